	.target	sm_90a

	.elftype	@"ET_EXEC"


//--------------------- .note.nv.tkinfo           --------------------------
	.section	.note.nv.tkinfo,"",@"SHT_NOTE"
	.sectionflags	@"SHF_NOTE_NV_TKINFO"
	.tkinfo
        /*0018*/ 	.word	0x00000002
        /*0030*/ 	.string	""
        /*0030*/ 	.string	"ptxas"
        /*0030*/ 	.string	"Cuda compilation tools, release 13.0, V13.0.88"
        /*0030*/ 	.string	"Build cuda_13.0.r13.0/compiler.36424714_0"
        /*0030*/ 	.string	"-arch sm_90a -m 64 "



//--------------------- .note.nv.cuinfo           --------------------------
	.section	.note.nv.cuinfo,"",@"SHT_NOTE"
	.sectionflags	@"SHF_NOTE_NV_CUINFO"
        /*0018*/ 	.short	0x0002
        /*001a*/ 	.short	0x005a
        /*001c*/ 	.short	0x0082
	.zero		2


//--------------------- .nv.info                  --------------------------
	.section	.nv.info,"",@"SHT_CUDA_INFO"
	.align	4


	//----- nvinfo : EIATTR_REGCOUNT
	.align		4
        /*0000*/ 	.byte	0x04, 0x2f
        /*0002*/ 	.short	(.L_29 - .L_28)
	.align		4
.L_28:
        /*0004*/ 	.word	index@(_Z23gemm_half_q_half_kernelILi1ELb0ELb0EEvPK6__halfPKjS4_S2_PS0_iiiiPKtS7_iiiiiibS2_i)
        /*0008*/ 	.word	0x00000030


	//----- nvinfo : EIATTR_FRAME_SIZE
	.align		4
.L_29:
        /*000c*/ 	.byte	0x04, 0x11
        /*000e*/ 	.short	(.L_31 - .L_30)
	.align		4
.L_30:
        /*0010*/ 	.word	index@(_Z23gemm_half_q_half_kernelILi1ELb0ELb0EEvPK6__halfPKjS4_S2_PS0_iiiiPKtS7_iiiiiibS2_i)
        /*0014*/ 	.word	0x00000010


	//----- nvinfo : EIATTR_REGCOUNT
	.align		4
.L_31:
        /*0018*/ 	.byte	0x04, 0x2f
        /*001a*/ 	.short	(.L_33 - .L_32)
	.align		4
.L_32:
        /*001c*/ 	.word	index@(_Z23gemm_half_q_half_kernelILi2ELb0ELb0EEvPK6__halfPKjS4_S2_PS0_iiiiPKtS7_iiiiiibS2_i)
        /*0020*/ 	.word	0x0000003f


	//----- nvinfo : EIATTR_FRAME_SIZE
	.align		4
.L_33:
        /*0024*/ 	.byte	0x04, 0x11
        /*0026*/ 	.short	(.L_35 - .L_34)
	.align		4
.L_34:
        /*0028*/ 	.word	index@(_Z23gemm_half_q_half_kernelILi2ELb0ELb0EEvPK6__halfPKjS4_S2_PS0_iiiiPKtS7_iiiiiibS2_i)
        /*002c*/ 	.word	0x00000010


	//----- nvinfo : EIATTR_REGCOUNT
	.align		4
.L_35:
        /*0030*/ 	.byte	0x04, 0x2f
        /*0032*/ 	.short	(.L_37 - .L_36)
	.align		4
.L_36:
        /*0034*/ 	.word	index@(_Z23gemm_half_q_half_kernelILi3ELb0ELb0EEvPK6__halfPKjS4_S2_PS0_iiiiPKtS7_iiiiiibS2_i)
        /*0038*/ 	.word	0x0000005e


	//----- nvinfo : EIATTR_FRAME_SIZE
	.align		4
.L_37:
        /*003c*/ 	.byte	0x04, 0x11
        /*003e*/ 	.short	(.L_39 - .L_38)
	.align		4
.L_38:
        /*0040*/ 	.word	index@(_Z23gemm_half_q_half_kernelILi3ELb0ELb0EEvPK6__halfPKjS4_S2_PS0_iiiiPKtS7_iiiiiibS2_i)
        /*0044*/ 	.word	0x00000010


	//----- nvinfo : EIATTR_REGCOUNT
	.align		4
.L_39:
        /*0048*/ 	.byte	0x04, 0x2f
        /*004a*/ 	.short	(.L_41 - .L_40)
	.align		4
.L_40:
        /*004c*/ 	.word	index@(_Z23gemm_half_q_half_kernelILi4ELb0ELb0EEvPK6__halfPKjS4_S2_PS0_iiiiPKtS7_iiiiiibS2_i)
        /*0050*/ 	.word	0x0000007b


	//----- nvinfo : EIATTR_FRAME_SIZE
	.align		4
.L_41:
        /*0054*/ 	.byte	0x04, 0x11
        /*0056*/ 	.short	(.L_43 - .L_42)
	.align		4
.L_42:
        /*0058*/ 	.word	index@(_Z23gemm_half_q_half_kernelILi4ELb0ELb0EEvPK6__halfPKjS4_S2_PS0_iiiiPKtS7_iiiiiibS2_i)
        /*005c*/ 	.word	0x00000010


	//----- nvinfo : EIATTR_REGCOUNT
	.align		4
.L_43:
        /*0060*/ 	.byte	0x04, 0x2f
        /*0062*/ 	.short	(.L_45 - .L_44)
	.align		4
.L_44:
        /*0064*/ 	.word	index@(_Z23gemm_half_q_half_kernelILi5ELb0ELb0EEvPK6__halfPKjS4_S2_PS0_iiiiPKtS7_iiiiiibS2_i)
        /*0068*/ 	.word	0x00000080


	//----- nvinfo : EIATTR_FRAME_SIZE
	.align		4
.L_45:
        /*006c*/ 	.byte	0x04, 0x11
        /*006e*/ 	.short	(.L_47 - .L_46)
	.align		4
.L_46:
        /*0070*/ 	.word	index@(_Z23gemm_half_q_half_kernelILi5ELb0ELb0EEvPK6__halfPKjS4_S2_PS0_iiiiPKtS7_iiiiiibS2_i)
        /*0074*/ 	.word	0x00000010


	//----- nvinfo : EIATTR_REGCOUNT
	.align		4
.L_47:
        /*0078*/ 	.byte	0x04, 0x2f
        /*007a*/ 	.short	(.L_49 - .L_48)
	.align		4
.L_48:
        /*007c*/ 	.word	index@(_Z23gemm_half_q_half_kernelILi6ELb0ELb0EEvPK6__halfPKjS4_S2_PS0_iiiiPKtS7_iiiiiibS2_i)
        /*0080*/ 	.word	0x00000089


	//----- nvinfo : EIATTR_FRAME_SIZE
	.align		4
.L_49:
        /*0084*/ 	.byte	0x04, 0x11
        /*0086*/ 	.short	(.L_51 - .L_50)
	.align		4
.L_50:
        /*0088*/ 	.word	index@(_Z23gemm_half_q_half_kernelILi6ELb0ELb0EEvPK6__halfPKjS4_S2_PS0_iiiiPKtS7_iiiiiibS2_i)
        /*008c*/ 	.word	0x00000010


	//----- nvinfo : EIATTR_REGCOUNT
	.align		4
.L_51:
        /*0090*/ 	.byte	0x04, 0x2f
        /*0092*/ 	.short	(.L_53 - .L_52)
	.align		4
.L_52:
        /*0094*/ 	.word	index@(_Z23gemm_half_q_half_kernelILi7ELb0ELb0EEvPK6__halfPKjS4_S2_PS0_iiiiPKtS7_iiiiiibS2_i)
        /*0098*/ 	.word	0x0000008d


	//----- nvinfo : EIATTR_FRAME_SIZE
	.align		4
.L_53:
        /*009c*/ 	.byte	0x04, 0x11
        /*009e*/ 	.short	(.L_55 - .L_54)
	.align		4
.L_54:
        /*00a0*/ 	.word	index@(_Z23gemm_half_q_half_kernelILi7ELb0ELb0EEvPK6__halfPKjS4_S2_PS0_iiiiPKtS7_iiiiiibS2_i)
        /*00a4*/ 	.word	0x00000010


	//----- nvinfo : EIATTR_REGCOUNT
	.align		4
.L_55:
        /*00a8*/ 	.byte	0x04, 0x2f
        /*00aa*/ 	.short	(.L_57 - .L_56)
	.align		4
.L_56:
        /*00ac*/ 	.word	index@(_Z23gemm_half_q_half_kernelILi8ELb0ELb0EEvPK6__halfPKjS4_S2_PS0_iiiiPKtS7_iiiiiibS2_i)
        /*00b0*/ 	.word	0x0000008e


	//----- nvinfo : EIATTR_FRAME_SIZE
	.align		4
.L_57:
        /*00b4*/ 	.byte	0x04, 0x11
        /*00b6*/ 	.short	(.L_59 - .L_58)
	.align		4
.L_58:
        /*00b8*/ 	.word	index@(_Z23gemm_half_q_half_kernelILi8ELb0ELb0EEvPK6__halfPKjS4_S2_PS0_iiiiPKtS7_iiiiiibS2_i)
        /*00bc*/ 	.word	0x00000010


	//----- nvinfo : EIATTR_REGCOUNT
	.align		4
.L_59:
        /*00c0*/ 	.byte	0x04, 0x2f
        /*00c2*/ 	.short	(.L_61 - .L_60)
	.align		4
.L_60:
        /*00c4*/ 	.word	index@(_Z23gemm_half_q_half_kernelILi1ELb0ELb1EEvPK6__halfPKjS4_S2_PS0_iiiiPKtS7_iiiiiibS2_i)
        /*00c8*/ 	.word	0x00000030


	//----- nvinfo : EIATTR_FRAME_SIZE
	.align		4
.L_61:
        /*00cc*/ 	.byte	0x04, 0x11
        /*00ce*/ 	.short	(.L_63 - .L_62)
	.align		4
.L_62:
        /*00d0*/ 	.word	index@(_Z23gemm_half_q_half_kernelILi1ELb0ELb1EEvPK6__halfPKjS4_S2_PS0_iiiiPKtS7_iiiiiibS2_i)
        /*00d4*/ 	.word	0x00000010


	//----- nvinfo : EIATTR_REGCOUNT
	.align		4
.L_63:
        /*00d8*/ 	.byte	0x04, 0x2f
        /*00da*/ 	.short	(.L_65 - .L_64)
	.align		4
.L_64:
        /*00dc*/ 	.word	index@(_Z23gemm_half_q_half_kernelILi2ELb0ELb1EEvPK6__halfPKjS4_S2_PS0_iiiiPKtS7_iiiiiibS2_i)
        /*00e0*/ 	.word	0x0000003f


	//----- nvinfo : EIATTR_FRAME_SIZE
	.align		4
.L_65:
        /*00e4*/ 	.byte	0x04, 0x11
        /*00e6*/ 	.short	(.L_67 - .L_66)
	.align		4
.L_66:
        /*00e8*/ 	.word	index@(_Z23gemm_half_q_half_kernelILi2ELb0ELb1EEvPK6__halfPKjS4_S2_PS0_iiiiPKtS7_iiiiiibS2_i)
        /*00ec*/ 	.word	0x00000010


	//----- nvinfo : EIATTR_REGCOUNT
	.align		4
.L_67:
        /*00f0*/ 	.byte	0x04, 0x2f
        /*00f2*/ 	.short	(.L_69 - .L_68)
	.align		4
.L_68:
        /*00f4*/ 	.word	index@(_Z23gemm_half_q_half_kernelILi3ELb0ELb1EEvPK6__halfPKjS4_S2_PS0_iiiiPKtS7_iiiiiibS2_i)
        /*00f8*/ 	.word	0x0000005e


	//----- nvinfo : EIATTR_FRAME_SIZE
	.align		4
.L_69:
        /*00fc*/ 	.byte	0x04, 0x11
        /*00fe*/ 	.short	(.L_71 - .L_70)
	.align		4
.L_70:
        /*0100*/ 	.word	index@(_Z23gemm_half_q_half_kernelILi3ELb0ELb1EEvPK6__halfPKjS4_S2_PS0_iiiiPKtS7_iiiiiibS2_i)
        /*0104*/ 	.word	0x00000010


	//----- nvinfo : EIATTR_REGCOUNT
	.align		4
.L_71:
        /*0108*/ 	.byte	0x04, 0x2f
        /*010a*/ 	.short	(.L_73 - .L_72)
	.align		4
.L_72:
        /*010c*/ 	.word	index@(_Z23gemm_half_q_half_kernelILi4ELb0ELb1EEvPK6__halfPKjS4_S2_PS0_iiiiPKtS7_iiiiiibS2_i)
        /*0110*/ 	.word	0x0000007b


	//----- nvinfo : EIATTR_FRAME_SIZE
	.align		4
.L_73:
        /*0114*/ 	.byte	0x04, 0x11
        /*0116*/ 	.short	(.L_75 - .L_74)
	.align		4
.L_74:
        /*0118*/ 	.word	index@(_Z23gemm_half_q_half_kernelILi4ELb0ELb1EEvPK6__halfPKjS4_S2_PS0_iiiiPKtS7_iiiiiibS2_i)
        /*011c*/ 	.word	0x00000010


	//----- nvinfo : EIATTR_REGCOUNT
	.align		4
.L_75:
        /*0120*/ 	.byte	0x04, 0x2f
        /*0122*/ 	.short	(.L_77 - .L_76)
	.align		4
.L_76:
        /*0124*/ 	.word	index@(_Z23gemm_half_q_half_kernelILi5ELb0ELb1EEvPK6__halfPKjS4_S2_PS0_iiiiPKtS7_iiiiiibS2_i)
        /*0128*/ 	.word	0x00000080


	//----- nvinfo : EIATTR_FRAME_SIZE
	.align		4
.L_77:
        /*012c*/ 	.byte	0x04, 0x11
        /*012e*/ 	.short	(.L_79 - .L_78)
	.align		4
.L_78:
        /*0130*/ 	.word	index@(_Z23gemm_half_q_half_kernelILi5ELb0ELb1EEvPK6__halfPKjS4_S2_PS0_iiiiPKtS7_iiiiiibS2_i)
        /*0134*/ 	.word	0x00000010


	//----- nvinfo : EIATTR_REGCOUNT
	.align		4
.L_79:
        /*0138*/ 	.byte	0x04, 0x2f
        /*013a*/ 	.short	(.L_81 - .L_80)
	.align		4
.L_80:
        /*013c*/ 	.word	index@(_Z23gemm_half_q_half_kernelILi6ELb0ELb1EEvPK6__halfPKjS4_S2_PS0_iiiiPKtS7_iiiiiibS2_i)
        /*0140*/ 	.word	0x00000089


	//----- nvinfo : EIATTR_FRAME_SIZE
	.align		4
.L_81:
        /*0144*/ 	.byte	0x04, 0x11
        /*0146*/ 	.short	(.L_83 - .L_82)
	.align		4
.L_82:
        /*0148*/ 	.word	index@(_Z23gemm_half_q_half_kernelILi6ELb0ELb1EEvPK6__halfPKjS4_S2_PS0_iiiiPKtS7_iiiiiibS2_i)
        /*014c*/ 	.word	0x00000010


	//----- nvinfo : EIATTR_REGCOUNT
	.align		4
.L_83:
        /*0150*/ 	.byte	0x04, 0x2f
        /*0152*/ 	.short	(.L_85 - .L_84)
	.align		4
.L_84:
        /*0154*/ 	.word	index@(_Z23gemm_half_q_half_kernelILi7ELb0ELb1EEvPK6__halfPKjS4_S2_PS0_iiiiPKtS7_iiiiiibS2_i)
        /*0158*/ 	.word	0x0000008d


	//----- nvinfo : EIATTR_FRAME_SIZE
	.align		4
.L_85:
        /*015c*/ 	.byte	0x04, 0x11
        /*015e*/ 	.short	(.L_87 - .L_86)
	.align		4
.L_86:
        /*0160*/ 	.word	index@(_Z23gemm_half_q_half_kernelILi7ELb0ELb1EEvPK6__halfPKjS4_S2_PS0_iiiiPKtS7_iiiiiibS2_i)
        /*0164*/ 	.word	0x00000010


	//----- nvinfo : EIATTR_REGCOUNT
	.align		4
.L_87:
        /*0168*/ 	.byte	0x04, 0x2f
        /*016a*/ 	.short	(.L_89 - .L_88)
	.align		4
.L_88:
        /*016c*/ 	.word	index@(_Z23gemm_half_q_half_kernelILi8ELb0ELb1EEvPK6__halfPKjS4_S2_PS0_iiiiPKtS7_iiiiiibS2_i)
        /*0170*/ 	.word	0x0000008e


	//----- nvinfo : EIATTR_FRAME_SIZE
	.align		4
.L_89:
        /*0174*/ 	.byte	0x04, 0x11
        /*0176*/ 	.short	(.L_91 - .L_90)
	.align		4
.L_90:
        /*0178*/ 	.word	index@(_Z23gemm_half_q_half_kernelILi8ELb0ELb1EEvPK6__halfPKjS4_S2_PS0_iiiiPKtS7_iiiiiibS2_i)
        /*017c*/ 	.word	0x00000010


	//----- nvinfo : EIATTR_REGCOUNT
	.align		4
.L_91:
        /*0180*/ 	.byte	0x04, 0x2f
        /*0182*/ 	.short	(.L_93 - .L_92)
	.align		4
.L_92:
        /*0184*/ 	.word	index@(_Z23gemm_half_q_half_kernelILi1ELb1ELb0EEvPK6__halfPKjS4_S2_PS0_iiiiPKtS7_iiiiiibS2_i)
        /*0188*/ 	.word	0x00000030


	//----- nvinfo : EIATTR_FRAME_SIZE
	.align		4
.L_93:
        /*018c*/ 	.byte	0x04, 0x11
        /*018e*/ 	.short	(.L_95 - .L_94)
	.align		4
.L_94:
        /*0190*/ 	.word	index@(_Z23gemm_half_q_half_kernelILi1ELb1ELb0EEvPK6__halfPKjS4_S2_PS0_iiiiPKtS7_iiiiiibS2_i)
        /*0194*/ 	.word	0x00000010


	//----- nvinfo : EIATTR_REGCOUNT
	.align		4
.L_95:
        /*0198*/ 	.byte	0x04, 0x2f
        /*019a*/ 	.short	(.L_97 - .L_96)
	.align		4
.L_96:
        /*019c*/ 	.word	index@(_Z23gemm_half_q_half_kernelILi2ELb1ELb0EEvPK6__halfPKjS4_S2_PS0_iiiiPKtS7_iiiiiibS2_i)
        /*01a0*/ 	.word	0x0000007c


	//----- nvinfo : EIATTR_FRAME_SIZE
	.align		4
.L_97:
        /*01a4*/ 	.byte	0x04, 0x11
        /*01a6*/ 	.short	(.L_99 - .L_98)
	.align		4
.L_98:
        /*01a8*/ 	.word	index@(_Z23gemm_half_q_half_kernelILi2ELb1ELb0EEvPK6__halfPKjS4_S2_PS0_iiiiPKtS7_iiiiiibS2_i)
        /*01ac*/ 	.word	0x00000010


	//----- nvinfo : EIATTR_REGCOUNT
	.align		4
.L_99:
        /*01b0*/ 	.byte	0x04, 0x2f
        /*01b2*/ 	.short	(.L_101 - .L_100)
	.align		4
.L_100:
        /*01b4*/ 	.word	index@(_Z23gemm_half_q_half_kernelILi3ELb1ELb0EEvPK6__halfPKjS4_S2_PS0_iiiiPKtS7_iiiiiibS2_i)
        /*01b8*/ 	.word	0x0000007c


	//----- nvinfo : EIATTR_FRAME_SIZE
	.align		4
.L_101:
        /*01bc*/ 	.byte	0x04, 0x11
        /*01be*/ 	.short	(.L_103 - .L_102)
	.align		4
.L_102:
        /*01c0*/ 	.word	index@(_Z23gemm_half_q_half_kernelILi3ELb1ELb0EEvPK6__halfPKjS4_S2_PS0_iiiiPKtS7_iiiiiibS2_i)
        /*01c4*/ 	.word	0x00000010


	//----- nvinfo : EIATTR_REGCOUNT
	.align		4
.L_103:
        /*01c8*/ 	.byte	0x04, 0x2f
        /*01ca*/ 	.short	(.L_105 - .L_104)
	.align		4
.L_104:
        /*01cc*/ 	.word	index@(_Z23gemm_half_q_half_kernelILi4ELb1ELb0EEvPK6__halfPKjS4_S2_PS0_iiiiPKtS7_iiiiiibS2_i)
        /*01d0*/ 	.word	0x00000080


	//----- nvinfo : EIATTR_FRAME_SIZE
	.align		4
.L_105:
        /*01d4*/ 	.byte	0x04, 0x11
        /*01d6*/ 	.short	(.L_107 - .L_106)
	.align		4
.L_106:
        /*01d8*/ 	.word	index@(_Z23gemm_half_q_half_kernelILi4ELb1ELb0EEvPK6__halfPKjS4_S2_PS0_iiiiPKtS7_iiiiiibS2_i)
        /*01dc*/ 	.word	0x00000010


	//----- nvinfo : EIATTR_REGCOUNT
	.align		4
.L_107:
        /*01e0*/ 	.byte	0x04, 0x2f
        /*01e2*/ 	.short	(.L_109 - .L_108)
	.align		4
.L_108:
        /*01e4*/ 	.word	index@(_Z23gemm_half_q_half_kernelILi5ELb1ELb0EEvPK6__halfPKjS4_S2_PS0_iiiiPKtS7_iiiiiibS2_i)
        /*01e8*/ 	.word	0x0000007f


	//----- nvinfo : EIATTR_FRAME_SIZE
	.align		4
.L_109:
        /*01ec*/ 	.byte	0x04, 0x11
        /*01ee*/ 	.short	(.L_111 - .L_110)
	.align		4
.L_110:
        /*01f0*/ 	.word	index@(_Z23gemm_half_q_half_kernelILi5ELb1ELb0EEvPK6__halfPKjS4_S2_PS0_iiiiPKtS7_iiiiiibS2_i)
        /*01f4*/ 	.word	0x00000010


	//----- nvinfo : EIATTR_REGCOUNT
	.align		4
.L_111:
        /*01f8*/ 	.byte	0x04, 0x2f
        /*01fa*/ 	.short	(.L_113 - .L_112)
	.align		4
.L_112:
        /*01fc*/ 	.word	index@(_Z23gemm_half_q_half_kernelILi6ELb1ELb0EEvPK6__halfPKjS4_S2_PS0_iiiiPKtS7_iiiiiibS2_i)
        /*0200*/ 	.word	0x00000082


	//----- nvinfo : EIATTR_FRAME_SIZE
	.align		4
.L_113:
        /*0204*/ 	.byte	0x04, 0x11
        /*0206*/ 	.short	(.L_115 - .L_114)
	.align		4
.L_114:
        /*0208*/ 	.word	index@(_Z23gemm_half_q_half_kernelILi6ELb1ELb0EEvPK6__halfPKjS4_S2_PS0_iiiiPKtS7_iiiiiibS2_i)
        /*020c*/ 	.word	0x00000010


	//----- nvinfo : EIATTR_REGCOUNT
	.align		4
.L_115:
        /*0210*/ 	.byte	0x04, 0x2f
        /*0212*/ 	.short	(.L_117 - .L_116)
	.align		4
.L_116:
        /*0214*/ 	.word	index@(_Z23gemm_half_q_half_kernelILi7ELb1ELb0EEvPK6__halfPKjS4_S2_PS0_iiiiPKtS7_iiiiiibS2_i)
        /*0218*/ 	.word	0x00000080


	//----- nvinfo : EIATTR_FRAME_SIZE
	.align		4
.L_117:
        /*021c*/ 	.byte	0x04, 0x11
        /*021e*/ 	.short	(.L_119 - .L_118)
	.align		4
.L_118:
        /*0220*/ 	.word	index@(_Z23gemm_half_q_half_kernelILi7ELb1ELb0EEvPK6__halfPKjS4_S2_PS0_iiiiPKtS7_iiiiiibS2_i)
        /*0224*/ 	.word	0x00000010


	//----- nvinfo : EIATTR_REGCOUNT
	.align		4
.L_119:
        /*0228*/ 	.byte	0x04, 0x2f
        /*022a*/ 	.short	(.L_121 - .L_120)
	.align		4
.L_120:
        /*022c*/ 	.word	index@(_Z23gemm_half_q_half_kernelILi8ELb1ELb0EEvPK6__halfPKjS4_S2_PS0_iiiiPKtS7_iiiiiibS2_i)
        /*0230*/ 	.word	0x00000081


	//----- nvinfo : EIATTR_FRAME_SIZE
	.align		4
.L_121:
        /*0234*/ 	.byte	0x04, 0x11
        /*0236*/ 	.short	(.L_123 - .L_122)
	.align		4
.L_122:
        /*0238*/ 	.word	index@(_Z23gemm_half_q_half_kernelILi8ELb1ELb0EEvPK6__halfPKjS4_S2_PS0_iiiiPKtS7_iiiiiibS2_i)
        /*023c*/ 	.word	0x00000010


	//----- nvinfo : EIATTR_REGCOUNT
	.align		4
.L_123:
        /*0240*/ 	.byte	0x04, 0x2f
        /*0242*/ 	.short	(.L_125 - .L_124)
	.align		4
.L_124:
        /*0244*/ 	.word	index@(_Z23gemm_half_q_half_kernelILi1ELb1ELb1EEvPK6__halfPKjS4_S2_PS0_iiiiPKtS7_iiiiiibS2_i)
        /*0248*/ 	.word	0x00000032


	//----- nvinfo : EIATTR_FRAME_SIZE
	.align		4
.L_125:
        /*024c*/ 	.byte	0x04, 0x11
        /*024e*/ 	.short	(.L_127 - .L_126)
	.align		4
.L_126:
        /*0250*/ 	.word	index@(_Z23gemm_half_q_half_kernelILi1ELb1ELb1EEvPK6__halfPKjS4_S2_PS0_iiiiPKtS7_iiiiiibS2_i)
        /*0254*/ 	.word	0x00000010


	//----- nvinfo : EIATTR_REGCOUNT
	.align		4
.L_127:
        /*0258*/ 	.byte	0x04, 0x2f
        /*025a*/ 	.short	(.L_129 - .L_128)
	.align		4
.L_128:
        /*025c*/ 	.word	index@(_Z23gemm_half_q_half_kernelILi2ELb1ELb1EEvPK6__halfPKjS4_S2_PS0_iiiiPKtS7_iiiiiibS2_i)
        /*0260*/ 	.word	0x0000007c


	//----- nvinfo : EIATTR_FRAME_SIZE
	.align		4
.L_129:
        /*0264*/ 	.byte	0x04, 0x11
        /*0266*/ 	.short	(.L_131 - .L_130)
	.align		4
.L_130:
        /*0268*/ 	.word	index@(_Z23gemm_half_q_half_kernelILi2ELb1ELb1EEvPK6__halfPKjS4_S2_PS0_iiiiPKtS7_iiiiiibS2_i)
        /*026c*/ 	.word	0x00000010


	//----- nvinfo : EIATTR_REGCOUNT
	.align		4
.L_131:
        /*0270*/ 	.byte	0x04, 0x2f
        /*0272*/ 	.short	(.L_133 - .L_132)
	.align		4
.L_132:
        /*0274*/ 	.word	index@(_Z23gemm_half_q_half_kernelILi3ELb1ELb1EEvPK6__halfPKjS4_S2_PS0_iiiiPKtS7_iiiiiibS2_i)
        /*0278*/ 	.word	0x0000007c


	//----- nvinfo : EIATTR_FRAME_SIZE
	.align		4
.L_133:
        /*027c*/ 	.byte	0x04, 0x11
        /*027e*/ 	.short	(.L_135 - .L_134)
	.align		4
.L_134:
        /*0280*/ 	.word	index@(_Z23gemm_half_q_half_kernelILi3ELb1ELb1EEvPK6__halfPKjS4_S2_PS0_iiiiPKtS7_iiiiiibS2_i)
        /*0284*/ 	.word	0x00000010


	//----- nvinfo : EIATTR_REGCOUNT
	.align		4
.L_135:
        /*0288*/ 	.byte	0x04, 0x2f
        /*028a*/ 	.short	(.L_137 - .L_136)
	.align		4
.L_136:
        /*028c*/ 	.word	index@(_Z23gemm_half_q_half_kernelILi4ELb1ELb1EEvPK6__halfPKjS4_S2_PS0_iiiiPKtS7_iiiiiibS2_i)
        /*0290*/ 	.word	0x00000080


	//----- nvinfo : EIATTR_FRAME_SIZE
	.align		4
.L_137:
        /*0294*/ 	.byte	0x04, 0x11
        /*0296*/ 	.short	(.L_139 - .L_138)
	.align		4
.L_138:
        /*0298*/ 	.word	index@(_Z23gemm_half_q_half_kernelILi4ELb1ELb1EEvPK6__halfPKjS4_S2_PS0_iiiiPKtS7_iiiiiibS2_i)
        /*029c*/ 	.word	0x00000010


	//----- nvinfo : EIATTR_REGCOUNT
	.align		4
.L_139:
        /*02a0*/ 	.byte	0x04, 0x2f
        /*02a2*/ 	.short	(.L_141 - .L_140)
	.align		4
.L_140:
        /*02a4*/ 	.word	index@(_Z23gemm_half_q_half_kernelILi5ELb1ELb1EEvPK6__halfPKjS4_S2_PS0_iiiiPKtS7_iiiiiibS2_i)
        /*02a8*/ 	.word	0x0000007f


	//----- nvinfo : EIATTR_FRAME_SIZE
	.align		4
.L_141:
        /*02ac*/ 	.byte	0x04, 0x11
        /*02ae*/ 	.short	(.L_143 - .L_142)
	.align		4
.L_142:
        /*02b0*/ 	.word	index@(_Z23gemm_half_q_half_kernelILi5ELb1ELb1EEvPK6__halfPKjS4_S2_PS0_iiiiPKtS7_iiiiiibS2_i)
        /*02b4*/ 	.word	0x00000010


	//----- nvinfo : EIATTR_REGCOUNT
	.align		4
.L_143:
        /*02b8*/ 	.byte	0x04, 0x2f
        /*02ba*/ 	.short	(.L_145 - .L_144)
	.align		4
.L_144:
        /*02bc*/ 	.word	index@(_Z23gemm_half_q_half_kernelILi6ELb1ELb1EEvPK6__halfPKjS4_S2_PS0_iiiiPKtS7_iiiiiibS2_i)
        /*02c0*/ 	.word	0x00000082


	//----- nvinfo : EIATTR_FRAME_SIZE
	.align		4
.L_145:
        /*02c4*/ 	.byte	0x04, 0x11
        /*02c6*/ 	.short	(.L_147 - .L_146)
	.align		4
.L_146:
        /*02c8*/ 	.word	index@(_Z23gemm_half_q_half_kernelILi6ELb1ELb1EEvPK6__halfPKjS4_S2_PS0_iiiiPKtS7_iiiiiibS2_i)
        /*02cc*/ 	.word	0x00000010


	//----- nvinfo : EIATTR_REGCOUNT
	.align		4
.L_147:
        /*02d0*/ 	.byte	0x04, 0x2f
        /*02d2*/ 	.short	(.L_149 - .L_148)
	.align		4
.L_148:
        /*02d4*/ 	.word	index@(_Z23gemm_half_q_half_kernelILi7ELb1ELb1EEvPK6__halfPKjS4_S2_PS0_iiiiPKtS7_iiiiiibS2_i)
        /*02d8*/ 	.word	0x00000080


	//----- nvinfo : EIATTR_FRAME_SIZE
	.align		4
.L_149:
        /*02dc*/ 	.byte	0x04, 0x11
        /*02de*/ 	.short	(.L_151 - .L_150)
	.align		4
.L_150:
        /*02e0*/ 	.word	index@(_Z23gemm_half_q_half_kernelILi7ELb1ELb1EEvPK6__halfPKjS4_S2_PS0_iiiiPKtS7_iiiiiibS2_i)
        /*02e4*/ 	.word	0x00000010


	//----- nvinfo : EIATTR_REGCOUNT
	.align		4
.L_151:
        /*02e8*/ 	.byte	0x04, 0x2f
        /*02ea*/ 	.short	(.L_153 - .L_152)
	.align		4
.L_152:
        /*02ec*/ 	.word	index@(_Z23gemm_half_q_half_kernelILi8ELb1ELb1EEvPK6__halfPKjS4_S2_PS0_iiiiPKtS7_iiiiiibS2_i)
        /*02f0*/ 	.word	0x00000081


	//----- nvinfo : EIATTR_FRAME_SIZE
	.align		4
.L_153:
        /*02f4*/ 	.byte	0x04, 0x11
        /*02f6*/ 	.short	(.L_155 - .L_154)
	.align		4
.L_154:
        /*02f8*/ 	.word	index@(_Z23gemm_half_q_half_kernelILi8ELb1ELb1EEvPK6__halfPKjS4_S2_PS0_iiiiPKtS7_iiiiiibS2_i)
        /*02fc*/ 	.word	0x00000010


	//----- nvinfo : EIATTR_REGCOUNT
	.align		4
.L_155:
        /*0300*/ 	.byte	0x04, 0x2f
        /*0302*/ 	.short	(.L_157 - .L_156)
	.align		4
.L_156:
        /*0304*/ 	.word	index@(_Z28gemm_half_q_half_gptq_kernelILi1ELb0ELb0EEvPK6__halfPKjS4_S2_PS0_iiiiiPKtibS2_i)
        /*0308*/ 	.word	0x00000028


	//----- nvinfo : EIATTR_FRAME_SIZE
	.align		4
.L_157:
        /*030c*/ 	.byte	0x04, 0x11
        /*030e*/ 	.short	(.L_159 - .L_158)
	.align		4
.L_158:
        /*0310*/ 	.word	index@(_Z28gemm_half_q_half_gptq_kernelILi1ELb0ELb0EEvPK6__halfPKjS4_S2_PS0_iiiiiPKtibS2_i)
        /*0314*/ 	.word	0x00000000


	//----- nvinfo : EIATTR_REGCOUNT
	.align		4
.L_159:
        /*0318*/ 	.byte	0x04, 0x2f
        /*031a*/ 	.short	(.L_161 - .L_160)
	.align		4
.L_160:
        /*031c*/ 	.word	index@(_Z28gemm_half_q_half_gptq_kernelILi2ELb0ELb0EEvPK6__halfPKjS4_S2_PS0_iiiiiPKtibS2_i)
        /*0320*/ 	.word	0x00000034


	//----- nvinfo : EIATTR_FRAME_SIZE
	.align		4
.L_161:
        /*0324*/ 	.byte	0x04, 0x11
        /*0326*/ 	.short	(.L_163 - .L_162)
	.align		4
.L_162:
        /*0328*/ 	.word	index@(_Z28gemm_half_q_half_gptq_kernelILi2ELb0ELb0EEvPK6__halfPKjS4_S2_PS0_iiiiiPKtibS2_i)
        /*032c*/ 	.word	0x00000000


	//----- nvinfo : EIATTR_REGCOUNT
	.align		4
.L_163:
        /*0330*/ 	.byte	0x04, 0x2f
        /*0332*/ 	.short	(.L_165 - .L_164)
	.align		4
.L_164:
        /*0334*/ 	.word	index@(_Z28gemm_half_q_half_gptq_kernelILi3ELb0ELb0EEvPK6__halfPKjS4_S2_PS0_iiiiiPKtibS2_i)
        /*0338*/ 	.word	0x00000048


	//----- nvinfo : EIATTR_FRAME_SIZE
	.align		4
.L_165:
        /*033c*/ 	.byte	0x04, 0x11
        /*033e*/ 	.short	(.L_167 - .L_166)
	.align		4
.L_166:
        /*0340*/ 	.word	index@(_Z28gemm_half_q_half_gptq_kernelILi3ELb0ELb0EEvPK6__halfPKjS4_S2_PS0_iiiiiPKtibS2_i)
        /*0344*/ 	.word	0x00000000


	//----- nvinfo : EIATTR_REGCOUNT
	.align		4
.L_167:
        /*0348*/ 	.byte	0x04, 0x2f
        /*034a*/ 	.short	(.L_169 - .L_168)
	.align		4
.L_168:
        /*034c*/ 	.word	index@(_Z28gemm_half_q_half_gptq_kernelILi4ELb0ELb0EEvPK6__halfPKjS4_S2_PS0_iiiiiPKtibS2_i)
        /*0350*/ 	.word	0x00000048


	//----- nvinfo : EIATTR_FRAME_SIZE
	.align		4
.L_169:
        /*0354*/ 	.byte	0x04, 0x11
        /*0356*/ 	.short	(.L_171 - .L_170)
	.align		4
.L_170:
        /*0358*/ 	.word	index@(_Z28gemm_half_q_half_gptq_kernelILi4ELb0ELb0EEvPK6__halfPKjS4_S2_PS0_iiiiiPKtibS2_i)
        /*035c*/ 	.word	0x00000000


	//----- nvinfo : EIATTR_REGCOUNT
	.align		4
.L_171:
        /*0360*/ 	.byte	0x04, 0x2f
        /*0362*/ 	.short	(.L_173 - .L_172)
	.align		4
.L_172:
        /*0364*/ 	.word	index@(_Z28gemm_half_q_half_gptq_kernelILi5ELb0ELb0EEvPK6__halfPKjS4_S2_PS0_iiiiiPKtibS2_i)
        /*0368*/ 	.word	0x0000004e


	//----- nvinfo : EIATTR_FRAME_SIZE
	.align		4
.L_173:
        /*036c*/ 	.byte	0x04, 0x11
        /*036e*/ 	.short	(.L_175 - .L_174)
	.align		4
.L_174:
        /*0370*/ 	.word	index@(_Z28gemm_half_q_half_gptq_kernelILi5ELb0ELb0EEvPK6__halfPKjS4_S2_PS0_iiiiiPKtibS2_i)
        /*0374*/ 	.word	0x00000000


	//----- nvinfo : EIATTR_REGCOUNT
	.align		4
.L_175:
        /*0378*/ 	.byte	0x04, 0x2f
        /*037a*/ 	.short	(.L_177 - .L_176)
	.align		4
.L_176:
        /*037c*/ 	.word	index@(_Z28gemm_half_q_half_gptq_kernelILi6ELb0ELb0EEvPK6__halfPKjS4_S2_PS0_iiiiiPKtibS2_i)
        /*0380*/ 	.word	0x00000050


	//----- nvinfo : EIATTR_FRAME_SIZE
	.align		4
.L_177:
        /*0384*/ 	.byte	0x04, 0x11
        /*0386*/ 	.short	(.L_179 - .L_178)
	.align		4
.L_178:
        /*0388*/ 	.word	index@(_Z28gemm_half_q_half_gptq_kernelILi6ELb0ELb0EEvPK6__halfPKjS4_S2_PS0_iiiiiPKtibS2_i)
        /*038c*/ 	.word	0x00000000


	//----- nvinfo : EIATTR_REGCOUNT
	.align		4
.L_179:
        /*0390*/ 	.byte	0x04, 0x2f
        /*0392*/ 	.short	(.L_181 - .L_180)
	.align		4
.L_180:
        /*0394*/ 	.word	index@(_Z28gemm_half_q_half_gptq_kernelILi7ELb0ELb0EEvPK6__halfPKjS4_S2_PS0_iiiiiPKtibS2_i)
        /*0398*/ 	.word	0x00000065


	//----- nvinfo : EIATTR_FRAME_SIZE
	.align		4
.L_181:
        /*039c*/ 	.byte	0x04, 0x11
        /*039e*/ 	.short	(.L_183 - .L_182)
	.align		4
.L_182:
        /*03a0*/ 	.word	index@(_Z28gemm_half_q_half_gptq_kernelILi7ELb0ELb0EEvPK6__halfPKjS4_S2_PS0_iiiiiPKtibS2_i)
        /*03a4*/ 	.word	0x00000000


	//----- nvinfo : EIATTR_REGCOUNT
	.align		4
.L_183:
        /*03a8*/ 	.byte	0x04, 0x2f
        /*03aa*/ 	.short	(.L_185 - .L_184)
	.align		4
.L_184:
        /*03ac*/ 	.word	index@(_Z28gemm_half_q_half_gptq_kernelILi8ELb0ELb0EEvPK6__halfPKjS4_S2_PS0_iiiiiPKtibS2_i)
        /*03b0*/ 	.word	0x00000060


	//----- nvinfo : EIATTR_FRAME_SIZE
	.align		4
.L_185:
        /*03b4*/ 	.byte	0x04, 0x11
        /*03b6*/ 	.short	(.L_187 - .L_186)
	.align		4
.L_186:
        /*03b8*/ 	.word	index@(_Z28gemm_half_q_half_gptq_kernelILi8ELb0ELb0EEvPK6__halfPKjS4_S2_PS0_iiiiiPKtibS2_i)
        /*03bc*/ 	.word	0x00000000


	//----- nvinfo : EIATTR_REGCOUNT
	.align		4
.L_187:
        /*03c0*/ 	.byte	0x04, 0x2f
        /*03c2*/ 	.short	(.L_189 - .L_188)
	.align		4
.L_188:
        /*03c4*/ 	.word	index@(_Z28gemm_half_q_half_gptq_kernelILi1ELb0ELb1EEvPK6__halfPKjS4_S2_PS0_iiiiiPKtibS2_i)
        /*03c8*/ 	.word	0x00000028


	//----- nvinfo : EIATTR_FRAME_SIZE
	.align		4
.L_189:
        /*03cc*/ 	.byte	0x04, 0x11
        /*03ce*/ 	.short	(.L_191 - .L_190)
	.align		4
.L_190:
        /*03d0*/ 	.word	index@(_Z28gemm_half_q_half_gptq_kernelILi1ELb0ELb1EEvPK6__halfPKjS4_S2_PS0_iiiiiPKtibS2_i)
        /*03d4*/ 	.word	0x00000000


	//----- nvinfo : EIATTR_REGCOUNT
	.align		4
.L_191:
        /*03d8*/ 	.byte	0x04, 0x2f
        /*03da*/ 	.short	(.L_193 - .L_192)
	.align		4
.L_192:
        /*03dc*/ 	.word	index@(_Z28gemm_half_q_half_gptq_kernelILi2ELb0ELb1EEvPK6__halfPKjS4_S2_PS0_iiiiiPKtibS2_i)
        /*03e0*/ 	.word	0x0000003b


	//----- nvinfo : EIATTR_FRAME_SIZE
	.align		4
.L_193:
        /*03e4*/ 	.byte	0x04, 0x11
        /*03e6*/ 	.short	(.L_195 - .L_194)
	.align		4
.L_194:
        /*03e8*/ 	.word	index@(_Z28gemm_half_q_half_gptq_kernelILi2ELb0ELb1EEvPK6__halfPKjS4_S2_PS0_iiiiiPKtibS2_i)
        /*03ec*/ 	.word	0x00000000


	//----- nvinfo : EIATTR_REGCOUNT
	.align		4
.L_195:
        /*03f0*/ 	.byte	0x04, 0x2f
        /*03f2*/ 	.short	(.L_197 - .L_196)
	.align		4
.L_196:
        /*03f4*/ 	.word	index@(_Z28gemm_half_q_half_gptq_kernelILi3ELb0ELb1EEvPK6__halfPKjS4_S2_PS0_iiiiiPKtibS2_i)
        /*03f8*/ 	.word	0x00000048


	//----- nvinfo : EIATTR_FRAME_SIZE
	.align		4
.L_197:
        /*03fc*/ 	.byte	0x04, 0x11
        /*03fe*/ 	.short	(.L_199 - .L_198)
	.align		4
.L_198:
        /*0400*/ 	.word	index@(_Z28gemm_half_q_half_gptq_kernelILi3ELb0ELb1EEvPK6__halfPKjS4_S2_PS0_iiiiiPKtibS2_i)
        /*0404*/ 	.word	0x00000000


	//----- nvinfo : EIATTR_REGCOUNT
	.align		4
.L_199:
        /*0408*/ 	.byte	0x04, 0x2f
        /*040a*/ 	.short	(.L_201 - .L_200)
	.align		4
.L_200:
        /*040c*/ 	.word	index@(_Z28gemm_half_q_half_gptq_kernelILi4ELb0ELb1EEvPK6__halfPKjS4_S2_PS0_iiiiiPKtibS2_i)
        /*0410*/ 	.word	0x00000048


	//----- nvinfo : EIATTR_FRAME_SIZE
	.align		4
.L_201:
        /*0414*/ 	.byte	0x04, 0x11
        /*0416*/ 	.short	(.L_203 - .L_202)
	.align		4
.L_202:
        /*0418*/ 	.word	index@(_Z28gemm_half_q_half_gptq_kernelILi4ELb0ELb1EEvPK6__halfPKjS4_S2_PS0_iiiiiPKtibS2_i)
        /*041c*/ 	.word	0x00000000


	//----- nvinfo : EIATTR_REGCOUNT
	.align		4
.L_203:
        /*0420*/ 	.byte	0x04, 0x2f
        /*0422*/ 	.short	(.L_205 - .L_204)
	.align		4
.L_204:
        /*0424*/ 	.word	index@(_Z28gemm_half_q_half_gptq_kernelILi5ELb0ELb1EEvPK6__halfPKjS4_S2_PS0_iiiiiPKtibS2_i)
        /*0428*/ 	.word	0x0000004e


	//----- nvinfo : EIATTR_FRAME_SIZE
	.align		4
.L_205:
        /*042c*/ 	.byte	0x04, 0x11
        /*042e*/ 	.short	(.L_207 - .L_206)
	.align		4
.L_206:
        /*0430*/ 	.word	index@(_Z28gemm_half_q_half_gptq_kernelILi5ELb0ELb1EEvPK6__halfPKjS4_S2_PS0_iiiiiPKtibS2_i)
        /*0434*/ 	.word	0x00000000


	//----- nvinfo : EIATTR_REGCOUNT
	.align		4
.L_207:
        /*0438*/ 	.byte	0x04, 0x2f
        /*043a*/ 	.short	(.L_209 - .L_208)
	.align		4
.L_208:
        /*043c*/ 	.word	index@(_Z28gemm_half_q_half_gptq_kernelILi6ELb0ELb1EEvPK6__halfPKjS4_S2_PS0_iiiiiPKtibS2_i)
        /*0440*/ 	.word	0x00000050


	//----- nvinfo : EIATTR_FRAME_SIZE
	.align		4
.L_209:
        /*0444*/ 	.byte	0x04, 0x11
        /*0446*/ 	.short	(.L_211 - .L_210)
	.align		4
.L_210:
        /*0448*/ 	.word	index@(_Z28gemm_half_q_half_gptq_kernelILi6ELb0ELb1EEvPK6__halfPKjS4_S2_PS0_iiiiiPKtibS2_i)
        /*044c*/ 	.word	0x00000000


	//----- nvinfo : EIATTR_REGCOUNT
	.align		4
.L_211:
        /*0450*/ 	.byte	0x04, 0x2f
        /*0452*/ 	.short	(.L_213 - .L_212)
	.align		4
.L_212:
        /*0454*/ 	.word	index@(_Z28gemm_half_q_half_gptq_kernelILi7ELb0ELb1EEvPK6__halfPKjS4_S2_PS0_iiiiiPKtibS2_i)
        /*0458*/ 	.word	0x00000065


	//----- nvinfo : EIATTR_FRAME_SIZE
	.align		4
.L_213:
        /*045c*/ 	.byte	0x04, 0x11
        /*045e*/ 	.short	(.L_215 - .L_214)
	.align		4
.L_214:
        /*0460*/ 	.word	index@(_Z28gemm_half_q_half_gptq_kernelILi7ELb0ELb1EEvPK6__halfPKjS4_S2_PS0_iiiiiPKtibS2_i)
        /*0464*/ 	.word	0x00000000


	//----- nvinfo : EIATTR_REGCOUNT
	.align		4
.L_215:
        /*0468*/ 	.byte	0x04, 0x2f
        /*046a*/ 	.short	(.L_217 - .L_216)
	.align		4
.L_216:
        /*046c*/ 	.word	index@(_Z28gemm_half_q_half_gptq_kernelILi8ELb0ELb1EEvPK6__halfPKjS4_S2_PS0_iiiiiPKtibS2_i)
        /*0470*/ 	.word	0x00000060


	//----- nvinfo : EIATTR_FRAME_SIZE
	.align		4
.L_217:
        /*0474*/ 	.byte	0x04, 0x11
        /*0476*/ 	.short	(.L_219 - .L_218)
	.align		4
.L_218:
        /*0478*/ 	.word	index@(_Z28gemm_half_q_half_gptq_kernelILi8ELb0ELb1EEvPK6__halfPKjS4_S2_PS0_iiiiiPKtibS2_i)
        /*047c*/ 	.word	0x00000000


	//----- nvinfo : EIATTR_REGCOUNT
	.align		4
.L_219:
        /*0480*/ 	.byte	0x04, 0x2f
        /*0482*/ 	.short	(.L_221 - .L_220)
	.align		4
.L_220:
        /*0484*/ 	.word	index@(_Z28gemm_half_q_half_gptq_kernelILi1ELb1ELb0EEvPK6__halfPKjS4_S2_PS0_iiiiiPKtibS2_i)
        /*0488*/ 	.word	0x00000028


	//----- nvinfo : EIATTR_FRAME_SIZE
	.align		4
.L_221:
        /*048c*/ 	.byte	0x04, 0x11
        /*048e*/ 	.short	(.L_223 - .L_222)
	.align		4
.L_222:
        /*0490*/ 	.word	index@(_Z28gemm_half_q_half_gptq_kernelILi1ELb1ELb0EEvPK6__halfPKjS4_S2_PS0_iiiiiPKtibS2_i)
        /*0494*/ 	.word	0x00000000


	//----- nvinfo : EIATTR_REGCOUNT
	.align		4
.L_223:
        /*0498*/ 	.byte	0x04, 0x2f
        /*049a*/ 	.short	(.L_225 - .L_224)
	.align		4
.L_224:
        /*049c*/ 	.word	index@(_Z28gemm_half_q_half_gptq_kernelILi2ELb1ELb0EEvPK6__halfPKjS4_S2_PS0_iiiiiPKtibS2_i)
        /*04a0*/ 	.word	0x00000036


	//----- nvinfo : EIATTR_FRAME_SIZE
	.align		4
.L_225:
        /*04a4*/ 	.byte	0x04, 0x11
        /*04a6*/ 	.short	(.L_227 - .L_226)
	.align		4
.L_226:
        /*04a8*/ 	.word	index@(_Z28gemm_half_q_half_gptq_kernelILi2ELb1ELb0EEvPK6__halfPKjS4_S2_PS0_iiiiiPKtibS2_i)
        /*04ac*/ 	.word	0x00000000


	//----- nvinfo : EIATTR_REGCOUNT
	.align		4
.L_227:
        /*04b0*/ 	.byte	0x04, 0x2f
        /*04b2*/ 	.short	(.L_229 - .L_228)
	.align		4
.L_228:
        /*04b4*/ 	.word	index@(_Z28gemm_half_q_half_gptq_kernelILi3ELb1ELb0EEvPK6__halfPKjS4_S2_PS0_iiiiiPKtibS2_i)
        /*04b8*/ 	.word	0x0000003c


	//----- nvinfo : EIATTR_FRAME_SIZE
	.align		4
.L_229:
        /*04bc*/ 	.byte	0x04, 0x11
        /*04be*/ 	.short	(.L_231 - .L_230)
	.align		4
.L_230:
        /*04c0*/ 	.word	index@(_Z28gemm_half_q_half_gptq_kernelILi3ELb1ELb0EEvPK6__halfPKjS4_S2_PS0_iiiiiPKtibS2_i)
        /*04c4*/ 	.word	0x00000000


	//----- nvinfo : EIATTR_REGCOUNT
	.align		4
.L_231:
        /*04c8*/ 	.byte	0x04, 0x2f
        /*04ca*/ 	.short	(.L_233 - .L_232)
	.align		4
.L_232:
        /*04cc*/ 	.word	index@(_Z28gemm_half_q_half_gptq_kernelILi4ELb1ELb0EEvPK6__halfPKjS4_S2_PS0_iiiiiPKtibS2_i)
        /*04d0*/ 	.word	0x00000040


	//----- nvinfo : EIATTR_FRAME_SIZE
	.align		4
.L_233:
        /*04d4*/ 	.byte	0x04, 0x11
        /*04d6*/ 	.short	(.L_235 - .L_234)
	.align		4
.L_234:
        /*04d8*/ 	.word	index@(_Z28gemm_half_q_half_gptq_kernelILi4ELb1ELb0EEvPK6__halfPKjS4_S2_PS0_iiiiiPKtibS2_i)
        /*04dc*/ 	.word	0x00000000


	//----- nvinfo : EIATTR_REGCOUNT
	.align		4
.L_235:
        /*04e0*/ 	.byte	0x04, 0x2f
        /*04e2*/ 	.short	(.L_237 - .L_236)
	.align		4
.L_236:
        /*04e4*/ 	.word	index@(_Z28gemm_half_q_half_gptq_kernelILi5ELb1ELb0EEvPK6__halfPKjS4_S2_PS0_iiiiiPKtibS2_i)
        /*04e8*/ 	.word	0x00000048


	//----- nvinfo : EIATTR_FRAME_SIZE
	.align		4
.L_237:
        /*04ec*/ 	.byte	0x04, 0x11
        /*04ee*/ 	.short	(.L_239 - .L_238)
	.align		4
.L_238:
        /*04f0*/ 	.word	index@(_Z28gemm_half_q_half_gptq_kernelILi5ELb1ELb0EEvPK6__halfPKjS4_S2_PS0_iiiiiPKtibS2_i)
        /*04f4*/ 	.word	0x00000000


	//----- nvinfo : EIATTR_REGCOUNT
	.align		4
.L_239:
        /*04f8*/ 	.byte	0x04, 0x2f
        /*04fa*/ 	.short	(.L_241 - .L_240)
	.align		4
.L_240:
        /*04fc*/ 	.word	index@(_Z28gemm_half_q_half_gptq_kernelILi6ELb1ELb0EEvPK6__halfPKjS4_S2_PS0_iiiiiPKtibS2_i)
        /*0500*/ 	.word	0x0000004f


	//----- nvinfo : EIATTR_FRAME_SIZE
	.align		4
.L_241:
        /*0504*/ 	.byte	0x04, 0x11
        /*0506*/ 	.short	(.L_243 - .L_242)
	.align		4
.L_242:
        /*0508*/ 	.word	index@(_Z28gemm_half_q_half_gptq_kernelILi6ELb1ELb0EEvPK6__halfPKjS4_S2_PS0_iiiiiPKtibS2_i)
        /*050c*/ 	.word	0x00000000


	//----- nvinfo : EIATTR_REGCOUNT
	.align		4
.L_243:
        /*0510*/ 	.byte	0x04, 0x2f
        /*0512*/ 	.short	(.L_245 - .L_244)
	.align		4
.L_244:
        /*0514*/ 	.word	index@(_Z28gemm_half_q_half_gptq_kernelILi7ELb1ELb0EEvPK6__halfPKjS4_S2_PS0_iiiiiPKtibS2_i)
        /*0518*/ 	.word	0x00000062


	//----- nvinfo : EIATTR_FRAME_SIZE
	.align		4
.L_245:
        /*051c*/ 	.byte	0x04, 0x11
        /*051e*/ 	.short	(.L_247 - .L_246)
	.align		4
.L_246:
        /*0520*/ 	.word	index@(_Z28gemm_half_q_half_gptq_kernelILi7ELb1ELb0EEvPK6__halfPKjS4_S2_PS0_iiiiiPKtibS2_i)
        /*0524*/ 	.word	0x00000000


	//----- nvinfo : EIATTR_REGCOUNT
	.align		4
.L_247:
        /*0528*/ 	.byte	0x04, 0x2f
        /*052a*/ 	.short	(.L_249 - .L_248)
	.align		4
.L_248:
        /*052c*/ 	.word	index@(_Z28gemm_half_q_half_gptq_kernelILi8ELb1ELb0EEvPK6__halfPKjS4_S2_PS0_iiiiiPKtibS2_i)
        /*0530*/ 	.word	0x0000005f


	//----- nvinfo : EIATTR_FRAME_SIZE
	.align		4
.L_249:
        /*0534*/ 	.byte	0x04, 0x11
        /*0536*/ 	.short	(.L_251 - .L_250)
	.align		4
.L_250:
        /*0538*/ 	.word	index@(_Z28gemm_half_q_half_gptq_kernelILi8ELb1ELb0EEvPK6__halfPKjS4_S2_PS0_iiiiiPKtibS2_i)
        /*053c*/ 	.word	0x00000000


	//----- nvinfo : EIATTR_REGCOUNT
	.align		4
.L_251:
        /*0540*/ 	.byte	0x04, 0x2f
        /*0542*/ 	.short	(.L_253 - .L_252)
	.align		4
.L_252:
        /*0544*/ 	.word	index@(_Z28gemm_half_q_half_gptq_kernelILi1ELb1ELb1EEvPK6__halfPKjS4_S2_PS0_iiiiiPKtibS2_i)
        /*0548*/ 	.word	0x00000028


	//----- nvinfo : EIATTR_FRAME_SIZE
	.align		4
.L_253:
        /*054c*/ 	.byte	0x04, 0x11
        /*054e*/ 	.short	(.L_255 - .L_254)
	.align		4
.L_254:
        /*0550*/ 	.word	index@(_Z28gemm_half_q_half_gptq_kernelILi1ELb1ELb1EEvPK6__halfPKjS4_S2_PS0_iiiiiPKtibS2_i)
        /*0554*/ 	.word	0x00000000


	//----- nvinfo : EIATTR_REGCOUNT
	.align		4
.L_255:
        /*0558*/ 	.byte	0x04, 0x2f
        /*055a*/ 	.short	(.L_257 - .L_256)
	.align		4
.L_256:
        /*055c*/ 	.word	index@(_Z28gemm_half_q_half_gptq_kernelILi2ELb1ELb1EEvPK6__halfPKjS4_S2_PS0_iiiiiPKtibS2_i)
        /*0560*/ 	.word	0x00000036


	//----- nvinfo : EIATTR_FRAME_SIZE
	.align		4
.L_257:
        /*0564*/ 	.byte	0x04, 0x11
        /*0566*/ 	.short	(.L_259 - .L_258)
	.align		4
.L_258:
        /*0568*/ 	.word	index@(_Z28gemm_half_q_half_gptq_kernelILi2ELb1ELb1EEvPK6__halfPKjS4_S2_PS0_iiiiiPKtibS2_i)
        /*056c*/ 	.word	0x00000000


	//----- nvinfo : EIATTR_REGCOUNT
	.align		4
.L_259:
        /*0570*/ 	.byte	0x04, 0x2f
        /*0572*/ 	.short	(.L_261 - .L_260)
	.align		4
.L_260:
        /*0574*/ 	.word	index@(_Z28gemm_half_q_half_gptq_kernelILi3ELb1ELb1EEvPK6__halfPKjS4_S2_PS0_iiiiiPKtibS2_i)
        /*0578*/ 	.word	0x0000003c


	//----- nvinfo : EIATTR_FRAME_SIZE
	.align		4
.L_261:
        /*057c*/ 	.byte	0x04, 0x11
        /*057e*/ 	.short	(.L_263 - .L_262)
	.align		4
.L_262:
        /*0580*/ 	.word	index@(_Z28gemm_half_q_half_gptq_kernelILi3ELb1ELb1EEvPK6__halfPKjS4_S2_PS0_iiiiiPKtibS2_i)
        /*0584*/ 	.word	0x00000000


	//----- nvinfo : EIATTR_REGCOUNT
	.align		4
.L_263:
        /*0588*/ 	.byte	0x04, 0x2f
        /*058a*/ 	.short	(.L_265 - .L_264)
	.align		4
.L_264:
        /*058c*/ 	.word	index@(_Z28gemm_half_q_half_gptq_kernelILi4ELb1ELb1EEvPK6__halfPKjS4_S2_PS0_iiiiiPKtibS2_i)
        /*0590*/ 	.word	0x00000040


	//----- nvinfo : EIATTR_FRAME_SIZE
	.align		4
.L_265:
        /*0594*/ 	.byte	0x04, 0x11
        /*0596*/ 	.short	(.L_267 - .L_266)
	.align		4
.L_266:
        /*0598*/ 	.word	index@(_Z28gemm_half_q_half_gptq_kernelILi4ELb1ELb1EEvPK6__halfPKjS4_S2_PS0_iiiiiPKtibS2_i)
        /*059c*/ 	.word	0x00000000


	//----- nvinfo : EIATTR_REGCOUNT
	.align		4
.L_267:
        /*05a0*/ 	.byte	0x04, 0x2f
        /*05a2*/ 	.short	(.L_269 - .L_268)
	.align		4
.L_268:
        /*05a4*/ 	.word	index@(_Z28gemm_half_q_half_gptq_kernelILi5ELb1ELb1EEvPK6__halfPKjS4_S2_PS0_iiiiiPKtibS2_i)
        /*05a8*/ 	.word	0x00000048


	//----- nvinfo : EIATTR_FRAME_SIZE
	.align		4
.L_269:
        /*05ac*/ 	.byte	0x04, 0x11
        /*05ae*/ 	.short	(.L_271 - .L_270)
	.align		4
.L_270:
        /*05b0*/ 	.word	index@(_Z28gemm_half_q_half_gptq_kernelILi5ELb1ELb1EEvPK6__halfPKjS4_S2_PS0_iiiiiPKtibS2_i)
        /*05b4*/ 	.word	0x00000000


	//----- nvinfo : EIATTR_REGCOUNT
	.align		4
.L_271:
        /*05b8*/ 	.byte	0x04, 0x2f
        /*05ba*/ 	.short	(.L_273 - .L_272)
	.align		4
.L_272:
        /*05bc*/ 	.word	index@(_Z28gemm_half_q_half_gptq_kernelILi6ELb1ELb1EEvPK6__halfPKjS4_S2_PS0_iiiiiPKtibS2_i)
        /*05c0*/ 	.word	0x0000004f


	//----- nvinfo : EIATTR_FRAME_SIZE
	.align		4
.L_273:
        /*05c4*/ 	.byte	0x04, 0x11
        /*05c6*/ 	.short	(.L_275 - .L_274)
	.align		4
.L_274:
        /*05c8*/ 	.word	index@(_Z28gemm_half_q_half_gptq_kernelILi6ELb1ELb1EEvPK6__halfPKjS4_S2_PS0_iiiiiPKtibS2_i)
        /*05cc*/ 	.word	0x00000000


	//----- nvinfo : EIATTR_REGCOUNT
	.align		4
.L_275:
        /*05d0*/ 	.byte	0x04, 0x2f
        /*05d2*/ 	.short	(.L_277 - .L_276)
	.align		4
.L_276:
        /*05d4*/ 	.word	index@(_Z28gemm_half_q_half_gptq_kernelILi7ELb1ELb1EEvPK6__halfPKjS4_S2_PS0_iiiiiPKtibS2_i)
        /*05d8*/ 	.word	0x00000062


	//----- nvinfo : EIATTR_FRAME_SIZE
	.align		4
.L_277:
        /*05dc*/ 	.byte	0x04, 0x11
        /*05de*/ 	.short	(.L_279 - .L_278)
	.align		4
.L_278:
        /*05e0*/ 	.word	index@(_Z28gemm_half_q_half_gptq_kernelILi7ELb1ELb1EEvPK6__halfPKjS4_S2_PS0_iiiiiPKtibS2_i)
        /*05e4*/ 	.word	0x00000000


	//----- nvinfo : EIATTR_REGCOUNT
	.align		4
.L_279:
        /*05e8*/ 	.byte	0x04, 0x2f
        /*05ea*/ 	.short	(.L_281 - .L_280)
	.align		4
.L_280:
        /*05ec*/ 	.word	index@(_Z28gemm_half_q_half_gptq_kernelILi8ELb1ELb1EEvPK6__halfPKjS4_S2_PS0_iiiiiPKtibS2_i)
        /*05f0*/ 	.word	0x0000005f


	//----- nvinfo : EIATTR_FRAME_SIZE
	.align		4
.L_281:
        /*05f4*/ 	.byte	0x04, 0x11
        /*05f6*/ 	.short	(.L_283 - .L_282)
	.align		4
.L_282:
        /*05f8*/ 	.word	index@(_Z28gemm_half_q_half_gptq_kernelILi8ELb1ELb1EEvPK6__halfPKjS4_S2_PS0_iiiiiPKtibS2_i)
        /*05fc*/ 	.word	0x00000000


	//----- nvinfo : EIATTR_REGCOUNT
	.align		4
.L_283:
        /*0600*/ 	.byte	0x04, 0x2f
        /*0602*/ 	.short	(.L_285 - .L_284)
	.align		4
.L_284:
        /*0604*/ 	.word	index@(_Z12clear_kernelP6__halfii)
        /*0608*/ 	.word	0x00000006


	//----- nvinfo : EIATTR_FRAME_SIZE
	.align		4
.L_285:
        /*060c*/ 	.byte	0x04, 0x11
        /*060e*/ 	.short	(.L_287 - .L_286)
	.align		4
.L_286:
        /*0610*/ 	.word	index@(_Z12clear_kernelP6__halfii)
        /*0614*/ 	.word	0x00000000


	//----- nvinfo : EIATTR_MIN_STACK_SIZE
	.align		4
.L_287:
        /*0618*/ 	.byte	0x04, 0x12
        /*061a*/ 	.short	(.L_289 - .L_288)
	.align		4
.L_288:
        /*061c*/ 	.word	index@(_Z12clear_kernelP6__halfii)
        /*0620*/ 	.word	0x00000000


	//----- nvinfo : EIATTR_MIN_STACK_SIZE
	.align		4
.L_289:
        /*0624*/ 	.byte	0x04, 0x12
        /*0626*/ 	.short	(.L_291 - .L_290)
	.align		4
.L_290:
        /*0628*/ 	.word	index@(_Z28gemm_half_q_half_gptq_kernelILi8ELb1ELb1EEvPK6__halfPKjS4_S2_PS0_iiiiiPKtibS2_i)
        /*062c*/ 	.word	0x00000000


	//----- nvinfo : EIATTR_MIN_STACK_SIZE
	.align		4
.L_291:
        /*0630*/ 	.byte	0x04, 0x12
        /*0632*/ 	.short	(.L_293 - .L_292)
	.align		4
.L_292:
        /*0634*/ 	.word	index@(_Z28gemm_half_q_half_gptq_kernelILi7ELb1ELb1EEvPK6__halfPKjS4_S2_PS0_iiiiiPKtibS2_i)
        /*0638*/ 	.word	0x00000000


	//----- nvinfo : EIATTR_MIN_STACK_SIZE
	.align		4
.L_293:
        /*063c*/ 	.byte	0x04, 0x12
        /*063e*/ 	.short	(.L_295 - .L_294)
	.align		4
.L_294:
        /*0640*/ 	.word	index@(_Z28gemm_half_q_half_gptq_kernelILi6ELb1ELb1EEvPK6__halfPKjS4_S2_PS0_iiiiiPKtibS2_i)
        /*0644*/ 	.word	0x00000000


	//----- nvinfo : EIATTR_MIN_STACK_SIZE
	.align		4
.L_295:
        /*0648*/ 	.byte	0x04, 0x12
        /*064a*/ 	.short	(.L_297 - .L_296)
	.align		4
.L_296:
        /*064c*/ 	.word	index@(_Z28gemm_half_q_half_gptq_kernelILi5ELb1ELb1EEvPK6__halfPKjS4_S2_PS0_iiiiiPKtibS2_i)
        /*0650*/ 	.word	0x00000000


	//----- nvinfo : EIATTR_MIN_STACK_SIZE
	.align		4
.L_297:
        /*0654*/ 	.byte	0x04, 0x12
        /*0656*/ 	.short	(.L_299 - .L_298)
	.align		4
.L_298:
        /*0658*/ 	.word	index@(_Z28gemm_half_q_half_gptq_kernelILi4ELb1ELb1EEvPK6__halfPKjS4_S2_PS0_iiiiiPKtibS2_i)
        /*065c*/ 	.word	0x00000000


	//----- nvinfo : EIATTR_MIN_STACK_SIZE
	.align		4
.L_299:
        /*0660*/ 	.byte	0x04, 0x12
        /*0662*/ 	.short	(.L_301 - .L_300)
	.align		4
.L_300:
        /*0664*/ 	.word	index@(_Z28gemm_half_q_half_gptq_kernelILi3ELb1ELb1EEvPK6__halfPKjS4_S2_PS0_iiiiiPKtibS2_i)
        /*0668*/ 	.word	0x00000000


	//----- nvinfo : EIATTR_MIN_STACK_SIZE
	.align		4
.L_301:
        /*066c*/ 	.byte	0x04, 0x12
        /*066e*/ 	.short	(.L_303 - .L_302)
	.align		4
.L_302:
        /*0670*/ 	.word	index@(_Z28gemm_half_q_half_gptq_kernelILi2ELb1ELb1EEvPK6__halfPKjS4_S2_PS0_iiiiiPKtibS2_i)
        /*0674*/ 	.word	0x00000000


	//----- nvinfo : EIATTR_MIN_STACK_SIZE
	.align		4
.L_303:
        /*0678*/ 	.byte	0x04, 0x12
        /*067a*/ 	.short	(.L_305 - .L_304)
	.align		4
.L_304:
        /*067c*/ 	.word	index@(_Z28gemm_half_q_half_gptq_kernelILi1ELb1ELb1EEvPK6__halfPKjS4_S2_PS0_iiiiiPKtibS2_i)
        /*0680*/ 	.word	0x00000000


	//----- nvinfo : EIATTR_MIN_STACK_SIZE
	.align		4
.L_305:
        /*0684*/ 	.byte	0x04, 0x12
        /*0686*/ 	.short	(.L_307 - .L_306)
	.align		4
.L_306:
        /*0688*/ 	.word	index@(_Z28gemm_half_q_half_gptq_kernelILi8ELb1ELb0EEvPK6__halfPKjS4_S2_PS0_iiiiiPKtibS2_i)
        /*068c*/ 	.word	0x00000000


	//----- nvinfo : EIATTR_MIN_STACK_SIZE
	.align		4
.L_307:
        /*0690*/ 	.byte	0x04, 0x12
        /*0692*/ 	.short	(.L_309 - .L_308)
	.align		4
.L_308:
        /*0694*/ 	.word	index@(_Z28gemm_half_q_half_gptq_kernelILi7ELb1ELb0EEvPK6__halfPKjS4_S2_PS0_iiiiiPKtibS2_i)
        /*0698*/ 	.word	0x00000000


	//----- nvinfo : EIATTR_MIN_STACK_SIZE
	.align		4
.L_309:
        /*069c*/ 	.byte	0x04, 0x12
        /*069e*/ 	.short	(.L_311 - .L_310)
	.align		4
.L_310:
        /*06a0*/ 	.word	index@(_Z28gemm_half_q_half_gptq_kernelILi6ELb1ELb0EEvPK6__halfPKjS4_S2_PS0_iiiiiPKtibS2_i)
        /*06a4*/ 	.word	0x00000000


	//----- nvinfo : EIATTR_MIN_STACK_SIZE
	.align		4
.L_311:
        /*06a8*/ 	.byte	0x04, 0x12
        /*06aa*/ 	.short	(.L_313 - .L_312)
	.align		4
.L_312:
        /*06ac*/ 	.word	index@(_Z28gemm_half_q_half_gptq_kernelILi5ELb1ELb0EEvPK6__halfPKjS4_S2_PS0_iiiiiPKtibS2_i)
        /*06b0*/ 	.word	0x00000000


	//----- nvinfo : EIATTR_MIN_STACK_SIZE
	.align		4
.L_313:
        /*06b4*/ 	.byte	0x04, 0x12
        /*06b6*/ 	.short	(.L_315 - .L_314)
	.align		4
.L_314:
        /*06b8*/ 	.word	index@(_Z28gemm_half_q_half_gptq_kernelILi4ELb1ELb0EEvPK6__halfPKjS4_S2_PS0_iiiiiPKtibS2_i)
        /*06bc*/ 	.word	0x00000000


	//----- nvinfo : EIATTR_MIN_STACK_SIZE
	.align		4
.L_315:
        /*06c0*/ 	.byte	0x04, 0x12
        /*06c2*/ 	.short	(.L_317 - .L_316)
	.align		4
.L_316:
        /*06c4*/ 	.word	index@(_Z28gemm_half_q_half_gptq_kernelILi3ELb1ELb0EEvPK6__halfPKjS4_S2_PS0_iiiiiPKtibS2_i)
        /*06c8*/ 	.word	0x00000000


	//----- nvinfo : EIATTR_MIN_STACK_SIZE
	.align		4
.L_317:
        /*06cc*/ 	.byte	0x04, 0x12
        /*06ce*/ 	.short	(.L_319 - .L_318)
	.align		4
.L_318:
        /*06d0*/ 	.word	index@(_Z28gemm_half_q_half_gptq_kernelILi2ELb1ELb0EEvPK6__halfPKjS4_S2_PS0_iiiiiPKtibS2_i)
        /*06d4*/ 	.word	0x00000000


	//----- nvinfo : EIATTR_MIN_STACK_SIZE
	.align		4
.L_319:
        /*06d8*/ 	.byte	0x04, 0x12
        /*06da*/ 	.short	(.L_321 - .L_320)
	.align		4
.L_320:
        /*06dc*/ 	.word	index@(_Z28gemm_half_q_half_gptq_kernelILi1ELb1ELb0EEvPK6__halfPKjS4_S2_PS0_iiiiiPKtibS2_i)
        /*06e0*/ 	.word	0x00000000


	//----- nvinfo : EIATTR_MIN_STACK_SIZE
	.align		4
.L_321:
        /*06e4*/ 	.byte	0x04, 0x12
        /*06e6*/ 	.short	(.L_323 - .L_322)
	.align		4
.L_322:
        /*06e8*/ 	.word	index@(_Z28gemm_half_q_half_gptq_kernelILi8ELb0ELb1EEvPK6__halfPKjS4_S2_PS0_iiiiiPKtibS2_i)
        /*06ec*/ 	.word	0x00000000


	//----- nvinfo : EIATTR_MIN_STACK_SIZE
	.align		4
.L_323:
        /*06f0*/ 	.byte	0x04, 0x12
        /*06f2*/ 	.short	(.L_325 - .L_324)
	.align		4
.L_324:
        /*06f4*/ 	.word	index@(_Z28gemm_half_q_half_gptq_kernelILi7ELb0ELb1EEvPK6__halfPKjS4_S2_PS0_iiiiiPKtibS2_i)
        /*06f8*/ 	.word	0x00000000


	//----- nvinfo : EIATTR_MIN_STACK_SIZE
	.align		4
.L_325:
        /*06fc*/ 	.byte	0x04, 0x12
        /*06fe*/ 	.short	(.L_327 - .L_326)
	.align		4
.L_326:
        /*0700*/ 	.word	index@(_Z28gemm_half_q_half_gptq_kernelILi6ELb0ELb1EEvPK6__halfPKjS4_S2_PS0_iiiiiPKtibS2_i)
        /*0704*/ 	.word	0x00000000


	//----- nvinfo : EIATTR_MIN_STACK_SIZE
	.align		4
.L_327:
        /*0708*/ 	.byte	0x04, 0x12
        /*070a*/ 	.short	(.L_329 - .L_328)
	.align		4
.L_328:
        /*070c*/ 	.word	index@(_Z28gemm_half_q_half_gptq_kernelILi5ELb0ELb1EEvPK6__halfPKjS4_S2_PS0_iiiiiPKtibS2_i)
        /*0710*/ 	.word	0x00000000


	//----- nvinfo : EIATTR_MIN_STACK_SIZE
	.align		4
.L_329:
        /*0714*/ 	.byte	0x04, 0x12
        /*0716*/ 	.short	(.L_331 - .L_330)
	.align		4
.L_330:
        /*0718*/ 	.word	index@(_Z28gemm_half_q_half_gptq_kernelILi4ELb0ELb1EEvPK6__halfPKjS4_S2_PS0_iiiiiPKtibS2_i)
        /*071c*/ 	.word	0x00000000


	//----- nvinfo : EIATTR_MIN_STACK_SIZE
	.align		4
.L_331:
        /*0720*/ 	.byte	0x04, 0x12
        /*0722*/ 	.short	(.L_333 - .L_332)
	.align		4
.L_332:
        /*0724*/ 	.word	index@(_Z28gemm_half_q_half_gptq_kernelILi3ELb0ELb1EEvPK6__halfPKjS4_S2_PS0_iiiiiPKtibS2_i)
        /*0728*/ 	.word	0x00000000


	//----- nvinfo : EIATTR_MIN_STACK_SIZE
	.align		4
.L_333:
        /*072c*/ 	.byte	0x04, 0x12
        /*072e*/ 	.short	(.L_335 - .L_334)
	.align		4
.L_334:
        /*0730*/ 	.word	index@(_Z28gemm_half_q_half_gptq_kernelILi2ELb0ELb1EEvPK6__halfPKjS4_S2_PS0_iiiiiPKtibS2_i)
        /*0734*/ 	.word	0x00000000


	//----- nvinfo : EIATTR_MIN_STACK_SIZE
	.align		4
.L_335:
        /*0738*/ 	.byte	0x04, 0x12
        /*073a*/ 	.short	(.L_337 - .L_336)
	.align		4
.L_336:
        /*073c*/ 	.word	index@(_Z28gemm_half_q_half_gptq_kernelILi1ELb0ELb1EEvPK6__halfPKjS4_S2_PS0_iiiiiPKtibS2_i)
        /*0740*/ 	.word	0x00000000


	//----- nvinfo : EIATTR_MIN_STACK_SIZE
	.align		4
.L_337:
        /*0744*/ 	.byte	0x04, 0x12
        /*0746*/ 	.short	(.L_339 - .L_338)
	.align		4
.L_338:
        /*0748*/ 	.word	index@(_Z28gemm_half_q_half_gptq_kernelILi8ELb0ELb0EEvPK6__halfPKjS4_S2_PS0_iiiiiPKtibS2_i)
        /*074c*/ 	.word	0x00000000


	//----- nvinfo : EIATTR_MIN_STACK_SIZE
	.align		4
.L_339:
        /*0750*/ 	.byte	0x04, 0x12
        /*0752*/ 	.short	(.L_341 - .L_340)
	.align		4
.L_340:
        /*0754*/ 	.word	index@(_Z28gemm_half_q_half_gptq_kernelILi7ELb0ELb0EEvPK6__halfPKjS4_S2_PS0_iiiiiPKtibS2_i)
        /*0758*/ 	.word	0x00000000


	//----- nvinfo : EIATTR_MIN_STACK_SIZE
	.align		4
.L_341:
        /*075c*/ 	.byte	0x04, 0x12
        /*075e*/ 	.short	(.L_343 - .L_342)
	.align		4
.L_342:
        /*0760*/ 	.word	index@(_Z28gemm_half_q_half_gptq_kernelILi6ELb0ELb0EEvPK6__halfPKjS4_S2_PS0_iiiiiPKtibS2_i)
        /*0764*/ 	.word	0x00000000


	//----- nvinfo : EIATTR_MIN_STACK_SIZE
	.align		4
.L_343:
        /*0768*/ 	.byte	0x04, 0x12
        /*076a*/ 	.short	(.L_345 - .L_344)
	.align		4
.L_344:
        /*076c*/ 	.word	index@(_Z28gemm_half_q_half_gptq_kernelILi5ELb0ELb0EEvPK6__halfPKjS4_S2_PS0_iiiiiPKtibS2_i)
        /*0770*/ 	.word	0x00000000


	//----- nvinfo : EIATTR_MIN_STACK_SIZE
	.align		4
.L_345:
        /*0774*/ 	.byte	0x04, 0x12
        /*0776*/ 	.short	(.L_347 - .L_346)
	.align		4
.L_346:
        /*0778*/ 	.word	index@(_Z28gemm_half_q_half_gptq_kernelILi4ELb0ELb0EEvPK6__halfPKjS4_S2_PS0_iiiiiPKtibS2_i)
        /*077c*/ 	.word	0x00000000


	//----- nvinfo : EIATTR_MIN_STACK_SIZE
	.align		4
.L_347:
        /*0780*/ 	.byte	0x04, 0x12
        /*0782*/ 	.short	(.L_349 - .L_348)
	.align		4
.L_348:
        /*0784*/ 	.word	index@(_Z28gemm_half_q_half_gptq_kernelILi3ELb0ELb0EEvPK6__halfPKjS4_S2_PS0_iiiiiPKtibS2_i)
        /*0788*/ 	.word	0x00000000


	//----- nvinfo : EIATTR_MIN_STACK_SIZE
	.align		4
.L_349:
        /*078c*/ 	.byte	0x04, 0x12
        /*078e*/ 	.short	(.L_351 - .L_350)
	.align		4
.L_350:
        /*0790*/ 	.word	index@(_Z28gemm_half_q_half_gptq_kernelILi2ELb0ELb0EEvPK6__halfPKjS4_S2_PS0_iiiiiPKtibS2_i)
        /*0794*/ 	.word	0x00000000


	//----- nvinfo : EIATTR_MIN_STACK_SIZE
	.align		4
.L_351:
        /*0798*/ 	.byte	0x04, 0x12
        /*079a*/ 	.short	(.L_353 - .L_352)
	.align		4
.L_352:
        /*079c*/ 	.word	index@(_Z28gemm_half_q_half_gptq_kernelILi1ELb0ELb0EEvPK6__halfPKjS4_S2_PS0_iiiiiPKtibS2_i)
        /*07a0*/ 	.word	0x00000000


	//----- nvinfo : EIATTR_MIN_STACK_SIZE
	.align		4
.L_353:
        /*07a4*/ 	.byte	0x04, 0x12
        /*07a6*/ 	.short	(.L_355 - .L_354)
	.align		4
.L_354:
        /*07a8*/ 	.word	index@(_Z23gemm_half_q_half_kernelILi8ELb1ELb1EEvPK6__halfPKjS4_S2_PS0_iiiiPKtS7_iiiiiibS2_i)
        /*07ac*/ 	.word	0x00000010


	//----- nvinfo : EIATTR_MIN_STACK_SIZE
	.align		4
.L_355:
        /*07b0*/ 	.byte	0x04, 0x12
        /*07b2*/ 	.short	(.L_357 - .L_356)
	.align		4
.L_356:
        /*07b4*/ 	.word	index@(_Z23gemm_half_q_half_kernelILi7ELb1ELb1EEvPK6__halfPKjS4_S2_PS0_iiiiPKtS7_iiiiiibS2_i)
        /*07b8*/ 	.word	0x00000010


	//----- nvinfo : EIATTR_MIN_STACK_SIZE
	.align		4
.L_357:
        /*07bc*/ 	.byte	0x04, 0x12
        /*07be*/ 	.short	(.L_359 - .L_358)
	.align		4
.L_358:
        /*07c0*/ 	.word	index@(_Z23gemm_half_q_half_kernelILi6ELb1ELb1EEvPK6__halfPKjS4_S2_PS0_iiiiPKtS7_iiiiiibS2_i)
        /*07c4*/ 	.word	0x00000010


	//----- nvinfo : EIATTR_MIN_STACK_SIZE
	.align		4
.L_359:
        /*07c8*/ 	.byte	0x04, 0x12
        /*07ca*/ 	.short	(.L_361 - .L_360)
	.align		4
.L_360:
        /*07cc*/ 	.word	index@(_Z23gemm_half_q_half_kernelILi5ELb1ELb1EEvPK6__halfPKjS4_S2_PS0_iiiiPKtS7_iiiiiibS2_i)
        /*07d0*/ 	.word	0x00000010


	//----- nvinfo : EIATTR_MIN_STACK_SIZE
	.align		4
.L_361:
        /*07d4*/ 	.byte	0x04, 0x12
        /*07d6*/ 	.short	(.L_363 - .L_362)
	.align		4
.L_362:
        /*07d8*/ 	.word	index@(_Z23gemm_half_q_half_kernelILi4ELb1ELb1EEvPK6__halfPKjS4_S2_PS0_iiiiPKtS7_iiiiiibS2_i)
        /*07dc*/ 	.word	0x00000010


	//----- nvinfo : EIATTR_MIN_STACK_SIZE
	.align		4
.L_363:
        /*07e0*/ 	.byte	0x04, 0x12
        /*07e2*/ 	.short	(.L_365 - .L_364)
	.align		4
.L_364:
        /*07e4*/ 	.word	index@(_Z23gemm_half_q_half_kernelILi3ELb1ELb1EEvPK6__halfPKjS4_S2_PS0_iiiiPKtS7_iiiiiibS2_i)
        /*07e8*/ 	.word	0x00000010


	//----- nvinfo : EIATTR_MIN_STACK_SIZE
	.align		4
.L_365:
        /*07ec*/ 	.byte	0x04, 0x12
        /*07ee*/ 	.short	(.L_367 - .L_366)
	.align		4
.L_366:
        /*07f0*/ 	.word	index@(_Z23gemm_half_q_half_kernelILi2ELb1ELb1EEvPK6__halfPKjS4_S2_PS0_iiiiPKtS7_iiiiiibS2_i)
        /*07f4*/ 	.word	0x00000010


	//----- nvinfo : EIATTR_MIN_STACK_SIZE
	.align		4
.L_367:
        /*07f8*/ 	.byte	0x04, 0x12
        /*07fa*/ 	.short	(.L_369 - .L_368)
	.align		4
.L_368:
        /*07fc*/ 	.word	index@(_Z23gemm_half_q_half_kernelILi1ELb1ELb1EEvPK6__halfPKjS4_S2_PS0_iiiiPKtS7_iiiiiibS2_i)
        /*0800*/ 	.word	0x00000010


	//----- nvinfo : EIATTR_MIN_STACK_SIZE
	.align		4
.L_369:
        /*0804*/ 	.byte	0x04, 0x12
        /*0806*/ 	.short	(.L_371 - .L_370)
	.align		4
.L_370:
        /*0808*/ 	.word	index@(_Z23gemm_half_q_half_kernelILi8ELb1ELb0EEvPK6__halfPKjS4_S2_PS0_iiiiPKtS7_iiiiiibS2_i)
        /*080c*/ 	.word	0x00000010


	//----- nvinfo : EIATTR_MIN_STACK_SIZE
	.align		4
.L_371:
        /*0810*/ 	.byte	0x04, 0x12
        /*0812*/ 	.short	(.L_373 - .L_372)
	.align		4
.L_372:
        /*0814*/ 	.word	index@(_Z23gemm_half_q_half_kernelILi7ELb1ELb0EEvPK6__halfPKjS4_S2_PS0_iiiiPKtS7_iiiiiibS2_i)
        /*0818*/ 	.word	0x00000010


	//----- nvinfo : EIATTR_MIN_STACK_SIZE
	.align		4
.L_373:
        /*081c*/ 	.byte	0x04, 0x12
        /*081e*/ 	.short	(.L_375 - .L_374)
	.align		4
.L_374:
        /*0820*/ 	.word	index@(_Z23gemm_half_q_half_kernelILi6ELb1ELb0EEvPK6__halfPKjS4_S2_PS0_iiiiPKtS7_iiiiiibS2_i)
        /*0824*/ 	.word	0x00000010


	//----- nvinfo : EIATTR_MIN_STACK_SIZE
	.align		4
.L_375:
        /*0828*/ 	.byte	0x04, 0x12
        /*082a*/ 	.short	(.L_377 - .L_376)
	.align		4
.L_376:
        /*082c*/ 	.word	index@(_Z23gemm_half_q_half_kernelILi5ELb1ELb0EEvPK6__halfPKjS4_S2_PS0_iiiiPKtS7_iiiiiibS2_i)
        /*0830*/ 	.word	0x00000010


	//----- nvinfo : EIATTR_MIN_STACK_SIZE
	.align		4
.L_377:
        /*0834*/ 	.byte	0x04, 0x12
        /*0836*/ 	.short	(.L_379 - .L_378)
	.align		4
.L_378:
        /*0838*/ 	.word	index@(_Z23gemm_half_q_half_kernelILi4ELb1ELb0EEvPK6__halfPKjS4_S2_PS0_iiiiPKtS7_iiiiiibS2_i)
        /*083c*/ 	.word	0x00000010


	//----- nvinfo : EIATTR_MIN_STACK_SIZE
	.align		4
.L_379:
        /*0840*/ 	.byte	0x04, 0x12
        /*0842*/ 	.short	(.L_381 - .L_380)
	.align		4
.L_380:
        /*0844*/ 	.word	index@(_Z23gemm_half_q_half_kernelILi3ELb1ELb0EEvPK6__halfPKjS4_S2_PS0_iiiiPKtS7_iiiiiibS2_i)
        /*0848*/ 	.word	0x00000010


	//----- nvinfo : EIATTR_MIN_STACK_SIZE
	.align		4
.L_381:
        /*084c*/ 	.byte	0x04, 0x12
        /*084e*/ 	.short	(.L_383 - .L_382)
	.align		4
.L_382:
        /*0850*/ 	.word	index@(_Z23gemm_half_q_half_kernelILi2ELb1ELb0EEvPK6__halfPKjS4_S2_PS0_iiiiPKtS7_iiiiiibS2_i)
        /*0854*/ 	.word	0x00000010


	//----- nvinfo : EIATTR_MIN_STACK_SIZE
	.align		4
.L_383:
        /*0858*/ 	.byte	0x04, 0x12
        /*085a*/ 	.short	(.L_385 - .L_384)
	.align		4
.L_384:
        /*085c*/ 	.word	index@(_Z23gemm_half_q_half_kernelILi1ELb1ELb0EEvPK6__halfPKjS4_S2_PS0_iiiiPKtS7_iiiiiibS2_i)
        /*0860*/ 	.word	0x00000010


	//----- nvinfo : EIATTR_MIN_STACK_SIZE
	.align		4
.L_385:
        /*0864*/ 	.byte	0x04, 0x12
        /*0866*/ 	.short	(.L_387 - .L_386)
	.align		4
.L_386:
        /*0868*/ 	.word	index@(_Z23gemm_half_q_half_kernelILi8ELb0ELb1EEvPK6__halfPKjS4_S2_PS0_iiiiPKtS7_iiiiiibS2_i)
        /*086c*/ 	.word	0x00000010


	//----- nvinfo : EIATTR_MIN_STACK_SIZE
	.align		4
.L_387:
        /*0870*/ 	.byte	0x04, 0x12
        /*0872*/ 	.short	(.L_389 - .L_388)
	.align		4
.L_388:
        /*0874*/ 	.word	index@(_Z23gemm_half_q_half_kernelILi7ELb0ELb1EEvPK6__halfPKjS4_S2_PS0_iiiiPKtS7_iiiiiibS2_i)
        /*0878*/ 	.word	0x00000010


	//----- nvinfo : EIATTR_MIN_STACK_SIZE
	.align		4
.L_389:
        /*087c*/ 	.byte	0x04, 0x12
        /*087e*/ 	.short	(.L_391 - .L_390)
	.align		4
.L_390:
        /*0880*/ 	.word	index@(_Z23gemm_half_q_half_kernelILi6ELb0ELb1EEvPK6__halfPKjS4_S2_PS0_iiiiPKtS7_iiiiiibS2_i)
        /*0884*/ 	.word	0x00000010


	//----- nvinfo : EIATTR_MIN_STACK_SIZE
	.align		4
.L_391:
        /*0888*/ 	.byte	0x04, 0x12
        /*088a*/ 	.short	(.L_393 - .L_392)
	.align		4
.L_392:
        /*088c*/ 	.word	index@(_Z23gemm_half_q_half_kernelILi5ELb0ELb1EEvPK6__halfPKjS4_S2_PS0_iiiiPKtS7_iiiiiibS2_i)
        /*0890*/ 	.word	0x00000010


	//----- nvinfo : EIATTR_MIN_STACK_SIZE
	.align		4
.L_393:
        /*0894*/ 	.byte	0x04, 0x12
        /*0896*/ 	.short	(.L_395 - .L_394)
	.align		4
.L_394:
        /*0898*/ 	.word	index@(_Z23gemm_half_q_half_kernelILi4ELb0ELb1EEvPK6__halfPKjS4_S2_PS0_iiiiPKtS7_iiiiiibS2_i)
        /*089c*/ 	.word	0x00000010


	//----- nvinfo : EIATTR_MIN_STACK_SIZE
	.align		4
.L_395:
        /*08a0*/ 	.byte	0x04, 0x12
        /*08a2*/ 	.short	(.L_397 - .L_396)
	.align		4
.L_396:
        /*08a4*/ 	.word	index@(_Z23gemm_half_q_half_kernelILi3ELb0ELb1EEvPK6__halfPKjS4_S2_PS0_iiiiPKtS7_iiiiiibS2_i)
        /*08a8*/ 	.word	0x00000010


	//----- nvinfo : EIATTR_MIN_STACK_SIZE
	.align		4
.L_397:
        /*08ac*/ 	.byte	0x04, 0x12
        /*08ae*/ 	.short	(.L_399 - .L_398)
	.align		4
.L_398:
        /*08b0*/ 	.word	index@(_Z23gemm_half_q_half_kernelILi2ELb0ELb1EEvPK6__halfPKjS4_S2_PS0_iiiiPKtS7_iiiiiibS2_i)
        /*08b4*/ 	.word	0x00000010


	//----- nvinfo : EIATTR_MIN_STACK_SIZE
	.align		4
.L_399:
        /*08b8*/ 	.byte	0x04, 0x12
        /*08ba*/ 	.short	(.L_401 - .L_400)
	.align		4
.L_400:
        /*08bc*/ 	.word	index@(_Z23gemm_half_q_half_kernelILi1ELb0ELb1EEvPK6__halfPKjS4_S2_PS0_iiiiPKtS7_iiiiiibS2_i)
        /*08c0*/ 	.word	0x00000010


	//----- nvinfo : EIATTR_MIN_STACK_SIZE
	.align		4
.L_401:
        /*08c4*/ 	.byte	0x04, 0x12
        /*08c6*/ 	.short	(.L_403 - .L_402)
	.align		4
.L_402:
        /*08c8*/ 	.word	index@(_Z23gemm_half_q_half_kernelILi8ELb0ELb0EEvPK6__halfPKjS4_S2_PS0_iiiiPKtS7_iiiiiibS2_i)
        /*08cc*/ 	.word	0x00000010


	//----- nvinfo : EIATTR_MIN_STACK_SIZE
	.align		4
.L_403:
        /*08d0*/ 	.byte	0x04, 0x12
        /*08d2*/ 	.short	(.L_405 - .L_404)
	.align		4
.L_404:
        /*08d4*/ 	.word	index@(_Z23gemm_half_q_half_kernelILi7ELb0ELb0EEvPK6__halfPKjS4_S2_PS0_iiiiPKtS7_iiiiiibS2_i)
        /*08d8*/ 	.word	0x00000010


	//----- nvinfo : EIATTR_MIN_STACK_SIZE
	.align		4
.L_405:
        /*08dc*/ 	.byte	0x04, 0x12
        /*08de*/ 	.short	(.L_407 - .L_406)
	.align		4
.L_406:
        /*08e0*/ 	.word	index@(_Z23gemm_half_q_half_kernelILi6ELb0ELb0EEvPK6__halfPKjS4_S2_PS0_iiiiPKtS7_iiiiiibS2_i)
        /*08e4*/ 	.word	0x00000010


	//----- nvinfo : EIATTR_MIN_STACK_SIZE
	.align		4
.L_407:
        /*08e8*/ 	.byte	0x04, 0x12
        /*08ea*/ 	.short	(.L_409 - .L_408)
	.align		4
.L_408:
        /*08ec*/ 	.word	index@(_Z23gemm_half_q_half_kernelILi5ELb0ELb0EEvPK6__halfPKjS4_S2_PS0_iiiiPKtS7_iiiiiibS2_i)
        /*08f0*/ 	.word	0x00000010


	//----- nvinfo : EIATTR_MIN_STACK_SIZE
	.align		4
.L_409:
        /*08f4*/ 	.byte	0x04, 0x12
        /*08f6*/ 	.short	(.L_411 - .L_410)
	.align		4
.L_410:
        /*08f8*/ 	.word	index@(_Z23gemm_half_q_half_kernelILi4ELb0ELb0EEvPK6__halfPKjS4_S2_PS0_iiiiPKtS7_iiiiiibS2_i)
        /*08fc*/ 	.word	0x00000010


	//----- nvinfo : EIATTR_MIN_STACK_SIZE
	.align		4
.L_411:
        /*0900*/ 	.byte	0x04, 0x12
        /*0902*/ 	.short	(.L_413 - .L_412)
	.align		4
.L_412:
        /*0904*/ 	.word	index@(_Z23gemm_half_q_half_kernelILi3ELb0ELb0EEvPK6__halfPKjS4_S2_PS0_iiiiPKtS7_iiiiiibS2_i)
        /*0908*/ 	.word	0x00000010


	//----- nvinfo : EIATTR_MIN_STACK_SIZE
	.align		4
.L_413:
        /*090c*/ 	.byte	0x04, 0x12
        /*090e*/ 	.short	(.L_415 - .L_414)
	.align		4
.L_414:
        /*0910*/ 	.word	index@(_Z23gemm_half_q_half_kernelILi2ELb0ELb0EEvPK6__halfPKjS4_S2_PS0_iiiiPKtS7_iiiiiibS2_i)
        /*0914*/ 	.word	0x00000010


	//----- nvinfo : EIATTR_MIN_STACK_SIZE
	.align		4
.L_415:
        /*0918*/ 	.byte	0x04, 0x12
        /*091a*/ 	.short	(.L_417 - .L_416)
	.align		4
.L_416:
        /*091c*/ 	.word	index@(_Z23gemm_half_q_half_kernelILi1ELb0ELb0EEvPK6__halfPKjS4_S2_PS0_iiiiPKtS7_iiiiiibS2_i)
        /*0920*/ 	.word	0x00000010
.L_417:


//--------------------- .nv.compat                --------------------------
	.section	.nv.compat,"",@"SHT_CUDA_COMPAT_INFO"
	.align	4
        /*0000*/ 	.byte	0x02, 0x09, 0x01, 0x00, 0x02, 0x02, 0x01, 0x00, 0x02, 0x05, 0x05, 0x00, 0x03, 0x07, 0x01, 0x01
        /*0010*/ 	.byte	0x02, 0x03, 0x00, 0x00, 0x02, 0x06, 0x01, 0x00, 0x04, 0x0b, 0x08, 0x00, 0x00, 0x00, 0x00, 0x00
        /*0020*/ 	.byte	0x00, 0x00, 0x00, 0x00


//--------------------- .nv.info._Z12clear_kernelP6__halfii --------------------------
	.section	.nv.info._Z12clear_kernelP6__halfii,"",@"SHT_CUDA_INFO"
	.sectionflags	@""
	.align	4


	//----- nvinfo : EIATTR_CUDA_API_VERSION
	.align		4
        /*0000*/ 	.byte	0x04, 0x37
        /*0002*/ 	.short	(.L_419 - .L_418)
.L_418:
        /*0004*/ 	.word	0x00000082


	//----- nvinfo : EIATTR_KPARAM_INFO
	.align		4
.L_419:
        /*0008*/ 	.byte	0x04, 0x17
        /*000a*/ 	.short	(.L_421 - .L_420)
.L_420:
        /*000c*/ 	.word	0x00000000
        /*0010*/ 	.short	0x0002
        /*0012*/ 	.short	0x000c
        /*0014*/ 	.byte	0x00, 0xf0, 0x11, 0x00


	//----- nvinfo : EIATTR_KPARAM_INFO
	.align		4
.L_421:
        /*0018*/ 	.byte	0x04, 0x17
        /*001a*/ 	.short	(.L_423 - .L_422)
.L_422:
        /*001c*/ 	.word	0x00000000
        /*0020*/ 	.short	0x0001
        /*0022*/ 	.short	0x0008
        /*0024*/ 	.byte	0x00, 0xf0, 0x11, 0x00


	//----- nvinfo : EIATTR_KPARAM_INFO
	.align		4
.L_423:
        /*0028*/ 	.byte	0x04, 0x17
        /*002a*/ 	.short	(.L_425 - .L_424)
.L_424:
        /*002c*/ 	.word	0x00000000
        /*0030*/ 	.short	0x0000
        /*0032*/ 	.short	0x0000
        /*0034*/ 	.byte	0x00, 0xf0, 0x21, 0x00


	//----- nvinfo : EIATTR_SPARSE_MMA_MASK
	.align		4
.L_425:
        /*0038*/ 	.byte	0x03, 0x50
        /*003a*/ 	.short	0x0000


	//----- nvinfo : EIATTR_MAXREG_COUNT
	.align		4
        /*003c*/ 	.byte	0x03, 0x1b
        /*003e*/ 	.short	0x00ff


	//----- nvinfo : EIATTR_MERCURY_ISA_VERSION
	.align		4
        /*0040*/ 	.byte	0x03, 0x5f
        /*0042*/ 	.short	0x0101


	//----- nvinfo : EIATTR_EXIT_INSTR_OFFSETS
	.align		4
        /*0044*/ 	.byte	0x04, 0x1c
        /*0046*/ 	.short	(.L_427 - .L_426)


	//   ....[0]....
.L_426:
        /*0048*/ 	.word	0x00000070


	//   ....[1]....
        /*004c*/ 	.word	0x00000120


	//----- nvinfo : EIATTR_CBANK_PARAM_SIZE
	.align		4
.L_427:
        /*0050*/ 	.byte	0x03, 0x19
        /*0052*/ 	.short	0x0010


	//----- nvinfo : EIATTR_PARAM_CBANK
	.align		4
        /*0054*/ 	.byte	0x04, 0x0a
        /*0056*/ 	.short	(.L_429 - .L_428)
	.align		4
.L_428:
        /*0058*/ 	.word	index@(.nv.constant0._Z12clear_kernelP6__halfii)
        /*005c*/ 	.short	0x0210
        /*005e*/ 	.short	0x0010


	//----- nvinfo : EIATTR_SW_WAR
	.align		4
.L_429:
        /*0060*/ 	.byte	0x04, 0x36
        /*0062*/ 	.short	(.L_431 - .L_430)
.L_430:
        /*0064*/ 	.word	0x00000008
.L_431:


//--------------------- .nv.info._Z28gemm_half_q_half_gptq_kernelILi8ELb1ELb1EEvPK6__halfPKjS4_S2_PS0_iiiiiPKtibS2_i --------------------------
	.section	.nv.info._Z28gemm_half_q_half_gptq_kernelILi8ELb1ELb1EEvPK6__halfPKjS4_S2_PS0_iiiiiPKtibS2_i,"",@"SHT_CUDA_INFO"
	.sectionflags	@""
	.align	4


	//----- nvinfo : EIATTR_CUDA_API_VERSION
	.align		4
        /*0000*/ 	.byte	0x04, 0x37
        /*0002*/ 	.short	(.L_433 - .L_432)
.L_432:
        /*0004*/ 	.word	0x00000082


	//----- nvinfo : EIATTR_KPARAM_INFO
	.align		4
.L_433:
        /*0008*/ 	.byte	0x04, 0x17
        /*000a*/ 	.short	(.L_435 - .L_434)
.L_434:
        /*000c*/ 	.word	0x00000000
        /*0010*/ 	.short	0x000e
        /*0012*/ 	.short	0x0058
        /*0014*/ 	.byte	0x00, 0xf0, 0x11, 0x00


	//----- nvinfo : EIATTR_KPARAM_INFO
	.align		4
.L_435:
        /*0018*/ 	.byte	0x04, 0x17
        /*001a*/ 	.short	(.L_437 - .L_436)
.L_436:
        /*001c*/ 	.word	0x00000000
        /*0020*/ 	.short	0x000d
        /*0022*/ 	.short	0x0050
        /*0024*/ 	.byte	0x00, 0xf0, 0x21, 0x00


	//----- nvinfo : EIATTR_KPARAM_INFO
	.align		4
.L_437:
        /*0028*/ 	.byte	0x04, 0x17
        /*002a*/ 	.short	(.L_439 - .L_438)
.L_438:
        /*002c*/ 	.word	0x00000000
        /*0030*/ 	.short	0x000c
        /*0032*/ 	.short	0x004c
        /*0034*/ 	.byte	0x00, 0xf0, 0x05, 0x00


	//----- nvinfo : EIATTR_KPARAM_INFO
	.align		4
.L_439:
        /*0038*/ 	.byte	0x04, 0x17
        /*003a*/ 	.short	(.L_441 - .L_440)
.L_440:
        /*003c*/ 	.word	0x00000000
        /*0040*/ 	.short	0x000b
        /*0042*/ 	.short	0x0048
        /*0044*/ 	.byte	0x00, 0xf0, 0x11, 0x00


	//----- nvinfo : EIATTR_KPARAM_INFO
	.align		4
.L_441:
        /*0048*/ 	.byte	0x04, 0x17
        /*004a*/ 	.short	(.L_443 - .L_442)
.L_442:
        /*004c*/ 	.word	0x00000000
        /*0050*/ 	.short	0x000a
        /*0052*/ 	.short	0x0040
        /*0054*/ 	.byte	0x00, 0xf0, 0x21, 0x00


	//----- nvinfo : EIATTR_KPARAM_INFO
	.align		4
.L_443:
        /*0058*/ 	.byte	0x04, 0x17
        /*005a*/ 	.short	(.L_445 - .L_444)
.L_444:
        /*005c*/ 	.word	0x00000000
        /*0060*/ 	.short	0x0009
        /*0062*/ 	.short	0x0038
        /*0064*/ 	.byte	0x00, 0xf0, 0x11, 0x00


	//----- nvinfo : EIATTR_KPARAM_INFO
	.align		4
.L_445:
        /*0068*/ 	.byte	0x04, 0x17
        /*006a*/ 	.short	(.L_447 - .L_446)
.L_446:
        /*006c*/ 	.word	0x00000000
        /*0070*/ 	.short	0x0008
        /*0072*/ 	.short	0x0034
        /*0074*/ 	.byte	0x00, 0xf0, 0x11, 0x00


	//----- nvinfo : EIATTR_KPARAM_INFO
	.align		4
.L_447:
        /*0078*/ 	.byte	0x04, 0x17
        /*007a*/ 	.short	(.L_449 - .L_448)
.L_448:
        /*007c*/ 	.word	0x00000000
        /*0080*/ 	.short	0x0007
        /*0082*/ 	.short	0x0030
        /*0084*/ 	.byte	0x00, 0xf0, 0x11, 0x00


	//----- nvinfo : EIATTR_KPARAM_INFO
	.align		4
.L_449:
        /*0088*/ 	.byte	0x04, 0x17
        /*008a*/ 	.short	(.L_451 - .L_450)
.L_450:
        /*008c*/ 	.word	0x00000000
        /*0090*/ 	.short	0x0006
        /*0092*/ 	.short	0x002c
        /*0094*/ 	.byte	0x00, 0xf0, 0x11, 0x00


	//----- nvinfo : EIATTR_KPARAM_INFO
	.align		4
.L_451:
        /*0098*/ 	.byte	0x04, 0x17
        /*009a*/ 	.short	(.L_453 - .L_452)
.L_452:
        /*009c*/ 	.word	0x00000000
        /*00a0*/ 	.short	0x0005
        /*00a2*/ 	.short	0x0028
        /*00a4*/ 	.byte	0x00, 0xf0, 0x11, 0x00


	//----- nvinfo : EIATTR_KPARAM_INFO
	.align		4
.L_453:
        /*00a8*/ 	.byte	0x04, 0x17
        /*00aa*/ 	.short	(.L_455 - .L_454)
.L_454:
        /*00ac*/ 	.word	0x00000000
        /*00b0*/ 	.short	0x0004
        /*00b2*/ 	.short	0x0020
        /*00b4*/ 	.byte	0x00, 0xf0, 0x21, 0x00


	//----- nvinfo : EIATTR_KPARAM_INFO
	.align		4
.L_455:
        /*00b8*/ 	.byte	0x04, 0x17
        /*00ba*/ 	.short	(.L_457 - .L_456)
.L_456:
        /*00bc*/ 	.word	0x00000000
        /*00c0*/ 	.short	0x0003
        /*00c2*/ 	.short	0x0018
        /*00c4*/ 	.byte	0x00, 0xf0, 0x21, 0x00


	//----- nvinfo : EIATTR_KPARAM_INFO
	.align		4
.L_457:
        /*00c8*/ 	.byte	0x04, 0x17
        /*00ca*/ 	.short	(.L_459 - .L_458)
.L_458:
        /*00cc*/ 	.word	0x00000000
        /*00d0*/ 	.short	0x0002
        /*00d2*/ 	.short	0x0010
        /*00d4*/ 	.byte	0x00, 0xf0, 0x21, 0x00


	//----- nvinfo : EIATTR_KPARAM_INFO
	.align		4
.L_459:
        /*00d8*/ 	.byte	0x04, 0x17
        /*00da*/ 	.short	(.L_461 - .L_460)
.L_460:
        /*00dc*/ 	.word	0x00000000
        /*00e0*/ 	.short	0x0001
        /*00e2*/ 	.short	0x0008
        /*00e4*/ 	.byte	0x00, 0xf0, 0x21, 0x00


	//----- nvinfo : EIATTR_KPARAM_INFO
	.align		4
.L_461:
        /*00e8*/ 	.byte	0x04, 0x17
        /*00ea*/ 	.short	(.L_463 - .L_462)
.L_462:
        /*00ec*/ 	.word	0x00000000
        /*00f0*/ 	.short	0x0000
        /*00f2*/ 	.short	0x0000
        /*00f4*/ 	.byte	0x00, 0xf0, 0x21, 0x00


	//----- nvinfo : EIATTR_SPARSE_MMA_MASK
	.align		4
.L_463:
        /*00f8*/ 	.byte	0x03, 0x50
        /*00fa*/ 	.short	0x0000


	//----- nvinfo : EIATTR_MAXREG_COUNT
	.align		4
        /*00fc*/ 	.byte	0x03, 0x1b
        /*00fe*/ 	.short	0x00ff


	//----- nvinfo : EIATTR_NUM_BARRIERS
	.align		4
        /*0100*/ 	.byte	0x02, 0x4c
        /*0102*/ 	.byte	0x01
	.zero		1


	//----- nvinfo : EIATTR_MERCURY_ISA_VERSION
	.align		4
        /*0104*/ 	.byte	0x03, 0x5f
        /*0106*/ 	.short	0x0101


	//----- nvinfo : EIATTR_EXIT_INSTR_OFFSETS
	.align		4
        /*0108*/ 	.byte	0x04, 0x1c
        /*010a*/ 	.short	(.L_465 - .L_464)


	//   ....[0]....
.L_464:
        /*010c*/ 	.word	0x000001b0


	//   ....[1]....
        /*0110*/ 	.word	0x00000740


	//   ....[2]....
        /*0114*/ 	.word	0x00006290


	//   ....[3]....
        /*0118*/ 	.word	0x00006320


	//   ....[4]....
        /*011c*/ 	.word	0x00006360


	//----- nvinfo : EIATTR_CRS_STACK_SIZE
	.align		4
.L_465:
        /*0120*/ 	.byte	0x04, 0x1e
        /*0122*/ 	.short	(.L_467 - .L_466)
.L_466:
        /*0124*/ 	.word	0x00000000


	//----- nvinfo : EIATTR_CBANK_PARAM_SIZE
	.align		4
.L_467:
        /*0128*/ 	.byte	0x03, 0x19
        /*012a*/ 	.short	0x005c


	//----- nvinfo : EIATTR_PARAM_CBANK
	.align		4
        /*012c*/ 	.byte	0x04, 0x0a
        /*012e*/ 	.short	(.L_469 - .L_468)
	.align		4
.L_468:
        /*0130*/ 	.word	index@(.nv.constant0._Z28gemm_half_q_half_gptq_kernelILi8ELb1ELb1EEvPK6__halfPKjS4_S2_PS0_iiiiiPKtibS2_i)
        /*0134*/ 	.short	0x0210
        /*0136*/ 	.short	0x005c


	//----- nvinfo : EIATTR_SW_WAR
	.align		4
.L_469:
        /*0138*/ 	.byte	0x04, 0x36
        /*013a*/ 	.short	(.L_471 - .L_470)
.L_470:
        /*013c*/ 	.word	0x00000008
.L_471:


//--------------------- .nv.info._Z28gemm_half_q_half_gptq_kernelILi7ELb1ELb1EEvPK6__halfPKjS4_S2_PS0_iiiiiPKtibS2_i --------------------------
	.section	.nv.info._Z28gemm_half_q_half_gptq_kernelILi7ELb1ELb1EEvPK6__halfPKjS4_S2_PS0_iiiiiPKtibS2_i,"",@"SHT_CUDA_INFO"
	.sectionflags	@""
	.align	4


	//----- nvinfo : EIATTR_CUDA_API_VERSION
	.align		4
        /*0000*/ 	.byte	0x04, 0x37
        /*0002*/ 	.short	(.L_473 - .L_472)
.L_472:
        /*0004*/ 	.word	0x00000082


	//----- nvinfo : EIATTR_KPARAM_INFO
	.align		4
.L_473:
        /*0008*/ 	.byte	0x04, 0x17
        /*000a*/ 	.short	(.L_475 - .L_474)
.L_474:
        /*000c*/ 	.word	0x00000000
        /*0010*/ 	.short	0x000e
        /*0012*/ 	.short	0x0058
        /*0014*/ 	.byte	0x00, 0xf0, 0x11, 0x00


	//----- nvinfo : EIATTR_KPARAM_INFO
	.align		4
.L_475:
        /*0018*/ 	.byte	0x04, 0x17
        /*001a*/ 	.short	(.L_477 - .L_476)
.L_476:
        /*001c*/ 	.word	0x00000000
        /*0020*/ 	.short	0x000d
        /*0022*/ 	.short	0x0050
        /*0024*/ 	.byte	0x00, 0xf0, 0x21, 0x00


	//----- nvinfo : EIATTR_KPARAM_INFO
	.align		4
.L_477:
        /*0028*/ 	.byte	0x04, 0x17
        /*002a*/ 	.short	(.L_479 - .L_478)
.L_478:
        /*002c*/ 	.word	0x00000000
        /*0030*/ 	.short	0x000c
        /*0032*/ 	.short	0x004c
        /*0034*/ 	.byte	0x00, 0xf0, 0x05, 0x00


	//----- nvinfo : EIATTR_KPARAM_INFO
	.align		4
.L_479:
        /*0038*/ 	.byte	0x04, 0x17
        /*003a*/ 	.short	(.L_481 - .L_480)
.L_480:
        /*003c*/ 	.word	0x00000000
        /*0040*/ 	.short	0x000b
        /*0042*/ 	.short	0x0048
        /*0044*/ 	.byte	0x00, 0xf0, 0x11, 0x00


	//----- nvinfo : EIATTR_KPARAM_INFO
	.align		4
.L_481:
        /*0048*/ 	.byte	0x04, 0x17
        /*004a*/ 	.short	(.L_483 - .L_482)
.L_482:
        /*004c*/ 	.word	0x00000000
        /*0050*/ 	.short	0x000a
        /*0052*/ 	.short	0x0040
        /*0054*/ 	.byte	0x00, 0xf0, 0x21, 0x00


	//----- nvinfo : EIATTR_KPARAM_INFO
	.align		4
.L_483:
        /*0058*/ 	.byte	0x04, 0x17
        /*005a*/ 	.short	(.L_485 - .L_484)
.L_484:
        /*005c*/ 	.word	0x00000000
        /*0060*/ 	.short	0x0009
        /*0062*/ 	.short	0x0038
        /*0064*/ 	.byte	0x00, 0xf0, 0x11, 0x00


	//----- nvinfo : EIATTR_KPARAM_INFO
	.align		4
.L_485:
        /*0068*/ 	.byte	0x04, 0x17
        /*006a*/ 	.short	(.L_487 - .L_486)
.L_486:
        /*006c*/ 	.word	0x00000000
        /*0070*/ 	.short	0x0008
        /*0072*/ 	.short	0x0034
        /*0074*/ 	.byte	0x00, 0xf0, 0x11, 0x00


	//----- nvinfo : EIATTR_KPARAM_INFO
	.align		4
.L_487:
        /*0078*/ 	.byte	0x04, 0x17
        /*007a*/ 	.short	(.L_489 - .L_488)
.L_488:
        /*007c*/ 	.word	0x00000000
        /*0080*/ 	.short	0x0007
        /*0082*/ 	.short	0x0030
        /*0084*/ 	.byte	0x00, 0xf0, 0x11, 0x00


	//----- nvinfo : EIATTR_KPARAM_INFO
	.align		4
.L_489:
        /*0088*/ 	.byte	0x04, 0x17
        /*008a*/ 	.short	(.L_491 - .L_490)
.L_490:
        /*008c*/ 	.word	0x00000000
        /*0090*/ 	.short	0x0006
        /*0092*/ 	.short	0x002c
        /*0094*/ 	.byte	0x00, 0xf0, 0x11, 0x00


	//----- nvinfo : EIATTR_KPARAM_INFO
	.align		4
.L_491:
        /*0098*/ 	.byte	0x04, 0x17
        /*009a*/ 	.short	(.L_493 - .L_492)
.L_492:
        /*009c*/ 	.word	0x00000000
        /*00a0*/ 	.short	0x0005
        /*00a2*/ 	.short	0x0028
        /*00a4*/ 	.byte	0x00, 0xf0, 0x11, 0x00


	//----- nvinfo : EIATTR_KPARAM_INFO
	.align		4
.L_493:
        /*00a8*/ 	.byte	0x04, 0x17
        /*00aa*/ 	.short	(.L_495 - .L_494)
.L_494:
        /*00ac*/ 	.word	0x00000000
        /*00b0*/ 	.short	0x0004
        /*00b2*/ 	.short	0x0020
        /*00b4*/ 	.byte	0x00, 0xf0, 0x21, 0x00


	//----- nvinfo : EIATTR_KPARAM_INFO
	.align		4
.L_495:
        /*00b8*/ 	.byte	0x04, 0x17
        /*00ba*/ 	.short	(.L_497 - .L_496)
.L_496:
        /*00bc*/ 	.word	0x00000000
        /*00c0*/ 	.short	0x0003
        /*00c2*/ 	.short	0x0018
        /*00c4*/ 	.byte	0x00, 0xf0, 0x21, 0x00


	//----- nvinfo : EIATTR_KPARAM_INFO
	.align		4
.L_497:
        /*00c8*/ 	.byte	0x04, 0x17
        /*00ca*/ 	.short	(.L_499 - .L_498)
.L_498:
        /*00cc*/ 	.word	0x00000000
        /*00d0*/ 	.short	0x0002
        /*00d2*/ 	.short	0x0010
        /*00d4*/ 	.byte	0x00, 0xf0, 0x21, 0x00


	//----- nvinfo : EIATTR_KPARAM_INFO
	.align		4
.L_499:
        /*00d8*/ 	.byte	0x04, 0x17
        /*00da*/ 	.short	(.L_501 - .L_500)
.L_500:
        /*00dc*/ 	.word	0x00000000
        /*00e0*/ 	.short	0x0001
        /*00e2*/ 	.short	0x0008
        /*00e4*/ 	.byte	0x00, 0xf0, 0x21, 0x00


	//----- nvinfo : EIATTR_KPARAM_INFO
	.align		4
.L_501:
        /*00e8*/ 	.byte	0x04, 0x17
        /*00ea*/ 	.short	(.L_503 - .L_502)
.L_502:
        /*00ec*/ 	.word	0x00000000
        /*00f0*/ 	.short	0x0000
        /*00f2*/ 	.short	0x0000
        /*00f4*/ 	.byte	0x00, 0xf0, 0x21, 0x00


	//----- nvinfo : EIATTR_SPARSE_MMA_MASK
	.align		4
.L_503:
        /*00f8*/ 	.byte	0x03, 0x50
        /*00fa*/ 	.short	0x0000


	//----- nvinfo : EIATTR_MAXREG_COUNT
	.align		4
        /*00fc*/ 	.byte	0x03, 0x1b
        /*00fe*/ 	.short	0x00ff


	//----- nvinfo : EIATTR_NUM_BARRIERS
	.align		4
        /*0100*/ 	.byte	0x02, 0x4c
        /*0102*/ 	.byte	0x01
	.zero		1


	//----- nvinfo : EIATTR_MERCURY_ISA_VERSION
	.align		4
        /*0104*/ 	.byte	0x03, 0x5f
        /*0106*/ 	.short	0x0101


	//----- nvinfo : EIATTR_EXIT_INSTR_OFFSETS
	.align		4
        /*0108*/ 	.byte	0x04, 0x1c
        /*010a*/ 	.short	(.L_505 - .L_504)


	//   ....[0]....
.L_504:
        /*010c*/ 	.word	0x00000180


	//   ....[1]....
        /*0110*/ 	.word	0x000006b0


	//   ....[2]....
        /*0114*/ 	.word	0x000059e0


	//   ....[3]....
        /*0118*/ 	.word	0x00005a70


	//   ....[4]....
        /*011c*/ 	.word	0x00005ab0


	//----- nvinfo : EIATTR_CRS_STACK_SIZE
	.align		4
.L_505:
        /*0120*/ 	.byte	0x04, 0x1e
        /*0122*/ 	.short	(.L_507 - .L_506)
.L_506:
        /*0124*/ 	.word	0x00000000


	//----- nvinfo : EIATTR_CBANK_PARAM_SIZE
	.align		4
.L_507:
        /*0128*/ 	.byte	0x03, 0x19
        /*012a*/ 	.short	0x005c


	//----- nvinfo : EIATTR_PARAM_CBANK
	.align		4
        /*012c*/ 	.byte	0x04, 0x0a
        /*012e*/ 	.short	(.L_509 - .L_508)
	.align		4
.L_508:
        /*0130*/ 	.word	index@(.nv.constant0._Z28gemm_half_q_half_gptq_kernelILi7ELb1ELb1EEvPK6__halfPKjS4_S2_PS0_iiiiiPKtibS2_i)
        /*0134*/ 	.short	0x0210
        /*0136*/ 	.short	0x005c


	//----- nvinfo : EIATTR_SW_WAR
	.align		4
.L_509:
        /*0138*/ 	.byte	0x04, 0x36
        /*013a*/ 	.short	(.L_511 - .L_510)
.L_510:
        /*013c*/ 	.word	0x00000008
.L_511:


//--------------------- .nv.info._Z28gemm_half_q_half_gptq_kernelILi6ELb1ELb1EEvPK6__halfPKjS4_S2_PS0_iiiiiPKtibS2_i --------------------------
	.section	.nv.info._Z28gemm_half_q_half_gptq_kernelILi6ELb1ELb1EEvPK6__halfPKjS4_S2_PS0_iiiiiPKtibS2_i,"",@"SHT_CUDA_INFO"
	.sectionflags	@""
	.align	4


	//----- nvinfo : EIATTR_CUDA_API_VERSION
	.align		4
        /*0000*/ 	.byte	0x04, 0x37
        /*0002*/ 	.short	(.L_513 - .L_512)
.L_512:
        /*0004*/ 	.word	0x00000082


	//----- nvinfo : EIATTR_KPARAM_INFO
	.align		4
.L_513:
        /*0008*/ 	.byte	0x04, 0x17
        /*000a*/ 	.short	(.L_515 - .L_514)
.L_514:
        /*000c*/ 	.word	0x00000000
        /*0010*/ 	.short	0x000e
        /*0012*/ 	.short	0x0058
        /*0014*/ 	.byte	0x00, 0xf0, 0x11, 0x00


	//----- nvinfo : EIATTR_KPARAM_INFO
	.align		4
.L_515:
        /*0018*/ 	.byte	0x04, 0x17
        /*001a*/ 	.short	(.L_517 - .L_516)
.L_516:
        /*001c*/ 	.word	0x00000000
        /*0020*/ 	.short	0x000d
        /*0022*/ 	.short	0x0050
        /*0024*/ 	.byte	0x00, 0xf0, 0x21, 0x00


	//----- nvinfo : EIATTR_KPARAM_INFO
	.align		4
.L_517:
        /*0028*/ 	.byte	0x04, 0x17
        /*002a*/ 	.short	(.L_519 - .L_518)
.L_518:
        /*002c*/ 	.word	0x00000000
        /*0030*/ 	.short	0x000c
        /*0032*/ 	.short	0x004c
        /*0034*/ 	.byte	0x00, 0xf0, 0x05, 0x00


	//----- nvinfo : EIATTR_KPARAM_INFO
	.align		4
.L_519:
        /*0038*/ 	.byte	0x04, 0x17
        /*003a*/ 	.short	(.L_521 - .L_520)
.L_520:
        /*003c*/ 	.word	0x00000000
        /*0040*/ 	.short	0x000b
        /*0042*/ 	.short	0x0048
        /*0044*/ 	.byte	0x00, 0xf0, 0x11, 0x00


	//----- nvinfo : EIATTR_KPARAM_INFO
	.align		4
.L_521:
        /*0048*/ 	.byte	0x04, 0x17
        /*004a*/ 	.short	(.L_523 - .L_522)
.L_522:
        /*004c*/ 	.word	0x00000000
        /*0050*/ 	.short	0x000a
        /*0052*/ 	.short	0x0040
        /*0054*/ 	.byte	0x00, 0xf0, 0x21, 0x00


	//----- nvinfo : EIATTR_KPARAM_INFO
	.align		4
.L_523:
        /*0058*/ 	.byte	0x04, 0x17
        /*005a*/ 	.short	(.L_525 - .L_524)
.L_524:
        /*005c*/ 	.word	0x00000000
        /*0060*/ 	.short	0x0009
        /*0062*/ 	.short	0x0038
        /*0064*/ 	.byte	0x00, 0xf0, 0x11, 0x00


	//----- nvinfo : EIATTR_KPARAM_INFO
	.align		4
.L_525:
        /*0068*/ 	.byte	0x04, 0x17
        /*006a*/ 	.short	(.L_527 - .L_526)
.L_526:
        /*006c*/ 	.word	0x00000000
        /*0070*/ 	.short	0x0008
        /*0072*/ 	.short	0x0034
        /*0074*/ 	.byte	0x00, 0xf0, 0x11, 0x00


	//----- nvinfo : EIATTR_KPARAM_INFO
	.align		4
.L_527:
        /*0078*/ 	.byte	0x04, 0x17
        /*007a*/ 	.short	(.L_529 - .L_528)
.L_528:
        /*007c*/ 	.word	0x00000000
        /*0080*/ 	.short	0x0007
        /*0082*/ 	.short	0x0030
        /*0084*/ 	.byte	0x00, 0xf0, 0x11, 0x00


	//----- nvinfo : EIATTR_KPARAM_INFO
	.align		4
.L_529:
        /*0088*/ 	.byte	0x04, 0x17
        /*008a*/ 	.short	(.L_531 - .L_530)
.L_530:
        /*008c*/ 	.word	0x00000000
        /*0090*/ 	.short	0x0006
        /*0092*/ 	.short	0x002c
        /*0094*/ 	.byte	0x00, 0xf0, 0x11, 0x00


	//----- nvinfo : EIATTR_KPARAM_INFO
	.align		4
.L_531:
        /*0098*/ 	.byte	0x04, 0x17
        /*009a*/ 	.short	(.L_533 - .L_532)
.L_532:
        /*009c*/ 	.word	0x00000000
        /*00a0*/ 	.short	0x0005
        /*00a2*/ 	.short	0x0028
        /*00a4*/ 	.byte	0x00, 0xf0, 0x11, 0x00


	//----- nvinfo : EIATTR_KPARAM_INFO
	.align		4
.L_533:
        /*00a8*/ 	.byte	0x04, 0x17
        /*00aa*/ 	.short	(.L_535 - .L_534)
.L_534:
        /*00ac*/ 	.word	0x00000000
        /*00b0*/ 	.short	0x0004
        /*00b2*/ 	.short	0x0020
        /*00b4*/ 	.byte	0x00, 0xf0, 0x21, 0x00


	//----- nvinfo : EIATTR_KPARAM_INFO
	.align		4
.L_535:
        /*00b8*/ 	.byte	0x04, 0x17
        /*00ba*/ 	.short	(.L_537 - .L_536)
.L_536:
        /*00bc*/ 	.word	0x00000000
        /*00c0*/ 	.short	0x0003
        /*00c2*/ 	.short	0x0018
        /*00c4*/ 	.byte	0x00, 0xf0, 0x21, 0x00


	//----- nvinfo : EIATTR_KPARAM_INFO
	.align		4
.L_537:
        /*00c8*/ 	.byte	0x04, 0x17
        /*00ca*/ 	.short	(.L_539 - .L_538)
.L_538:
        /*00cc*/ 	.word	0x00000000
        /*00d0*/ 	.short	0x0002
        /*00d2*/ 	.short	0x0010
        /*00d4*/ 	.byte	0x00, 0xf0, 0x21, 0x00


	//----- nvinfo : EIATTR_KPARAM_INFO
	.align		4
.L_539:
        /*00d8*/ 	.byte	0x04, 0x17
        /*00da*/ 	.short	(.L_541 - .L_540)
.L_540:
        /*00dc*/ 	.word	0x00000000
        /*00e0*/ 	.short	0x0001
        /*00e2*/ 	.short	0x0008
        /*00e4*/ 	.byte	0x00, 0xf0, 0x21, 0x00


	//----- nvinfo : EIATTR_KPARAM_INFO
	.align		4
.L_541:
        /*00e8*/ 	.byte	0x04, 0x17
        /*00ea*/ 	.short	(.L_543 - .L_542)
.L_542:
        /*00ec*/ 	.word	0x00000000
        /*00f0*/ 	.short	0x0000
        /*00f2*/ 	.short	0x0000
        /*00f4*/ 	.byte	0x00, 0xf0, 0x21, 0x00


	//----- nvinfo : EIATTR_SPARSE_MMA_MASK
	.align		4
.L_543:
        /*00f8*/ 	.byte	0x03, 0x50
        /*00fa*/ 	.short	0x0000


	//----- nvinfo : EIATTR_MAXREG_COUNT
	.align		4
        /*00fc*/ 	.byte	0x03, 0x1b
        /*00fe*/ 	.short	0x00ff


	//----- nvinfo : EIATTR_NUM_BARRIERS
	.align		4
        /*0100*/ 	.byte	0x02, 0x4c
        /*0102*/ 	.byte	0x01
	.zero		1


	//----- nvinfo : EIATTR_MERCURY_ISA_VERSION
	.align		4
        /*0104*/ 	.byte	0x03, 0x5f
        /*0106*/ 	.short	0x0101


	//----- nvinfo : EIATTR_EXIT_INSTR_OFFSETS
	.align		4
        /*0108*/ 	.byte	0x04, 0x1c
        /*010a*/ 	.short	(.L_545 - .L_544)


	//   ....[0]....
.L_544:
        /*010c*/ 	.word	0x00000160


	//   ....[1]....
        /*0110*/ 	.word	0x00000640


	//   ....[2]....
        /*0114*/ 	.word	0x00005040


	//   ....[3]....
        /*0118*/ 	.word	0x000050d0


	//   ....[4]....
        /*011c*/ 	.word	0x00005110


	//----- nvinfo : EIATTR_CRS_STACK_SIZE
	.align		4
.L_545:
        /*0120*/ 	.byte	0x04, 0x1e
        /*0122*/ 	.short	(.L_547 - .L_546)
.L_546:
        /*0124*/ 	.word	0x00000000


	//----- nvinfo : EIATTR_CBANK_PARAM_SIZE
	.align		4
.L_547:
        /*0128*/ 	.byte	0x03, 0x19
        /*012a*/ 	.short	0x005c


	//----- nvinfo : EIATTR_PARAM_CBANK
	.align		4
        /*012c*/ 	.byte	0x04, 0x0a
        /*012e*/ 	.short	(.L_549 - .L_548)
	.align		4
.L_548:
        /*0130*/ 	.word	index@(.nv.constant0._Z28gemm_half_q_half_gptq_kernelILi6ELb1ELb1EEvPK6__halfPKjS4_S2_PS0_iiiiiPKtibS2_i)
        /*0134*/ 	.short	0x0210
        /*0136*/ 	.short	0x005c


	//----- nvinfo : EIATTR_SW_WAR
	.align		4
.L_549:
        /*0138*/ 	.byte	0x04, 0x36
        /*013a*/ 	.short	(.L_551 - .L_550)
.L_550:
        /*013c*/ 	.word	0x00000008
.L_551:


//--------------------- .nv.info._Z28gemm_half_q_half_gptq_kernelILi5ELb1ELb1EEvPK6__halfPKjS4_S2_PS0_iiiiiPKtibS2_i --------------------------
	.section	.nv.info._Z28gemm_half_q_half_gptq_kernelILi5ELb1ELb1EEvPK6__halfPKjS4_S2_PS0_iiiiiPKtibS2_i,"",@"SHT_CUDA_INFO"
	.sectionflags	@""
	.align	4


	//----- nvinfo : EIATTR_CUDA_API_VERSION
	.align		4
        /*0000*/ 	.byte	0x04, 0x37
        /*0002*/ 	.short	(.L_553 - .L_552)
.L_552:
        /*0004*/ 	.word	0x00000082


	//----- nvinfo : EIATTR_KPARAM_INFO
	.align		4
.L_553:
        /*0008*/ 	.byte	0x04, 0x17
        /*000a*/ 	.short	(.L_555 - .L_554)
.L_554:
        /*000c*/ 	.word	0x00000000
        /*0010*/ 	.short	0x000e
        /*0012*/ 	.short	0x0058
        /*0014*/ 	.byte	0x00, 0xf0, 0x11, 0x00


	//----- nvinfo : EIATTR_KPARAM_INFO
	.align		4
.L_555:
        /*0018*/ 	.byte	0x04, 0x17
        /*001a*/ 	.short	(.L_557 - .L_556)
.L_556:
        /*001c*/ 	.word	0x00000000
        /*0020*/ 	.short	0x000d
        /*0022*/ 	.short	0x0050
        /*0024*/ 	.byte	0x00, 0xf0, 0x21, 0x00


	//----- nvinfo : EIATTR_KPARAM_INFO
	.align		4
.L_557:
        /*0028*/ 	.byte	0x04, 0x17
        /*002a*/ 	.short	(.L_559 - .L_558)
.L_558:
        /*002c*/ 	.word	0x00000000
        /*0030*/ 	.short	0x000c
        /*0032*/ 	.short	0x004c
        /*0034*/ 	.byte	0x00, 0xf0, 0x05, 0x00


	//----- nvinfo : EIATTR_KPARAM_INFO
	.align		4
.L_559:
        /*0038*/ 	.byte	0x04, 0x17
        /*003a*/ 	.short	(.L_561 - .L_560)
.L_560:
        /*003c*/ 	.word	0x00000000
        /*0040*/ 	.short	0x000b
        /*0042*/ 	.short	0x0048
        /*0044*/ 	.byte	0x00, 0xf0, 0x11, 0x00


	//----- nvinfo : EIATTR_KPARAM_INFO
	.align		4
.L_561:
        /*0048*/ 	.byte	0x04, 0x17
        /*004a*/ 	.short	(.L_563 - .L_562)
.L_562:
        /*004c*/ 	.word	0x00000000
        /*0050*/ 	.short	0x000a
        /*0052*/ 	.short	0x0040
        /*0054*/ 	.byte	0x00, 0xf0, 0x21, 0x00


	//----- nvinfo : EIATTR_KPARAM_INFO
	.align		4
.L_563:
        /*0058*/ 	.byte	0x04, 0x17
        /*005a*/ 	.short	(.L_565 - .L_564)
.L_564:
        /*005c*/ 	.word	0x00000000
        /*0060*/ 	.short	0x0009
        /*0062*/ 	.short	0x0038
        /*0064*/ 	.byte	0x00, 0xf0, 0x11, 0x00


	//----- nvinfo : EIATTR_KPARAM_INFO
	.align		4
.L_565:
        /*0068*/ 	.byte	0x04, 0x17
        /*006a*/ 	.short	(.L_567 - .L_566)
.L_566:
        /*006c*/ 	.word	0x00000000
        /*0070*/ 	.short	0x0008
        /*0072*/ 	.short	0x0034
        /*0074*/ 	.byte	0x00, 0xf0, 0x11, 0x00


	//----- nvinfo : EIATTR_KPARAM_INFO
	.align		4
.L_567:
        /*0078*/ 	.byte	0x04, 0x17
        /*007a*/ 	.short	(.L_569 - .L_568)
.L_568:
        /*007c*/ 	.word	0x00000000
        /*0080*/ 	.short	0x0007
        /*0082*/ 	.short	0x0030
        /*0084*/ 	.byte	0x00, 0xf0, 0x11, 0x00


	//----- nvinfo : EIATTR_KPARAM_INFO
	.align		4
.L_569:
        /*0088*/ 	.byte	0x04, 0x17
        /*008a*/ 	.short	(.L_571 - .L_570)
.L_570:
        /*008c*/ 	.word	0x00000000
        /*0090*/ 	.short	0x0006
        /*0092*/ 	.short	0x002c
        /*0094*/ 	.byte	0x00, 0xf0, 0x11, 0x00


	//----- nvinfo : EIATTR_KPARAM_INFO
	.align		4
.L_571:
        /*0098*/ 	.byte	0x04, 0x17
        /*009a*/ 	.short	(.L_573 - .L_572)
.L_572:
        /*009c*/ 	.word	0x00000000
        /*00a0*/ 	.short	0x0005
        /*00a2*/ 	.short	0x0028
        /*00a4*/ 	.byte	0x00, 0xf0, 0x11, 0x00


	//----- nvinfo : EIATTR_KPARAM_INFO
	.align		4
.L_573:
        /*00a8*/ 	.byte	0x04, 0x17
        /*00aa*/ 	.short	(.L_575 - .L_574)
.L_574:
        /*00ac*/ 	.word	0x00000000
        /*00b0*/ 	.short	0x0004
        /*00b2*/ 	.short	0x0020
        /*00b4*/ 	.byte	0x00, 0xf0, 0x21, 0x00


	//----- nvinfo : EIATTR_KPARAM_INFO
	.align		4
.L_575:
        /*00b8*/ 	.byte	0x04, 0x17
        /*00ba*/ 	.short	(.L_577 - .L_576)
.L_576:
        /*00bc*/ 	.word	0x00000000
        /*00c0*/ 	.short	0x0003
        /*00c2*/ 	.short	0x0018
        /*00c4*/ 	.byte	0x00, 0xf0, 0x21, 0x00


	//----- nvinfo : EIATTR_KPARAM_INFO
	.align		4
.L_577:
        /*00c8*/ 	.byte	0x04, 0x17
        /*00ca*/ 	.short	(.L_579 - .L_578)
.L_578:
        /*00cc*/ 	.word	0x00000000
        /*00d0*/ 	.short	0x0002
        /*00d2*/ 	.short	0x0010
        /*00d4*/ 	.byte	0x00, 0xf0, 0x21, 0x00


	//----- nvinfo : EIATTR_KPARAM_INFO
	.align		4
.L_579:
        /*00d8*/ 	.byte	0x04, 0x17
        /*00da*/ 	.short	(.L_581 - .L_580)
.L_580:
        /*00dc*/ 	.word	0x00000000
        /*00e0*/ 	.short	0x0001
        /*00e2*/ 	.short	0x0008
        /*00e4*/ 	.byte	0x00, 0xf0, 0x21, 0x00


	//----- nvinfo : EIATTR_KPARAM_INFO
	.align		4
.L_581:
        /*00e8*/ 	.byte	0x04, 0x17
        /*00ea*/ 	.short	(.L_583 - .L_582)
.L_582:
        /*00ec*/ 	.word	0x00000000
        /*00f0*/ 	.short	0x0000
        /*00f2*/ 	.short	0x0000
        /*00f4*/ 	.byte	0x00, 0xf0, 0x21, 0x00


	//----- nvinfo : EIATTR_SPARSE_MMA_MASK
	.align		4
.L_583:
        /*00f8*/ 	.byte	0x03, 0x50
        /*00fa*/ 	.short	0x0000


	//----- nvinfo : EIATTR_MAXREG_COUNT
	.align		4
        /*00fc*/ 	.byte	0x03, 0x1b
        /*00fe*/ 	.short	0x00ff


	//----- nvinfo : EIATTR_NUM_BARRIERS
	.align		4
        /*0100*/ 	.byte	0x02, 0x4c
        /*0102*/ 	.byte	0x01
	.zero		1


	//----- nvinfo : EIATTR_MERCURY_ISA_VERSION
	.align		4
        /*0104*/ 	.byte	0x03, 0x5f
        /*0106*/ 	.short	0x0101


	//----- nvinfo : EIATTR_EXIT_INSTR_OFFSETS
	.align		4
        /*0108*/ 	.byte	0x04, 0x1c
        /*010a*/ 	.short	(.L_585 - .L_584)


	//   ....[0]....
.L_584:
        /*010c*/ 	.word	0x00000130


	//   ....[1]....
        /*0110*/ 	.word	0x000005a0


	//   ....[2]....
        /*0114*/ 	.word	0x00004800


	//   ....[3]....
        /*0118*/ 	.word	0x00004890


	//   ....[4]....
        /*011c*/ 	.word	0x000048d0


	//----- nvinfo : EIATTR_CRS_STACK_SIZE
	.align		4
.L_585:
        /*0120*/ 	.byte	0x04, 0x1e
        /*0122*/ 	.short	(.L_587 - .L_586)
.L_586:
        /*0124*/ 	.word	0x00000000


	//----- nvinfo : EIATTR_CBANK_PARAM_SIZE
	.align		4
.L_587:
        /*0128*/ 	.byte	0x03, 0x19
        /*012a*/ 	.short	0x005c


	//----- nvinfo : EIATTR_PARAM_CBANK
	.align		4
        /*012c*/ 	.byte	0x04, 0x0a
        /*012e*/ 	.short	(.L_589 - .L_588)
	.align		4
.L_588:
        /*0130*/ 	.word	index@(.nv.constant0._Z28gemm_half_q_half_gptq_kernelILi5ELb1ELb1EEvPK6__halfPKjS4_S2_PS0_iiiiiPKtibS2_i)
        /*0134*/ 	.short	0x0210
        /*0136*/ 	.short	0x005c


	//----- nvinfo : EIATTR_SW_WAR
	.align		4
.L_589:
        /*0138*/ 	.byte	0x04, 0x36
        /*013a*/ 	.short	(.L_591 - .L_590)
.L_590:
        /*013c*/ 	.word	0x00000008
.L_591:


//--------------------- .nv.info._Z28gemm_half_q_half_gptq_kernelILi4ELb1ELb1EEvPK6__halfPKjS4_S2_PS0_iiiiiPKtibS2_i --------------------------
	.section	.nv.info._Z28gemm_half_q_half_gptq_kernelILi4ELb1ELb1EEvPK6__halfPKjS4_S2_PS0_iiiiiPKtibS2_i,"",@"SHT_CUDA_INFO"
	.sectionflags	@""
	.align	4


	//----- nvinfo : EIATTR_CUDA_API_VERSION
	.align		4
        /*0000*/ 	.byte	0x04, 0x37
        /*0002*/ 	.short	(.L_593 - .L_592)
.L_592:
        /*0004*/ 	.word	0x00000082


	//----- nvinfo : EIATTR_KPARAM_INFO
	.align		4
.L_593:
        /*0008*/ 	.byte	0x04, 0x17
        /*000a*/ 	.short	(.L_595 - .L_594)
.L_594:
        /*000c*/ 	.word	0x00000000
        /*0010*/ 	.short	0x000e
        /*0012*/ 	.short	0x0058
        /*0014*/ 	.byte	0x00, 0xf0, 0x11, 0x00


	//----- nvinfo : EIATTR_KPARAM_INFO
	.align		4
.L_595:
        /*0018*/ 	.byte	0x04, 0x17
        /*001a*/ 	.short	(.L_597 - .L_596)
.L_596:
        /*001c*/ 	.word	0x00000000
        /*0020*/ 	.short	0x000d
        /*0022*/ 	.short	0x0050
        /*0024*/ 	.byte	0x00, 0xf0, 0x21, 0x00


	//----- nvinfo : EIATTR_KPARAM_INFO
	.align		4
.L_597:
        /*0028*/ 	.byte	0x04, 0x17
        /*002a*/ 	.short	(.L_599 - .L_598)
.L_598:
        /*002c*/ 	.word	0x00000000
        /*0030*/ 	.short	0x000c
        /*0032*/ 	.short	0x004c
        /*0034*/ 	.byte	0x00, 0xf0, 0x05, 0x00


	//----- nvinfo : EIATTR_KPARAM_INFO
	.align		4
.L_599:
        /*0038*/ 	.byte	0x04, 0x17
        /*003a*/ 	.short	(.L_601 - .L_600)
.L_600:
        /*003c*/ 	.word	0x00000000
        /*0040*/ 	.short	0x000b
        /*0042*/ 	.short	0x0048
        /*0044*/ 	.byte	0x00, 0xf0, 0x11, 0x00


	//----- nvinfo : EIATTR_KPARAM_INFO
	.align		4
.L_601:
        /*0048*/ 	.byte	0x04, 0x17
        /*004a*/ 	.short	(.L_603 - .L_602)
.L_602:
        /*004c*/ 	.word	0x00000000
        /*0050*/ 	.short	0x000a
        /*0052*/ 	.short	0x0040
        /*0054*/ 	.byte	0x00, 0xf0, 0x21, 0x00


	//----- nvinfo : EIATTR_KPARAM_INFO
	.align		4
.L_603:
        /*0058*/ 	.byte	0x04, 0x17
        /*005a*/ 	.short	(.L_605 - .L_604)
.L_604:
        /*005c*/ 	.word	0x00000000
        /*0060*/ 	.short	0x0009
        /*0062*/ 	.short	0x0038
        /*0064*/ 	.byte	0x00, 0xf0, 0x11, 0x00


	//----- nvinfo : EIATTR_KPARAM_INFO
	.align		4
.L_605:
        /*0068*/ 	.byte	0x04, 0x17
        /*006a*/ 	.short	(.L_607 - .L_606)
.L_606:
        /*006c*/ 	.word	0x00000000
        /*0070*/ 	.short	0x0008
        /*0072*/ 	.short	0x0034
        /*0074*/ 	.byte	0x00, 0xf0, 0x11, 0x00


	//----- nvinfo : EIATTR_KPARAM_INFO
	.align		4
.L_607:
        /*0078*/ 	.byte	0x04, 0x17
        /*007a*/ 	.short	(.L_609 - .L_608)
.L_608:
        /*007c*/ 	.word	0x00000000
        /*0080*/ 	.short	0x0007
        /*0082*/ 	.short	0x0030
        /*0084*/ 	.byte	0x00, 0xf0, 0x11, 0x00


	//----- nvinfo : EIATTR_KPARAM_INFO
	.align		4
.L_609:
        /*0088*/ 	.byte	0x04, 0x17
        /*008a*/ 	.short	(.L_611 - .L_610)
.L_610:
        /*008c*/ 	.word	0x00000000
        /*0090*/ 	.short	0x0006
        /*0092*/ 	.short	0x002c
        /*0094*/ 	.byte	0x00, 0xf0, 0x11, 0x00


	//----- nvinfo : EIATTR_KPARAM_INFO
	.align		4
.L_611:
        /*0098*/ 	.byte	0x04, 0x17
        /*009a*/ 	.short	(.L_613 - .L_612)
.L_612:
        /*009c*/ 	.word	0x00000000
        /*00a0*/ 	.short	0x0005
        /*00a2*/ 	.short	0x0028
        /*00a4*/ 	.byte	0x00, 0xf0, 0x11, 0x00


	//----- nvinfo : EIATTR_KPARAM_INFO
	.align		4
.L_613:
        /*00a8*/ 	.byte	0x04, 0x17
        /*00aa*/ 	.short	(.L_615 - .L_614)
.L_614:
        /*00ac*/ 	.word	0x00000000
        /*00b0*/ 	.short	0x0004
        /*00b2*/ 	.short	0x0020
        /*00b4*/ 	.byte	0x00, 0xf0, 0x21, 0x00


	//----- nvinfo : EIATTR_KPARAM_INFO
	.align		4
.L_615:
        /*00b8*/ 	.byte	0x04, 0x17
        /*00ba*/ 	.short	(.L_617 - .L_616)
.L_616:
        /*00bc*/ 	.word	0x00000000
        /*00c0*/ 	.short	0x0003
        /*00c2*/ 	.short	0x0018
        /*00c4*/ 	.byte	0x00, 0xf0, 0x21, 0x00


	//----- nvinfo : EIATTR_KPARAM_INFO
	.align		4
.L_617:
        /*00c8*/ 	.byte	0x04, 0x17
        /*00ca*/ 	.short	(.L_619 - .L_618)
.L_618:
        /*00cc*/ 	.word	0x00000000
        /*00d0*/ 	.short	0x0002
        /*00d2*/ 	.short	0x0010
        /*00d4*/ 	.byte	0x00, 0xf0, 0x21, 0x00


	//----- nvinfo : EIATTR_KPARAM_INFO
	.align		4
.L_619:
        /*00d8*/ 	.byte	0x04, 0x17
        /*00da*/ 	.short	(.L_621 - .L_620)
.L_620:
        /*00dc*/ 	.word	0x00000000
        /*00e0*/ 	.short	0x0001
        /*00e2*/ 	.short	0x0008
        /*00e4*/ 	.byte	0x00, 0xf0, 0x21, 0x00


	//----- nvinfo : EIATTR_KPARAM_INFO
	.align		4
.L_621:
        /*00e8*/ 	.byte	0x04, 0x17
        /*00ea*/ 	.short	(.L_623 - .L_622)
.L_622:
        /*00ec*/ 	.word	0x00000000
        /*00f0*/ 	.short	0x0000
        /*00f2*/ 	.short	0x0000
        /*00f4*/ 	.byte	0x00, 0xf0, 0x21, 0x00


	//----- nvinfo : EIATTR_SPARSE_MMA_MASK
	.align		4
.L_623:
        /*00f8*/ 	.byte	0x03, 0x50
        /*00fa*/ 	.short	0x0000


	//----- nvinfo : EIATTR_MAXREG_COUNT
	.align		4
        /*00fc*/ 	.byte	0x03, 0x1b
        /*00fe*/ 	.short	0x00ff


	//----- nvinfo : EIATTR_NUM_BARRIERS
	.align		4
        /*0100*/ 	.byte	0x02, 0x4c
        /*0102*/ 	.byte	0x01
	.zero		1


	//----- nvinfo : EIATTR_MERCURY_ISA_VERSION
	.align		4
        /*0104*/ 	.byte	0x03, 0x5f
        /*0106*/ 	.short	0x0101


	//----- nvinfo : EIATTR_EXIT_INSTR_OFFSETS
	.align		4
        /*0108*/ 	.byte	0x04, 0x1c
        /*010a*/ 	.short	(.L_625 - .L_624)


	//   ....[0]....
.L_624:
        /*010c*/ 	.word	0x00000110


	//   ....[1]....
        /*0110*/ 	.word	0x00000520


	//   ....[2]....
        /*0114*/ 	.word	0x00003f40


	//   ....[3]....
        /*0118*/ 	.word	0x00003fd0


	//   ....[4]....
        /*011c*/ 	.word	0x00004010


	//----- nvinfo : EIATTR_CRS_STACK_SIZE
	.align		4
.L_625:
        /*0120*/ 	.byte	0x04, 0x1e
        /*0122*/ 	.short	(.L_627 - .L_626)
.L_626:
        /*0124*/ 	.word	0x00000000


	//----- nvinfo : EIATTR_CBANK_PARAM_SIZE
	.align		4
.L_627:
        /*0128*/ 	.byte	0x03, 0x19
        /*012a*/ 	.short	0x005c


	//----- nvinfo : EIATTR_PARAM_CBANK
	.align		4
        /*012c*/ 	.byte	0x04, 0x0a
        /*012e*/ 	.short	(.L_629 - .L_628)
	.align		4
.L_628:
        /*0130*/ 	.word	index@(.nv.constant0._Z28gemm_half_q_half_gptq_kernelILi4ELb1ELb1EEvPK6__halfPKjS4_S2_PS0_iiiiiPKtibS2_i)
        /*0134*/ 	.short	0x0210
        /*0136*/ 	.short	0x005c


	//----- nvinfo : EIATTR_SW_WAR
	.align		4
.L_629:
        /*0138*/ 	.byte	0x04, 0x36
        /*013a*/ 	.short	(.L_631 - .L_630)
.L_630:
        /*013c*/ 	.word	0x00000008
.L_631:


//--------------------- .nv.info._Z28gemm_half_q_half_gptq_kernelILi3ELb1ELb1EEvPK6__halfPKjS4_S2_PS0_iiiiiPKtibS2_i --------------------------
	.section	.nv.info._Z28gemm_half_q_half_gptq_kernelILi3ELb1ELb1EEvPK6__halfPKjS4_S2_PS0_iiiiiPKtibS2_i,"",@"SHT_CUDA_INFO"
	.sectionflags	@""
	.align	4


	//----- nvinfo : EIATTR_CUDA_API_VERSION
	.align		4
        /*0000*/ 	.byte	0x04, 0x37
        /*0002*/ 	.short	(.L_633 - .L_632)
.L_632:
        /*0004*/ 	.word	0x00000082


	//----- nvinfo : EIATTR_KPARAM_INFO
	.align		4
.L_633:
        /*0008*/ 	.byte	0x04, 0x17
        /*000a*/ 	.short	(.L_635 - .L_634)
.L_634:
        /*000c*/ 	.word	0x00000000
        /*0010*/ 	.short	0x000e
        /*0012*/ 	.short	0x0058
        /*0014*/ 	.byte	0x00, 0xf0, 0x11, 0x00


	//----- nvinfo : EIATTR_KPARAM_INFO
	.align		4
.L_635:
        /*0018*/ 	.byte	0x04, 0x17
        /*001a*/ 	.short	(.L_637 - .L_636)
.L_636:
        /*001c*/ 	.word	0x00000000
        /*0020*/ 	.short	0x000d
        /*0022*/ 	.short	0x0050
        /*0024*/ 	.byte	0x00, 0xf0, 0x21, 0x00


	//----- nvinfo : EIATTR_KPARAM_INFO
	.align		4
.L_637:
        /*0028*/ 	.byte	0x04, 0x17
        /*002a*/ 	.short	(.L_639 - .L_638)
.L_638:
        /*002c*/ 	.word	0x00000000
        /*0030*/ 	.short	0x000c
        /*0032*/ 	.short	0x004c
        /*0034*/ 	.byte	0x00, 0xf0, 0x05, 0x00


	//----- nvinfo : EIATTR_KPARAM_INFO
	.align		4
.L_639:
        /*0038*/ 	.byte	0x04, 0x17
        /*003a*/ 	.short	(.L_641 - .L_640)
.L_640:
        /*003c*/ 	.word	0x00000000
        /*0040*/ 	.short	0x000b
        /*0042*/ 	.short	0x0048
        /*0044*/ 	.byte	0x00, 0xf0, 0x11, 0x00


	//----- nvinfo : EIATTR_KPARAM_INFO
	.align		4
.L_641:
        /*0048*/ 	.byte	0x04, 0x17
        /*004a*/ 	.short	(.L_643 - .L_642)
.L_642:
        /*004c*/ 	.word	0x00000000
        /*0050*/ 	.short	0x000a
        /*0052*/ 	.short	0x0040
        /*0054*/ 	.byte	0x00, 0xf0, 0x21, 0x00


	//----- nvinfo : EIATTR_KPARAM_INFO
	.align		4
.L_643:
        /*0058*/ 	.byte	0x04, 0x17
        /*005a*/ 	.short	(.L_645 - .L_644)
.L_644:
        /*005c*/ 	.word	0x00000000
        /*0060*/ 	.short	0x0009
        /*0062*/ 	.short	0x0038
        /*0064*/ 	.byte	0x00, 0xf0, 0x11, 0x00


	//----- nvinfo : EIATTR_KPARAM_INFO
	.align		4
.L_645:
        /*0068*/ 	.byte	0x04, 0x17
        /*006a*/ 	.short	(.L_647 - .L_646)
.L_646:
        /*006c*/ 	.word	0x00000000
        /*0070*/ 	.short	0x0008
        /*0072*/ 	.short	0x0034
        /*0074*/ 	.byte	0x00, 0xf0, 0x11, 0x00


	//----- nvinfo : EIATTR_KPARAM_INFO
	.align		4
.L_647:
        /*0078*/ 	.byte	0x04, 0x17
        /*007a*/ 	.short	(.L_649 - .L_648)
.L_648:
        /*007c*/ 	.word	0x00000000
        /*0080*/ 	.short	0x0007
        /*0082*/ 	.short	0x0030
        /*0084*/ 	.byte	0x00, 0xf0, 0x11, 0x00


	//----- nvinfo : EIATTR_KPARAM_INFO
	.align		4
.L_649:
        /*0088*/ 	.byte	0x04, 0x17
        /*008a*/ 	.short	(.L_651 - .L_650)
.L_650:
        /*008c*/ 	.word	0x00000000
        /*0090*/ 	.short	0x0006
        /*0092*/ 	.short	0x002c
        /*0094*/ 	.byte	0x00, 0xf0, 0x11, 0x00


	//----- nvinfo : EIATTR_KPARAM_INFO
	.align		4
.L_651:
        /*0098*/ 	.byte	0x04, 0x17
        /*009a*/ 	.short	(.L_653 - .L_652)
.L_652:
        /*009c*/ 	.word	0x00000000
        /*00a0*/ 	.short	0x0005
        /*00a2*/ 	.short	0x0028
        /*00a4*/ 	.byte	0x00, 0xf0, 0x11, 0x00


	//----- nvinfo : EIATTR_KPARAM_INFO
	.align		4
.L_653:
        /*00a8*/ 	.byte	0x04, 0x17
        /*00aa*/ 	.short	(.L_655 - .L_654)
.L_654:
        /*00ac*/ 	.word	0x00000000
        /*00b0*/ 	.short	0x0004
        /*00b2*/ 	.short	0x0020
        /*00b4*/ 	.byte	0x00, 0xf0, 0x21, 0x00


	//----- nvinfo : EIATTR_KPARAM_INFO
	.align		4
.L_655:
        /*00b8*/ 	.byte	0x04, 0x17
        /*00ba*/ 	.short	(.L_657 - .L_656)
.L_656:
        /*00bc*/ 	.word	0x00000000
        /*00c0*/ 	.short	0x0003
        /*00c2*/ 	.short	0x0018
        /*00c4*/ 	.byte	0x00, 0xf0, 0x21, 0x00


	//----- nvinfo : EIATTR_KPARAM_INFO
	.align		4
.L_657:
        /*00c8*/ 	.byte	0x04, 0x17
        /*00ca*/ 	.short	(.L_659 - .L_658)
.L_658:
        /*00cc*/ 	.word	0x00000000
        /*00d0*/ 	.short	0x0002
        /*00d2*/ 	.short	0x0010
        /*00d4*/ 	.byte	0x00, 0xf0, 0x21, 0x00


	//----- nvinfo : EIATTR_KPARAM_INFO
	.align		4
.L_659:
        /*00d8*/ 	.byte	0x04, 0x17
        /*00da*/ 	.short	(.L_661 - .L_660)
.L_660:
        /*00dc*/ 	.word	0x00000000
        /*00e0*/ 	.short	0x0001
        /*00e2*/ 	.short	0x0008
        /*00e4*/ 	.byte	0x00, 0xf0, 0x21, 0x00


	//----- nvinfo : EIATTR_KPARAM_INFO
	.align		4
.L_661:
        /*00e8*/ 	.byte	0x04, 0x17
        /*00ea*/ 	.short	(.L_663 - .L_662)
.L_662:
        /*00ec*/ 	.word	0x00000000
        /*00f0*/ 	.short	0x0000
        /*00f2*/ 	.short	0x0000
        /*00f4*/ 	.byte	0x00, 0xf0, 0x21, 0x00


	//----- nvinfo : EIATTR_SPARSE_MMA_MASK
	.align		4
.L_663:
        /*00f8*/ 	.byte	0x03, 0x50
        /*00fa*/ 	.short	0x0000


	//----- nvinfo : EIATTR_MAXREG_COUNT
	.align		4
        /*00fc*/ 	.byte	0x03, 0x1b
        /*00fe*/ 	.short	0x00ff


	//----- nvinfo : EIATTR_NUM_BARRIERS
	.align		4
        /*0100*/ 	.byte	0x02, 0x4c
        /*0102*/ 	.byte	0x01
	.zero		1


	//----- nvinfo : EIATTR_MERCURY_ISA_VERSION
	.align		4
        /*0104*/ 	.byte	0x03, 0x5f
        /*0106*/ 	.short	0x0101


	//----- nvinfo : EIATTR_EXIT_INSTR_OFFSETS
	.align		4
        /*0108*/ 	.byte	0x04, 0x1c
        /*010a*/ 	.short	(.L_665 - .L_664)


	//   ....[0]....
.L_664:
        /*010c*/ 	.word	0x000000f0


	//   ....[1]....
        /*0110*/ 	.word	0x00000460


	//   ....[2]....
        /*0114*/ 	.word	0x000035b0


	//   ....[3]....
        /*0118*/ 	.word	0x00003650


	//   ....[4]....
        /*011c*/ 	.word	0x00003690


	//----- nvinfo : EIATTR_CRS_STACK_SIZE
	.align		4
.L_665:
        /*0120*/ 	.byte	0x04, 0x1e
        /*0122*/ 	.short	(.L_667 - .L_666)
.L_666:
        /*0124*/ 	.word	0x00000000


	//----- nvinfo : EIATTR_CBANK_PARAM_SIZE
	.align		4
.L_667:
        /*0128*/ 	.byte	0x03, 0x19
        /*012a*/ 	.short	0x005c


	//----- nvinfo : EIATTR_PARAM_CBANK
	.align		4
        /*012c*/ 	.byte	0x04, 0x0a
        /*012e*/ 	.short	(.L_669 - .L_668)
	.align		4
.L_668:
        /*0130*/ 	.word	index@(.nv.constant0._Z28gemm_half_q_half_gptq_kernelILi3ELb1ELb1EEvPK6__halfPKjS4_S2_PS0_iiiiiPKtibS2_i)
        /*0134*/ 	.short	0x0210
        /*0136*/ 	.short	0x005c


	//----- nvinfo : EIATTR_SW_WAR
	.align		4
.L_669:
        /*0138*/ 	.byte	0x04, 0x36
        /*013a*/ 	.short	(.L_671 - .L_670)
.L_670:
        /*013c*/ 	.word	0x00000008
.L_671:


//--------------------- .nv.info._Z28gemm_half_q_half_gptq_kernelILi2ELb1ELb1EEvPK6__halfPKjS4_S2_PS0_iiiiiPKtibS2_i --------------------------
	.section	.nv.info._Z28gemm_half_q_half_gptq_kernelILi2ELb1ELb1EEvPK6__halfPKjS4_S2_PS0_iiiiiPKtibS2_i,"",@"SHT_CUDA_INFO"
	.sectionflags	@""
	.align	4


	//----- nvinfo : EIATTR_CUDA_API_VERSION
	.align		4
        /*0000*/ 	.byte	0x04, 0x37
        /*0002*/ 	.short	(.L_673 - .L_672)
.L_672:
        /*0004*/ 	.word	0x00000082


	//----- nvinfo : EIATTR_KPARAM_INFO
	.align		4
.L_673:
        /*0008*/ 	.byte	0x04, 0x17
        /*000a*/ 	.short	(.L_675 - .L_674)
.L_674:
        /*000c*/ 	.word	0x00000000
        /*0010*/ 	.short	0x000e
        /*0012*/ 	.short	0x0058
        /*0014*/ 	.byte	0x00, 0xf0, 0x11, 0x00


	//----- nvinfo : EIATTR_KPARAM_INFO
	.align		4
.L_675:
        /*0018*/ 	.byte	0x04, 0x17
        /*001a*/ 	.short	(.L_677 - .L_676)
.L_676:
        /*001c*/ 	.word	0x00000000
        /*0020*/ 	.short	0x000d
        /*0022*/ 	.short	0x0050
        /*0024*/ 	.byte	0x00, 0xf0, 0x21, 0x00


	//----- nvinfo : EIATTR_KPARAM_INFO
	.align		4
.L_677:
        /*0028*/ 	.byte	0x04, 0x17
        /*002a*/ 	.short	(.L_679 - .L_678)
.L_678:
        /*002c*/ 	.word	0x00000000
        /*0030*/ 	.short	0x000c
        /*0032*/ 	.short	0x004c
        /*0034*/ 	.byte	0x00, 0xf0, 0x05, 0x00


	//----- nvinfo : EIATTR_KPARAM_INFO
	.align		4
.L_679:
        /*0038*/ 	.byte	0x04, 0x17
        /*003a*/ 	.short	(.L_681 - .L_680)
.L_680:
        /*003c*/ 	.word	0x00000000
        /*0040*/ 	.short	0x000b
        /*0042*/ 	.short	0x0048
        /*0044*/ 	.byte	0x00, 0xf0, 0x11, 0x00


	//----- nvinfo : EIATTR_KPARAM_INFO
	.align		4
.L_681:
        /*0048*/ 	.byte	0x04, 0x17
        /*004a*/ 	.short	(.L_683 - .L_682)
.L_682:
        /*004c*/ 	.word	0x00000000
        /*0050*/ 	.short	0x000a
        /*0052*/ 	.short	0x0040
        /*0054*/ 	.byte	0x00, 0xf0, 0x21, 0x00


	//----- nvinfo : EIATTR_KPARAM_INFO
	.align		4
.L_683:
        /*0058*/ 	.byte	0x04, 0x17
        /*005a*/ 	.short	(.L_685 - .L_684)
.L_684:
        /*005c*/ 	.word	0x00000000
        /*0060*/ 	.short	0x0009
        /*0062*/ 	.short	0x0038
        /*0064*/ 	.byte	0x00, 0xf0, 0x11, 0x00


	//----- nvinfo : EIATTR_KPARAM_INFO
	.align		4
.L_685:
        /*0068*/ 	.byte	0x04, 0x17
        /*006a*/ 	.short	(.L_687 - .L_686)
.L_686:
        /*006c*/ 	.word	0x00000000
        /*0070*/ 	.short	0x0008
        /*0072*/ 	.short	0x0034
        /*0074*/ 	.byte	0x00, 0xf0, 0x11, 0x00


	//----- nvinfo : EIATTR_KPARAM_INFO
	.align		4
.L_687:
        /*0078*/ 	.byte	0x04, 0x17
        /*007a*/ 	.short	(.L_689 - .L_688)
.L_688:
        /*007c*/ 	.word	0x00000000
        /*0080*/ 	.short	0x0007
        /*0082*/ 	.short	0x0030
        /*0084*/ 	.byte	0x00, 0xf0, 0x11, 0x00


	//----- nvinfo : EIATTR_KPARAM_INFO
	.align		4
.L_689:
        /*0088*/ 	.byte	0x04, 0x17
        /*008a*/ 	.short	(.L_691 - .L_690)
.L_690:
        /*008c*/ 	.word	0x00000000
        /*0090*/ 	.short	0x0006
        /*0092*/ 	.short	0x002c
        /*0094*/ 	.byte	0x00, 0xf0, 0x11, 0x00


	//----- nvinfo : EIATTR_KPARAM_INFO
	.align		4
.L_691:
        /*0098*/ 	.byte	0x04, 0x17
        /*009a*/ 	.short	(.L_693 - .L_692)
.L_692:
        /*009c*/ 	.word	0x00000000
        /*00a0*/ 	.short	0x0005
        /*00a2*/ 	.short	0x0028
        /*00a4*/ 	.byte	0x00, 0xf0, 0x11, 0x00


	//----- nvinfo : EIATTR_KPARAM_INFO
	.align		4
.L_693:
        /*00a8*/ 	.byte	0x04, 0x17
        /*00aa*/ 	.short	(.L_695 - .L_694)
.L_694:
        /*00ac*/ 	.word	0x00000000
        /*00b0*/ 	.short	0x0004
        /*00b2*/ 	.short	0x0020
        /*00b4*/ 	.byte	0x00, 0xf0, 0x21, 0x00


	//----- nvinfo : EIATTR_KPARAM_INFO
	.align		4
.L_695:
        /*00b8*/ 	.byte	0x04, 0x17
        /*00ba*/ 	.short	(.L_697 - .L_696)
.L_696:
        /*00bc*/ 	.word	0x00000000
        /*00c0*/ 	.short	0x0003
        /*00c2*/ 	.short	0x0018
        /*00c4*/ 	.byte	0x00, 0xf0, 0x21, 0x00


	//----- nvinfo : EIATTR_KPARAM_INFO
	.align		4
.L_697:
        /*00c8*/ 	.byte	0x04, 0x17
        /*00ca*/ 	.short	(.L_699 - .L_698)
.L_698:
        /*00cc*/ 	.word	0x00000000
        /*00d0*/ 	.short	0x0002
        /*00d2*/ 	.short	0x0010
        /*00d4*/ 	.byte	0x00, 0xf0, 0x21, 0x00


	//----- nvinfo : EIATTR_KPARAM_INFO
	.align		4
.L_699:
        /*00d8*/ 	.byte	0x04, 0x17
        /*00da*/ 	.short	(.L_701 - .L_700)
.L_700:
        /*00dc*/ 	.word	0x00000000
        /*00e0*/ 	.short	0x0001
        /*00e2*/ 	.short	0x0008
        /*00e4*/ 	.byte	0x00, 0xf0, 0x21, 0x00


	//----- nvinfo : EIATTR_KPARAM_INFO
	.align		4
.L_701:
        /*00e8*/ 	.byte	0x04, 0x17
        /*00ea*/ 	.short	(.L_703 - .L_702)
.L_702:
        /*00ec*/ 	.word	0x00000000
        /*00f0*/ 	.short	0x0000
        /*00f2*/ 	.short	0x0000
        /*00f4*/ 	.byte	0x00, 0xf0, 0x21, 0x00


	//----- nvinfo : EIATTR_SPARSE_MMA_MASK
	.align		4
.L_703:
        /*00f8*/ 	.byte	0x03, 0x50
        /*00fa*/ 	.short	0x0000


	//----- nvinfo : EIATTR_MAXREG_COUNT
	.align		4
        /*00fc*/ 	.byte	0x03, 0x1b
        /*00fe*/ 	.short	0x00ff


	//----- nvinfo : EIATTR_NUM_BARRIERS
	.align		4
        /*0100*/ 	.byte	0x02, 0x4c
        /*0102*/ 	.byte	0x01
	.zero		1


	//----- nvinfo : EIATTR_MERCURY_ISA_VERSION
	.align		4
        /*0104*/ 	.byte	0x03, 0x5f
        /*0106*/ 	.short	0x0101


	//----- nvinfo : EIATTR_EXIT_INSTR_OFFSETS
	.align		4
        /*0108*/ 	.byte	0x04, 0x1c
        /*010a*/ 	.short	(.L_705 - .L_704)


	//   ....[0]....
.L_704:
        /*010c*/ 	.word	0x000000c0


	//   ....[1]....
        /*0110*/ 	.word	0x000004a0


	//   ....[2]....
        /*0114*/ 	.word	0x00002d50


	//   ....[3]....
        /*0118*/ 	.word	0x00002df0


	//   ....[4]....
        /*011c*/ 	.word	0x00002e30


	//----- nvinfo : EIATTR_CRS_STACK_SIZE
	.align		4
.L_705:
        /*0120*/ 	.byte	0x04, 0x1e
        /*0122*/ 	.short	(.L_707 - .L_706)
.L_706:
        /*0124*/ 	.word	0x00000000


	//----- nvinfo : EIATTR_CBANK_PARAM_SIZE
	.align		4
.L_707:
        /*0128*/ 	.byte	0x03, 0x19
        /*012a*/ 	.short	0x005c


	//----- nvinfo : EIATTR_PARAM_CBANK
	.align		4
        /*012c*/ 	.byte	0x04, 0x0a
        /*012e*/ 	.short	(.L_709 - .L_708)
	.align		4
.L_708:
        /*0130*/ 	.word	index@(.nv.constant0._Z28gemm_half_q_half_gptq_kernelILi2ELb1ELb1EEvPK6__halfPKjS4_S2_PS0_iiiiiPKtibS2_i)
        /*0134*/ 	.short	0x0210
        /*0136*/ 	.short	0x005c


	//----- nvinfo : EIATTR_SW_WAR
	.align		4
.L_709:
        /*0138*/ 	.byte	0x04, 0x36
        /*013a*/ 	.short	(.L_711 - .L_710)
.L_710:
        /*013c*/ 	.word	0x00000008
.L_711:


//--------------------- .nv.info._Z28gemm_half_q_half_gptq_kernelILi1ELb1ELb1EEvPK6__halfPKjS4_S2_PS0_iiiiiPKtibS2_i --------------------------
	.section	.nv.info._Z28gemm_half_q_half_gptq_kernelILi1ELb1ELb1EEvPK6__halfPKjS4_S2_PS0_iiiiiPKtibS2_i,"",@"SHT_CUDA_INFO"
	.sectionflags	@""
	.align	4


	//----- nvinfo : EIATTR_CUDA_API_VERSION
	.align		4
        /*0000*/ 	.byte	0x04, 0x37
        /*0002*/ 	.short	(.L_713 - .L_712)
.L_712:
        /*0004*/ 	.word	0x00000082


	//----- nvinfo : EIATTR_KPARAM_INFO
	.align		4
.L_713:
        /*0008*/ 	.byte	0x04, 0x17
        /*000a*/ 	.short	(.L_715 - .L_714)
.L_714:
        /*000c*/ 	.word	0x00000000
        /*0010*/ 	.short	0x000e
        /*0012*/ 	.short	0x0058
        /*0014*/ 	.byte	0x00, 0xf0, 0x11, 0x00


	//----- nvinfo : EIATTR_KPARAM_INFO
	.align		4
.L_715:
        /*0018*/ 	.byte	0x04, 0x17
        /*001a*/ 	.short	(.L_717 - .L_716)
.L_716:
        /*001c*/ 	.word	0x00000000
        /*0020*/ 	.short	0x000d
        /*0022*/ 	.short	0x0050
        /*0024*/ 	.byte	0x00, 0xf0, 0x21, 0x00


	//----- nvinfo : EIATTR_KPARAM_INFO
	.align		4
.L_717:
        /*0028*/ 	.byte	0x04, 0x17
        /*002a*/ 	.short	(.L_719 - .L_718)
.L_718:
        /*002c*/ 	.word	0x00000000
        /*0030*/ 	.short	0x000c
        /*0032*/ 	.short	0x004c
        /*0034*/ 	.byte	0x00, 0xf0, 0x05, 0x00


	//----- nvinfo : EIATTR_KPARAM_INFO
	.align		4
.L_719:
        /*0038*/ 	.byte	0x04, 0x17
        /*003a*/ 	.short	(.L_721 - .L_720)
.L_720:
        /*003c*/ 	.word	0x00000000
        /*0040*/ 	.short	0x000b
        /*0042*/ 	.short	0x0048
        /*0044*/ 	.byte	0x00, 0xf0, 0x11, 0x00


	//----- nvinfo : EIATTR_KPARAM_INFO
	.align		4
.L_721:
        /*0048*/ 	.byte	0x04, 0x17
        /*004a*/ 	.short	(.L_723 - .L_722)
.L_722:
        /*004c*/ 	.word	0x00000000
        /*0050*/ 	.short	0x000a
        /*0052*/ 	.short	0x0040
        /*0054*/ 	.byte	0x00, 0xf0, 0x21, 0x00


	//----- nvinfo : EIATTR_KPARAM_INFO
	.align		4
.L_723:
        /*0058*/ 	.byte	0x04, 0x17
        /*005a*/ 	.short	(.L_725 - .L_724)
.L_724:
        /*005c*/ 	.word	0x00000000
        /*0060*/ 	.short	0x0009
        /*0062*/ 	.short	0x0038
        /*0064*/ 	.byte	0x00, 0xf0, 0x11, 0x00


	//----- nvinfo : EIATTR_KPARAM_INFO
	.align		4
.L_725:
        /*0068*/ 	.byte	0x04, 0x17
        /*006a*/ 	.short	(.L_727 - .L_726)
.L_726:
        /*006c*/ 	.word	0x00000000
        /*0070*/ 	.short	0x0008
        /*0072*/ 	.short	0x0034
        /*0074*/ 	.byte	0x00, 0xf0, 0x11, 0x00


	//----- nvinfo : EIATTR_KPARAM_INFO
	.align		4
.L_727:
        /*0078*/ 	.byte	0x04, 0x17
        /*007a*/ 	.short	(.L_729 - .L_728)
.L_728:
        /*007c*/ 	.word	0x00000000
        /*0080*/ 	.short	0x0007
        /*0082*/ 	.short	0x0030
        /*0084*/ 	.byte	0x00, 0xf0, 0x11, 0x00


	//----- nvinfo : EIATTR_KPARAM_INFO
	.align		4
.L_729:
        /*0088*/ 	.byte	0x04, 0x17
        /*008a*/ 	.short	(.L_731 - .L_730)
.L_730:
        /*008c*/ 	.word	0x00000000
        /*0090*/ 	.short	0x0006
        /*0092*/ 	.short	0x002c
        /*0094*/ 	.byte	0x00, 0xf0, 0x11, 0x00


	//----- nvinfo : EIATTR_KPARAM_INFO
	.align		4
.L_731:
        /*0098*/ 	.byte	0x04, 0x17
        /*009a*/ 	.short	(.L_733 - .L_732)
.L_732:
        /*009c*/ 	.word	0x00000000
        /*00a0*/ 	.short	0x0005
        /*00a2*/ 	.short	0x0028
        /*00a4*/ 	.byte	0x00, 0xf0, 0x11, 0x00


	//----- nvinfo : EIATTR_KPARAM_INFO
	.align		4
.L_733:
        /*00a8*/ 	.byte	0x04, 0x17
        /*00aa*/ 	.short	(.L_735 - .L_734)
.L_734:
        /*00ac*/ 	.word	0x00000000
        /*00b0*/ 	.short	0x0004
        /*00b2*/ 	.short	0x0020
        /*00b4*/ 	.byte	0x00, 0xf0, 0x21, 0x00


	//----- nvinfo : EIATTR_KPARAM_INFO
	.align		4
.L_735:
        /*00b8*/ 	.byte	0x04, 0x17
        /*00ba*/ 	.short	(.L_737 - .L_736)
.L_736:
        /*00bc*/ 	.word	0x00000000
        /*00c0*/ 	.short	0x0003
        /*00c2*/ 	.short	0x0018
        /*00c4*/ 	.byte	0x00, 0xf0, 0x21, 0x00


	//----- nvinfo : EIATTR_KPARAM_INFO
	.align		4
.L_737:
        /*00c8*/ 	.byte	0x04, 0x17
        /*00ca*/ 	.short	(.L_739 - .L_738)
.L_738:
        /*00cc*/ 	.word	0x00000000
        /*00d0*/ 	.short	0x0002
        /*00d2*/ 	.short	0x0010
        /*00d4*/ 	.byte	0x00, 0xf0, 0x21, 0x00


	//----- nvinfo : EIATTR_KPARAM_INFO
	.align		4
.L_739:
        /*00d8*/ 	.byte	0x04, 0x17
        /*00da*/ 	.short	(.L_741 - .L_740)
.L_740:
        /*00dc*/ 	.word	0x00000000
        /*00e0*/ 	.short	0x0001
        /*00e2*/ 	.short	0x0008
        /*00e4*/ 	.byte	0x00, 0xf0, 0x21, 0x00


	//----- nvinfo : EIATTR_KPARAM_INFO
	.align		4
.L_741:
        /*00e8*/ 	.byte	0x04, 0x17
        /*00ea*/ 	.short	(.L_743 - .L_742)
.L_742:
        /*00ec*/ 	.word	0x00000000
        /*00f0*/ 	.short	0x0000
        /*00f2*/ 	.short	0x0000
        /*00f4*/ 	.byte	0x00, 0xf0, 0x21, 0x00


	//----- nvinfo : EIATTR_SPARSE_MMA_MASK
	.align		4
.L_743:
        /*00f8*/ 	.byte	0x03, 0x50
        /*00fa*/ 	.short	0x0000


	//----- nvinfo : EIATTR_MAXREG_COUNT
	.align		4
        /*00fc*/ 	.byte	0x03, 0x1b
        /*00fe*/ 	.short	0x00ff


	//----- nvinfo : EIATTR_NUM_BARRIERS
	.align		4
        /*0100*/ 	.byte	0x02, 0x4c
        /*0102*/ 	.byte	0x01
	.zero		1


	//----- nvinfo : EIATTR_MERCURY_ISA_VERSION
	.align		4
        /*0104*/ 	.byte	0x03, 0x5f
        /*0106*/ 	.short	0x0101


	//----- nvinfo : EIATTR_EXIT_INSTR_OFFSETS
	.align		4
        /*0108*/ 	.byte	0x04, 0x1c
        /*010a*/ 	.short	(.L_745 - .L_744)


	//   ....[0]....
.L_744:
        /*010c*/ 	.word	0x00000060


	//   ....[1]....
        /*0110*/ 	.word	0x00000310


	//   ....[2]....
        /*0114*/ 	.word	0x000021e0


	//   ....[3]....
        /*0118*/ 	.word	0x00002280


	//   ....[4]....
        /*011c*/ 	.word	0x000022c0


	//----- nvinfo : EIATTR_CRS_STACK_SIZE
	.align		4
.L_745:
        /*0120*/ 	.byte	0x04, 0x1e
        /*0122*/ 	.short	(.L_747 - .L_746)
.L_746:
        /*0124*/ 	.word	0x00000000


	//----- nvinfo : EIATTR_CBANK_PARAM_SIZE
	.align		4
.L_747:
        /*0128*/ 	.byte	0x03, 0x19
        /*012a*/ 	.short	0x005c


	//----- nvinfo : EIATTR_PARAM_CBANK
	.align		4
        /*012c*/ 	.byte	0x04, 0x0a
        /*012e*/ 	.short	(.L_749 - .L_748)
	.align		4
.L_748:
        /*0130*/ 	.word	index@(.nv.constant0._Z28gemm_half_q_half_gptq_kernelILi1ELb1ELb1EEvPK6__halfPKjS4_S2_PS0_iiiiiPKtibS2_i)
        /*0134*/ 	.short	0x0210
        /*0136*/ 	.short	0x005c


	//----- nvinfo : EIATTR_SW_WAR
	.align		4
.L_749:
        /*0138*/ 	.byte	0x04, 0x36
        /*013a*/ 	.short	(.L_751 - .L_750)
.L_750:
        /*013c*/ 	.word	0x00000008
.L_751:


//--------------------- .nv.info._Z28gemm_half_q_half_gptq_kernelILi8ELb1ELb0EEvPK6__halfPKjS4_S2_PS0_iiiiiPKtibS2_i --------------------------
	.section	.nv.info._Z28gemm_half_q_half_gptq_kernelILi8ELb1ELb0EEvPK6__halfPKjS4_S2_PS0_iiiiiPKtibS2_i,"",@"SHT_CUDA_INFO"
	.sectionflags	@""
	.align	4


	//----- nvinfo : EIATTR_CUDA_API_VERSION
	.align		4
        /*0000*/ 	.byte	0x04, 0x37
        /*0002*/ 	.short	(.L_753 - .L_752)
.L_752:
        /*0004*/ 	.word	0x00000082


	//----- nvinfo : EIATTR_KPARAM_INFO
	.align		4
.L_753:
        /*0008*/ 	.byte	0x04, 0x17
        /*000a*/ 	.short	(.L_755 - .L_754)
.L_754:
        /*000c*/ 	.word	0x00000000
        /*0010*/ 	.short	0x000e
        /*0012*/ 	.short	0x0058
        /*0014*/ 	.byte	0x00, 0xf0, 0x11, 0x00


	//----- nvinfo : EIATTR_KPARAM_INFO
	.align		4
.L_755:
        /*0018*/ 	.byte	0x04, 0x17
        /*001a*/ 	.short	(.L_757 - .L_756)
.L_756:
        /*001c*/ 	.word	0x00000000
        /*0020*/ 	.short	0x000d
        /*0022*/ 	.short	0x0050
        /*0024*/ 	.byte	0x00, 0xf0, 0x21, 0x00


	//----- nvinfo : EIATTR_KPARAM_INFO
	.align		4
.L_757:
        /*0028*/ 	.byte	0x04, 0x17
        /*002a*/ 	.short	(.L_759 - .L_758)
.L_758:
        /*002c*/ 	.word	0x00000000
        /*0030*/ 	.short	0x000c
        /*0032*/ 	.short	0x004c
        /*0034*/ 	.byte	0x00, 0xf0, 0x05, 0x00


	//----- nvinfo : EIATTR_KPARAM_INFO
	.align		4
.L_759:
        /*0038*/ 	.byte	0x04, 0x17
        /*003a*/ 	.short	(.L_761 - .L_760)
.L_760:
        /*003c*/ 	.word	0x00000000
        /*0040*/ 	.short	0x000b
        /*0042*/ 	.short	0x0048
        /*0044*/ 	.byte	0x00, 0xf0, 0x11, 0x00


	//----- nvinfo : EIATTR_KPARAM_INFO
	.align		4
.L_761:
        /*0048*/ 	.byte	0x04, 0x17
        /*004a*/ 	.short	(.L_763 - .L_762)
.L_762:
        /*004c*/ 	.word	0x00000000
        /*0050*/ 	.short	0x000a
        /*0052*/ 	.short	0x0040
        /*0054*/ 	.byte	0x00, 0xf0, 0x21, 0x00


	//----- nvinfo : EIATTR_KPARAM_INFO
	.align		4
.L_763:
        /*0058*/ 	.byte	0x04, 0x17
        /*005a*/ 	.short	(.L_765 - .L_764)
.L_764:
        /*005c*/ 	.word	0x00000000
        /*0060*/ 	.short	0x0009
        /*0062*/ 	.short	0x0038
        /*0064*/ 	.byte	0x00, 0xf0, 0x11, 0x00


	//----- nvinfo : EIATTR_KPARAM_INFO
	.align		4
.L_765:
        /*0068*/ 	.byte	0x04, 0x17
        /*006a*/ 	.short	(.L_767 - .L_766)
.L_766:
        /*006c*/ 	.word	0x00000000
        /*0070*/ 	.short	0x0008
        /*0072*/ 	.short	0x0034
        /*0074*/ 	.byte	0x00, 0xf0, 0x11, 0x00


	//----- nvinfo : EIATTR_KPARAM_INFO
	.align		4
.L_767:
        /*0078*/ 	.byte	0x04, 0x17
        /*007a*/ 	.short	(.L_769 - .L_768)
.L_768:
        /*007c*/ 	.word	0x00000000
        /*0080*/ 	.short	0x0007
        /*0082*/ 	.short	0x0030
        /*0084*/ 	.byte	0x00, 0xf0, 0x11, 0x00


	//----- nvinfo : EIATTR_KPARAM_INFO
	.align		4
.L_769:
        /*0088*/ 	.byte	0x04, 0x17
        /*008a*/ 	.short	(.L_771 - .L_770)
.L_770:
        /*008c*/ 	.word	0x00000000
        /*0090*/ 	.short	0x0006
        /*0092*/ 	.short	0x002c
        /*0094*/ 	.byte	0x00, 0xf0, 0x11, 0x00


	//----- nvinfo : EIATTR_KPARAM_INFO
	.align		4
.L_771:
        /*0098*/ 	.byte	0x04, 0x17
        /*009a*/ 	.short	(.L_773 - .L_772)
.L_772:
        /*009c*/ 	.word	0x00000000
        /*00a0*/ 	.short	0x0005
        /*00a2*/ 	.short	0x0028
        /*00a4*/ 	.byte	0x00, 0xf0, 0x11, 0x00


	//----- nvinfo : EIATTR_KPARAM_INFO
	.align		4
.L_773:
        /*00a8*/ 	.byte	0x04, 0x17
        /*00aa*/ 	.short	(.L_775 - .L_774)
.L_774:
        /*00ac*/ 	.word	0x00000000
        /*00b0*/ 	.short	0x0004
        /*00b2*/ 	.short	0x0020
        /*00b4*/ 	.byte	0x00, 0xf0, 0x21, 0x00


	//----- nvinfo : EIATTR_KPARAM_INFO
	.align		4
.L_775:
        /*00b8*/ 	.byte	0x04, 0x17
        /*00ba*/ 	.short	(.L_777 - .L_776)
.L_776:
        /*00bc*/ 	.word	0x00000000
        /*00c0*/ 	.short	0x0003
        /*00c2*/ 	.short	0x0018
        /*00c4*/ 	.byte	0x00, 0xf0, 0x21, 0x00


	//----- nvinfo : EIATTR_KPARAM_INFO
	.align		4
.L_777:
        /*00c8*/ 	.byte	0x04, 0x17
        /*00ca*/ 	.short	(.L_779 - .L_778)
.L_778:
        /*00cc*/ 	.word	0x00000000
        /*00d0*/ 	.short	0x0002
        /*00d2*/ 	.short	0x0010
        /*00d4*/ 	.byte	0x00, 0xf0, 0x21, 0x00


	//----- nvinfo : EIATTR_KPARAM_INFO
	.align		4
.L_779:
        /*00d8*/ 	.byte	0x04, 0x17
        /*00da*/ 	.short	(.L_781 - .L_780)
.L_780:
        /*00dc*/ 	.word	0x00000000
        /*00e0*/ 	.short	0x0001
        /*00e2*/ 	.short	0x0008
        /*00e4*/ 	.byte	0x00, 0xf0, 0x21, 0x00


	//----- nvinfo : EIATTR_KPARAM_INFO
	.align		4
.L_781:
        /*00e8*/ 	.byte	0x04, 0x17
        /*00ea*/ 	.short	(.L_783 - .L_782)
.L_782:
        /*00ec*/ 	.word	0x00000000
        /*00f0*/ 	.short	0x0000
        /*00f2*/ 	.short	0x0000
        /*00f4*/ 	.byte	0x00, 0xf0, 0x21, 0x00


	//----- nvinfo : EIATTR_SPARSE_MMA_MASK
	.align		4
.L_783:
        /*00f8*/ 	.byte	0x03, 0x50
        /*00fa*/ 	.short	0x0000


	//----- nvinfo : EIATTR_MAXREG_COUNT
	.align		4
        /*00fc*/ 	.byte	0x03, 0x1b
        /*00fe*/ 	.short	0x00ff


	//----- nvinfo : EIATTR_NUM_BARRIERS
	.align		4
        /*0100*/ 	.byte	0x02, 0x4c
        /*0102*/ 	.byte	0x01
	.zero		1


	//----- nvinfo : EIATTR_MERCURY_ISA_VERSION
	.align		4
        /*0104*/ 	.byte	0x03, 0x5f
        /*0106*/ 	.short	0x0101


	//----- nvinfo : EIATTR_EXIT_INSTR_OFFSETS
	.align		4
        /*0108*/ 	.byte	0x04, 0x1c
        /*010a*/ 	.short	(.L_785 - .L_784)


	//   ....[0]....
.L_784:
        /*010c*/ 	.word	0x000001b0


	//   ....[1]....
        /*0110*/ 	.word	0x00000740


	//   ....[2]....
        /*0114*/ 	.word	0x00006240


	//   ....[3]....
        /*0118*/ 	.word	0x000062e0


	//   ....[4]....
        /*011c*/ 	.word	0x00006320


	//----- nvinfo : EIATTR_CRS_STACK_SIZE
	.align		4
.L_785:
        /*0120*/ 	.byte	0x04, 0x1e
        /*0122*/ 	.short	(.L_787 - .L_786)
.L_786:
        /*0124*/ 	.word	0x00000000


	//----- nvinfo : EIATTR_CBANK_PARAM_SIZE
	.align		4
.L_787:
        /*0128*/ 	.byte	0x03, 0x19
        /*012a*/ 	.short	0x005c


	//----- nvinfo : EIATTR_PARAM_CBANK
	.align		4
        /*012c*/ 	.byte	0x04, 0x0a
        /*012e*/ 	.short	(.L_789 - .L_788)
	.align		4
.L_788:
        /*0130*/ 	.word	index@(.nv.constant0._Z28gemm_half_q_half_gptq_kernelILi8ELb1ELb0EEvPK6__halfPKjS4_S2_PS0_iiiiiPKtibS2_i)
        /*0134*/ 	.short	0x0210
        /*0136*/ 	.short	0x005c


	//----- nvinfo : EIATTR_SW_WAR
	.align		4
.L_789:
        /*0138*/ 	.byte	0x04, 0x36
        /*013a*/ 	.short	(.L_791 - .L_790)
.L_790:
        /*013c*/ 	.word	0x00000008
.L_791:


//--------------------- .nv.info._Z28gemm_half_q_half_gptq_kernelILi7ELb1ELb0EEvPK6__halfPKjS4_S2_PS0_iiiiiPKtibS2_i --------------------------
	.section	.nv.info._Z28gemm_half_q_half_gptq_kernelILi7ELb1ELb0EEvPK6__halfPKjS4_S2_PS0_iiiiiPKtibS2_i,"",@"SHT_CUDA_INFO"
	.sectionflags	@""
	.align	4


	//----- nvinfo : EIATTR_CUDA_API_VERSION
	.align		4
        /*0000*/ 	.byte	0x04, 0x37
        /*0002*/ 	.short	(.L_793 - .L_792)
.L_792:
        /*0004*/ 	.word	0x00000082


	//----- nvinfo : EIATTR_KPARAM_INFO
	.align		4
.L_793:
        /*0008*/ 	.byte	0x04, 0x17
        /*000a*/ 	.short	(.L_795 - .L_794)
.L_794:
        /*000c*/ 	.word	0x00000000
        /*0010*/ 	.short	0x000e
        /*0012*/ 	.short	0x0058
        /*0014*/ 	.byte	0x00, 0xf0, 0x11, 0x00


	//----- nvinfo : EIATTR_KPARAM_INFO
	.align		4
.L_795:
        /*0018*/ 	.byte	0x04, 0x17
        /*001a*/ 	.short	(.L_797 - .L_796)
.L_796:
        /*001c*/ 	.word	0x00000000
        /*0020*/ 	.short	0x000d
        /*0022*/ 	.short	0x0050
        /*0024*/ 	.byte	0x00, 0xf0, 0x21, 0x00


	//----- nvinfo : EIATTR_KPARAM_INFO
	.align		4
.L_797:
        /*0028*/ 	.byte	0x04, 0x17
        /*002a*/ 	.short	(.L_799 - .L_798)
.L_798:
        /*002c*/ 	.word	0x00000000
        /*0030*/ 	.short	0x000c
        /*0032*/ 	.short	0x004c
        /*0034*/ 	.byte	0x00, 0xf0, 0x05, 0x00


	//----- nvinfo : EIATTR_KPARAM_INFO
	.align		4
.L_799:
        /*0038*/ 	.byte	0x04, 0x17
        /*003a*/ 	.short	(.L_801 - .L_800)
.L_800:
        /*003c*/ 	.word	0x00000000
        /*0040*/ 	.short	0x000b
        /*0042*/ 	.short	0x0048
        /*0044*/ 	.byte	0x00, 0xf0, 0x11, 0x00


	//----- nvinfo : EIATTR_KPARAM_INFO
	.align		4
.L_801:
        /*0048*/ 	.byte	0x04, 0x17
        /*004a*/ 	.short	(.L_803 - .L_802)
.L_802:
        /*004c*/ 	.word	0x00000000
        /*0050*/ 	.short	0x000a
        /*0052*/ 	.short	0x0040
        /*0054*/ 	.byte	0x00, 0xf0, 0x21, 0x00


	//----- nvinfo : EIATTR_KPARAM_INFO
	.align		4
.L_803:
        /*0058*/ 	.byte	0x04, 0x17
        /*005a*/ 	.short	(.L_805 - .L_804)
.L_804:
        /*005c*/ 	.word	0x00000000
        /*0060*/ 	.short	0x0009
        /*0062*/ 	.short	0x0038
        /*0064*/ 	.byte	0x00, 0xf0, 0x11, 0x00


	//----- nvinfo : EIATTR_KPARAM_INFO
	.align		4
.L_805:
        /*0068*/ 	.byte	0x04, 0x17
        /*006a*/ 	.short	(.L_807 - .L_806)
.L_806:
        /*006c*/ 	.word	0x00000000
        /*0070*/ 	.short	0x0008
        /*0072*/ 	.short	0x0034
        /*0074*/ 	.byte	0x00, 0xf0, 0x11, 0x00


	//----- nvinfo : EIATTR_KPARAM_INFO
	.align		4
.L_807:
        /*0078*/ 	.byte	0x04, 0x17
        /*007a*/ 	.short	(.L_809 - .L_808)
.L_808:
        /*007c*/ 	.word	0x00000000
        /*0080*/ 	.short	0x0007
        /*0082*/ 	.short	0x0030
        /*0084*/ 	.byte	0x00, 0xf0, 0x11, 0x00


	//----- nvinfo : EIATTR_KPARAM_INFO
	.align		4
.L_809:
        /*0088*/ 	.byte	0x04, 0x17
        /*008a*/ 	.short	(.L_811 - .L_810)
.L_810:
        /*008c*/ 	.word	0x00000000
        /*0090*/ 	.short	0x0006
        /*0092*/ 	.short	0x002c
        /*0094*/ 	.byte	0x00, 0xf0, 0x11, 0x00


	//----- nvinfo : EIATTR_KPARAM_INFO
	.align		4
.L_811:
        /*0098*/ 	.byte	0x04, 0x17
        /*009a*/ 	.short	(.L_813 - .L_812)
.L_812:
        /*009c*/ 	.word	0x00000000
        /*00a0*/ 	.short	0x0005
        /*00a2*/ 	.short	0x0028
        /*00a4*/ 	.byte	0x00, 0xf0, 0x11, 0x00


	//----- nvinfo : EIATTR_KPARAM_INFO
	.align		4
.L_813:
        /*00a8*/ 	.byte	0x04, 0x17
        /*00aa*/ 	.short	(.L_815 - .L_814)
.L_814:
        /*00ac*/ 	.word	0x00000000
        /*00b0*/ 	.short	0x0004
        /*00b2*/ 	.short	0x0020
        /*00b4*/ 	.byte	0x00, 0xf0, 0x21, 0x00


	//----- nvinfo : EIATTR_KPARAM_INFO
	.align		4
.L_815:
        /*00b8*/ 	.byte	0x04, 0x17
        /*00ba*/ 	.short	(.L_817 - .L_816)
.L_816:
        /*00bc*/ 	.word	0x00000000
        /*00c0*/ 	.short	0x0003
        /*00c2*/ 	.short	0x0018
        /*00c4*/ 	.byte	0x00, 0xf0, 0x21, 0x00


	//----- nvinfo : EIATTR_KPARAM_INFO
	.align		4
.L_817:
        /*00c8*/ 	.byte	0x04, 0x17
        /*00ca*/ 	.short	(.L_819 - .L_818)
.L_818:
        /*00cc*/ 	.word	0x00000000
        /*00d0*/ 	.short	0x0002
        /*00d2*/ 	.short	0x0010
        /*00d4*/ 	.byte	0x00, 0xf0, 0x21, 0x00


	//----- nvinfo : EIATTR_KPARAM_INFO
	.align		4
.L_819:
        /*00d8*/ 	.byte	0x04, 0x17
        /*00da*/ 	.short	(.L_821 - .L_820)
.L_820:
        /*00dc*/ 	.word	0x00000000
        /*00e0*/ 	.short	0x0001
        /*00e2*/ 	.short	0x0008
        /*00e4*/ 	.byte	0x00, 0xf0, 0x21, 0x00


	//----- nvinfo : EIATTR_KPARAM_INFO
	.align		4
.L_821:
        /*00e8*/ 	.byte	0x04, 0x17
        /*00ea*/ 	.short	(.L_823 - .L_822)
.L_822:
        /*00ec*/ 	.word	0x00000000
        /*00f0*/ 	.short	0x0000
        /*00f2*/ 	.short	0x0000
        /*00f4*/ 	.byte	0x00, 0xf0, 0x21, 0x00


	//----- nvinfo : EIATTR_SPARSE_MMA_MASK
	.align		4
.L_823:
        /*00f8*/ 	.byte	0x03, 0x50
        /*00fa*/ 	.short	0x0000


	//----- nvinfo : EIATTR_MAXREG_COUNT
	.align		4
        /*00fc*/ 	.byte	0x03, 0x1b
        /*00fe*/ 	.short	0x00ff


	//----- nvinfo : EIATTR_NUM_BARRIERS
	.align		4
        /*0100*/ 	.byte	0x02, 0x4c
        /*0102*/ 	.byte	0x01
	.zero		1


	//----- nvinfo : EIATTR_MERCURY_ISA_VERSION
	.align		4
        /*0104*/ 	.byte	0x03, 0x5f
        /*0106*/ 	.short	0x0101


	//----- nvinfo : EIATTR_EXIT_INSTR_OFFSETS
	.align		4
        /*0108*/ 	.byte	0x04, 0x1c
        /*010a*/ 	.short	(.L_825 - .L_824)


	//   ....[0]....
.L_824:
        /*010c*/ 	.word	0x00000180


	//   ....[1]....
        /*0110*/ 	.word	0x000006b0


	//   ....[2]....
        /*0114*/ 	.word	0x000059a0


	//   ....[3]....
        /*0118*/ 	.word	0x00005a40


	//   ....[4]....
        /*011c*/ 	.word	0x00005a80


	//----- nvinfo : EIATTR_CRS_STACK_SIZE
	.align		4
.L_825:
        /*0120*/ 	.byte	0x04, 0x1e
        /*0122*/ 	.short	(.L_827 - .L_826)
.L_826:
        /*0124*/ 	.word	0x00000000


	//----- nvinfo : EIATTR_CBANK_PARAM_SIZE
	.align		4
.L_827:
        /*0128*/ 	.byte	0x03, 0x19
        /*012a*/ 	.short	0x005c


	//----- nvinfo : EIATTR_PARAM_CBANK
	.align		4
        /*012c*/ 	.byte	0x04, 0x0a
        /*012e*/ 	.short	(.L_829 - .L_828)
	.align		4
.L_828:
        /*0130*/ 	.word	index@(.nv.constant0._Z28gemm_half_q_half_gptq_kernelILi7ELb1ELb0EEvPK6__halfPKjS4_S2_PS0_iiiiiPKtibS2_i)
        /*0134*/ 	.short	0x0210
        /*0136*/ 	.short	0x005c


	//----- nvinfo : EIATTR_SW_WAR
	.align		4
.L_829:
        /*0138*/ 	.byte	0x04, 0x36
        /*013a*/ 	.short	(.L_831 - .L_830)
.L_830:
        /*013c*/ 	.word	0x00000008
.L_831:


//--------------------- .nv.info._Z28gemm_half_q_half_gptq_kernelILi6ELb1ELb0EEvPK6__halfPKjS4_S2_PS0_iiiiiPKtibS2_i --------------------------
	.section	.nv.info._Z28gemm_half_q_half_gptq_kernelILi6ELb1ELb0EEvPK6__halfPKjS4_S2_PS0_iiiiiPKtibS2_i,"",@"SHT_CUDA_INFO"
	.sectionflags	@""
	.align	4


	//----- nvinfo : EIATTR_CUDA_API_VERSION
	.align		4
        /*0000*/ 	.byte	0x04, 0x37
        /*0002*/ 	.short	(.L_833 - .L_832)
.L_832:
        /*0004*/ 	.word	0x00000082


	//----- nvinfo : EIATTR_KPARAM_INFO
	.align		4
.L_833:
        /*0008*/ 	.byte	0x04, 0x17
        /*000a*/ 	.short	(.L_835 - .L_834)
.L_834:
        /*000c*/ 	.word	0x00000000
        /*0010*/ 	.short	0x000e
        /*0012*/ 	.short	0x0058
        /*0014*/ 	.byte	0x00, 0xf0, 0x11, 0x00


	//----- nvinfo : EIATTR_KPARAM_INFO
	.align		4
.L_835:
        /*0018*/ 	.byte	0x04, 0x17
        /*001a*/ 	.short	(.L_837 - .L_836)
.L_836:
        /*001c*/ 	.word	0x00000000
        /*0020*/ 	.short	0x000d
        /*0022*/ 	.short	0x0050
        /*0024*/ 	.byte	0x00, 0xf0, 0x21, 0x00


	//----- nvinfo : EIATTR_KPARAM_INFO
	.align		4
.L_837:
        /*0028*/ 	.byte	0x04, 0x17
        /*002a*/ 	.short	(.L_839 - .L_838)
.L_838:
        /*002c*/ 	.word	0x00000000
        /*0030*/ 	.short	0x000c
        /*0032*/ 	.short	0x004c
        /*0034*/ 	.byte	0x00, 0xf0, 0x05, 0x00


	//----- nvinfo : EIATTR_KPARAM_INFO
	.align		4
.L_839:
        /*0038*/ 	.byte	0x04, 0x17
        /*003a*/ 	.short	(.L_841 - .L_840)
.L_840:
        /*003c*/ 	.word	0x00000000
        /*0040*/ 	.short	0x000b
        /*0042*/ 	.short	0x0048
        /*0044*/ 	.byte	0x00, 0xf0, 0x11, 0x00


	//----- nvinfo : EIATTR_KPARAM_INFO
	.align		4
.L_841:
        /*0048*/ 	.byte	0x04, 0x17
        /*004a*/ 	.short	(.L_843 - .L_842)
.L_842:
        /*004c*/ 	.word	0x00000000
        /*0050*/ 	.short	0x000a
        /*0052*/ 	.short	0x0040
        /*0054*/ 	.byte	0x00, 0xf0, 0x21, 0x00


	//----- nvinfo : EIATTR_KPARAM_INFO
	.align		4
.L_843:
        /*0058*/ 	.byte	0x04, 0x17
        /*005a*/ 	.short	(.L_845 - .L_844)
.L_844:
        /*005c*/ 	.word	0x00000000
        /*0060*/ 	.short	0x0009
        /*0062*/ 	.short	0x0038
        /*0064*/ 	.byte	0x00, 0xf0, 0x11, 0x00


	//----- nvinfo : EIATTR_KPARAM_INFO
	.align		4
.L_845:
        /*0068*/ 	.byte	0x04, 0x17
        /*006a*/ 	.short	(.L_847 - .L_846)
.L_846:
        /*006c*/ 	.word	0x00000000
        /*0070*/ 	.short	0x0008
        /*0072*/ 	.short	0x0034
        /*0074*/ 	.byte	0x00, 0xf0, 0x11, 0x00


	//----- nvinfo : EIATTR_KPARAM_INFO
	.align		4
.L_847:
        /*0078*/ 	.byte	0x04, 0x17
        /*007a*/ 	.short	(.L_849 - .L_848)
.L_848:
        /*007c*/ 	.word	0x00000000
        /*0080*/ 	.short	0x0007
        /*0082*/ 	.short	0x0030
        /*0084*/ 	.byte	0x00, 0xf0, 0x11, 0x00


	//----- nvinfo : EIATTR_KPARAM_INFO
	.align		4
.L_849:
        /*0088*/ 	.byte	0x04, 0x17
        /*008a*/ 	.short	(.L_851 - .L_850)
.L_850:
        /*008c*/ 	.word	0x00000000
        /*0090*/ 	.short	0x0006
        /*0092*/ 	.short	0x002c
        /*0094*/ 	.byte	0x00, 0xf0, 0x11, 0x00


	//----- nvinfo : EIATTR_KPARAM_INFO
	.align		4
.L_851:
        /*0098*/ 	.byte	0x04, 0x17
        /*009a*/ 	.short	(.L_853 - .L_852)
.L_852:
        /*009c*/ 	.word	0x00000000
        /*00a0*/ 	.short	0x0005
        /*00a2*/ 	.short	0x0028
        /*00a4*/ 	.byte	0x00, 0xf0, 0x11, 0x00


	//----- nvinfo : EIATTR_KPARAM_INFO
	.align		4
.L_853:
        /*00a8*/ 	.byte	0x04, 0x17
        /*00aa*/ 	.short	(.L_855 - .L_854)
.L_854:
        /*00ac*/ 	.word	0x00000000
        /*00b0*/ 	.short	0x0004
        /*00b2*/ 	.short	0x0020
        /*00b4*/ 	.byte	0x00, 0xf0, 0x21, 0x00


	//----- nvinfo : EIATTR_KPARAM_INFO
	.align		4
.L_855:
        /*00b8*/ 	.byte	0x04, 0x17
        /*00ba*/ 	.short	(.L_857 - .L_856)
.L_856:
        /*00bc*/ 	.word	0x00000000
        /*00c0*/ 	.short	0x0003
        /*00c2*/ 	.short	0x0018
        /*00c4*/ 	.byte	0x00, 0xf0, 0x21, 0x00


	//----- nvinfo : EIATTR_KPARAM_INFO
	.align		4
.L_857:
        /*00c8*/ 	.byte	0x04, 0x17
        /*00ca*/ 	.short	(.L_859 - .L_858)
.L_858:
        /*00cc*/ 	.word	0x00000000
        /*00d0*/ 	.short	0x0002
        /*00d2*/ 	.short	0x0010
        /*00d4*/ 	.byte	0x00, 0xf0, 0x21, 0x00


	//----- nvinfo : EIATTR_KPARAM_INFO
	.align		4
.L_859:
        /*00d8*/ 	.byte	0x04, 0x17
        /*00da*/ 	.short	(.L_861 - .L_860)
.L_860:
        /*00dc*/ 	.word	0x00000000
        /*00e0*/ 	.short	0x0001
        /*00e2*/ 	.short	0x0008
        /*00e4*/ 	.byte	0x00, 0xf0, 0x21, 0x00


	//----- nvinfo : EIATTR_KPARAM_INFO
	.align		4
.L_861:
        /*00e8*/ 	.byte	0x04, 0x17
        /*00ea*/ 	.short	(.L_863 - .L_862)
.L_862:
        /*00ec*/ 	.word	0x00000000
        /*00f0*/ 	.short	0x0000
        /*00f2*/ 	.short	0x0000
        /*00f4*/ 	.byte	0x00, 0xf0, 0x21, 0x00


	//----- nvinfo : EIATTR_SPARSE_MMA_MASK
	.align		4
.L_863:
        /*00f8*/ 	.byte	0x03, 0x50
        /*00fa*/ 	.short	0x0000


	//----- nvinfo : EIATTR_MAXREG_COUNT
	.align		4
        /*00fc*/ 	.byte	0x03, 0x1b
        /*00fe*/ 	.short	0x00ff


	//----- nvinfo : EIATTR_NUM_BARRIERS
	.align		4
        /*0100*/ 	.byte	0x02, 0x4c
        /*0102*/ 	.byte	0x01
	.zero		1


	//----- nvinfo : EIATTR_MERCURY_ISA_VERSION
	.align		4
        /*0104*/ 	.byte	0x03, 0x5f
        /*0106*/ 	.short	0x0101


	//----- nvinfo : EIATTR_EXIT_INSTR_OFFSETS
	.align		4
        /*0108*/ 	.byte	0x04, 0x1c
        /*010a*/ 	.short	(.L_865 - .L_864)


	//   ....[0]....
.L_864:
        /*010c*/ 	.word	0x00000160


	//   ....[1]....
        /*0110*/ 	.word	0x00000640


	//   ....[2]....
        /*0114*/ 	.word	0x00005030


	//   ....[3]....
        /*0118*/ 	.word	0x000050d0


	//   ....[4]....
        /*011c*/ 	.word	0x00005110


	//----- nvinfo : EIATTR_CRS_STACK_SIZE
	.align		4
.L_865:
        /*0120*/ 	.byte	0x04, 0x1e
        /*0122*/ 	.short	(.L_867 - .L_866)
.L_866:
        /*0124*/ 	.word	0x00000000


	//----- nvinfo : EIATTR_CBANK_PARAM_SIZE
	.align		4
.L_867:
        /*0128*/ 	.byte	0x03, 0x19
        /*012a*/ 	.short	0x005c


	//----- nvinfo : EIATTR_PARAM_CBANK
	.align		4
        /*012c*/ 	.byte	0x04, 0x0a
        /*012e*/ 	.short	(.L_869 - .L_868)
	.align		4
.L_868:
        /*0130*/ 	.word	index@(.nv.constant0._Z28gemm_half_q_half_gptq_kernelILi6ELb1ELb0EEvPK6__halfPKjS4_S2_PS0_iiiiiPKtibS2_i)
        /*0134*/ 	.short	0x0210
        /*0136*/ 	.short	0x005c


	//----- nvinfo : EIATTR_SW_WAR
	.align		4
.L_869:
        /*0138*/ 	.byte	0x04, 0x36
        /*013a*/ 	.short	(.L_871 - .L_870)
.L_870:
        /*013c*/ 	.word	0x00000008
.L_871:


//--------------------- .nv.info._Z28gemm_half_q_half_gptq_kernelILi5ELb1ELb0EEvPK6__halfPKjS4_S2_PS0_iiiiiPKtibS2_i --------------------------
	.section	.nv.info._Z28gemm_half_q_half_gptq_kernelILi5ELb1ELb0EEvPK6__halfPKjS4_S2_PS0_iiiiiPKtibS2_i,"",@"SHT_CUDA_INFO"
	.sectionflags	@""
	.align	4


	//----- nvinfo : EIATTR_CUDA_API_VERSION
	.align		4
        /*0000*/ 	.byte	0x04, 0x37
        /*0002*/ 	.short	(.L_873 - .L_872)
.L_872:
        /*0004*/ 	.word	0x00000082


	//----- nvinfo : EIATTR_KPARAM_INFO
	.align		4
.L_873:
        /*0008*/ 	.byte	0x04, 0x17
        /*000a*/ 	.short	(.L_875 - .L_874)
.L_874:
        /*000c*/ 	.word	0x00000000
        /*0010*/ 	.short	0x000e
        /*0012*/ 	.short	0x0058
        /*0014*/ 	.byte	0x00, 0xf0, 0x11, 0x00


	//----- nvinfo : EIATTR_KPARAM_INFO
	.align		4
.L_875:
        /*0018*/ 	.byte	0x04, 0x17
        /*001a*/ 	.short	(.L_877 - .L_876)
.L_876:
        /*001c*/ 	.word	0x00000000
        /*0020*/ 	.short	0x000d
        /*0022*/ 	.short	0x0050
        /*0024*/ 	.byte	0x00, 0xf0, 0x21, 0x00


	//----- nvinfo : EIATTR_KPARAM_INFO
	.align		4
.L_877:
        /*0028*/ 	.byte	0x04, 0x17
        /*002a*/ 	.short	(.L_879 - .L_878)
.L_878:
        /*002c*/ 	.word	0x00000000
        /*0030*/ 	.short	0x000c
        /*0032*/ 	.short	0x004c
        /*0034*/ 	.byte	0x00, 0xf0, 0x05, 0x00


	//----- nvinfo : EIATTR_KPARAM_INFO
	.align		4
.L_879:
        /*0038*/ 	.byte	0x04, 0x17
        /*003a*/ 	.short	(.L_881 - .L_880)
.L_880:
        /*003c*/ 	.word	0x00000000
        /*0040*/ 	.short	0x000b
        /*0042*/ 	.short	0x0048
        /*0044*/ 	.byte	0x00, 0xf0, 0x11, 0x00


	//----- nvinfo : EIATTR_KPARAM_INFO
	.align		4
.L_881:
        /*0048*/ 	.byte	0x04, 0x17
        /*004a*/ 	.short	(.L_883 - .L_882)
.L_882:
        /*004c*/ 	.word	0x00000000
        /*0050*/ 	.short	0x000a
        /*0052*/ 	.short	0x0040
        /*0054*/ 	.byte	0x00, 0xf0, 0x21, 0x00


	//----- nvinfo : EIATTR_KPARAM_INFO
	.align		4
.L_883:
        /*0058*/ 	.byte	0x04, 0x17
        /*005a*/ 	.short	(.L_885 - .L_884)
.L_884:
        /*005c*/ 	.word	0x00000000
        /*0060*/ 	.short	0x0009
        /*0062*/ 	.short	0x0038
        /*0064*/ 	.byte	0x00, 0xf0, 0x11, 0x00


	//----- nvinfo : EIATTR_KPARAM_INFO
	.align		4
.L_885:
        /*0068*/ 	.byte	0x04, 0x17
        /*006a*/ 	.short	(.L_887 - .L_886)
.L_886:
        /*006c*/ 	.word	0x00000000
        /*0070*/ 	.short	0x0008
        /*0072*/ 	.short	0x0034
        /*0074*/ 	.byte	0x00, 0xf0, 0x11, 0x00


	//----- nvinfo : EIATTR_KPARAM_INFO
	.align		4
.L_887:
        /*0078*/ 	.byte	0x04, 0x17
        /*007a*/ 	.short	(.L_889 - .L_888)
.L_888:
        /*007c*/ 	.word	0x00000000
        /*0080*/ 	.short	0x0007
        /*0082*/ 	.short	0x0030
        /*0084*/ 	.byte	0x00, 0xf0, 0x11, 0x00


	//----- nvinfo : EIATTR_KPARAM_INFO
	.align		4
.L_889:
        /*0088*/ 	.byte	0x04, 0x17
        /*008a*/ 	.short	(.L_891 - .L_890)
.L_890:
        /*008c*/ 	.word	0x00000000
        /*0090*/ 	.short	0x0006
        /*0092*/ 	.short	0x002c
        /*0094*/ 	.byte	0x00, 0xf0, 0x11, 0x00


	//----- nvinfo : EIATTR_KPARAM_INFO
	.align		4
.L_891:
        /*0098*/ 	.byte	0x04, 0x17
        /*009a*/ 	.short	(.L_893 - .L_892)
.L_892:
        /*009c*/ 	.word	0x00000000
        /*00a0*/ 	.short	0x0005
        /*00a2*/ 	.short	0x0028
        /*00a4*/ 	.byte	0x00, 0xf0, 0x11, 0x00


	//----- nvinfo : EIATTR_KPARAM_INFO
	.align		4
.L_893:
        /*00a8*/ 	.byte	0x04, 0x17
        /*00aa*/ 	.short	(.L_895 - .L_894)
.L_894:
        /*00ac*/ 	.word	0x00000000
        /*00b0*/ 	.short	0x0004
        /*00b2*/ 	.short	0x0020
        /*00b4*/ 	.byte	0x00, 0xf0, 0x21, 0x00


	//----- nvinfo : EIATTR_KPARAM_INFO
	.align		4
.L_895:
        /*00b8*/ 	.byte	0x04, 0x17
        /*00ba*/ 	.short	(.L_897 - .L_896)
.L_896:
        /*00bc*/ 	.word	0x00000000
        /*00c0*/ 	.short	0x0003
        /*00c2*/ 	.short	0x0018
        /*00c4*/ 	.byte	0x00, 0xf0, 0x21, 0x00


	//----- nvinfo : EIATTR_KPARAM_INFO
	.align		4
.L_897:
        /*00c8*/ 	.byte	0x04, 0x17
        /*00ca*/ 	.short	(.L_899 - .L_898)
.L_898:
        /*00cc*/ 	.word	0x00000000
        /*00d0*/ 	.short	0x0002
        /*00d2*/ 	.short	0x0010
        /*00d4*/ 	.byte	0x00, 0xf0, 0x21, 0x00


	//----- nvinfo : EIATTR_KPARAM_INFO
	.align		4
.L_899:
        /*00d8*/ 	.byte	0x04, 0x17
        /*00da*/ 	.short	(.L_901 - .L_900)
.L_900:
        /*00dc*/ 	.word	0x00000000
        /*00e0*/ 	.short	0x0001
        /*00e2*/ 	.short	0x0008
        /*00e4*/ 	.byte	0x00, 0xf0, 0x21, 0x00


	//----- nvinfo : EIATTR_KPARAM_INFO
	.align		4
.L_901:
        /*00e8*/ 	.byte	0x04, 0x17
        /*00ea*/ 	.short	(.L_903 - .L_902)
.L_902:
        /*00ec*/ 	.word	0x00000000
        /*00f0*/ 	.short	0x0000
        /*00f2*/ 	.short	0x0000
        /*00f4*/ 	.byte	0x00, 0xf0, 0x21, 0x00


	//----- nvinfo : EIATTR_SPARSE_MMA_MASK
	.align		4
.L_903:
        /*00f8*/ 	.byte	0x03, 0x50
        /*00fa*/ 	.short	0x0000


	//----- nvinfo : EIATTR_MAXREG_COUNT
	.align		4
        /*00fc*/ 	.byte	0x03, 0x1b
        /*00fe*/ 	.short	0x00ff


	//----- nvinfo : EIATTR_NUM_BARRIERS
	.align		4
        /*0100*/ 	.byte	0x02, 0x4c
        /*0102*/ 	.byte	0x01
	.zero		1


	//----- nvinfo : EIATTR_MERCURY_ISA_VERSION
	.align		4
        /*0104*/ 	.byte	0x03, 0x5f
        /*0106*/ 	.short	0x0101


	//----- nvinfo : EIATTR_EXIT_INSTR_OFFSETS
	.align		4
        /*0108*/ 	.byte	0x04, 0x1c
        /*010a*/ 	.short	(.L_905 - .L_904)


	//   ....[0]....
.L_904:
        /*010c*/ 	.word	0x00000130


	//   ....[1]....
        /*0110*/ 	.word	0x000005a0


	//   ....[2]....
        /*0114*/ 	.word	0x000047f0


	//   ....[3]....
        /*0118*/ 	.word	0x00004890


	//   ....[4]....
        /*011c*/ 	.word	0x000048d0


	//----- nvinfo : EIATTR_CRS_STACK_SIZE
	.align		4
.L_905:
        /*0120*/ 	.byte	0x04, 0x1e
        /*0122*/ 	.short	(.L_907 - .L_906)
.L_906:
        /*0124*/ 	.word	0x00000000


	//----- nvinfo : EIATTR_CBANK_PARAM_SIZE
	.align		4
.L_907:
        /*0128*/ 	.byte	0x03, 0x19
        /*012a*/ 	.short	0x005c


	//----- nvinfo : EIATTR_PARAM_CBANK
	.align		4
        /*012c*/ 	.byte	0x04, 0x0a
        /*012e*/ 	.short	(.L_909 - .L_908)
	.align		4
.L_908:
        /*0130*/ 	.word	index@(.nv.constant0._Z28gemm_half_q_half_gptq_kernelILi5ELb1ELb0EEvPK6__halfPKjS4_S2_PS0_iiiiiPKtibS2_i)
        /*0134*/ 	.short	0x0210
        /*0136*/ 	.short	0x005c


	//----- nvinfo : EIATTR_SW_WAR
	.align		4
.L_909:
        /*0138*/ 	.byte	0x04, 0x36
        /*013a*/ 	.short	(.L_911 - .L_910)
.L_910:
        /*013c*/ 	.word	0x00000008
.L_911:


//--------------------- .nv.info._Z28gemm_half_q_half_gptq_kernelILi4ELb1ELb0EEvPK6__halfPKjS4_S2_PS0_iiiiiPKtibS2_i --------------------------
	.section	.nv.info._Z28gemm_half_q_half_gptq_kernelILi4ELb1ELb0EEvPK6__halfPKjS4_S2_PS0_iiiiiPKtibS2_i,"",@"SHT_CUDA_INFO"
	.sectionflags	@""
	.align	4


	//----- nvinfo : EIATTR_CUDA_API_VERSION
	.align		4
        /*0000*/ 	.byte	0x04, 0x37
        /*0002*/ 	.short	(.L_913 - .L_912)
.L_912:
        /*0004*/ 	.word	0x00000082


	//----- nvinfo : EIATTR_KPARAM_INFO
	.align		4
.L_913:
        /*0008*/ 	.byte	0x04, 0x17
        /*000a*/ 	.short	(.L_915 - .L_914)
.L_914:
        /*000c*/ 	.word	0x00000000
        /*0010*/ 	.short	0x000e
        /*0012*/ 	.short	0x0058
        /*0014*/ 	.byte	0x00, 0xf0, 0x11, 0x00


	//----- nvinfo : EIATTR_KPARAM_INFO
	.align		4
.L_915:
        /*0018*/ 	.byte	0x04, 0x17
        /*001a*/ 	.short	(.L_917 - .L_916)
.L_916:
        /*001c*/ 	.word	0x00000000
        /*0020*/ 	.short	0x000d
        /*0022*/ 	.short	0x0050
        /*0024*/ 	.byte	0x00, 0xf0, 0x21, 0x00


	//----- nvinfo : EIATTR_KPARAM_INFO
	.align		4
.L_917:
        /*0028*/ 	.byte	0x04, 0x17
        /*002a*/ 	.short	(.L_919 - .L_918)
.L_918:
        /*002c*/ 	.word	0x00000000
        /*0030*/ 	.short	0x000c
        /*0032*/ 	.short	0x004c
        /*0034*/ 	.byte	0x00, 0xf0, 0x05, 0x00


	//----- nvinfo : EIATTR_KPARAM_INFO
	.align		4
.L_919:
        /*0038*/ 	.byte	0x04, 0x17
        /*003a*/ 	.short	(.L_921 - .L_920)
.L_920:
        /*003c*/ 	.word	0x00000000
        /*0040*/ 	.short	0x000b
        /*0042*/ 	.short	0x0048
        /*0044*/ 	.byte	0x00, 0xf0, 0x11, 0x00


	//----- nvinfo : EIATTR_KPARAM_INFO
	.align		4
.L_921:
        /*0048*/ 	.byte	0x04, 0x17
        /*004a*/ 	.short	(.L_923 - .L_922)
.L_922:
        /*004c*/ 	.word	0x00000000
        /*0050*/ 	.short	0x000a
        /*0052*/ 	.short	0x0040
        /*0054*/ 	.byte	0x00, 0xf0, 0x21, 0x00


	//----- nvinfo : EIATTR_KPARAM_INFO
	.align		4
.L_923:
        /*0058*/ 	.byte	0x04, 0x17
        /*005a*/ 	.short	(.L_925 - .L_924)
.L_924:
        /*005c*/ 	.word	0x00000000
        /*0060*/ 	.short	0x0009
        /*0062*/ 	.short	0x0038
        /*0064*/ 	.byte	0x00, 0xf0, 0x11, 0x00


	//----- nvinfo : EIATTR_KPARAM_INFO
	.align		4
.L_925:
        /*0068*/ 	.byte	0x04, 0x17
        /*006a*/ 	.short	(.L_927 - .L_926)
.L_926:
        /*006c*/ 	.word	0x00000000
        /*0070*/ 	.short	0x0008
        /*0072*/ 	.short	0x0034
        /*0074*/ 	.byte	0x00, 0xf0, 0x11, 0x00


	//----- nvinfo : EIATTR_KPARAM_INFO
	.align		4
.L_927:
        /*0078*/ 	.byte	0x04, 0x17
        /*007a*/ 	.short	(.L_929 - .L_928)
.L_928:
        /*007c*/ 	.word	0x00000000
        /*0080*/ 	.short	0x0007
        /*0082*/ 	.short	0x0030
        /*0084*/ 	.byte	0x00, 0xf0, 0x11, 0x00


	//----- nvinfo : EIATTR_KPARAM_INFO
	.align		4
.L_929:
        /*0088*/ 	.byte	0x04, 0x17
        /*008a*/ 	.short	(.L_931 - .L_930)
.L_930:
        /*008c*/ 	.word	0x00000000
        /*0090*/ 	.short	0x0006
        /*0092*/ 	.short	0x002c
        /*0094*/ 	.byte	0x00, 0xf0, 0x11, 0x00


	//----- nvinfo : EIATTR_KPARAM_INFO
	.align		4
.L_931:
        /*0098*/ 	.byte	0x04, 0x17
        /*009a*/ 	.short	(.L_933 - .L_932)
.L_932:
        /*009c*/ 	.word	0x00000000
        /*00a0*/ 	.short	0x0005
        /*00a2*/ 	.short	0x0028
        /*00a4*/ 	.byte	0x00, 0xf0, 0x11, 0x00


	//----- nvinfo : EIATTR_KPARAM_INFO
	.align		4
.L_933:
        /*00a8*/ 	.byte	0x04, 0x17
        /*00aa*/ 	.short	(.L_935 - .L_934)
.L_934:
        /*00ac*/ 	.word	0x00000000
        /*00b0*/ 	.short	0x0004
        /*00b2*/ 	.short	0x0020
        /*00b4*/ 	.byte	0x00, 0xf0, 0x21, 0x00


	//----- nvinfo : EIATTR_KPARAM_INFO
	.align		4
.L_935:
        /*00b8*/ 	.byte	0x04, 0x17
        /*00ba*/ 	.short	(.L_937 - .L_936)
.L_936:
        /*00bc*/ 	.word	0x00000000
        /*00c0*/ 	.short	0x0003
        /*00c2*/ 	.short	0x0018
        /*00c4*/ 	.byte	0x00, 0xf0, 0x21, 0x00


	//----- nvinfo : EIATTR_KPARAM_INFO
	.align		4
.L_937:
        /*00c8*/ 	.byte	0x04, 0x17
        /*00ca*/ 	.short	(.L_939 - .L_938)
.L_938:
        /*00cc*/ 	.word	0x00000000
        /*00d0*/ 	.short	0x0002
        /*00d2*/ 	.short	0x0010
        /*00d4*/ 	.byte	0x00, 0xf0, 0x21, 0x00


	//----- nvinfo : EIATTR_KPARAM_INFO
	.align		4
.L_939:
        /*00d8*/ 	.byte	0x04, 0x17
        /*00da*/ 	.short	(.L_941 - .L_940)
.L_940:
        /*00dc*/ 	.word	0x00000000
        /*00e0*/ 	.short	0x0001
        /*00e2*/ 	.short	0x0008
        /*00e4*/ 	.byte	0x00, 0xf0, 0x21, 0x00


	//----- nvinfo : EIATTR_KPARAM_INFO
	.align		4
.L_941:
        /*00e8*/ 	.byte	0x04, 0x17
        /*00ea*/ 	.short	(.L_943 - .L_942)
.L_942:
        /*00ec*/ 	.word	0x00000000
        /*00f0*/ 	.short	0x0000
        /*00f2*/ 	.short	0x0000
        /*00f4*/ 	.byte	0x00, 0xf0, 0x21, 0x00


	//----- nvinfo : EIATTR_SPARSE_MMA_MASK
	.align		4
.L_943:
        /*00f8*/ 	.byte	0x03, 0x50
        /*00fa*/ 	.short	0x0000


	//----- nvinfo : EIATTR_MAXREG_COUNT
	.align		4
        /*00fc*/ 	.byte	0x03, 0x1b
        /*00fe*/ 	.short	0x00ff


	//----- nvinfo : EIATTR_NUM_BARRIERS
	.align		4
        /*0100*/ 	.byte	0x02, 0x4c
        /*0102*/ 	.byte	0x01
	.zero		1


	//----- nvinfo : EIATTR_MERCURY_ISA_VERSION
	.align		4
        /*0104*/ 	.byte	0x03, 0x5f
        /*0106*/ 	.short	0x0101


	//----- nvinfo : EIATTR_EXIT_INSTR_OFFSETS
	.align		4
        /*0108*/ 	.byte	0x04, 0x1c
        /*010a*/ 	.short	(.L_945 - .L_944)


	//   ....[0]....
.L_944:
        /*010c*/ 	.word	0x00000110


	//   ....[1]....
        /*0110*/ 	.word	0x00000520


	//   ....[2]....
        /*0114*/ 	.word	0x00003f30


	//   ....[3]....
        /*0118*/ 	.word	0x00003fd0


	//   ....[4]....
        /*011c*/ 	.word	0x00004010


	//----- nvinfo : EIATTR_CRS_STACK_SIZE
	.align		4
.L_945:
        /*0120*/ 	.byte	0x04, 0x1e
        /*0122*/ 	.short	(.L_947 - .L_946)
.L_946:
        /*0124*/ 	.word	0x00000000


	//----- nvinfo : EIATTR_CBANK_PARAM_SIZE
	.align		4
.L_947:
        /*0128*/ 	.byte	0x03, 0x19
        /*012a*/ 	.short	0x005c


	//----- nvinfo : EIATTR_PARAM_CBANK
	.align		4
        /*012c*/ 	.byte	0x04, 0x0a
        /*012e*/ 	.short	(.L_949 - .L_948)
	.align		4
.L_948:
        /*0130*/ 	.word	index@(.nv.constant0._Z28gemm_half_q_half_gptq_kernelILi4ELb1ELb0EEvPK6__halfPKjS4_S2_PS0_iiiiiPKtibS2_i)
        /*0134*/ 	.short	0x0210
        /*0136*/ 	.short	0x005c


	//----- nvinfo : EIATTR_SW_WAR
	.align		4
.L_949:
        /*0138*/ 	.byte	0x04, 0x36
        /*013a*/ 	.short	(.L_951 - .L_950)
.L_950:
        /*013c*/ 	.word	0x00000008
.L_951:


//--------------------- .nv.info._Z28gemm_half_q_half_gptq_kernelILi3ELb1ELb0EEvPK6__halfPKjS4_S2_PS0_iiiiiPKtibS2_i --------------------------
	.section	.nv.info._Z28gemm_half_q_half_gptq_kernelILi3ELb1ELb0EEvPK6__halfPKjS4_S2_PS0_iiiiiPKtibS2_i,"",@"SHT_CUDA_INFO"
	.sectionflags	@""
	.align	4


	//----- nvinfo : EIATTR_CUDA_API_VERSION
	.align		4
        /*0000*/ 	.byte	0x04, 0x37
        /*0002*/ 	.short	(.L_953 - .L_952)
.L_952:
        /*0004*/ 	.word	0x00000082


	//----- nvinfo : EIATTR_KPARAM_INFO
	.align		4
.L_953:
        /*0008*/ 	.byte	0x04, 0x17
        /*000a*/ 	.short	(.L_955 - .L_954)
.L_954:
        /*000c*/ 	.word	0x00000000
        /*0010*/ 	.short	0x000e
        /*0012*/ 	.short	0x0058
        /*0014*/ 	.byte	0x00, 0xf0, 0x11, 0x00


	//----- nvinfo : EIATTR_KPARAM_INFO
	.align		4
.L_955:
        /*0018*/ 	.byte	0x04, 0x17
        /*001a*/ 	.short	(.L_957 - .L_956)
.L_956:
        /*001c*/ 	.word	0x00000000
        /*0020*/ 	.short	0x000d
        /*0022*/ 	.short	0x0050
        /*0024*/ 	.byte	0x00, 0xf0, 0x21, 0x00


	//----- nvinfo : EIATTR_KPARAM_INFO
	.align		4
.L_957:
        /*0028*/ 	.byte	0x04, 0x17
        /*002a*/ 	.short	(.L_959 - .L_958)
.L_958:
        /*002c*/ 	.word	0x00000000
        /*0030*/ 	.short	0x000c
        /*0032*/ 	.short	0x004c
        /*0034*/ 	.byte	0x00, 0xf0, 0x05, 0x00


	//----- nvinfo : EIATTR_KPARAM_INFO
	.align		4
.L_959:
        /*0038*/ 	.byte	0x04, 0x17
        /*003a*/ 	.short	(.L_961 - .L_960)
.L_960:
        /*003c*/ 	.word	0x00000000
        /*0040*/ 	.short	0x000b
        /*0042*/ 	.short	0x0048
        /*0044*/ 	.byte	0x00, 0xf0, 0x11, 0x00


	//----- nvinfo : EIATTR_KPARAM_INFO
	.align		4
.L_961:
        /*0048*/ 	.byte	0x04, 0x17
        /*004a*/ 	.short	(.L_963 - .L_962)
.L_962:
        /*004c*/ 	.word	0x00000000
        /*0050*/ 	.short	0x000a
        /*0052*/ 	.short	0x0040
        /*0054*/ 	.byte	0x00, 0xf0, 0x21, 0x00


	//----- nvinfo : EIATTR_KPARAM_INFO
	.align		4
.L_963:
        /*0058*/ 	.byte	0x04, 0x17
        /*005a*/ 	.short	(.L_965 - .L_964)
.L_964:
        /*005c*/ 	.word	0x00000000
        /*0060*/ 	.short	0x0009
        /*0062*/ 	.short	0x0038
        /*0064*/ 	.byte	0x00, 0xf0, 0x11, 0x00


	//----- nvinfo : EIATTR_KPARAM_INFO
	.align		4
.L_965:
        /*0068*/ 	.byte	0x04, 0x17
        /*006a*/ 	.short	(.L_967 - .L_966)
.L_966:
        /*006c*/ 	.word	0x00000000
        /*0070*/ 	.short	0x0008
        /*0072*/ 	.short	0x0034
        /*0074*/ 	.byte	0x00, 0xf0, 0x11, 0x00


	//----- nvinfo : EIATTR_KPARAM_INFO
	.align		4
.L_967:
        /*0078*/ 	.byte	0x04, 0x17
        /*007a*/ 	.short	(.L_969 - .L_968)
.L_968:
        /*007c*/ 	.word	0x00000000
        /*0080*/ 	.short	0x0007
        /*0082*/ 	.short	0x0030
        /*0084*/ 	.byte	0x00, 0xf0, 0x11, 0x00


	//----- nvinfo : EIATTR_KPARAM_INFO
	.align		4
.L_969:
        /*0088*/ 	.byte	0x04, 0x17
        /*008a*/ 	.short	(.L_971 - .L_970)
.L_970:
        /*008c*/ 	.word	0x00000000
        /*0090*/ 	.short	0x0006
        /*0092*/ 	.short	0x002c
        /*0094*/ 	.byte	0x00, 0xf0, 0x11, 0x00


	//----- nvinfo : EIATTR_KPARAM_INFO
	.align		4
.L_971:
        /*0098*/ 	.byte	0x04, 0x17
        /*009a*/ 	.short	(.L_973 - .L_972)
.L_972:
        /*009c*/ 	.word	0x00000000
        /*00a0*/ 	.short	0x0005
        /*00a2*/ 	.short	0x0028
        /*00a4*/ 	.byte	0x00, 0xf0, 0x11, 0x00


	//----- nvinfo : EIATTR_KPARAM_INFO
	.align		4
.L_973:
        /*00a8*/ 	.byte	0x04, 0x17
        /*00aa*/ 	.short	(.L_975 - .L_974)
.L_974:
        /*00ac*/ 	.word	0x00000000
        /*00b0*/ 	.short	0x0004
        /*00b2*/ 	.short	0x0020
        /*00b4*/ 	.byte	0x00, 0xf0, 0x21, 0x00


	//----- nvinfo : EIATTR_KPARAM_INFO
	.align		4
.L_975:
        /*00b8*/ 	.byte	0x04, 0x17
        /*00ba*/ 	.short	(.L_977 - .L_976)
.L_976:
        /*00bc*/ 	.word	0x00000000
        /*00c0*/ 	.short	0x0003
        /*00c2*/ 	.short	0x0018
        /*00c4*/ 	.byte	0x00, 0xf0, 0x21, 0x00


	//----- nvinfo : EIATTR_KPARAM_INFO
	.align		4
.L_977:
        /*00c8*/ 	.byte	0x04, 0x17
        /*00ca*/ 	.short	(.L_979 - .L_978)
.L_978:
        /*00cc*/ 	.word	0x00000000
        /*00d0*/ 	.short	0x0002
        /*00d2*/ 	.short	0x0010
        /*00d4*/ 	.byte	0x00, 0xf0, 0x21, 0x00


	//----- nvinfo : EIATTR_KPARAM_INFO
	.align		4
.L_979:
        /*00d8*/ 	.byte	0x04, 0x17
        /*00da*/ 	.short	(.L_981 - .L_980)
.L_980:
        /*00dc*/ 	.word	0x00000000
        /*00e0*/ 	.short	0x0001
        /*00e2*/ 	.short	0x0008
        /*00e4*/ 	.byte	0x00, 0xf0, 0x21, 0x00


	//----- nvinfo : EIATTR_KPARAM_INFO
	.align		4
.L_981:
        /*00e8*/ 	.byte	0x04, 0x17
        /*00ea*/ 	.short	(.L_983 - .L_982)
.L_982:
        /*00ec*/ 	.word	0x00000000
        /*00f0*/ 	.short	0x0000
        /*00f2*/ 	.short	0x0000
        /*00f4*/ 	.byte	0x00, 0xf0, 0x21, 0x00


	//----- nvinfo : EIATTR_SPARSE_MMA_MASK
	.align		4
.L_983:
        /*00f8*/ 	.byte	0x03, 0x50
        /*00fa*/ 	.short	0x0000


	//----- nvinfo : EIATTR_MAXREG_COUNT
	.align		4
        /*00fc*/ 	.byte	0x03, 0x1b
        /*00fe*/ 	.short	0x00ff


	//----- nvinfo : EIATTR_NUM_BARRIERS
	.align		4
        /*0100*/ 	.byte	0x02, 0x4c
        /*0102*/ 	.byte	0x01
	.zero		1


	//----- nvinfo : EIATTR_MERCURY_ISA_VERSION
	.align		4
        /*0104*/ 	.byte	0x03, 0x5f
        /*0106*/ 	.short	0x0101


	//----- nvinfo : EIATTR_EXIT_INSTR_OFFSETS
	.align		4
        /*0108*/ 	.byte	0x04, 0x1c
        /*010a*/ 	.short	(.L_985 - .L_984)


	//   ....[0]....
.L_984:
        /*010c*/ 	.word	0x000000f0


	//   ....[1]....
        /*0110*/ 	.word	0x00000460


	//   ....[2]....
        /*0114*/ 	.word	0x000035a0


	//   ....[3]....
        /*0118*/ 	.word	0x00003650


	//   ....[4]....
        /*011c*/ 	.word	0x00003690


	//----- nvinfo : EIATTR_CRS_STACK_SIZE
	.align		4
.L_985:
        /*0120*/ 	.byte	0x04, 0x1e
        /*0122*/ 	.short	(.L_987 - .L_986)
.L_986:
        /*0124*/ 	.word	0x00000000


	//----- nvinfo : EIATTR_CBANK_PARAM_SIZE
	.align		4
.L_987:
        /*0128*/ 	.byte	0x03, 0x19
        /*012a*/ 	.short	0x005c


	//----- nvinfo : EIATTR_PARAM_CBANK
	.align		4
        /*012c*/ 	.byte	0x04, 0x0a
        /*012e*/ 	.short	(.L_989 - .L_988)
	.align		4
.L_988:
        /*0130*/ 	.word	index@(.nv.constant0._Z28gemm_half_q_half_gptq_kernelILi3ELb1ELb0EEvPK6__halfPKjS4_S2_PS0_iiiiiPKtibS2_i)
        /*0134*/ 	.short	0x0210
        /*0136*/ 	.short	0x005c


	//----- nvinfo : EIATTR_SW_WAR
	.align		4
.L_989:
        /*0138*/ 	.byte	0x04, 0x36
        /*013a*/ 	.short	(.L_991 - .L_990)
.L_990:
        /*013c*/ 	.word	0x00000008
.L_991:


//--------------------- .nv.info._Z28gemm_half_q_half_gptq_kernelILi2ELb1ELb0EEvPK6__halfPKjS4_S2_PS0_iiiiiPKtibS2_i --------------------------
	.section	.nv.info._Z28gemm_half_q_half_gptq_kernelILi2ELb1ELb0EEvPK6__halfPKjS4_S2_PS0_iiiiiPKtibS2_i,"",@"SHT_CUDA_INFO"
	.sectionflags	@""
	.align	4


	//----- nvinfo : EIATTR_CUDA_API_VERSION
	.align		4
        /*0000*/ 	.byte	0x04, 0x37
        /*0002*/ 	.short	(.L_993 - .L_992)
.L_992:
        /*0004*/ 	.word	0x00000082


	//----- nvinfo : EIATTR_KPARAM_INFO
	.align		4
.L_993:
        /*0008*/ 	.byte	0x04, 0x17
        /*000a*/ 	.short	(.L_995 - .L_994)
.L_994:
        /*000c*/ 	.word	0x00000000
        /*0010*/ 	.short	0x000e
        /*0012*/ 	.short	0x0058
        /*0014*/ 	.byte	0x00, 0xf0, 0x11, 0x00


	//----- nvinfo : EIATTR_KPARAM_INFO
	.align		4
.L_995:
        /*0018*/ 	.byte	0x04, 0x17
        /*001a*/ 	.short	(.L_997 - .L_996)
.L_996:
        /*001c*/ 	.word	0x00000000
        /*0020*/ 	.short	0x000d
        /*0022*/ 	.short	0x0050
        /*0024*/ 	.byte	0x00, 0xf0, 0x21, 0x00


	//----- nvinfo : EIATTR_KPARAM_INFO
	.align		4
.L_997:
        /*0028*/ 	.byte	0x04, 0x17
        /*002a*/ 	.short	(.L_999 - .L_998)
.L_998:
        /*002c*/ 	.word	0x00000000
        /*0030*/ 	.short	0x000c
        /*0032*/ 	.short	0x004c
        /*0034*/ 	.byte	0x00, 0xf0, 0x05, 0x00


	//----- nvinfo : EIATTR_KPARAM_INFO
	.align		4
.L_999:
        /*0038*/ 	.byte	0x04, 0x17
        /*003a*/ 	.short	(.L_1001 - .L_1000)
.L_1000:
        /*003c*/ 	.word	0x00000000
        /*0040*/ 	.short	0x000b
        /*0042*/ 	.short	0x0048
        /*0044*/ 	.byte	0x00, 0xf0, 0x11, 0x00


	//----- nvinfo : EIATTR_KPARAM_INFO
	.align		4
.L_1001:
        /*0048*/ 	.byte	0x04, 0x17
        /*004a*/ 	.short	(.L_1003 - .L_1002)
.L_1002:
        /*004c*/ 	.word	0x00000000
        /*0050*/ 	.short	0x000a
        /*0052*/ 	.short	0x0040
        /*0054*/ 	.byte	0x00, 0xf0, 0x21, 0x00


	//----- nvinfo : EIATTR_KPARAM_INFO
	.align		4
.L_1003:
        /*0058*/ 	.byte	0x04, 0x17
        /*005a*/ 	.short	(.L_1005 - .L_1004)
.L_1004:
        /*005c*/ 	.word	0x00000000
        /*0060*/ 	.short	0x0009
        /*0062*/ 	.short	0x0038
        /*0064*/ 	.byte	0x00, 0xf0, 0x11, 0x00


	//----- nvinfo : EIATTR_KPARAM_INFO
	.align		4
.L_1005:
        /*0068*/ 	.byte	0x04, 0x17
        /*006a*/ 	.short	(.L_1007 - .L_1006)
.L_1006:
        /*006c*/ 	.word	0x00000000
        /*0070*/ 	.short	0x0008
        /*0072*/ 	.short	0x0034
        /*0074*/ 	.byte	0x00, 0xf0, 0x11, 0x00


	//----- nvinfo : EIATTR_KPARAM_INFO
	.align		4
.L_1007:
        /*0078*/ 	.byte	0x04, 0x17
        /*007a*/ 	.short	(.L_1009 - .L_1008)
.L_1008:
        /*007c*/ 	.word	0x00000000
        /*0080*/ 	.short	0x0007
        /*0082*/ 	.short	0x0030
        /*0084*/ 	.byte	0x00, 0xf0, 0x11, 0x00


	//----- nvinfo : EIATTR_KPARAM_INFO
	.align		4
.L_1009:
        /*0088*/ 	.byte	0x04, 0x17
        /*008a*/ 	.short	(.L_1011 - .L_1010)
.L_1010:
        /*008c*/ 	.word	0x00000000
        /*0090*/ 	.short	0x0006
        /*0092*/ 	.short	0x002c
        /*0094*/ 	.byte	0x00, 0xf0, 0x11, 0x00


	//----- nvinfo : EIATTR_KPARAM_INFO
	.align		4
.L_1011:
        /*0098*/ 	.byte	0x04, 0x17
        /*009a*/ 	.short	(.L_1013 - .L_1012)
.L_1012:
        /*009c*/ 	.word	0x00000000
        /*00a0*/ 	.short	0x0005
        /*00a2*/ 	.short	0x0028
        /*00a4*/ 	.byte	0x00, 0xf0, 0x11, 0x00


	//----- nvinfo : EIATTR_KPARAM_INFO
	.align		4
.L_1013:
        /*00a8*/ 	.byte	0x04, 0x17
        /*00aa*/ 	.short	(.L_1015 - .L_1014)
.L_1014:
        /*00ac*/ 	.word	0x00000000
        /*00b0*/ 	.short	0x0004
        /*00b2*/ 	.short	0x0020
        /*00b4*/ 	.byte	0x00, 0xf0, 0x21, 0x00


	//----- nvinfo : EIATTR_KPARAM_INFO
	.align		4
.L_1015:
        /*00b8*/ 	.byte	0x04, 0x17
        /*00ba*/ 	.short	(.L_1017 - .L_1016)
.L_1016:
        /*00bc*/ 	.word	0x00000000
        /*00c0*/ 	.short	0x0003
        /*00c2*/ 	.short	0x0018
        /*00c4*/ 	.byte	0x00, 0xf0, 0x21, 0x00


	//----- nvinfo : EIATTR_KPARAM_INFO
	.align		4
.L_1017:
        /*00c8*/ 	.byte	0x04, 0x17
        /*00ca*/ 	.short	(.L_1019 - .L_1018)
.L_1018:
        /*00cc*/ 	.word	0x00000000
        /*00d0*/ 	.short	0x0002
        /*00d2*/ 	.short	0x0010
        /*00d4*/ 	.byte	0x00, 0xf0, 0x21, 0x00


	//----- nvinfo : EIATTR_KPARAM_INFO
	.align		4
.L_1019:
        /*00d8*/ 	.byte	0x04, 0x17
        /*00da*/ 	.short	(.L_1021 - .L_1020)
.L_1020:
        /*00dc*/ 	.word	0x00000000
        /*00e0*/ 	.short	0x0001
        /*00e2*/ 	.short	0x0008
        /*00e4*/ 	.byte	0x00, 0xf0, 0x21, 0x00


	//----- nvinfo : EIATTR_KPARAM_INFO
	.align		4
.L_1021:
        /*00e8*/ 	.byte	0x04, 0x17
        /*00ea*/ 	.short	(.L_1023 - .L_1022)
.L_1022:
        /*00ec*/ 	.word	0x00000000
        /*00f0*/ 	.short	0x0000
        /*00f2*/ 	.short	0x0000
        /*00f4*/ 	.byte	0x00, 0xf0, 0x21, 0x00


	//----- nvinfo : EIATTR_SPARSE_MMA_MASK
	.align		4
.L_1023:
        /*00f8*/ 	.byte	0x03, 0x50
        /*00fa*/ 	.short	0x0000


	//----- nvinfo : EIATTR_MAXREG_COUNT
	.align		4
        /*00fc*/ 	.byte	0x03, 0x1b
        /*00fe*/ 	.short	0x00ff


	//----- nvinfo : EIATTR_NUM_BARRIERS
	.align		4
        /*0100*/ 	.byte	0x02, 0x4c
        /*0102*/ 	.byte	0x01
	.zero		1


	//----- nvinfo : EIATTR_MERCURY_ISA_VERSION
	.align		4
        /*0104*/ 	.byte	0x03, 0x5f
        /*0106*/ 	.short	0x0101


	//----- nvinfo : EIATTR_EXIT_INSTR_OFFSETS
	.align		4
        /*0108*/ 	.byte	0x04, 0x1c
        /*010a*/ 	.short	(.L_1025 - .L_1024)


	//   ....[0]....
.L_1024:
        /*010c*/ 	.word	0x000000c0


	//   ....[1]....
        /*0110*/ 	.word	0x000004a0


	//   ....[2]....
        /*0114*/ 	.word	0x00002d40


	//   ....[3]....
        /*0118*/ 	.word	0x00002df0


	//   ....[4]....
        /*011c*/ 	.word	0x00002e30


	//----- nvinfo : EIATTR_CRS_STACK_SIZE
	.align		4
.L_1025:
        /*0120*/ 	.byte	0x04, 0x1e
        /*0122*/ 	.short	(.L_1027 - .L_1026)
.L_1026:
        /*0124*/ 	.word	0x00000000


	//----- nvinfo : EIATTR_CBANK_PARAM_SIZE
	.align		4
.L_1027:
        /*0128*/ 	.byte	0x03, 0x19
        /*012a*/ 	.short	0x005c


	//----- nvinfo : EIATTR_PARAM_CBANK
	.align		4
        /*012c*/ 	.byte	0x04, 0x0a
        /*012e*/ 	.short	(.L_1029 - .L_1028)
	.align		4
.L_1028:
        /*0130*/ 	.word	index@(.nv.constant0._Z28gemm_half_q_half_gptq_kernelILi2ELb1ELb0EEvPK6__halfPKjS4_S2_PS0_iiiiiPKtibS2_i)
        /*0134*/ 	.short	0x0210
        /*0136*/ 	.short	0x005c


	//----- nvinfo : EIATTR_SW_WAR
	.align		4
.L_1029:
        /*0138*/ 	.byte	0x04, 0x36
        /*013a*/ 	.short	(.L_1031 - .L_1030)
.L_1030:
        /*013c*/ 	.word	0x00000008
.L_1031:


//--------------------- .nv.info._Z28gemm_half_q_half_gptq_kernelILi1ELb1ELb0EEvPK6__halfPKjS4_S2_PS0_iiiiiPKtibS2_i --------------------------
	.section	.nv.info._Z28gemm_half_q_half_gptq_kernelILi1ELb1ELb0EEvPK6__halfPKjS4_S2_PS0_iiiiiPKtibS2_i,"",@"SHT_CUDA_INFO"
	.sectionflags	@""
	.align	4


	//----- nvinfo : EIATTR_CUDA_API_VERSION
	.align		4
        /*0000*/ 	.byte	0x04, 0x37
        /*0002*/ 	.short	(.L_1033 - .L_1032)
.L_1032:
        /*0004*/ 	.word	0x00000082


	//----- nvinfo : EIATTR_KPARAM_INFO
	.align		4
.L_1033:
        /*0008*/ 	.byte	0x04, 0x17
        /*000a*/ 	.short	(.L_1035 - .L_1034)
.L_1034:
        /*000c*/ 	.word	0x00000000
        /*0010*/ 	.short	0x000e
        /*0012*/ 	.short	0x0058
        /*0014*/ 	.byte	0x00, 0xf0, 0x11, 0x00


	//----- nvinfo : EIATTR_KPARAM_INFO
	.align		4
.L_1035:
        /*0018*/ 	.byte	0x04, 0x17
        /*001a*/ 	.short	(.L_1037 - .L_1036)
.L_1036:
        /*001c*/ 	.word	0x00000000
        /*0020*/ 	.short	0x000d
        /*0022*/ 	.short	0x0050
        /*0024*/ 	.byte	0x00, 0xf0, 0x21, 0x00


	//----- nvinfo : EIATTR_KPARAM_INFO
	.align		4
.L_1037:
        /*0028*/ 	.byte	0x04, 0x17
        /*002a*/ 	.short	(.L_1039 - .L_1038)
.L_1038:
        /*002c*/ 	.word	0x00000000
        /*0030*/ 	.short	0x000c
        /*0032*/ 	.short	0x004c
        /*0034*/ 	.byte	0x00, 0xf0, 0x05, 0x00


	//----- nvinfo : EIATTR_KPARAM_INFO
	.align		4
.L_1039:
        /*0038*/ 	.byte	0x04, 0x17
        /*003a*/ 	.short	(.L_1041 - .L_1040)
.L_1040:
        /*003c*/ 	.word	0x00000000
        /*0040*/ 	.short	0x000b
        /*0042*/ 	.short	0x0048
        /*0044*/ 	.byte	0x00, 0xf0, 0x11, 0x00


	//----- nvinfo : EIATTR_KPARAM_INFO
	.align		4
.L_1041:
        /*0048*/ 	.byte	0x04, 0x17
        /*004a*/ 	.short	(.L_1043 - .L_1042)
.L_1042:
        /*004c*/ 	.word	0x00000000
        /*0050*/ 	.short	0x000a
        /*0052*/ 	.short	0x0040
        /*0054*/ 	.byte	0x00, 0xf0, 0x21, 0x00


	//----- nvinfo : EIATTR_KPARAM_INFO
	.align		4
.L_1043:
        /*0058*/ 	.byte	0x04, 0x17
        /*005a*/ 	.short	(.L_1045 - .L_1044)
.L_1044:
        /*005c*/ 	.word	0x00000000
        /*0060*/ 	.short	0x0009
        /*0062*/ 	.short	0x0038
        /*0064*/ 	.byte	0x00, 0xf0, 0x11, 0x00


	//----- nvinfo : EIATTR_KPARAM_INFO
	.align		4
.L_1045:
        /*0068*/ 	.byte	0x04, 0x17
        /*006a*/ 	.short	(.L_1047 - .L_1046)
.L_1046:
        /*006c*/ 	.word	0x00000000
        /*0070*/ 	.short	0x0008
        /*0072*/ 	.short	0x0034
        /*0074*/ 	.byte	0x00, 0xf0, 0x11, 0x00


	//----- nvinfo : EIATTR_KPARAM_INFO
	.align		4
.L_1047:
        /*0078*/ 	.byte	0x04, 0x17
        /*007a*/ 	.short	(.L_1049 - .L_1048)
.L_1048:
        /*007c*/ 	.word	0x00000000
        /*0080*/ 	.short	0x0007
        /*0082*/ 	.short	0x0030
        /*0084*/ 	.byte	0x00, 0xf0, 0x11, 0x00


	//----- nvinfo : EIATTR_KPARAM_INFO
	.align		4
.L_1049:
        /*0088*/ 	.byte	0x04, 0x17
        /*008a*/ 	.short	(.L_1051 - .L_1050)
.L_1050:
        /*008c*/ 	.word	0x00000000
        /*0090*/ 	.short	0x0006
        /*0092*/ 	.short	0x002c
        /*0094*/ 	.byte	0x00, 0xf0, 0x11, 0x00


	//----- nvinfo : EIATTR_KPARAM_INFO
	.align		4
.L_1051:
        /*0098*/ 	.byte	0x04, 0x17
        /*009a*/ 	.short	(.L_1053 - .L_1052)
.L_1052:
        /*009c*/ 	.word	0x00000000
        /*00a0*/ 	.short	0x0005
        /*00a2*/ 	.short	0x0028
        /*00a4*/ 	.byte	0x00, 0xf0, 0x11, 0x00


	//----- nvinfo : EIATTR_KPARAM_INFO
	.align		4
.L_1053:
        /*00a8*/ 	.byte	0x04, 0x17
        /*00aa*/ 	.short	(.L_1055 - .L_1054)
.L_1054:
        /*00ac*/ 	.word	0x00000000
        /*00b0*/ 	.short	0x0004
        /*00b2*/ 	.short	0x0020
        /*00b4*/ 	.byte	0x00, 0xf0, 0x21, 0x00


	//----- nvinfo : EIATTR_KPARAM_INFO
	.align		4
.L_1055:
        /*00b8*/ 	.byte	0x04, 0x17
        /*00ba*/ 	.short	(.L_1057 - .L_1056)
.L_1056:
        /*00bc*/ 	.word	0x00000000
        /*00c0*/ 	.short	0x0003
        /*00c2*/ 	.short	0x0018
        /*00c4*/ 	.byte	0x00, 0xf0, 0x21, 0x00


	//----- nvinfo : EIATTR_KPARAM_INFO
	.align		4
.L_1057:
        /*00c8*/ 	.byte	0x04, 0x17
        /*00ca*/ 	.short	(.L_1059 - .L_1058)
.L_1058:
        /*00cc*/ 	.word	0x00000000
        /*00d0*/ 	.short	0x0002
        /*00d2*/ 	.short	0x0010
        /*00d4*/ 	.byte	0x00, 0xf0, 0x21, 0x00


	//----- nvinfo : EIATTR_KPARAM_INFO
	.align		4
.L_1059:
        /*00d8*/ 	.byte	0x04, 0x17
        /*00da*/ 	.short	(.L_1061 - .L_1060)
.L_1060:
        /*00dc*/ 	.word	0x00000000
        /*00e0*/ 	.short	0x0001
        /*00e2*/ 	.short	0x0008
        /*00e4*/ 	.byte	0x00, 0xf0, 0x21, 0x00


	//----- nvinfo : EIATTR_KPARAM_INFO
	.align		4
.L_1061:
        /*00e8*/ 	.byte	0x04, 0x17
        /*00ea*/ 	.short	(.L_1063 - .L_1062)
.L_1062:
        /*00ec*/ 	.word	0x00000000
        /*00f0*/ 	.short	0x0000
        /*00f2*/ 	.short	0x0000
        /*00f4*/ 	.byte	0x00, 0xf0, 0x21, 0x00


	//----- nvinfo : EIATTR_SPARSE_MMA_MASK
	.align		4
.L_1063:
        /*00f8*/ 	.byte	0x03, 0x50
        /*00fa*/ 	.short	0x0000


	//----- nvinfo : EIATTR_MAXREG_COUNT
	.align		4
        /*00fc*/ 	.byte	0x03, 0x1b
        /*00fe*/ 	.short	0x00ff


	//----- nvinfo : EIATTR_NUM_BARRIERS
	.align		4
        /*0100*/ 	.byte	0x02, 0x4c
        /*0102*/ 	.byte	0x01
	.zero		1


	//----- nvinfo : EIATTR_MERCURY_ISA_VERSION
	.align		4
        /*0104*/ 	.byte	0x03, 0x5f
        /*0106*/ 	.short	0x0101


	//----- nvinfo : EIATTR_EXIT_INSTR_OFFSETS
	.align		4
        /*0108*/ 	.byte	0x04, 0x1c
        /*010a*/ 	.short	(.L_1065 - .L_1064)


	//   ....[0]....
.L_1064:
        /*010c*/ 	.word	0x00000060


	//   ....[1]....
        /*0110*/ 	.word	0x00000310


	//   ....[2]....
        /*0114*/ 	.word	0x00002210


	//   ....[3]....
        /*0118*/ 	.word	0x000022c0


	//   ....[4]....
        /*011c*/ 	.word	0x00002300


	//----- nvinfo : EIATTR_CRS_STACK_SIZE
	.align		4
.L_1065:
        /*0120*/ 	.byte	0x04, 0x1e
        /*0122*/ 	.short	(.L_1067 - .L_1066)
.L_1066:
        /*0124*/ 	.word	0x00000000


	//----- nvinfo : EIATTR_CBANK_PARAM_SIZE
	.align		4
.L_1067:
        /*0128*/ 	.byte	0x03, 0x19
        /*012a*/ 	.short	0x005c


	//----- nvinfo : EIATTR_PARAM_CBANK
	.align		4
        /*012c*/ 	.byte	0x04, 0x0a
        /*012e*/ 	.short	(.L_1069 - .L_1068)
	.align		4
.L_1068:
        /*0130*/ 	.word	index@(.nv.constant0._Z28gemm_half_q_half_gptq_kernelILi1ELb1ELb0EEvPK6__halfPKjS4_S2_PS0_iiiiiPKtibS2_i)
        /*0134*/ 	.short	0x0210
        /*0136*/ 	.short	0x005c


	//----- nvinfo : EIATTR_SW_WAR
	.align		4
.L_1069:
        /*0138*/ 	.byte	0x04, 0x36
        /*013a*/ 	.short	(.L_1071 - .L_1070)
.L_1070:
        /*013c*/ 	.word	0x00000008
.L_1071:


//--------------------- .nv.info._Z28gemm_half_q_half_gptq_kernelILi8ELb0ELb1EEvPK6__halfPKjS4_S2_PS0_iiiiiPKtibS2_i --------------------------
	.section	.nv.info._Z28gemm_half_q_half_gptq_kernelILi8ELb0ELb1EEvPK6__halfPKjS4_S2_PS0_iiiiiPKtibS2_i,"",@"SHT_CUDA_INFO"
	.sectionflags	@""
	.align	4


	//----- nvinfo : EIATTR_CUDA_API_VERSION
	.align		4
        /*0000*/ 	.byte	0x04, 0x37
        /*0002*/ 	.short	(.L_1073 - .L_1072)
.L_1072:
        /*0004*/ 	.word	0x00000082


	//----- nvinfo : EIATTR_KPARAM_INFO
	.align		4
.L_1073:
        /*0008*/ 	.byte	0x04, 0x17
        /*000a*/ 	.short	(.L_1075 - .L_1074)
.L_1074:
        /*000c*/ 	.word	0x00000000
        /*0010*/ 	.short	0x000e
        /*0012*/ 	.short	0x0058
        /*0014*/ 	.byte	0x00, 0xf0, 0x11, 0x00


	//----- nvinfo : EIATTR_KPARAM_INFO
	.align		4
.L_1075:
        /*0018*/ 	.byte	0x04, 0x17
        /*001a*/ 	.short	(.L_1077 - .L_1076)
.L_1076:
        /*001c*/ 	.word	0x00000000
        /*0020*/ 	.short	0x000d
        /*0022*/ 	.short	0x0050
        /*0024*/ 	.byte	0x00, 0xf0, 0x21, 0x00


	//----- nvinfo : EIATTR_KPARAM_INFO
	.align		4
.L_1077:
        /*0028*/ 	.byte	0x04, 0x17
        /*002a*/ 	.short	(.L_1079 - .L_1078)
.L_1078:
        /*002c*/ 	.word	0x00000000
        /*0030*/ 	.short	0x000c
        /*0032*/ 	.short	0x004c
        /*0034*/ 	.byte	0x00, 0xf0, 0x05, 0x00


	//----- nvinfo : EIATTR_KPARAM_INFO
	.align		4
.L_1079:
        /*0038*/ 	.byte	0x04, 0x17
        /*003a*/ 	.short	(.L_1081 - .L_1080)
.L_1080:
        /*003c*/ 	.word	0x00000000
        /*0040*/ 	.short	0x000b
        /*0042*/ 	.short	0x0048
        /*0044*/ 	.byte	0x00, 0xf0, 0x11, 0x00


	//----- nvinfo : EIATTR_KPARAM_INFO
	.align		4
.L_1081:
        /*0048*/ 	.byte	0x04, 0x17
        /*004a*/ 	.short	(.L_1083 - .L_1082)
.L_1082:
        /*004c*/ 	.word	0x00000000
        /*0050*/ 	.short	0x000a
        /*0052*/ 	.short	0x0040
        /*0054*/ 	.byte	0x00, 0xf0, 0x21, 0x00


	//----- nvinfo : EIATTR_KPARAM_INFO
	.align		4
.L_1083:
        /*0058*/ 	.byte	0x04, 0x17
        /*005a*/ 	.short	(.L_1085 - .L_1084)
.L_1084:
        /*005c*/ 	.word	0x00000000
        /*0060*/ 	.short	0x0009
        /*0062*/ 	.short	0x0038
        /*0064*/ 	.byte	0x00, 0xf0, 0x11, 0x00


	//----- nvinfo : EIATTR_KPARAM_INFO
	.align		4
.L_1085:
        /*0068*/ 	.byte	0x04, 0x17
        /*006a*/ 	.short	(.L_1087 - .L_1086)
.L_1086:
        /*006c*/ 	.word	0x00000000
        /*0070*/ 	.short	0x0008
        /*0072*/ 	.short	0x0034
        /*0074*/ 	.byte	0x00, 0xf0, 0x11, 0x00


	//----- nvinfo : EIATTR_KPARAM_INFO
	.align		4
.L_1087:
        /*0078*/ 	.byte	0x04, 0x17
        /*007a*/ 	.short	(.L_1089 - .L_1088)
.L_1088:
        /*007c*/ 	.word	0x00000000
        /*0080*/ 	.short	0x0007
        /*0082*/ 	.short	0x0030
        /*0084*/ 	.byte	0x00, 0xf0, 0x11, 0x00


	//----- nvinfo : EIATTR_KPARAM_INFO
	.align		4
.L_1089:
        /*0088*/ 	.byte	0x04, 0x17
        /*008a*/ 	.short	(.L_1091 - .L_1090)
.L_1090:
        /*008c*/ 	.word	0x00000000
        /*0090*/ 	.short	0x0006
        /*0092*/ 	.short	0x002c
        /*0094*/ 	.byte	0x00, 0xf0, 0x11, 0x00


	//----- nvinfo : EIATTR_KPARAM_INFO
	.align		4
.L_1091:
        /*0098*/ 	.byte	0x04, 0x17
        /*009a*/ 	.short	(.L_1093 - .L_1092)
.L_1092:
        /*009c*/ 	.word	0x00000000
        /*00a0*/ 	.short	0x0005
        /*00a2*/ 	.short	0x0028
        /*00a4*/ 	.byte	0x00, 0xf0, 0x11, 0x00


	//----- nvinfo : EIATTR_KPARAM_INFO
	.align		4
.L_1093:
        /*00a8*/ 	.byte	0x04, 0x17
        /*00aa*/ 	.short	(.L_1095 - .L_1094)
.L_1094:
        /*00ac*/ 	.word	0x00000000
        /*00b0*/ 	.short	0x0004
        /*00b2*/ 	.short	0x0020
        /*00b4*/ 	.byte	0x00, 0xf0, 0x21, 0x00


	//----- nvinfo : EIATTR_KPARAM_INFO
	.align		4
.L_1095:
        /*00b8*/ 	.byte	0x04, 0x17
        /*00ba*/ 	.short	(.L_1097 - .L_1096)
.L_1096:
        /*00bc*/ 	.word	0x00000000
        /*00c0*/ 	.short	0x0003
        /*00c2*/ 	.short	0x0018
        /*00c4*/ 	.byte	0x00, 0xf0, 0x21, 0x00


	//----- nvinfo : EIATTR_KPARAM_INFO
	.align		4
.L_1097:
        /*00c8*/ 	.byte	0x04, 0x17
        /*00ca*/ 	.short	(.L_1099 - .L_1098)
.L_1098:
        /*00cc*/ 	.word	0x00000000
        /*00d0*/ 	.short	0x0002
        /*00d2*/ 	.short	0x0010
        /*00d4*/ 	.byte	0x00, 0xf0, 0x21, 0x00


	//----- nvinfo : EIATTR_KPARAM_INFO
	.align		4
.L_1099:
        /*00d8*/ 	.byte	0x04, 0x17
        /*00da*/ 	.short	(.L_1101 - .L_1100)
.L_1100:
        /*00dc*/ 	.word	0x00000000
        /*00e0*/ 	.short	0x0001
        /*00e2*/ 	.short	0x0008
        /*00e4*/ 	.byte	0x00, 0xf0, 0x21, 0x00


	//----- nvinfo : EIATTR_KPARAM_INFO
	.align		4
.L_1101:
        /*00e8*/ 	.byte	0x04, 0x17
        /*00ea*/ 	.short	(.L_1103 - .L_1102)
.L_1102:
        /*00ec*/ 	.word	0x00000000
        /*00f0*/ 	.short	0x0000
        /*00f2*/ 	.short	0x0000
        /*00f4*/ 	.byte	0x00, 0xf0, 0x21, 0x00


	//----- nvinfo : EIATTR_SPARSE_MMA_MASK
	.align		4
.L_1103:
        /*00f8*/ 	.byte	0x03, 0x50
        /*00fa*/ 	.short	0x0000


	//----- nvinfo : EIATTR_MAXREG_COUNT
	.align		4
        /*00fc*/ 	.byte	0x03, 0x1b
        /*00fe*/ 	.short	0x00ff


	//----- nvinfo : EIATTR_NUM_BARRIERS
	.align		4
        /*0100*/ 	.byte	0x02, 0x4c
        /*0102*/ 	.byte	0x01
	.zero		1


	//----- nvinfo : EIATTR_MERCURY_ISA_VERSION
	.align		4
        /*0104*/ 	.byte	0x03, 0x5f
        /*0106*/ 	.short	0x0101


	//----- nvinfo : EIATTR_EXIT_INSTR_OFFSETS
	.align		4
        /*0108*/ 	.byte	0x04, 0x1c
        /*010a*/ 	.short	(.L_1105 - .L_1104)


	//   ....[0]....
.L_1104:
        /*010c*/ 	.word	0x000005f0


	//   ....[1]....
        /*0110*/ 	.word	0x00005f80


	//   ....[2]....
        /*0114*/ 	.word	0x00006010


	//   ....[3]....
        /*0118*/ 	.word	0x00006050


	//----- nvinfo : EIATTR_CRS_STACK_SIZE
	.align		4
.L_1105:
        /*011c*/ 	.byte	0x04, 0x1e
        /*011e*/ 	.short	(.L_1107 - .L_1106)
.L_1106:
        /*0120*/ 	.word	0x00000000


	//----- nvinfo : EIATTR_CBANK_PARAM_SIZE
	.align		4
.L_1107:
        /*0124*/ 	.byte	0x03, 0x19
        /*0126*/ 	.short	0x005c


	//----- nvinfo : EIATTR_PARAM_CBANK
	.align		4
        /*0128*/ 	.byte	0x04, 0x0a
        /*012a*/ 	.short	(.L_1109 - .L_1108)
	.align		4
.L_1108:
        /*012c*/ 	.word	index@(.nv.constant0._Z28gemm_half_q_half_gptq_kernelILi8ELb0ELb1EEvPK6__halfPKjS4_S2_PS0_iiiiiPKtibS2_i)
        /*0130*/ 	.short	0x0210
        /*0132*/ 	.short	0x005c


	//----- nvinfo : EIATTR_SW_WAR
	.align		4
.L_1109:
        /*0134*/ 	.byte	0x04, 0x36
        /*0136*/ 	.short	(.L_1111 - .L_1110)
.L_1110:
        /*0138*/ 	.word	0x00000008
.L_1111:


//--------------------- .nv.info._Z28gemm_half_q_half_gptq_kernelILi7ELb0ELb1EEvPK6__halfPKjS4_S2_PS0_iiiiiPKtibS2_i --------------------------
	.section	.nv.info._Z28gemm_half_q_half_gptq_kernelILi7ELb0ELb1EEvPK6__halfPKjS4_S2_PS0_iiiiiPKtibS2_i,"",@"SHT_CUDA_INFO"
	.sectionflags	@""
	.align	4


	//----- nvinfo : EIATTR_CUDA_API_VERSION
	.align		4
        /*0000*/ 	.byte	0x04, 0x37
        /*0002*/ 	.short	(.L_1113 - .L_1112)
.L_1112:
        /*0004*/ 	.word	0x00000082


	//----- nvinfo : EIATTR_KPARAM_INFO
	.align		4
.L_1113:
        /*0008*/ 	.byte	0x04, 0x17
        /*000a*/ 	.short	(.L_1115 - .L_1114)
.L_1114:
        /*000c*/ 	.word	0x00000000
        /*0010*/ 	.short	0x000e
        /*0012*/ 	.short	0x0058
        /*0014*/ 	.byte	0x00, 0xf0, 0x11, 0x00


	//----- nvinfo : EIATTR_KPARAM_INFO
	.align		4
.L_1115:
        /*0018*/ 	.byte	0x04, 0x17
        /*001a*/ 	.short	(.L_1117 - .L_1116)
.L_1116:
        /*001c*/ 	.word	0x00000000
        /*0020*/ 	.short	0x000d
        /*0022*/ 	.short	0x0050
        /*0024*/ 	.byte	0x00, 0xf0, 0x21, 0x00


	//----- nvinfo : EIATTR_KPARAM_INFO
	.align		4
.L_1117:
        /*0028*/ 	.byte	0x04, 0x17
        /*002a*/ 	.short	(.L_1119 - .L_1118)
.L_1118:
        /*002c*/ 	.word	0x00000000
        /*0030*/ 	.short	0x000c
        /*0032*/ 	.short	0x004c
        /*0034*/ 	.byte	0x00, 0xf0, 0x05, 0x00


	//----- nvinfo : EIATTR_KPARAM_INFO
	.align		4
.L_1119:
        /*0038*/ 	.byte	0x04, 0x17
        /*003a*/ 	.short	(.L_1121 - .L_1120)
.L_1120:
        /*003c*/ 	.word	0x00000000
        /*0040*/ 	.short	0x000b
        /*0042*/ 	.short	0x0048
        /*0044*/ 	.byte	0x00, 0xf0, 0x11, 0x00


	//----- nvinfo : EIATTR_KPARAM_INFO
	.align		4
.L_1121:
        /*0048*/ 	.byte	0x04, 0x17
        /*004a*/ 	.short	(.L_1123 - .L_1122)
.L_1122:
        /*004c*/ 	.word	0x00000000
        /*0050*/ 	.short	0x000a
        /*0052*/ 	.short	0x0040
        /*0054*/ 	.byte	0x00, 0xf0, 0x21, 0x00


	//----- nvinfo : EIATTR_KPARAM_INFO
	.align		4
.L_1123:
        /*0058*/ 	.byte	0x04, 0x17
        /*005a*/ 	.short	(.L_1125 - .L_1124)
.L_1124:
        /*005c*/ 	.word	0x00000000
        /*0060*/ 	.short	0x0009
        /*0062*/ 	.short	0x0038
        /*0064*/ 	.byte	0x00, 0xf0, 0x11, 0x00


	//----- nvinfo : EIATTR_KPARAM_INFO
	.align		4
.L_1125:
        /*0068*/ 	.byte	0x04, 0x17
        /*006a*/ 	.short	(.L_1127 - .L_1126)
.L_1126:
        /*006c*/ 	.word	0x00000000
        /*0070*/ 	.short	0x0008
        /*0072*/ 	.short	0x0034
        /*0074*/ 	.byte	0x00, 0xf0, 0x11, 0x00


	//----- nvinfo : EIATTR_KPARAM_INFO
	.align		4
.L_1127:
        /*0078*/ 	.byte	0x04, 0x17
        /*007a*/ 	.short	(.L_1129 - .L_1128)
.L_1128:
        /*007c*/ 	.word	0x00000000
        /*0080*/ 	.short	0x0007
        /*0082*/ 	.short	0x0030
        /*0084*/ 	.byte	0x00, 0xf0, 0x11, 0x00


	//----- nvinfo : EIATTR_KPARAM_INFO
	.align		4
.L_1129:
        /*0088*/ 	.byte	0x04, 0x17
        /*008a*/ 	.short	(.L_1131 - .L_1130)
.L_1130:
        /*008c*/ 	.word	0x00000000
        /*0090*/ 	.short	0x0006
        /*0092*/ 	.short	0x002c
        /*0094*/ 	.byte	0x00, 0xf0, 0x11, 0x00


	//----- nvinfo : EIATTR_KPARAM_INFO
	.align		4
.L_1131:
        /*0098*/ 	.byte	0x04, 0x17
        /*009a*/ 	.short	(.L_1133 - .L_1132)
.L_1132:
        /*009c*/ 	.word	0x00000000
        /*00a0*/ 	.short	0x0005
        /*00a2*/ 	.short	0x0028
        /*00a4*/ 	.byte	0x00, 0xf0, 0x11, 0x00


	//----- nvinfo : EIATTR_KPARAM_INFO
	.align		4
.L_1133:
        /*00a8*/ 	.byte	0x04, 0x17
        /*00aa*/ 	.short	(.L_1135 - .L_1134)
.L_1134:
        /*00ac*/ 	.word	0x00000000
        /*00b0*/ 	.short	0x0004
        /*00b2*/ 	.short	0x0020
        /*00b4*/ 	.byte	0x00, 0xf0, 0x21, 0x00


	//----- nvinfo : EIATTR_KPARAM_INFO
	.align		4
.L_1135:
        /*00b8*/ 	.byte	0x04, 0x17
        /*00ba*/ 	.short	(.L_1137 - .L_1136)
.L_1136:
        /*00bc*/ 	.word	0x00000000
        /*00c0*/ 	.short	0x0003
        /*00c2*/ 	.short	0x0018
        /*00c4*/ 	.byte	0x00, 0xf0, 0x21, 0x00


	//----- nvinfo : EIATTR_KPARAM_INFO
	.align		4
.L_1137:
        /*00c8*/ 	.byte	0x04, 0x17
        /*00ca*/ 	.short	(.L_1139 - .L_1138)
.L_1138:
        /*00cc*/ 	.word	0x00000000
        /*00d0*/ 	.short	0x0002
        /*00d2*/ 	.short	0x0010
        /*00d4*/ 	.byte	0x00, 0xf0, 0x21, 0x00


	//----- nvinfo : EIATTR_KPARAM_INFO
	.align		4
.L_1139:
        /*00d8*/ 	.byte	0x04, 0x17
        /*00da*/ 	.short	(.L_1141 - .L_1140)
.L_1140:
        /*00dc*/ 	.word	0x00000000
        /*00e0*/ 	.short	0x0001
        /*00e2*/ 	.short	0x0008
        /*00e4*/ 	.byte	0x00, 0xf0, 0x21, 0x00


	//----- nvinfo : EIATTR_KPARAM_INFO
	.align		4
.L_1141:
        /*00e8*/ 	.byte	0x04, 0x17
        /*00ea*/ 	.short	(.L_1143 - .L_1142)
.L_1142:
        /*00ec*/ 	.word	0x00000000
        /*00f0*/ 	.short	0x0000
        /*00f2*/ 	.short	0x0000
        /*00f4*/ 	.byte	0x00, 0xf0, 0x21, 0x00


	//----- nvinfo : EIATTR_SPARSE_MMA_MASK
	.align		4
.L_1143:
        /*00f8*/ 	.byte	0x03, 0x50
        /*00fa*/ 	.short	0x0000


	//----- nvinfo : EIATTR_MAXREG_COUNT
	.align		4
        /*00fc*/ 	.byte	0x03, 0x1b
        /*00fe*/ 	.short	0x00ff


	//----- nvinfo : EIATTR_NUM_BARRIERS
	.align		4
        /*0100*/ 	.byte	0x02, 0x4c
        /*0102*/ 	.byte	0x01
	.zero		1


	//----- nvinfo : EIATTR_MERCURY_ISA_VERSION
	.align		4
        /*0104*/ 	.byte	0x03, 0x5f
        /*0106*/ 	.short	0x0101


	//----- nvinfo : EIATTR_EXIT_INSTR_OFFSETS
	.align		4
        /*0108*/ 	.byte	0x04, 0x1c
        /*010a*/ 	.short	(.L_1145 - .L_1144)


	//   ....[0]....
.L_1144:
        /*010c*/ 	.word	0x00000550


	//   ....[1]....
        /*0110*/ 	.word	0x00005680


	//   ....[2]....
        /*0114*/ 	.word	0x00005710


	//   ....[3]....
        /*0118*/ 	.word	0x00005750


	//----- nvinfo : EIATTR_CRS_STACK_SIZE
	.align		4
.L_1145:
        /*011c*/ 	.byte	0x04, 0x1e
        /*011e*/ 	.short	(.L_1147 - .L_1146)
.L_1146:
        /*0120*/ 	.word	0x00000000


	//----- nvinfo : EIATTR_CBANK_PARAM_SIZE
	.align		4
.L_1147:
        /*0124*/ 	.byte	0x03, 0x19
        /*0126*/ 	.short	0x005c


	//----- nvinfo : EIATTR_PARAM_CBANK
	.align		4
        /*0128*/ 	.byte	0x04, 0x0a
        /*012a*/ 	.short	(.L_1149 - .L_1148)
	.align		4
.L_1148:
        /*012c*/ 	.word	index@(.nv.constant0._Z28gemm_half_q_half_gptq_kernelILi7ELb0ELb1EEvPK6__halfPKjS4_S2_PS0_iiiiiPKtibS2_i)
        /*0130*/ 	.short	0x0210
        /*0132*/ 	.short	0x005c


	//----- nvinfo : EIATTR_SW_WAR
	.align		4
.L_1149:
        /*0134*/ 	.byte	0x04, 0x36
        /*0136*/ 	.short	(.L_1151 - .L_1150)
.L_1150:
        /*0138*/ 	.word	0x00000008
.L_1151:


//--------------------- .nv.info._Z28gemm_half_q_half_gptq_kernelILi6ELb0ELb1EEvPK6__halfPKjS4_S2_PS0_iiiiiPKtibS2_i --------------------------
	.section	.nv.info._Z28gemm_half_q_half_gptq_kernelILi6ELb0ELb1EEvPK6__halfPKjS4_S2_PS0_iiiiiPKtibS2_i,"",@"SHT_CUDA_INFO"
	.sectionflags	@""
	.align	4


	//----- nvinfo : EIATTR_CUDA_API_VERSION
	.align		4
        /*0000*/ 	.byte	0x04, 0x37
        /*0002*/ 	.short	(.L_1153 - .L_1152)
.L_1152:
        /*0004*/ 	.word	0x00000082


	//----- nvinfo : EIATTR_KPARAM_INFO
	.align		4
.L_1153:
        /*0008*/ 	.byte	0x04, 0x17
        /*000a*/ 	.short	(.L_1155 - .L_1154)
.L_1154:
        /*000c*/ 	.word	0x00000000
        /*0010*/ 	.short	0x000e
        /*0012*/ 	.short	0x0058
        /*0014*/ 	.byte	0x00, 0xf0, 0x11, 0x00


	//----- nvinfo : EIATTR_KPARAM_INFO
	.align		4
.L_1155:
        /*0018*/ 	.byte	0x04, 0x17
        /*001a*/ 	.short	(.L_1157 - .L_1156)
.L_1156:
        /*001c*/ 	.word	0x00000000
        /*0020*/ 	.short	0x000d
        /*0022*/ 	.short	0x0050
        /*0024*/ 	.byte	0x00, 0xf0, 0x21, 0x00


	//----- nvinfo : EIATTR_KPARAM_INFO
	.align		4
.L_1157:
        /*0028*/ 	.byte	0x04, 0x17
        /*002a*/ 	.short	(.L_1159 - .L_1158)
.L_1158:
        /*002c*/ 	.word	0x00000000
        /*0030*/ 	.short	0x000c
        /*0032*/ 	.short	0x004c
        /*0034*/ 	.byte	0x00, 0xf0, 0x05, 0x00


	//----- nvinfo : EIATTR_KPARAM_INFO
	.align		4
.L_1159:
        /*0038*/ 	.byte	0x04, 0x17
        /*003a*/ 	.short	(.L_1161 - .L_1160)
.L_1160:
        /*003c*/ 	.word	0x00000000
        /*0040*/ 	.short	0x000b
        /*0042*/ 	.short	0x0048
        /*0044*/ 	.byte	0x00, 0xf0, 0x11, 0x00


	//----- nvinfo : EIATTR_KPARAM_INFO
	.align		4
.L_1161:
        /*0048*/ 	.byte	0x04, 0x17
        /*004a*/ 	.short	(.L_1163 - .L_1162)
.L_1162:
        /*004c*/ 	.word	0x00000000
        /*0050*/ 	.short	0x000a
        /*0052*/ 	.short	0x0040
        /*0054*/ 	.byte	0x00, 0xf0, 0x21, 0x00


	//----- nvinfo : EIATTR_KPARAM_INFO
	.align		4
.L_1163:
        /*0058*/ 	.byte	0x04, 0x17
        /*005a*/ 	.short	(.L_1165 - .L_1164)
.L_1164:
        /*005c*/ 	.word	0x00000000
        /*0060*/ 	.short	0x0009
        /*0062*/ 	.short	0x0038
        /*0064*/ 	.byte	0x00, 0xf0, 0x11, 0x00


	//----- nvinfo : EIATTR_KPARAM_INFO
	.align		4
.L_1165:
        /*0068*/ 	.byte	0x04, 0x17
        /*006a*/ 	.short	(.L_1167 - .L_1166)
.L_1166:
        /*006c*/ 	.word	0x00000000
        /*0070*/ 	.short	0x0008
        /*0072*/ 	.short	0x0034
        /*0074*/ 	.byte	0x00, 0xf0, 0x11, 0x00


	//----- nvinfo : EIATTR_KPARAM_INFO
	.align		4
.L_1167:
        /*0078*/ 	.byte	0x04, 0x17
        /*007a*/ 	.short	(.L_1169 - .L_1168)
.L_1168:
        /*007c*/ 	.word	0x00000000
        /*0080*/ 	.short	0x0007
        /*0082*/ 	.short	0x0030
        /*0084*/ 	.byte	0x00, 0xf0, 0x11, 0x00


	//----- nvinfo : EIATTR_KPARAM_INFO
	.align		4
.L_1169:
        /*0088*/ 	.byte	0x04, 0x17
        /*008a*/ 	.short	(.L_1171 - .L_1170)
.L_1170:
        /*008c*/ 	.word	0x00000000
        /*0090*/ 	.short	0x0006
        /*0092*/ 	.short	0x002c
        /*0094*/ 	.byte	0x00, 0xf0, 0x11, 0x00


	//----- nvinfo : EIATTR_KPARAM_INFO
	.align		4
.L_1171:
        /*0098*/ 	.byte	0x04, 0x17
        /*009a*/ 	.short	(.L_1173 - .L_1172)
.L_1172:
        /*009c*/ 	.word	0x00000000
        /*00a0*/ 	.short	0x0005
        /*00a2*/ 	.short	0x0028
        /*00a4*/ 	.byte	0x00, 0xf0, 0x11, 0x00


	//----- nvinfo : EIATTR_KPARAM_INFO
	.align		4
.L_1173:
        /*00a8*/ 	.byte	0x04, 0x17
        /*00aa*/ 	.short	(.L_1175 - .L_1174)
.L_1174:
        /*00ac*/ 	.word	0x00000000
        /*00b0*/ 	.short	0x0004
        /*00b2*/ 	.short	0x0020
        /*00b4*/ 	.byte	0x00, 0xf0, 0x21, 0x00


	//----- nvinfo : EIATTR_KPARAM_INFO
	.align		4
.L_1175:
        /*00b8*/ 	.byte	0x04, 0x17
        /*00ba*/ 	.short	(.L_1177 - .L_1176)
.L_1176:
        /*00bc*/ 	.word	0x00000000
        /*00c0*/ 	.short	0x0003
        /*00c2*/ 	.short	0x0018
        /*00c4*/ 	.byte	0x00, 0xf0, 0x21, 0x00


	//----- nvinfo : EIATTR_KPARAM_INFO
	.align		4
.L_1177:
        /*00c8*/ 	.byte	0x04, 0x17
        /*00ca*/ 	.short	(.L_1179 - .L_1178)
.L_1178:
        /*00cc*/ 	.word	0x00000000
        /*00d0*/ 	.short	0x0002
        /*00d2*/ 	.short	0x0010
        /*00d4*/ 	.byte	0x00, 0xf0, 0x21, 0x00


	//----- nvinfo : EIATTR_KPARAM_INFO
	.align		4
.L_1179:
        /*00d8*/ 	.byte	0x04, 0x17
        /*00da*/ 	.short	(.L_1181 - .L_1180)
.L_1180:
        /*00dc*/ 	.word	0x00000000
        /*00e0*/ 	.short	0x0001
        /*00e2*/ 	.short	0x0008
        /*00e4*/ 	.byte	0x00, 0xf0, 0x21, 0x00


	//----- nvinfo : EIATTR_KPARAM_INFO
	.align		4
.L_1181:
        /*00e8*/ 	.byte	0x04, 0x17
        /*00ea*/ 	.short	(.L_1183 - .L_1182)
.L_1182:
        /*00ec*/ 	.word	0x00000000
        /*00f0*/ 	.short	0x0000
        /*00f2*/ 	.short	0x0000
        /*00f4*/ 	.byte	0x00, 0xf0, 0x21, 0x00


	//----- nvinfo : EIATTR_SPARSE_MMA_MASK
	.align		4
.L_1183:
        /*00f8*/ 	.byte	0x03, 0x50
        /*00fa*/ 	.short	0x0000


	//----- nvinfo : EIATTR_MAXREG_COUNT
	.align		4
        /*00fc*/ 	.byte	0x03, 0x1b
        /*00fe*/ 	.short	0x00ff


	//----- nvinfo : EIATTR_NUM_BARRIERS
	.align		4
        /*0100*/ 	.byte	0x02, 0x4c
        /*0102*/ 	.byte	0x01
	.zero		1


	//----- nvinfo : EIATTR_MERCURY_ISA_VERSION
	.align		4
        /*0104*/ 	.byte	0x03, 0x5f
        /*0106*/ 	.short	0x0101


	//----- nvinfo : EIATTR_EXIT_INSTR_OFFSETS
	.align		4
        /*0108*/ 	.byte	0x04, 0x1c
        /*010a*/ 	.short	(.L_1185 - .L_1184)


	//   ....[0]....
.L_1184:
        /*010c*/ 	.word	0x000004f0


	//   ....[1]....
        /*0110*/ 	.word	0x00004d50


	//   ....[2]....
        /*0114*/ 	.word	0x00004de0


	//   ....[3]....
        /*0118*/ 	.word	0x00004e20


	//----- nvinfo : EIATTR_CRS_STACK_SIZE
	.align		4
.L_1185:
        /*011c*/ 	.byte	0x04, 0x1e
        /*011e*/ 	.short	(.L_1187 - .L_1186)
.L_1186:
        /*0120*/ 	.word	0x00000000


	//----- nvinfo : EIATTR_CBANK_PARAM_SIZE
	.align		4
.L_1187:
        /*0124*/ 	.byte	0x03, 0x19
        /*0126*/ 	.short	0x005c


	//----- nvinfo : EIATTR_PARAM_CBANK
	.align		4
        /*0128*/ 	.byte	0x04, 0x0a
        /*012a*/ 	.short	(.L_1189 - .L_1188)
	.align		4
.L_1188:
        /*012c*/ 	.word	index@(.nv.constant0._Z28gemm_half_q_half_gptq_kernelILi6ELb0ELb1EEvPK6__halfPKjS4_S2_PS0_iiiiiPKtibS2_i)
        /*0130*/ 	.short	0x0210
        /*0132*/ 	.short	0x005c


	//----- nvinfo : EIATTR_SW_WAR
	.align		4
.L_1189:
        /*0134*/ 	.byte	0x04, 0x36
        /*0136*/ 	.short	(.L_1191 - .L_1190)
.L_1190:
        /*0138*/ 	.word	0x00000008
.L_1191:


//--------------------- .nv.info._Z28gemm_half_q_half_gptq_kernelILi5ELb0ELb1EEvPK6__halfPKjS4_S2_PS0_iiiiiPKtibS2_i --------------------------
	.section	.nv.info._Z28gemm_half_q_half_gptq_kernelILi5ELb0ELb1EEvPK6__halfPKjS4_S2_PS0_iiiiiPKtibS2_i,"",@"SHT_CUDA_INFO"
	.sectionflags	@""
	.align	4


	//----- nvinfo : EIATTR_CUDA_API_VERSION
	.align		4
        /*0000*/ 	.byte	0x04, 0x37
        /*0002*/ 	.short	(.L_1193 - .L_1192)
.L_1192:
        /*0004*/ 	.word	0x00000082


	//----- nvinfo : EIATTR_KPARAM_INFO
	.align		4
.L_1193:
        /*0008*/ 	.byte	0x04, 0x17
        /*000a*/ 	.short	(.L_1195 - .L_1194)
.L_1194:
        /*000c*/ 	.word	0x00000000
        /*0010*/ 	.short	0x000e
        /*0012*/ 	.short	0x0058
        /*0014*/ 	.byte	0x00, 0xf0, 0x11, 0x00


	//----- nvinfo : EIATTR_KPARAM_INFO
	.align		4
.L_1195:
        /*0018*/ 	.byte	0x04, 0x17
        /*001a*/ 	.short	(.L_1197 - .L_1196)
.L_1196:
        /*001c*/ 	.word	0x00000000
        /*0020*/ 	.short	0x000d
        /*0022*/ 	.short	0x0050
        /*0024*/ 	.byte	0x00, 0xf0, 0x21, 0x00


	//----- nvinfo : EIATTR_KPARAM_INFO
	.align		4
.L_1197:
        /*0028*/ 	.byte	0x04, 0x17
        /*002a*/ 	.short	(.L_1199 - .L_1198)
.L_1198:
        /*002c*/ 	.word	0x00000000
        /*0030*/ 	.short	0x000c
        /*0032*/ 	.short	0x004c
        /*0034*/ 	.byte	0x00, 0xf0, 0x05, 0x00


	//----- nvinfo : EIATTR_KPARAM_INFO
	.align		4
.L_1199:
        /*0038*/ 	.byte	0x04, 0x17
        /*003a*/ 	.short	(.L_1201 - .L_1200)
.L_1200:
        /*003c*/ 	.word	0x00000000
        /*0040*/ 	.short	0x000b
        /*0042*/ 	.short	0x0048
        /*0044*/ 	.byte	0x00, 0xf0, 0x11, 0x00


	//----- nvinfo : EIATTR_KPARAM_INFO
	.align		4
.L_1201:
        /*0048*/ 	.byte	0x04, 0x17
        /*004a*/ 	.short	(.L_1203 - .L_1202)
.L_1202:
        /*004c*/ 	.word	0x00000000
        /*0050*/ 	.short	0x000a
        /*0052*/ 	.short	0x0040
        /*0054*/ 	.byte	0x00, 0xf0, 0x21, 0x00


	//----- nvinfo : EIATTR_KPARAM_INFO
	.align		4
.L_1203:
        /*0058*/ 	.byte	0x04, 0x17
        /*005a*/ 	.short	(.L_1205 - .L_1204)
.L_1204:
        /*005c*/ 	.word	0x00000000
        /*0060*/ 	.short	0x0009
        /*0062*/ 	.short	0x0038
        /*0064*/ 	.byte	0x00, 0xf0, 0x11, 0x00


	//----- nvinfo : EIATTR_KPARAM_INFO
	.align		4
.L_1205:
        /*0068*/ 	.byte	0x04, 0x17
        /*006a*/ 	.short	(.L_1207 - .L_1206)
.L_1206:
        /*006c*/ 	.word	0x00000000
        /*0070*/ 	.short	0x0008
        /*0072*/ 	.short	0x0034
        /*0074*/ 	.byte	0x00, 0xf0, 0x11, 0x00


	//----- nvinfo : EIATTR_KPARAM_INFO
	.align		4
.L_1207:
        /*0078*/ 	.byte	0x04, 0x17
        /*007a*/ 	.short	(.L_1209 - .L_1208)
.L_1208:
        /*007c*/ 	.word	0x00000000
        /*0080*/ 	.short	0x0007
        /*0082*/ 	.short	0x0030
        /*0084*/ 	.byte	0x00, 0xf0, 0x11, 0x00


	//----- nvinfo : EIATTR_KPARAM_INFO
	.align		4
.L_1209:
        /*0088*/ 	.byte	0x04, 0x17
        /*008a*/ 	.short	(.L_1211 - .L_1210)
.L_1210:
        /*008c*/ 	.word	0x00000000
        /*0090*/ 	.short	0x0006
        /*0092*/ 	.short	0x002c
        /*0094*/ 	.byte	0x00, 0xf0, 0x11, 0x00


	//----- nvinfo : EIATTR_KPARAM_INFO
	.align		4
.L_1211:
        /*0098*/ 	.byte	0x04, 0x17
        /*009a*/ 	.short	(.L_1213 - .L_1212)
.L_1212:
        /*009c*/ 	.word	0x00000000
        /*00a0*/ 	.short	0x0005
        /*00a2*/ 	.short	0x0028
        /*00a4*/ 	.byte	0x00, 0xf0, 0x11, 0x00


	//----- nvinfo : EIATTR_KPARAM_INFO
	.align		4
.L_1213:
        /*00a8*/ 	.byte	0x04, 0x17
        /*00aa*/ 	.short	(.L_1215 - .L_1214)
.L_1214:
        /*00ac*/ 	.word	0x00000000
        /*00b0*/ 	.short	0x0004
        /*00b2*/ 	.short	0x0020
        /*00b4*/ 	.byte	0x00, 0xf0, 0x21, 0x00


	//----- nvinfo : EIATTR_KPARAM_INFO
	.align		4
.L_1215:
        /*00b8*/ 	.byte	0x04, 0x17
        /*00ba*/ 	.short	(.L_1217 - .L_1216)
.L_1216:
        /*00bc*/ 	.word	0x00000000
        /*00c0*/ 	.short	0x0003
        /*00c2*/ 	.short	0x0018
        /*00c4*/ 	.byte	0x00, 0xf0, 0x21, 0x00


	//----- nvinfo : EIATTR_KPARAM_INFO
	.align		4
.L_1217:
        /*00c8*/ 	.byte	0x04, 0x17
        /*00ca*/ 	.short	(.L_1219 - .L_1218)
.L_1218:
        /*00cc*/ 	.word	0x00000000
        /*00d0*/ 	.short	0x0002
        /*00d2*/ 	.short	0x0010
        /*00d4*/ 	.byte	0x00, 0xf0, 0x21, 0x00


	//----- nvinfo : EIATTR_KPARAM_INFO
	.align		4
.L_1219:
        /*00d8*/ 	.byte	0x04, 0x17
        /*00da*/ 	.short	(.L_1221 - .L_1220)
.L_1220:
        /*00dc*/ 	.word	0x00000000
        /*00e0*/ 	.short	0x0001
        /*00e2*/ 	.short	0x0008
        /*00e4*/ 	.byte	0x00, 0xf0, 0x21, 0x00


	//----- nvinfo : EIATTR_KPARAM_INFO
	.align		4
.L_1221:
        /*00e8*/ 	.byte	0x04, 0x17
        /*00ea*/ 	.short	(.L_1223 - .L_1222)
.L_1222:
        /*00ec*/ 	.word	0x00000000
        /*00f0*/ 	.short	0x0000
        /*00f2*/ 	.short	0x0000
        /*00f4*/ 	.byte	0x00, 0xf0, 0x21, 0x00


	//----- nvinfo : EIATTR_SPARSE_MMA_MASK
	.align		4
.L_1223:
        /*00f8*/ 	.byte	0x03, 0x50
        /*00fa*/ 	.short	0x0000


	//----- nvinfo : EIATTR_MAXREG_COUNT
	.align		4
        /*00fc*/ 	.byte	0x03, 0x1b
        /*00fe*/ 	.short	0x00ff


	//----- nvinfo : EIATTR_NUM_BARRIERS
	.align		4
        /*0100*/ 	.byte	0x02, 0x4c
        /*0102*/ 	.byte	0x01
	.zero		1


	//----- nvinfo : EIATTR_MERCURY_ISA_VERSION
	.align		4
        /*0104*/ 	.byte	0x03, 0x5f
        /*0106*/ 	.short	0x0101


	//----- nvinfo : EIATTR_EXIT_INSTR_OFFSETS
	.align		4
        /*0108*/ 	.byte	0x04, 0x1c
        /*010a*/ 	.short	(.L_1225 - .L_1224)


	//   ....[0]....
.L_1224:
        /*010c*/ 	.word	0x000004c0


	//   ....[1]....
        /*0110*/ 	.word	0x00004630


	//   ....[2]....
        /*0114*/ 	.word	0x000046c0


	//   ....[3]....
        /*0118*/ 	.word	0x00004700


	//----- nvinfo : EIATTR_CRS_STACK_SIZE
	.align		4
.L_1225:
        /*011c*/ 	.byte	0x04, 0x1e
        /*011e*/ 	.short	(.L_1227 - .L_1226)
.L_1226:
        /*0120*/ 	.word	0x00000000


	//----- nvinfo : EIATTR_CBANK_PARAM_SIZE
	.align		4
.L_1227:
        /*0124*/ 	.byte	0x03, 0x19
        /*0126*/ 	.short	0x005c


	//----- nvinfo : EIATTR_PARAM_CBANK
	.align		4
        /*0128*/ 	.byte	0x04, 0x0a
        /*012a*/ 	.short	(.L_1229 - .L_1228)
	.align		4
.L_1228:
        /*012c*/ 	.word	index@(.nv.constant0._Z28gemm_half_q_half_gptq_kernelILi5ELb0ELb1EEvPK6__halfPKjS4_S2_PS0_iiiiiPKtibS2_i)
        /*0130*/ 	.short	0x0210
        /*0132*/ 	.short	0x005c


	//----- nvinfo : EIATTR_SW_WAR
	.align		4
.L_1229:
        /*0134*/ 	.byte	0x04, 0x36
        /*0136*/ 	.short	(.L_1231 - .L_1230)
.L_1230:
        /*0138*/ 	.word	0x00000008
.L_1231:


//--------------------- .nv.info._Z28gemm_half_q_half_gptq_kernelILi4ELb0ELb1EEvPK6__halfPKjS4_S2_PS0_iiiiiPKtibS2_i --------------------------
	.section	.nv.info._Z28gemm_half_q_half_gptq_kernelILi4ELb0ELb1EEvPK6__halfPKjS4_S2_PS0_iiiiiPKtibS2_i,"",@"SHT_CUDA_INFO"
	.sectionflags	@""
	.align	4


	//----- nvinfo : EIATTR_CUDA_API_VERSION
	.align		4
        /*0000*/ 	.byte	0x04, 0x37
        /*0002*/ 	.short	(.L_1233 - .L_1232)
.L_1232:
        /*0004*/ 	.word	0x00000082


	//----- nvinfo : EIATTR_KPARAM_INFO
	.align		4
.L_1233:
        /*0008*/ 	.byte	0x04, 0x17
        /*000a*/ 	.short	(.L_1235 - .L_1234)
.L_1234:
        /*000c*/ 	.word	0x00000000
        /*0010*/ 	.short	0x000e
        /*0012*/ 	.short	0x0058
        /*0014*/ 	.byte	0x00, 0xf0, 0x11, 0x00


	//----- nvinfo : EIATTR_KPARAM_INFO
	.align		4
.L_1235:
        /*0018*/ 	.byte	0x04, 0x17
        /*001a*/ 	.short	(.L_1237 - .L_1236)
.L_1236:
        /*001c*/ 	.word	0x00000000
        /*0020*/ 	.short	0x000d
        /*0022*/ 	.short	0x0050
        /*0024*/ 	.byte	0x00, 0xf0, 0x21, 0x00


	//----- nvinfo : EIATTR_KPARAM_INFO
	.align		4
.L_1237:
        /*0028*/ 	.byte	0x04, 0x17
        /*002a*/ 	.short	(.L_1239 - .L_1238)
.L_1238:
        /*002c*/ 	.word	0x00000000
        /*0030*/ 	.short	0x000c
        /*0032*/ 	.short	0x004c
        /*0034*/ 	.byte	0x00, 0xf0, 0x05, 0x00


	//----- nvinfo : EIATTR_KPARAM_INFO
	.align		4
.L_1239:
        /*0038*/ 	.byte	0x04, 0x17
        /*003a*/ 	.short	(.L_1241 - .L_1240)
.L_1240:
        /*003c*/ 	.word	0x00000000
        /*0040*/ 	.short	0x000b
        /*0042*/ 	.short	0x0048
        /*0044*/ 	.byte	0x00, 0xf0, 0x11, 0x00


	//----- nvinfo : EIATTR_KPARAM_INFO
	.align		4
.L_1241:
        /*0048*/ 	.byte	0x04, 0x17
        /*004a*/ 	.short	(.L_1243 - .L_1242)
.L_1242:
        /*004c*/ 	.word	0x00000000
        /*0050*/ 	.short	0x000a
        /*0052*/ 	.short	0x0040
        /*0054*/ 	.byte	0x00, 0xf0, 0x21, 0x00


	//----- nvinfo : EIATTR_KPARAM_INFO
	.align		4
.L_1243:
        /*0058*/ 	.byte	0x04, 0x17
        /*005a*/ 	.short	(.L_1245 - .L_1244)
.L_1244:
        /*005c*/ 	.word	0x00000000
        /*0060*/ 	.short	0x0009
        /*0062*/ 	.short	0x0038
        /*0064*/ 	.byte	0x00, 0xf0, 0x11, 0x00


	//----- nvinfo : EIATTR_KPARAM_INFO
	.align		4
.L_1245:
        /*0068*/ 	.byte	0x04, 0x17
        /*006a*/ 	.short	(.L_1247 - .L_1246)
.L_1246:
        /*006c*/ 	.word	0x00000000
        /*0070*/ 	.short	0x0008
        /*0072*/ 	.short	0x0034
        /*0074*/ 	.byte	0x00, 0xf0, 0x11, 0x00


	//----- nvinfo : EIATTR_KPARAM_INFO
	.align		4
.L_1247:
        /*0078*/ 	.byte	0x04, 0x17
        /*007a*/ 	.short	(.L_1249 - .L_1248)
.L_1248:
        /*007c*/ 	.word	0x00000000
        /*0080*/ 	.short	0x0007
        /*0082*/ 	.short	0x0030
        /*0084*/ 	.byte	0x00, 0xf0, 0x11, 0x00


	//----- nvinfo : EIATTR_KPARAM_INFO
	.align		4
.L_1249:
        /*0088*/ 	.byte	0x04, 0x17
        /*008a*/ 	.short	(.L_1251 - .L_1250)
.L_1250:
        /*008c*/ 	.word	0x00000000
        /*0090*/ 	.short	0x0006
        /*0092*/ 	.short	0x002c
        /*0094*/ 	.byte	0x00, 0xf0, 0x11, 0x00


	//----- nvinfo : EIATTR_KPARAM_INFO
	.align		4
.L_1251:
        /*0098*/ 	.byte	0x04, 0x17
        /*009a*/ 	.short	(.L_1253 - .L_1252)
.L_1252:
        /*009c*/ 	.word	0x00000000
        /*00a0*/ 	.short	0x0005
        /*00a2*/ 	.short	0x0028
        /*00a4*/ 	.byte	0x00, 0xf0, 0x11, 0x00


	//----- nvinfo : EIATTR_KPARAM_INFO
	.align		4
.L_1253:
        /*00a8*/ 	.byte	0x04, 0x17
        /*00aa*/ 	.short	(.L_1255 - .L_1254)
.L_1254:
        /*00ac*/ 	.word	0x00000000
        /*00b0*/ 	.short	0x0004
        /*00b2*/ 	.short	0x0020
        /*00b4*/ 	.byte	0x00, 0xf0, 0x21, 0x00


	//----- nvinfo : EIATTR_KPARAM_INFO
	.align		4
.L_1255:
        /*00b8*/ 	.byte	0x04, 0x17
        /*00ba*/ 	.short	(.L_1257 - .L_1256)
.L_1256:
        /*00bc*/ 	.word	0x00000000
        /*00c0*/ 	.short	0x0003
        /*00c2*/ 	.short	0x0018
        /*00c4*/ 	.byte	0x00, 0xf0, 0x21, 0x00


	//----- nvinfo : EIATTR_KPARAM_INFO
	.align		4
.L_1257:
        /*00c8*/ 	.byte	0x04, 0x17
        /*00ca*/ 	.short	(.L_1259 - .L_1258)
.L_1258:
        /*00cc*/ 	.word	0x00000000
        /*00d0*/ 	.short	0x0002
        /*00d2*/ 	.short	0x0010
        /*00d4*/ 	.byte	0x00, 0xf0, 0x21, 0x00


	//----- nvinfo : EIATTR_KPARAM_INFO
	.align		4
.L_1259:
        /*00d8*/ 	.byte	0x04, 0x17
        /*00da*/ 	.short	(.L_1261 - .L_1260)
.L_1260:
        /*00dc*/ 	.word	0x00000000
        /*00e0*/ 	.short	0x0001
        /*00e2*/ 	.short	0x0008
        /*00e4*/ 	.byte	0x00, 0xf0, 0x21, 0x00


	//----- nvinfo : EIATTR_KPARAM_INFO
	.align		4
.L_1261:
        /*00e8*/ 	.byte	0x04, 0x17
        /*00ea*/ 	.short	(.L_1263 - .L_1262)
.L_1262:
        /*00ec*/ 	.word	0x00000000
        /*00f0*/ 	.short	0x0000
        /*00f2*/ 	.short	0x0000
        /*00f4*/ 	.byte	0x00, 0xf0, 0x21, 0x00


	//----- nvinfo : EIATTR_SPARSE_MMA_MASK
	.align		4
.L_1263:
        /*00f8*/ 	.byte	0x03, 0x50
        /*00fa*/ 	.short	0x0000


	//----- nvinfo : EIATTR_MAXREG_COUNT
	.align		4
        /*00fc*/ 	.byte	0x03, 0x1b
        /*00fe*/ 	.short	0x00ff


	//----- nvinfo : EIATTR_NUM_BARRIERS
	.align		4
        /*0100*/ 	.byte	0x02, 0x4c
        /*0102*/ 	.byte	0x01
	.zero		1


	//----- nvinfo : EIATTR_MERCURY_ISA_VERSION
	.align		4
        /*0104*/ 	.byte	0x03, 0x5f
        /*0106*/ 	.short	0x0101


	//----- nvinfo : EIATTR_EXIT_INSTR_OFFSETS
	.align		4
        /*0108*/ 	.byte	0x04, 0x1c
        /*010a*/ 	.short	(.L_1265 - .L_1264)


	//   ....[0]....
.L_1264:
        /*010c*/ 	.word	0x00000430


	//   ....[1]....
        /*0110*/ 	.word	0x00003bf0


	//   ....[2]....
        /*0114*/ 	.word	0x00003c80


	//   ....[3]....
        /*0118*/ 	.word	0x00003cc0


	//----- nvinfo : EIATTR_CRS_STACK_SIZE
	.align		4
.L_1265:
        /*011c*/ 	.byte	0x04, 0x1e
        /*011e*/ 	.short	(.L_1267 - .L_1266)
.L_1266:
        /*0120*/ 	.word	0x00000000


	//----- nvinfo : EIATTR_CBANK_PARAM_SIZE
	.align		4
.L_1267:
        /*0124*/ 	.byte	0x03, 0x19
        /*0126*/ 	.short	0x005c


	//----- nvinfo : EIATTR_PARAM_CBANK
	.align		4
        /*0128*/ 	.byte	0x04, 0x0a
        /*012a*/ 	.short	(.L_1269 - .L_1268)
	.align		4
.L_1268:
        /*012c*/ 	.word	index@(.nv.constant0._Z28gemm_half_q_half_gptq_kernelILi4ELb0ELb1EEvPK6__halfPKjS4_S2_PS0_iiiiiPKtibS2_i)
        /*0130*/ 	.short	0x0210
        /*0132*/ 	.short	0x005c


	//----- nvinfo : EIATTR_SW_WAR
	.align		4
.L_1269:
        /*0134*/ 	.byte	0x04, 0x36
        /*0136*/ 	.short	(.L_1271 - .L_1270)
.L_1270:
        /*0138*/ 	.word	0x00000008
.L_1271:


//--------------------- .nv.info._Z28gemm_half_q_half_gptq_kernelILi3ELb0ELb1EEvPK6__halfPKjS4_S2_PS0_iiiiiPKtibS2_i --------------------------
	.section	.nv.info._Z28gemm_half_q_half_gptq_kernelILi3ELb0ELb1EEvPK6__halfPKjS4_S2_PS0_iiiiiPKtibS2_i,"",@"SHT_CUDA_INFO"
	.sectionflags	@""
	.align	4


	//----- nvinfo : EIATTR_CUDA_API_VERSION
	.align		4
        /*0000*/ 	.byte	0x04, 0x37
        /*0002*/ 	.short	(.L_1273 - .L_1272)
.L_1272:
        /*0004*/ 	.word	0x00000082


	//----- nvinfo : EIATTR_KPARAM_INFO
	.align		4
.L_1273:
        /*0008*/ 	.byte	0x04, 0x17
        /*000a*/ 	.short	(.L_1275 - .L_1274)
.L_1274:
        /*000c*/ 	.word	0x00000000
        /*0010*/ 	.short	0x000e
        /*0012*/ 	.short	0x0058
        /*0014*/ 	.byte	0x00, 0xf0, 0x11, 0x00


	//----- nvinfo : EIATTR_KPARAM_INFO
	.align		4
.L_1275:
        /*0018*/ 	.byte	0x04, 0x17
        /*001a*/ 	.short	(.L_1277 - .L_1276)
.L_1276:
        /*001c*/ 	.word	0x00000000
        /*0020*/ 	.short	0x000d
        /*0022*/ 	.short	0x0050
        /*0024*/ 	.byte	0x00, 0xf0, 0x21, 0x00


	//----- nvinfo : EIATTR_KPARAM_INFO
	.align		4
.L_1277:
        /*0028*/ 	.byte	0x04, 0x17
        /*002a*/ 	.short	(.L_1279 - .L_1278)
.L_1278:
        /*002c*/ 	.word	0x00000000
        /*0030*/ 	.short	0x000c
        /*0032*/ 	.short	0x004c
        /*0034*/ 	.byte	0x00, 0xf0, 0x05, 0x00


	//----- nvinfo : EIATTR_KPARAM_INFO
	.align		4
.L_1279:
        /*0038*/ 	.byte	0x04, 0x17
        /*003a*/ 	.short	(.L_1281 - .L_1280)
.L_1280:
        /*003c*/ 	.word	0x00000000
        /*0040*/ 	.short	0x000b
        /*0042*/ 	.short	0x0048
        /*0044*/ 	.byte	0x00, 0xf0, 0x11, 0x00


	//----- nvinfo : EIATTR_KPARAM_INFO
	.align		4
.L_1281:
        /*0048*/ 	.byte	0x04, 0x17
        /*004a*/ 	.short	(.L_1283 - .L_1282)
.L_1282:
        /*004c*/ 	.word	0x00000000
        /*0050*/ 	.short	0x000a
        /*0052*/ 	.short	0x0040
        /*0054*/ 	.byte	0x00, 0xf0, 0x21, 0x00


	//----- nvinfo : EIATTR_KPARAM_INFO
	.align		4
.L_1283:
        /*0058*/ 	.byte	0x04, 0x17
        /*005a*/ 	.short	(.L_1285 - .L_1284)
.L_1284:
        /*005c*/ 	.word	0x00000000
        /*0060*/ 	.short	0x0009
        /*0062*/ 	.short	0x0038
        /*0064*/ 	.byte	0x00, 0xf0, 0x11, 0x00


	//----- nvinfo : EIATTR_KPARAM_INFO
	.align		4
.L_1285:
        /*0068*/ 	.byte	0x04, 0x17
        /*006a*/ 	.short	(.L_1287 - .L_1286)
.L_1286:
        /*006c*/ 	.word	0x00000000
        /*0070*/ 	.short	0x0008
        /*0072*/ 	.short	0x0034
        /*0074*/ 	.byte	0x00, 0xf0, 0x11, 0x00


	//----- nvinfo : EIATTR_KPARAM_INFO
	.align		4
.L_1287:
        /*0078*/ 	.byte	0x04, 0x17
        /*007a*/ 	.short	(.L_1289 - .L_1288)
.L_1288:
        /*007c*/ 	.word	0x00000000
        /*0080*/ 	.short	0x0007
        /*0082*/ 	.short	0x0030
        /*0084*/ 	.byte	0x00, 0xf0, 0x11, 0x00


	//----- nvinfo : EIATTR_KPARAM_INFO
	.align		4
.L_1289:
        /*0088*/ 	.byte	0x04, 0x17
        /*008a*/ 	.short	(.L_1291 - .L_1290)
.L_1290:
        /*008c*/ 	.word	0x00000000
        /*0090*/ 	.short	0x0006
        /*0092*/ 	.short	0x002c
        /*0094*/ 	.byte	0x00, 0xf0, 0x11, 0x00


	//----- nvinfo : EIATTR_KPARAM_INFO
	.align		4
.L_1291:
        /*0098*/ 	.byte	0x04, 0x17
        /*009a*/ 	.short	(.L_1293 - .L_1292)
.L_1292:
        /*009c*/ 	.word	0x00000000
        /*00a0*/ 	.short	0x0005
        /*00a2*/ 	.short	0x0028
        /*00a4*/ 	.byte	0x00, 0xf0, 0x11, 0x00


	//----- nvinfo : EIATTR_KPARAM_INFO
	.align		4
.L_1293:
        /*00a8*/ 	.byte	0x04, 0x17
        /*00aa*/ 	.short	(.L_1295 - .L_1294)
.L_1294:
        /*00ac*/ 	.word	0x00000000
        /*00b0*/ 	.short	0x0004
        /*00b2*/ 	.short	0x0020
        /*00b4*/ 	.byte	0x00, 0xf0, 0x21, 0x00


	//----- nvinfo : EIATTR_KPARAM_INFO
	.align		4
.L_1295:
        /*00b8*/ 	.byte	0x04, 0x17
        /*00ba*/ 	.short	(.L_1297 - .L_1296)
.L_1296:
        /*00bc*/ 	.word	0x00000000
        /*00c0*/ 	.short	0x0003
        /*00c2*/ 	.short	0x0018
        /*00c4*/ 	.byte	0x00, 0xf0, 0x21, 0x00


	//----- nvinfo : EIATTR_KPARAM_INFO
	.align		4
.L_1297:
        /*00c8*/ 	.byte	0x04, 0x17
        /*00ca*/ 	.short	(.L_1299 - .L_1298)
.L_1298:
        /*00cc*/ 	.word	0x00000000
        /*00d0*/ 	.short	0x0002
        /*00d2*/ 	.short	0x0010
        /*00d4*/ 	.byte	0x00, 0xf0, 0x21, 0x00


	//----- nvinfo : EIATTR_KPARAM_INFO
	.align		4
.L_1299:
        /*00d8*/ 	.byte	0x04, 0x17
        /*00da*/ 	.short	(.L_1301 - .L_1300)
.L_1300:
        /*00dc*/ 	.word	0x00000000
        /*00e0*/ 	.short	0x0001
        /*00e2*/ 	.short	0x0008
        /*00e4*/ 	.byte	0x00, 0xf0, 0x21, 0x00


	//----- nvinfo : EIATTR_KPARAM_INFO
	.align		4
.L_1301:
        /*00e8*/ 	.byte	0x04, 0x17
        /*00ea*/ 	.short	(.L_1303 - .L_1302)
.L_1302:
        /*00ec*/ 	.word	0x00000000
        /*00f0*/ 	.short	0x0000
        /*00f2*/ 	.short	0x0000
        /*00f4*/ 	.byte	0x00, 0xf0, 0x21, 0x00


	//----- nvinfo : EIATTR_SPARSE_MMA_MASK
	.align		4
.L_1303:
        /*00f8*/ 	.byte	0x03, 0x50
        /*00fa*/ 	.short	0x0000


	//----- nvinfo : EIATTR_MAXREG_COUNT
	.align		4
        /*00fc*/ 	.byte	0x03, 0x1b
        /*00fe*/ 	.short	0x00ff


	//----- nvinfo : EIATTR_NUM_BARRIERS
	.align		4
        /*0100*/ 	.byte	0x02, 0x4c
        /*0102*/ 	.byte	0x01
	.zero		1


	//----- nvinfo : EIATTR_MERCURY_ISA_VERSION
	.align		4
        /*0104*/ 	.byte	0x03, 0x5f
        /*0106*/ 	.short	0x0101


	//----- nvinfo : EIATTR_EXIT_INSTR_OFFSETS
	.align		4
        /*0108*/ 	.byte	0x04, 0x1c
        /*010a*/ 	.short	(.L_1305 - .L_1304)


	//   ....[0]....
.L_1304:
        /*010c*/ 	.word	0x000003a0


	//   ....[1]....
        /*0110*/ 	.word	0x00003310


	//   ....[2]....
        /*0114*/ 	.word	0x000033b0


	//   ....[3]....
        /*0118*/ 	.word	0x000033f0


	//----- nvinfo : EIATTR_CRS_STACK_SIZE
	.align		4
.L_1305:
        /*011c*/ 	.byte	0x04, 0x1e
        /*011e*/ 	.short	(.L_1307 - .L_1306)
.L_1306:
        /*0120*/ 	.word	0x00000000


	//----- nvinfo : EIATTR_CBANK_PARAM_SIZE
	.align		4
.L_1307:
        /*0124*/ 	.byte	0x03, 0x19
        /*0126*/ 	.short	0x005c


	//----- nvinfo : EIATTR_PARAM_CBANK
	.align		4
        /*0128*/ 	.byte	0x04, 0x0a
        /*012a*/ 	.short	(.L_1309 - .L_1308)
	.align		4
.L_1308:
        /*012c*/ 	.word	index@(.nv.constant0._Z28gemm_half_q_half_gptq_kernelILi3ELb0ELb1EEvPK6__halfPKjS4_S2_PS0_iiiiiPKtibS2_i)
        /*0130*/ 	.short	0x0210
        /*0132*/ 	.short	0x005c


	//----- nvinfo : EIATTR_SW_WAR
	.align		4
.L_1309:
        /*0134*/ 	.byte	0x04, 0x36
        /*0136*/ 	.short	(.L_1311 - .L_1310)
.L_1310:
        /*0138*/ 	.word	0x00000008
.L_1311:


//--------------------- .nv.info._Z28gemm_half_q_half_gptq_kernelILi2ELb0ELb1EEvPK6__halfPKjS4_S2_PS0_iiiiiPKtibS2_i --------------------------
	.section	.nv.info._Z28gemm_half_q_half_gptq_kernelILi2ELb0ELb1EEvPK6__halfPKjS4_S2_PS0_iiiiiPKtibS2_i,"",@"SHT_CUDA_INFO"
	.sectionflags	@""
	.align	4


	//----- nvinfo : EIATTR_CUDA_API_VERSION
	.align		4
        /*0000*/ 	.byte	0x04, 0x37
        /*0002*/ 	.short	(.L_1313 - .L_1312)
.L_1312:
        /*0004*/ 	.word	0x00000082


	//----- nvinfo : EIATTR_KPARAM_INFO
	.align		4
.L_1313:
        /*0008*/ 	.byte	0x04, 0x17
        /*000a*/ 	.short	(.L_1315 - .L_1314)
.L_1314:
        /*000c*/ 	.word	0x00000000
        /*0010*/ 	.short	0x000e
        /*0012*/ 	.short	0x0058
        /*0014*/ 	.byte	0x00, 0xf0, 0x11, 0x00


	//----- nvinfo : EIATTR_KPARAM_INFO
	.align		4
.L_1315:
        /*0018*/ 	.byte	0x04, 0x17
        /*001a*/ 	.short	(.L_1317 - .L_1316)
.L_1316:
        /*001c*/ 	.word	0x00000000
        /*0020*/ 	.short	0x000d
        /*0022*/ 	.short	0x0050
        /*0024*/ 	.byte	0x00, 0xf0, 0x21, 0x00


	//----- nvinfo : EIATTR_KPARAM_INFO
	.align		4
.L_1317:
        /*0028*/ 	.byte	0x04, 0x17
        /*002a*/ 	.short	(.L_1319 - .L_1318)
.L_1318:
        /*002c*/ 	.word	0x00000000
        /*0030*/ 	.short	0x000c
        /*0032*/ 	.short	0x004c
        /*0034*/ 	.byte	0x00, 0xf0, 0x05, 0x00


	//----- nvinfo : EIATTR_KPARAM_INFO
	.align		4
.L_1319:
        /*0038*/ 	.byte	0x04, 0x17
        /*003a*/ 	.short	(.L_1321 - .L_1320)
.L_1320:
        /*003c*/ 	.word	0x00000000
        /*0040*/ 	.short	0x000b
        /*0042*/ 	.short	0x0048
        /*0044*/ 	.byte	0x00, 0xf0, 0x11, 0x00


	//----- nvinfo : EIATTR_KPARAM_INFO
	.align		4
.L_1321:
        /*0048*/ 	.byte	0x04, 0x17
        /*004a*/ 	.short	(.L_1323 - .L_1322)
.L_1322:
        /*004c*/ 	.word	0x00000000
        /*0050*/ 	.short	0x000a
        /*0052*/ 	.short	0x0040
        /*0054*/ 	.byte	0x00, 0xf0, 0x21, 0x00


	//----- nvinfo : EIATTR_KPARAM_INFO
	.align		4
.L_1323:
        /*0058*/ 	.byte	0x04, 0x17
        /*005a*/ 	.short	(.L_1325 - .L_1324)
.L_1324:
        /*005c*/ 	.word	0x00000000
        /*0060*/ 	.short	0x0009
        /*0062*/ 	.short	0x0038
        /*0064*/ 	.byte	0x00, 0xf0, 0x11, 0x00


	//----- nvinfo : EIATTR_KPARAM_INFO
	.align		4
.L_1325:
        /*0068*/ 	.byte	0x04, 0x17
        /*006a*/ 	.short	(.L_1327 - .L_1326)
.L_1326:
        /*006c*/ 	.word	0x00000000
        /*0070*/ 	.short	0x0008
        /*0072*/ 	.short	0x0034
        /*0074*/ 	.byte	0x00, 0xf0, 0x11, 0x00


	//----- nvinfo : EIATTR_KPARAM_INFO
	.align		4
.L_1327:
        /*0078*/ 	.byte	0x04, 0x17
        /*007a*/ 	.short	(.L_1329 - .L_1328)
.L_1328:
        /*007c*/ 	.word	0x00000000
        /*0080*/ 	.short	0x0007
        /*0082*/ 	.short	0x0030
        /*0084*/ 	.byte	0x00, 0xf0, 0x11, 0x00


	//----- nvinfo : EIATTR_KPARAM_INFO
	.align		4
.L_1329:
        /*0088*/ 	.byte	0x04, 0x17
        /*008a*/ 	.short	(.L_1331 - .L_1330)
.L_1330:
        /*008c*/ 	.word	0x00000000
        /*0090*/ 	.short	0x0006
        /*0092*/ 	.short	0x002c
        /*0094*/ 	.byte	0x00, 0xf0, 0x11, 0x00


	//----- nvinfo : EIATTR_KPARAM_INFO
	.align		4
.L_1331:
        /*0098*/ 	.byte	0x04, 0x17
        /*009a*/ 	.short	(.L_1333 - .L_1332)
.L_1332:
        /*009c*/ 	.word	0x00000000
        /*00a0*/ 	.short	0x0005
        /*00a2*/ 	.short	0x0028
        /*00a4*/ 	.byte	0x00, 0xf0, 0x11, 0x00


	//----- nvinfo : EIATTR_KPARAM_INFO
	.align		4
.L_1333:
        /*00a8*/ 	.byte	0x04, 0x17
        /*00aa*/ 	.short	(.L_1335 - .L_1334)
.L_1334:
        /*00ac*/ 	.word	0x00000000
        /*00b0*/ 	.short	0x0004
        /*00b2*/ 	.short	0x0020
        /*00b4*/ 	.byte	0x00, 0xf0, 0x21, 0x00


	//----- nvinfo : EIATTR_KPARAM_INFO
	.align		4
.L_1335:
        /*00b8*/ 	.byte	0x04, 0x17
        /*00ba*/ 	.short	(.L_1337 - .L_1336)
.L_1336:
        /*00bc*/ 	.word	0x00000000
        /*00c0*/ 	.short	0x0003
        /*00c2*/ 	.short	0x0018
        /*00c4*/ 	.byte	0x00, 0xf0, 0x21, 0x00


	//----- nvinfo : EIATTR_KPARAM_INFO
	.align		4
.L_1337:
        /*00c8*/ 	.byte	0x04, 0x17
        /*00ca*/ 	.short	(.L_1339 - .L_1338)
.L_1338:
        /*00cc*/ 	.word	0x00000000
        /*00d0*/ 	.short	0x0002
        /*00d2*/ 	.short	0x0010
        /*00d4*/ 	.byte	0x00, 0xf0, 0x21, 0x00


	//----- nvinfo : EIATTR_KPARAM_INFO
	.align		4
.L_1339:
        /*00d8*/ 	.byte	0x04, 0x17
        /*00da*/ 	.short	(.L_1341 - .L_1340)
.L_1340:
        /*00dc*/ 	.word	0x00000000
        /*00e0*/ 	.short	0x0001
        /*00e2*/ 	.short	0x0008
        /*00e4*/ 	.byte	0x00, 0xf0, 0x21, 0x00


	//----- nvinfo : EIATTR_KPARAM_INFO
	.align		4
.L_1341:
        /*00e8*/ 	.byte	0x04, 0x17
        /*00ea*/ 	.short	(.L_1343 - .L_1342)
.L_1342:
        /*00ec*/ 	.word	0x00000000
        /*00f0*/ 	.short	0x0000
        /*00f2*/ 	.short	0x0000
        /*00f4*/ 	.byte	0x00, 0xf0, 0x21, 0x00


	//----- nvinfo : EIATTR_SPARSE_MMA_MASK
	.align		4
.L_1343:
        /*00f8*/ 	.byte	0x03, 0x50
        /*00fa*/ 	.short	0x0000


	//----- nvinfo : EIATTR_MAXREG_COUNT
	.align		4
        /*00fc*/ 	.byte	0x03, 0x1b
        /*00fe*/ 	.short	0x00ff


	//----- nvinfo : EIATTR_NUM_BARRIERS
	.align		4
        /*0100*/ 	.byte	0x02, 0x4c
        /*0102*/ 	.byte	0x01
	.zero		1


	//----- nvinfo : EIATTR_MERCURY_ISA_VERSION
	.align		4
        /*0104*/ 	.byte	0x03, 0x5f
        /*0106*/ 	.short	0x0101


	//----- nvinfo : EIATTR_EXIT_INSTR_OFFSETS
	.align		4
        /*0108*/ 	.byte	0x04, 0x1c
        /*010a*/ 	.short	(.L_1345 - .L_1344)


	//   ....[0]....
.L_1344:
        /*010c*/ 	.word	0x000003f0


	//   ....[1]....
        /*0110*/ 	.word	0x00002ae0


	//   ....[2]....
        /*0114*/ 	.word	0x00002b80


	//   ....[3]....
        /*0118*/ 	.word	0x00002bc0


	//----- nvinfo : EIATTR_CRS_STACK_SIZE
	.align		4
.L_1345:
        /*011c*/ 	.byte	0x04, 0x1e
        /*011e*/ 	.short	(.L_1347 - .L_1346)
.L_1346:
        /*0120*/ 	.word	0x00000000


	//----- nvinfo : EIATTR_CBANK_PARAM_SIZE
	.align		4
.L_1347:
        /*0124*/ 	.byte	0x03, 0x19
        /*0126*/ 	.short	0x005c


	//----- nvinfo : EIATTR_PARAM_CBANK
	.align		4
        /*0128*/ 	.byte	0x04, 0x0a
        /*012a*/ 	.short	(.L_1349 - .L_1348)
	.align		4
.L_1348:
        /*012c*/ 	.word	index@(.nv.constant0._Z28gemm_half_q_half_gptq_kernelILi2ELb0ELb1EEvPK6__halfPKjS4_S2_PS0_iiiiiPKtibS2_i)
        /*0130*/ 	.short	0x0210
        /*0132*/ 	.short	0x005c


	//----- nvinfo : EIATTR_SW_WAR
	.align		4
.L_1349:
        /*0134*/ 	.byte	0x04, 0x36
        /*0136*/ 	.short	(.L_1351 - .L_1350)
.L_1350:
        /*0138*/ 	.word	0x00000008
.L_1351:


//--------------------- .nv.info._Z28gemm_half_q_half_gptq_kernelILi1ELb0ELb1EEvPK6__halfPKjS4_S2_PS0_iiiiiPKtibS2_i --------------------------
	.section	.nv.info._Z28gemm_half_q_half_gptq_kernelILi1ELb0ELb1EEvPK6__halfPKjS4_S2_PS0_iiiiiPKtibS2_i,"",@"SHT_CUDA_INFO"
	.sectionflags	@""
	.align	4


	//----- nvinfo : EIATTR_CUDA_API_VERSION
	.align		4
        /*0000*/ 	.byte	0x04, 0x37
        /*0002*/ 	.short	(.L_1353 - .L_1352)
.L_1352:
        /*0004*/ 	.word	0x00000082


	//----- nvinfo : EIATTR_KPARAM_INFO
	.align		4
.L_1353:
        /*0008*/ 	.byte	0x04, 0x17
        /*000a*/ 	.short	(.L_1355 - .L_1354)
.L_1354:
        /*000c*/ 	.word	0x00000000
        /*0010*/ 	.short	0x000e
        /*0012*/ 	.short	0x0058
        /*0014*/ 	.byte	0x00, 0xf0, 0x11, 0x00


	//----- nvinfo : EIATTR_KPARAM_INFO
	.align		4
.L_1355:
        /*0018*/ 	.byte	0x04, 0x17
        /*001a*/ 	.short	(.L_1357 - .L_1356)
.L_1356:
        /*001c*/ 	.word	0x00000000
        /*0020*/ 	.short	0x000d
        /*0022*/ 	.short	0x0050
        /*0024*/ 	.byte	0x00, 0xf0, 0x21, 0x00


	//----- nvinfo : EIATTR_KPARAM_INFO
	.align		4
.L_1357:
        /*0028*/ 	.byte	0x04, 0x17
        /*002a*/ 	.short	(.L_1359 - .L_1358)
.L_1358:
        /*002c*/ 	.word	0x00000000
        /*0030*/ 	.short	0x000c
        /*0032*/ 	.short	0x004c
        /*0034*/ 	.byte	0x00, 0xf0, 0x05, 0x00


	//----- nvinfo : EIATTR_KPARAM_INFO
	.align		4
.L_1359:
        /*0038*/ 	.byte	0x04, 0x17
        /*003a*/ 	.short	(.L_1361 - .L_1360)
.L_1360:
        /*003c*/ 	.word	0x00000000
        /*0040*/ 	.short	0x000b
        /*0042*/ 	.short	0x0048
        /*0044*/ 	.byte	0x00, 0xf0, 0x11, 0x00


	//----- nvinfo : EIATTR_KPARAM_INFO
	.align		4
.L_1361:
        /*0048*/ 	.byte	0x04, 0x17
        /*004a*/ 	.short	(.L_1363 - .L_1362)
.L_1362:
        /*004c*/ 	.word	0x00000000
        /*0050*/ 	.short	0x000a
        /*0052*/ 	.short	0x0040
        /*0054*/ 	.byte	0x00, 0xf0, 0x21, 0x00


	//----- nvinfo : EIATTR_KPARAM_INFO
	.align		4
.L_1363:
        /*0058*/ 	.byte	0x04, 0x17
        /*005a*/ 	.short	(.L_1365 - .L_1364)
.L_1364:
        /*005c*/ 	.word	0x00000000
        /*0060*/ 	.short	0x0009
        /*0062*/ 	.short	0x0038
        /*0064*/ 	.byte	0x00, 0xf0, 0x11, 0x00


	//----- nvinfo : EIATTR_KPARAM_INFO
	.align		4
.L_1365:
        /*0068*/ 	.byte	0x04, 0x17
        /*006a*/ 	.short	(.L_1367 - .L_1366)
.L_1366:
        /*006c*/ 	.word	0x00000000
        /*0070*/ 	.short	0x0008
        /*0072*/ 	.short	0x0034
        /*0074*/ 	.byte	0x00, 0xf0, 0x11, 0x00


	//----- nvinfo : EIATTR_KPARAM_INFO
	.align		4
.L_1367:
        /*0078*/ 	.byte	0x04, 0x17
        /*007a*/ 	.short	(.L_1369 - .L_1368)
.L_1368:
        /*007c*/ 	.word	0x00000000
        /*0080*/ 	.short	0x0007
        /*0082*/ 	.short	0x0030
        /*0084*/ 	.byte	0x00, 0xf0, 0x11, 0x00


	//----- nvinfo : EIATTR_KPARAM_INFO
	.align		4
.L_1369:
        /*0088*/ 	.byte	0x04, 0x17
        /*008a*/ 	.short	(.L_1371 - .L_1370)
.L_1370:
        /*008c*/ 	.word	0x00000000
        /*0090*/ 	.short	0x0006
        /*0092*/ 	.short	0x002c
        /*0094*/ 	.byte	0x00, 0xf0, 0x11, 0x00


	//----- nvinfo : EIATTR_KPARAM_INFO
	.align		4
.L_1371:
        /*0098*/ 	.byte	0x04, 0x17
        /*009a*/ 	.short	(.L_1373 - .L_1372)
.L_1372:
        /*009c*/ 	.word	0x00000000
        /*00a0*/ 	.short	0x0005
        /*00a2*/ 	.short	0x0028
        /*00a4*/ 	.byte	0x00, 0xf0, 0x11, 0x00


	//----- nvinfo : EIATTR_KPARAM_INFO
	.align		4
.L_1373:
        /*00a8*/ 	.byte	0x04, 0x17
        /*00aa*/ 	.short	(.L_1375 - .L_1374)
.L_1374:
        /*00ac*/ 	.word	0x00000000
        /*00b0*/ 	.short	0x0004
        /*00b2*/ 	.short	0x0020
        /*00b4*/ 	.byte	0x00, 0xf0, 0x21, 0x00


	//----- nvinfo : EIATTR_KPARAM_INFO
	.align		4
.L_1375:
        /*00b8*/ 	.byte	0x04, 0x17
        /*00ba*/ 	.short	(.L_1377 - .L_1376)
.L_1376:
        /*00bc*/ 	.word	0x00000000
        /*00c0*/ 	.short	0x0003
        /*00c2*/ 	.short	0x0018
        /*00c4*/ 	.byte	0x00, 0xf0, 0x21, 0x00


	//----- nvinfo : EIATTR_KPARAM_INFO
	.align		4
.L_1377:
        /*00c8*/ 	.byte	0x04, 0x17
        /*00ca*/ 	.short	(.L_1379 - .L_1378)
.L_1378:
        /*00cc*/ 	.word	0x00000000
        /*00d0*/ 	.short	0x0002
        /*00d2*/ 	.short	0x0010
        /*00d4*/ 	.byte	0x00, 0xf0, 0x21, 0x00


	//----- nvinfo : EIATTR_KPARAM_INFO
	.align		4
.L_1379:
        /*00d8*/ 	.byte	0x04, 0x17
        /*00da*/ 	.short	(.L_1381 - .L_1380)
.L_1380:
        /*00dc*/ 	.word	0x00000000
        /*00e0*/ 	.short	0x0001
        /*00e2*/ 	.short	0x0008
        /*00e4*/ 	.byte	0x00, 0xf0, 0x21, 0x00


	//----- nvinfo : EIATTR_KPARAM_INFO
	.align		4
.L_1381:
        /*00e8*/ 	.byte	0x04, 0x17
        /*00ea*/ 	.short	(.L_1383 - .L_1382)
.L_1382:
        /*00ec*/ 	.word	0x00000000
        /*00f0*/ 	.short	0x0000
        /*00f2*/ 	.short	0x0000
        /*00f4*/ 	.byte	0x00, 0xf0, 0x21, 0x00


	//----- nvinfo : EIATTR_SPARSE_MMA_MASK
	.align		4
.L_1383:
        /*00f8*/ 	.byte	0x03, 0x50
        /*00fa*/ 	.short	0x0000


	//----- nvinfo : EIATTR_MAXREG_COUNT
	.align		4
        /*00fc*/ 	.byte	0x03, 0x1b
        /*00fe*/ 	.short	0x00ff


	//----- nvinfo : EIATTR_NUM_BARRIERS
	.align		4
        /*0100*/ 	.byte	0x02, 0x4c
        /*0102*/ 	.byte	0x01
	.zero		1


	//----- nvinfo : EIATTR_MERCURY_ISA_VERSION
	.align		4
        /*0104*/ 	.byte	0x03, 0x5f
        /*0106*/ 	.short	0x0101


	//----- nvinfo : EIATTR_EXIT_INSTR_OFFSETS
	.align		4
        /*0108*/ 	.byte	0x04, 0x1c
        /*010a*/ 	.short	(.L_1385 - .L_1384)


	//   ....[0]....
.L_1384:
        /*010c*/ 	.word	0x000002d0


	//   ....[1]....
        /*0110*/ 	.word	0x000021e0


	//   ....[2]....
        /*0114*/ 	.word	0x00002280


	//   ....[3]....
        /*0118*/ 	.word	0x000022c0


	//----- nvinfo : EIATTR_CRS_STACK_SIZE
	.align		4
.L_1385:
        /*011c*/ 	.byte	0x04, 0x1e
        /*011e*/ 	.short	(.L_1387 - .L_1386)
.L_1386:
        /*0120*/ 	.word	0x00000000


	//----- nvinfo : EIATTR_CBANK_PARAM_SIZE
	.align		4
.L_1387:
        /*0124*/ 	.byte	0x03, 0x19
        /*0126*/ 	.short	0x005c


	//----- nvinfo : EIATTR_PARAM_CBANK
	.align		4
        /*0128*/ 	.byte	0x04, 0x0a
        /*012a*/ 	.short	(.L_1389 - .L_1388)
	.align		4
.L_1388:
        /*012c*/ 	.word	index@(.nv.constant0._Z28gemm_half_q_half_gptq_kernelILi1ELb0ELb1EEvPK6__halfPKjS4_S2_PS0_iiiiiPKtibS2_i)
        /*0130*/ 	.short	0x0210
        /*0132*/ 	.short	0x005c


	//----- nvinfo : EIATTR_SW_WAR
	.align		4
.L_1389:
        /*0134*/ 	.byte	0x04, 0x36
        /*0136*/ 	.short	(.L_1391 - .L_1390)
.L_1390:
        /*0138*/ 	.word	0x00000008
.L_1391:


//--------------------- .nv.info._Z28gemm_half_q_half_gptq_kernelILi8ELb0ELb0EEvPK6__halfPKjS4_S2_PS0_iiiiiPKtibS2_i --------------------------
	.section	.nv.info._Z28gemm_half_q_half_gptq_kernelILi8ELb0ELb0EEvPK6__halfPKjS4_S2_PS0_iiiiiPKtibS2_i,"",@"SHT_CUDA_INFO"
	.sectionflags	@""
	.align	4


	//----- nvinfo : EIATTR_CUDA_API_VERSION
	.align		4
        /*0000*/ 	.byte	0x04, 0x37
        /*0002*/ 	.short	(.L_1393 - .L_1392)
.L_1392:
        /*0004*/ 	.word	0x00000082


	//----- nvinfo : EIATTR_KPARAM_INFO
	.align		4
.L_1393:
        /*0008*/ 	.byte	0x04, 0x17
        /*000a*/ 	.short	(.L_1395 - .L_1394)
.L_1394:
        /*000c*/ 	.word	0x00000000
        /*0010*/ 	.short	0x000e
        /*0012*/ 	.short	0x0058
        /*0014*/ 	.byte	0x00, 0xf0, 0x11, 0x00


	//----- nvinfo : EIATTR_KPARAM_INFO
	.align		4
.L_1395:
        /*0018*/ 	.byte	0x04, 0x17
        /*001a*/ 	.short	(.L_1397 - .L_1396)
.L_1396:
        /*001c*/ 	.word	0x00000000
        /*0020*/ 	.short	0x000d
        /*0022*/ 	.short	0x0050
        /*0024*/ 	.byte	0x00, 0xf0, 0x21, 0x00


	//----- nvinfo : EIATTR_KPARAM_INFO
	.align		4
.L_1397:
        /*0028*/ 	.byte	0x04, 0x17
        /*002a*/ 	.short	(.L_1399 - .L_1398)
.L_1398:
        /*002c*/ 	.word	0x00000000
        /*0030*/ 	.short	0x000c
        /*0032*/ 	.short	0x004c
        /*0034*/ 	.byte	0x00, 0xf0, 0x05, 0x00


	//----- nvinfo : EIATTR_KPARAM_INFO
	.align		4
.L_1399:
        /*0038*/ 	.byte	0x04, 0x17
        /*003a*/ 	.short	(.L_1401 - .L_1400)
.L_1400:
        /*003c*/ 	.word	0x00000000
        /*0040*/ 	.short	0x000b
        /*0042*/ 	.short	0x0048
        /*0044*/ 	.byte	0x00, 0xf0, 0x11, 0x00


	//----- nvinfo : EIATTR_KPARAM_INFO
	.align		4
.L_1401:
        /*0048*/ 	.byte	0x04, 0x17
        /*004a*/ 	.short	(.L_1403 - .L_1402)
.L_1402:
        /*004c*/ 	.word	0x00000000
        /*0050*/ 	.short	0x000a
        /*0052*/ 	.short	0x0040
        /*0054*/ 	.byte	0x00, 0xf0, 0x21, 0x00


	//----- nvinfo : EIATTR_KPARAM_INFO
	.align		4
.L_1403:
        /*0058*/ 	.byte	0x04, 0x17
        /*005a*/ 	.short	(.L_1405 - .L_1404)
.L_1404:
        /*005c*/ 	.word	0x00000000
        /*0060*/ 	.short	0x0009
        /*0062*/ 	.short	0x0038
        /*0064*/ 	.byte	0x00, 0xf0, 0x11, 0x00


	//----- nvinfo : EIATTR_KPARAM_INFO
	.align		4
.L_1405:
        /*0068*/ 	.byte	0x04, 0x17
        /*006a*/ 	.short	(.L_1407 - .L_1406)
.L_1406:
        /*006c*/ 	.word	0x00000000
        /*0070*/ 	.short	0x0008
        /*0072*/ 	.short	0x0034
        /*0074*/ 	.byte	0x00, 0xf0, 0x11, 0x00


	//----- nvinfo : EIATTR_KPARAM_INFO
	.align		4
.L_1407:
        /*0078*/ 	.byte	0x04, 0x17
        /*007a*/ 	.short	(.L_1409 - .L_1408)
.L_1408:
        /*007c*/ 	.word	0x00000000
        /*0080*/ 	.short	0x0007
        /*0082*/ 	.short	0x0030
        /*0084*/ 	.byte	0x00, 0xf0, 0x11, 0x00


	//----- nvinfo : EIATTR_KPARAM_INFO
	.align		4
.L_1409:
        /*0088*/ 	.byte	0x04, 0x17
        /*008a*/ 	.short	(.L_1411 - .L_1410)
.L_1410:
        /*008c*/ 	.word	0x00000000
        /*0090*/ 	.short	0x0006
        /*0092*/ 	.short	0x002c
        /*0094*/ 	.byte	0x00, 0xf0, 0x11, 0x00


	//----- nvinfo : EIATTR_KPARAM_INFO
	.align		4
.L_1411:
        /*0098*/ 	.byte	0x04, 0x17
        /*009a*/ 	.short	(.L_1413 - .L_1412)
.L_1412:
        /*009c*/ 	.word	0x00000000
        /*00a0*/ 	.short	0x0005
        /*00a2*/ 	.short	0x0028
        /*00a4*/ 	.byte	0x00, 0xf0, 0x11, 0x00


	//----- nvinfo : EIATTR_KPARAM_INFO
	.align		4
.L_1413:
        /*00a8*/ 	.byte	0x04, 0x17
        /*00aa*/ 	.short	(.L_1415 - .L_1414)
.L_1414:
        /*00ac*/ 	.word	0x00000000
        /*00b0*/ 	.short	0x0004
        /*00b2*/ 	.short	0x0020
        /*00b4*/ 	.byte	0x00, 0xf0, 0x21, 0x00


	//----- nvinfo : EIATTR_KPARAM_INFO
	.align		4
.L_1415:
        /*00b8*/ 	.byte	0x04, 0x17
        /*00ba*/ 	.short	(.L_1417 - .L_1416)
.L_1416:
        /*00bc*/ 	.word	0x00000000
        /*00c0*/ 	.short	0x0003
        /*00c2*/ 	.short	0x0018
        /*00c4*/ 	.byte	0x00, 0xf0, 0x21, 0x00


	//----- nvinfo : EIATTR_KPARAM_INFO
	.align		4
.L_1417:
        /*00c8*/ 	.byte	0x04, 0x17
        /*00ca*/ 	.short	(.L_1419 - .L_1418)
.L_1418:
        /*00cc*/ 	.word	0x00000000
        /*00d0*/ 	.short	0x0002
        /*00d2*/ 	.short	0x0010
        /*00d4*/ 	.byte	0x00, 0xf0, 0x21, 0x00


	//----- nvinfo : EIATTR_KPARAM_INFO
	.align		4
.L_1419:
        /*00d8*/ 	.byte	0x04, 0x17
        /*00da*/ 	.short	(.L_1421 - .L_1420)
.L_1420:
        /*00dc*/ 	.word	0x00000000
        /*00e0*/ 	.short	0x0001
        /*00e2*/ 	.short	0x0008
        /*00e4*/ 	.byte	0x00, 0xf0, 0x21, 0x00


	//----- nvinfo : EIATTR_KPARAM_INFO
	.align		4
.L_1421:
        /*00e8*/ 	.byte	0x04, 0x17
        /*00ea*/ 	.short	(.L_1423 - .L_1422)
.L_1422:
        /*00ec*/ 	.word	0x00000000
        /*00f0*/ 	.short	0x0000
        /*00f2*/ 	.short	0x0000
        /*00f4*/ 	.byte	0x00, 0xf0, 0x21, 0x00


	//----- nvinfo : EIATTR_SPARSE_MMA_MASK
	.align		4
.L_1423:
        /*00f8*/ 	.byte	0x03, 0x50
        /*00fa*/ 	.short	0x0000


	//----- nvinfo : EIATTR_MAXREG_COUNT
	.align		4
        /*00fc*/ 	.byte	0x03, 0x1b
        /*00fe*/ 	.short	0x00ff


	//----- nvinfo : EIATTR_NUM_BARRIERS
	.align		4
        /*0100*/ 	.byte	0x02, 0x4c
        /*0102*/ 	.byte	0x01
	.zero		1


	//----- nvinfo : EIATTR_MERCURY_ISA_VERSION
	.align		4
        /*0104*/ 	.byte	0x03, 0x5f
        /*0106*/ 	.short	0x0101


	//----- nvinfo : EIATTR_EXIT_INSTR_OFFSETS
	.align		4
        /*0108*/ 	.byte	0x04, 0x1c
        /*010a*/ 	.short	(.L_1425 - .L_1424)


	//   ....[0]....
.L_1424:
        /*010c*/ 	.word	0x000005f0


	//   ....[1]....
        /*0110*/ 	.word	0x00005f20


	//   ....[2]....
        /*0114*/ 	.word	0x00005fc0


	//   ....[3]....
        /*0118*/ 	.word	0x00006000


	//----- nvinfo : EIATTR_CRS_STACK_SIZE
	.align		4
.L_1425:
        /*011c*/ 	.byte	0x04, 0x1e
        /*011e*/ 	.short	(.L_1427 - .L_1426)
.L_1426:
        /*0120*/ 	.word	0x00000000


	//----- nvinfo : EIATTR_CBANK_PARAM_SIZE
	.align		4
.L_1427:
        /*0124*/ 	.byte	0x03, 0x19
        /*0126*/ 	.short	0x005c


	//----- nvinfo : EIATTR_PARAM_CBANK
	.align		4
        /*0128*/ 	.byte	0x04, 0x0a
        /*012a*/ 	.short	(.L_1429 - .L_1428)
	.align		4
.L_1428:
        /*012c*/ 	.word	index@(.nv.constant0._Z28gemm_half_q_half_gptq_kernelILi8ELb0ELb0EEvPK6__halfPKjS4_S2_PS0_iiiiiPKtibS2_i)
        /*0130*/ 	.short	0x0210
        /*0132*/ 	.short	0x005c


	//----- nvinfo : EIATTR_SW_WAR
	.align		4
.L_1429:
        /*0134*/ 	.byte	0x04, 0x36
        /*0136*/ 	.short	(.L_1431 - .L_1430)
.L_1430:
        /*0138*/ 	.word	0x00000008
.L_1431:


//--------------------- .nv.info._Z28gemm_half_q_half_gptq_kernelILi7ELb0ELb0EEvPK6__halfPKjS4_S2_PS0_iiiiiPKtibS2_i --------------------------
	.section	.nv.info._Z28gemm_half_q_half_gptq_kernelILi7ELb0ELb0EEvPK6__halfPKjS4_S2_PS0_iiiiiPKtibS2_i,"",@"SHT_CUDA_INFO"
	.sectionflags	@""
	.align	4


	//----- nvinfo : EIATTR_CUDA_API_VERSION
	.align		4
        /*0000*/ 	.byte	0x04, 0x37
        /*0002*/ 	.short	(.L_1433 - .L_1432)
.L_1432:
        /*0004*/ 	.word	0x00000082


	//----- nvinfo : EIATTR_KPARAM_INFO
	.align		4
.L_1433:
        /*0008*/ 	.byte	0x04, 0x17
        /*000a*/ 	.short	(.L_1435 - .L_1434)
.L_1434:
        /*000c*/ 	.word	0x00000000
        /*0010*/ 	.short	0x000e
        /*0012*/ 	.short	0x0058
        /*0014*/ 	.byte	0x00, 0xf0, 0x11, 0x00


	//----- nvinfo : EIATTR_KPARAM_INFO
	.align		4
.L_1435:
        /*0018*/ 	.byte	0x04, 0x17
        /*001a*/ 	.short	(.L_1437 - .L_1436)
.L_1436:
        /*001c*/ 	.word	0x00000000
        /*0020*/ 	.short	0x000d
        /*0022*/ 	.short	0x0050
        /*0024*/ 	.byte	0x00, 0xf0, 0x21, 0x00


	//----- nvinfo : EIATTR_KPARAM_INFO
	.align		4
.L_1437:
        /*0028*/ 	.byte	0x04, 0x17
        /*002a*/ 	.short	(.L_1439 - .L_1438)
.L_1438:
        /*002c*/ 	.word	0x00000000
        /*0030*/ 	.short	0x000c
        /*0032*/ 	.short	0x004c
        /*0034*/ 	.byte	0x00, 0xf0, 0x05, 0x00


	//----- nvinfo : EIATTR_KPARAM_INFO
	.align		4
.L_1439:
        /*0038*/ 	.byte	0x04, 0x17
        /*003a*/ 	.short	(.L_1441 - .L_1440)
.L_1440:
        /*003c*/ 	.word	0x00000000
        /*0040*/ 	.short	0x000b
        /*0042*/ 	.short	0x0048
        /*0044*/ 	.byte	0x00, 0xf0, 0x11, 0x00


	//----- nvinfo : EIATTR_KPARAM_INFO
	.align		4
.L_1441:
        /*0048*/ 	.byte	0x04, 0x17
        /*004a*/ 	.short	(.L_1443 - .L_1442)
.L_1442:
        /*004c*/ 	.word	0x00000000
        /*0050*/ 	.short	0x000a
        /*0052*/ 	.short	0x0040
        /*0054*/ 	.byte	0x00, 0xf0, 0x21, 0x00


	//----- nvinfo : EIATTR_KPARAM_INFO
	.align		4
.L_1443:
        /*0058*/ 	.byte	0x04, 0x17
        /*005a*/ 	.short	(.L_1445 - .L_1444)
.L_1444:
        /*005c*/ 	.word	0x00000000
        /*0060*/ 	.short	0x0009
        /*0062*/ 	.short	0x0038
        /*0064*/ 	.byte	0x00, 0xf0, 0x11, 0x00


	//----- nvinfo : EIATTR_KPARAM_INFO
	.align		4
.L_1445:
        /*0068*/ 	.byte	0x04, 0x17
        /*006a*/ 	.short	(.L_1447 - .L_1446)
.L_1446:
        /*006c*/ 	.word	0x00000000
        /*0070*/ 	.short	0x0008
        /*0072*/ 	.short	0x0034
        /*0074*/ 	.byte	0x00, 0xf0, 0x11, 0x00


	//----- nvinfo : EIATTR_KPARAM_INFO
	.align		4
.L_1447:
        /*0078*/ 	.byte	0x04, 0x17
        /*007a*/ 	.short	(.L_1449 - .L_1448)
.L_1448:
        /*007c*/ 	.word	0x00000000
        /*0080*/ 	.short	0x0007
        /*0082*/ 	.short	0x0030
        /*0084*/ 	.byte	0x00, 0xf0, 0x11, 0x00


	//----- nvinfo : EIATTR_KPARAM_INFO
	.align		4
.L_1449:
        /*0088*/ 	.byte	0x04, 0x17
        /*008a*/ 	.short	(.L_1451 - .L_1450)
.L_1450:
        /*008c*/ 	.word	0x00000000
        /*0090*/ 	.short	0x0006
        /*0092*/ 	.short	0x002c
        /*0094*/ 	.byte	0x00, 0xf0, 0x11, 0x00


	//----- nvinfo : EIATTR_KPARAM_INFO
	.align		4
.L_1451:
        /*0098*/ 	.byte	0x04, 0x17
        /*009a*/ 	.short	(.L_1453 - .L_1452)
.L_1452:
        /*009c*/ 	.word	0x00000000
        /*00a0*/ 	.short	0x0005
        /*00a2*/ 	.short	0x0028
        /*00a4*/ 	.byte	0x00, 0xf0, 0x11, 0x00


	//----- nvinfo : EIATTR_KPARAM_INFO
	.align		4
.L_1453:
        /*00a8*/ 	.byte	0x04, 0x17
        /*00aa*/ 	.short	(.L_1455 - .L_1454)
.L_1454:
        /*00ac*/ 	.word	0x00000000
        /*00b0*/ 	.short	0x0004
        /*00b2*/ 	.short	0x0020
        /*00b4*/ 	.byte	0x00, 0xf0, 0x21, 0x00


	//----- nvinfo : EIATTR_KPARAM_INFO
	.align		4
.L_1455:
        /*00b8*/ 	.byte	0x04, 0x17
        /*00ba*/ 	.short	(.L_1457 - .L_1456)
.L_1456:
        /*00bc*/ 	.word	0x00000000
        /*00c0*/ 	.short	0x0003
        /*00c2*/ 	.short	0x0018
        /*00c4*/ 	.byte	0x00, 0xf0, 0x21, 0x00


	//----- nvinfo : EIATTR_KPARAM_INFO
	.align		4
.L_1457:
        /*00c8*/ 	.byte	0x04, 0x17
        /*00ca*/ 	.short	(.L_1459 - .L_1458)
.L_1458:
        /*00cc*/ 	.word	0x00000000
        /*00d0*/ 	.short	0x0002
        /*00d2*/ 	.short	0x0010
        /*00d4*/ 	.byte	0x00, 0xf0, 0x21, 0x00


	//----- nvinfo : EIATTR_KPARAM_INFO
	.align		4
.L_1459:
        /*00d8*/ 	.byte	0x04, 0x17
        /*00da*/ 	.short	(.L_1461 - .L_1460)
.L_1460:
        /*00dc*/ 	.word	0x00000000
        /*00e0*/ 	.short	0x0001
        /*00e2*/ 	.short	0x0008
        /*00e4*/ 	.byte	0x00, 0xf0, 0x21, 0x00


	//----- nvinfo : EIATTR_KPARAM_INFO
	.align		4
.L_1461:
        /*00e8*/ 	.byte	0x04, 0x17
        /*00ea*/ 	.short	(.L_1463 - .L_1462)
.L_1462:
        /*00ec*/ 	.word	0x00000000
        /*00f0*/ 	.short	0x0000
        /*00f2*/ 	.short	0x0000
        /*00f4*/ 	.byte	0x00, 0xf0, 0x21, 0x00


	//----- nvinfo : EIATTR_SPARSE_MMA_MASK
	.align		4
.L_1463:
        /*00f8*/ 	.byte	0x03, 0x50
        /*00fa*/ 	.short	0x0000


	//----- nvinfo : EIATTR_MAXREG_COUNT
	.align		4
        /*00fc*/ 	.byte	0x03, 0x1b
        /*00fe*/ 	.short	0x00ff


	//----- nvinfo : EIATTR_NUM_BARRIERS
	.align		4
        /*0100*/ 	.byte	0x02, 0x4c
        /*0102*/ 	.byte	0x01
	.zero		1


	//----- nvinfo : EIATTR_MERCURY_ISA_VERSION
	.align		4
        /*0104*/ 	.byte	0x03, 0x5f
        /*0106*/ 	.short	0x0101


	//----- nvinfo : EIATTR_EXIT_INSTR_OFFSETS
	.align		4
        /*0108*/ 	.byte	0x04, 0x1c
        /*010a*/ 	.short	(.L_1465 - .L_1464)


	//   ....[0]....
.L_1464:
        /*010c*/ 	.word	0x00000550


	//   ....[1]....
        /*0110*/ 	.word	0x00005650


	//   ....[2]....
        /*0114*/ 	.word	0x000056f0


	//   ....[3]....
        /*0118*/ 	.word	0x00005730


	//----- nvinfo : EIATTR_CRS_STACK_SIZE
	.align		4
.L_1465:
        /*011c*/ 	.byte	0x04, 0x1e
        /*011e*/ 	.short	(.L_1467 - .L_1466)
.L_1466:
        /*0120*/ 	.word	0x00000000


	//----- nvinfo : EIATTR_CBANK_PARAM_SIZE
	.align		4
.L_1467:
        /*0124*/ 	.byte	0x03, 0x19
        /*0126*/ 	.short	0x005c


	//----- nvinfo : EIATTR_PARAM_CBANK
	.align		4
        /*0128*/ 	.byte	0x04, 0x0a
        /*012a*/ 	.short	(.L_1469 - .L_1468)
	.align		4
.L_1468:
        /*012c*/ 	.word	index@(.nv.constant0._Z28gemm_half_q_half_gptq_kernelILi7ELb0ELb0EEvPK6__halfPKjS4_S2_PS0_iiiiiPKtibS2_i)
        /*0130*/ 	.short	0x0210
        /*0132*/ 	.short	0x005c


	//----- nvinfo : EIATTR_SW_WAR
	.align		4
.L_1469:
        /*0134*/ 	.byte	0x04, 0x36
        /*0136*/ 	.short	(.L_1471 - .L_1470)
.L_1470:
        /*0138*/ 	.word	0x00000008
.L_1471:


//--------------------- .nv.info._Z28gemm_half_q_half_gptq_kernelILi6ELb0ELb0EEvPK6__halfPKjS4_S2_PS0_iiiiiPKtibS2_i --------------------------
	.section	.nv.info._Z28gemm_half_q_half_gptq_kernelILi6ELb0ELb0EEvPK6__halfPKjS4_S2_PS0_iiiiiPKtibS2_i,"",@"SHT_CUDA_INFO"
	.sectionflags	@""
	.align	4


	//----- nvinfo : EIATTR_CUDA_API_VERSION
	.align		4
        /*0000*/ 	.byte	0x04, 0x37
        /*0002*/ 	.short	(.L_1473 - .L_1472)
.L_1472:
        /*0004*/ 	.word	0x00000082


	//----- nvinfo : EIATTR_KPARAM_INFO
	.align		4
.L_1473:
        /*0008*/ 	.byte	0x04, 0x17
        /*000a*/ 	.short	(.L_1475 - .L_1474)
.L_1474:
        /*000c*/ 	.word	0x00000000
        /*0010*/ 	.short	0x000e
        /*0012*/ 	.short	0x0058
        /*0014*/ 	.byte	0x00, 0xf0, 0x11, 0x00


	//----- nvinfo : EIATTR_KPARAM_INFO
	.align		4
.L_1475:
        /*0018*/ 	.byte	0x04, 0x17
        /*001a*/ 	.short	(.L_1477 - .L_1476)
.L_1476:
        /*001c*/ 	.word	0x00000000
        /*0020*/ 	.short	0x000d
        /*0022*/ 	.short	0x0050
        /*0024*/ 	.byte	0x00, 0xf0, 0x21, 0x00


	//----- nvinfo : EIATTR_KPARAM_INFO
	.align		4
.L_1477:
        /*0028*/ 	.byte	0x04, 0x17
        /*002a*/ 	.short	(.L_1479 - .L_1478)
.L_1478:
        /*002c*/ 	.word	0x00000000
        /*0030*/ 	.short	0x000c
        /*0032*/ 	.short	0x004c
        /*0034*/ 	.byte	0x00, 0xf0, 0x05, 0x00


	//----- nvinfo : EIATTR_KPARAM_INFO
	.align		4
.L_1479:
        /*0038*/ 	.byte	0x04, 0x17
        /*003a*/ 	.short	(.L_1481 - .L_1480)
.L_1480:
        /*003c*/ 	.word	0x00000000
        /*0040*/ 	.short	0x000b
        /*0042*/ 	.short	0x0048
        /*0044*/ 	.byte	0x00, 0xf0, 0x11, 0x00


	//----- nvinfo : EIATTR_KPARAM_INFO
	.align		4
.L_1481:
        /*0048*/ 	.byte	0x04, 0x17
        /*004a*/ 	.short	(.L_1483 - .L_1482)
.L_1482:
        /*004c*/ 	.word	0x00000000
        /*0050*/ 	.short	0x000a
        /*0052*/ 	.short	0x0040
        /*0054*/ 	.byte	0x00, 0xf0, 0x21, 0x00


	//----- nvinfo : EIATTR_KPARAM_INFO
	.align		4
.L_1483:
        /*0058*/ 	.byte	0x04, 0x17
        /*005a*/ 	.short	(.L_1485 - .L_1484)
.L_1484:
        /*005c*/ 	.word	0x00000000
        /*0060*/ 	.short	0x0009
        /*0062*/ 	.short	0x0038
        /*0064*/ 	.byte	0x00, 0xf0, 0x11, 0x00


	//----- nvinfo : EIATTR_KPARAM_INFO
	.align		4
.L_1485:
        /*0068*/ 	.byte	0x04, 0x17
        /*006a*/ 	.short	(.L_1487 - .L_1486)
.L_1486:
        /*006c*/ 	.word	0x00000000
        /*0070*/ 	.short	0x0008
        /*0072*/ 	.short	0x0034
        /*0074*/ 	.byte	0x00, 0xf0, 0x11, 0x00


	//----- nvinfo : EIATTR_KPARAM_INFO
	.align		4
.L_1487:
        /*0078*/ 	.byte	0x04, 0x17
        /*007a*/ 	.short	(.L_1489 - .L_1488)
.L_1488:
        /*007c*/ 	.word	0x00000000
        /*0080*/ 	.short	0x0007
        /*0082*/ 	.short	0x0030
        /*0084*/ 	.byte	0x00, 0xf0, 0x11, 0x00


	//----- nvinfo : EIATTR_KPARAM_INFO
	.align		4
.L_1489:
        /*0088*/ 	.byte	0x04, 0x17
        /*008a*/ 	.short	(.L_1491 - .L_1490)
.L_1490:
        /*008c*/ 	.word	0x00000000
        /*0090*/ 	.short	0x0006
        /*0092*/ 	.short	0x002c
        /*0094*/ 	.byte	0x00, 0xf0, 0x11, 0x00


	//----- nvinfo : EIATTR_KPARAM_INFO
	.align		4
.L_1491:
        /*0098*/ 	.byte	0x04, 0x17
        /*009a*/ 	.short	(.L_1493 - .L_1492)
.L_1492:
        /*009c*/ 	.word	0x00000000
        /*00a0*/ 	.short	0x0005
        /*00a2*/ 	.short	0x0028
        /*00a4*/ 	.byte	0x00, 0xf0, 0x11, 0x00


	//----- nvinfo : EIATTR_KPARAM_INFO
	.align		4
.L_1493:
        /*00a8*/ 	.byte	0x04, 0x17
        /*00aa*/ 	.short	(.L_1495 - .L_1494)
.L_1494:
        /*00ac*/ 	.word	0x00000000
        /*00b0*/ 	.short	0x0004
        /*00b2*/ 	.short	0x0020
        /*00b4*/ 	.byte	0x00, 0xf0, 0x21, 0x00


	//----- nvinfo : EIATTR_KPARAM_INFO
	.align		4
.L_1495:
        /*00b8*/ 	.byte	0x04, 0x17
        /*00ba*/ 	.short	(.L_1497 - .L_1496)
.L_1496:
        /*00bc*/ 	.word	0x00000000
        /*00c0*/ 	.short	0x0003
        /*00c2*/ 	.short	0x0018
        /*00c4*/ 	.byte	0x00, 0xf0, 0x21, 0x00


	//----- nvinfo : EIATTR_KPARAM_INFO
	.align		4
.L_1497:
        /*00c8*/ 	.byte	0x04, 0x17
        /*00ca*/ 	.short	(.L_1499 - .L_1498)
.L_1498:
        /*00cc*/ 	.word	0x00000000
        /*00d0*/ 	.short	0x0002
        /*00d2*/ 	.short	0x0010
        /*00d4*/ 	.byte	0x00, 0xf0, 0x21, 0x00


	//----- nvinfo : EIATTR_KPARAM_INFO
	.align		4
.L_1499:
        /*00d8*/ 	.byte	0x04, 0x17
        /*00da*/ 	.short	(.L_1501 - .L_1500)
.L_1500:
        /*00dc*/ 	.word	0x00000000
        /*00e0*/ 	.short	0x0001
        /*00e2*/ 	.short	0x0008
        /*00e4*/ 	.byte	0x00, 0xf0, 0x21, 0x00


	//----- nvinfo : EIATTR_KPARAM_INFO
	.align		4
.L_1501:
        /*00e8*/ 	.byte	0x04, 0x17
        /*00ea*/ 	.short	(.L_1503 - .L_1502)
.L_1502:
        /*00ec*/ 	.word	0x00000000
        /*00f0*/ 	.short	0x0000
        /*00f2*/ 	.short	0x0000
        /*00f4*/ 	.byte	0x00, 0xf0, 0x21, 0x00


	//----- nvinfo : EIATTR_SPARSE_MMA_MASK
	.align		4
.L_1503:
        /*00f8*/ 	.byte	0x03, 0x50
        /*00fa*/ 	.short	0x0000


	//----- nvinfo : EIATTR_MAXREG_COUNT
	.align		4
        /*00fc*/ 	.byte	0x03, 0x1b
        /*00fe*/ 	.short	0x00ff


	//----- nvinfo : EIATTR_NUM_BARRIERS
	.align		4
        /*0100*/ 	.byte	0x02, 0x4c
        /*0102*/ 	.byte	0x01
	.zero		1


	//----- nvinfo : EIATTR_MERCURY_ISA_VERSION
	.align		4
        /*0104*/ 	.byte	0x03, 0x5f
        /*0106*/ 	.short	0x0101


	//----- nvinfo : EIATTR_EXIT_INSTR_OFFSETS
	.align		4
        /*0108*/ 	.byte	0x04, 0x1c
        /*010a*/ 	.short	(.L_1505 - .L_1504)


	//   ....[0]....
.L_1504:
        /*010c*/ 	.word	0x000004f0


	//   ....[1]....
        /*0110*/ 	.word	0x00004d30


	//   ....[2]....
        /*0114*/ 	.word	0x00004dd0


	//   ....[3]....
        /*0118*/ 	.word	0x00004e10


	//----- nvinfo : EIATTR_CRS_STACK_SIZE
	.align		4
.L_1505:
        /*011c*/ 	.byte	0x04, 0x1e
        /*011e*/ 	.short	(.L_1507 - .L_1506)
.L_1506:
        /*0120*/ 	.word	0x00000000


	//----- nvinfo : EIATTR_CBANK_PARAM_SIZE
	.align		4
.L_1507:
        /*0124*/ 	.byte	0x03, 0x19
        /*0126*/ 	.short	0x005c


	//----- nvinfo : EIATTR_PARAM_CBANK
	.align		4
        /*0128*/ 	.byte	0x04, 0x0a
        /*012a*/ 	.short	(.L_1509 - .L_1508)
	.align		4
.L_1508:
        /*012c*/ 	.word	index@(.nv.constant0._Z28gemm_half_q_half_gptq_kernelILi6ELb0ELb0EEvPK6__halfPKjS4_S2_PS0_iiiiiPKtibS2_i)
        /*0130*/ 	.short	0x0210
        /*0132*/ 	.short	0x005c


	//----- nvinfo : EIATTR_SW_WAR
	.align		4
.L_1509:
        /*0134*/ 	.byte	0x04, 0x36
        /*0136*/ 	.short	(.L_1511 - .L_1510)
.L_1510:
        /*0138*/ 	.word	0x00000008
.L_1511:


//--------------------- .nv.info._Z28gemm_half_q_half_gptq_kernelILi5ELb0ELb0EEvPK6__halfPKjS4_S2_PS0_iiiiiPKtibS2_i --------------------------
	.section	.nv.info._Z28gemm_half_q_half_gptq_kernelILi5ELb0ELb0EEvPK6__halfPKjS4_S2_PS0_iiiiiPKtibS2_i,"",@"SHT_CUDA_INFO"
	.sectionflags	@""
	.align	4


	//----- nvinfo : EIATTR_CUDA_API_VERSION
	.align		4
        /*0000*/ 	.byte	0x04, 0x37
        /*0002*/ 	.short	(.L_1513 - .L_1512)
.L_1512:
        /*0004*/ 	.word	0x00000082


	//----- nvinfo : EIATTR_KPARAM_INFO
	.align		4
.L_1513:
        /*0008*/ 	.byte	0x04, 0x17
        /*000a*/ 	.short	(.L_1515 - .L_1514)
.L_1514:
        /*000c*/ 	.word	0x00000000
        /*0010*/ 	.short	0x000e
        /*0012*/ 	.short	0x0058
        /*0014*/ 	.byte	0x00, 0xf0, 0x11, 0x00


	//----- nvinfo : EIATTR_KPARAM_INFO
	.align		4
.L_1515:
        /*0018*/ 	.byte	0x04, 0x17
        /*001a*/ 	.short	(.L_1517 - .L_1516)
.L_1516:
        /*001c*/ 	.word	0x00000000
        /*0020*/ 	.short	0x000d
        /*0022*/ 	.short	0x0050
        /*0024*/ 	.byte	0x00, 0xf0, 0x21, 0x00


	//----- nvinfo : EIATTR_KPARAM_INFO
	.align		4
.L_1517:
        /*0028*/ 	.byte	0x04, 0x17
        /*002a*/ 	.short	(.L_1519 - .L_1518)
.L_1518:
        /*002c*/ 	.word	0x00000000
        /*0030*/ 	.short	0x000c
        /*0032*/ 	.short	0x004c
        /*0034*/ 	.byte	0x00, 0xf0, 0x05, 0x00


	//----- nvinfo : EIATTR_KPARAM_INFO
	.align		4
.L_1519:
        /*0038*/ 	.byte	0x04, 0x17
        /*003a*/ 	.short	(.L_1521 - .L_1520)
.L_1520:
        /*003c*/ 	.word	0x00000000
        /*0040*/ 	.short	0x000b
        /*0042*/ 	.short	0x0048
        /*0044*/ 	.byte	0x00, 0xf0, 0x11, 0x00


	//----- nvinfo : EIATTR_KPARAM_INFO
	.align		4
.L_1521:
        /*0048*/ 	.byte	0x04, 0x17
        /*004a*/ 	.short	(.L_1523 - .L_1522)
.L_1522:
        /*004c*/ 	.word	0x00000000
        /*0050*/ 	.short	0x000a
        /*0052*/ 	.short	0x0040
        /*0054*/ 	.byte	0x00, 0xf0, 0x21, 0x00


	//----- nvinfo : EIATTR_KPARAM_INFO
	.align		4
.L_1523:
        /*0058*/ 	.byte	0x04, 0x17
        /*005a*/ 	.short	(.L_1525 - .L_1524)
.L_1524:
        /*005c*/ 	.word	0x00000000
        /*0060*/ 	.short	0x0009
        /*0062*/ 	.short	0x0038
        /*0064*/ 	.byte	0x00, 0xf0, 0x11, 0x00


	//----- nvinfo : EIATTR_KPARAM_INFO
	.align		4
.L_1525:
        /*0068*/ 	.byte	0x04, 0x17
        /*006a*/ 	.short	(.L_1527 - .L_1526)
.L_1526:
        /*006c*/ 	.word	0x00000000
        /*0070*/ 	.short	0x0008
        /*0072*/ 	.short	0x0034
        /*0074*/ 	.byte	0x00, 0xf0, 0x11, 0x00


	//----- nvinfo : EIATTR_KPARAM_INFO
	.align		4
.L_1527:
        /*0078*/ 	.byte	0x04, 0x17
        /*007a*/ 	.short	(.L_1529 - .L_1528)
.L_1528:
        /*007c*/ 	.word	0x00000000
        /*0080*/ 	.short	0x0007
        /*0082*/ 	.short	0x0030
        /*0084*/ 	.byte	0x00, 0xf0, 0x11, 0x00


	//----- nvinfo : EIATTR_KPARAM_INFO
	.align		4
.L_1529:
        /*0088*/ 	.byte	0x04, 0x17
        /*008a*/ 	.short	(.L_1531 - .L_1530)
.L_1530:
        /*008c*/ 	.word	0x00000000
        /*0090*/ 	.short	0x0006
        /*0092*/ 	.short	0x002c
        /*0094*/ 	.byte	0x00, 0xf0, 0x11, 0x00


	//----- nvinfo : EIATTR_KPARAM_INFO
	.align		4
.L_1531:
        /*0098*/ 	.byte	0x04, 0x17
        /*009a*/ 	.short	(.L_1533 - .L_1532)
.L_1532:
        /*009c*/ 	.word	0x00000000
        /*00a0*/ 	.short	0x0005
        /*00a2*/ 	.short	0x0028
        /*00a4*/ 	.byte	0x00, 0xf0, 0x11, 0x00


	//----- nvinfo : EIATTR_KPARAM_INFO
	.align		4
.L_1533:
        /*00a8*/ 	.byte	0x04, 0x17
        /*00aa*/ 	.short	(.L_1535 - .L_1534)
.L_1534:
        /*00ac*/ 	.word	0x00000000
        /*00b0*/ 	.short	0x0004
        /*00b2*/ 	.short	0x0020
        /*00b4*/ 	.byte	0x00, 0xf0, 0x21, 0x00


	//----- nvinfo : EIATTR_KPARAM_INFO
	.align		4
.L_1535:
        /*00b8*/ 	.byte	0x04, 0x17
        /*00ba*/ 	.short	(.L_1537 - .L_1536)
.L_1536:
        /*00bc*/ 	.word	0x00000000
        /*00c0*/ 	.short	0x0003
        /*00c2*/ 	.short	0x0018
        /*00c4*/ 	.byte	0x00, 0xf0, 0x21, 0x00


	//----- nvinfo : EIATTR_KPARAM_INFO
	.align		4
.L_1537:
        /*00c8*/ 	.byte	0x04, 0x17
        /*00ca*/ 	.short	(.L_1539 - .L_1538)
.L_1538:
        /*00cc*/ 	.word	0x00000000
        /*00d0*/ 	.short	0x0002
        /*00d2*/ 	.short	0x0010
        /*00d4*/ 	.byte	0x00, 0xf0, 0x21, 0x00


	//----- nvinfo : EIATTR_KPARAM_INFO
	.align		4
.L_1539:
        /*00d8*/ 	.byte	0x04, 0x17
        /*00da*/ 	.short	(.L_1541 - .L_1540)
.L_1540:
        /*00dc*/ 	.word	0x00000000
        /*00e0*/ 	.short	0x0001
        /*00e2*/ 	.short	0x0008
        /*00e4*/ 	.byte	0x00, 0xf0, 0x21, 0x00


	//----- nvinfo : EIATTR_KPARAM_INFO
	.align		4
.L_1541:
        /*00e8*/ 	.byte	0x04, 0x17
        /*00ea*/ 	.short	(.L_1543 - .L_1542)
.L_1542:
        /*00ec*/ 	.word	0x00000000
        /*00f0*/ 	.short	0x0000
        /*00f2*/ 	.short	0x0000
        /*00f4*/ 	.byte	0x00, 0xf0, 0x21, 0x00


	//----- nvinfo : EIATTR_SPARSE_MMA_MASK
	.align		4
.L_1543:
        /*00f8*/ 	.byte	0x03, 0x50
        /*00fa*/ 	.short	0x0000


	//----- nvinfo : EIATTR_MAXREG_COUNT
	.align		4
        /*00fc*/ 	.byte	0x03, 0x1b
        /*00fe*/ 	.short	0x00ff


	//----- nvinfo : EIATTR_NUM_BARRIERS
	.align		4
        /*0100*/ 	.byte	0x02, 0x4c
        /*0102*/ 	.byte	0x01
	.zero		1


	//----- nvinfo : EIATTR_MERCURY_ISA_VERSION
	.align		4
        /*0104*/ 	.byte	0x03, 0x5f
        /*0106*/ 	.short	0x0101


	//----- nvinfo : EIATTR_EXIT_INSTR_OFFSETS
	.align		4
        /*0108*/ 	.byte	0x04, 0x1c
        /*010a*/ 	.short	(.L_1545 - .L_1544)


	//   ....[0]....
.L_1544:
        /*010c*/ 	.word	0x000004c0


	//   ....[1]....
        /*0110*/ 	.word	0x00004620


	//   ....[2]....
        /*0114*/ 	.word	0x000046c0


	//   ....[3]....
        /*0118*/ 	.word	0x00004700


	//----- nvinfo : EIATTR_CRS_STACK_SIZE
	.align		4
.L_1545:
        /*011c*/ 	.byte	0x04, 0x1e
        /*011e*/ 	.short	(.L_1547 - .L_1546)
.L_1546:
        /*0120*/ 	.word	0x00000000


	//----- nvinfo : EIATTR_CBANK_PARAM_SIZE
	.align		4
.L_1547:
        /*0124*/ 	.byte	0x03, 0x19
        /*0126*/ 	.short	0x005c


	//----- nvinfo : EIATTR_PARAM_CBANK
	.align		4
        /*0128*/ 	.byte	0x04, 0x0a
        /*012a*/ 	.short	(.L_1549 - .L_1548)
	.align		4
.L_1548:
        /*012c*/ 	.word	index@(.nv.constant0._Z28gemm_half_q_half_gptq_kernelILi5ELb0ELb0EEvPK6__halfPKjS4_S2_PS0_iiiiiPKtibS2_i)
        /*0130*/ 	.short	0x0210
        /*0132*/ 	.short	0x005c


	//----- nvinfo : EIATTR_SW_WAR
	.align		4
.L_1549:
        /*0134*/ 	.byte	0x04, 0x36
        /*0136*/ 	.short	(.L_1551 - .L_1550)
.L_1550:
        /*0138*/ 	.word	0x00000008
.L_1551:


//--------------------- .nv.info._Z28gemm_half_q_half_gptq_kernelILi4ELb0ELb0EEvPK6__halfPKjS4_S2_PS0_iiiiiPKtibS2_i --------------------------
	.section	.nv.info._Z28gemm_half_q_half_gptq_kernelILi4ELb0ELb0EEvPK6__halfPKjS4_S2_PS0_iiiiiPKtibS2_i,"",@"SHT_CUDA_INFO"
	.sectionflags	@""
	.align	4


	//----- nvinfo : EIATTR_CUDA_API_VERSION
	.align		4
        /*0000*/ 	.byte	0x04, 0x37
        /*0002*/ 	.short	(.L_1553 - .L_1552)
.L_1552:
        /*0004*/ 	.word	0x00000082


	//----- nvinfo : EIATTR_KPARAM_INFO
	.align		4
.L_1553:
        /*0008*/ 	.byte	0x04, 0x17
        /*000a*/ 	.short	(.L_1555 - .L_1554)
.L_1554:
        /*000c*/ 	.word	0x00000000
        /*0010*/ 	.short	0x000e
        /*0012*/ 	.short	0x0058
        /*0014*/ 	.byte	0x00, 0xf0, 0x11, 0x00


	//----- nvinfo : EIATTR_KPARAM_INFO
	.align		4
.L_1555:
        /*0018*/ 	.byte	0x04, 0x17
        /*001a*/ 	.short	(.L_1557 - .L_1556)
.L_1556:
        /*001c*/ 	.word	0x00000000
        /*0020*/ 	.short	0x000d
        /*0022*/ 	.short	0x0050
        /*0024*/ 	.byte	0x00, 0xf0, 0x21, 0x00


	//----- nvinfo : EIATTR_KPARAM_INFO
	.align		4
.L_1557:
        /*0028*/ 	.byte	0x04, 0x17
        /*002a*/ 	.short	(.L_1559 - .L_1558)
.L_1558:
        /*002c*/ 	.word	0x00000000
        /*0030*/ 	.short	0x000c
        /*0032*/ 	.short	0x004c
        /*0034*/ 	.byte	0x00, 0xf0, 0x05, 0x00


	//----- nvinfo : EIATTR_KPARAM_INFO
	.align		4
.L_1559:
        /*0038*/ 	.byte	0x04, 0x17
        /*003a*/ 	.short	(.L_1561 - .L_1560)
.L_1560:
        /*003c*/ 	.word	0x00000000
        /*0040*/ 	.short	0x000b
        /*0042*/ 	.short	0x0048
        /*0044*/ 	.byte	0x00, 0xf0, 0x11, 0x00


	//----- nvinfo : EIATTR_KPARAM_INFO
	.align		4
.L_1561:
        /*0048*/ 	.byte	0x04, 0x17
        /*004a*/ 	.short	(.L_1563 - .L_1562)
.L_1562:
        /*004c*/ 	.word	0x00000000
        /*0050*/ 	.short	0x000a
        /*0052*/ 	.short	0x0040
        /*0054*/ 	.byte	0x00, 0xf0, 0x21, 0x00


	//----- nvinfo : EIATTR_KPARAM_INFO
	.align		4
.L_1563:
        /*0058*/ 	.byte	0x04, 0x17
        /*005a*/ 	.short	(.L_1565 - .L_1564)
.L_1564:
        /*005c*/ 	.word	0x00000000
        /*0060*/ 	.short	0x0009
        /*0062*/ 	.short	0x0038
        /*0064*/ 	.byte	0x00, 0xf0, 0x11, 0x00


	//----- nvinfo : EIATTR_KPARAM_INFO
	.align		4
.L_1565:
        /*0068*/ 	.byte	0x04, 0x17
        /*006a*/ 	.short	(.L_1567 - .L_1566)
.L_1566:
        /*006c*/ 	.word	0x00000000
        /*0070*/ 	.short	0x0008
        /*0072*/ 	.short	0x0034
        /*0074*/ 	.byte	0x00, 0xf0, 0x11, 0x00


	//----- nvinfo : EIATTR_KPARAM_INFO
	.align		4
.L_1567:
        /*0078*/ 	.byte	0x04, 0x17
        /*007a*/ 	.short	(.L_1569 - .L_1568)
.L_1568:
        /*007c*/ 	.word	0x00000000
        /*0080*/ 	.short	0x0007
        /*0082*/ 	.short	0x0030
        /*0084*/ 	.byte	0x00, 0xf0, 0x11, 0x00


	//----- nvinfo : EIATTR_KPARAM_INFO
	.align		4
.L_1569:
        /*0088*/ 	.byte	0x04, 0x17
        /*008a*/ 	.short	(.L_1571 - .L_1570)
.L_1570:
        /*008c*/ 	.word	0x00000000
        /*0090*/ 	.short	0x0006
        /*0092*/ 	.short	0x002c
        /*0094*/ 	.byte	0x00, 0xf0, 0x11, 0x00


	//----- nvinfo : EIATTR_KPARAM_INFO
	.align		4
.L_1571:
        /*0098*/ 	.byte	0x04, 0x17
        /*009a*/ 	.short	(.L_1573 - .L_1572)
.L_1572:
        /*009c*/ 	.word	0x00000000
        /*00a0*/ 	.short	0x0005
        /*00a2*/ 	.short	0x0028
        /*00a4*/ 	.byte	0x00, 0xf0, 0x11, 0x00


	//----- nvinfo : EIATTR_KPARAM_INFO
	.align		4
.L_1573:
        /*00a8*/ 	.byte	0x04, 0x17
        /*00aa*/ 	.short	(.L_1575 - .L_1574)
.L_1574:
        /*00ac*/ 	.word	0x00000000
        /*00b0*/ 	.short	0x0004
        /*00b2*/ 	.short	0x0020
        /*00b4*/ 	.byte	0x00, 0xf0, 0x21, 0x00


	//----- nvinfo : EIATTR_KPARAM_INFO
	.align		4
.L_1575:
        /*00b8*/ 	.byte	0x04, 0x17
        /*00ba*/ 	.short	(.L_1577 - .L_1576)
.L_1576:
        /*00bc*/ 	.word	0x00000000
        /*00c0*/ 	.short	0x0003
        /*00c2*/ 	.short	0x0018
        /*00c4*/ 	.byte	0x00, 0xf0, 0x21, 0x00


	//----- nvinfo : EIATTR_KPARAM_INFO
	.align		4
.L_1577:
        /*00c8*/ 	.byte	0x04, 0x17
        /*00ca*/ 	.short	(.L_1579 - .L_1578)
.L_1578:
        /*00cc*/ 	.word	0x00000000
        /*00d0*/ 	.short	0x0002
        /*00d2*/ 	.short	0x0010
        /*00d4*/ 	.byte	0x00, 0xf0, 0x21, 0x00


	//----- nvinfo : EIATTR_KPARAM_INFO
	.align		4
.L_1579:
        /*00d8*/ 	.byte	0x04, 0x17
        /*00da*/ 	.short	(.L_1581 - .L_1580)
.L_1580:
        /*00dc*/ 	.word	0x00000000
        /*00e0*/ 	.short	0x0001
        /*00e2*/ 	.short	0x0008
        /*00e4*/ 	.byte	0x00, 0xf0, 0x21, 0x00


	//----- nvinfo : EIATTR_KPARAM_INFO
	.align		4
.L_1581:
        /*00e8*/ 	.byte	0x04, 0x17
        /*00ea*/ 	.short	(.L_1583 - .L_1582)
.L_1582:
        /*00ec*/ 	.word	0x00000000
        /*00f0*/ 	.short	0x0000
        /*00f2*/ 	.short	0x0000
        /*00f4*/ 	.byte	0x00, 0xf0, 0x21, 0x00


	//----- nvinfo : EIATTR_SPARSE_MMA_MASK
	.align		4
.L_1583:
        /*00f8*/ 	.byte	0x03, 0x50
        /*00fa*/ 	.short	0x0000


	//----- nvinfo : EIATTR_MAXREG_COUNT
	.align		4
        /*00fc*/ 	.byte	0x03, 0x1b
        /*00fe*/ 	.short	0x00ff


	//----- nvinfo : EIATTR_NUM_BARRIERS
	.align		4
        /*0100*/ 	.byte	0x02, 0x4c
        /*0102*/ 	.byte	0x01
	.zero		1


	//----- nvinfo : EIATTR_MERCURY_ISA_VERSION
	.align		4
        /*0104*/ 	.byte	0x03, 0x5f
        /*0106*/ 	.short	0x0101


	//----- nvinfo : EIATTR_EXIT_INSTR_OFFSETS
	.align		4
        /*0108*/ 	.byte	0x04, 0x1c
        /*010a*/ 	.short	(.L_1585 - .L_1584)


	//   ....[0]....
.L_1584:
        /*010c*/ 	.word	0x00000430


	//   ....[1]....
        /*0110*/ 	.word	0x00003be0


	//   ....[2]....
        /*0114*/ 	.word	0x00003c80


	//   ....[3]....
        /*0118*/ 	.word	0x00003cc0


	//----- nvinfo : EIATTR_CRS_STACK_SIZE
	.align		4
.L_1585:
        /*011c*/ 	.byte	0x04, 0x1e
        /*011e*/ 	.short	(.L_1587 - .L_1586)
.L_1586:
        /*0120*/ 	.word	0x00000000


	//----- nvinfo : EIATTR_CBANK_PARAM_SIZE
	.align		4
.L_1587:
        /*0124*/ 	.byte	0x03, 0x19
        /*0126*/ 	.short	0x005c


	//----- nvinfo : EIATTR_PARAM_CBANK
	.align		4
        /*0128*/ 	.byte	0x04, 0x0a
        /*012a*/ 	.short	(.L_1589 - .L_1588)
	.align		4
.L_1588:
        /*012c*/ 	.word	index@(.nv.constant0._Z28gemm_half_q_half_gptq_kernelILi4ELb0ELb0EEvPK6__halfPKjS4_S2_PS0_iiiiiPKtibS2_i)
        /*0130*/ 	.short	0x0210
        /*0132*/ 	.short	0x005c


	//----- nvinfo : EIATTR_SW_WAR
	.align		4
.L_1589:
        /*0134*/ 	.byte	0x04, 0x36
        /*0136*/ 	.short	(.L_1591 - .L_1590)
.L_1590:
        /*0138*/ 	.word	0x00000008
.L_1591:


//--------------------- .nv.info._Z28gemm_half_q_half_gptq_kernelILi3ELb0ELb0EEvPK6__halfPKjS4_S2_PS0_iiiiiPKtibS2_i --------------------------
	.section	.nv.info._Z28gemm_half_q_half_gptq_kernelILi3ELb0ELb0EEvPK6__halfPKjS4_S2_PS0_iiiiiPKtibS2_i,"",@"SHT_CUDA_INFO"
	.sectionflags	@""
	.align	4


	//----- nvinfo : EIATTR_CUDA_API_VERSION
	.align		4
        /*0000*/ 	.byte	0x04, 0x37
        /*0002*/ 	.short	(.L_1593 - .L_1592)
.L_1592:
        /*0004*/ 	.word	0x00000082


	//----- nvinfo : EIATTR_KPARAM_INFO
	.align		4
.L_1593:
        /*0008*/ 	.byte	0x04, 0x17
        /*000a*/ 	.short	(.L_1595 - .L_1594)
.L_1594:
        /*000c*/ 	.word	0x00000000
        /*0010*/ 	.short	0x000e
        /*0012*/ 	.short	0x0058
        /*0014*/ 	.byte	0x00, 0xf0, 0x11, 0x00


	//----- nvinfo : EIATTR_KPARAM_INFO
	.align		4
.L_1595:
        /*0018*/ 	.byte	0x04, 0x17
        /*001a*/ 	.short	(.L_1597 - .L_1596)
.L_1596:
        /*001c*/ 	.word	0x00000000
        /*0020*/ 	.short	0x000d
        /*0022*/ 	.short	0x0050
        /*0024*/ 	.byte	0x00, 0xf0, 0x21, 0x00


	//----- nvinfo : EIATTR_KPARAM_INFO
	.align		4
.L_1597:
        /*0028*/ 	.byte	0x04, 0x17
        /*002a*/ 	.short	(.L_1599 - .L_1598)
.L_1598:
        /*002c*/ 	.word	0x00000000
        /*0030*/ 	.short	0x000c
        /*0032*/ 	.short	0x004c
        /*0034*/ 	.byte	0x00, 0xf0, 0x05, 0x00


	//----- nvinfo : EIATTR_KPARAM_INFO
	.align		4
.L_1599:
        /*0038*/ 	.byte	0x04, 0x17
        /*003a*/ 	.short	(.L_1601 - .L_1600)
.L_1600:
        /*003c*/ 	.word	0x00000000
        /*0040*/ 	.short	0x000b
        /*0042*/ 	.short	0x0048
        /*0044*/ 	.byte	0x00, 0xf0, 0x11, 0x00


	//----- nvinfo : EIATTR_KPARAM_INFO
	.align		4
.L_1601:
        /*0048*/ 	.byte	0x04, 0x17
        /*004a*/ 	.short	(.L_1603 - .L_1602)
.L_1602:
        /*004c*/ 	.word	0x00000000
        /*0050*/ 	.short	0x000a
        /*0052*/ 	.short	0x0040
        /*0054*/ 	.byte	0x00, 0xf0, 0x21, 0x00


	//----- nvinfo : EIATTR_KPARAM_INFO
	.align		4
.L_1603:
        /*0058*/ 	.byte	0x04, 0x17
        /*005a*/ 	.short	(.L_1605 - .L_1604)
.L_1604:
        /*005c*/ 	.word	0x00000000
        /*0060*/ 	.short	0x0009
        /*0062*/ 	.short	0x0038
        /*0064*/ 	.byte	0x00, 0xf0, 0x11, 0x00


	//----- nvinfo : EIATTR_KPARAM_INFO
	.align		4
.L_1605:
        /*0068*/ 	.byte	0x04, 0x17
        /*006a*/ 	.short	(.L_1607 - .L_1606)
.L_1606:
        /*006c*/ 	.word	0x00000000
        /*0070*/ 	.short	0x0008
        /*0072*/ 	.short	0x0034
        /*0074*/ 	.byte	0x00, 0xf0, 0x11, 0x00


	//----- nvinfo : EIATTR_KPARAM_INFO
	.align		4
.L_1607:
        /*0078*/ 	.byte	0x04, 0x17
        /*007a*/ 	.short	(.L_1609 - .L_1608)
.L_1608:
        /*007c*/ 	.word	0x00000000
        /*0080*/ 	.short	0x0007
        /*0082*/ 	.short	0x0030
        /*0084*/ 	.byte	0x00, 0xf0, 0x11, 0x00


	//----- nvinfo : EIATTR_KPARAM_INFO
	.align		4
.L_1609:
        /*0088*/ 	.byte	0x04, 0x17
        /*008a*/ 	.short	(.L_1611 - .L_1610)
.L_1610:
        /*008c*/ 	.word	0x00000000
        /*0090*/ 	.short	0x0006
        /*0092*/ 	.short	0x002c
        /*0094*/ 	.byte	0x00, 0xf0, 0x11, 0x00


	//----- nvinfo : EIATTR_KPARAM_INFO
	.align		4
.L_1611:
        /*0098*/ 	.byte	0x04, 0x17
        /*009a*/ 	.short	(.L_1613 - .L_1612)
.L_1612:
        /*009c*/ 	.word	0x00000000
        /*00a0*/ 	.short	0x0005
        /*00a2*/ 	.short	0x0028
        /*00a4*/ 	.byte	0x00, 0xf0, 0x11, 0x00


	//----- nvinfo : EIATTR_KPARAM_INFO
	.align		4
.L_1613:
        /*00a8*/ 	.byte	0x04, 0x17
        /*00aa*/ 	.short	(.L_1615 - .L_1614)
.L_1614:
        /*00ac*/ 	.word	0x00000000
        /*00b0*/ 	.short	0x0004
        /*00b2*/ 	.short	0x0020
        /*00b4*/ 	.byte	0x00, 0xf0, 0x21, 0x00


	//----- nvinfo : EIATTR_KPARAM_INFO
	.align		4
.L_1615:
        /*00b8*/ 	.byte	0x04, 0x17
        /*00ba*/ 	.short	(.L_1617 - .L_1616)
.L_1616:
        /*00bc*/ 	.word	0x00000000
        /*00c0*/ 	.short	0x0003
        /*00c2*/ 	.short	0x0018
        /*00c4*/ 	.byte	0x00, 0xf0, 0x21, 0x00


	//----- nvinfo : EIATTR_KPARAM_INFO
	.align		4
.L_1617:
        /*00c8*/ 	.byte	0x04, 0x17
        /*00ca*/ 	.short	(.L_1619 - .L_1618)
.L_1618:
        /*00cc*/ 	.word	0x00000000
        /*00d0*/ 	.short	0x0002
        /*00d2*/ 	.short	0x0010
        /*00d4*/ 	.byte	0x00, 0xf0, 0x21, 0x00


	//----- nvinfo : EIATTR_KPARAM_INFO
	.align		4
.L_1619:
        /*00d8*/ 	.byte	0x04, 0x17
        /*00da*/ 	.short	(.L_1621 - .L_1620)
.L_1620:
        /*00dc*/ 	.word	0x00000000
        /*00e0*/ 	.short	0x0001
        /*00e2*/ 	.short	0x0008
        /*00e4*/ 	.byte	0x00, 0xf0, 0x21, 0x00


	//----- nvinfo : EIATTR_KPARAM_INFO
	.align		4
.L_1621:
        /*00e8*/ 	.byte	0x04, 0x17
        /*00ea*/ 	.short	(.L_1623 - .L_1622)
.L_1622:
        /*00ec*/ 	.word	0x00000000
        /*00f0*/ 	.short	0x0000
        /*00f2*/ 	.short	0x0000
        /*00f4*/ 	.byte	0x00, 0xf0, 0x21, 0x00


	//----- nvinfo : EIATTR_SPARSE_MMA_MASK
	.align		4
.L_1623:
        /*00f8*/ 	.byte	0x03, 0x50
        /*00fa*/ 	.short	0x0000


	//----- nvinfo : EIATTR_MAXREG_COUNT
	.align		4
        /*00fc*/ 	.byte	0x03, 0x1b
        /*00fe*/ 	.short	0x00ff


	//----- nvinfo : EIATTR_NUM_BARRIERS
	.align		4
        /*0100*/ 	.byte	0x02, 0x4c
        /*0102*/ 	.byte	0x01
	.zero		1


	//----- nvinfo : EIATTR_MERCURY_ISA_VERSION
	.align		4
        /*0104*/ 	.byte	0x03, 0x5f
        /*0106*/ 	.short	0x0101


	//----- nvinfo : EIATTR_EXIT_INSTR_OFFSETS
	.align		4
        /*0108*/ 	.byte	0x04, 0x1c
        /*010a*/ 	.short	(.L_1625 - .L_1624)


	//   ....[0]....
.L_1624:
        /*010c*/ 	.word	0x000003a0


	//   ....[1]....
        /*0110*/ 	.word	0x00003300


	//   ....[2]....
        /*0114*/ 	.word	0x000033b0


	//   ....[3]....
        /*0118*/ 	.word	0x000033f0


	//----- nvinfo : EIATTR_CRS_STACK_SIZE
	.align		4
.L_1625:
        /*011c*/ 	.byte	0x04, 0x1e
        /*011e*/ 	.short	(.L_1627 - .L_1626)
.L_1626:
        /*0120*/ 	.word	0x00000000


	//----- nvinfo : EIATTR_CBANK_PARAM_SIZE
	.align		4
.L_1627:
        /*0124*/ 	.byte	0x03, 0x19
        /*0126*/ 	.short	0x005c


	//----- nvinfo : EIATTR_PARAM_CBANK
	.align		4
        /*0128*/ 	.byte	0x04, 0x0a
        /*012a*/ 	.short	(.L_1629 - .L_1628)
	.align		4
.L_1628:
        /*012c*/ 	.word	index@(.nv.constant0._Z28gemm_half_q_half_gptq_kernelILi3ELb0ELb0EEvPK6__halfPKjS4_S2_PS0_iiiiiPKtibS2_i)
        /*0130*/ 	.short	0x0210
        /*0132*/ 	.short	0x005c


	//----- nvinfo : EIATTR_SW_WAR
	.align		4
.L_1629:
        /*0134*/ 	.byte	0x04, 0x36
        /*0136*/ 	.short	(.L_1631 - .L_1630)
.L_1630:
        /*0138*/ 	.word	0x00000008
.L_1631:


//--------------------- .nv.info._Z28gemm_half_q_half_gptq_kernelILi2ELb0ELb0EEvPK6__halfPKjS4_S2_PS0_iiiiiPKtibS2_i --------------------------
	.section	.nv.info._Z28gemm_half_q_half_gptq_kernelILi2ELb0ELb0EEvPK6__halfPKjS4_S2_PS0_iiiiiPKtibS2_i,"",@"SHT_CUDA_INFO"
	.sectionflags	@""
	.align	4


	//----- nvinfo : EIATTR_CUDA_API_VERSION
	.align		4
        /*0000*/ 	.byte	0x04, 0x37
        /*0002*/ 	.short	(.L_1633 - .L_1632)
.L_1632:
        /*0004*/ 	.word	0x00000082


	//----- nvinfo : EIATTR_KPARAM_INFO
	.align		4
.L_1633:
        /*0008*/ 	.byte	0x04, 0x17
        /*000a*/ 	.short	(.L_1635 - .L_1634)
.L_1634:
        /*000c*/ 	.word	0x00000000
        /*0010*/ 	.short	0x000e
        /*0012*/ 	.short	0x0058
        /*0014*/ 	.byte	0x00, 0xf0, 0x11, 0x00


	//----- nvinfo : EIATTR_KPARAM_INFO
	.align		4
.L_1635:
        /*0018*/ 	.byte	0x04, 0x17
        /*001a*/ 	.short	(.L_1637 - .L_1636)
.L_1636:
        /*001c*/ 	.word	0x00000000
        /*0020*/ 	.short	0x000d
        /*0022*/ 	.short	0x0050
        /*0024*/ 	.byte	0x00, 0xf0, 0x21, 0x00


	//----- nvinfo : EIATTR_KPARAM_INFO
	.align		4
.L_1637:
        /*0028*/ 	.byte	0x04, 0x17
        /*002a*/ 	.short	(.L_1639 - .L_1638)
.L_1638:
        /*002c*/ 	.word	0x00000000
        /*0030*/ 	.short	0x000c
        /*0032*/ 	.short	0x004c
        /*0034*/ 	.byte	0x00, 0xf0, 0x05, 0x00


	//----- nvinfo : EIATTR_KPARAM_INFO
	.align		4
.L_1639:
        /*0038*/ 	.byte	0x04, 0x17
        /*003a*/ 	.short	(.L_1641 - .L_1640)
.L_1640:
        /*003c*/ 	.word	0x00000000
        /*0040*/ 	.short	0x000b
        /*0042*/ 	.short	0x0048
        /*0044*/ 	.byte	0x00, 0xf0, 0x11, 0x00


	//----- nvinfo : EIATTR_KPARAM_INFO
	.align		4
.L_1641:
        /*0048*/ 	.byte	0x04, 0x17
        /*004a*/ 	.short	(.L_1643 - .L_1642)
.L_1642:
        /*004c*/ 	.word	0x00000000
        /*0050*/ 	.short	0x000a
        /*0052*/ 	.short	0x0040
        /*0054*/ 	.byte	0x00, 0xf0, 0x21, 0x00


	//----- nvinfo : EIATTR_KPARAM_INFO
	.align		4
.L_1643:
        /*0058*/ 	.byte	0x04, 0x17
        /*005a*/ 	.short	(.L_1645 - .L_1644)
.L_1644:
        /*005c*/ 	.word	0x00000000
        /*0060*/ 	.short	0x0009
        /*0062*/ 	.short	0x0038
        /*0064*/ 	.byte	0x00, 0xf0, 0x11, 0x00


	//----- nvinfo : EIATTR_KPARAM_INFO
	.align		4
.L_1645:
        /*0068*/ 	.byte	0x04, 0x17
        /*006a*/ 	.short	(.L_1647 - .L_1646)
.L_1646:
        /*006c*/ 	.word	0x00000000
        /*0070*/ 	.short	0x0008
        /*0072*/ 	.short	0x0034
        /*0074*/ 	.byte	0x00, 0xf0, 0x11, 0x00


	//----- nvinfo : EIATTR_KPARAM_INFO
	.align		4
.L_1647:
        /*0078*/ 	.byte	0x04, 0x17
        /*007a*/ 	.short	(.L_1649 - .L_1648)
.L_1648:
        /*007c*/ 	.word	0x00000000
        /*0080*/ 	.short	0x0007
        /*0082*/ 	.short	0x0030
        /*0084*/ 	.byte	0x00, 0xf0, 0x11, 0x00


	//----- nvinfo : EIATTR_KPARAM_INFO
	.align		4
.L_1649:
        /*0088*/ 	.byte	0x04, 0x17
        /*008a*/ 	.short	(.L_1651 - .L_1650)
.L_1650:
        /*008c*/ 	.word	0x00000000
        /*0090*/ 	.short	0x0006
        /*0092*/ 	.short	0x002c
        /*0094*/ 	.byte	0x00, 0xf0, 0x11, 0x00


	//----- nvinfo : EIATTR_KPARAM_INFO
	.align		4
.L_1651:
        /*0098*/ 	.byte	0x04, 0x17
        /*009a*/ 	.short	(.L_1653 - .L_1652)
.L_1652:
        /*009c*/ 	.word	0x00000000
        /*00a0*/ 	.short	0x0005
        /*00a2*/ 	.short	0x0028
        /*00a4*/ 	.byte	0x00, 0xf0, 0x11, 0x00


	//----- nvinfo : EIATTR_KPARAM_INFO
	.align		4
.L_1653:
        /*00a8*/ 	.byte	0x04, 0x17
        /*00aa*/ 	.short	(.L_1655 - .L_1654)
.L_1654:
        /*00ac*/ 	.word	0x00000000
        /*00b0*/ 	.short	0x0004
        /*00b2*/ 	.short	0x0020
        /*00b4*/ 	.byte	0x00, 0xf0, 0x21, 0x00


	//----- nvinfo : EIATTR_KPARAM_INFO
	.align		4
.L_1655:
        /*00b8*/ 	.byte	0x04, 0x17
        /*00ba*/ 	.short	(.L_1657 - .L_1656)
.L_1656:
        /*00bc*/ 	.word	0x00000000
        /*00c0*/ 	.short	0x0003
        /*00c2*/ 	.short	0x0018
        /*00c4*/ 	.byte	0x00, 0xf0, 0x21, 0x00


	//----- nvinfo : EIATTR_KPARAM_INFO
	.align		4
.L_1657:
        /*00c8*/ 	.byte	0x04, 0x17
        /*00ca*/ 	.short	(.L_1659 - .L_1658)
.L_1658:
        /*00cc*/ 	.word	0x00000000
        /*00d0*/ 	.short	0x0002
        /*00d2*/ 	.short	0x0010
        /*00d4*/ 	.byte	0x00, 0xf0, 0x21, 0x00


	//----- nvinfo : EIATTR_KPARAM_INFO
	.align		4
.L_1659:
        /*00d8*/ 	.byte	0x04, 0x17
        /*00da*/ 	.short	(.L_1661 - .L_1660)
.L_1660:
        /*00dc*/ 	.word	0x00000000
        /*00e0*/ 	.short	0x0001
        /*00e2*/ 	.short	0x0008
        /*00e4*/ 	.byte	0x00, 0xf0, 0x21, 0x00


	//----- nvinfo : EIATTR_KPARAM_INFO
	.align		4
.L_1661:
        /*00e8*/ 	.byte	0x04, 0x17
        /*00ea*/ 	.short	(.L_1663 - .L_1662)
.L_1662:
        /*00ec*/ 	.word	0x00000000
        /*00f0*/ 	.short	0x0000
        /*00f2*/ 	.short	0x0000
        /*00f4*/ 	.byte	0x00, 0xf0, 0x21, 0x00


	//----- nvinfo : EIATTR_SPARSE_MMA_MASK
	.align		4
.L_1663:
        /*00f8*/ 	.byte	0x03, 0x50
        /*00fa*/ 	.short	0x0000


	//----- nvinfo : EIATTR_MAXREG_COUNT
	.align		4
        /*00fc*/ 	.byte	0x03, 0x1b
        /*00fe*/ 	.short	0x00ff


	//----- nvinfo : EIATTR_NUM_BARRIERS
	.align		4
        /*0100*/ 	.byte	0x02, 0x4c
        /*0102*/ 	.byte	0x01
	.zero		1


	//----- nvinfo : EIATTR_MERCURY_ISA_VERSION
	.align		4
        /*0104*/ 	.byte	0x03, 0x5f
        /*0106*/ 	.short	0x0101


	//----- nvinfo : EIATTR_EXIT_INSTR_OFFSETS
	.align		4
        /*0108*/ 	.byte	0x04, 0x1c
        /*010a*/ 	.short	(.L_1665 - .L_1664)


	//   ....[0]....
.L_1664:
        /*010c*/ 	.word	0x00000400


	//   ....[1]....
        /*0110*/ 	.word	0x00002ba0


	//   ....[2]....
        /*0114*/ 	.word	0x00002c50


	//   ....[3]....
        /*0118*/ 	.word	0x00002c90


	//----- nvinfo : EIATTR_CRS_STACK_SIZE
	.align		4
.L_1665:
        /*011c*/ 	.byte	0x04, 0x1e
        /*011e*/ 	.short	(.L_1667 - .L_1666)
.L_1666:
        /*0120*/ 	.word	0x00000000


	//----- nvinfo : EIATTR_CBANK_PARAM_SIZE
	.align		4
.L_1667:
        /*0124*/ 	.byte	0x03, 0x19
        /*0126*/ 	.short	0x005c


	//----- nvinfo : EIATTR_PARAM_CBANK
	.align		4
        /*0128*/ 	.byte	0x04, 0x0a
        /*012a*/ 	.short	(.L_1669 - .L_1668)
	.align		4
.L_1668:
        /*012c*/ 	.word	index@(.nv.constant0._Z28gemm_half_q_half_gptq_kernelILi2ELb0ELb0EEvPK6__halfPKjS4_S2_PS0_iiiiiPKtibS2_i)
        /*0130*/ 	.short	0x0210
        /*0132*/ 	.short	0x005c


	//----- nvinfo : EIATTR_SW_WAR
	.align		4
.L_1669:
        /*0134*/ 	.byte	0x04, 0x36
        /*0136*/ 	.short	(.L_1671 - .L_1670)
.L_1670:
        /*0138*/ 	.word	0x00000008
.L_1671:


//--------------------- .nv.info._Z28gemm_half_q_half_gptq_kernelILi1ELb0ELb0EEvPK6__halfPKjS4_S2_PS0_iiiiiPKtibS2_i --------------------------
	.section	.nv.info._Z28gemm_half_q_half_gptq_kernelILi1ELb0ELb0EEvPK6__halfPKjS4_S2_PS0_iiiiiPKtibS2_i,"",@"SHT_CUDA_INFO"
	.sectionflags	@""
	.align	4


	//----- nvinfo : EIATTR_CUDA_API_VERSION
	.align		4
        /*0000*/ 	.byte	0x04, 0x37
        /*0002*/ 	.short	(.L_1673 - .L_1672)
.L_1672:
        /*0004*/ 	.word	0x00000082


	//----- nvinfo : EIATTR_KPARAM_INFO
	.align		4
.L_1673:
        /*0008*/ 	.byte	0x04, 0x17
        /*000a*/ 	.short	(.L_1675 - .L_1674)
.L_1674:
        /*000c*/ 	.word	0x00000000
        /*0010*/ 	.short	0x000e
        /*0012*/ 	.short	0x0058
        /*0014*/ 	.byte	0x00, 0xf0, 0x11, 0x00


	//----- nvinfo : EIATTR_KPARAM_INFO
	.align		4
.L_1675:
        /*0018*/ 	.byte	0x04, 0x17
        /*001a*/ 	.short	(.L_1677 - .L_1676)
.L_1676:
        /*001c*/ 	.word	0x00000000
        /*0020*/ 	.short	0x000d
        /*0022*/ 	.short	0x0050
        /*0024*/ 	.byte	0x00, 0xf0, 0x21, 0x00


	//----- nvinfo : EIATTR_KPARAM_INFO
	.align		4
.L_1677:
        /*0028*/ 	.byte	0x04, 0x17
        /*002a*/ 	.short	(.L_1679 - .L_1678)
.L_1678:
        /*002c*/ 	.word	0x00000000
        /*0030*/ 	.short	0x000c
        /*0032*/ 	.short	0x004c
        /*0034*/ 	.byte	0x00, 0xf0, 0x05, 0x00


	//----- nvinfo : EIATTR_KPARAM_INFO
	.align		4
.L_1679:
        /*0038*/ 	.byte	0x04, 0x17
        /*003a*/ 	.short	(.L_1681 - .L_1680)
.L_1680:
        /*003c*/ 	.word	0x00000000
        /*0040*/ 	.short	0x000b
        /*0042*/ 	.short	0x0048
        /*0044*/ 	.byte	0x00, 0xf0, 0x11, 0x00


	//----- nvinfo : EIATTR_KPARAM_INFO
	.align		4
.L_1681:
        /*0048*/ 	.byte	0x04, 0x17
        /*004a*/ 	.short	(.L_1683 - .L_1682)
.L_1682:
        /*004c*/ 	.word	0x00000000
        /*0050*/ 	.short	0x000a
        /*0052*/ 	.short	0x0040
        /*0054*/ 	.byte	0x00, 0xf0, 0x21, 0x00


	//----- nvinfo : EIATTR_KPARAM_INFO
	.align		4
.L_1683:
        /*0058*/ 	.byte	0x04, 0x17
        /*005a*/ 	.short	(.L_1685 - .L_1684)
.L_1684:
        /*005c*/ 	.word	0x00000000
        /*0060*/ 	.short	0x0009
        /*0062*/ 	.short	0x0038
        /*0064*/ 	.byte	0x00, 0xf0, 0x11, 0x00


	//----- nvinfo : EIATTR_KPARAM_INFO
	.align		4
.L_1685:
        /*0068*/ 	.byte	0x04, 0x17
        /*006a*/ 	.short	(.L_1687 - .L_1686)
.L_1686:
        /*006c*/ 	.word	0x00000000
        /*0070*/ 	.short	0x0008
        /*0072*/ 	.short	0x0034
        /*0074*/ 	.byte	0x00, 0xf0, 0x11, 0x00


	//----- nvinfo : EIATTR_KPARAM_INFO
	.align		4
.L_1687:
        /*0078*/ 	.byte	0x04, 0x17
        /*007a*/ 	.short	(.L_1689 - .L_1688)
.L_1688:
        /*007c*/ 	.word	0x00000000
        /*0080*/ 	.short	0x0007
        /*0082*/ 	.short	0x0030
        /*0084*/ 	.byte	0x00, 0xf0, 0x11, 0x00


	//----- nvinfo : EIATTR_KPARAM_INFO
	.align		4
.L_1689:
        /*0088*/ 	.byte	0x04, 0x17
        /*008a*/ 	.short	(.L_1691 - .L_1690)
.L_1690:
        /*008c*/ 	.word	0x00000000
        /*0090*/ 	.short	0x0006
        /*0092*/ 	.short	0x002c
        /*0094*/ 	.byte	0x00, 0xf0, 0x11, 0x00


	//----- nvinfo : EIATTR_KPARAM_INFO
	.align		4
.L_1691:
        /*0098*/ 	.byte	0x04, 0x17
        /*009a*/ 	.short	(.L_1693 - .L_1692)
.L_1692:
        /*009c*/ 	.word	0x00000000
        /*00a0*/ 	.short	0x0005
        /*00a2*/ 	.short	0x0028
        /*00a4*/ 	.byte	0x00, 0xf0, 0x11, 0x00


	//----- nvinfo : EIATTR_KPARAM_INFO
	.align		4
.L_1693:
        /*00a8*/ 	.byte	0x04, 0x17
        /*00aa*/ 	.short	(.L_1695 - .L_1694)
.L_1694:
        /*00ac*/ 	.word	0x00000000
        /*00b0*/ 	.short	0x0004
        /*00b2*/ 	.short	0x0020
        /*00b4*/ 	.byte	0x00, 0xf0, 0x21, 0x00


	//----- nvinfo : EIATTR_KPARAM_INFO
	.align		4
.L_1695:
        /*00b8*/ 	.byte	0x04, 0x17
        /*00ba*/ 	.short	(.L_1697 - .L_1696)
.L_1696:
        /*00bc*/ 	.word	0x00000000
        /*00c0*/ 	.short	0x0003
        /*00c2*/ 	.short	0x0018
        /*00c4*/ 	.byte	0x00, 0xf0, 0x21, 0x00


	//----- nvinfo : EIATTR_KPARAM_INFO
	.align		4
.L_1697:
        /*00c8*/ 	.byte	0x04, 0x17
        /*00ca*/ 	.short	(.L_1699 - .L_1698)
.L_1698:
        /*00cc*/ 	.word	0x00000000
        /*00d0*/ 	.short	0x0002
        /*00d2*/ 	.short	0x0010
        /*00d4*/ 	.byte	0x00, 0xf0, 0x21, 0x00


	//----- nvinfo : EIATTR_KPARAM_INFO
	.align		4
.L_1699:
        /*00d8*/ 	.byte	0x04, 0x17
        /*00da*/ 	.short	(.L_1701 - .L_1700)
.L_1700:
        /*00dc*/ 	.word	0x00000000
        /*00e0*/ 	.short	0x0001
        /*00e2*/ 	.short	0x0008
        /*00e4*/ 	.byte	0x00, 0xf0, 0x21, 0x00


	//----- nvinfo : EIATTR_KPARAM_INFO
	.align		4
.L_1701:
        /*00e8*/ 	.byte	0x04, 0x17
        /*00ea*/ 	.short	(.L_1703 - .L_1702)
.L_1702:
        /*00ec*/ 	.word	0x00000000
        /*00f0*/ 	.short	0x0000
        /*00f2*/ 	.short	0x0000
        /*00f4*/ 	.byte	0x00, 0xf0, 0x21, 0x00


	//----- nvinfo : EIATTR_SPARSE_MMA_MASK
	.align		4
.L_1703:
        /*00f8*/ 	.byte	0x03, 0x50
        /*00fa*/ 	.short	0x0000


	//----- nvinfo : EIATTR_MAXREG_COUNT
	.align		4
        /*00fc*/ 	.byte	0x03, 0x1b
        /*00fe*/ 	.short	0x00ff


	//----- nvinfo : EIATTR_NUM_BARRIERS
	.align		4
        /*0100*/ 	.byte	0x02, 0x4c
        /*0102*/ 	.byte	0x01
	.zero		1


	//----- nvinfo : EIATTR_MERCURY_ISA_VERSION
	.align		4
        /*0104*/ 	.byte	0x03, 0x5f
        /*0106*/ 	.short	0x0101


	//----- nvinfo : EIATTR_EXIT_INSTR_OFFSETS
	.align		4
        /*0108*/ 	.byte	0x04, 0x1c
        /*010a*/ 	.short	(.L_1705 - .L_1704)


	//   ....[0]....
.L_1704:
        /*010c*/ 	.word	0x000002d0


	//   ....[1]....
        /*0110*/ 	.word	0x000021d0


	//   ....[2]....
        /*0114*/ 	.word	0x00002280


	//   ....[3]....
        /*0118*/ 	.word	0x000022c0


	//----- nvinfo : EIATTR_CRS_STACK_SIZE
	.align		4
.L_1705:
        /*011c*/ 	.byte	0x04, 0x1e
        /*011e*/ 	.short	(.L_1707 - .L_1706)
.L_1706:
        /*0120*/ 	.word	0x00000000


	//----- nvinfo : EIATTR_CBANK_PARAM_SIZE
	.align		4
.L_1707:
        /*0124*/ 	.byte	0x03, 0x19
        /*0126*/ 	.short	0x005c


	//----- nvinfo : EIATTR_PARAM_CBANK
	.align		4
        /*0128*/ 	.byte	0x04, 0x0a
        /*012a*/ 	.short	(.L_1709 - .L_1708)
	.align		4
.L_1708:
        /*012c*/ 	.word	index@(.nv.constant0._Z28gemm_half_q_half_gptq_kernelILi1ELb0ELb0EEvPK6__halfPKjS4_S2_PS0_iiiiiPKtibS2_i)
        /*0130*/ 	.short	0x0210
        /*0132*/ 	.short	0x005c


	//----- nvinfo : EIATTR_SW_WAR
	.align		4
.L_1709:
        /*0134*/ 	.byte	0x04, 0x36
        /*0136*/ 	.short	(.L_1711 - .L_1710)
.L_1710:
        /*0138*/ 	.word	0x00000008
.L_1711:


//--------------------- .nv.info._Z23gemm_half_q_half_kernelILi8ELb1ELb1EEvPK6__halfPKjS4_S2_PS0_iiiiPKtS7_iiiiiibS2_i --------------------------
	.section	.nv.info._Z23gemm_half_q_half_kernelILi8ELb1ELb1EEvPK6__halfPKjS4_S2_PS0_iiiiPKtS7_iiiiiibS2_i,"",@"SHT_CUDA_INFO"
	.sectionflags	@""
	.align	4


	//----- nvinfo : EIATTR_CUDA_API_VERSION
	.align		4
        /*0000*/ 	.byte	0x04, 0x37
        /*0002*/ 	.short	(.L_1713 - .L_1712)
.L_1712:
        /*0004*/ 	.word	0x00000082


	//----- nvinfo : EIATTR_KPARAM_INFO
	.align		4
.L_1713:
        /*0008*/ 	.byte	0x04, 0x17
        /*000a*/ 	.short	(.L_1715 - .L_1714)
.L_1714:
        /*000c*/ 	.word	0x00000000
        /*0010*/ 	.short	0x0013
        /*0012*/ 	.short	0x0070
        /*0014*/ 	.byte	0x00, 0xf0, 0x11, 0x00


	//----- nvinfo : EIATTR_KPARAM_INFO
	.align		4
.L_1715:
        /*0018*/ 	.byte	0x04, 0x17
        /*001a*/ 	.short	(.L_1717 - .L_1716)
.L_1716:
        /*001c*/ 	.word	0x00000000
        /*0020*/ 	.short	0x0012
        /*0022*/ 	.short	0x0068
        /*0024*/ 	.byte	0x00, 0xf0, 0x21, 0x00


	//----- nvinfo : EIATTR_KPARAM_INFO
	.align		4
.L_1717:
        /*0028*/ 	.byte	0x04, 0x17
        /*002a*/ 	.short	(.L_1719 - .L_1718)
.L_1718:
        /*002c*/ 	.word	0x00000000
        /*0030*/ 	.short	0x0011
        /*0032*/ 	.short	0x0060
        /*0034*/ 	.byte	0x00, 0xf0, 0x05, 0x00


	//----- nvinfo : EIATTR_KPARAM_INFO
	.align		4
.L_1719:
        /*0038*/ 	.byte	0x04, 0x17
        /*003a*/ 	.short	(.L_1721 - .L_1720)
.L_1720:
        /*003c*/ 	.word	0x00000000
        /*0040*/ 	.short	0x0010
        /*0042*/ 	.short	0x005c
        /*0044*/ 	.byte	0x00, 0xf0, 0x11, 0x00


	//----- nvinfo : EIATTR_KPARAM_INFO
	.align		4
.L_1721:
        /*0048*/ 	.byte	0x04, 0x17
        /*004a*/ 	.short	(.L_1723 - .L_1722)
.L_1722:
        /*004c*/ 	.word	0x00000000
        /*0050*/ 	.short	0x000f
        /*0052*/ 	.short	0x0058
        /*0054*/ 	.byte	0x00, 0xf0, 0x11, 0x00


	//----- nvinfo : EIATTR_KPARAM_INFO
	.align		4
.L_1723:
        /*0058*/ 	.byte	0x04, 0x17
        /*005a*/ 	.short	(.L_1725 - .L_1724)
.L_1724:
        /*005c*/ 	.word	0x00000000
        /*0060*/ 	.short	0x000e
        /*0062*/ 	.short	0x0054
        /*0064*/ 	.byte	0x00, 0xf0, 0x11, 0x00


	//----- nvinfo : EIATTR_KPARAM_INFO
	.align		4
.L_1725:
        /*0068*/ 	.byte	0x04, 0x17
        /*006a*/ 	.short	(.L_1727 - .L_1726)
.L_1726:
        /*006c*/ 	.word	0x00000000
        /*0070*/ 	.short	0x000d
        /*0072*/ 	.short	0x0050
        /*0074*/ 	.byte	0x00, 0xf0, 0x11, 0x00


	//----- nvinfo : EIATTR_KPARAM_INFO
	.align		4
.L_1727:
        /*0078*/ 	.byte	0x04, 0x17
        /*007a*/ 	.short	(.L_1729 - .L_1728)
.L_1728:
        /*007c*/ 	.word	0x00000000
        /*0080*/ 	.short	0x000c
        /*0082*/ 	.short	0x004c
        /*0084*/ 	.byte	0x00, 0xf0, 0x11, 0x00


	//----- nvinfo : EIATTR_KPARAM_INFO
	.align		4
.L_1729:
        /*0088*/ 	.byte	0x04, 0x17
        /*008a*/ 	.short	(.L_1731 - .L_1730)
.L_1730:
        /*008c*/ 	.word	0x00000000
        /*0090*/ 	.short	0x000b
        /*0092*/ 	.short	0x0048
        /*0094*/ 	.byte	0x00, 0xf0, 0x11, 0x00


	//----- nvinfo : EIATTR_KPARAM_INFO
	.align		4
.L_1731:
        /*0098*/ 	.byte	0x04, 0x17
        /*009a*/ 	.short	(.L_1733 - .L_1732)
.L_1732:
        /*009c*/ 	.word	0x00000000
        /*00a0*/ 	.short	0x000a
        /*00a2*/ 	.short	0x0040
        /*00a4*/ 	.byte	0x00, 0xf0, 0x21, 0x00


	//----- nvinfo : EIATTR_KPARAM_INFO
	.align		4
.L_1733:
        /*00a8*/ 	.byte	0x04, 0x17
        /*00aa*/ 	.short	(.L_1735 - .L_1734)
.L_1734:
        /*00ac*/ 	.word	0x00000000
        /*00b0*/ 	.short	0x0009
        /*00b2*/ 	.short	0x0038
        /*00b4*/ 	.byte	0x00, 0xf0, 0x21, 0x00


	//----- nvinfo : EIATTR_KPARAM_INFO
	.align		4
.L_1735:
        /*00b8*/ 	.byte	0x04, 0x17
        /*00ba*/ 	.short	(.L_1737 - .L_1736)
.L_1736:
        /*00bc*/ 	.word	0x00000000
        /*00c0*/ 	.short	0x0008
        /*00c2*/ 	.short	0x0034
        /*00c4*/ 	.byte	0x00, 0xf0, 0x11, 0x00


	//----- nvinfo : EIATTR_KPARAM_INFO
	.align		4
.L_1737:
        /*00c8*/ 	.byte	0x04, 0x17
        /*00ca*/ 	.short	(.L_1739 - .L_1738)
.L_1738:
        /*00cc*/ 	.word	0x00000000
        /*00d0*/ 	.short	0x0007
        /*00d2*/ 	.short	0x0030
        /*00d4*/ 	.byte	0x00, 0xf0, 0x11, 0x00


	//----- nvinfo : EIATTR_KPARAM_INFO
	.align		4
.L_1739:
        /*00d8*/ 	.byte	0x04, 0x17
        /*00da*/ 	.short	(.L_1741 - .L_1740)
.L_1740:
        /*00dc*/ 	.word	0x00000000
        /*00e0*/ 	.short	0x0006
        /*00e2*/ 	.short	0x002c
        /*00e4*/ 	.byte	0x00, 0xf0, 0x11, 0x00


	//----- nvinfo : EIATTR_KPARAM_INFO
	.align		4
.L_1741:
        /*00e8*/ 	.byte	0x04, 0x17
        /*00ea*/ 	.short	(.L_1743 - .L_1742)
.L_1742:
        /*00ec*/ 	.word	0x00000000
        /*00f0*/ 	.short	0x0005
        /*00f2*/ 	.short	0x0028
        /*00f4*/ 	.byte	0x00, 0xf0, 0x11, 0x00


	//----- nvinfo : EIATTR_KPARAM_INFO
	.align		4
.L_1743:
        /*00f8*/ 	.byte	0x04, 0x17
        /*00fa*/ 	.short	(.L_1745 - .L_1744)
.L_1744:
        /*00fc*/ 	.word	0x00000000
        /*0100*/ 	.short	0x0004
        /*0102*/ 	.short	0x0020
        /*0104*/ 	.byte	0x00, 0xf0, 0x21, 0x00


	//----- nvinfo : EIATTR_KPARAM_INFO
	.align		4
.L_1745:
        /*0108*/ 	.byte	0x04, 0x17
        /*010a*/ 	.short	(.L_1747 - .L_1746)
.L_1746:
        /*010c*/ 	.word	0x00000000
        /*0110*/ 	.short	0x0003
        /*0112*/ 	.short	0x0018
        /*0114*/ 	.byte	0x00, 0xf0, 0x21, 0x00


	//----- nvinfo : EIATTR_KPARAM_INFO
	.align		4
.L_1747:
        /*0118*/ 	.byte	0x04, 0x17
        /*011a*/ 	.short	(.L_1749 - .L_1748)
.L_1748:
        /*011c*/ 	.word	0x00000000
        /*0120*/ 	.short	0x0002
        /*0122*/ 	.short	0x0010
        /*0124*/ 	.byte	0x00, 0xf0, 0x21, 0x00


	//----- nvinfo : EIATTR_KPARAM_INFO
	.align		4
.L_1749:
        /*0128*/ 	.byte	0x04, 0x17
        /*012a*/ 	.short	(.L_1751 - .L_1750)
.L_1750:
        /*012c*/ 	.word	0x00000000
        /*0130*/ 	.short	0x0001
        /*0132*/ 	.short	0x0008
        /*0134*/ 	.byte	0x00, 0xf0, 0x21, 0x00


	//----- nvinfo : EIATTR_KPARAM_INFO
	.align		4
.L_1751:
        /*0138*/ 	.byte	0x04, 0x17
        /*013a*/ 	.short	(.L_1753 - .L_1752)
.L_1752:
        /*013c*/ 	.word	0x00000000
        /*0140*/ 	.short	0x0000
        /*0142*/ 	.short	0x0000
        /*0144*/ 	.byte	0x00, 0xf0, 0x21, 0x00


	//----- nvinfo : EIATTR_SPARSE_MMA_MASK
	.align		4
.L_1753:
        /*0148*/ 	.byte	0x03, 0x50
        /*014a*/ 	.short	0x0000


	//----- nvinfo : EIATTR_MAXREG_COUNT
	.align		4
        /*014c*/ 	.byte	0x03, 0x1b
        /*014e*/ 	.short	0x00ff


	//----- nvinfo : EIATTR_NUM_BARRIERS
	.align		4
        /*0150*/ 	.byte	0x02, 0x4c
        /*0152*/ 	.byte	0x01
	.zero		1


	//----- nvinfo : EIATTR_MERCURY_ISA_VERSION
	.align		4
        /*0154*/ 	.byte	0x03, 0x5f
        /*0156*/ 	.short	0x0101


	//----- nvinfo : EIATTR_EXIT_INSTR_OFFSETS
	.align		4
        /*0158*/ 	.byte	0x04, 0x1c
        /*015a*/ 	.short	(.L_1755 - .L_1754)


	//   ....[0]....
.L_1754:
        /*015c*/ 	.word	0x000001b0


	//   ....[1]....
        /*0160*/ 	.word	0x00000520


	//   ....[2]....
        /*0164*/ 	.word	0x00026c60


	//   ....[3]....
        /*0168*/ 	.word	0x00026cf0


	//   ....[4]....
        /*016c*/ 	.word	0x00026d30


	//----- nvinfo : EIATTR_CRS_STACK_SIZE
	.align		4
.L_1755:
        /*0170*/ 	.byte	0x04, 0x1e
        /*0172*/ 	.short	(.L_1757 - .L_1756)
.L_1756:
        /*0174*/ 	.word	0x00000000


	//----- nvinfo : EIATTR_CBANK_PARAM_SIZE
	.align		4
.L_1757:
        /*0178*/ 	.byte	0x03, 0x19
        /*017a*/ 	.short	0x0074


	//----- nvinfo : EIATTR_PARAM_CBANK
	.align		4
        /*017c*/ 	.byte	0x04, 0x0a
        /*017e*/ 	.short	(.L_1759 - .L_1758)
	.align		4
.L_1758:
        /*0180*/ 	.word	index@(.nv.constant0._Z23gemm_half_q_half_kernelILi8ELb1ELb1EEvPK6__halfPKjS4_S2_PS0_iiiiPKtS7_iiiiiibS2_i)
        /*0184*/ 	.short	0x0210
        /*0186*/ 	.short	0x0074


	//----- nvinfo : EIATTR_SW_WAR
	.align		4
.L_1759:
        /*0188*/ 	.byte	0x04, 0x36
        /*018a*/ 	.short	(.L_1761 - .L_1760)
.L_1760:
        /*018c*/ 	.word	0x00000008
.L_1761:


//--------------------- .nv.info._Z23gemm_half_q_half_kernelILi7ELb1ELb1EEvPK6__halfPKjS4_S2_PS0_iiiiPKtS7_iiiiiibS2_i --------------------------
	.section	.nv.info._Z23gemm_half_q_half_kernelILi7ELb1ELb1EEvPK6__halfPKjS4_S2_PS0_iiiiPKtS7_iiiiiibS2_i,"",@"SHT_CUDA_INFO"
	.sectionflags	@""
	.align	4


	//----- nvinfo : EIATTR_CUDA_API_VERSION
	.align		4
        /*0000*/ 	.byte	0x04, 0x37
        /*0002*/ 	.short	(.L_1763 - .L_1762)
.L_1762:
        /*0004*/ 	.word	0x00000082


	//----- nvinfo : EIATTR_KPARAM_INFO
	.align		4
.L_1763:
        /*0008*/ 	.byte	0x04, 0x17
        /*000a*/ 	.short	(.L_1765 - .L_1764)
.L_1764:
        /*000c*/ 	.word	0x00000000
        /*0010*/ 	.short	0x0013
        /*0012*/ 	.short	0x0070
        /*0014*/ 	.byte	0x00, 0xf0, 0x11, 0x00


	//----- nvinfo : EIATTR_KPARAM_INFO
	.align		4
.L_1765:
        /*0018*/ 	.byte	0x04, 0x17
        /*001a*/ 	.short	(.L_1767 - .L_1766)
.L_1766:
        /*001c*/ 	.word	0x00000000
        /*0020*/ 	.short	0x0012
        /*0022*/ 	.short	0x0068
        /*0024*/ 	.byte	0x00, 0xf0, 0x21, 0x00


	//----- nvinfo : EIATTR_KPARAM_INFO
	.align		4
.L_1767:
        /*0028*/ 	.byte	0x04, 0x17
        /*002a*/ 	.short	(.L_1769 - .L_1768)
.L_1768:
        /*002c*/ 	.word	0x00000000
        /*0030*/ 	.short	0x0011
        /*0032*/ 	.short	0x0060
        /*0034*/ 	.byte	0x00, 0xf0, 0x05, 0x00


	//----- nvinfo : EIATTR_KPARAM_INFO
	.align		4
.L_1769:
        /*0038*/ 	.byte	0x04, 0x17
        /*003a*/ 	.short	(.L_1771 - .L_1770)
.L_1770:
        /*003c*/ 	.word	0x00000000
        /*0040*/ 	.short	0x0010
        /*0042*/ 	.short	0x005c
        /*0044*/ 	.byte	0x00, 0xf0, 0x11, 0x00


	//----- nvinfo : EIATTR_KPARAM_INFO
	.align		4
.L_1771:
        /*0048*/ 	.byte	0x04, 0x17
        /*004a*/ 	.short	(.L_1773 - .L_1772)
.L_1772:
        /*004c*/ 	.word	0x00000000
        /*0050*/ 	.short	0x000f
        /*0052*/ 	.short	0x0058
        /*0054*/ 	.byte	0x00, 0xf0, 0x11, 0x00


	//----- nvinfo : EIATTR_KPARAM_INFO
	.align		4
.L_1773:
        /*0058*/ 	.byte	0x04, 0x17
        /*005a*/ 	.short	(.L_1775 - .L_1774)
.L_1774:
        /*005c*/ 	.word	0x00000000
        /*0060*/ 	.short	0x000e
        /*0062*/ 	.short	0x0054
        /*0064*/ 	.byte	0x00, 0xf0, 0x11, 0x00


	//----- nvinfo : EIATTR_KPARAM_INFO
	.align		4
.L_1775:
        /*0068*/ 	.byte	0x04, 0x17
        /*006a*/ 	.short	(.L_1777 - .L_1776)
.L_1776:
        /*006c*/ 	.word	0x00000000
        /*0070*/ 	.short	0x000d
        /*0072*/ 	.short	0x0050
        /*0074*/ 	.byte	0x00, 0xf0, 0x11, 0x00


	//----- nvinfo : EIATTR_KPARAM_INFO
	.align		4
.L_1777:
        /*0078*/ 	.byte	0x04, 0x17
        /*007a*/ 	.short	(.L_1779 - .L_1778)
.L_1778:
        /*007c*/ 	.word	0x00000000
        /*0080*/ 	.short	0x000c
        /*0082*/ 	.short	0x004c
        /*0084*/ 	.byte	0x00, 0xf0, 0x11, 0x00


	//----- nvinfo : EIATTR_KPARAM_INFO
	.align		4
.L_1779:
        /*0088*/ 	.byte	0x04, 0x17
        /*008a*/ 	.short	(.L_1781 - .L_1780)
.L_1780:
        /*008c*/ 	.word	0x00000000
        /*0090*/ 	.short	0x000b
        /*0092*/ 	.short	0x0048
        /*0094*/ 	.byte	0x00, 0xf0, 0x11, 0x00


	//----- nvinfo : EIATTR_KPARAM_INFO
	.align		4
.L_1781:
        /*0098*/ 	.byte	0x04, 0x17
        /*009a*/ 	.short	(.L_1783 - .L_1782)
.L_1782:
        /*009c*/ 	.word	0x00000000
        /*00a0*/ 	.short	0x000a
        /*00a2*/ 	.short	0x0040
        /*00a4*/ 	.byte	0x00, 0xf0, 0x21, 0x00


	//----- nvinfo : EIATTR_KPARAM_INFO
	.align		4
.L_1783:
        /*00a8*/ 	.byte	0x04, 0x17
        /*00aa*/ 	.short	(.L_1785 - .L_1784)
.L_1784:
        /*00ac*/ 	.word	0x00000000
        /*00b0*/ 	.short	0x0009
        /*00b2*/ 	.short	0x0038
        /*00b4*/ 	.byte	0x00, 0xf0, 0x21, 0x00


	//----- nvinfo : EIATTR_KPARAM_INFO
	.align		4
.L_1785:
        /*00b8*/ 	.byte	0x04, 0x17
        /*00ba*/ 	.short	(.L_1787 - .L_1786)
.L_1786:
        /*00bc*/ 	.word	0x00000000
        /*00c0*/ 	.short	0x0008
        /*00c2*/ 	.short	0x0034
        /*00c4*/ 	.byte	0x00, 0xf0, 0x11, 0x00


	//----- nvinfo : EIATTR_KPARAM_INFO
	.align		4
.L_1787:
        /*00c8*/ 	.byte	0x04, 0x17
        /*00ca*/ 	.short	(.L_1789 - .L_1788)
.L_1788:
        /*00cc*/ 	.word	0x00000000
        /*00d0*/ 	.short	0x0007
        /*00d2*/ 	.short	0x0030
        /*00d4*/ 	.byte	0x00, 0xf0, 0x11, 0x00


	//----- nvinfo : EIATTR_KPARAM_INFO
	.align		4
.L_1789:
        /*00d8*/ 	.byte	0x04, 0x17
        /*00da*/ 	.short	(.L_1791 - .L_1790)
.L_1790:
        /*00dc*/ 	.word	0x00000000
        /*00e0*/ 	.short	0x0006
        /*00e2*/ 	.short	0x002c
        /*00e4*/ 	.byte	0x00, 0xf0, 0x11, 0x00


	//----- nvinfo : EIATTR_KPARAM_INFO
	.align		4
.L_1791:
        /*00e8*/ 	.byte	0x04, 0x17
        /*00ea*/ 	.short	(.L_1793 - .L_1792)
.L_1792:
        /*00ec*/ 	.word	0x00000000
        /*00f0*/ 	.short	0x0005
        /*00f2*/ 	.short	0x0028
        /*00f4*/ 	.byte	0x00, 0xf0, 0x11, 0x00


	//----- nvinfo : EIATTR_KPARAM_INFO
	.align		4
.L_1793:
        /*00f8*/ 	.byte	0x04, 0x17
        /*00fa*/ 	.short	(.L_1795 - .L_1794)
.L_1794:
        /*00fc*/ 	.word	0x00000000
        /*0100*/ 	.short	0x0004
        /*0102*/ 	.short	0x0020
        /*0104*/ 	.byte	0x00, 0xf0, 0x21, 0x00


	//----- nvinfo : EIATTR_KPARAM_INFO
	.align		4
.L_1795:
        /*0108*/ 	.byte	0x04, 0x17
        /*010a*/ 	.short	(.L_1797 - .L_1796)
.L_1796:
        /*010c*/ 	.word	0x00000000
        /*0110*/ 	.short	0x0003
        /*0112*/ 	.short	0x0018
        /*0114*/ 	.byte	0x00, 0xf0, 0x21, 0x00


	//----- nvinfo : EIATTR_KPARAM_INFO
	.align		4
.L_1797:
        /*0118*/ 	.byte	0x04, 0x17
        /*011a*/ 	.short	(.L_1799 - .L_1798)
.L_1798:
        /*011c*/ 	.word	0x00000000
        /*0120*/ 	.short	0x0002
        /*0122*/ 	.short	0x0010
        /*0124*/ 	.byte	0x00, 0xf0, 0x21, 0x00


	//----- nvinfo : EIATTR_KPARAM_INFO
	.align		4
.L_1799:
        /*0128*/ 	.byte	0x04, 0x17
        /*012a*/ 	.short	(.L_1801 - .L_1800)
.L_1800:
        /*012c*/ 	.word	0x00000000
        /*0130*/ 	.short	0x0001
        /*0132*/ 	.short	0x0008
        /*0134*/ 	.byte	0x00, 0xf0, 0x21, 0x00


	//----- nvinfo : EIATTR_KPARAM_INFO
	.align		4
.L_1801:
        /*0138*/ 	.byte	0x04, 0x17
        /*013a*/ 	.short	(.L_1803 - .L_1802)
.L_1802:
        /*013c*/ 	.word	0x00000000
        /*0140*/ 	.short	0x0000
        /*0142*/ 	.short	0x0000
        /*0144*/ 	.byte	0x00, 0xf0, 0x21, 0x00


	//----- nvinfo : EIATTR_SPARSE_MMA_MASK
	.align		4
.L_1803:
        /*0148*/ 	.byte	0x03, 0x50
        /*014a*/ 	.short	0x0000


	//----- nvinfo : EIATTR_MAXREG_COUNT
	.align		4
        /*014c*/ 	.byte	0x03, 0x1b
        /*014e*/ 	.short	0x00ff


	//----- nvinfo : EIATTR_NUM_BARRIERS
	.align		4
        /*0150*/ 	.byte	0x02, 0x4c
        /*0152*/ 	.byte	0x01
	.zero		1


	//----- nvinfo : EIATTR_MERCURY_ISA_VERSION
	.align		4
        /*0154*/ 	.byte	0x03, 0x5f
        /*0156*/ 	.short	0x0101


	//----- nvinfo : EIATTR_EXIT_INSTR_OFFSETS
	.align		4
        /*0158*/ 	.byte	0x04, 0x1c
        /*015a*/ 	.short	(.L_1805 - .L_1804)


	//   ....[0]....
.L_1804:
        /*015c*/ 	.word	0x00000180


	//   ....[1]....
        /*0160*/ 	.word	0x000004c0


	//   ....[2]....
        /*0164*/ 	.word	0x00023c10


	//   ....[3]....
        /*0168*/ 	.word	0x00023ca0


	//   ....[4]....
        /*016c*/ 	.word	0x00023ce0


	//----- nvinfo : EIATTR_CRS_STACK_SIZE
	.align		4
.L_1805:
        /*0170*/ 	.byte	0x04, 0x1e
        /*0172*/ 	.short	(.L_1807 - .L_1806)
.L_1806:
        /*0174*/ 	.word	0x00000000


	//----- nvinfo : EIATTR_CBANK_PARAM_SIZE
	.align		4
.L_1807:
        /*0178*/ 	.byte	0x03, 0x19
        /*017a*/ 	.short	0x0074


	//----- nvinfo : EIATTR_PARAM_CBANK
	.align		4
        /*017c*/ 	.byte	0x04, 0x0a
        /*017e*/ 	.short	(.L_1809 - .L_1808)
	.align		4
.L_1808:
        /*0180*/ 	.word	index@(.nv.constant0._Z23gemm_half_q_half_kernelILi7ELb1ELb1EEvPK6__halfPKjS4_S2_PS0_iiiiPKtS7_iiiiiibS2_i)
        /*0184*/ 	.short	0x0210
        /*0186*/ 	.short	0x0074


	//----- nvinfo : EIATTR_SW_WAR
	.align		4
.L_1809:
        /*0188*/ 	.byte	0x04, 0x36
        /*018a*/ 	.short	(.L_1811 - .L_1810)
.L_1810:
        /*018c*/ 	.word	0x00000008
.L_1811:


//--------------------- .nv.info._Z23gemm_half_q_half_kernelILi6ELb1ELb1EEvPK6__halfPKjS4_S2_PS0_iiiiPKtS7_iiiiiibS2_i --------------------------
	.section	.nv.info._Z23gemm_half_q_half_kernelILi6ELb1ELb1EEvPK6__halfPKjS4_S2_PS0_iiiiPKtS7_iiiiiibS2_i,"",@"SHT_CUDA_INFO"
	.sectionflags	@""
	.align	4


	//----- nvinfo : EIATTR_CUDA_API_VERSION
	.align		4
        /*0000*/ 	.byte	0x04, 0x37
        /*0002*/ 	.short	(.L_1813 - .L_1812)
.L_1812:
        /*0004*/ 	.word	0x00000082


	//----- nvinfo : EIATTR_KPARAM_INFO
	.align		4
.L_1813:
        /*0008*/ 	.byte	0x04, 0x17
        /*000a*/ 	.short	(.L_1815 - .L_1814)
.L_1814:
        /*000c*/ 	.word	0x00000000
        /*0010*/ 	.short	0x0013
        /*0012*/ 	.short	0x0070
        /*0014*/ 	.byte	0x00, 0xf0, 0x11, 0x00


	//----- nvinfo : EIATTR_KPARAM_INFO
	.align		4
.L_1815:
        /*0018*/ 	.byte	0x04, 0x17
        /*001a*/ 	.short	(.L_1817 - .L_1816)
.L_1816:
        /*001c*/ 	.word	0x00000000
        /*0020*/ 	.short	0x0012
        /*0022*/ 	.short	0x0068
        /*0024*/ 	.byte	0x00, 0xf0, 0x21, 0x00


	//----- nvinfo : EIATTR_KPARAM_INFO
	.align		4
.L_1817:
        /*0028*/ 	.byte	0x04, 0x17
        /*002a*/ 	.short	(.L_1819 - .L_1818)
.L_1818:
        /*002c*/ 	.word	0x00000000
        /*0030*/ 	.short	0x0011
        /*0032*/ 	.short	0x0060
        /*0034*/ 	.byte	0x00, 0xf0, 0x05, 0x00


	//----- nvinfo : EIATTR_KPARAM_INFO
	.align		4
.L_1819:
        /*0038*/ 	.byte	0x04, 0x17
        /*003a*/ 	.short	(.L_1821 - .L_1820)
.L_1820:
        /*003c*/ 	.word	0x00000000
        /*0040*/ 	.short	0x0010
        /*0042*/ 	.short	0x005c
        /*0044*/ 	.byte	0x00, 0xf0, 0x11, 0x00


	//----- nvinfo : EIATTR_KPARAM_INFO
	.align		4
.L_1821:
        /*0048*/ 	.byte	0x04, 0x17
        /*004a*/ 	.short	(.L_1823 - .L_1822)
.L_1822:
        /*004c*/ 	.word	0x00000000
        /*0050*/ 	.short	0x000f
        /*0052*/ 	.short	0x0058
        /*0054*/ 	.byte	0x00, 0xf0, 0x11, 0x00


	//----- nvinfo : EIATTR_KPARAM_INFO
	.align		4
.L_1823:
        /*0058*/ 	.byte	0x04, 0x17
        /*005a*/ 	.short	(.L_1825 - .L_1824)
.L_1824:
        /*005c*/ 	.word	0x00000000
        /*0060*/ 	.short	0x000e
        /*0062*/ 	.short	0x0054
        /*0064*/ 	.byte	0x00, 0xf0, 0x11, 0x00


	//----- nvinfo : EIATTR_KPARAM_INFO
	.align		4
.L_1825:
        /*0068*/ 	.byte	0x04, 0x17
        /*006a*/ 	.short	(.L_1827 - .L_1826)
.L_1826:
        /*006c*/ 	.word	0x00000000
        /*0070*/ 	.short	0x000d
        /*0072*/ 	.short	0x0050
        /*0074*/ 	.byte	0x00, 0xf0, 0x11, 0x00


	//----- nvinfo : EIATTR_KPARAM_INFO
	.align		4
.L_1827:
        /*0078*/ 	.byte	0x04, 0x17
        /*007a*/ 	.short	(.L_1829 - .L_1828)
.L_1828:
        /*007c*/ 	.word	0x00000000
        /*0080*/ 	.short	0x000c
        /*0082*/ 	.short	0x004c
        /*0084*/ 	.byte	0x00, 0xf0, 0x11, 0x00


	//----- nvinfo : EIATTR_KPARAM_INFO
	.align		4
.L_1829:
        /*0088*/ 	.byte	0x04, 0x17
        /*008a*/ 	.short	(.L_1831 - .L_1830)
.L_1830:
        /*008c*/ 	.word	0x00000000
        /*0090*/ 	.short	0x000b
        /*0092*/ 	.short	0x0048
        /*0094*/ 	.byte	0x00, 0xf0, 0x11, 0x00


	//----- nvinfo : EIATTR_KPARAM_INFO
	.align		4
.L_1831:
        /*0098*/ 	.byte	0x04, 0x17
        /*009a*/ 	.short	(.L_1833 - .L_1832)
.L_1832:
        /*009c*/ 	.word	0x00000000
        /*00a0*/ 	.short	0x000a
        /*00a2*/ 	.short	0x0040
        /*00a4*/ 	.byte	0x00, 0xf0, 0x21, 0x00


	//----- nvinfo : EIATTR_KPARAM_INFO
	.align		4
.L_1833:
        /*00a8*/ 	.byte	0x04, 0x17
        /*00aa*/ 	.short	(.L_1835 - .L_1834)
.L_1834:
        /*00ac*/ 	.word	0x00000000
        /*00b0*/ 	.short	0x0009
        /*00b2*/ 	.short	0x0038
        /*00b4*/ 	.byte	0x00, 0xf0, 0x21, 0x00


	//----- nvinfo : EIATTR_KPARAM_INFO
	.align		4
.L_1835:
        /*00b8*/ 	.byte	0x04, 0x17
        /*00ba*/ 	.short	(.L_1837 - .L_1836)
.L_1836:
        /*00bc*/ 	.word	0x00000000
        /*00c0*/ 	.short	0x0008
        /*00c2*/ 	.short	0x0034
        /*00c4*/ 	.byte	0x00, 0xf0, 0x11, 0x00


	//----- nvinfo : EIATTR_KPARAM_INFO
	.align		4
.L_1837:
        /*00c8*/ 	.byte	0x04, 0x17
        /*00ca*/ 	.short	(.L_1839 - .L_1838)
.L_1838:
        /*00cc*/ 	.word	0x00000000
        /*00d0*/ 	.short	0x0007
        /*00d2*/ 	.short	0x0030
        /*00d4*/ 	.byte	0x00, 0xf0, 0x11, 0x00


	//----- nvinfo : EIATTR_KPARAM_INFO
	.align		4
.L_1839:
        /*00d8*/ 	.byte	0x04, 0x17
        /*00da*/ 	.short	(.L_1841 - .L_1840)
.L_1840:
        /*00dc*/ 	.word	0x00000000
        /*00e0*/ 	.short	0x0006
        /*00e2*/ 	.short	0x002c
        /*00e4*/ 	.byte	0x00, 0xf0, 0x11, 0x00


	//----- nvinfo : EIATTR_KPARAM_INFO
	.align		4
.L_1841:
        /*00e8*/ 	.byte	0x04, 0x17
        /*00ea*/ 	.short	(.L_1843 - .L_1842)
.L_1842:
        /*00ec*/ 	.word	0x00000000
        /*00f0*/ 	.short	0x0005
        /*00f2*/ 	.short	0x0028
        /*00f4*/ 	.byte	0x00, 0xf0, 0x11, 0x00


	//----- nvinfo : EIATTR_KPARAM_INFO
	.align		4
.L_1843:
        /*00f8*/ 	.byte	0x04, 0x17
        /*00fa*/ 	.short	(.L_1845 - .L_1844)
.L_1844:
        /*00fc*/ 	.word	0x00000000
        /*0100*/ 	.short	0x0004
        /*0102*/ 	.short	0x0020
        /*0104*/ 	.byte	0x00, 0xf0, 0x21, 0x00


	//----- nvinfo : EIATTR_KPARAM_INFO
	.align		4
.L_1845:
        /*0108*/ 	.byte	0x04, 0x17
        /*010a*/ 	.short	(.L_1847 - .L_1846)
.L_1846:
        /*010c*/ 	.word	0x00000000
        /*0110*/ 	.short	0x0003
        /*0112*/ 	.short	0x0018
        /*0114*/ 	.byte	0x00, 0xf0, 0x21, 0x00


	//----- nvinfo : EIATTR_KPARAM_INFO
	.align		4
.L_1847:
        /*0118*/ 	.byte	0x04, 0x17
        /*011a*/ 	.short	(.L_1849 - .L_1848)
.L_1848:
        /*011c*/ 	.word	0x00000000
        /*0120*/ 	.short	0x0002
        /*0122*/ 	.short	0x0010
        /*0124*/ 	.byte	0x00, 0xf0, 0x21, 0x00


	//----- nvinfo : EIATTR_KPARAM_INFO
	.align		4
.L_1849:
        /*0128*/ 	.byte	0x04, 0x17
        /*012a*/ 	.short	(.L_1851 - .L_1850)
.L_1850:
        /*012c*/ 	.word	0x00000000
        /*0130*/ 	.short	0x0001
        /*0132*/ 	.short	0x0008
        /*0134*/ 	.byte	0x00, 0xf0, 0x21, 0x00


	//----- nvinfo : EIATTR_KPARAM_INFO
	.align		4
.L_1851:
        /*0138*/ 	.byte	0x04, 0x17
        /*013a*/ 	.short	(.L_1853 - .L_1852)
.L_1852:
        /*013c*/ 	.word	0x00000000
        /*0140*/ 	.short	0x0000
        /*0142*/ 	.short	0x0000
        /*0144*/ 	.byte	0x00, 0xf0, 0x21, 0x00


	//----- nvinfo : EIATTR_SPARSE_MMA_MASK
	.align		4
.L_1853:
        /*0148*/ 	.byte	0x03, 0x50
        /*014a*/ 	.short	0x0000


	//----- nvinfo : EIATTR_MAXREG_COUNT
	.align		4
        /*014c*/ 	.byte	0x03, 0x1b
        /*014e*/ 	.short	0x00ff


	//----- nvinfo : EIATTR_NUM_BARRIERS
	.align		4
        /*0150*/ 	.byte	0x02, 0x4c
        /*0152*/ 	.byte	0x01
	.zero		1


	//----- nvinfo : EIATTR_MERCURY_ISA_VERSION
	.align		4
        /*0154*/ 	.byte	0x03, 0x5f
        /*0156*/ 	.short	0x0101


	//----- nvinfo : EIATTR_EXIT_INSTR_OFFSETS
	.align		4
        /*0158*/ 	.byte	0x04, 0x1c
        /*015a*/ 	.short	(.L_1855 - .L_1854)


	//   ....[0]....
.L_1854:
        /*015c*/ 	.word	0x00000160


	//   ....[1]....
        /*0160*/ 	.word	0x00000470


	//   ....[2]....
        /*0164*/ 	.word	0x00020fd0


	//   ....[3]....
        /*0168*/ 	.word	0x00021060


	//   ....[4]....
        /*016c*/ 	.word	0x000210a0


	//----- nvinfo : EIATTR_CRS_STACK_SIZE
	.align		4
.L_1855:
        /*0170*/ 	.byte	0x04, 0x1e
        /*0172*/ 	.short	(.L_1857 - .L_1856)
.L_1856:
        /*0174*/ 	.word	0x00000000


	//----- nvinfo : EIATTR_CBANK_PARAM_SIZE
	.align		4
.L_1857:
        /*0178*/ 	.byte	0x03, 0x19
        /*017a*/ 	.short	0x0074


	//----- nvinfo : EIATTR_PARAM_CBANK
	.align		4
        /*017c*/ 	.byte	0x04, 0x0a
        /*017e*/ 	.short	(.L_1859 - .L_1858)
	.align		4
.L_1858:
        /*0180*/ 	.word	index@(.nv.constant0._Z23gemm_half_q_half_kernelILi6ELb1ELb1EEvPK6__halfPKjS4_S2_PS0_iiiiPKtS7_iiiiiibS2_i)
        /*0184*/ 	.short	0x0210
        /*0186*/ 	.short	0x0074


	//----- nvinfo : EIATTR_SW_WAR
	.align		4
.L_1859:
        /*0188*/ 	.byte	0x04, 0x36
        /*018a*/ 	.short	(.L_1861 - .L_1860)
.L_1860:
        /*018c*/ 	.word	0x00000008
.L_1861:


//--------------------- .nv.info._Z23gemm_half_q_half_kernelILi5ELb1ELb1EEvPK6__halfPKjS4_S2_PS0_iiiiPKtS7_iiiiiibS2_i --------------------------
	.section	.nv.info._Z23gemm_half_q_half_kernelILi5ELb1ELb1EEvPK6__halfPKjS4_S2_PS0_iiiiPKtS7_iiiiiibS2_i,"",@"SHT_CUDA_INFO"
	.sectionflags	@""
	.align	4


	//----- nvinfo : EIATTR_CUDA_API_VERSION
	.align		4
        /*0000*/ 	.byte	0x04, 0x37
        /*0002*/ 	.short	(.L_1863 - .L_1862)
.L_1862:
        /*0004*/ 	.word	0x00000082


	//----- nvinfo : EIATTR_KPARAM_INFO
	.align		4
.L_1863:
        /*0008*/ 	.byte	0x04, 0x17
        /*000a*/ 	.short	(.L_1865 - .L_1864)
.L_1864:
        /*000c*/ 	.word	0x00000000
        /*0010*/ 	.short	0x0013
        /*0012*/ 	.short	0x0070
        /*0014*/ 	.byte	0x00, 0xf0, 0x11, 0x00


	//----- nvinfo : EIATTR_KPARAM_INFO
	.align		4
.L_1865:
        /*0018*/ 	.byte	0x04, 0x17
        /*001a*/ 	.short	(.L_1867 - .L_1866)
.L_1866:
        /*001c*/ 	.word	0x00000000
        /*0020*/ 	.short	0x0012
        /*0022*/ 	.short	0x0068
        /*0024*/ 	.byte	0x00, 0xf0, 0x21, 0x00


	//----- nvinfo : EIATTR_KPARAM_INFO
	.align		4
.L_1867:
        /*0028*/ 	.byte	0x04, 0x17
        /*002a*/ 	.short	(.L_1869 - .L_1868)
.L_1868:
        /*002c*/ 	.word	0x00000000
        /*0030*/ 	.short	0x0011
        /*0032*/ 	.short	0x0060
        /*0034*/ 	.byte	0x00, 0xf0, 0x05, 0x00


	//----- nvinfo : EIATTR_KPARAM_INFO
	.align		4
.L_1869:
        /*0038*/ 	.byte	0x04, 0x17
        /*003a*/ 	.short	(.L_1871 - .L_1870)
.L_1870:
        /*003c*/ 	.word	0x00000000
        /*0040*/ 	.short	0x0010
        /*0042*/ 	.short	0x005c
        /*0044*/ 	.byte	0x00, 0xf0, 0x11, 0x00


	//----- nvinfo : EIATTR_KPARAM_INFO
	.align		4
.L_1871:
        /*0048*/ 	.byte	0x04, 0x17
        /*004a*/ 	.short	(.L_1873 - .L_1872)
.L_1872:
        /*004c*/ 	.word	0x00000000
        /*0050*/ 	.short	0x000f
        /*0052*/ 	.short	0x0058
        /*0054*/ 	.byte	0x00, 0xf0, 0x11, 0x00


	//----- nvinfo : EIATTR_KPARAM_INFO
	.align		4
.L_1873:
        /*0058*/ 	.byte	0x04, 0x17
        /*005a*/ 	.short	(.L_1875 - .L_1874)
.L_1874:
        /*005c*/ 	.word	0x00000000
        /*0060*/ 	.short	0x000e
        /*0062*/ 	.short	0x0054
        /*0064*/ 	.byte	0x00, 0xf0, 0x11, 0x00


	//----- nvinfo : EIATTR_KPARAM_INFO
	.align		4
.L_1875:
        /*0068*/ 	.byte	0x04, 0x17
        /*006a*/ 	.short	(.L_1877 - .L_1876)
.L_1876:
        /*006c*/ 	.word	0x00000000
        /*0070*/ 	.short	0x000d
        /*0072*/ 	.short	0x0050
        /*0074*/ 	.byte	0x00, 0xf0, 0x11, 0x00


	//----- nvinfo : EIATTR_KPARAM_INFO
	.align		4
.L_1877:
        /*0078*/ 	.byte	0x04, 0x17
        /*007a*/ 	.short	(.L_1879 - .L_1878)
.L_1878:
        /*007c*/ 	.word	0x00000000
        /*0080*/ 	.short	0x000c
        /*0082*/ 	.short	0x004c
        /*0084*/ 	.byte	0x00, 0xf0, 0x11, 0x00


	//----- nvinfo : EIATTR_KPARAM_INFO
	.align		4
.L_1879:
        /*0088*/ 	.byte	0x04, 0x17
        /*008a*/ 	.short	(.L_1881 - .L_1880)
.L_1880:
        /*008c*/ 	.word	0x00000000
        /*0090*/ 	.short	0x000b
        /*0092*/ 	.short	0x0048
        /*0094*/ 	.byte	0x00, 0xf0, 0x11, 0x00


	//----- nvinfo : EIATTR_KPARAM_INFO
	.align		4
.L_1881:
        /*0098*/ 	.byte	0x04, 0x17
        /*009a*/ 	.short	(.L_1883 - .L_1882)
.L_1882:
        /*009c*/ 	.word	0x00000000
        /*00a0*/ 	.short	0x000a
        /*00a2*/ 	.short	0x0040
        /*00a4*/ 	.byte	0x00, 0xf0, 0x21, 0x00


	//----- nvinfo : EIATTR_KPARAM_INFO
	.align		4
.L_1883:
        /*00a8*/ 	.byte	0x04, 0x17
        /*00aa*/ 	.short	(.L_1885 - .L_1884)
.L_1884:
        /*00ac*/ 	.word	0x00000000
        /*00b0*/ 	.short	0x0009
        /*00b2*/ 	.short	0x0038
        /*00b4*/ 	.byte	0x00, 0xf0, 0x21, 0x00


	//----- nvinfo : EIATTR_KPARAM_INFO
	.align		4
.L_1885:
        /*00b8*/ 	.byte	0x04, 0x17
        /*00ba*/ 	.short	(.L_1887 - .L_1886)
.L_1886:
        /*00bc*/ 	.word	0x00000000
        /*00c0*/ 	.short	0x0008
        /*00c2*/ 	.short	0x0034
        /*00c4*/ 	.byte	0x00, 0xf0, 0x11, 0x00


	//----- nvinfo : EIATTR_KPARAM_INFO
	.align		4
.L_1887:
        /*00c8*/ 	.byte	0x04, 0x17
        /*00ca*/ 	.short	(.L_1889 - .L_1888)
.L_1888:
        /*00cc*/ 	.word	0x00000000
        /*00d0*/ 	.short	0x0007
        /*00d2*/ 	.short	0x0030
        /*00d4*/ 	.byte	0x00, 0xf0, 0x11, 0x00


	//----- nvinfo : EIATTR_KPARAM_INFO
	.align		4
.L_1889:
        /*00d8*/ 	.byte	0x04, 0x17
        /*00da*/ 	.short	(.L_1891 - .L_1890)
.L_1890:
        /*00dc*/ 	.word	0x00000000
        /*00e0*/ 	.short	0x0006
        /*00e2*/ 	.short	0x002c
        /*00e4*/ 	.byte	0x00, 0xf0, 0x11, 0x00


	//----- nvinfo : EIATTR_KPARAM_INFO
	.align		4
.L_1891:
        /*00e8*/ 	.byte	0x04, 0x17
        /*00ea*/ 	.short	(.L_1893 - .L_1892)
.L_1892:
        /*00ec*/ 	.word	0x00000000
        /*00f0*/ 	.short	0x0005
        /*00f2*/ 	.short	0x0028
        /*00f4*/ 	.byte	0x00, 0xf0, 0x11, 0x00


	//----- nvinfo : EIATTR_KPARAM_INFO
	.align		4
.L_1893:
        /*00f8*/ 	.byte	0x04, 0x17
        /*00fa*/ 	.short	(.L_1895 - .L_1894)
.L_1894:
        /*00fc*/ 	.word	0x00000000
        /*0100*/ 	.short	0x0004
        /*0102*/ 	.short	0x0020
        /*0104*/ 	.byte	0x00, 0xf0, 0x21, 0x00


	//----- nvinfo : EIATTR_KPARAM_INFO
	.align		4
.L_1895:
        /*0108*/ 	.byte	0x04, 0x17
        /*010a*/ 	.short	(.L_1897 - .L_1896)
.L_1896:
        /*010c*/ 	.word	0x00000000
        /*0110*/ 	.short	0x0003
        /*0112*/ 	.short	0x0018
        /*0114*/ 	.byte	0x00, 0xf0, 0x21, 0x00


	//----- nvinfo : EIATTR_KPARAM_INFO
	.align		4
.L_1897:
        /*0118*/ 	.byte	0x04, 0x17
        /*011a*/ 	.short	(.L_1899 - .L_1898)
.L_1898:
        /*011c*/ 	.word	0x00000000
        /*0120*/ 	.short	0x0002
        /*0122*/ 	.short	0x0010
        /*0124*/ 	.byte	0x00, 0xf0, 0x21, 0x00


	//----- nvinfo : EIATTR_KPARAM_INFO
	.align		4
.L_1899:
        /*0128*/ 	.byte	0x04, 0x17
        /*012a*/ 	.short	(.L_1901 - .L_1900)
.L_1900:
        /*012c*/ 	.word	0x00000000
        /*0130*/ 	.short	0x0001
        /*0132*/ 	.short	0x0008
        /*0134*/ 	.byte	0x00, 0xf0, 0x21, 0x00


	//----- nvinfo : EIATTR_KPARAM_INFO
	.align		4
.L_1901:
        /*0138*/ 	.byte	0x04, 0x17
        /*013a*/ 	.short	(.L_1903 - .L_1902)
.L_1902:
        /*013c*/ 	.word	0x00000000
        /*0140*/ 	.short	0x0000
        /*0142*/ 	.short	0x0000
        /*0144*/ 	.byte	0x00, 0xf0, 0x21, 0x00


	//----- nvinfo : EIATTR_SPARSE_MMA_MASK
	.align		4
.L_1903:
        /*0148*/ 	.byte	0x03, 0x50
        /*014a*/ 	.short	0x0000


	//----- nvinfo : EIATTR_MAXREG_COUNT
	.align		4
        /*014c*/ 	.byte	0x03, 0x1b
        /*014e*/ 	.short	0x00ff


	//----- nvinfo : EIATTR_NUM_BARRIERS
	.align		4
        /*0150*/ 	.byte	0x02, 0x4c
        /*0152*/ 	.byte	0x01
	.zero		1


	//----- nvinfo : EIATTR_MERCURY_ISA_VERSION
	.align		4
        /*0154*/ 	.byte	0x03, 0x5f
        /*0156*/ 	.short	0x0101


	//----- nvinfo : EIATTR_EXIT_INSTR_OFFSETS
	.align		4
        /*0158*/ 	.byte	0x04, 0x1c
        /*015a*/ 	.short	(.L_1905 - .L_1904)


	//   ....[0]....
.L_1904:
        /*015c*/ 	.word	0x00000130


	//   ....[1]....
        /*0160*/ 	.word	0x00000410


	//   ....[2]....
        /*0164*/ 	.word	0x0001db40


	//   ....[3]....
        /*0168*/ 	.word	0x0001dbd0


	//   ....[4]....
        /*016c*/ 	.word	0x0001dc10


	//----- nvinfo : EIATTR_CRS_STACK_SIZE
	.align		4
.L_1905:
        /*0170*/ 	.byte	0x04, 0x1e
        /*0172*/ 	.short	(.L_1907 - .L_1906)
.L_1906:
        /*0174*/ 	.word	0x00000000


	//----- nvinfo : EIATTR_CBANK_PARAM_SIZE
	.align		4
.L_1907:
        /*0178*/ 	.byte	0x03, 0x19
        /*017a*/ 	.short	0x0074


	//----- nvinfo : EIATTR_PARAM_CBANK
	.align		4
        /*017c*/ 	.byte	0x04, 0x0a
        /*017e*/ 	.short	(.L_1909 - .L_1908)
	.align		4
.L_1908:
        /*0180*/ 	.word	index@(.nv.constant0._Z23gemm_half_q_half_kernelILi5ELb1ELb1EEvPK6__halfPKjS4_S2_PS0_iiiiPKtS7_iiiiiibS2_i)
        /*0184*/ 	.short	0x0210
        /*0186*/ 	.short	0x0074


	//----- nvinfo : EIATTR_SW_WAR
	.align		4
.L_1909:
        /*0188*/ 	.byte	0x04, 0x36
        /*018a*/ 	.short	(.L_1911 - .L_1910)
.L_1910:
        /*018c*/ 	.word	0x00000008
.L_1911:


//--------------------- .nv.info._Z23gemm_half_q_half_kernelILi4ELb1ELb1EEvPK6__halfPKjS4_S2_PS0_iiiiPKtS7_iiiiiibS2_i --------------------------
	.section	.nv.info._Z23gemm_half_q_half_kernelILi4ELb1ELb1EEvPK6__halfPKjS4_S2_PS0_iiiiPKtS7_iiiiiibS2_i,"",@"SHT_CUDA_INFO"
	.sectionflags	@""
	.align	4


	//----- nvinfo : EIATTR_CUDA_API_VERSION
	.align		4
        /*0000*/ 	.byte	0x04, 0x37
        /*0002*/ 	.short	(.L_1913 - .L_1912)
.L_1912:
        /*0004*/ 	.word	0x00000082


	//----- nvinfo : EIATTR_KPARAM_INFO
	.align		4
.L_1913:
        /*0008*/ 	.byte	0x04, 0x17
        /*000a*/ 	.short	(.L_1915 - .L_1914)
.L_1914:
        /*000c*/ 	.word	0x00000000
        /*0010*/ 	.short	0x0013
        /*0012*/ 	.short	0x0070
        /*0014*/ 	.byte	0x00, 0xf0, 0x11, 0x00


	//----- nvinfo : EIATTR_KPARAM_INFO
	.align		4
.L_1915:
        /*0018*/ 	.byte	0x04, 0x17
        /*001a*/ 	.short	(.L_1917 - .L_1916)
.L_1916:
        /*001c*/ 	.word	0x00000000
        /*0020*/ 	.short	0x0012
        /*0022*/ 	.short	0x0068
        /*0024*/ 	.byte	0x00, 0xf0, 0x21, 0x00


	//----- nvinfo : EIATTR_KPARAM_INFO
	.align		4
.L_1917:
        /*0028*/ 	.byte	0x04, 0x17
        /*002a*/ 	.short	(.L_1919 - .L_1918)
.L_1918:
        /*002c*/ 	.word	0x00000000
        /*0030*/ 	.short	0x0011
        /*0032*/ 	.short	0x0060
        /*0034*/ 	.byte	0x00, 0xf0, 0x05, 0x00


	//----- nvinfo : EIATTR_KPARAM_INFO
	.align		4
.L_1919:
        /*0038*/ 	.byte	0x04, 0x17
        /*003a*/ 	.short	(.L_1921 - .L_1920)
.L_1920:
        /*003c*/ 	.word	0x00000000
        /*0040*/ 	.short	0x0010
        /*0042*/ 	.short	0x005c
        /*0044*/ 	.byte	0x00, 0xf0, 0x11, 0x00


	//----- nvinfo : EIATTR_KPARAM_INFO
	.align		4
.L_1921:
        /*0048*/ 	.byte	0x04, 0x17
        /*004a*/ 	.short	(.L_1923 - .L_1922)
.L_1922:
        /*004c*/ 	.word	0x00000000
        /*0050*/ 	.short	0x000f
        /*0052*/ 	.short	0x0058
        /*0054*/ 	.byte	0x00, 0xf0, 0x11, 0x00


	//----- nvinfo : EIATTR_KPARAM_INFO
	.align		4
.L_1923:
        /*0058*/ 	.byte	0x04, 0x17
        /*005a*/ 	.short	(.L_1925 - .L_1924)
.L_1924:
        /*005c*/ 	.word	0x00000000
        /*0060*/ 	.short	0x000e
        /*0062*/ 	.short	0x0054
        /*0064*/ 	.byte	0x00, 0xf0, 0x11, 0x00


	//----- nvinfo : EIATTR_KPARAM_INFO
	.align		4
.L_1925:
        /*0068*/ 	.byte	0x04, 0x17
        /*006a*/ 	.short	(.L_1927 - .L_1926)
.L_1926:
        /*006c*/ 	.word	0x00000000
        /*0070*/ 	.short	0x000d
        /*0072*/ 	.short	0x0050
        /*0074*/ 	.byte	0x00, 0xf0, 0x11, 0x00


	//----- nvinfo : EIATTR_KPARAM_INFO
	.align		4
.L_1927:
        /*0078*/ 	.byte	0x04, 0x17
        /*007a*/ 	.short	(.L_1929 - .L_1928)
.L_1928:
        /*007c*/ 	.word	0x00000000
        /*0080*/ 	.short	0x000c
        /*0082*/ 	.short	0x004c
        /*0084*/ 	.byte	0x00, 0xf0, 0x11, 0x00


	//----- nvinfo : EIATTR_KPARAM_INFO
	.align		4
.L_1929:
        /*0088*/ 	.byte	0x04, 0x17
        /*008a*/ 	.short	(.L_1931 - .L_1930)
.L_1930:
        /*008c*/ 	.word	0x00000000
        /*0090*/ 	.short	0x000b
        /*0092*/ 	.short	0x0048
        /*0094*/ 	.byte	0x00, 0xf0, 0x11, 0x00


	//----- nvinfo : EIATTR_KPARAM_INFO
	.align		4
.L_1931:
        /*0098*/ 	.byte	0x04, 0x17
        /*009a*/ 	.short	(.L_1933 - .L_1932)
.L_1932:
        /*009c*/ 	.word	0x00000000
        /*00a0*/ 	.short	0x000a
        /*00a2*/ 	.short	0x0040
        /*00a4*/ 	.byte	0x00, 0xf0, 0x21, 0x00


	//----- nvinfo : EIATTR_KPARAM_INFO
	.align		4
.L_1933:
        /*00a8*/ 	.byte	0x04, 0x17
        /*00aa*/ 	.short	(.L_1935 - .L_1934)
.L_1934:
        /*00ac*/ 	.word	0x00000000
        /*00b0*/ 	.short	0x0009
        /*00b2*/ 	.short	0x0038
        /*00b4*/ 	.byte	0x00, 0xf0, 0x21, 0x00


	//----- nvinfo : EIATTR_KPARAM_INFO
	.align		4
.L_1935:
        /*00b8*/ 	.byte	0x04, 0x17
        /*00ba*/ 	.short	(.L_1937 - .L_1936)
.L_1936:
        /*00bc*/ 	.word	0x00000000
        /*00c0*/ 	.short	0x0008
        /*00c2*/ 	.short	0x0034
        /*00c4*/ 	.byte	0x00, 0xf0, 0x11, 0x00


	//----- nvinfo : EIATTR_KPARAM_INFO
	.align		4
.L_1937:
        /*00c8*/ 	.byte	0x04, 0x17
        /*00ca*/ 	.short	(.L_1939 - .L_1938)
.L_1938:
        /*00cc*/ 	.word	0x00000000
        /*00d0*/ 	.short	0x0007
        /*00d2*/ 	.short	0x0030
        /*00d4*/ 	.byte	0x00, 0xf0, 0x11, 0x00


	//----- nvinfo : EIATTR_KPARAM_INFO
	.align		4
.L_1939:
        /*00d8*/ 	.byte	0x04, 0x17
        /*00da*/ 	.short	(.L_1941 - .L_1940)
.L_1940:
        /*00dc*/ 	.word	0x00000000
        /*00e0*/ 	.short	0x0006
        /*00e2*/ 	.short	0x002c
        /*00e4*/ 	.byte	0x00, 0xf0, 0x11, 0x00


	//----- nvinfo : EIATTR_KPARAM_INFO
	.align		4
.L_1941:
        /*00e8*/ 	.byte	0x04, 0x17
        /*00ea*/ 	.short	(.L_1943 - .L_1942)
.L_1942:
        /*00ec*/ 	.word	0x00000000
        /*00f0*/ 	.short	0x0005
        /*00f2*/ 	.short	0x0028
        /*00f4*/ 	.byte	0x00, 0xf0, 0x11, 0x00


	//----- nvinfo : EIATTR_KPARAM_INFO
	.align		4
.L_1943:
        /*00f8*/ 	.byte	0x04, 0x17
        /*00fa*/ 	.short	(.L_1945 - .L_1944)
.L_1944:
        /*00fc*/ 	.word	0x00000000
        /*0100*/ 	.short	0x0004
        /*0102*/ 	.short	0x0020
        /*0104*/ 	.byte	0x00, 0xf0, 0x21, 0x00


	//----- nvinfo : EIATTR_KPARAM_INFO
	.align		4
.L_1945:
        /*0108*/ 	.byte	0x04, 0x17
        /*010a*/ 	.short	(.L_1947 - .L_1946)
.L_1946:
        /*010c*/ 	.word	0x00000000
        /*0110*/ 	.short	0x0003
        /*0112*/ 	.short	0x0018
        /*0114*/ 	.byte	0x00, 0xf0, 0x21, 0x00


	//----- nvinfo : EIATTR_KPARAM_INFO
	.align		4
.L_1947:
        /*0118*/ 	.byte	0x04, 0x17
        /*011a*/ 	.short	(.L_1949 - .L_1948)
.L_1948:
        /*011c*/ 	.word	0x00000000
        /*0120*/ 	.short	0x0002
        /*0122*/ 	.short	0x0010
        /*0124*/ 	.byte	0x00, 0xf0, 0x21, 0x00


	//----- nvinfo : EIATTR_KPARAM_INFO
	.align		4
.L_1949:
        /*0128*/ 	.byte	0x04, 0x17
        /*012a*/ 	.short	(.L_1951 - .L_1950)
.L_1950:
        /*012c*/ 	.word	0x00000000
        /*0130*/ 	.short	0x0001
        /*0132*/ 	.short	0x0008
        /*0134*/ 	.byte	0x00, 0xf0, 0x21, 0x00


	//----- nvinfo : EIATTR_KPARAM_INFO
	.align		4
.L_1951:
        /*0138*/ 	.byte	0x04, 0x17
        /*013a*/ 	.short	(.L_1953 - .L_1952)
.L_1952:
        /*013c*/ 	.word	0x00000000
        /*0140*/ 	.short	0x0000
        /*0142*/ 	.short	0x0000
        /*0144*/ 	.byte	0x00, 0xf0, 0x21, 0x00


	//----- nvinfo : EIATTR_SPARSE_MMA_MASK
	.align		4
.L_1953:
        /*0148*/ 	.byte	0x03, 0x50
        /*014a*/ 	.short	0x0000


	//----- nvinfo : EIATTR_MAXREG_COUNT
	.align		4
        /*014c*/ 	.byte	0x03, 0x1b
        /*014e*/ 	.short	0x00ff


	//----- nvinfo : EIATTR_NUM_BARRIERS
	.align		4
        /*0150*/ 	.byte	0x02, 0x4c
        /*0152*/ 	.byte	0x01
	.zero		1


	//----- nvinfo : EIATTR_MERCURY_ISA_VERSION
	.align		4
        /*0154*/ 	.byte	0x03, 0x5f
        /*0156*/ 	.short	0x0101


	//----- nvinfo : EIATTR_EXIT_INSTR_OFFSETS
	.align		4
        /*0158*/ 	.byte	0x04, 0x1c
        /*015a*/ 	.short	(.L_1955 - .L_1954)


	//   ....[0]....
.L_1954:
        /*015c*/ 	.word	0x00000110


	//   ....[1]....
        /*0160*/ 	.word	0x000003c0


	//   ....[2]....
        /*0164*/ 	.word	0x00019cf0


	//   ....[3]....
        /*0168*/ 	.word	0x00019d80


	//   ....[4]....
        /*016c*/ 	.word	0x00019dc0


	//----- nvinfo : EIATTR_CRS_STACK_SIZE
	.align		4
.L_1955:
        /*0170*/ 	.byte	0x04, 0x1e
        /*0172*/ 	.short	(.L_1957 - .L_1956)
.L_1956:
        /*0174*/ 	.word	0x00000000


	//----- nvinfo : EIATTR_CBANK_PARAM_SIZE
	.align		4
.L_1957:
        /*0178*/ 	.byte	0x03, 0x19
        /*017a*/ 	.short	0x0074


	//----- nvinfo : EIATTR_PARAM_CBANK
	.align		4
        /*017c*/ 	.byte	0x04, 0x0a
        /*017e*/ 	.short	(.L_1959 - .L_1958)
	.align		4
.L_1958:
        /*0180*/ 	.word	index@(.nv.constant0._Z23gemm_half_q_half_kernelILi4ELb1ELb1EEvPK6__halfPKjS4_S2_PS0_iiiiPKtS7_iiiiiibS2_i)
        /*0184*/ 	.short	0x0210
        /*0186*/ 	.short	0x0074


	//----- nvinfo : EIATTR_SW_WAR
	.align		4
.L_1959:
        /*0188*/ 	.byte	0x04, 0x36
        /*018a*/ 	.short	(.L_1961 - .L_1960)
.L_1960:
        /*018c*/ 	.word	0x00000008
.L_1961:


//--------------------- .nv.info._Z23gemm_half_q_half_kernelILi3ELb1ELb1EEvPK6__halfPKjS4_S2_PS0_iiiiPKtS7_iiiiiibS2_i --------------------------
	.section	.nv.info._Z23gemm_half_q_half_kernelILi3ELb1ELb1EEvPK6__halfPKjS4_S2_PS0_iiiiPKtS7_iiiiiibS2_i,"",@"SHT_CUDA_INFO"
	.sectionflags	@""
	.align	4


	//----- nvinfo : EIATTR_CUDA_API_VERSION
	.align		4
        /*0000*/ 	.byte	0x04, 0x37
        /*0002*/ 	.short	(.L_1963 - .L_1962)
.L_1962:
        /*0004*/ 	.word	0x00000082


	//----- nvinfo : EIATTR_KPARAM_INFO
	.align		4
.L_1963:
        /*0008*/ 	.byte	0x04, 0x17
        /*000a*/ 	.short	(.L_1965 - .L_1964)
.L_1964:
        /*000c*/ 	.word	0x00000000
        /*0010*/ 	.short	0x0013
        /*0012*/ 	.short	0x0070
        /*0014*/ 	.byte	0x00, 0xf0, 0x11, 0x00


	//----- nvinfo : EIATTR_KPARAM_INFO
	.align		4
.L_1965:
        /*0018*/ 	.byte	0x04, 0x17
        /*001a*/ 	.short	(.L_1967 - .L_1966)
.L_1966:
        /*001c*/ 	.word	0x00000000
        /*0020*/ 	.short	0x0012
        /*0022*/ 	.short	0x0068
        /*0024*/ 	.byte	0x00, 0xf0, 0x21, 0x00


	//----- nvinfo : EIATTR_KPARAM_INFO
	.align		4
.L_1967:
        /*0028*/ 	.byte	0x04, 0x17
        /*002a*/ 	.short	(.L_1969 - .L_1968)
.L_1968:
        /*002c*/ 	.word	0x00000000
        /*0030*/ 	.short	0x0011
        /*0032*/ 	.short	0x0060
        /*0034*/ 	.byte	0x00, 0xf0, 0x05, 0x00


	//----- nvinfo : EIATTR_KPARAM_INFO
	.align		4
.L_1969:
        /*0038*/ 	.byte	0x04, 0x17
        /*003a*/ 	.short	(.L_1971 - .L_1970)
.L_1970:
        /*003c*/ 	.word	0x00000000
        /*0040*/ 	.short	0x0010
        /*0042*/ 	.short	0x005c
        /*0044*/ 	.byte	0x00, 0xf0, 0x11, 0x00


	//----- nvinfo : EIATTR_KPARAM_INFO
	.align		4
.L_1971:
        /*0048*/ 	.byte	0x04, 0x17
        /*004a*/ 	.short	(.L_1973 - .L_1972)
.L_1972:
        /*004c*/ 	.word	0x00000000
        /*0050*/ 	.short	0x000f
        /*0052*/ 	.short	0x0058
        /*0054*/ 	.byte	0x00, 0xf0, 0x11, 0x00


	//----- nvinfo : EIATTR_KPARAM_INFO
	.align		4
.L_1973:
        /*0058*/ 	.byte	0x04, 0x17
        /*005a*/ 	.short	(.L_1975 - .L_1974)
.L_1974:
        /*005c*/ 	.word	0x00000000
        /*0060*/ 	.short	0x000e
        /*0062*/ 	.short	0x0054
        /*0064*/ 	.byte	0x00, 0xf0, 0x11, 0x00


	//----- nvinfo : EIATTR_KPARAM_INFO
	.align		4
.L_1975:
        /*0068*/ 	.byte	0x04, 0x17
        /*006a*/ 	.short	(.L_1977 - .L_1976)
.L_1976:
        /*006c*/ 	.word	0x00000000
        /*0070*/ 	.short	0x000d
        /*0072*/ 	.short	0x0050
        /*0074*/ 	.byte	0x00, 0xf0, 0x11, 0x00


	//----- nvinfo : EIATTR_KPARAM_INFO
	.align		4
.L_1977:
        /*0078*/ 	.byte	0x04, 0x17
        /*007a*/ 	.short	(.L_1979 - .L_1978)
.L_1978:
        /*007c*/ 	.word	0x00000000
        /*0080*/ 	.short	0x000c
        /*0082*/ 	.short	0x004c
        /*0084*/ 	.byte	0x00, 0xf0, 0x11, 0x00


	//----- nvinfo : EIATTR_KPARAM_INFO
	.align		4
.L_1979:
        /*0088*/ 	.byte	0x04, 0x17
        /*008a*/ 	.short	(.L_1981 - .L_1980)
.L_1980:
        /*008c*/ 	.word	0x00000000
        /*0090*/ 	.short	0x000b
        /*0092*/ 	.short	0x0048
        /*0094*/ 	.byte	0x00, 0xf0, 0x11, 0x00


	//----- nvinfo : EIATTR_KPARAM_INFO
	.align		4
.L_1981:
        /*0098*/ 	.byte	0x04, 0x17
        /*009a*/ 	.short	(.L_1983 - .L_1982)
.L_1982:
        /*009c*/ 	.word	0x00000000
        /*00a0*/ 	.short	0x000a
        /*00a2*/ 	.short	0x0040
        /*00a4*/ 	.byte	0x00, 0xf0, 0x21, 0x00


	//----- nvinfo : EIATTR_KPARAM_INFO
	.align		4
.L_1983:
        /*00a8*/ 	.byte	0x04, 0x17
        /*00aa*/ 	.short	(.L_1985 - .L_1984)
.L_1984:
        /*00ac*/ 	.word	0x00000000
        /*00b0*/ 	.short	0x0009
        /*00b2*/ 	.short	0x0038
        /*00b4*/ 	.byte	0x00, 0xf0, 0x21, 0x00


	//----- nvinfo : EIATTR_KPARAM_INFO
	.align		4
.L_1985:
        /*00b8*/ 	.byte	0x04, 0x17
        /*00ba*/ 	.short	(.L_1987 - .L_1986)
.L_1986:
        /*00bc*/ 	.word	0x00000000
        /*00c0*/ 	.short	0x0008
        /*00c2*/ 	.short	0x0034
        /*00c4*/ 	.byte	0x00, 0xf0, 0x11, 0x00


	//----- nvinfo : EIATTR_KPARAM_INFO
	.align		4
.L_1987:
        /*00c8*/ 	.byte	0x04, 0x17
        /*00ca*/ 	.short	(.L_1989 - .L_1988)
.L_1988:
        /*00cc*/ 	.word	0x00000000
        /*00d0*/ 	.short	0x0007
        /*00d2*/ 	.short	0x0030
        /*00d4*/ 	.byte	0x00, 0xf0, 0x11, 0x00


	//----- nvinfo : EIATTR_KPARAM_INFO
	.align		4
.L_1989:
        /*00d8*/ 	.byte	0x04, 0x17
        /*00da*/ 	.short	(.L_1991 - .L_1990)
.L_1990:
        /*00dc*/ 	.word	0x00000000
        /*00e0*/ 	.short	0x0006
        /*00e2*/ 	.short	0x002c
        /*00e4*/ 	.byte	0x00, 0xf0, 0x11, 0x00


	//----- nvinfo : EIATTR_KPARAM_INFO
	.align		4
.L_1991:
        /*00e8*/ 	.byte	0x04, 0x17
        /*00ea*/ 	.short	(.L_1993 - .L_1992)
.L_1992:
        /*00ec*/ 	.word	0x00000000
        /*00f0*/ 	.short	0x0005
        /*00f2*/ 	.short	0x0028
        /*00f4*/ 	.byte	0x00, 0xf0, 0x11, 0x00


	//----- nvinfo : EIATTR_KPARAM_INFO
	.align		4
.L_1993:
        /*00f8*/ 	.byte	0x04, 0x17
        /*00fa*/ 	.short	(.L_1995 - .L_1994)
.L_1994:
        /*00fc*/ 	.word	0x00000000
        /*0100*/ 	.short	0x0004
        /*0102*/ 	.short	0x0020
        /*0104*/ 	.byte	0x00, 0xf0, 0x21, 0x00


	//----- nvinfo : EIATTR_KPARAM_INFO
	.align		4
.L_1995:
        /*0108*/ 	.byte	0x04, 0x17
        /*010a*/ 	.short	(.L_1997 - .L_1996)
.L_1996:
        /*010c*/ 	.word	0x00000000
        /*0110*/ 	.short	0x0003
        /*0112*/ 	.short	0x0018
        /*0114*/ 	.byte	0x00, 0xf0, 0x21, 0x00


	//----- nvinfo : EIATTR_KPARAM_INFO
	.align		4
.L_1997:
        /*0118*/ 	.byte	0x04, 0x17
        /*011a*/ 	.short	(.L_1999 - .L_1998)
.L_1998:
        /*011c*/ 	.word	0x00000000
        /*0120*/ 	.short	0x0002
        /*0122*/ 	.short	0x0010
        /*0124*/ 	.byte	0x00, 0xf0, 0x21, 0x00


	//----- nvinfo : EIATTR_KPARAM_INFO
	.align		4
.L_1999:
        /*0128*/ 	.byte	0x04, 0x17
        /*012a*/ 	.short	(.L_2001 - .L_2000)
.L_2000:
        /*012c*/ 	.word	0x00000000
        /*0130*/ 	.short	0x0001
        /*0132*/ 	.short	0x0008
        /*0134*/ 	.byte	0x00, 0xf0, 0x21, 0x00


	//----- nvinfo : EIATTR_KPARAM_INFO
	.align		4
.L_2001:
        /*0138*/ 	.byte	0x04, 0x17
        /*013a*/ 	.short	(.L_2003 - .L_2002)
.L_2002:
        /*013c*/ 	.word	0x00000000
        /*0140*/ 	.short	0x0000
        /*0142*/ 	.short	0x0000
        /*0144*/ 	.byte	0x00, 0xf0, 0x21, 0x00


	//----- nvinfo : EIATTR_SPARSE_MMA_MASK
	.align		4
.L_2003:
        /*0148*/ 	.byte	0x03, 0x50
        /*014a*/ 	.short	0x0000


	//----- nvinfo : EIATTR_MAXREG_COUNT
	.align		4
        /*014c*/ 	.byte	0x03, 0x1b
        /*014e*/ 	.short	0x00ff


	//----- nvinfo : EIATTR_NUM_BARRIERS
	.align		4
        /*0150*/ 	.byte	0x02, 0x4c
        /*0152*/ 	.byte	0x01
	.zero		1


	//----- nvinfo : EIATTR_MERCURY_ISA_VERSION
	.align		4
        /*0154*/ 	.byte	0x03, 0x5f
        /*0156*/ 	.short	0x0101


	//----- nvinfo : EIATTR_EXIT_INSTR_OFFSETS
	.align		4
        /*0158*/ 	.byte	0x04, 0x1c
        /*015a*/ 	.short	(.L_2005 - .L_2004)


	//   ....[0]....
.L_2004:
        /*015c*/ 	.word	0x000000e0


	//   ....[1]....
        /*0160*/ 	.word	0x00000360


	//   ....[2]....
        /*0164*/ 	.word	0x00015600


	//   ....[3]....
        /*0168*/ 	.word	0x000156a0


	//   ....[4]....
        /*016c*/ 	.word	0x000156e0


	//----- nvinfo : EIATTR_CRS_STACK_SIZE
	.align		4
.L_2005:
        /*0170*/ 	.byte	0x04, 0x1e
        /*0172*/ 	.short	(.L_2007 - .L_2006)
.L_2006:
        /*0174*/ 	.word	0x00000000


	//----- nvinfo : EIATTR_CBANK_PARAM_SIZE
	.align		4
.L_2007:
        /*0178*/ 	.byte	0x03, 0x19
        /*017a*/ 	.short	0x0074


	//----- nvinfo : EIATTR_PARAM_CBANK
	.align		4
        /*017c*/ 	.byte	0x04, 0x0a
        /*017e*/ 	.short	(.L_2009 - .L_2008)
	.align		4
.L_2008:
        /*0180*/ 	.word	index@(.nv.constant0._Z23gemm_half_q_half_kernelILi3ELb1ELb1EEvPK6__halfPKjS4_S2_PS0_iiiiPKtS7_iiiiiibS2_i)
        /*0184*/ 	.short	0x0210
        /*0186*/ 	.short	0x0074


	//----- nvinfo : EIATTR_SW_WAR
	.align		4
.L_2009:
        /*0188*/ 	.byte	0x04, 0x36
        /*018a*/ 	.short	(.L_2011 - .L_2010)
.L_2010:
        /*018c*/ 	.word	0x00000008
.L_2011:


//--------------------- .nv.info._Z23gemm_half_q_half_kernelILi2ELb1ELb1EEvPK6__halfPKjS4_S2_PS0_iiiiPKtS7_iiiiiibS2_i --------------------------
	.section	.nv.info._Z23gemm_half_q_half_kernelILi2ELb1ELb1EEvPK6__halfPKjS4_S2_PS0_iiiiPKtS7_iiiiiibS2_i,"",@"SHT_CUDA_INFO"
	.sectionflags	@""
	.align	4


	//----- nvinfo : EIATTR_CUDA_API_VERSION
	.align		4
        /*0000*/ 	.byte	0x04, 0x37
        /*0002*/ 	.short	(.L_2013 - .L_2012)
.L_2012:
        /*0004*/ 	.word	0x00000082


	//----- nvinfo : EIATTR_KPARAM_INFO
	.align		4
.L_2013:
        /*0008*/ 	.byte	0x04, 0x17
        /*000a*/ 	.short	(.L_2015 - .L_2014)
.L_2014:
        /*000c*/ 	.word	0x00000000
        /*0010*/ 	.short	0x0013
        /*0012*/ 	.short	0x0070
        /*0014*/ 	.byte	0x00, 0xf0, 0x11, 0x00


	//----- nvinfo : EIATTR_KPARAM_INFO
	.align		4
.L_2015:
        /*0018*/ 	.byte	0x04, 0x17
        /*001a*/ 	.short	(.L_2017 - .L_2016)
.L_2016:
        /*001c*/ 	.word	0x00000000
        /*0020*/ 	.short	0x0012
        /*0022*/ 	.short	0x0068
        /*0024*/ 	.byte	0x00, 0xf0, 0x21, 0x00


	//----- nvinfo : EIATTR_KPARAM_INFO
	.align		4
.L_2017:
        /*0028*/ 	.byte	0x04, 0x17
        /*002a*/ 	.short	(.L_2019 - .L_2018)
.L_2018:
        /*002c*/ 	.word	0x00000000
        /*0030*/ 	.short	0x0011
        /*0032*/ 	.short	0x0060
        /*0034*/ 	.byte	0x00, 0xf0, 0x05, 0x00


	//----- nvinfo : EIATTR_KPARAM_INFO
	.align		4
.L_2019:
        /*0038*/ 	.byte	0x04, 0x17
        /*003a*/ 	.short	(.L_2021 - .L_2020)
.L_2020:
        /*003c*/ 	.word	0x00000000
        /*0040*/ 	.short	0x0010
        /*0042*/ 	.short	0x005c
        /*0044*/ 	.byte	0x00, 0xf0, 0x11, 0x00


	//----- nvinfo : EIATTR_KPARAM_INFO
	.align		4
.L_2021:
        /*0048*/ 	.byte	0x04, 0x17
        /*004a*/ 	.short	(.L_2023 - .L_2022)
.L_2022:
        /*004c*/ 	.word	0x00000000
        /*0050*/ 	.short	0x000f
        /*0052*/ 	.short	0x0058
        /*0054*/ 	.byte	0x00, 0xf0, 0x11, 0x00


	//----- nvinfo : EIATTR_KPARAM_INFO
	.align		4
.L_2023:
        /*0058*/ 	.byte	0x04, 0x17
        /*005a*/ 	.short	(.L_2025 - .L_2024)
.L_2024:
        /*005c*/ 	.word	0x00000000
        /*0060*/ 	.short	0x000e
        /*0062*/ 	.short	0x0054
        /*0064*/ 	.byte	0x00, 0xf0, 0x11, 0x00


	//----- nvinfo : EIATTR_KPARAM_INFO
	.align		4
.L_2025:
        /*0068*/ 	.byte	0x04, 0x17
        /*006a*/ 	.short	(.L_2027 - .L_2026)
.L_2026:
        /*006c*/ 	.word	0x00000000
        /*0070*/ 	.short	0x000d
        /*0072*/ 	.short	0x0050
        /*0074*/ 	.byte	0x00, 0xf0, 0x11, 0x00


	//----- nvinfo : EIATTR_KPARAM_INFO
	.align		4
.L_2027:
        /*0078*/ 	.byte	0x04, 0x17
        /*007a*/ 	.short	(.L_2029 - .L_2028)
.L_2028:
        /*007c*/ 	.word	0x00000000
        /*0080*/ 	.short	0x000c
        /*0082*/ 	.short	0x004c
        /*0084*/ 	.byte	0x00, 0xf0, 0x11, 0x00


	//----- nvinfo : EIATTR_KPARAM_INFO
	.align		4
.L_2029:
        /*0088*/ 	.byte	0x04, 0x17
        /*008a*/ 	.short	(.L_2031 - .L_2030)
.L_2030:
        /*008c*/ 	.word	0x00000000
        /*0090*/ 	.short	0x000b
        /*0092*/ 	.short	0x0048
        /*0094*/ 	.byte	0x00, 0xf0, 0x11, 0x00


	//----- nvinfo : EIATTR_KPARAM_INFO
	.align		4
.L_2031:
        /*0098*/ 	.byte	0x04, 0x17
        /*009a*/ 	.short	(.L_2033 - .L_2032)
.L_2032:
        /*009c*/ 	.word	0x00000000
        /*00a0*/ 	.short	0x000a
        /*00a2*/ 	.short	0x0040
        /*00a4*/ 	.byte	0x00, 0xf0, 0x21, 0x00


	//----- nvinfo : EIATTR_KPARAM_INFO
	.align		4
.L_2033:
        /*00a8*/ 	.byte	0x04, 0x17
        /*00aa*/ 	.short	(.L_2035 - .L_2034)
.L_2034:
        /*00ac*/ 	.word	0x00000000
        /*00b0*/ 	.short	0x0009
        /*00b2*/ 	.short	0x0038
        /*00b4*/ 	.byte	0x00, 0xf0, 0x21, 0x00


	//----- nvinfo : EIATTR_KPARAM_INFO
	.align		4
.L_2035:
        /*00b8*/ 	.byte	0x04, 0x17
        /*00ba*/ 	.short	(.L_2037 - .L_2036)
.L_2036:
        /*00bc*/ 	.word	0x00000000
        /*00c0*/ 	.short	0x0008
        /*00c2*/ 	.short	0x0034
        /*00c4*/ 	.byte	0x00, 0xf0, 0x11, 0x00


	//----- nvinfo : EIATTR_KPARAM_INFO
	.align		4
.L_2037:
        /*00c8*/ 	.byte	0x04, 0x17
        /*00ca*/ 	.short	(.L_2039 - .L_2038)
.L_2038:
        /*00cc*/ 	.word	0x00000000
        /*00d0*/ 	.short	0x0007
        /*00d2*/ 	.short	0x0030
        /*00d4*/ 	.byte	0x00, 0xf0, 0x11, 0x00


	//----- nvinfo : EIATTR_KPARAM_INFO
	.align		4
.L_2039:
        /*00d8*/ 	.byte	0x04, 0x17
        /*00da*/ 	.short	(.L_2041 - .L_2040)
.L_2040:
        /*00dc*/ 	.word	0x00000000
        /*00e0*/ 	.short	0x0006
        /*00e2*/ 	.short	0x002c
        /*00e4*/ 	.byte	0x00, 0xf0, 0x11, 0x00


	//----- nvinfo : EIATTR_KPARAM_INFO
	.align		4
.L_2041:
        /*00e8*/ 	.byte	0x04, 0x17
        /*00ea*/ 	.short	(.L_2043 - .L_2042)
.L_2042:
        /*00ec*/ 	.word	0x00000000
        /*00f0*/ 	.short	0x0005
        /*00f2*/ 	.short	0x0028
        /*00f4*/ 	.byte	0x00, 0xf0, 0x11, 0x00


	//----- nvinfo : EIATTR_KPARAM_INFO
	.align		4
.L_2043:
        /*00f8*/ 	.byte	0x04, 0x17
        /*00fa*/ 	.short	(.L_2045 - .L_2044)
.L_2044:
        /*00fc*/ 	.word	0x00000000
        /*0100*/ 	.short	0x0004
        /*0102*/ 	.short	0x0020
        /*0104*/ 	.byte	0x00, 0xf0, 0x21, 0x00


	//----- nvinfo : EIATTR_KPARAM_INFO
	.align		4
.L_2045:
        /*0108*/ 	.byte	0x04, 0x17
        /*010a*/ 	.short	(.L_2047 - .L_2046)
.L_2046:
        /*010c*/ 	.word	0x00000000
        /*0110*/ 	.short	0x0003
        /*0112*/ 	.short	0x0018
        /*0114*/ 	.byte	0x00, 0xf0, 0x21, 0x00


	//----- nvinfo : EIATTR_KPARAM_INFO
	.align		4
.L_2047:
        /*0118*/ 	.byte	0x04, 0x17
        /*011a*/ 	.short	(.L_2049 - .L_2048)
.L_2048:
        /*011c*/ 	.word	0x00000000
        /*0120*/ 	.short	0x0002
        /*0122*/ 	.short	0x0010
        /*0124*/ 	.byte	0x00, 0xf0, 0x21, 0x00


	//----- nvinfo : EIATTR_KPARAM_INFO
	.align		4
.L_2049:
        /*0128*/ 	.byte	0x04, 0x17
        /*012a*/ 	.short	(.L_2051 - .L_2050)
.L_2050:
        /*012c*/ 	.word	0x00000000
        /*0130*/ 	.short	0x0001
        /*0132*/ 	.short	0x0008
        /*0134*/ 	.byte	0x00, 0xf0, 0x21, 0x00


	//----- nvinfo : EIATTR_KPARAM_INFO
	.align		4
.L_2051:
        /*0138*/ 	.byte	0x04, 0x17
        /*013a*/ 	.short	(.L_2053 - .L_2052)
.L_2052:
        /*013c*/ 	.word	0x00000000
        /*0140*/ 	.short	0x0000
        /*0142*/ 	.short	0x0000
        /*0144*/ 	.byte	0x00, 0xf0, 0x21, 0x00


	//----- nvinfo : EIATTR_SPARSE_MMA_MASK
	.align		4
.L_2053:
        /*0148*/ 	.byte	0x03, 0x50
        /*014a*/ 	.short	0x0000


	//----- nvinfo : EIATTR_MAXREG_COUNT
	.align		4
        /*014c*/ 	.byte	0x03, 0x1b
        /*014e*/ 	.short	0x00ff


	//----- nvinfo : EIATTR_NUM_BARRIERS
	.align		4
        /*0150*/ 	.byte	0x02, 0x4c
        /*0152*/ 	.byte	0x01
	.zero		1


	//----- nvinfo : EIATTR_MERCURY_ISA_VERSION
	.align		4
        /*0154*/ 	.byte	0x03, 0x5f
        /*0156*/ 	.short	0x0101


	//----- nvinfo : EIATTR_EXIT_INSTR_OFFSETS
	.align		4
        /*0158*/ 	.byte	0x04, 0x1c
        /*015a*/ 	.short	(.L_2055 - .L_2054)


	//   ....[0]....
.L_2054:
        /*015c*/ 	.word	0x000000c0


	//   ....[1]....
        /*0160*/ 	.word	0x00000350


	//   ....[2]....
        /*0164*/ 	.word	0x00010fc0


	//   ....[3]....
        /*0168*/ 	.word	0x00011060


	//   ....[4]....
        /*016c*/ 	.word	0x000110a0


	//----- nvinfo : EIATTR_CRS_STACK_SIZE
	.align		4
.L_2055:
        /*0170*/ 	.byte	0x04, 0x1e
        /*0172*/ 	.short	(.L_2057 - .L_2056)
.L_2056:
        /*0174*/ 	.word	0x00000000


	//----- nvinfo : EIATTR_CBANK_PARAM_SIZE
	.align		4
.L_2057:
        /*0178*/ 	.byte	0x03, 0x19
        /*017a*/ 	.short	0x0074


	//----- nvinfo : EIATTR_PARAM_CBANK
	.align		4
        /*017c*/ 	.byte	0x04, 0x0a
        /*017e*/ 	.short	(.L_2059 - .L_2058)
	.align		4
.L_2058:
        /*0180*/ 	.word	index@(.nv.constant0._Z23gemm_half_q_half_kernelILi2ELb1ELb1EEvPK6__halfPKjS4_S2_PS0_iiiiPKtS7_iiiiiibS2_i)
        /*0184*/ 	.short	0x0210
        /*0186*/ 	.short	0x0074


	//----- nvinfo : EIATTR_SW_WAR
	.align		4
.L_2059:
        /*0188*/ 	.byte	0x04, 0x36
        /*018a*/ 	.short	(.L_2061 - .L_2060)
.L_2060:
        /*018c*/ 	.word	0x00000008
.L_2061:


//--------------------- .nv.info._Z23gemm_half_q_half_kernelILi1ELb1ELb1EEvPK6__halfPKjS4_S2_PS0_iiiiPKtS7_iiiiiibS2_i --------------------------
	.section	.nv.info._Z23gemm_half_q_half_kernelILi1ELb1ELb1EEvPK6__halfPKjS4_S2_PS0_iiiiPKtS7_iiiiiibS2_i,"",@"SHT_CUDA_INFO"
	.sectionflags	@""
	.align	4


	//----- nvinfo : EIATTR_CUDA_API_VERSION
	.align		4
        /*0000*/ 	.byte	0x04, 0x37
        /*0002*/ 	.short	(.L_2063 - .L_2062)
.L_2062:
        /*0004*/ 	.word	0x00000082


	//----- nvinfo : EIATTR_KPARAM_INFO
	.align		4
.L_2063:
        /*0008*/ 	.byte	0x04, 0x17
        /*000a*/ 	.short	(.L_2065 - .L_2064)
.L_2064:
        /*000c*/ 	.word	0x00000000
        /*0010*/ 	.short	0x0013
        /*0012*/ 	.short	0x0070
        /*0014*/ 	.byte	0x00, 0xf0, 0x11, 0x00


	//----- nvinfo : EIATTR_KPARAM_INFO
	.align		4
.L_2065:
        /*0018*/ 	.byte	0x04, 0x17
        /*001a*/ 	.short	(.L_2067 - .L_2066)
.L_2066:
        /*001c*/ 	.word	0x00000000
        /*0020*/ 	.short	0x0012
        /*0022*/ 	.short	0x0068
        /*0024*/ 	.byte	0x00, 0xf0, 0x21, 0x00


	//----- nvinfo : EIATTR_KPARAM_INFO
	.align		4
.L_2067:
        /*0028*/ 	.byte	0x04, 0x17
        /*002a*/ 	.short	(.L_2069 - .L_2068)
.L_2068:
        /*002c*/ 	.word	0x00000000
        /*0030*/ 	.short	0x0011
        /*0032*/ 	.short	0x0060
        /*0034*/ 	.byte	0x00, 0xf0, 0x05, 0x00


	//----- nvinfo : EIATTR_KPARAM_INFO
	.align		4
.L_2069:
        /*0038*/ 	.byte	0x04, 0x17
        /*003a*/ 	.short	(.L_2071 - .L_2070)
.L_2070:
        /*003c*/ 	.word	0x00000000
        /*0040*/ 	.short	0x0010
        /*0042*/ 	.short	0x005c
        /*0044*/ 	.byte	0x00, 0xf0, 0x11, 0x00


	//----- nvinfo : EIATTR_KPARAM_INFO
	.align		4
.L_2071:
        /*0048*/ 	.byte	0x04, 0x17
        /*004a*/ 	.short	(.L_2073 - .L_2072)
.L_2072:
        /*004c*/ 	.word	0x00000000
        /*0050*/ 	.short	0x000f
        /*0052*/ 	.short	0x0058
        /*0054*/ 	.byte	0x00, 0xf0, 0x11, 0x00


	//----- nvinfo : EIATTR_KPARAM_INFO
	.align		4
.L_2073:
        /*0058*/ 	.byte	0x04, 0x17
        /*005a*/ 	.short	(.L_2075 - .L_2074)
.L_2074:
        /*005c*/ 	.word	0x00000000
        /*0060*/ 	.short	0x000e
        /*0062*/ 	.short	0x0054
        /*0064*/ 	.byte	0x00, 0xf0, 0x11, 0x00


	//----- nvinfo : EIATTR_KPARAM_INFO
	.align		4
.L_2075:
        /*0068*/ 	.byte	0x04, 0x17
        /*006a*/ 	.short	(.L_2077 - .L_2076)
.L_2076:
        /*006c*/ 	.word	0x00000000
        /*0070*/ 	.short	0x000d
        /*0072*/ 	.short	0x0050
        /*0074*/ 	.byte	0x00, 0xf0, 0x11, 0x00


	//----- nvinfo : EIATTR_KPARAM_INFO
	.align		4
.L_2077:
        /*0078*/ 	.byte	0x04, 0x17
        /*007a*/ 	.short	(.L_2079 - .L_2078)
.L_2078:
        /*007c*/ 	.word	0x00000000
        /*0080*/ 	.short	0x000c
        /*0082*/ 	.short	0x004c
        /*0084*/ 	.byte	0x00, 0xf0, 0x11, 0x00


	//----- nvinfo : EIATTR_KPARAM_INFO
	.align		4
.L_2079:
        /*0088*/ 	.byte	0x04, 0x17
        /*008a*/ 	.short	(.L_2081 - .L_2080)
.L_2080:
        /*008c*/ 	.word	0x00000000
        /*0090*/ 	.short	0x000b
        /*0092*/ 	.short	0x0048
        /*0094*/ 	.byte	0x00, 0xf0, 0x11, 0x00


	//----- nvinfo : EIATTR_KPARAM_INFO
	.align		4
.L_2081:
        /*0098*/ 	.byte	0x04, 0x17
        /*009a*/ 	.short	(.L_2083 - .L_2082)
.L_2082:
        /*009c*/ 	.word	0x00000000
        /*00a0*/ 	.short	0x000a
        /*00a2*/ 	.short	0x0040
        /*00a4*/ 	.byte	0x00, 0xf0, 0x21, 0x00


	//----- nvinfo : EIATTR_KPARAM_INFO
	.align		4
.L_2083:
        /*00a8*/ 	.byte	0x04, 0x17
        /*00aa*/ 	.short	(.L_2085 - .L_2084)
.L_2084:
        /*00ac*/ 	.word	0x00000000
        /*00b0*/ 	.short	0x0009
        /*00b2*/ 	.short	0x0038
        /*00b4*/ 	.byte	0x00, 0xf0, 0x21, 0x00


	//----- nvinfo : EIATTR_KPARAM_INFO
	.align		4
.L_2085:
        /*00b8*/ 	.byte	0x04, 0x17
        /*00ba*/ 	.short	(.L_2087 - .L_2086)
.L_2086:
        /*00bc*/ 	.word	0x00000000
        /*00c0*/ 	.short	0x0008
        /*00c2*/ 	.short	0x0034
        /*00c4*/ 	.byte	0x00, 0xf0, 0x11, 0x00


	//----- nvinfo : EIATTR_KPARAM_INFO
	.align		4
.L_2087:
        /*00c8*/ 	.byte	0x04, 0x17
        /*00ca*/ 	.short	(.L_2089 - .L_2088)
.L_2088:
        /*00cc*/ 	.word	0x00000000
        /*00d0*/ 	.short	0x0007
        /*00d2*/ 	.short	0x0030
        /*00d4*/ 	.byte	0x00, 0xf0, 0x11, 0x00


	//----- nvinfo : EIATTR_KPARAM_INFO
	.align		4
.L_2089:
        /*00d8*/ 	.byte	0x04, 0x17
        /*00da*/ 	.short	(.L_2091 - .L_2090)
.L_2090:
        /*00dc*/ 	.word	0x00000000
        /*00e0*/ 	.short	0x0006
        /*00e2*/ 	.short	0x002c
        /*00e4*/ 	.byte	0x00, 0xf0, 0x11, 0x00


	//----- nvinfo : EIATTR_KPARAM_INFO
	.align		4
.L_2091:
        /*00e8*/ 	.byte	0x04, 0x17
        /*00ea*/ 	.short	(.L_2093 - .L_2092)
.L_2092:
        /*00ec*/ 	.word	0x00000000
        /*00f0*/ 	.short	0x0005
        /*00f2*/ 	.short	0x0028
        /*00f4*/ 	.byte	0x00, 0xf0, 0x11, 0x00


	//----- nvinfo : EIATTR_KPARAM_INFO
	.align		4
.L_2093:
        /*00f8*/ 	.byte	0x04, 0x17
        /*00fa*/ 	.short	(.L_2095 - .L_2094)
.L_2094:
        /*00fc*/ 	.word	0x00000000
        /*0100*/ 	.short	0x0004
        /*0102*/ 	.short	0x0020
        /*0104*/ 	.byte	0x00, 0xf0, 0x21, 0x00


	//----- nvinfo : EIATTR_KPARAM_INFO
	.align		4
.L_2095:
        /*0108*/ 	.byte	0x04, 0x17
        /*010a*/ 	.short	(.L_2097 - .L_2096)
.L_2096:
        /*010c*/ 	.word	0x00000000
        /*0110*/ 	.short	0x0003
        /*0112*/ 	.short	0x0018
        /*0114*/ 	.byte	0x00, 0xf0, 0x21, 0x00


	//----- nvinfo : EIATTR_KPARAM_INFO
	.align		4
.L_2097:
        /*0118*/ 	.byte	0x04, 0x17
        /*011a*/ 	.short	(.L_2099 - .L_2098)
.L_2098:
        /*011c*/ 	.word	0x00000000
        /*0120*/ 	.short	0x0002
        /*0122*/ 	.short	0x0010
        /*0124*/ 	.byte	0x00, 0xf0, 0x21, 0x00


	//----- nvinfo : EIATTR_KPARAM_INFO
	.align		4
.L_2099:
        /*0128*/ 	.byte	0x04, 0x17
        /*012a*/ 	.short	(.L_2101 - .L_2100)
.L_2100:
        /*012c*/ 	.word	0x00000000
        /*0130*/ 	.short	0x0001
        /*0132*/ 	.short	0x0008
        /*0134*/ 	.byte	0x00, 0xf0, 0x21, 0x00


	//----- nvinfo : EIATTR_KPARAM_INFO
	.align		4
.L_2101:
        /*0138*/ 	.byte	0x04, 0x17
        /*013a*/ 	.short	(.L_2103 - .L_2102)
.L_2102:
        /*013c*/ 	.word	0x00000000
        /*0140*/ 	.short	0x0000
        /*0142*/ 	.short	0x0000
        /*0144*/ 	.byte	0x00, 0xf0, 0x21, 0x00


	//----- nvinfo : EIATTR_SPARSE_MMA_MASK
	.align		4
.L_2103:
        /*0148*/ 	.byte	0x03, 0x50
        /*014a*/ 	.short	0x0000


	//----- nvinfo : EIATTR_MAXREG_COUNT
	.align		4
        /*014c*/ 	.byte	0x03, 0x1b
        /*014e*/ 	.short	0x00ff


	//----- nvinfo : EIATTR_NUM_BARRIERS
	.align		4
        /*0150*/ 	.byte	0x02, 0x4c
        /*0152*/ 	.byte	0x01
	.zero		1


	//----- nvinfo : EIATTR_MERCURY_ISA_VERSION
	.align		4
        /*0154*/ 	.byte	0x03, 0x5f
        /*0156*/ 	.short	0x0101


	//----- nvinfo : EIATTR_EXIT_INSTR_OFFSETS
	.align		4
        /*0158*/ 	.byte	0x04, 0x1c
        /*015a*/ 	.short	(.L_2105 - .L_2104)


	//   ....[0]....
.L_2104:
        /*015c*/ 	.word	0x00000080


	//   ....[1]....
        /*0160*/ 	.word	0x00000270


	//   ....[2]....
        /*0164*/ 	.word	0x0000c420


	//   ....[3]....
        /*0168*/ 	.word	0x0000c4c0


	//   ....[4]....
        /*016c*/ 	.word	0x0000c500


	//----- nvinfo : EIATTR_CRS_STACK_SIZE
	.align		4
.L_2105:
        /*0170*/ 	.byte	0x04, 0x1e
        /*0172*/ 	.short	(.L_2107 - .L_2106)
.L_2106:
        /*0174*/ 	.word	0x00000000


	//----- nvinfo : EIATTR_CBANK_PARAM_SIZE
	.align		4
.L_2107:
        /*0178*/ 	.byte	0x03, 0x19
        /*017a*/ 	.short	0x0074


	//----- nvinfo : EIATTR_PARAM_CBANK
	.align		4
        /*017c*/ 	.byte	0x04, 0x0a
        /*017e*/ 	.short	(.L_2109 - .L_2108)
	.align		4
.L_2108:
        /*0180*/ 	.word	index@(.nv.constant0._Z23gemm_half_q_half_kernelILi1ELb1ELb1EEvPK6__halfPKjS4_S2_PS0_iiiiPKtS7_iiiiiibS2_i)
        /*0184*/ 	.short	0x0210
        /*0186*/ 	.short	0x0074


	//----- nvinfo : EIATTR_SW_WAR
	.align		4
.L_2109:
        /*0188*/ 	.byte	0x04, 0x36
        /*018a*/ 	.short	(.L_2111 - .L_2110)
.L_2110:
        /*018c*/ 	.word	0x00000008
.L_2111:


//--------------------- .nv.info._Z23gemm_half_q_half_kernelILi8ELb1ELb0EEvPK6__halfPKjS4_S2_PS0_iiiiPKtS7_iiiiiibS2_i --------------------------
	.section	.nv.info._Z23gemm_half_q_half_kernelILi8ELb1ELb0EEvPK6__halfPKjS4_S2_PS0_iiiiPKtS7_iiiiiibS2_i,"",@"SHT_CUDA_INFO"
	.sectionflags	@""
	.align	4


	//----- nvinfo : EIATTR_CUDA_API_VERSION
	.align		4
        /*0000*/ 	.byte	0x04, 0x37
        /*0002*/ 	.short	(.L_2113 - .L_2112)
.L_2112:
        /*0004*/ 	.word	0x00000082


	//----- nvinfo : EIATTR_KPARAM_INFO
	.align		4
.L_2113:
        /*0008*/ 	.byte	0x04, 0x17
        /*000a*/ 	.short	(.L_2115 - .L_2114)
.L_2114:
        /*000c*/ 	.word	0x00000000
        /*0010*/ 	.short	0x0013
        /*0012*/ 	.short	0x0070
        /*0014*/ 	.byte	0x00, 0xf0, 0x11, 0x00


	//----- nvinfo : EIATTR_KPARAM_INFO
	.align		4
.L_2115:
        /*0018*/ 	.byte	0x04, 0x17
        /*001a*/ 	.short	(.L_2117 - .L_2116)
.L_2116:
        /*001c*/ 	.word	0x00000000
        /*0020*/ 	.short	0x0012
        /*0022*/ 	.short	0x0068
        /*0024*/ 	.byte	0x00, 0xf0, 0x21, 0x00


	//----- nvinfo : EIATTR_KPARAM_INFO
	.align		4
.L_2117:
        /*0028*/ 	.byte	0x04, 0x17
        /*002a*/ 	.short	(.L_2119 - .L_2118)
.L_2118:
        /*002c*/ 	.word	0x00000000
        /*0030*/ 	.short	0x0011
        /*0032*/ 	.short	0x0060
        /*0034*/ 	.byte	0x00, 0xf0, 0x05, 0x00


	//----- nvinfo : EIATTR_KPARAM_INFO
	.align		4
.L_2119:
        /*0038*/ 	.byte	0x04, 0x17
        /*003a*/ 	.short	(.L_2121 - .L_2120)
.L_2120:
        /*003c*/ 	.word	0x00000000
        /*0040*/ 	.short	0x0010
        /*0042*/ 	.short	0x005c
        /*0044*/ 	.byte	0x00, 0xf0, 0x11, 0x00


	//----- nvinfo : EIATTR_KPARAM_INFO
	.align		4
.L_2121:
        /*0048*/ 	.byte	0x04, 0x17
        /*004a*/ 	.short	(.L_2123 - .L_2122)
.L_2122:
        /*004c*/ 	.word	0x00000000
        /*0050*/ 	.short	0x000f
        /*0052*/ 	.short	0x0058
        /*0054*/ 	.byte	0x00, 0xf0, 0x11, 0x00


	//----- nvinfo : EIATTR_KPARAM_INFO
	.align		4
.L_2123:
        /*0058*/ 	.byte	0x04, 0x17
        /*005a*/ 	.short	(.L_2125 - .L_2124)
.L_2124:
        /*005c*/ 	.word	0x00000000
        /*0060*/ 	.short	0x000e
        /*0062*/ 	.short	0x0054
        /*0064*/ 	.byte	0x00, 0xf0, 0x11, 0x00


	//----- nvinfo : EIATTR_KPARAM_INFO
	.align		4
.L_2125:
        /*0068*/ 	.byte	0x04, 0x17
        /*006a*/ 	.short	(.L_2127 - .L_2126)
.L_2126:
        /*006c*/ 	.word	0x00000000
        /*0070*/ 	.short	0x000d
        /*0072*/ 	.short	0x0050
        /*0074*/ 	.byte	0x00, 0xf0, 0x11, 0x00


	//----- nvinfo : EIATTR_KPARAM_INFO
	.align		4
.L_2127:
        /*0078*/ 	.byte	0x04, 0x17
        /*007a*/ 	.short	(.L_2129 - .L_2128)
.L_2128:
        /*007c*/ 	.word	0x00000000
        /*0080*/ 	.short	0x000c
        /*0082*/ 	.short	0x004c
        /*0084*/ 	.byte	0x00, 0xf0, 0x11, 0x00


	//----- nvinfo : EIATTR_KPARAM_INFO
	.align		4
.L_2129:
        /*0088*/ 	.byte	0x04, 0x17
        /*008a*/ 	.short	(.L_2131 - .L_2130)
.L_2130:
        /*008c*/ 	.word	0x00000000
        /*0090*/ 	.short	0x000b
        /*0092*/ 	.short	0x0048
        /*0094*/ 	.byte	0x00, 0xf0, 0x11, 0x00


	//----- nvinfo : EIATTR_KPARAM_INFO
	.align		4
.L_2131:
        /*0098*/ 	.byte	0x04, 0x17
        /*009a*/ 	.short	(.L_2133 - .L_2132)
.L_2132:
        /*009c*/ 	.word	0x00000000
        /*00a0*/ 	.short	0x000a
        /*00a2*/ 	.short	0x0040
        /*00a4*/ 	.byte	0x00, 0xf0, 0x21, 0x00


	//----- nvinfo : EIATTR_KPARAM_INFO
	.align		4
.L_2133:
        /*00a8*/ 	.byte	0x04, 0x17
        /*00aa*/ 	.short	(.L_2135 - .L_2134)
.L_2134:
        /*00ac*/ 	.word	0x00000000
        /*00b0*/ 	.short	0x0009
        /*00b2*/ 	.short	0x0038
        /*00b4*/ 	.byte	0x00, 0xf0, 0x21, 0x00


	//----- nvinfo : EIATTR_KPARAM_INFO
	.align		4
.L_2135:
        /*00b8*/ 	.byte	0x04, 0x17
        /*00ba*/ 	.short	(.L_2137 - .L_2136)
.L_2136:
        /*00bc*/ 	.word	0x00000000
        /*00c0*/ 	.short	0x0008
        /*00c2*/ 	.short	0x0034
        /*00c4*/ 	.byte	0x00, 0xf0, 0x11, 0x00


	//----- nvinfo : EIATTR_KPARAM_INFO
	.align		4
.L_2137:
        /*00c8*/ 	.byte	0x04, 0x17
        /*00ca*/ 	.short	(.L_2139 - .L_2138)
.L_2138:
        /*00cc*/ 	.word	0x00000000
        /*00d0*/ 	.short	0x0007
        /*00d2*/ 	.short	0x0030
        /*00d4*/ 	.byte	0x00, 0xf0, 0x11, 0x00


	//----- nvinfo : EIATTR_KPARAM_INFO
	.align		4
.L_2139:
        /*00d8*/ 	.byte	0x04, 0x17
        /*00da*/ 	.short	(.L_2141 - .L_2140)
.L_2140:
        /*00dc*/ 	.word	0x00000000
        /*00e0*/ 	.short	0x0006
        /*00e2*/ 	.short	0x002c
        /*00e4*/ 	.byte	0x00, 0xf0, 0x11, 0x00


	//----- nvinfo : EIATTR_KPARAM_INFO
	.align		4
.L_2141:
        /*00e8*/ 	.byte	0x04, 0x17
        /*00ea*/ 	.short	(.L_2143 - .L_2142)
.L_2142:
        /*00ec*/ 	.word	0x00000000
        /*00f0*/ 	.short	0x0005
        /*00f2*/ 	.short	0x0028
        /*00f4*/ 	.byte	0x00, 0xf0, 0x11, 0x00


	//----- nvinfo : EIATTR_KPARAM_INFO
	.align		4
.L_2143:
        /*00f8*/ 	.byte	0x04, 0x17
        /*00fa*/ 	.short	(.L_2145 - .L_2144)
.L_2144:
        /*00fc*/ 	.word	0x00000000
        /*0100*/ 	.short	0x0004
        /*0102*/ 	.short	0x0020
        /*0104*/ 	.byte	0x00, 0xf0, 0x21, 0x00


	//----- nvinfo : EIATTR_KPARAM_INFO
	.align		4
.L_2145:
        /*0108*/ 	.byte	0x04, 0x17
        /*010a*/ 	.short	(.L_2147 - .L_2146)
.L_2146:
        /*010c*/ 	.word	0x00000000
        /*0110*/ 	.short	0x0003
        /*0112*/ 	.short	0x0018
        /*0114*/ 	.byte	0x00, 0xf0, 0x21, 0x00


	//----- nvinfo : EIATTR_KPARAM_INFO
	.align		4
.L_2147:
        /*0118*/ 	.byte	0x04, 0x17
        /*011a*/ 	.short	(.L_2149 - .L_2148)
.L_2148:
        /*011c*/ 	.word	0x00000000
        /*0120*/ 	.short	0x0002
        /*0122*/ 	.short	0x0010
        /*0124*/ 	.byte	0x00, 0xf0, 0x21, 0x00


	//----- nvinfo : EIATTR_KPARAM_INFO
	.align		4
.L_2149:
        /*0128*/ 	.byte	0x04, 0x17
        /*012a*/ 	.short	(.L_2151 - .L_2150)
.L_2150:
        /*012c*/ 	.word	0x00000000
        /*0130*/ 	.short	0x0001
        /*0132*/ 	.short	0x0008
        /*0134*/ 	.byte	0x00, 0xf0, 0x21, 0x00


	//----- nvinfo : EIATTR_KPARAM_INFO
	.align		4
.L_2151:
        /*0138*/ 	.byte	0x04, 0x17
        /*013a*/ 	.short	(.L_2153 - .L_2152)
.L_2152:
        /*013c*/ 	.word	0x00000000
        /*0140*/ 	.short	0x0000
        /*0142*/ 	.short	0x0000
        /*0144*/ 	.byte	0x00, 0xf0, 0x21, 0x00


	//----- nvinfo : EIATTR_SPARSE_MMA_MASK
	.align		4
.L_2153:
        /*0148*/ 	.byte	0x03, 0x50
        /*014a*/ 	.short	0x0000


	//----- nvinfo : EIATTR_MAXREG_COUNT
	.align		4
        /*014c*/ 	.byte	0x03, 0x1b
        /*014e*/ 	.short	0x00ff


	//----- nvinfo : EIATTR_NUM_BARRIERS
	.align		4
        /*0150*/ 	.byte	0x02, 0x4c
        /*0152*/ 	.byte	0x01
	.zero		1


	//----- nvinfo : EIATTR_MERCURY_ISA_VERSION
	.align		4
        /*0154*/ 	.byte	0x03, 0x5f
        /*0156*/ 	.short	0x0101


	//----- nvinfo : EIATTR_EXIT_INSTR_OFFSETS
	.align		4
        /*0158*/ 	.byte	0x04, 0x1c
        /*015a*/ 	.short	(.L_2155 - .L_2154)


	//   ....[0]....
.L_2154:
        /*015c*/ 	.word	0x000001b0


	//   ....[1]....
        /*0160*/ 	.word	0x00000520


	//   ....[2]....
        /*0164*/ 	.word	0x00026c80


	//   ....[3]....
        /*0168*/ 	.word	0x00026d10


	//   ....[4]....
        /*016c*/ 	.word	0x00026d50


	//----- nvinfo : EIATTR_CRS_STACK_SIZE
	.align		4
.L_2155:
        /*0170*/ 	.byte	0x04, 0x1e
        /*0172*/ 	.short	(.L_2157 - .L_2156)
.L_2156:
        /*0174*/ 	.word	0x00000000


	//----- nvinfo : EIATTR_CBANK_PARAM_SIZE
	.align		4
.L_2157:
        /*0178*/ 	.byte	0x03, 0x19
        /*017a*/ 	.short	0x0074


	//----- nvinfo : EIATTR_PARAM_CBANK
	.align		4
        /*017c*/ 	.byte	0x04, 0x0a
        /*017e*/ 	.short	(.L_2159 - .L_2158)
	.align		4
.L_2158:
        /*0180*/ 	.word	index@(.nv.constant0._Z23gemm_half_q_half_kernelILi8ELb1ELb0EEvPK6__halfPKjS4_S2_PS0_iiiiPKtS7_iiiiiibS2_i)
        /*0184*/ 	.short	0x0210
        /*0186*/ 	.short	0x0074


	//----- nvinfo : EIATTR_SW_WAR
	.align		4
.L_2159:
        /*0188*/ 	.byte	0x04, 0x36
        /*018a*/ 	.short	(.L_2161 - .L_2160)
.L_2160:
        /*018c*/ 	.word	0x00000008
.L_2161:


//--------------------- .nv.info._Z23gemm_half_q_half_kernelILi7ELb1ELb0EEvPK6__halfPKjS4_S2_PS0_iiiiPKtS7_iiiiiibS2_i --------------------------
	.section	.nv.info._Z23gemm_half_q_half_kernelILi7ELb1ELb0EEvPK6__halfPKjS4_S2_PS0_iiiiPKtS7_iiiiiibS2_i,"",@"SHT_CUDA_INFO"
	.sectionflags	@""
	.align	4


	//----- nvinfo : EIATTR_CUDA_API_VERSION
	.align		4
        /*0000*/ 	.byte	0x04, 0x37
        /*0002*/ 	.short	(.L_2163 - .L_2162)
.L_2162:
        /*0004*/ 	.word	0x00000082


	//----- nvinfo : EIATTR_KPARAM_INFO
	.align		4
.L_2163:
        /*0008*/ 	.byte	0x04, 0x17
        /*000a*/ 	.short	(.L_2165 - .L_2164)
.L_2164:
        /*000c*/ 	.word	0x00000000
        /*0010*/ 	.short	0x0013
        /*0012*/ 	.short	0x0070
        /*0014*/ 	.byte	0x00, 0xf0, 0x11, 0x00


	//----- nvinfo : EIATTR_KPARAM_INFO
	.align		4
.L_2165:
        /*0018*/ 	.byte	0x04, 0x17
        /*001a*/ 	.short	(.L_2167 - .L_2166)
.L_2166:
        /*001c*/ 	.word	0x00000000
        /*0020*/ 	.short	0x0012
        /*0022*/ 	.short	0x0068
        /*0024*/ 	.byte	0x00, 0xf0, 0x21, 0x00


	//----- nvinfo : EIATTR_KPARAM_INFO
	.align		4
.L_2167:
        /*0028*/ 	.byte	0x04, 0x17
        /*002a*/ 	.short	(.L_2169 - .L_2168)
.L_2168:
        /*002c*/ 	.word	0x00000000
        /*0030*/ 	.short	0x0011
        /*0032*/ 	.short	0x0060
        /*0034*/ 	.byte	0x00, 0xf0, 0x05, 0x00


	//----- nvinfo : EIATTR_KPARAM_INFO
	.align		4
.L_2169:
        /*0038*/ 	.byte	0x04, 0x17
        /*003a*/ 	.short	(.L_2171 - .L_2170)
.L_2170:
        /*003c*/ 	.word	0x00000000
        /*0040*/ 	.short	0x0010
        /*0042*/ 	.short	0x005c
        /*0044*/ 	.byte	0x00, 0xf0, 0x11, 0x00


	//----- nvinfo : EIATTR_KPARAM_INFO
	.align		4
.L_2171:
        /*0048*/ 	.byte	0x04, 0x17
        /*004a*/ 	.short	(.L_2173 - .L_2172)
.L_2172:
        /*004c*/ 	.word	0x00000000
        /*0050*/ 	.short	0x000f
        /*0052*/ 	.short	0x0058
        /*0054*/ 	.byte	0x00, 0xf0, 0x11, 0x00


	//----- nvinfo : EIATTR_KPARAM_INFO
	.align		4
.L_2173:
        /*0058*/ 	.byte	0x04, 0x17
        /*005a*/ 	.short	(.L_2175 - .L_2174)
.L_2174:
        /*005c*/ 	.word	0x00000000
        /*0060*/ 	.short	0x000e
        /*0062*/ 	.short	0x0054
        /*0064*/ 	.byte	0x00, 0xf0, 0x11, 0x00


	//----- nvinfo : EIATTR_KPARAM_INFO
	.align		4
.L_2175:
        /*0068*/ 	.byte	0x04, 0x17
        /*006a*/ 	.short	(.L_2177 - .L_2176)
.L_2176:
        /*006c*/ 	.word	0x00000000
        /*0070*/ 	.short	0x000d
        /*0072*/ 	.short	0x0050
        /*0074*/ 	.byte	0x00, 0xf0, 0x11, 0x00


	//----- nvinfo : EIATTR_KPARAM_INFO
	.align		4
.L_2177:
        /*0078*/ 	.byte	0x04, 0x17
        /*007a*/ 	.short	(.L_2179 - .L_2178)
.L_2178:
        /*007c*/ 	.word	0x00000000
        /*0080*/ 	.short	0x000c
        /*0082*/ 	.short	0x004c
        /*0084*/ 	.byte	0x00, 0xf0, 0x11, 0x00


	//----- nvinfo : EIATTR_KPARAM_INFO
	.align		4
.L_2179:
        /*0088*/ 	.byte	0x04, 0x17
        /*008a*/ 	.short	(.L_2181 - .L_2180)
.L_2180:
        /*008c*/ 	.word	0x00000000
        /*0090*/ 	.short	0x000b
        /*0092*/ 	.short	0x0048
        /*0094*/ 	.byte	0x00, 0xf0, 0x11, 0x00


	//----- nvinfo : EIATTR_KPARAM_INFO
	.align		4
.L_2181:
        /*0098*/ 	.byte	0x04, 0x17
        /*009a*/ 	.short	(.L_2183 - .L_2182)
.L_2182:
        /*009c*/ 	.word	0x00000000
        /*00a0*/ 	.short	0x000a
        /*00a2*/ 	.short	0x0040
        /*00a4*/ 	.byte	0x00, 0xf0, 0x21, 0x00


	//----- nvinfo : EIATTR_KPARAM_INFO
	.align		4
.L_2183:
        /*00a8*/ 	.byte	0x04, 0x17
        /*00aa*/ 	.short	(.L_2185 - .L_2184)
.L_2184:
        /*00ac*/ 	.word	0x00000000
        /*00b0*/ 	.short	0x0009
        /*00b2*/ 	.short	0x0038
        /*00b4*/ 	.byte	0x00, 0xf0, 0x21, 0x00


	//----- nvinfo : EIATTR_KPARAM_INFO
	.align		4
.L_2185:
        /*00b8*/ 	.byte	0x04, 0x17
        /*00ba*/ 	.short	(.L_2187 - .L_2186)
.L_2186:
        /*00bc*/ 	.word	0x00000000
        /*00c0*/ 	.short	0x0008
        /*00c2*/ 	.short	0x0034
        /*00c4*/ 	.byte	0x00, 0xf0, 0x11, 0x00


	//----- nvinfo : EIATTR_KPARAM_INFO
	.align		4
.L_2187:
        /*00c8*/ 	.byte	0x04, 0x17
        /*00ca*/ 	.short	(.L_2189 - .L_2188)
.L_2188:
        /*00cc*/ 	.word	0x00000000
        /*00d0*/ 	.short	0x0007
        /*00d2*/ 	.short	0x0030
        /*00d4*/ 	.byte	0x00, 0xf0, 0x11, 0x00


	//----- nvinfo : EIATTR_KPARAM_INFO
	.align		4
.L_2189:
        /*00d8*/ 	.byte	0x04, 0x17
        /*00da*/ 	.short	(.L_2191 - .L_2190)
.L_2190:
        /*00dc*/ 	.word	0x00000000
        /*00e0*/ 	.short	0x0006
        /*00e2*/ 	.short	0x002c
        /*00e4*/ 	.byte	0x00, 0xf0, 0x11, 0x00


	//----- nvinfo : EIATTR_KPARAM_INFO
	.align		4
.L_2191:
        /*00e8*/ 	.byte	0x04, 0x17
        /*00ea*/ 	.short	(.L_2193 - .L_2192)
.L_2192:
        /*00ec*/ 	.word	0x00000000
        /*00f0*/ 	.short	0x0005
        /*00f2*/ 	.short	0x0028
        /*00f4*/ 	.byte	0x00, 0xf0, 0x11, 0x00


	//----- nvinfo : EIATTR_KPARAM_INFO
	.align		4
.L_2193:
        /*00f8*/ 	.byte	0x04, 0x17
        /*00fa*/ 	.short	(.L_2195 - .L_2194)
.L_2194:
        /*00fc*/ 	.word	0x00000000
        /*0100*/ 	.short	0x0004
        /*0102*/ 	.short	0x0020
        /*0104*/ 	.byte	0x00, 0xf0, 0x21, 0x00


	//----- nvinfo : EIATTR_KPARAM_INFO
	.align		4
.L_2195:
        /*0108*/ 	.byte	0x04, 0x17
        /*010a*/ 	.short	(.L_2197 - .L_2196)
.L_2196:
        /*010c*/ 	.word	0x00000000
        /*0110*/ 	.short	0x0003
        /*0112*/ 	.short	0x0018
        /*0114*/ 	.byte	0x00, 0xf0, 0x21, 0x00


	//----- nvinfo : EIATTR_KPARAM_INFO
	.align		4
.L_2197:
        /*0118*/ 	.byte	0x04, 0x17
        /*011a*/ 	.short	(.L_2199 - .L_2198)
.L_2198:
        /*011c*/ 	.word	0x00000000
        /*0120*/ 	.short	0x0002
        /*0122*/ 	.short	0x0010
        /*0124*/ 	.byte	0x00, 0xf0, 0x21, 0x00


	//----- nvinfo : EIATTR_KPARAM_INFO
	.align		4
.L_2199:
        /*0128*/ 	.byte	0x04, 0x17
        /*012a*/ 	.short	(.L_2201 - .L_2200)
.L_2200:
        /*012c*/ 	.word	0x00000000
        /*0130*/ 	.short	0x0001
        /*0132*/ 	.short	0x0008
        /*0134*/ 	.byte	0x00, 0xf0, 0x21, 0x00


	//----- nvinfo : EIATTR_KPARAM_INFO
	.align		4
.L_2201:
        /*0138*/ 	.byte	0x04, 0x17
        /*013a*/ 	.short	(.L_2203 - .L_2202)
.L_2202:
        /*013c*/ 	.word	0x00000000
        /*0140*/ 	.short	0x0000
        /*0142*/ 	.short	0x0000
        /*0144*/ 	.byte	0x00, 0xf0, 0x21, 0x00


	//----- nvinfo : EIATTR_SPARSE_MMA_MASK
	.align		4
.L_2203:
        /*0148*/ 	.byte	0x03, 0x50
        /*014a*/ 	.short	0x0000


	//----- nvinfo : EIATTR_MAXREG_COUNT
	.align		4
        /*014c*/ 	.byte	0x03, 0x1b
        /*014e*/ 	.short	0x00ff


	//----- nvinfo : EIATTR_NUM_BARRIERS
	.align		4
        /*0150*/ 	.byte	0x02, 0x4c
        /*0152*/ 	.byte	0x01
	.zero		1


	//----- nvinfo : EIATTR_MERCURY_ISA_VERSION
	.align		4
        /*0154*/ 	.byte	0x03, 0x5f
        /*0156*/ 	.short	0x0101


	//----- nvinfo : EIATTR_EXIT_INSTR_OFFSETS
	.align		4
        /*0158*/ 	.byte	0x04, 0x1c
        /*015a*/ 	.short	(.L_2205 - .L_2204)


	//   ....[0]....
.L_2204:
        /*015c*/ 	.word	0x00000180


	//   ....[1]....
        /*0160*/ 	.word	0x000004c0


	//   ....[2]....
        /*0164*/ 	.word	0x00023b30


	//   ....[3]....
        /*0168*/ 	.word	0x00023bc0


	//   ....[4]....
        /*016c*/ 	.word	0x00023c00


	//----- nvinfo : EIATTR_CRS_STACK_SIZE
	.align		4
.L_2205:
        /*0170*/ 	.byte	0x04, 0x1e
        /*0172*/ 	.short	(.L_2207 - .L_2206)
.L_2206:
        /*0174*/ 	.word	0x00000000


	//----- nvinfo : EIATTR_CBANK_PARAM_SIZE
	.align		4
.L_2207:
        /*0178*/ 	.byte	0x03, 0x19
        /*017a*/ 	.short	0x0074


	//----- nvinfo : EIATTR_PARAM_CBANK
	.align		4
        /*017c*/ 	.byte	0x04, 0x0a
        /*017e*/ 	.short	(.L_2209 - .L_2208)
	.align		4
.L_2208:
        /*0180*/ 	.word	index@(.nv.constant0._Z23gemm_half_q_half_kernelILi7ELb1ELb0EEvPK6__halfPKjS4_S2_PS0_iiiiPKtS7_iiiiiibS2_i)
        /*0184*/ 	.short	0x0210
        /*0186*/ 	.short	0x0074


	//----- nvinfo : EIATTR_SW_WAR
	.align		4
.L_2209:
        /*0188*/ 	.byte	0x04, 0x36
        /*018a*/ 	.short	(.L_2211 - .L_2210)
.L_2210:
        /*018c*/ 	.word	0x00000008
.L_2211:


//--------------------- .nv.info._Z23gemm_half_q_half_kernelILi6ELb1ELb0EEvPK6__halfPKjS4_S2_PS0_iiiiPKtS7_iiiiiibS2_i --------------------------
	.section	.nv.info._Z23gemm_half_q_half_kernelILi6ELb1ELb0EEvPK6__halfPKjS4_S2_PS0_iiiiPKtS7_iiiiiibS2_i,"",@"SHT_CUDA_INFO"
	.sectionflags	@""
	.align	4


	//----- nvinfo : EIATTR_CUDA_API_VERSION
	.align		4
        /*0000*/ 	.byte	0x04, 0x37
        /*0002*/ 	.short	(.L_2213 - .L_2212)
.L_2212:
        /*0004*/ 	.word	0x00000082


	//----- nvinfo : EIATTR_KPARAM_INFO
	.align		4
.L_2213:
        /*0008*/ 	.byte	0x04, 0x17
        /*000a*/ 	.short	(.L_2215 - .L_2214)
.L_2214:
        /*000c*/ 	.word	0x00000000
        /*0010*/ 	.short	0x0013
        /*0012*/ 	.short	0x0070
        /*0014*/ 	.byte	0x00, 0xf0, 0x11, 0x00


	//----- nvinfo : EIATTR_KPARAM_INFO
	.align		4
.L_2215:
        /*0018*/ 	.byte	0x04, 0x17
        /*001a*/ 	.short	(.L_2217 - .L_2216)
.L_2216:
        /*001c*/ 	.word	0x00000000
        /*0020*/ 	.short	0x0012
        /*0022*/ 	.short	0x0068
        /*0024*/ 	.byte	0x00, 0xf0, 0x21, 0x00


	//----- nvinfo : EIATTR_KPARAM_INFO
	.align		4
.L_2217:
        /*0028*/ 	.byte	0x04, 0x17
        /*002a*/ 	.short	(.L_2219 - .L_2218)
.L_2218:
        /*002c*/ 	.word	0x00000000
        /*0030*/ 	.short	0x0011
        /*0032*/ 	.short	0x0060
        /*0034*/ 	.byte	0x00, 0xf0, 0x05, 0x00


	//----- nvinfo : EIATTR_KPARAM_INFO
	.align		4
.L_2219:
        /*0038*/ 	.byte	0x04, 0x17
        /*003a*/ 	.short	(.L_2221 - .L_2220)
.L_2220:
        /*003c*/ 	.word	0x00000000
        /*0040*/ 	.short	0x0010
        /*0042*/ 	.short	0x005c
        /*0044*/ 	.byte	0x00, 0xf0, 0x11, 0x00


	//----- nvinfo : EIATTR_KPARAM_INFO
	.align		4
.L_2221:
        /*0048*/ 	.byte	0x04, 0x17
        /*004a*/ 	.short	(.L_2223 - .L_2222)
.L_2222:
        /*004c*/ 	.word	0x00000000
        /*0050*/ 	.short	0x000f
        /*0052*/ 	.short	0x0058
        /*0054*/ 	.byte	0x00, 0xf0, 0x11, 0x00


	//----- nvinfo : EIATTR_KPARAM_INFO
	.align		4
.L_2223:
        /*0058*/ 	.byte	0x04, 0x17
        /*005a*/ 	.short	(.L_2225 - .L_2224)
.L_2224:
        /*005c*/ 	.word	0x00000000
        /*0060*/ 	.short	0x000e
        /*0062*/ 	.short	0x0054
        /*0064*/ 	.byte	0x00, 0xf0, 0x11, 0x00


	//----- nvinfo : EIATTR_KPARAM_INFO
	.align		4
.L_2225:
        /*0068*/ 	.byte	0x04, 0x17
        /*006a*/ 	.short	(.L_2227 - .L_2226)
.L_2226:
        /*006c*/ 	.word	0x00000000
        /*0070*/ 	.short	0x000d
        /*0072*/ 	.short	0x0050
        /*0074*/ 	.byte	0x00, 0xf0, 0x11, 0x00


	//----- nvinfo : EIATTR_KPARAM_INFO
	.align		4
.L_2227:
        /*0078*/ 	.byte	0x04, 0x17
        /*007a*/ 	.short	(.L_2229 - .L_2228)
.L_2228:
        /*007c*/ 	.word	0x00000000
        /*0080*/ 	.short	0x000c
        /*0082*/ 	.short	0x004c
        /*0084*/ 	.byte	0x00, 0xf0, 0x11, 0x00


	//----- nvinfo : EIATTR_KPARAM_INFO
	.align		4
.L_2229:
        /*0088*/ 	.byte	0x04, 0x17
        /*008a*/ 	.short	(.L_2231 - .L_2230)
.L_2230:
        /*008c*/ 	.word	0x00000000
        /*0090*/ 	.short	0x000b
        /*0092*/ 	.short	0x0048
        /*0094*/ 	.byte	0x00, 0xf0, 0x11, 0x00


	//----- nvinfo : EIATTR_KPARAM_INFO
	.align		4
.L_2231:
        /*0098*/ 	.byte	0x04, 0x17
        /*009a*/ 	.short	(.L_2233 - .L_2232)
.L_2232:
        /*009c*/ 	.word	0x00000000
        /*00a0*/ 	.short	0x000a
        /*00a2*/ 	.short	0x0040
        /*00a4*/ 	.byte	0x00, 0xf0, 0x21, 0x00


	//----- nvinfo : EIATTR_KPARAM_INFO
	.align		4
.L_2233:
        /*00a8*/ 	.byte	0x04, 0x17
        /*00aa*/ 	.short	(.L_2235 - .L_2234)
.L_2234:
        /*00ac*/ 	.word	0x00000000
        /*00b0*/ 	.short	0x0009
        /*00b2*/ 	.short	0x0038
        /*00b4*/ 	.byte	0x00, 0xf0, 0x21, 0x00


	//----- nvinfo : EIATTR_KPARAM_INFO
	.align		4
.L_2235:
        /*00b8*/ 	.byte	0x04, 0x17
        /*00ba*/ 	.short	(.L_2237 - .L_2236)
.L_2236:
        /*00bc*/ 	.word	0x00000000
        /*00c0*/ 	.short	0x0008
        /*00c2*/ 	.short	0x0034
        /*00c4*/ 	.byte	0x00, 0xf0, 0x11, 0x00


	//----- nvinfo : EIATTR_KPARAM_INFO
	.align		4
.L_2237:
        /*00c8*/ 	.byte	0x04, 0x17
        /*00ca*/ 	.short	(.L_2239 - .L_2238)
.L_2238:
        /*00cc*/ 	.word	0x00000000
        /*00d0*/ 	.short	0x0007
        /*00d2*/ 	.short	0x0030
        /*00d4*/ 	.byte	0x00, 0xf0, 0x11, 0x00


	//----- nvinfo : EIATTR_KPARAM_INFO
	.align		4
.L_2239:
        /*00d8*/ 	.byte	0x04, 0x17
        /*00da*/ 	.short	(.L_2241 - .L_2240)
.L_2240:
        /*00dc*/ 	.word	0x00000000
        /*00e0*/ 	.short	0x0006
        /*00e2*/ 	.short	0x002c
        /*00e4*/ 	.byte	0x00, 0xf0, 0x11, 0x00


	//----- nvinfo : EIATTR_KPARAM_INFO
	.align		4
.L_2241:
        /*00e8*/ 	.byte	0x04, 0x17
        /*00ea*/ 	.short	(.L_2243 - .L_2242)
.L_2242:
        /*00ec*/ 	.word	0x00000000
        /*00f0*/ 	.short	0x0005
        /*00f2*/ 	.short	0x0028
        /*00f4*/ 	.byte	0x00, 0xf0, 0x11, 0x00


	//----- nvinfo : EIATTR_KPARAM_INFO
	.align		4
.L_2243:
        /*00f8*/ 	.byte	0x04, 0x17
        /*00fa*/ 	.short	(.L_2245 - .L_2244)
.L_2244:
        /*00fc*/ 	.word	0x00000000
        /*0100*/ 	.short	0x0004
        /*0102*/ 	.short	0x0020
        /*0104*/ 	.byte	0x00, 0xf0, 0x21, 0x00


	//----- nvinfo : EIATTR_KPARAM_INFO
	.align		4
.L_2245:
        /*0108*/ 	.byte	0x04, 0x17
        /*010a*/ 	.short	(.L_2247 - .L_2246)
.L_2246:
        /*010c*/ 	.word	0x00000000
        /*0110*/ 	.short	0x0003
        /*0112*/ 	.short	0x0018
        /*0114*/ 	.byte	0x00, 0xf0, 0x21, 0x00


	//----- nvinfo : EIATTR_KPARAM_INFO
	.align		4
.L_2247:
        /*0118*/ 	.byte	0x04, 0x17
        /*011a*/ 	.short	(.L_2249 - .L_2248)
.L_2248:
        /*011c*/ 	.word	0x00000000
        /*0120*/ 	.short	0x0002
        /*0122*/ 	.short	0x0010
        /*0124*/ 	.byte	0x00, 0xf0, 0x21, 0x00


	//----- nvinfo : EIATTR_KPARAM_INFO
	.align		4
.L_2249:
        /*0128*/ 	.byte	0x04, 0x17
        /*012a*/ 	.short	(.L_2251 - .L_2250)
.L_2250:
        /*012c*/ 	.word	0x00000000
        /*0130*/ 	.short	0x0001
        /*0132*/ 	.short	0x0008
        /*0134*/ 	.byte	0x00, 0xf0, 0x21, 0x00


	//----- nvinfo : EIATTR_KPARAM_INFO
	.align		4
.L_2251:
        /*0138*/ 	.byte	0x04, 0x17
        /*013a*/ 	.short	(.L_2253 - .L_2252)
.L_2252:
        /*013c*/ 	.word	0x00000000
        /*0140*/ 	.short	0x0000
        /*0142*/ 	.short	0x0000
        /*0144*/ 	.byte	0x00, 0xf0, 0x21, 0x00


	//----- nvinfo : EIATTR_SPARSE_MMA_MASK
	.align		4
.L_2253:
        /*0148*/ 	.byte	0x03, 0x50
        /*014a*/ 	.short	0x0000


	//----- nvinfo : EIATTR_MAXREG_COUNT
	.align		4
        /*014c*/ 	.byte	0x03, 0x1b
        /*014e*/ 	.short	0x00ff


	//----- nvinfo : EIATTR_NUM_BARRIERS
	.align		4
        /*0150*/ 	.byte	0x02, 0x4c
        /*0152*/ 	.byte	0x01
	.zero		1


	//----- nvinfo : EIATTR_MERCURY_ISA_VERSION
	.align		4
        /*0154*/ 	.byte	0x03, 0x5f
        /*0156*/ 	.short	0x0101


	//----- nvinfo : EIATTR_EXIT_INSTR_OFFSETS
	.align		4
        /*0158*/ 	.byte	0x04, 0x1c
        /*015a*/ 	.short	(.L_2255 - .L_2254)


	//   ....[0]....
.L_2254:
        /*015c*/ 	.word	0x00000160


	//   ....[1]....
        /*0160*/ 	.word	0x00000470


	//   ....[2]....
        /*0164*/ 	.word	0x00020f00


	//   ....[3]....
        /*0168*/ 	.word	0x00020f90


	//   ....[4]....
        /*016c*/ 	.word	0x00020fd0


	//----- nvinfo : EIATTR_CRS_STACK_SIZE
	.align		4
.L_2255:
        /*0170*/ 	.byte	0x04, 0x1e
        /*0172*/ 	.short	(.L_2257 - .L_2256)
.L_2256:
        /*0174*/ 	.word	0x00000000


	//----- nvinfo : EIATTR_CBANK_PARAM_SIZE
	.align		4
.L_2257:
        /*0178*/ 	.byte	0x03, 0x19
        /*017a*/ 	.short	0x0074


	//----- nvinfo : EIATTR_PARAM_CBANK
	.align		4
        /*017c*/ 	.byte	0x04, 0x0a
        /*017e*/ 	.short	(.L_2259 - .L_2258)
	.align		4
.L_2258:
        /*0180*/ 	.word	index@(.nv.constant0._Z23gemm_half_q_half_kernelILi6ELb1ELb0EEvPK6__halfPKjS4_S2_PS0_iiiiPKtS7_iiiiiibS2_i)
        /*0184*/ 	.short	0x0210
        /*0186*/ 	.short	0x0074


	//----- nvinfo : EIATTR_SW_WAR
	.align		4
.L_2259:
        /*0188*/ 	.byte	0x04, 0x36
        /*018a*/ 	.short	(.L_2261 - .L_2260)
.L_2260:
        /*018c*/ 	.word	0x00000008
.L_2261:


//--------------------- .nv.info._Z23gemm_half_q_half_kernelILi5ELb1ELb0EEvPK6__halfPKjS4_S2_PS0_iiiiPKtS7_iiiiiibS2_i --------------------------
	.section	.nv.info._Z23gemm_half_q_half_kernelILi5ELb1ELb0EEvPK6__halfPKjS4_S2_PS0_iiiiPKtS7_iiiiiibS2_i,"",@"SHT_CUDA_INFO"
	.sectionflags	@""
	.align	4


	//----- nvinfo : EIATTR_CUDA_API_VERSION
	.align		4
        /*0000*/ 	.byte	0x04, 0x37
        /*0002*/ 	.short	(.L_2263 - .L_2262)
.L_2262:
        /*0004*/ 	.word	0x00000082


	//----- nvinfo : EIATTR_KPARAM_INFO
	.align		4
.L_2263:
        /*0008*/ 	.byte	0x04, 0x17
        /*000a*/ 	.short	(.L_2265 - .L_2264)
.L_2264:
        /*000c*/ 	.word	0x00000000
        /*0010*/ 	.short	0x0013
        /*0012*/ 	.short	0x0070
        /*0014*/ 	.byte	0x00, 0xf0, 0x11, 0x00


	//----- nvinfo : EIATTR_KPARAM_INFO
	.align		4
.L_2265:
        /*0018*/ 	.byte	0x04, 0x17
        /*001a*/ 	.short	(.L_2267 - .L_2266)
.L_2266:
        /*001c*/ 	.word	0x00000000
        /*0020*/ 	.short	0x0012
        /*0022*/ 	.short	0x0068
        /*0024*/ 	.byte	0x00, 0xf0, 0x21, 0x00


	//----- nvinfo : EIATTR_KPARAM_INFO
	.align		4
.L_2267:
        /*0028*/ 	.byte	0x04, 0x17
        /*002a*/ 	.short	(.L_2269 - .L_2268)
.L_2268:
        /*002c*/ 	.word	0x00000000
        /*0030*/ 	.short	0x0011
        /*0032*/ 	.short	0x0060
        /*0034*/ 	.byte	0x00, 0xf0, 0x05, 0x00


	//----- nvinfo : EIATTR_KPARAM_INFO
	.align		4
.L_2269:
        /*0038*/ 	.byte	0x04, 0x17
        /*003a*/ 	.short	(.L_2271 - .L_2270)
.L_2270:
        /*003c*/ 	.word	0x00000000
        /*0040*/ 	.short	0x0010
        /*0042*/ 	.short	0x005c
        /*0044*/ 	.byte	0x00, 0xf0, 0x11, 0x00


	//----- nvinfo : EIATTR_KPARAM_INFO
	.align		4
.L_2271:
        /*0048*/ 	.byte	0x04, 0x17
        /*004a*/ 	.short	(.L_2273 - .L_2272)
.L_2272:
        /*004c*/ 	.word	0x00000000
        /*0050*/ 	.short	0x000f
        /*0052*/ 	.short	0x0058
        /*0054*/ 	.byte	0x00, 0xf0, 0x11, 0x00


	//----- nvinfo : EIATTR_KPARAM_INFO
	.align		4
.L_2273:
        /*0058*/ 	.byte	0x04, 0x17
        /*005a*/ 	.short	(.L_2275 - .L_2274)
.L_2274:
        /*005c*/ 	.word	0x00000000
        /*0060*/ 	.short	0x000e
        /*0062*/ 	.short	0x0054
        /*0064*/ 	.byte	0x00, 0xf0, 0x11, 0x00


	//----- nvinfo : EIATTR_KPARAM_INFO
	.align		4
.L_2275:
        /*0068*/ 	.byte	0x04, 0x17
        /*006a*/ 	.short	(.L_2277 - .L_2276)
.L_2276:
        /*006c*/ 	.word	0x00000000
        /*0070*/ 	.short	0x000d
        /*0072*/ 	.short	0x0050
        /*0074*/ 	.byte	0x00, 0xf0, 0x11, 0x00


	//----- nvinfo : EIATTR_KPARAM_INFO
	.align		4
.L_2277:
        /*0078*/ 	.byte	0x04, 0x17
        /*007a*/ 	.short	(.L_2279 - .L_2278)
.L_2278:
        /*007c*/ 	.word	0x00000000
        /*0080*/ 	.short	0x000c
        /*0082*/ 	.short	0x004c
        /*0084*/ 	.byte	0x00, 0xf0, 0x11, 0x00


	//----- nvinfo : EIATTR_KPARAM_INFO
	.align		4
.L_2279:
        /*0088*/ 	.byte	0x04, 0x17
        /*008a*/ 	.short	(.L_2281 - .L_2280)
.L_2280:
        /*008c*/ 	.word	0x00000000
        /*0090*/ 	.short	0x000b
        /*0092*/ 	.short	0x0048
        /*0094*/ 	.byte	0x00, 0xf0, 0x11, 0x00


	//----- nvinfo : EIATTR_KPARAM_INFO
	.align		4
.L_2281:
        /*0098*/ 	.byte	0x04, 0x17
        /*009a*/ 	.short	(.L_2283 - .L_2282)
.L_2282:
        /*009c*/ 	.word	0x00000000
        /*00a0*/ 	.short	0x000a
        /*00a2*/ 	.short	0x0040
        /*00a4*/ 	.byte	0x00, 0xf0, 0x21, 0x00


	//----- nvinfo : EIATTR_KPARAM_INFO
	.align		4
.L_2283:
        /*00a8*/ 	.byte	0x04, 0x17
        /*00aa*/ 	.short	(.L_2285 - .L_2284)
.L_2284:
        /*00ac*/ 	.word	0x00000000
        /*00b0*/ 	.short	0x0009
        /*00b2*/ 	.short	0x0038
        /*00b4*/ 	.byte	0x00, 0xf0, 0x21, 0x00


	//----- nvinfo : EIATTR_KPARAM_INFO
	.align		4
.L_2285:
        /*00b8*/ 	.byte	0x04, 0x17
        /*00ba*/ 	.short	(.L_2287 - .L_2286)
.L_2286:
        /*00bc*/ 	.word	0x00000000
        /*00c0*/ 	.short	0x0008
        /*00c2*/ 	.short	0x0034
        /*00c4*/ 	.byte	0x00, 0xf0, 0x11, 0x00


	//----- nvinfo : EIATTR_KPARAM_INFO
	.align		4
.L_2287:
        /*00c8*/ 	.byte	0x04, 0x17
        /*00ca*/ 	.short	(.L_2289 - .L_2288)
.L_2288:
        /*00cc*/ 	.word	0x00000000
        /*00d0*/ 	.short	0x0007
        /*00d2*/ 	.short	0x0030
        /*00d4*/ 	.byte	0x00, 0xf0, 0x11, 0x00


	//----- nvinfo : EIATTR_KPARAM_INFO
	.align		4
.L_2289:
        /*00d8*/ 	.byte	0x04, 0x17
        /*00da*/ 	.short	(.L_2291 - .L_2290)
.L_2290:
        /*00dc*/ 	.word	0x00000000
        /*00e0*/ 	.short	0x0006
        /*00e2*/ 	.short	0x002c
        /*00e4*/ 	.byte	0x00, 0xf0, 0x11, 0x00


	//----- nvinfo : EIATTR_KPARAM_INFO
	.align		4
.L_2291:
        /*00e8*/ 	.byte	0x04, 0x17
        /*00ea*/ 	.short	(.L_2293 - .L_2292)
.L_2292:
        /*00ec*/ 	.word	0x00000000
        /*00f0*/ 	.short	0x0005
        /*00f2*/ 	.short	0x0028
        /*00f4*/ 	.byte	0x00, 0xf0, 0x11, 0x00


	//----- nvinfo : EIATTR_KPARAM_INFO
	.align		4
.L_2293:
        /*00f8*/ 	.byte	0x04, 0x17
        /*00fa*/ 	.short	(.L_2295 - .L_2294)
.L_2294:
        /*00fc*/ 	.word	0x00000000
        /*0100*/ 	.short	0x0004
        /*0102*/ 	.short	0x0020
        /*0104*/ 	.byte	0x00, 0xf0, 0x21, 0x00


	//----- nvinfo : EIATTR_KPARAM_INFO
	.align		4
.L_2295:
        /*0108*/ 	.byte	0x04, 0x17
        /*010a*/ 	.short	(.L_2297 - .L_2296)
.L_2296:
        /*010c*/ 	.word	0x00000000
        /*0110*/ 	.short	0x0003
        /*0112*/ 	.short	0x0018
        /*0114*/ 	.byte	0x00, 0xf0, 0x21, 0x00


	//----- nvinfo : EIATTR_KPARAM_INFO
	.align		4
.L_2297:
        /*0118*/ 	.byte	0x04, 0x17
        /*011a*/ 	.short	(.L_2299 - .L_2298)
.L_2298:
        /*011c*/ 	.word	0x00000000
        /*0120*/ 	.short	0x0002
        /*0122*/ 	.short	0x0010
        /*0124*/ 	.byte	0x00, 0xf0, 0x21, 0x00


	//----- nvinfo : EIATTR_KPARAM_INFO
	.align		4
.L_2299:
        /*0128*/ 	.byte	0x04, 0x17
        /*012a*/ 	.short	(.L_2301 - .L_2300)
.L_2300:
        /*012c*/ 	.word	0x00000000
        /*0130*/ 	.short	0x0001
        /*0132*/ 	.short	0x0008
        /*0134*/ 	.byte	0x00, 0xf0, 0x21, 0x00


	//----- nvinfo : EIATTR_KPARAM_INFO
	.align		4
.L_2301:
        /*0138*/ 	.byte	0x04, 0x17
        /*013a*/ 	.short	(.L_2303 - .L_2302)
.L_2302:
        /*013c*/ 	.word	0x00000000
        /*0140*/ 	.short	0x0000
        /*0142*/ 	.short	0x0000
        /*0144*/ 	.byte	0x00, 0xf0, 0x21, 0x00


	//----- nvinfo : EIATTR_SPARSE_MMA_MASK
	.align		4
.L_2303:
        /*0148*/ 	.byte	0x03, 0x50
        /*014a*/ 	.short	0x0000


	//----- nvinfo : EIATTR_MAXREG_COUNT
	.align		4
        /*014c*/ 	.byte	0x03, 0x1b
        /*014e*/ 	.short	0x00ff


	//----- nvinfo : EIATTR_NUM_BARRIERS
	.align		4
        /*0150*/ 	.byte	0x02, 0x4c
        /*0152*/ 	.byte	0x01
	.zero		1


	//----- nvinfo : EIATTR_MERCURY_ISA_VERSION
	.align		4
        /*0154*/ 	.byte	0x03, 0x5f
        /*0156*/ 	.short	0x0101


	//----- nvinfo : EIATTR_EXIT_INSTR_OFFSETS
	.align		4
        /*0158*/ 	.byte	0x04, 0x1c
        /*015a*/ 	.short	(.L_2305 - .L_2304)


	//   ....[0]....
.L_2304:
        /*015c*/ 	.word	0x00000130


	//   ....[1]....
        /*0160*/ 	.word	0x00000410


	//   ....[2]....
        /*0164*/ 	.word	0x0001db70


	//   ....[3]....
        /*0168*/ 	.word	0x0001dc00


	//   ....[4]....
        /*016c*/ 	.word	0x0001dc40


	//----- nvinfo : EIATTR_CRS_STACK_SIZE
	.align		4
.L_2305:
        /*0170*/ 	.byte	0x04, 0x1e
        /*0172*/ 	.short	(.L_2307 - .L_2306)
.L_2306:
        /*0174*/ 	.word	0x00000000


	//----- nvinfo : EIATTR_CBANK_PARAM_SIZE
	.align		4
.L_2307:
        /*0178*/ 	.byte	0x03, 0x19
        /*017a*/ 	.short	0x0074


	//----- nvinfo : EIATTR_PARAM_CBANK
	.align		4
        /*017c*/ 	.byte	0x04, 0x0a
        /*017e*/ 	.short	(.L_2309 - .L_2308)
	.align		4
.L_2308:
        /*0180*/ 	.word	index@(.nv.constant0._Z23gemm_half_q_half_kernelILi5ELb1ELb0EEvPK6__halfPKjS4_S2_PS0_iiiiPKtS7_iiiiiibS2_i)
        /*0184*/ 	.short	0x0210
        /*0186*/ 	.short	0x0074


	//----- nvinfo : EIATTR_SW_WAR
	.align		4
.L_2309:
        /*0188*/ 	.byte	0x04, 0x36
        /*018a*/ 	.short	(.L_2311 - .L_2310)
.L_2310:
        /*018c*/ 	.word	0x00000008
.L_2311:


//--------------------- .nv.info._Z23gemm_half_q_half_kernelILi4ELb1ELb0EEvPK6__halfPKjS4_S2_PS0_iiiiPKtS7_iiiiiibS2_i --------------------------
	.section	.nv.info._Z23gemm_half_q_half_kernelILi4ELb1ELb0EEvPK6__halfPKjS4_S2_PS0_iiiiPKtS7_iiiiiibS2_i,"",@"SHT_CUDA_INFO"
	.sectionflags	@""
	.align	4


	//----- nvinfo : EIATTR_CUDA_API_VERSION
	.align		4
        /*0000*/ 	.byte	0x04, 0x37
        /*0002*/ 	.short	(.L_2313 - .L_2312)
.L_2312:
        /*0004*/ 	.word	0x00000082


	//----- nvinfo : EIATTR_KPARAM_INFO
	.align		4
.L_2313:
        /*0008*/ 	.byte	0x04, 0x17
        /*000a*/ 	.short	(.L_2315 - .L_2314)
.L_2314:
        /*000c*/ 	.word	0x00000000
        /*0010*/ 	.short	0x0013
        /*0012*/ 	.short	0x0070
        /*0014*/ 	.byte	0x00, 0xf0, 0x11, 0x00


	//----- nvinfo : EIATTR_KPARAM_INFO
	.align		4
.L_2315:
        /*0018*/ 	.byte	0x04, 0x17
        /*001a*/ 	.short	(.L_2317 - .L_2316)
.L_2316:
        /*001c*/ 	.word	0x00000000
        /*0020*/ 	.short	0x0012
        /*0022*/ 	.short	0x0068
        /*0024*/ 	.byte	0x00, 0xf0, 0x21, 0x00


	//----- nvinfo : EIATTR_KPARAM_INFO
	.align		4
.L_2317:
        /*0028*/ 	.byte	0x04, 0x17
        /*002a*/ 	.short	(.L_2319 - .L_2318)
.L_2318:
        /*002c*/ 	.word	0x00000000
        /*0030*/ 	.short	0x0011
        /*0032*/ 	.short	0x0060
        /*0034*/ 	.byte	0x00, 0xf0, 0x05, 0x00


	//----- nvinfo : EIATTR_KPARAM_INFO
	.align		4
.L_2319:
        /*0038*/ 	.byte	0x04, 0x17
        /*003a*/ 	.short	(.L_2321 - .L_2320)
.L_2320:
        /*003c*/ 	.word	0x00000000
        /*0040*/ 	.short	0x0010
        /*0042*/ 	.short	0x005c
        /*0044*/ 	.byte	0x00, 0xf0, 0x11, 0x00


	//----- nvinfo : EIATTR_KPARAM_INFO
	.align		4
.L_2321:
        /*0048*/ 	.byte	0x04, 0x17
        /*004a*/ 	.short	(.L_2323 - .L_2322)
.L_2322:
        /*004c*/ 	.word	0x00000000
        /*0050*/ 	.short	0x000f
        /*0052*/ 	.short	0x0058
        /*0054*/ 	.byte	0x00, 0xf0, 0x11, 0x00


	//----- nvinfo : EIATTR_KPARAM_INFO
	.align		4
.L_2323:
        /*0058*/ 	.byte	0x04, 0x17
        /*005a*/ 	.short	(.L_2325 - .L_2324)
.L_2324:
        /*005c*/ 	.word	0x00000000
        /*0060*/ 	.short	0x000e
        /*0062*/ 	.short	0x0054
        /*0064*/ 	.byte	0x00, 0xf0, 0x11, 0x00


	//----- nvinfo : EIATTR_KPARAM_INFO
	.align		4
.L_2325:
        /*0068*/ 	.byte	0x04, 0x17
        /*006a*/ 	.short	(.L_2327 - .L_2326)
.L_2326:
        /*006c*/ 	.word	0x00000000
        /*0070*/ 	.short	0x000d
        /*0072*/ 	.short	0x0050
        /*0074*/ 	.byte	0x00, 0xf0, 0x11, 0x00


	//----- nvinfo : EIATTR_KPARAM_INFO
	.align		4
.L_2327:
        /*0078*/ 	.byte	0x04, 0x17
        /*007a*/ 	.short	(.L_2329 - .L_2328)
.L_2328:
        /*007c*/ 	.word	0x00000000
        /*0080*/ 	.short	0x000c
        /*0082*/ 	.short	0x004c
        /*0084*/ 	.byte	0x00, 0xf0, 0x11, 0x00


	//----- nvinfo : EIATTR_KPARAM_INFO
	.align		4
.L_2329:
        /*0088*/ 	.byte	0x04, 0x17
        /*008a*/ 	.short	(.L_2331 - .L_2330)
.L_2330:
        /*008c*/ 	.word	0x00000000
        /*0090*/ 	.short	0x000b
        /*0092*/ 	.short	0x0048
        /*0094*/ 	.byte	0x00, 0xf0, 0x11, 0x00


	//----- nvinfo : EIATTR_KPARAM_INFO
	.align		4
.L_2331:
        /*0098*/ 	.byte	0x04, 0x17
        /*009a*/ 	.short	(.L_2333 - .L_2332)
.L_2332:
        /*009c*/ 	.word	0x00000000
        /*00a0*/ 	.short	0x000a
        /*00a2*/ 	.short	0x0040
        /*00a4*/ 	.byte	0x00, 0xf0, 0x21, 0x00


	//----- nvinfo : EIATTR_KPARAM_INFO
	.align		4
.L_2333:
        /*00a8*/ 	.byte	0x04, 0x17
        /*00aa*/ 	.short	(.L_2335 - .L_2334)
.L_2334:
        /*00ac*/ 	.word	0x00000000
        /*00b0*/ 	.short	0x0009
        /*00b2*/ 	.short	0x0038
        /*00b4*/ 	.byte	0x00, 0xf0, 0x21, 0x00


	//----- nvinfo : EIATTR_KPARAM_INFO
	.align		4
.L_2335:
        /*00b8*/ 	.byte	0x04, 0x17
        /*00ba*/ 	.short	(.L_2337 - .L_2336)
.L_2336:
        /*00bc*/ 	.word	0x00000000
        /*00c0*/ 	.short	0x0008
        /*00c2*/ 	.short	0x0034
        /*00c4*/ 	.byte	0x00, 0xf0, 0x11, 0x00


	//----- nvinfo : EIATTR_KPARAM_INFO
	.align		4
.L_2337:
        /*00c8*/ 	.byte	0x04, 0x17
        /*00ca*/ 	.short	(.L_2339 - .L_2338)
.L_2338:
        /*00cc*/ 	.word	0x00000000
        /*00d0*/ 	.short	0x0007
        /*00d2*/ 	.short	0x0030
        /*00d4*/ 	.byte	0x00, 0xf0, 0x11, 0x00


	//----- nvinfo : EIATTR_KPARAM_INFO
	.align		4
.L_2339:
        /*00d8*/ 	.byte	0x04, 0x17
        /*00da*/ 	.short	(.L_2341 - .L_2340)
.L_2340:
        /*00dc*/ 	.word	0x00000000
        /*00e0*/ 	.short	0x0006
        /*00e2*/ 	.short	0x002c
        /*00e4*/ 	.byte	0x00, 0xf0, 0x11, 0x00


	//----- nvinfo : EIATTR_KPARAM_INFO
	.align		4
.L_2341:
        /*00e8*/ 	.byte	0x04, 0x17
        /*00ea*/ 	.short	(.L_2343 - .L_2342)
.L_2342:
        /*00ec*/ 	.word	0x00000000
        /*00f0*/ 	.short	0x0005
        /*00f2*/ 	.short	0x0028
        /*00f4*/ 	.byte	0x00, 0xf0, 0x11, 0x00


	//----- nvinfo : EIATTR_KPARAM_INFO
	.align		4
.L_2343:
        /*00f8*/ 	.byte	0x04, 0x17
        /*00fa*/ 	.short	(.L_2345 - .L_2344)
.L_2344:
        /*00fc*/ 	.word	0x00000000
        /*0100*/ 	.short	0x0004
        /*0102*/ 	.short	0x0020
        /*0104*/ 	.byte	0x00, 0xf0, 0x21, 0x00


	//----- nvinfo : EIATTR_KPARAM_INFO
	.align		4
.L_2345:
        /*0108*/ 	.byte	0x04, 0x17
        /*010a*/ 	.short	(.L_2347 - .L_2346)
.L_2346:
        /*010c*/ 	.word	0x00000000
        /*0110*/ 	.short	0x0003
        /*0112*/ 	.short	0x0018
        /*0114*/ 	.byte	0x00, 0xf0, 0x21, 0x00


	//----- nvinfo : EIATTR_KPARAM_INFO
	.align		4
.L_2347:
        /*0118*/ 	.byte	0x04, 0x17
        /*011a*/ 	.short	(.L_2349 - .L_2348)
.L_2348:
        /*011c*/ 	.word	0x00000000
        /*0120*/ 	.short	0x0002
        /*0122*/ 	.short	0x0010
        /*0124*/ 	.byte	0x00, 0xf0, 0x21, 0x00


	//----- nvinfo : EIATTR_KPARAM_INFO
	.align		4
.L_2349:
        /*0128*/ 	.byte	0x04, 0x17
        /*012a*/ 	.short	(.L_2351 - .L_2350)
.L_2350:
        /*012c*/ 	.word	0x00000000
        /*0130*/ 	.short	0x0001
        /*0132*/ 	.short	0x0008
        /*0134*/ 	.byte	0x00, 0xf0, 0x21, 0x00


	//----- nvinfo : EIATTR_KPARAM_INFO
	.align		4
.L_2351:
        /*0138*/ 	.byte	0x04, 0x17
        /*013a*/ 	.short	(.L_2353 - .L_2352)
.L_2352:
        /*013c*/ 	.word	0x00000000
        /*0140*/ 	.short	0x0000
        /*0142*/ 	.short	0x0000
        /*0144*/ 	.byte	0x00, 0xf0, 0x21, 0x00


	//----- nvinfo : EIATTR_SPARSE_MMA_MASK
	.align		4
.L_2353:
        /*0148*/ 	.byte	0x03, 0x50
        /*014a*/ 	.short	0x0000


	//----- nvinfo : EIATTR_MAXREG_COUNT
	.align		4
        /*014c*/ 	.byte	0x03, 0x1b
        /*014e*/ 	.short	0x00ff


	//----- nvinfo : EIATTR_NUM_BARRIERS
	.align		4
        /*0150*/ 	.byte	0x02, 0x4c
        /*0152*/ 	.byte	0x01
	.zero		1


	//----- nvinfo : EIATTR_MERCURY_ISA_VERSION
	.align		4
        /*0154*/ 	.byte	0x03, 0x5f
        /*0156*/ 	.short	0x0101


	//----- nvinfo : EIATTR_EXIT_INSTR_OFFSETS
	.align		4
        /*0158*/ 	.byte	0x04, 0x1c
        /*015a*/ 	.short	(.L_2355 - .L_2354)


	//   ....[0]....
.L_2354:
        /*015c*/ 	.word	0x00000110


	//   ....[1]....
        /*0160*/ 	.word	0x000003c0


	//   ....[2]....
        /*0164*/ 	.word	0x00019d20


	//   ....[3]....
        /*0168*/ 	.word	0x00019db0


	//   ....[4]....
        /*016c*/ 	.word	0x00019df0


	//----- nvinfo : EIATTR_CRS_STACK_SIZE
	.align		4
.L_2355:
        /*0170*/ 	.byte	0x04, 0x1e
        /*0172*/ 	.short	(.L_2357 - .L_2356)
.L_2356:
        /*0174*/ 	.word	0x00000000


	//----- nvinfo : EIATTR_CBANK_PARAM_SIZE
	.align		4
.L_2357:
        /*0178*/ 	.byte	0x03, 0x19
        /*017a*/ 	.short	0x0074


	//----- nvinfo : EIATTR_PARAM_CBANK
	.align		4
        /*017c*/ 	.byte	0x04, 0x0a
        /*017e*/ 	.short	(.L_2359 - .L_2358)
	.align		4
.L_2358:
        /*0180*/ 	.word	index@(.nv.constant0._Z23gemm_half_q_half_kernelILi4ELb1ELb0EEvPK6__halfPKjS4_S2_PS0_iiiiPKtS7_iiiiiibS2_i)
        /*0184*/ 	.short	0x0210
        /*0186*/ 	.short	0x0074


	//----- nvinfo : EIATTR_SW_WAR
	.align		4
.L_2359:
        /*0188*/ 	.byte	0x04, 0x36
        /*018a*/ 	.short	(.L_2361 - .L_2360)
.L_2360:
        /*018c*/ 	.word	0x00000008
.L_2361:


//--------------------- .nv.info._Z23gemm_half_q_half_kernelILi3ELb1ELb0EEvPK6__halfPKjS4_S2_PS0_iiiiPKtS7_iiiiiibS2_i --------------------------
	.section	.nv.info._Z23gemm_half_q_half_kernelILi3ELb1ELb0EEvPK6__halfPKjS4_S2_PS0_iiiiPKtS7_iiiiiibS2_i,"",@"SHT_CUDA_INFO"
	.sectionflags	@""
	.align	4


	//----- nvinfo : EIATTR_CUDA_API_VERSION
	.align		4
        /*0000*/ 	.byte	0x04, 0x37
        /*0002*/ 	.short	(.L_2363 - .L_2362)
.L_2362:
        /*0004*/ 	.word	0x00000082


	//----- nvinfo : EIATTR_KPARAM_INFO
	.align		4
.L_2363:
        /*0008*/ 	.byte	0x04, 0x17
        /*000a*/ 	.short	(.L_2365 - .L_2364)
.L_2364:
        /*000c*/ 	.word	0x00000000
        /*0010*/ 	.short	0x0013
        /*0012*/ 	.short	0x0070
        /*0014*/ 	.byte	0x00, 0xf0, 0x11, 0x00


	//----- nvinfo : EIATTR_KPARAM_INFO
	.align		4
.L_2365:
        /*0018*/ 	.byte	0x04, 0x17
        /*001a*/ 	.short	(.L_2367 - .L_2366)
.L_2366:
        /*001c*/ 	.word	0x00000000
        /*0020*/ 	.short	0x0012
        /*0022*/ 	.short	0x0068
        /*0024*/ 	.byte	0x00, 0xf0, 0x21, 0x00


	//----- nvinfo : EIATTR_KPARAM_INFO
	.align		4
.L_2367:
        /*0028*/ 	.byte	0x04, 0x17
        /*002a*/ 	.short	(.L_2369 - .L_2368)
.L_2368:
        /*002c*/ 	.word	0x00000000
        /*0030*/ 	.short	0x0011
        /*0032*/ 	.short	0x0060
        /*0034*/ 	.byte	0x00, 0xf0, 0x05, 0x00


	//----- nvinfo : EIATTR_KPARAM_INFO
	.align		4
.L_2369:
        /*0038*/ 	.byte	0x04, 0x17
        /*003a*/ 	.short	(.L_2371 - .L_2370)
.L_2370:
        /*003c*/ 	.word	0x00000000
        /*0040*/ 	.short	0x0010
        /*0042*/ 	.short	0x005c
        /*0044*/ 	.byte	0x00, 0xf0, 0x11, 0x00


	//----- nvinfo : EIATTR_KPARAM_INFO
	.align		4
.L_2371:
        /*0048*/ 	.byte	0x04, 0x17
        /*004a*/ 	.short	(.L_2373 - .L_2372)
.L_2372:
        /*004c*/ 	.word	0x00000000
        /*0050*/ 	.short	0x000f
        /*0052*/ 	.short	0x0058
        /*0054*/ 	.byte	0x00, 0xf0, 0x11, 0x00


	//----- nvinfo : EIATTR_KPARAM_INFO
	.align		4
.L_2373:
        /*0058*/ 	.byte	0x04, 0x17
        /*005a*/ 	.short	(.L_2375 - .L_2374)
.L_2374:
        /*005c*/ 	.word	0x00000000
        /*0060*/ 	.short	0x000e
        /*0062*/ 	.short	0x0054
        /*0064*/ 	.byte	0x00, 0xf0, 0x11, 0x00


	//----- nvinfo : EIATTR_KPARAM_INFO
	.align		4
.L_2375:
        /*0068*/ 	.byte	0x04, 0x17
        /*006a*/ 	.short	(.L_2377 - .L_2376)
.L_2376:
        /*006c*/ 	.word	0x00000000
        /*0070*/ 	.short	0x000d
        /*0072*/ 	.short	0x0050
        /*0074*/ 	.byte	0x00, 0xf0, 0x11, 0x00


	//----- nvinfo : EIATTR_KPARAM_INFO
	.align		4
.L_2377:
        /*0078*/ 	.byte	0x04, 0x17
        /*007a*/ 	.short	(.L_2379 - .L_2378)
.L_2378:
        /*007c*/ 	.word	0x00000000
        /*0080*/ 	.short	0x000c
        /*0082*/ 	.short	0x004c
        /*0084*/ 	.byte	0x00, 0xf0, 0x11, 0x00


	//----- nvinfo : EIATTR_KPARAM_INFO
	.align		4
.L_2379:
        /*0088*/ 	.byte	0x04, 0x17
        /*008a*/ 	.short	(.L_2381 - .L_2380)
.L_2380:
        /*008c*/ 	.word	0x00000000
        /*0090*/ 	.short	0x000b
        /*0092*/ 	.short	0x0048
        /*0094*/ 	.byte	0x00, 0xf0, 0x11, 0x00


	//----- nvinfo : EIATTR_KPARAM_INFO
	.align		4
.L_2381:
        /*0098*/ 	.byte	0x04, 0x17
        /*009a*/ 	.short	(.L_2383 - .L_2382)
.L_2382:
        /*009c*/ 	.word	0x00000000
        /*00a0*/ 	.short	0x000a
        /*00a2*/ 	.short	0x0040
        /*00a4*/ 	.byte	0x00, 0xf0, 0x21, 0x00


	//----- nvinfo : EIATTR_KPARAM_INFO
	.align		4
.L_2383:
        /*00a8*/ 	.byte	0x04, 0x17
        /*00aa*/ 	.short	(.L_2385 - .L_2384)
.L_2384:
        /*00ac*/ 	.word	0x00000000
        /*00b0*/ 	.short	0x0009
        /*00b2*/ 	.short	0x0038
        /*00b4*/ 	.byte	0x00, 0xf0, 0x21, 0x00


	//----- nvinfo : EIATTR_KPARAM_INFO
	.align		4
.L_2385:
        /*00b8*/ 	.byte	0x04, 0x17
        /*00ba*/ 	.short	(.L_2387 - .L_2386)
.L_2386:
        /*00bc*/ 	.word	0x00000000
        /*00c0*/ 	.short	0x0008
        /*00c2*/ 	.short	0x0034
        /*00c4*/ 	.byte	0x00, 0xf0, 0x11, 0x00


	//----- nvinfo : EIATTR_KPARAM_INFO
	.align		4
.L_2387:
        /*00c8*/ 	.byte	0x04, 0x17
        /*00ca*/ 	.short	(.L_2389 - .L_2388)
.L_2388:
        /*00cc*/ 	.word	0x00000000
        /*00d0*/ 	.short	0x0007
        /*00d2*/ 	.short	0x0030
        /*00d4*/ 	.byte	0x00, 0xf0, 0x11, 0x00


	//----- nvinfo : EIATTR_KPARAM_INFO
	.align		4
.L_2389:
        /*00d8*/ 	.byte	0x04, 0x17
        /*00da*/ 	.short	(.L_2391 - .L_2390)
.L_2390:
        /*00dc*/ 	.word	0x00000000
        /*00e0*/ 	.short	0x0006
        /*00e2*/ 	.short	0x002c
        /*00e4*/ 	.byte	0x00, 0xf0, 0x11, 0x00


	//----- nvinfo : EIATTR_KPARAM_INFO
	.align		4
.L_2391:
        /*00e8*/ 	.byte	0x04, 0x17
        /*00ea*/ 	.short	(.L_2393 - .L_2392)
.L_2392:
        /*00ec*/ 	.word	0x00000000
        /*00f0*/ 	.short	0x0005
        /*00f2*/ 	.short	0x0028
        /*00f4*/ 	.byte	0x00, 0xf0, 0x11, 0x00


	//----- nvinfo : EIATTR_KPARAM_INFO
	.align		4
.L_2393:
        /*00f8*/ 	.byte	0x04, 0x17
        /*00fa*/ 	.short	(.L_2395 - .L_2394)
.L_2394:
        /*00fc*/ 	.word	0x00000000
        /*0100*/ 	.short	0x0004
        /*0102*/ 	.short	0x0020
        /*0104*/ 	.byte	0x00, 0xf0, 0x21, 0x00


	//----- nvinfo : EIATTR_KPARAM_INFO
	.align		4
.L_2395:
        /*0108*/ 	.byte	0x04, 0x17
        /*010a*/ 	.short	(.L_2397 - .L_2396)
.L_2396:
        /*010c*/ 	.word	0x00000000
        /*0110*/ 	.short	0x0003
        /*0112*/ 	.short	0x0018
        /*0114*/ 	.byte	0x00, 0xf0, 0x21, 0x00


	//----- nvinfo : EIATTR_KPARAM_INFO
	.align		4
.L_2397:
        /*0118*/ 	.byte	0x04, 0x17
        /*011a*/ 	.short	(.L_2399 - .L_2398)
.L_2398:
        /*011c*/ 	.word	0x00000000
        /*0120*/ 	.short	0x0002
        /*0122*/ 	.short	0x0010
        /*0124*/ 	.byte	0x00, 0xf0, 0x21, 0x00


	//----- nvinfo : EIATTR_KPARAM_INFO
	.align		4
.L_2399:
        /*0128*/ 	.byte	0x04, 0x17
        /*012a*/ 	.short	(.L_2401 - .L_2400)
.L_2400:
        /*012c*/ 	.word	0x00000000
        /*0130*/ 	.short	0x0001
        /*0132*/ 	.short	0x0008
        /*0134*/ 	.byte	0x00, 0xf0, 0x21, 0x00


	//----- nvinfo : EIATTR_KPARAM_INFO
	.align		4
.L_2401:
        /*0138*/ 	.byte	0x04, 0x17
        /*013a*/ 	.short	(.L_2403 - .L_2402)
.L_2402:
        /*013c*/ 	.word	0x00000000
        /*0140*/ 	.short	0x0000
        /*0142*/ 	.short	0x0000
        /*0144*/ 	.byte	0x00, 0xf0, 0x21, 0x00


	//----- nvinfo : EIATTR_SPARSE_MMA_MASK
	.align		4
.L_2403:
        /*0148*/ 	.byte	0x03, 0x50
        /*014a*/ 	.short	0x0000


	//----- nvinfo : EIATTR_MAXREG_COUNT
	.align		4
        /*014c*/ 	.byte	0x03, 0x1b
        /*014e*/ 	.short	0x00ff


	//----- nvinfo : EIATTR_NUM_BARRIERS
	.align		4
        /*0150*/ 	.byte	0x02, 0x4c
        /*0152*/ 	.byte	0x01
	.zero		1


	//----- nvinfo : EIATTR_MERCURY_ISA_VERSION
	.align		4
        /*0154*/ 	.byte	0x03, 0x5f
        /*0156*/ 	.short	0x0101


	//----- nvinfo : EIATTR_EXIT_INSTR_OFFSETS
	.align		4
        /*0158*/ 	.byte	0x04, 0x1c
        /*015a*/ 	.short	(.L_2405 - .L_2404)


	//   ....[0]....
.L_2404:
        /*015c*/ 	.word	0x000000e0


	//   ....[1]....
        /*0160*/ 	.word	0x00000360


	//   ....[2]....
        /*0164*/ 	.word	0x000155a0


	//   ....[3]....
        /*0168*/ 	.word	0x00015640


	//   ....[4]....
        /*016c*/ 	.word	0x00015680


	//----- nvinfo : EIATTR_CRS_STACK_SIZE
	.align		4
.L_2405:
        /*0170*/ 	.byte	0x04, 0x1e
        /*0172*/ 	.short	(.L_2407 - .L_2406)
.L_2406:
        /*0174*/ 	.word	0x00000000


	//----- nvinfo : EIATTR_CBANK_PARAM_SIZE
	.align		4
.L_2407:
        /*0178*/ 	.byte	0x03, 0x19
        /*017a*/ 	.short	0x0074


	//----- nvinfo : EIATTR_PARAM_CBANK
	.align		4
        /*017c*/ 	.byte	0x04, 0x0a
        /*017e*/ 	.short	(.L_2409 - .L_2408)
	.align		4
.L_2408:
        /*0180*/ 	.word	index@(.nv.constant0._Z23gemm_half_q_half_kernelILi3ELb1ELb0EEvPK6__halfPKjS4_S2_PS0_iiiiPKtS7_iiiiiibS2_i)
        /*0184*/ 	.short	0x0210
        /*0186*/ 	.short	0x0074


	//----- nvinfo : EIATTR_SW_WAR
	.align		4
.L_2409:
        /*0188*/ 	.byte	0x04, 0x36
        /*018a*/ 	.short	(.L_2411 - .L_2410)
.L_2410:
        /*018c*/ 	.word	0x00000008
.L_2411:


//--------------------- .nv.info._Z23gemm_half_q_half_kernelILi2ELb1ELb0EEvPK6__halfPKjS4_S2_PS0_iiiiPKtS7_iiiiiibS2_i --------------------------
	.section	.nv.info._Z23gemm_half_q_half_kernelILi2ELb1ELb0EEvPK6__halfPKjS4_S2_PS0_iiiiPKtS7_iiiiiibS2_i,"",@"SHT_CUDA_INFO"
	.sectionflags	@""
	.align	4


	//----- nvinfo : EIATTR_CUDA_API_VERSION
	.align		4
        /*0000*/ 	.byte	0x04, 0x37
        /*0002*/ 	.short	(.L_2413 - .L_2412)
.L_2412:
        /*0004*/ 	.word	0x00000082


	//----- nvinfo : EIATTR_KPARAM_INFO
	.align		4
.L_2413:
        /*0008*/ 	.byte	0x04, 0x17
        /*000a*/ 	.short	(.L_2415 - .L_2414)
.L_2414:
        /*000c*/ 	.word	0x00000000
        /*0010*/ 	.short	0x0013
        /*0012*/ 	.short	0x0070
        /*0014*/ 	.byte	0x00, 0xf0, 0x11, 0x00


	//----- nvinfo : EIATTR_KPARAM_INFO
	.align		4
.L_2415:
        /*0018*/ 	.byte	0x04, 0x17
        /*001a*/ 	.short	(.L_2417 - .L_2416)
.L_2416:
        /*001c*/ 	.word	0x00000000
        /*0020*/ 	.short	0x0012
        /*0022*/ 	.short	0x0068
        /*0024*/ 	.byte	0x00, 0xf0, 0x21, 0x00


	//----- nvinfo : EIATTR_KPARAM_INFO
	.align		4
.L_2417:
        /*0028*/ 	.byte	0x04, 0x17
        /*002a*/ 	.short	(.L_2419 - .L_2418)
.L_2418:
        /*002c*/ 	.word	0x00000000
        /*0030*/ 	.short	0x0011
        /*0032*/ 	.short	0x0060
        /*0034*/ 	.byte	0x00, 0xf0, 0x05, 0x00


	//----- nvinfo : EIATTR_KPARAM_INFO
	.align		4
.L_2419:
        /*0038*/ 	.byte	0x04, 0x17
        /*003a*/ 	.short	(.L_2421 - .L_2420)
.L_2420:
        /*003c*/ 	.word	0x00000000
        /*0040*/ 	.short	0x0010
        /*0042*/ 	.short	0x005c
        /*0044*/ 	.byte	0x00, 0xf0, 0x11, 0x00


	//----- nvinfo : EIATTR_KPARAM_INFO
	.align		4
.L_2421:
        /*0048*/ 	.byte	0x04, 0x17
        /*004a*/ 	.short	(.L_2423 - .L_2422)
.L_2422:
        /*004c*/ 	.word	0x00000000
        /*0050*/ 	.short	0x000f
        /*0052*/ 	.short	0x0058
        /*0054*/ 	.byte	0x00, 0xf0, 0x11, 0x00


	//----- nvinfo : EIATTR_KPARAM_INFO
	.align		4
.L_2423:
        /*0058*/ 	.byte	0x04, 0x17
        /*005a*/ 	.short	(.L_2425 - .L_2424)
.L_2424:
        /*005c*/ 	.word	0x00000000
        /*0060*/ 	.short	0x000e
        /*0062*/ 	.short	0x0054
        /*0064*/ 	.byte	0x00, 0xf0, 0x11, 0x00


	//----- nvinfo : EIATTR_KPARAM_INFO
	.align		4
.L_2425:
        /*0068*/ 	.byte	0x04, 0x17
        /*006a*/ 	.short	(.L_2427 - .L_2426)
.L_2426:
        /*006c*/ 	.word	0x00000000
        /*0070*/ 	.short	0x000d
        /*0072*/ 	.short	0x0050
        /*0074*/ 	.byte	0x00, 0xf0, 0x11, 0x00


	//----- nvinfo : EIATTR_KPARAM_INFO
	.align		4
.L_2427:
        /*0078*/ 	.byte	0x04, 0x17
        /*007a*/ 	.short	(.L_2429 - .L_2428)
.L_2428:
        /*007c*/ 	.word	0x00000000
        /*0080*/ 	.short	0x000c
        /*0082*/ 	.short	0x004c
        /*0084*/ 	.byte	0x00, 0xf0, 0x11, 0x00


	//----- nvinfo : EIATTR_KPARAM_INFO
	.align		4
.L_2429:
        /*0088*/ 	.byte	0x04, 0x17
        /*008a*/ 	.short	(.L_2431 - .L_2430)
.L_2430:
        /*008c*/ 	.word	0x00000000
        /*0090*/ 	.short	0x000b
        /*0092*/ 	.short	0x0048
        /*0094*/ 	.byte	0x00, 0xf0, 0x11, 0x00


	//----- nvinfo : EIATTR_KPARAM_INFO
	.align		4
.L_2431:
        /*0098*/ 	.byte	0x04, 0x17
        /*009a*/ 	.short	(.L_2433 - .L_2432)
.L_2432:
        /*009c*/ 	.word	0x00000000
        /*00a0*/ 	.short	0x000a
        /*00a2*/ 	.short	0x0040
        /*00a4*/ 	.byte	0x00, 0xf0, 0x21, 0x00


	//----- nvinfo : EIATTR_KPARAM_INFO
	.align		4
.L_2433:
        /*00a8*/ 	.byte	0x04, 0x17
        /*00aa*/ 	.short	(.L_2435 - .L_2434)
.L_2434:
        /*00ac*/ 	.word	0x00000000
        /*00b0*/ 	.short	0x0009
        /*00b2*/ 	.short	0x0038
        /*00b4*/ 	.byte	0x00, 0xf0, 0x21, 0x00


	//----- nvinfo : EIATTR_KPARAM_INFO
	.align		4
.L_2435:
        /*00b8*/ 	.byte	0x04, 0x17
        /*00ba*/ 	.short	(.L_2437 - .L_2436)
.L_2436:
        /*00bc*/ 	.word	0x00000000
        /*00c0*/ 	.short	0x0008
        /*00c2*/ 	.short	0x0034
        /*00c4*/ 	.byte	0x00, 0xf0, 0x11, 0x00


	//----- nvinfo : EIATTR_KPARAM_INFO
	.align		4
.L_2437:
        /*00c8*/ 	.byte	0x04, 0x17
        /*00ca*/ 	.short	(.L_2439 - .L_2438)
.L_2438:
        /*00cc*/ 	.word	0x00000000
        /*00d0*/ 	.short	0x0007
        /*00d2*/ 	.short	0x0030
        /*00d4*/ 	.byte	0x00, 0xf0, 0x11, 0x00


	//----- nvinfo : EIATTR_KPARAM_INFO
	.align		4
.L_2439:
        /*00d8*/ 	.byte	0x04, 0x17
        /*00da*/ 	.short	(.L_2441 - .L_2440)
.L_2440:
        /*00dc*/ 	.word	0x00000000
        /*00e0*/ 	.short	0x0006
        /*00e2*/ 	.short	0x002c
        /*00e4*/ 	.byte	0x00, 0xf0, 0x11, 0x00


	//----- nvinfo : EIATTR_KPARAM_INFO
	.align		4
.L_2441:
        /*00e8*/ 	.byte	0x04, 0x17
        /*00ea*/ 	.short	(.L_2443 - .L_2442)
.L_2442:
        /*00ec*/ 	.word	0x00000000
        /*00f0*/ 	.short	0x0005
        /*00f2*/ 	.short	0x0028
        /*00f4*/ 	.byte	0x00, 0xf0, 0x11, 0x00


	//----- nvinfo : EIATTR_KPARAM_INFO
	.align		4
.L_2443:
        /*00f8*/ 	.byte	0x04, 0x17
        /*00fa*/ 	.short	(.L_2445 - .L_2444)
.L_2444:
        /*00fc*/ 	.word	0x00000000
        /*0100*/ 	.short	0x0004
        /*0102*/ 	.short	0x0020
        /*0104*/ 	.byte	0x00, 0xf0, 0x21, 0x00


	//----- nvinfo : EIATTR_KPARAM_INFO
	.align		4
.L_2445:
        /*0108*/ 	.byte	0x04, 0x17
        /*010a*/ 	.short	(.L_2447 - .L_2446)
.L_2446:
        /*010c*/ 	.word	0x00000000
        /*0110*/ 	.short	0x0003
        /*0112*/ 	.short	0x0018
        /*0114*/ 	.byte	0x00, 0xf0, 0x21, 0x00


	//----- nvinfo : EIATTR_KPARAM_INFO
	.align		4
.L_2447:
        /*0118*/ 	.byte	0x04, 0x17
        /*011a*/ 	.short	(.L_2449 - .L_2448)
.L_2448:
        /*011c*/ 	.word	0x00000000
        /*0120*/ 	.short	0x0002
        /*0122*/ 	.short	0x0010
        /*0124*/ 	.byte	0x00, 0xf0, 0x21, 0x00


	//----- nvinfo : EIATTR_KPARAM_INFO
	.align		4
.L_2449:
        /*0128*/ 	.byte	0x04, 0x17
        /*012a*/ 	.short	(.L_2451 - .L_2450)
.L_2450:
        /*012c*/ 	.word	0x00000000
        /*0130*/ 	.short	0x0001
        /*0132*/ 	.short	0x0008
        /*0134*/ 	.byte	0x00, 0xf0, 0x21, 0x00


	//----- nvinfo : EIATTR_KPARAM_INFO
	.align		4
.L_2451:
        /*0138*/ 	.byte	0x04, 0x17
        /*013a*/ 	.short	(.L_2453 - .L_2452)
.L_2452:
        /*013c*/ 	.word	0x00000000
        /*0140*/ 	.short	0x0000
        /*0142*/ 	.short	0x0000
        /*0144*/ 	.byte	0x00, 0xf0, 0x21, 0x00


	//----- nvinfo : EIATTR_SPARSE_MMA_MASK
	.align		4
.L_2453:
        /*0148*/ 	.byte	0x03, 0x50
        /*014a*/ 	.short	0x0000


	//----- nvinfo : EIATTR_MAXREG_COUNT
	.align		4
        /*014c*/ 	.byte	0x03, 0x1b
        /*014e*/ 	.short	0x00ff


	//----- nvinfo : EIATTR_NUM_BARRIERS
	.align		4
        /*0150*/ 	.byte	0x02, 0x4c
        /*0152*/ 	.byte	0x01
	.zero		1


	//----- nvinfo : EIATTR_MERCURY_ISA_VERSION
	.align		4
        /*0154*/ 	.byte	0x03, 0x5f
        /*0156*/ 	.short	0x0101


	//----- nvinfo : EIATTR_EXIT_INSTR_OFFSETS
	.align		4
        /*0158*/ 	.byte	0x04, 0x1c
        /*015a*/ 	.short	(.L_2455 - .L_2454)


	//   ....[0]....
.L_2454:
        /*015c*/ 	.word	0x000000c0


	//   ....[1]....
        /*0160*/ 	.word	0x00000350


	//   ....[2]....
        /*0164*/ 	.word	0x00010f80


	//   ....[3]....
        /*0168*/ 	.word	0x00011020


	//   ....[4]....
        /*016c*/ 	.word	0x00011060


	//----- nvinfo : EIATTR_CRS_STACK_SIZE
	.align		4
.L_2455:
        /*0170*/ 	.byte	0x04, 0x1e
        /*0172*/ 	.short	(.L_2457 - .L_2456)
.L_2456:
        /*0174*/ 	.word	0x00000000


	//----- nvinfo : EIATTR_CBANK_PARAM_SIZE
	.align		4
.L_2457:
        /*0178*/ 	.byte	0x03, 0x19
        /*017a*/ 	.short	0x0074


	//----- nvinfo : EIATTR_PARAM_CBANK
	.align		4
        /*017c*/ 	.byte	0x04, 0x0a
        /*017e*/ 	.short	(.L_2459 - .L_2458)
	.align		4
.L_2458:
        /*0180*/ 	.word	index@(.nv.constant0._Z23gemm_half_q_half_kernelILi2ELb1ELb0EEvPK6__halfPKjS4_S2_PS0_iiiiPKtS7_iiiiiibS2_i)
        /*0184*/ 	.short	0x0210
        /*0186*/ 	.short	0x0074


	//----- nvinfo : EIATTR_SW_WAR
	.align		4
.L_2459:
        /*0188*/ 	.byte	0x04, 0x36
        /*018a*/ 	.short	(.L_2461 - .L_2460)
.L_2460:
        /*018c*/ 	.word	0x00000008
.L_2461:


//--------------------- .nv.info._Z23gemm_half_q_half_kernelILi1ELb1ELb0EEvPK6__halfPKjS4_S2_PS0_iiiiPKtS7_iiiiiibS2_i --------------------------
	.section	.nv.info._Z23gemm_half_q_half_kernelILi1ELb1ELb0EEvPK6__halfPKjS4_S2_PS0_iiiiPKtS7_iiiiiibS2_i,"",@"SHT_CUDA_INFO"
	.sectionflags	@""
	.align	4


	//----- nvinfo : EIATTR_CUDA_API_VERSION
	.align		4
        /*0000*/ 	.byte	0x04, 0x37
        /*0002*/ 	.short	(.L_2463 - .L_2462)
.L_2462:
        /*0004*/ 	.word	0x00000082


	//----- nvinfo : EIATTR_KPARAM_INFO
	.align		4
.L_2463:
        /*0008*/ 	.byte	0x04, 0x17
        /*000a*/ 	.short	(.L_2465 - .L_2464)
.L_2464:
        /*000c*/ 	.word	0x00000000
        /*0010*/ 	.short	0x0013
        /*0012*/ 	.short	0x0070
        /*0014*/ 	.byte	0x00, 0xf0, 0x11, 0x00


	//----- nvinfo : EIATTR_KPARAM_INFO
	.align		4
.L_2465:
        /*0018*/ 	.byte	0x04, 0x17
        /*001a*/ 	.short	(.L_2467 - .L_2466)
.L_2466:
        /*001c*/ 	.word	0x00000000
        /*0020*/ 	.short	0x0012
        /*0022*/ 	.short	0x0068
        /*0024*/ 	.byte	0x00, 0xf0, 0x21, 0x00


	//----- nvinfo : EIATTR_KPARAM_INFO
	.align		4
.L_2467:
        /*0028*/ 	.byte	0x04, 0x17
        /*002a*/ 	.short	(.L_2469 - .L_2468)
.L_2468:
        /*002c*/ 	.word	0x00000000
        /*0030*/ 	.short	0x0011
        /*0032*/ 	.short	0x0060
        /*0034*/ 	.byte	0x00, 0xf0, 0x05, 0x00


	//----- nvinfo : EIATTR_KPARAM_INFO
	.align		4
.L_2469:
        /*0038*/ 	.byte	0x04, 0x17
        /*003a*/ 	.short	(.L_2471 - .L_2470)
.L_2470:
        /*003c*/ 	.word	0x00000000
        /*0040*/ 	.short	0x0010
        /*0042*/ 	.short	0x005c
        /*0044*/ 	.byte	0x00, 0xf0, 0x11, 0x00


	//----- nvinfo : EIATTR_KPARAM_INFO
	.align		4
.L_2471:
        /*0048*/ 	.byte	0x04, 0x17
        /*004a*/ 	.short	(.L_2473 - .L_2472)
.L_2472:
        /*004c*/ 	.word	0x00000000
        /*0050*/ 	.short	0x000f
        /*0052*/ 	.short	0x0058
        /*0054*/ 	.byte	0x00, 0xf0, 0x11, 0x00


	//----- nvinfo : EIATTR_KPARAM_INFO
	.align		4
.L_2473:
        /*0058*/ 	.byte	0x04, 0x17
        /*005a*/ 	.short	(.L_2475 - .L_2474)
.L_2474:
        /*005c*/ 	.word	0x00000000
        /*0060*/ 	.short	0x000e
        /*0062*/ 	.short	0x0054
        /*0064*/ 	.byte	0x00, 0xf0, 0x11, 0x00


	//----- nvinfo : EIATTR_KPARAM_INFO
	.align		4
.L_2475:
        /*0068*/ 	.byte	0x04, 0x17
        /*006a*/ 	.short	(.L_2477 - .L_2476)
.L_2476:
        /*006c*/ 	.word	0x00000000
        /*0070*/ 	.short	0x000d
        /*0072*/ 	.short	0x0050
        /*0074*/ 	.byte	0x00, 0xf0, 0x11, 0x00


	//----- nvinfo : EIATTR_KPARAM_INFO
	.align		4
.L_2477:
        /*0078*/ 	.byte	0x04, 0x17
        /*007a*/ 	.short	(.L_2479 - .L_2478)
.L_2478:
        /*007c*/ 	.word	0x00000000
        /*0080*/ 	.short	0x000c
        /*0082*/ 	.short	0x004c
        /*0084*/ 	.byte	0x00, 0xf0, 0x11, 0x00


	//----- nvinfo : EIATTR_KPARAM_INFO
	.align		4
.L_2479:
        /*0088*/ 	.byte	0x04, 0x17
        /*008a*/ 	.short	(.L_2481 - .L_2480)
.L_2480:
        /*008c*/ 	.word	0x00000000
        /*0090*/ 	.short	0x000b
        /*0092*/ 	.short	0x0048
        /*0094*/ 	.byte	0x00, 0xf0, 0x11, 0x00


	//----- nvinfo : EIATTR_KPARAM_INFO
	.align		4
.L_2481:
        /*0098*/ 	.byte	0x04, 0x17
        /*009a*/ 	.short	(.L_2483 - .L_2482)
.L_2482:
        /*009c*/ 	.word	0x00000000
        /*00a0*/ 	.short	0x000a
        /*00a2*/ 	.short	0x0040
        /*00a4*/ 	.byte	0x00, 0xf0, 0x21, 0x00


	//----- nvinfo : EIATTR_KPARAM_INFO
	.align		4
.L_2483:
        /*00a8*/ 	.byte	0x04, 0x17
        /*00aa*/ 	.short	(.L_2485 - .L_2484)
.L_2484:
        /*00ac*/ 	.word	0x00000000
        /*00b0*/ 	.short	0x0009
        /*00b2*/ 	.short	0x0038
        /*00b4*/ 	.byte	0x00, 0xf0, 0x21, 0x00


	//----- nvinfo : EIATTR_KPARAM_INFO
	.align		4
.L_2485:
        /*00b8*/ 	.byte	0x04, 0x17
        /*00ba*/ 	.short	(.L_2487 - .L_2486)
.L_2486:
        /*00bc*/ 	.word	0x00000000
        /*00c0*/ 	.short	0x0008
        /*00c2*/ 	.short	0x0034
        /*00c4*/ 	.byte	0x00, 0xf0, 0x11, 0x00


	//----- nvinfo : EIATTR_KPARAM_INFO
	.align		4
.L_2487:
        /*00c8*/ 	.byte	0x04, 0x17
        /*00ca*/ 	.short	(.L_2489 - .L_2488)
.L_2488:
        /*00cc*/ 	.word	0x00000000
        /*00d0*/ 	.short	0x0007
        /*00d2*/ 	.short	0x0030
        /*00d4*/ 	.byte	0x00, 0xf0, 0x11, 0x00


	//----- nvinfo : EIATTR_KPARAM_INFO
	.align		4
.L_2489:
        /*00d8*/ 	.byte	0x04, 0x17
        /*00da*/ 	.short	(.L_2491 - .L_2490)
.L_2490:
        /*00dc*/ 	.word	0x00000000
        /*00e0*/ 	.short	0x0006
        /*00e2*/ 	.short	0x002c
        /*00e4*/ 	.byte	0x00, 0xf0, 0x11, 0x00


	//----- nvinfo : EIATTR_KPARAM_INFO
	.align		4
.L_2491:
        /*00e8*/ 	.byte	0x04, 0x17
        /*00ea*/ 	.short	(.L_2493 - .L_2492)
.L_2492:
        /*00ec*/ 	.word	0x00000000
        /*00f0*/ 	.short	0x0005
        /*00f2*/ 	.short	0x0028
        /*00f4*/ 	.byte	0x00, 0xf0, 0x11, 0x00


	//----- nvinfo : EIATTR_KPARAM_INFO
	.align		4
.L_2493:
        /*00f8*/ 	.byte	0x04, 0x17
        /*00fa*/ 	.short	(.L_2495 - .L_2494)
.L_2494:
        /*00fc*/ 	.word	0x00000000
        /*0100*/ 	.short	0x0004
        /*0102*/ 	.short	0x0020
        /*0104*/ 	.byte	0x00, 0xf0, 0x21, 0x00


	//----- nvinfo : EIATTR_KPARAM_INFO
	.align		4
.L_2495:
        /*0108*/ 	.byte	0x04, 0x17
        /*010a*/ 	.short	(.L_2497 - .L_2496)
.L_2496:
        /*010c*/ 	.word	0x00000000
        /*0110*/ 	.short	0x0003
        /*0112*/ 	.short	0x0018
        /*0114*/ 	.byte	0x00, 0xf0, 0x21, 0x00


	//----- nvinfo : EIATTR_KPARAM_INFO
	.align		4
.L_2497:
        /*0118*/ 	.byte	0x04, 0x17
        /*011a*/ 	.short	(.L_2499 - .L_2498)
.L_2498:
        /*011c*/ 	.word	0x00000000
        /*0120*/ 	.short	0x0002
        /*0122*/ 	.short	0x0010
        /*0124*/ 	.byte	0x00, 0xf0, 0x21, 0x00


	//----- nvinfo : EIATTR_KPARAM_INFO
	.align		4
.L_2499:
        /*0128*/ 	.byte	0x04, 0x17
        /*012a*/ 	.short	(.L_2501 - .L_2500)
.L_2500:
        /*012c*/ 	.word	0x00000000
        /*0130*/ 	.short	0x0001
        /*0132*/ 	.short	0x0008
        /*0134*/ 	.byte	0x00, 0xf0, 0x21, 0x00


	//----- nvinfo : EIATTR_KPARAM_INFO
	.align		4
.L_2501:
        /*0138*/ 	.byte	0x04, 0x17
        /*013a*/ 	.short	(.L_2503 - .L_2502)
.L_2502:
        /*013c*/ 	.word	0x00000000
        /*0140*/ 	.short	0x0000
        /*0142*/ 	.short	0x0000
        /*0144*/ 	.byte	0x00, 0xf0, 0x21, 0x00


	//----- nvinfo : EIATTR_SPARSE_MMA_MASK
	.align		4
.L_2503:
        /*0148*/ 	.byte	0x03, 0x50
        /*014a*/ 	.short	0x0000


	//----- nvinfo : EIATTR_MAXREG_COUNT
	.align		4
        /*014c*/ 	.byte	0x03, 0x1b
        /*014e*/ 	.short	0x00ff


	//----- nvinfo : EIATTR_NUM_BARRIERS
	.align		4
        /*0150*/ 	.byte	0x02, 0x4c
        /*0152*/ 	.byte	0x01
	.zero		1


	//----- nvinfo : EIATTR_MERCURY_ISA_VERSION
	.align		4
        /*0154*/ 	.byte	0x03, 0x5f
        /*0156*/ 	.short	0x0101


	//----- nvinfo : EIATTR_EXIT_INSTR_OFFSETS
	.align		4
        /*0158*/ 	.byte	0x04, 0x1c
        /*015a*/ 	.short	(.L_2505 - .L_2504)


	//   ....[0]....
.L_2504:
        /*015c*/ 	.word	0x00000080


	//   ....[1]....
        /*0160*/ 	.word	0x00000270


	//   ....[2]....
        /*0164*/ 	.word	0x0000c420


	//   ....[3]....
        /*0168*/ 	.word	0x0000c4d0


	//   ....[4]....
        /*016c*/ 	.word	0x0000c510


	//----- nvinfo : EIATTR_CRS_STACK_SIZE
	.align		4
.L_2505:
        /*0170*/ 	.byte	0x04, 0x1e
        /*0172*/ 	.short	(.L_2507 - .L_2506)
.L_2506:
        /*0174*/ 	.word	0x00000000


	//----- nvinfo : EIATTR_CBANK_PARAM_SIZE
	.align		4
.L_2507:
        /*0178*/ 	.byte	0x03, 0x19
        /*017a*/ 	.short	0x0074


	//----- nvinfo : EIATTR_PARAM_CBANK
	.align		4
        /*017c*/ 	.byte	0x04, 0x0a
        /*017e*/ 	.short	(.L_2509 - .L_2508)
	.align		4
.L_2508:
        /*0180*/ 	.word	index@(.nv.constant0._Z23gemm_half_q_half_kernelILi1ELb1ELb0EEvPK6__halfPKjS4_S2_PS0_iiiiPKtS7_iiiiiibS2_i)
        /*0184*/ 	.short	0x0210
        /*0186*/ 	.short	0x0074


	//----- nvinfo : EIATTR_SW_WAR
	.align		4
.L_2509:
        /*0188*/ 	.byte	0x04, 0x36
        /*018a*/ 	.short	(.L_2511 - .L_2510)
.L_2510:
        /*018c*/ 	.word	0x00000008
.L_2511:


//--------------------- .nv.info._Z23gemm_half_q_half_kernelILi8ELb0ELb1EEvPK6__halfPKjS4_S2_PS0_iiiiPKtS7_iiiiiibS2_i --------------------------
	.section	.nv.info._Z23gemm_half_q_half_kernelILi8ELb0ELb1EEvPK6__halfPKjS4_S2_PS0_iiiiPKtS7_iiiiiibS2_i,"",@"SHT_CUDA_INFO"
	.sectionflags	@""
	.align	4


	//----- nvinfo : EIATTR_CUDA_API_VERSION
	.align		4
        /*0000*/ 	.byte	0x04, 0x37
        /*0002*/ 	.short	(.L_2513 - .L_2512)
.L_2512:
        /*0004*/ 	.word	0x00000082


	//----- nvinfo : EIATTR_KPARAM_INFO
	.align		4
.L_2513:
        /*0008*/ 	.byte	0x04, 0x17
        /*000a*/ 	.short	(.L_2515 - .L_2514)
.L_2514:
        /*000c*/ 	.word	0x00000000
        /*0010*/ 	.short	0x0013
        /*0012*/ 	.short	0x0070
        /*0014*/ 	.byte	0x00, 0xf0, 0x11, 0x00


	//----- nvinfo : EIATTR_KPARAM_INFO
	.align		4
.L_2515:
        /*0018*/ 	.byte	0x04, 0x17
        /*001a*/ 	.short	(.L_2517 - .L_2516)
.L_2516:
        /*001c*/ 	.word	0x00000000
        /*0020*/ 	.short	0x0012
        /*0022*/ 	.short	0x0068
        /*0024*/ 	.byte	0x00, 0xf0, 0x21, 0x00


	//----- nvinfo : EIATTR_KPARAM_INFO
	.align		4
.L_2517:
        /*0028*/ 	.byte	0x04, 0x17
        /*002a*/ 	.short	(.L_2519 - .L_2518)
.L_2518:
        /*002c*/ 	.word	0x00000000
        /*0030*/ 	.short	0x0011
        /*0032*/ 	.short	0x0060
        /*0034*/ 	.byte	0x00, 0xf0, 0x05, 0x00


	//----- nvinfo : EIATTR_KPARAM_INFO
	.align		4
.L_2519:
        /*0038*/ 	.byte	0x04, 0x17
        /*003a*/ 	.short	(.L_2521 - .L_2520)
.L_2520:
        /*003c*/ 	.word	0x00000000
        /*0040*/ 	.short	0x0010
        /*0042*/ 	.short	0x005c
        /*0044*/ 	.byte	0x00, 0xf0, 0x11, 0x00


	//----- nvinfo : EIATTR_KPARAM_INFO
	.align		4
.L_2521:
        /*0048*/ 	.byte	0x04, 0x17
        /*004a*/ 	.short	(.L_2523 - .L_2522)
.L_2522:
        /*004c*/ 	.word	0x00000000
        /*0050*/ 	.short	0x000f
        /*0052*/ 	.short	0x0058
        /*0054*/ 	.byte	0x00, 0xf0, 0x11, 0x00


	//----- nvinfo : EIATTR_KPARAM_INFO
	.align		4
.L_2523:
        /*0058*/ 	.byte	0x04, 0x17
        /*005a*/ 	.short	(.L_2525 - .L_2524)
.L_2524:
        /*005c*/ 	.word	0x00000000
        /*0060*/ 	.short	0x000e
        /*0062*/ 	.short	0x0054
        /*0064*/ 	.byte	0x00, 0xf0, 0x11, 0x00


	//----- nvinfo : EIATTR_KPARAM_INFO
	.align		4
.L_2525:
        /*0068*/ 	.byte	0x04, 0x17
        /*006a*/ 	.short	(.L_2527 - .L_2526)
.L_2526:
        /*006c*/ 	.word	0x00000000
        /*0070*/ 	.short	0x000d
        /*0072*/ 	.short	0x0050
        /*0074*/ 	.byte	0x00, 0xf0, 0x11, 0x00


	//----- nvinfo : EIATTR_KPARAM_INFO
	.align		4
.L_2527:
        /*0078*/ 	.byte	0x04, 0x17
        /*007a*/ 	.short	(.L_2529 - .L_2528)
.L_2528:
        /*007c*/ 	.word	0x00000000
        /*0080*/ 	.short	0x000c
        /*0082*/ 	.short	0x004c
        /*0084*/ 	.byte	0x00, 0xf0, 0x11, 0x00


	//----- nvinfo : EIATTR_KPARAM_INFO
	.align		4
.L_2529:
        /*0088*/ 	.byte	0x04, 0x17
        /*008a*/ 	.short	(.L_2531 - .L_2530)
.L_2530:
        /*008c*/ 	.word	0x00000000
        /*0090*/ 	.short	0x000b
        /*0092*/ 	.short	0x0048
        /*0094*/ 	.byte	0x00, 0xf0, 0x11, 0x00


	//----- nvinfo : EIATTR_KPARAM_INFO
	.align		4
.L_2531:
        /*0098*/ 	.byte	0x04, 0x17
        /*009a*/ 	.short	(.L_2533 - .L_2532)
.L_2532:
        /*009c*/ 	.word	0x00000000
        /*00a0*/ 	.short	0x000a
        /*00a2*/ 	.short	0x0040
        /*00a4*/ 	.byte	0x00, 0xf0, 0x21, 0x00


	//----- nvinfo : EIATTR_KPARAM_INFO
	.align		4
.L_2533:
        /*00a8*/ 	.byte	0x04, 0x17
        /*00aa*/ 	.short	(.L_2535 - .L_2534)
.L_2534:
        /*00ac*/ 	.word	0x00000000
        /*00b0*/ 	.short	0x0009
        /*00b2*/ 	.short	0x0038
        /*00b4*/ 	.byte	0x00, 0xf0, 0x21, 0x00


	//----- nvinfo : EIATTR_KPARAM_INFO
	.align		4
.L_2535:
        /*00b8*/ 	.byte	0x04, 0x17
        /*00ba*/ 	.short	(.L_2537 - .L_2536)
.L_2536:
        /*00bc*/ 	.word	0x00000000
        /*00c0*/ 	.short	0x0008
        /*00c2*/ 	.short	0x0034
        /*00c4*/ 	.byte	0x00, 0xf0, 0x11, 0x00


	//----- nvinfo : EIATTR_KPARAM_INFO
	.align		4
.L_2537:
        /*00c8*/ 	.byte	0x04, 0x17
        /*00ca*/ 	.short	(.L_2539 - .L_2538)
.L_2538:
        /*00cc*/ 	.word	0x00000000
        /*00d0*/ 	.short	0x0007
        /*00d2*/ 	.short	0x0030
        /*00d4*/ 	.byte	0x00, 0xf0, 0x11, 0x00


	//----- nvinfo : EIATTR_KPARAM_INFO
	.align		4
.L_2539:
        /*00d8*/ 	.byte	0x04, 0x17
        /*00da*/ 	.short	(.L_2541 - .L_2540)
.L_2540:
        /*00dc*/ 	.word	0x00000000
        /*00e0*/ 	.short	0x0006
        /*00e2*/ 	.short	0x002c
        /*00e4*/ 	.byte	0x00, 0xf0, 0x11, 0x00


	//----- nvinfo : EIATTR_KPARAM_INFO
	.align		4
.L_2541:
        /*00e8*/ 	.byte	0x04, 0x17
        /*00ea*/ 	.short	(.L_2543 - .L_2542)
.L_2542:
        /*00ec*/ 	.word	0x00000000
        /*00f0*/ 	.short	0x0005
        /*00f2*/ 	.short	0x0028
        /*00f4*/ 	.byte	0x00, 0xf0, 0x11, 0x00


	//----- nvinfo : EIATTR_KPARAM_INFO
	.align		4
.L_2543:
        /*00f8*/ 	.byte	0x04, 0x17
        /*00fa*/ 	.short	(.L_2545 - .L_2544)
.L_2544:
        /*00fc*/ 	.word	0x00000000
        /*0100*/ 	.short	0x0004
        /*0102*/ 	.short	0x0020
        /*0104*/ 	.byte	0x00, 0xf0, 0x21, 0x00


	//----- nvinfo : EIATTR_KPARAM_INFO
	.align		4
.L_2545:
        /*0108*/ 	.byte	0x04, 0x17
        /*010a*/ 	.short	(.L_2547 - .L_2546)
.L_2546:
        /*010c*/ 	.word	0x00000000
        /*0110*/ 	.short	0x0003
        /*0112*/ 	.short	0x0018
        /*0114*/ 	.byte	0x00, 0xf0, 0x21, 0x00


	//----- nvinfo : EIATTR_KPARAM_INFO
	.align		4
.L_2547:
        /*0118*/ 	.byte	0x04, 0x17
        /*011a*/ 	.short	(.L_2549 - .L_2548)
.L_2548:
        /*011c*/ 	.word	0x00000000
        /*0120*/ 	.short	0x0002
        /*0122*/ 	.short	0x0010
        /*0124*/ 	.byte	0x00, 0xf0, 0x21, 0x00


	//----- nvinfo : EIATTR_KPARAM_INFO
	.align		4
.L_2549:
        /*0128*/ 	.byte	0x04, 0x17
        /*012a*/ 	.short	(.L_2551 - .L_2550)
.L_2550:
        /*012c*/ 	.word	0x00000000
        /*0130*/ 	.short	0x0001
        /*0132*/ 	.short	0x0008
        /*0134*/ 	.byte	0x00, 0xf0, 0x21, 0x00


	//----- nvinfo : EIATTR_KPARAM_INFO
	.align		4
.L_2551:
        /*0138*/ 	.byte	0x04, 0x17
        /*013a*/ 	.short	(.L_2553 - .L_2552)
.L_2552:
        /*013c*/ 	.word	0x00000000
        /*0140*/ 	.short	0x0000
        /*0142*/ 	.short	0x0000
        /*0144*/ 	.byte	0x00, 0xf0, 0x21, 0x00


	//----- nvinfo : EIATTR_SPARSE_MMA_MASK
	.align		4
.L_2553:
        /*0148*/ 	.byte	0x03, 0x50
        /*014a*/ 	.short	0x0000


	//----- nvinfo : EIATTR_MAXREG_COUNT
	.align		4
        /*014c*/ 	.byte	0x03, 0x1b
        /*014e*/ 	.short	0x00ff


	//----- nvinfo : EIATTR_NUM_BARRIERS
	.align		4
        /*0150*/ 	.byte	0x02, 0x4c
        /*0152*/ 	.byte	0x01
	.zero		1


	//----- nvinfo : EIATTR_MERCURY_ISA_VERSION
	.align		4
        /*0154*/ 	.byte	0x03, 0x5f
        /*0156*/ 	.short	0x0101


	//----- nvinfo : EIATTR_EXIT_INSTR_OFFSETS
	.align		4
        /*0158*/ 	.byte	0x04, 0x1c
        /*015a*/ 	.short	(.L_2555 - .L_2554)


	//   ....[0]....
.L_2554:
        /*015c*/ 	.word	0x00000380


	//   ....[1]....
        /*0160*/ 	.word	0x00020ec0


	//   ....[2]....
        /*0164*/ 	.word	0x00020f50


	//   ....[3]....
        /*0168*/ 	.word	0x00020f90


	//----- nvinfo : EIATTR_CRS_STACK_SIZE
	.align		4
.L_2555:
        /*016c*/ 	.byte	0x04, 0x1e
        /*016e*/ 	.short	(.L_2557 - .L_2556)
.L_2556:
        /*0170*/ 	.word	0x00000000


	//----- nvinfo : EIATTR_CBANK_PARAM_SIZE
	.align		4
.L_2557:
        /*0174*/ 	.byte	0x03, 0x19
        /*0176*/ 	.short	0x0074


	//----- nvinfo : EIATTR_PARAM_CBANK
	.align		4
        /*0178*/ 	.byte	0x04, 0x0a
        /*017a*/ 	.short	(.L_2559 - .L_2558)
	.align		4
.L_2558:
        /*017c*/ 	.word	index@(.nv.constant0._Z23gemm_half_q_half_kernelILi8ELb0ELb1EEvPK6__halfPKjS4_S2_PS0_iiiiPKtS7_iiiiiibS2_i)
        /*0180*/ 	.short	0x0210
        /*0182*/ 	.short	0x0074


	//----- nvinfo : EIATTR_SW_WAR
	.align		4
.L_2559:
        /*0184*/ 	.byte	0x04, 0x36
        /*0186*/ 	.short	(.L_2561 - .L_2560)
.L_2560:
        /*0188*/ 	.word	0x00000008
.L_2561:


//--------------------- .nv.info._Z23gemm_half_q_half_kernelILi7ELb0ELb1EEvPK6__halfPKjS4_S2_PS0_iiiiPKtS7_iiiiiibS2_i --------------------------
	.section	.nv.info._Z23gemm_half_q_half_kernelILi7ELb0ELb1EEvPK6__halfPKjS4_S2_PS0_iiiiPKtS7_iiiiiibS2_i,"",@"SHT_CUDA_INFO"
	.sectionflags	@""
	.align	4


	//----- nvinfo : EIATTR_CUDA_API_VERSION
	.align		4
        /*0000*/ 	.byte	0x04, 0x37
        /*0002*/ 	.short	(.L_2563 - .L_2562)
.L_2562:
        /*0004*/ 	.word	0x00000082


	//----- nvinfo : EIATTR_KPARAM_INFO
	.align		4
.L_2563:
        /*0008*/ 	.byte	0x04, 0x17
        /*000a*/ 	.short	(.L_2565 - .L_2564)
.L_2564:
        /*000c*/ 	.word	0x00000000
        /*0010*/ 	.short	0x0013
        /*0012*/ 	.short	0x0070
        /*0014*/ 	.byte	0x00, 0xf0, 0x11, 0x00


	//----- nvinfo : EIATTR_KPARAM_INFO
	.align		4
.L_2565:
        /*0018*/ 	.byte	0x04, 0x17
        /*001a*/ 	.short	(.L_2567 - .L_2566)
.L_2566:
        /*001c*/ 	.word	0x00000000
        /*0020*/ 	.short	0x0012
        /*0022*/ 	.short	0x0068
        /*0024*/ 	.byte	0x00, 0xf0, 0x21, 0x00


	//----- nvinfo : EIATTR_KPARAM_INFO
	.align		4
.L_2567:
        /*0028*/ 	.byte	0x04, 0x17
        /*002a*/ 	.short	(.L_2569 - .L_2568)
.L_2568:
        /*002c*/ 	.word	0x00000000
        /*0030*/ 	.short	0x0011
        /*0032*/ 	.short	0x0060
        /*0034*/ 	.byte	0x00, 0xf0, 0x05, 0x00


	//----- nvinfo : EIATTR_KPARAM_INFO
	.align		4
.L_2569:
        /*0038*/ 	.byte	0x04, 0x17
        /*003a*/ 	.short	(.L_2571 - .L_2570)
.L_2570:
        /*003c*/ 	.word	0x00000000
        /*0040*/ 	.short	0x0010
        /*0042*/ 	.short	0x005c
        /*0044*/ 	.byte	0x00, 0xf0, 0x11, 0x00


	//----- nvinfo : EIATTR_KPARAM_INFO
	.align		4
.L_2571:
        /*0048*/ 	.byte	0x04, 0x17
        /*004a*/ 	.short	(.L_2573 - .L_2572)
.L_2572:
        /*004c*/ 	.word	0x00000000
        /*0050*/ 	.short	0x000f
        /*0052*/ 	.short	0x0058
        /*0054*/ 	.byte	0x00, 0xf0, 0x11, 0x00


	//----- nvinfo : EIATTR_KPARAM_INFO
	.align		4
.L_2573:
        /*0058*/ 	.byte	0x04, 0x17
        /*005a*/ 	.short	(.L_2575 - .L_2574)
.L_2574:
        /*005c*/ 	.word	0x00000000
        /*0060*/ 	.short	0x000e
        /*0062*/ 	.short	0x0054
        /*0064*/ 	.byte	0x00, 0xf0, 0x11, 0x00


	//----- nvinfo : EIATTR_KPARAM_INFO
	.align		4
.L_2575:
        /*0068*/ 	.byte	0x04, 0x17
        /*006a*/ 	.short	(.L_2577 - .L_2576)
.L_2576:
        /*006c*/ 	.word	0x00000000
        /*0070*/ 	.short	0x000d
        /*0072*/ 	.short	0x0050
        /*0074*/ 	.byte	0x00, 0xf0, 0x11, 0x00


	//----- nvinfo : EIATTR_KPARAM_INFO
	.align		4
.L_2577:
        /*0078*/ 	.byte	0x04, 0x17
        /*007a*/ 	.short	(.L_2579 - .L_2578)
.L_2578:
        /*007c*/ 	.word	0x00000000
        /*0080*/ 	.short	0x000c
        /*0082*/ 	.short	0x004c
        /*0084*/ 	.byte	0x00, 0xf0, 0x11, 0x00


	//----- nvinfo : EIATTR_KPARAM_INFO
	.align		4
.L_2579:
        /*0088*/ 	.byte	0x04, 0x17
        /*008a*/ 	.short	(.L_2581 - .L_2580)
.L_2580:
        /*008c*/ 	.word	0x00000000
        /*0090*/ 	.short	0x000b
        /*0092*/ 	.short	0x0048
        /*0094*/ 	.byte	0x00, 0xf0, 0x11, 0x00


	//----- nvinfo : EIATTR_KPARAM_INFO
	.align		4
.L_2581:
        /*0098*/ 	.byte	0x04, 0x17
        /*009a*/ 	.short	(.L_2583 - .L_2582)
.L_2582:
        /*009c*/ 	.word	0x00000000
        /*00a0*/ 	.short	0x000a
        /*00a2*/ 	.short	0x0040
        /*00a4*/ 	.byte	0x00, 0xf0, 0x21, 0x00


	//----- nvinfo : EIATTR_KPARAM_INFO
	.align		4
.L_2583:
        /*00a8*/ 	.byte	0x04, 0x17
        /*00aa*/ 	.short	(.L_2585 - .L_2584)
.L_2584:
        /*00ac*/ 	.word	0x00000000
        /*00b0*/ 	.short	0x0009
        /*00b2*/ 	.short	0x0038
        /*00b4*/ 	.byte	0x00, 0xf0, 0x21, 0x00


	//----- nvinfo : EIATTR_KPARAM_INFO
	.align		4
.L_2585:
        /*00b8*/ 	.byte	0x04, 0x17
        /*00ba*/ 	.short	(.L_2587 - .L_2586)
.L_2586:
        /*00bc*/ 	.word	0x00000000
        /*00c0*/ 	.short	0x0008
        /*00c2*/ 	.short	0x0034
        /*00c4*/ 	.byte	0x00, 0xf0, 0x11, 0x00


	//----- nvinfo : EIATTR_KPARAM_INFO
	.align		4
.L_2587:
        /*00c8*/ 	.byte	0x04, 0x17
        /*00ca*/ 	.short	(.L_2589 - .L_2588)
.L_2588:
        /*00cc*/ 	.word	0x00000000
        /*00d0*/ 	.short	0x0007
        /*00d2*/ 	.short	0x0030
        /*00d4*/ 	.byte	0x00, 0xf0, 0x11, 0x00


	//----- nvinfo : EIATTR_KPARAM_INFO
	.align		4
.L_2589:
        /*00d8*/ 	.byte	0x04, 0x17
        /*00da*/ 	.short	(.L_2591 - .L_2590)
.L_2590:
        /*00dc*/ 	.word	0x00000000
        /*00e0*/ 	.short	0x0006
        /*00e2*/ 	.short	0x002c
        /*00e4*/ 	.byte	0x00, 0xf0, 0x11, 0x00


	//----- nvinfo : EIATTR_KPARAM_INFO
	.align		4
.L_2591:
        /*00e8*/ 	.byte	0x04, 0x17
        /*00ea*/ 	.short	(.L_2593 - .L_2592)
.L_2592:
        /*00ec*/ 	.word	0x00000000
        /*00f0*/ 	.short	0x0005
        /*00f2*/ 	.short	0x0028
        /*00f4*/ 	.byte	0x00, 0xf0, 0x11, 0x00


	//----- nvinfo : EIATTR_KPARAM_INFO
	.align		4
.L_2593:
        /*00f8*/ 	.byte	0x04, 0x17
        /*00fa*/ 	.short	(.L_2595 - .L_2594)
.L_2594:
        /*00fc*/ 	.word	0x00000000
        /*0100*/ 	.short	0x0004
        /*0102*/ 	.short	0x0020
        /*0104*/ 	.byte	0x00, 0xf0, 0x21, 0x00


	//----- nvinfo : EIATTR_KPARAM_INFO
	.align		4
.L_2595:
        /*0108*/ 	.byte	0x04, 0x17
        /*010a*/ 	.short	(.L_2597 - .L_2596)
.L_2596:
        /*010c*/ 	.word	0x00000000
        /*0110*/ 	.short	0x0003
        /*0112*/ 	.short	0x0018
        /*0114*/ 	.byte	0x00, 0xf0, 0x21, 0x00


	//----- nvinfo : EIATTR_KPARAM_INFO
	.align		4
.L_2597:
        /*0118*/ 	.byte	0x04, 0x17
        /*011a*/ 	.short	(.L_2599 - .L_2598)
.L_2598:
        /*011c*/ 	.word	0x00000000
        /*0120*/ 	.short	0x0002
        /*0122*/ 	.short	0x0010
        /*0124*/ 	.byte	0x00, 0xf0, 0x21, 0x00


	//----- nvinfo : EIATTR_KPARAM_INFO
	.align		4
.L_2599:
        /*0128*/ 	.byte	0x04, 0x17
        /*012a*/ 	.short	(.L_2601 - .L_2600)
.L_2600:
        /*012c*/ 	.word	0x00000000
        /*0130*/ 	.short	0x0001
        /*0132*/ 	.short	0x0008
        /*0134*/ 	.byte	0x00, 0xf0, 0x21, 0x00


	//----- nvinfo : EIATTR_KPARAM_INFO
	.align		4
.L_2601:
        /*0138*/ 	.byte	0x04, 0x17
        /*013a*/ 	.short	(.L_2603 - .L_2602)
.L_2602:
        /*013c*/ 	.word	0x00000000
        /*0140*/ 	.short	0x0000
        /*0142*/ 	.short	0x0000
        /*0144*/ 	.byte	0x00, 0xf0, 0x21, 0x00


	//----- nvinfo : EIATTR_SPARSE_MMA_MASK
	.align		4
.L_2603:
        /*0148*/ 	.byte	0x03, 0x50
        /*014a*/ 	.short	0x0000


	//----- nvinfo : EIATTR_MAXREG_COUNT
	.align		4
        /*014c*/ 	.byte	0x03, 0x1b
        /*014e*/ 	.short	0x00ff


	//----- nvinfo : EIATTR_NUM_BARRIERS
	.align		4
        /*0150*/ 	.byte	0x02, 0x4c
        /*0152*/ 	.byte	0x01
	.zero		1


	//----- nvinfo : EIATTR_MERCURY_ISA_VERSION
	.align		4
        /*0154*/ 	.byte	0x03, 0x5f
        /*0156*/ 	.short	0x0101


	//----- nvinfo : EIATTR_EXIT_INSTR_OFFSETS
	.align		4
        /*0158*/ 	.byte	0x04, 0x1c
        /*015a*/ 	.short	(.L_2605 - .L_2604)


	//   ....[0]....
.L_2604:
        /*015c*/ 	.word	0x00000350


	//   ....[1]....
        /*0160*/ 	.word	0x0001df00


	//   ....[2]....
        /*0164*/ 	.word	0x0001df90


	//   ....[3]....
        /*0168*/ 	.word	0x0001dfd0


	//----- nvinfo : EIATTR_CRS_STACK_SIZE
	.align		4
.L_2605:
        /*016c*/ 	.byte	0x04, 0x1e
        /*016e*/ 	.short	(.L_2607 - .L_2606)
.L_2606:
        /*0170*/ 	.word	0x00000000


	//----- nvinfo : EIATTR_CBANK_PARAM_SIZE
	.align		4
.L_2607:
        /*0174*/ 	.byte	0x03, 0x19
        /*0176*/ 	.short	0x0074


	//----- nvinfo : EIATTR_PARAM_CBANK
	.align		4
        /*0178*/ 	.byte	0x04, 0x0a
        /*017a*/ 	.short	(.L_2609 - .L_2608)
	.align		4
.L_2608:
        /*017c*/ 	.word	index@(.nv.constant0._Z23gemm_half_q_half_kernelILi7ELb0ELb1EEvPK6__halfPKjS4_S2_PS0_iiiiPKtS7_iiiiiibS2_i)
        /*0180*/ 	.short	0x0210
        /*0182*/ 	.short	0x0074


	//----- nvinfo : EIATTR_SW_WAR
	.align		4
.L_2609:
        /*0184*/ 	.byte	0x04, 0x36
        /*0186*/ 	.short	(.L_2611 - .L_2610)
.L_2610:
        /*0188*/ 	.word	0x00000008
.L_2611:


//--------------------- .nv.info._Z23gemm_half_q_half_kernelILi6ELb0ELb1EEvPK6__halfPKjS4_S2_PS0_iiiiPKtS7_iiiiiibS2_i --------------------------
	.section	.nv.info._Z23gemm_half_q_half_kernelILi6ELb0ELb1EEvPK6__halfPKjS4_S2_PS0_iiiiPKtS7_iiiiiibS2_i,"",@"SHT_CUDA_INFO"
	.sectionflags	@""
	.align	4


	//----- nvinfo : EIATTR_CUDA_API_VERSION
	.align		4
        /*0000*/ 	.byte	0x04, 0x37
        /*0002*/ 	.short	(.L_2613 - .L_2612)
.L_2612:
        /*0004*/ 	.word	0x00000082


	//----- nvinfo : EIATTR_KPARAM_INFO
	.align		4
.L_2613:
        /*0008*/ 	.byte	0x04, 0x17
        /*000a*/ 	.short	(.L_2615 - .L_2614)
.L_2614:
        /*000c*/ 	.word	0x00000000
        /*0010*/ 	.short	0x0013
        /*0012*/ 	.short	0x0070
        /*0014*/ 	.byte	0x00, 0xf0, 0x11, 0x00


	//----- nvinfo : EIATTR_KPARAM_INFO
	.align		4
.L_2615:
        /*0018*/ 	.byte	0x04, 0x17
        /*001a*/ 	.short	(.L_2617 - .L_2616)
.L_2616:
        /*001c*/ 	.word	0x00000000
        /*0020*/ 	.short	0x0012
        /*0022*/ 	.short	0x0068
        /*0024*/ 	.byte	0x00, 0xf0, 0x21, 0x00


	//----- nvinfo : EIATTR_KPARAM_INFO
	.align		4
.L_2617:
        /*0028*/ 	.byte	0x04, 0x17
        /*002a*/ 	.short	(.L_2619 - .L_2618)
.L_2618:
        /*002c*/ 	.word	0x00000000
        /*0030*/ 	.short	0x0011
        /*0032*/ 	.short	0x0060
        /*0034*/ 	.byte	0x00, 0xf0, 0x05, 0x00


	//----- nvinfo : EIATTR_KPARAM_INFO
	.align		4
.L_2619:
        /*0038*/ 	.byte	0x04, 0x17
        /*003a*/ 	.short	(.L_2621 - .L_2620)
.L_2620:
        /*003c*/ 	.word	0x00000000
        /*0040*/ 	.short	0x0010
        /*0042*/ 	.short	0x005c
        /*0044*/ 	.byte	0x00, 0xf0, 0x11, 0x00


	//----- nvinfo : EIATTR_KPARAM_INFO
	.align		4
.L_2621:
        /*0048*/ 	.byte	0x04, 0x17
        /*004a*/ 	.short	(.L_2623 - .L_2622)
.L_2622:
        /*004c*/ 	.word	0x00000000
        /*0050*/ 	.short	0x000f
        /*0052*/ 	.short	0x0058
        /*0054*/ 	.byte	0x00, 0xf0, 0x11, 0x00


	//----- nvinfo : EIATTR_KPARAM_INFO
	.align		4
.L_2623:
        /*0058*/ 	.byte	0x04, 0x17
        /*005a*/ 	.short	(.L_2625 - .L_2624)
.L_2624:
        /*005c*/ 	.word	0x00000000
        /*0060*/ 	.short	0x000e
        /*0062*/ 	.short	0x0054
        /*0064*/ 	.byte	0x00, 0xf0, 0x11, 0x00


	//----- nvinfo : EIATTR_KPARAM_INFO
	.align		4
.L_2625:
        /*0068*/ 	.byte	0x04, 0x17
        /*006a*/ 	.short	(.L_2627 - .L_2626)
.L_2626:
        /*006c*/ 	.word	0x00000000
        /*0070*/ 	.short	0x000d
        /*0072*/ 	.short	0x0050
        /*0074*/ 	.byte	0x00, 0xf0, 0x11, 0x00


	//----- nvinfo : EIATTR_KPARAM_INFO
	.align		4
.L_2627:
        /*0078*/ 	.byte	0x04, 0x17
        /*007a*/ 	.short	(.L_2629 - .L_2628)
.L_2628:
        /*007c*/ 	.word	0x00000000
        /*0080*/ 	.short	0x000c
        /*0082*/ 	.short	0x004c
        /*0084*/ 	.byte	0x00, 0xf0, 0x11, 0x00


	//----- nvinfo : EIATTR_KPARAM_INFO
	.align		4
.L_2629:
        /*0088*/ 	.byte	0x04, 0x17
        /*008a*/ 	.short	(.L_2631 - .L_2630)
.L_2630:
        /*008c*/ 	.word	0x00000000
        /*0090*/ 	.short	0x000b
        /*0092*/ 	.short	0x0048
        /*0094*/ 	.byte	0x00, 0xf0, 0x11, 0x00


	//----- nvinfo : EIATTR_KPARAM_INFO
	.align		4
.L_2631:
        /*0098*/ 	.byte	0x04, 0x17
        /*009a*/ 	.short	(.L_2633 - .L_2632)
.L_2632:
        /*009c*/ 	.word	0x00000000
        /*00a0*/ 	.short	0x000a
        /*00a2*/ 	.short	0x0040
        /*00a4*/ 	.byte	0x00, 0xf0, 0x21, 0x00


	//----- nvinfo : EIATTR_KPARAM_INFO
	.align		4
.L_2633:
        /*00a8*/ 	.byte	0x04, 0x17
        /*00aa*/ 	.short	(.L_2635 - .L_2634)
.L_2634:
        /*00ac*/ 	.word	0x00000000
        /*00b0*/ 	.short	0x0009
        /*00b2*/ 	.short	0x0038
        /*00b4*/ 	.byte	0x00, 0xf0, 0x21, 0x00


	//----- nvinfo : EIATTR_KPARAM_INFO
	.align		4
.L_2635:
        /*00b8*/ 	.byte	0x04, 0x17
        /*00ba*/ 	.short	(.L_2637 - .L_2636)
.L_2636:
        /*00bc*/ 	.word	0x00000000
        /*00c0*/ 	.short	0x0008
        /*00c2*/ 	.short	0x0034
        /*00c4*/ 	.byte	0x00, 0xf0, 0x11, 0x00


	//----- nvinfo : EIATTR_KPARAM_INFO
	.align		4
.L_2637:
        /*00c8*/ 	.byte	0x04, 0x17
        /*00ca*/ 	.short	(.L_2639 - .L_2638)
.L_2638:
        /*00cc*/ 	.word	0x00000000
        /*00d0*/ 	.short	0x0007
        /*00d2*/ 	.short	0x0030
        /*00d4*/ 	.byte	0x00, 0xf0, 0x11, 0x00


	//----- nvinfo : EIATTR_KPARAM_INFO
	.align		4
.L_2639:
        /*00d8*/ 	.byte	0x04, 0x17
        /*00da*/ 	.short	(.L_2641 - .L_2640)
.L_2640:
        /*00dc*/ 	.word	0x00000000
        /*00e0*/ 	.short	0x0006
        /*00e2*/ 	.short	0x002c
        /*00e4*/ 	.byte	0x00, 0xf0, 0x11, 0x00


	//----- nvinfo : EIATTR_KPARAM_INFO
	.align		4
.L_2641:
        /*00e8*/ 	.byte	0x04, 0x17
        /*00ea*/ 	.short	(.L_2643 - .L_2642)
.L_2642:
        /*00ec*/ 	.word	0x00000000
        /*00f0*/ 	.short	0x0005
        /*00f2*/ 	.short	0x0028
        /*00f4*/ 	.byte	0x00, 0xf0, 0x11, 0x00


	//----- nvinfo : EIATTR_KPARAM_INFO
	.align		4
.L_2643:
        /*00f8*/ 	.byte	0x04, 0x17
        /*00fa*/ 	.short	(.L_2645 - .L_2644)
.L_2644:
        /*00fc*/ 	.word	0x00000000
        /*0100*/ 	.short	0x0004
        /*0102*/ 	.short	0x0020
        /*0104*/ 	.byte	0x00, 0xf0, 0x21, 0x00


	//----- nvinfo : EIATTR_KPARAM_INFO
	.align		4
.L_2645:
        /*0108*/ 	.byte	0x04, 0x17
        /*010a*/ 	.short	(.L_2647 - .L_2646)
.L_2646:
        /*010c*/ 	.word	0x00000000
        /*0110*/ 	.short	0x0003
        /*0112*/ 	.short	0x0018
        /*0114*/ 	.byte	0x00, 0xf0, 0x21, 0x00


	//----- nvinfo : EIATTR_KPARAM_INFO
	.align		4
.L_2647:
        /*0118*/ 	.byte	0x04, 0x17
        /*011a*/ 	.short	(.L_2649 - .L_2648)
.L_2648:
        /*011c*/ 	.word	0x00000000
        /*0120*/ 	.short	0x0002
        /*0122*/ 	.short	0x0010
        /*0124*/ 	.byte	0x00, 0xf0, 0x21, 0x00


	//----- nvinfo : EIATTR_KPARAM_INFO
	.align		4
.L_2649:
        /*0128*/ 	.byte	0x04, 0x17
        /*012a*/ 	.short	(.L_2651 - .L_2650)
.L_2650:
        /*012c*/ 	.word	0x00000000
        /*0130*/ 	.short	0x0001
        /*0132*/ 	.short	0x0008
        /*0134*/ 	.byte	0x00, 0xf0, 0x21, 0x00


	//----- nvinfo : EIATTR_KPARAM_INFO
	.align		4
.L_2651:
        /*0138*/ 	.byte	0x04, 0x17
        /*013a*/ 	.short	(.L_2653 - .L_2652)
.L_2652:
        /*013c*/ 	.word	0x00000000
        /*0140*/ 	.short	0x0000
        /*0142*/ 	.short	0x0000
        /*0144*/ 	.byte	0x00, 0xf0, 0x21, 0x00


	//----- nvinfo : EIATTR_SPARSE_MMA_MASK
	.align		4
.L_2653:
        /*0148*/ 	.byte	0x03, 0x50
        /*014a*/ 	.short	0x0000


	//----- nvinfo : EIATTR_MAXREG_COUNT
	.align		4
        /*014c*/ 	.byte	0x03, 0x1b
        /*014e*/ 	.short	0x00ff


	//----- nvinfo : EIATTR_NUM_BARRIERS
	.align		4
        /*0150*/ 	.byte	0x02, 0x4c
        /*0152*/ 	.byte	0x01
	.zero		1


	//----- nvinfo : EIATTR_MERCURY_ISA_VERSION
	.align		4
        /*0154*/ 	.byte	0x03, 0x5f
        /*0156*/ 	.short	0x0101


	//----- nvinfo : EIATTR_EXIT_INSTR_OFFSETS
	.align		4
        /*0158*/ 	.byte	0x04, 0x1c
        /*015a*/ 	.short	(.L_2655 - .L_2654)


	//   ....[0]....
.L_2654:
        /*015c*/ 	.word	0x00000320


	//   ....[1]....
        /*0160*/ 	.word	0x0001b000


	//   ....[2]....
        /*0164*/ 	.word	0x0001b090


	//   ....[3]....
        /*0168*/ 	.word	0x0001b0d0


	//----- nvinfo : EIATTR_CRS_STACK_SIZE
	.align		4
.L_2655:
        /*016c*/ 	.byte	0x04, 0x1e
        /*016e*/ 	.short	(.L_2657 - .L_2656)
.L_2656:
        /*0170*/ 	.word	0x00000000


	//----- nvinfo : EIATTR_CBANK_PARAM_SIZE
	.align		4
.L_2657:
        /*0174*/ 	.byte	0x03, 0x19
        /*0176*/ 	.short	0x0074


	//----- nvinfo : EIATTR_PARAM_CBANK
	.align		4
        /*0178*/ 	.byte	0x04, 0x0a
        /*017a*/ 	.short	(.L_2659 - .L_2658)
	.align		4
.L_2658:
        /*017c*/ 	.word	index@(.nv.constant0._Z23gemm_half_q_half_kernelILi6ELb0ELb1EEvPK6__halfPKjS4_S2_PS0_iiiiPKtS7_iiiiiibS2_i)
        /*0180*/ 	.short	0x0210
        /*0182*/ 	.short	0x0074


	//----- nvinfo : EIATTR_SW_WAR
	.align		4
.L_2659:
        /*0184*/ 	.byte	0x04, 0x36
        /*0186*/ 	.short	(.L_2661 - .L_2660)
.L_2660:
        /*0188*/ 	.word	0x00000008
.L_2661:


//--------------------- .nv.info._Z23gemm_half_q_half_kernelILi5ELb0ELb1EEvPK6__halfPKjS4_S2_PS0_iiiiPKtS7_iiiiiibS2_i --------------------------
	.section	.nv.info._Z23gemm_half_q_half_kernelILi5ELb0ELb1EEvPK6__halfPKjS4_S2_PS0_iiiiPKtS7_iiiiiibS2_i,"",@"SHT_CUDA_INFO"
	.sectionflags	@""
	.align	4


	//----- nvinfo : EIATTR_CUDA_API_VERSION
	.align		4
        /*0000*/ 	.byte	0x04, 0x37
        /*0002*/ 	.short	(.L_2663 - .L_2662)
.L_2662:
        /*0004*/ 	.word	0x00000082


	//----- nvinfo : EIATTR_KPARAM_INFO
	.align		4
.L_2663:
        /*0008*/ 	.byte	0x04, 0x17
        /*000a*/ 	.short	(.L_2665 - .L_2664)
.L_2664:
        /*000c*/ 	.word	0x00000000
        /*0010*/ 	.short	0x0013
        /*0012*/ 	.short	0x0070
        /*0014*/ 	.byte	0x00, 0xf0, 0x11, 0x00


	//----- nvinfo : EIATTR_KPARAM_INFO
	.align		4
.L_2665:
        /*0018*/ 	.byte	0x04, 0x17
        /*001a*/ 	.short	(.L_2667 - .L_2666)
.L_2666:
        /*001c*/ 	.word	0x00000000
        /*0020*/ 	.short	0x0012
        /*0022*/ 	.short	0x0068
        /*0024*/ 	.byte	0x00, 0xf0, 0x21, 0x00


	//----- nvinfo : EIATTR_KPARAM_INFO
	.align		4
.L_2667:
        /*0028*/ 	.byte	0x04, 0x17
        /*002a*/ 	.short	(.L_2669 - .L_2668)
.L_2668:
        /*002c*/ 	.word	0x00000000
        /*0030*/ 	.short	0x0011
        /*0032*/ 	.short	0x0060
        /*0034*/ 	.byte	0x00, 0xf0, 0x05, 0x00


	//----- nvinfo : EIATTR_KPARAM_INFO
	.align		4
.L_2669:
        /*0038*/ 	.byte	0x04, 0x17
        /*003a*/ 	.short	(.L_2671 - .L_2670)
.L_2670:
        /*003c*/ 	.word	0x00000000
        /*0040*/ 	.short	0x0010
        /*0042*/ 	.short	0x005c
        /*0044*/ 	.byte	0x00, 0xf0, 0x11, 0x00


	//----- nvinfo : EIATTR_KPARAM_INFO
	.align		4
.L_2671:
        /*0048*/ 	.byte	0x04, 0x17
        /*004a*/ 	.short	(.L_2673 - .L_2672)
.L_2672:
        /*004c*/ 	.word	0x00000000
        /*0050*/ 	.short	0x000f
        /*0052*/ 	.short	0x0058
        /*0054*/ 	.byte	0x00, 0xf0, 0x11, 0x00


	//----- nvinfo : EIATTR_KPARAM_INFO
	.align		4
.L_2673:
        /*0058*/ 	.byte	0x04, 0x17
        /*005a*/ 	.short	(.L_2675 - .L_2674)
.L_2674:
        /*005c*/ 	.word	0x00000000
        /*0060*/ 	.short	0x000e
        /*0062*/ 	.short	0x0054
        /*0064*/ 	.byte	0x00, 0xf0, 0x11, 0x00


	//----- nvinfo : EIATTR_KPARAM_INFO
	.align		4
.L_2675:
        /*0068*/ 	.byte	0x04, 0x17
        /*006a*/ 	.short	(.L_2677 - .L_2676)
.L_2676:
        /*006c*/ 	.word	0x00000000
        /*0070*/ 	.short	0x000d
        /*0072*/ 	.short	0x0050
        /*0074*/ 	.byte	0x00, 0xf0, 0x11, 0x00


	//----- nvinfo : EIATTR_KPARAM_INFO
	.align		4
.L_2677:
        /*0078*/ 	.byte	0x04, 0x17
        /*007a*/ 	.short	(.L_2679 - .L_2678)
.L_2678:
        /*007c*/ 	.word	0x00000000
        /*0080*/ 	.short	0x000c
        /*0082*/ 	.short	0x004c
        /*0084*/ 	.byte	0x00, 0xf0, 0x11, 0x00


	//----- nvinfo : EIATTR_KPARAM_INFO
	.align		4
.L_2679:
        /*0088*/ 	.byte	0x04, 0x17
        /*008a*/ 	.short	(.L_2681 - .L_2680)
.L_2680:
        /*008c*/ 	.word	0x00000000
        /*0090*/ 	.short	0x000b
        /*0092*/ 	.short	0x0048
        /*0094*/ 	.byte	0x00, 0xf0, 0x11, 0x00


	//----- nvinfo : EIATTR_KPARAM_INFO
	.align		4
.L_2681:
        /*0098*/ 	.byte	0x04, 0x17
        /*009a*/ 	.short	(.L_2683 - .L_2682)
.L_2682:
        /*009c*/ 	.word	0x00000000
        /*00a0*/ 	.short	0x000a
        /*00a2*/ 	.short	0x0040
        /*00a4*/ 	.byte	0x00, 0xf0, 0x21, 0x00


	//----- nvinfo : EIATTR_KPARAM_INFO
	.align		4
.L_2683:
        /*00a8*/ 	.byte	0x04, 0x17
        /*00aa*/ 	.short	(.L_2685 - .L_2684)
.L_2684:
        /*00ac*/ 	.word	0x00000000
        /*00b0*/ 	.short	0x0009
        /*00b2*/ 	.short	0x0038
        /*00b4*/ 	.byte	0x00, 0xf0, 0x21, 0x00


	//----- nvinfo : EIATTR_KPARAM_INFO
	.align		4
.L_2685:
        /*00b8*/ 	.byte	0x04, 0x17
        /*00ba*/ 	.short	(.L_2687 - .L_2686)
.L_2686:
        /*00bc*/ 	.word	0x00000000
        /*00c0*/ 	.short	0x0008
        /*00c2*/ 	.short	0x0034
        /*00c4*/ 	.byte	0x00, 0xf0, 0x11, 0x00


	//----- nvinfo : EIATTR_KPARAM_INFO
	.align		4
.L_2687:
        /*00c8*/ 	.byte	0x04, 0x17
        /*00ca*/ 	.short	(.L_2689 - .L_2688)
.L_2688:
        /*00cc*/ 	.word	0x00000000
        /*00d0*/ 	.short	0x0007
        /*00d2*/ 	.short	0x0030
        /*00d4*/ 	.byte	0x00, 0xf0, 0x11, 0x00


	//----- nvinfo : EIATTR_KPARAM_INFO
	.align		4
.L_2689:
        /*00d8*/ 	.byte	0x04, 0x17
        /*00da*/ 	.short	(.L_2691 - .L_2690)
.L_2690:
        /*00dc*/ 	.word	0x00000000
        /*00e0*/ 	.short	0x0006
        /*00e2*/ 	.short	0x002c
        /*00e4*/ 	.byte	0x00, 0xf0, 0x11, 0x00


	//----- nvinfo : EIATTR_KPARAM_INFO
	.align		4
.L_2691:
        /*00e8*/ 	.byte	0x04, 0x17
        /*00ea*/ 	.short	(.L_2693 - .L_2692)
.L_2692:
        /*00ec*/ 	.word	0x00000000
        /*00f0*/ 	.short	0x0005
        /*00f2*/ 	.short	0x0028
        /*00f4*/ 	.byte	0x00, 0xf0, 0x11, 0x00


	//----- nvinfo : EIATTR_KPARAM_INFO
	.align		4
.L_2693:
        /*00f8*/ 	.byte	0x04, 0x17
        /*00fa*/ 	.short	(.L_2695 - .L_2694)
.L_2694:
        /*00fc*/ 	.word	0x00000000
        /*0100*/ 	.short	0x0004
        /*0102*/ 	.short	0x0020
        /*0104*/ 	.byte	0x00, 0xf0, 0x21, 0x00


	//----- nvinfo : EIATTR_KPARAM_INFO
	.align		4
.L_2695:
        /*0108*/ 	.byte	0x04, 0x17
        /*010a*/ 	.short	(.L_2697 - .L_2696)
.L_2696:
        /*010c*/ 	.word	0x00000000
        /*0110*/ 	.short	0x0003
        /*0112*/ 	.short	0x0018
        /*0114*/ 	.byte	0x00, 0xf0, 0x21, 0x00


	//----- nvinfo : EIATTR_KPARAM_INFO
	.align		4
.L_2697:
        /*0118*/ 	.byte	0x04, 0x17
        /*011a*/ 	.short	(.L_2699 - .L_2698)
.L_2698:
        /*011c*/ 	.word	0x00000000
        /*0120*/ 	.short	0x0002
        /*0122*/ 	.short	0x0010
        /*0124*/ 	.byte	0x00, 0xf0, 0x21, 0x00


	//----- nvinfo : EIATTR_KPARAM_INFO
	.align		4
.L_2699:
        /*0128*/ 	.byte	0x04, 0x17
        /*012a*/ 	.short	(.L_2701 - .L_2700)
.L_2700:
        /*012c*/ 	.word	0x00000000
        /*0130*/ 	.short	0x0001
        /*0132*/ 	.short	0x0008
        /*0134*/ 	.byte	0x00, 0xf0, 0x21, 0x00


	//----- nvinfo : EIATTR_KPARAM_INFO
	.align		4
.L_2701:
        /*0138*/ 	.byte	0x04, 0x17
        /*013a*/ 	.short	(.L_2703 - .L_2702)
.L_2702:
        /*013c*/ 	.word	0x00000000
        /*0140*/ 	.short	0x0000
        /*0142*/ 	.short	0x0000
        /*0144*/ 	.byte	0x00, 0xf0, 0x21, 0x00


	//----- nvinfo : EIATTR_SPARSE_MMA_MASK
	.align		4
.L_2703:
        /*0148*/ 	.byte	0x03, 0x50
        /*014a*/ 	.short	0x0000


	//----- nvinfo : EIATTR_MAXREG_COUNT
	.align		4
        /*014c*/ 	.byte	0x03, 0x1b
        /*014e*/ 	.short	0x00ff


	//----- nvinfo : EIATTR_NUM_BARRIERS
	.align		4
        /*0150*/ 	.byte	0x02, 0x4c
        /*0152*/ 	.byte	0x01
	.zero		1


	//----- nvinfo : EIATTR_MERCURY_ISA_VERSION
	.align		4
        /*0154*/ 	.byte	0x03, 0x5f
        /*0156*/ 	.short	0x0101


	//----- nvinfo : EIATTR_EXIT_INSTR_OFFSETS
	.align		4
        /*0158*/ 	.byte	0x04, 0x1c
        /*015a*/ 	.short	(.L_2705 - .L_2704)


	//   ....[0]....
.L_2704:
        /*015c*/ 	.word	0x000002f0


	//   ....[1]....
        /*0160*/ 	.word	0x000180b0


	//   ....[2]....
        /*0164*/ 	.word	0x00018140


	//   ....[3]....
        /*0168*/ 	.word	0x00018180


	//----- nvinfo : EIATTR_CRS_STACK_SIZE
	.align		4
.L_2705:
        /*016c*/ 	.byte	0x04, 0x1e
        /*016e*/ 	.short	(.L_2707 - .L_2706)
.L_2706:
        /*0170*/ 	.word	0x00000000


	//----- nvinfo : EIATTR_CBANK_PARAM_SIZE
	.align		4
.L_2707:
        /*0174*/ 	.byte	0x03, 0x19
        /*0176*/ 	.short	0x0074


	//----- nvinfo : EIATTR_PARAM_CBANK
	.align		4
        /*0178*/ 	.byte	0x04, 0x0a
        /*017a*/ 	.short	(.L_2709 - .L_2708)
	.align		4
.L_2708:
        /*017c*/ 	.word	index@(.nv.constant0._Z23gemm_half_q_half_kernelILi5ELb0ELb1EEvPK6__halfPKjS4_S2_PS0_iiiiPKtS7_iiiiiibS2_i)
        /*0180*/ 	.short	0x0210
        /*0182*/ 	.short	0x0074


	//----- nvinfo : EIATTR_SW_WAR
	.align		4
.L_2709:
        /*0184*/ 	.byte	0x04, 0x36
        /*0186*/ 	.short	(.L_2711 - .L_2710)
.L_2710:
        /*0188*/ 	.word	0x00000008
.L_2711:


//--------------------- .nv.info._Z23gemm_half_q_half_kernelILi4ELb0ELb1EEvPK6__halfPKjS4_S2_PS0_iiiiPKtS7_iiiiiibS2_i --------------------------
	.section	.nv.info._Z23gemm_half_q_half_kernelILi4ELb0ELb1EEvPK6__halfPKjS4_S2_PS0_iiiiPKtS7_iiiiiibS2_i,"",@"SHT_CUDA_INFO"
	.sectionflags	@""
	.align	4


	//----- nvinfo : EIATTR_CUDA_API_VERSION
	.align		4
        /*0000*/ 	.byte	0x04, 0x37
        /*0002*/ 	.short	(.L_2713 - .L_2712)
.L_2712:
        /*0004*/ 	.word	0x00000082


	//----- nvinfo : EIATTR_KPARAM_INFO
	.align		4
.L_2713:
        /*0008*/ 	.byte	0x04, 0x17
        /*000a*/ 	.short	(.L_2715 - .L_2714)
.L_2714:
        /*000c*/ 	.word	0x00000000
        /*0010*/ 	.short	0x0013
        /*0012*/ 	.short	0x0070
        /*0014*/ 	.byte	0x00, 0xf0, 0x11, 0x00


	//----- nvinfo : EIATTR_KPARAM_INFO
	.align		4
.L_2715:
        /*0018*/ 	.byte	0x04, 0x17
        /*001a*/ 	.short	(.L_2717 - .L_2716)
.L_2716:
        /*001c*/ 	.word	0x00000000
        /*0020*/ 	.short	0x0012
        /*0022*/ 	.short	0x0068
        /*0024*/ 	.byte	0x00, 0xf0, 0x21, 0x00


	//----- nvinfo : EIATTR_KPARAM_INFO
	.align		4
.L_2717:
        /*0028*/ 	.byte	0x04, 0x17
        /*002a*/ 	.short	(.L_2719 - .L_2718)
.L_2718:
        /*002c*/ 	.word	0x00000000
        /*0030*/ 	.short	0x0011
        /*0032*/ 	.short	0x0060
        /*0034*/ 	.byte	0x00, 0xf0, 0x05, 0x00


	//----- nvinfo : EIATTR_KPARAM_INFO
	.align		4
.L_2719:
        /*0038*/ 	.byte	0x04, 0x17
        /*003a*/ 	.short	(.L_2721 - .L_2720)
.L_2720:
        /*003c*/ 	.word	0x00000000
        /*0040*/ 	.short	0x0010
        /*0042*/ 	.short	0x005c
        /*0044*/ 	.byte	0x00, 0xf0, 0x11, 0x00


	//----- nvinfo : EIATTR_KPARAM_INFO
	.align		4
.L_2721:
        /*0048*/ 	.byte	0x04, 0x17
        /*004a*/ 	.short	(.L_2723 - .L_2722)
.L_2722:
        /*004c*/ 	.word	0x00000000
        /*0050*/ 	.short	0x000f
        /*0052*/ 	.short	0x0058
        /*0054*/ 	.byte	0x00, 0xf0, 0x11, 0x00


	//----- nvinfo : EIATTR_KPARAM_INFO
	.align		4
.L_2723:
        /*0058*/ 	.byte	0x04, 0x17
        /*005a*/ 	.short	(.L_2725 - .L_2724)
.L_2724:
        /*005c*/ 	.word	0x00000000
        /*0060*/ 	.short	0x000e
        /*0062*/ 	.short	0x0054
        /*0064*/ 	.byte	0x00, 0xf0, 0x11, 0x00


	//----- nvinfo : EIATTR_KPARAM_INFO
	.align		4
.L_2725:
        /*0068*/ 	.byte	0x04, 0x17
        /*006a*/ 	.short	(.L_2727 - .L_2726)
.L_2726:
        /*006c*/ 	.word	0x00000000
        /*0070*/ 	.short	0x000d
        /*0072*/ 	.short	0x0050
        /*0074*/ 	.byte	0x00, 0xf0, 0x11, 0x00


	//----- nvinfo : EIATTR_KPARAM_INFO
	.align		4
.L_2727:
        /*0078*/ 	.byte	0x04, 0x17
        /*007a*/ 	.short	(.L_2729 - .L_2728)
.L_2728:
        /*007c*/ 	.word	0x00000000
        /*0080*/ 	.short	0x000c
        /*0082*/ 	.short	0x004c
        /*0084*/ 	.byte	0x00, 0xf0, 0x11, 0x00


	//----- nvinfo : EIATTR_KPARAM_INFO
	.align		4
.L_2729:
        /*0088*/ 	.byte	0x04, 0x17
        /*008a*/ 	.short	(.L_2731 - .L_2730)
.L_2730:
        /*008c*/ 	.word	0x00000000
        /*0090*/ 	.short	0x000b
        /*0092*/ 	.short	0x0048
        /*0094*/ 	.byte	0x00, 0xf0, 0x11, 0x00


	//----- nvinfo : EIATTR_KPARAM_INFO
	.align		4
.L_2731:
        /*0098*/ 	.byte	0x04, 0x17
        /*009a*/ 	.short	(.L_2733 - .L_2732)
.L_2732:
        /*009c*/ 	.word	0x00000000
        /*00a0*/ 	.short	0x000a
        /*00a2*/ 	.short	0x0040
        /*00a4*/ 	.byte	0x00, 0xf0, 0x21, 0x00


	//----- nvinfo : EIATTR_KPARAM_INFO
	.align		4
.L_2733:
        /*00a8*/ 	.byte	0x04, 0x17
        /*00aa*/ 	.short	(.L_2735 - .L_2734)
.L_2734:
        /*00ac*/ 	.word	0x00000000
        /*00b0*/ 	.short	0x0009
        /*00b2*/ 	.short	0x0038
        /*00b4*/ 	.byte	0x00, 0xf0, 0x21, 0x00


	//----- nvinfo : EIATTR_KPARAM_INFO
	.align		4
.L_2735:
        /*00b8*/ 	.byte	0x04, 0x17
        /*00ba*/ 	.short	(.L_2737 - .L_2736)
.L_2736:
        /*00bc*/ 	.word	0x00000000
        /*00c0*/ 	.short	0x0008
        /*00c2*/ 	.short	0x0034
        /*00c4*/ 	.byte	0x00, 0xf0, 0x11, 0x00


	//----- nvinfo : EIATTR_KPARAM_INFO
	.align		4
.L_2737:
        /*00c8*/ 	.byte	0x04, 0x17
        /*00ca*/ 	.short	(.L_2739 - .L_2738)
.L_2738:
        /*00cc*/ 	.word	0x00000000
        /*00d0*/ 	.short	0x0007
        /*00d2*/ 	.short	0x0030
        /*00d4*/ 	.byte	0x00, 0xf0, 0x11, 0x00


	//----- nvinfo : EIATTR_KPARAM_INFO
	.align		4
.L_2739:
        /*00d8*/ 	.byte	0x04, 0x17
        /*00da*/ 	.short	(.L_2741 - .L_2740)
.L_2740:
        /*00dc*/ 	.word	0x00000000
        /*00e0*/ 	.short	0x0006
        /*00e2*/ 	.short	0x002c
        /*00e4*/ 	.byte	0x00, 0xf0, 0x11, 0x00


	//----- nvinfo : EIATTR_KPARAM_INFO
	.align		4
.L_2741:
        /*00e8*/ 	.byte	0x04, 0x17
        /*00ea*/ 	.short	(.L_2743 - .L_2742)
.L_2742:
        /*00ec*/ 	.word	0x00000000
        /*00f0*/ 	.short	0x0005
        /*00f2*/ 	.short	0x0028
        /*00f4*/ 	.byte	0x00, 0xf0, 0x11, 0x00


	//----- nvinfo : EIATTR_KPARAM_INFO
	.align		4
.L_2743:
        /*00f8*/ 	.byte	0x04, 0x17
        /*00fa*/ 	.short	(.L_2745 - .L_2744)
.L_2744:
        /*00fc*/ 	.word	0x00000000
        /*0100*/ 	.short	0x0004
        /*0102*/ 	.short	0x0020
        /*0104*/ 	.byte	0x00, 0xf0, 0x21, 0x00


	//----- nvinfo : EIATTR_KPARAM_INFO
	.align		4
.L_2745:
        /*0108*/ 	.byte	0x04, 0x17
        /*010a*/ 	.short	(.L_2747 - .L_2746)
.L_2746:
        /*010c*/ 	.word	0x00000000
        /*0110*/ 	.short	0x0003
        /*0112*/ 	.short	0x0018
        /*0114*/ 	.byte	0x00, 0xf0, 0x21, 0x00


	//----- nvinfo : EIATTR_KPARAM_INFO
	.align		4
.L_2747:
        /*0118*/ 	.byte	0x04, 0x17
        /*011a*/ 	.short	(.L_2749 - .L_2748)
.L_2748:
        /*011c*/ 	.word	0x00000000
        /*0120*/ 	.short	0x0002
        /*0122*/ 	.short	0x0010
        /*0124*/ 	.byte	0x00, 0xf0, 0x21, 0x00


	//----- nvinfo : EIATTR_KPARAM_INFO
	.align		4
.L_2749:
        /*0128*/ 	.byte	0x04, 0x17
        /*012a*/ 	.short	(.L_2751 - .L_2750)
.L_2750:
        /*012c*/ 	.word	0x00000000
        /*0130*/ 	.short	0x0001
        /*0132*/ 	.short	0x0008
        /*0134*/ 	.byte	0x00, 0xf0, 0x21, 0x00


	//----- nvinfo : EIATTR_KPARAM_INFO
	.align		4
.L_2751:
        /*0138*/ 	.byte	0x04, 0x17
        /*013a*/ 	.short	(.L_2753 - .L_2752)
.L_2752:
        /*013c*/ 	.word	0x00000000
        /*0140*/ 	.short	0x0000
        /*0142*/ 	.short	0x0000
        /*0144*/ 	.byte	0x00, 0xf0, 0x21, 0x00


	//----- nvinfo : EIATTR_SPARSE_MMA_MASK
	.align		4
.L_2753:
        /*0148*/ 	.byte	0x03, 0x50
        /*014a*/ 	.short	0x0000


	//----- nvinfo : EIATTR_MAXREG_COUNT
	.align		4
        /*014c*/ 	.byte	0x03, 0x1b
        /*014e*/ 	.short	0x00ff


	//----- nvinfo : EIATTR_NUM_BARRIERS
	.align		4
        /*0150*/ 	.byte	0x02, 0x4c
        /*0152*/ 	.byte	0x01
	.zero		1


	//----- nvinfo : EIATTR_MERCURY_ISA_VERSION
	.align		4
        /*0154*/ 	.byte	0x03, 0x5f
        /*0156*/ 	.short	0x0101


	//----- nvinfo : EIATTR_EXIT_INSTR_OFFSETS
	.align		4
        /*0158*/ 	.byte	0x04, 0x1c
        /*015a*/ 	.short	(.L_2755 - .L_2754)


	//   ....[0]....
.L_2754:
        /*015c*/ 	.word	0x000002c0


	//   ....[1]....
        /*0160*/ 	.word	0x00015150


	//   ....[2]....
        /*0164*/ 	.word	0x000151e0


	//   ....[3]....
        /*0168*/ 	.word	0x00015220


	//----- nvinfo : EIATTR_CRS_STACK_SIZE
	.align		4
.L_2755:
        /*016c*/ 	.byte	0x04, 0x1e
        /*016e*/ 	.short	(.L_2757 - .L_2756)
.L_2756:
        /*0170*/ 	.word	0x00000000


	//----- nvinfo : EIATTR_CBANK_PARAM_SIZE
	.align		4
.L_2757:
        /*0174*/ 	.byte	0x03, 0x19
        /*0176*/ 	.short	0x0074


	//----- nvinfo : EIATTR_PARAM_CBANK
	.align		4
        /*0178*/ 	.byte	0x04, 0x0a
        /*017a*/ 	.short	(.L_2759 - .L_2758)
	.align		4
.L_2758:
        /*017c*/ 	.word	index@(.nv.constant0._Z23gemm_half_q_half_kernelILi4ELb0ELb1EEvPK6__halfPKjS4_S2_PS0_iiiiPKtS7_iiiiiibS2_i)
        /*0180*/ 	.short	0x0210
        /*0182*/ 	.short	0x0074


	//----- nvinfo : EIATTR_SW_WAR
	.align		4
.L_2759:
        /*0184*/ 	.byte	0x04, 0x36
        /*0186*/ 	.short	(.L_2761 - .L_2760)
.L_2760:
        /*0188*/ 	.word	0x00000008
.L_2761:


//--------------------- .nv.info._Z23gemm_half_q_half_kernelILi3ELb0ELb1EEvPK6__halfPKjS4_S2_PS0_iiiiPKtS7_iiiiiibS2_i --------------------------
	.section	.nv.info._Z23gemm_half_q_half_kernelILi3ELb0ELb1EEvPK6__halfPKjS4_S2_PS0_iiiiPKtS7_iiiiiibS2_i,"",@"SHT_CUDA_INFO"
	.sectionflags	@""
	.align	4


	//----- nvinfo : EIATTR_CUDA_API_VERSION
	.align		4
        /*0000*/ 	.byte	0x04, 0x37
        /*0002*/ 	.short	(.L_2763 - .L_2762)
.L_2762:
        /*0004*/ 	.word	0x00000082


	//----- nvinfo : EIATTR_KPARAM_INFO
	.align		4
.L_2763:
        /*0008*/ 	.byte	0x04, 0x17
        /*000a*/ 	.short	(.L_2765 - .L_2764)
.L_2764:
        /*000c*/ 	.word	0x00000000
        /*0010*/ 	.short	0x0013
        /*0012*/ 	.short	0x0070
        /*0014*/ 	.byte	0x00, 0xf0, 0x11, 0x00


	//----- nvinfo : EIATTR_KPARAM_INFO
	.align		4
.L_2765:
        /*0018*/ 	.byte	0x04, 0x17
        /*001a*/ 	.short	(.L_2767 - .L_2766)
.L_2766:
        /*001c*/ 	.word	0x00000000
        /*0020*/ 	.short	0x0012
        /*0022*/ 	.short	0x0068
        /*0024*/ 	.byte	0x00, 0xf0, 0x21, 0x00


	//----- nvinfo : EIATTR_KPARAM_INFO
	.align		4
.L_2767:
        /*0028*/ 	.byte	0x04, 0x17
        /*002a*/ 	.short	(.L_2769 - .L_2768)
.L_2768:
        /*002c*/ 	.word	0x00000000
        /*0030*/ 	.short	0x0011
        /*0032*/ 	.short	0x0060
        /*0034*/ 	.byte	0x00, 0xf0, 0x05, 0x00


	//----- nvinfo : EIATTR_KPARAM_INFO
	.align		4
.L_2769:
        /*0038*/ 	.byte	0x04, 0x17
        /*003a*/ 	.short	(.L_2771 - .L_2770)
.L_2770:
        /*003c*/ 	.word	0x00000000
        /*0040*/ 	.short	0x0010
        /*0042*/ 	.short	0x005c
        /*0044*/ 	.byte	0x00, 0xf0, 0x11, 0x00


	//----- nvinfo : EIATTR_KPARAM_INFO
	.align		4
.L_2771:
        /*0048*/ 	.byte	0x04, 0x17
        /*004a*/ 	.short	(.L_2773 - .L_2772)
.L_2772:
        /*004c*/ 	.word	0x00000000
        /*0050*/ 	.short	0x000f
        /*0052*/ 	.short	0x0058
        /*0054*/ 	.byte	0x00, 0xf0, 0x11, 0x00


	//----- nvinfo : EIATTR_KPARAM_INFO
	.align		4
.L_2773:
        /*0058*/ 	.byte	0x04, 0x17
        /*005a*/ 	.short	(.L_2775 - .L_2774)
.L_2774:
        /*005c*/ 	.word	0x00000000
        /*0060*/ 	.short	0x000e
        /*0062*/ 	.short	0x0054
        /*0064*/ 	.byte	0x00, 0xf0, 0x11, 0x00


	//----- nvinfo : EIATTR_KPARAM_INFO
	.align		4
.L_2775:
        /*0068*/ 	.byte	0x04, 0x17
        /*006a*/ 	.short	(.L_2777 - .L_2776)
.L_2776:
        /*006c*/ 	.word	0x00000000
        /*0070*/ 	.short	0x000d
        /*0072*/ 	.short	0x0050
        /*0074*/ 	.byte	0x00, 0xf0, 0x11, 0x00


	//----- nvinfo : EIATTR_KPARAM_INFO
	.align		4
.L_2777:
        /*0078*/ 	.byte	0x04, 0x17
        /*007a*/ 	.short	(.L_2779 - .L_2778)
.L_2778:
        /*007c*/ 	.word	0x00000000
        /*0080*/ 	.short	0x000c
        /*0082*/ 	.short	0x004c
        /*0084*/ 	.byte	0x00, 0xf0, 0x11, 0x00


	//----- nvinfo : EIATTR_KPARAM_INFO
	.align		4
.L_2779:
        /*0088*/ 	.byte	0x04, 0x17
        /*008a*/ 	.short	(.L_2781 - .L_2780)
.L_2780:
        /*008c*/ 	.word	0x00000000
        /*0090*/ 	.short	0x000b
        /*0092*/ 	.short	0x0048
        /*0094*/ 	.byte	0x00, 0xf0, 0x11, 0x00


	//----- nvinfo : EIATTR_KPARAM_INFO
	.align		4
.L_2781:
        /*0098*/ 	.byte	0x04, 0x17
        /*009a*/ 	.short	(.L_2783 - .L_2782)
.L_2782:
        /*009c*/ 	.word	0x00000000
        /*00a0*/ 	.short	0x000a
        /*00a2*/ 	.short	0x0040
        /*00a4*/ 	.byte	0x00, 0xf0, 0x21, 0x00


	//----- nvinfo : EIATTR_KPARAM_INFO
	.align		4
.L_2783:
        /*00a8*/ 	.byte	0x04, 0x17
        /*00aa*/ 	.short	(.L_2785 - .L_2784)
.L_2784:
        /*00ac*/ 	.word	0x00000000
        /*00b0*/ 	.short	0x0009
        /*00b2*/ 	.short	0x0038
        /*00b4*/ 	.byte	0x00, 0xf0, 0x21, 0x00


	//----- nvinfo : EIATTR_KPARAM_INFO
	.align		4
.L_2785:
        /*00b8*/ 	.byte	0x04, 0x17
        /*00ba*/ 	.short	(.L_2787 - .L_2786)
.L_2786:
        /*00bc*/ 	.word	0x00000000
        /*00c0*/ 	.short	0x0008
        /*00c2*/ 	.short	0x0034
        /*00c4*/ 	.byte	0x00, 0xf0, 0x11, 0x00


	//----- nvinfo : EIATTR_KPARAM_INFO
	.align		4
.L_2787:
        /*00c8*/ 	.byte	0x04, 0x17
        /*00ca*/ 	.short	(.L_2789 - .L_2788)
.L_2788:
        /*00cc*/ 	.word	0x00000000
        /*00d0*/ 	.short	0x0007
        /*00d2*/ 	.short	0x0030
        /*00d4*/ 	.byte	0x00, 0xf0, 0x11, 0x00


	//----- nvinfo : EIATTR_KPARAM_INFO
	.align		4
.L_2789:
        /*00d8*/ 	.byte	0x04, 0x17
        /*00da*/ 	.short	(.L_2791 - .L_2790)
.L_2790:
        /*00dc*/ 	.word	0x00000000
        /*00e0*/ 	.short	0x0006
        /*00e2*/ 	.short	0x002c
        /*00e4*/ 	.byte	0x00, 0xf0, 0x11, 0x00


	//----- nvinfo : EIATTR_KPARAM_INFO
	.align		4
.L_2791:
        /*00e8*/ 	.byte	0x04, 0x17
        /*00ea*/ 	.short	(.L_2793 - .L_2792)
.L_2792:
        /*00ec*/ 	.word	0x00000000
        /*00f0*/ 	.short	0x0005
        /*00f2*/ 	.short	0x0028
        /*00f4*/ 	.byte	0x00, 0xf0, 0x11, 0x00


	//----- nvinfo : EIATTR_KPARAM_INFO
	.align		4
.L_2793:
        /*00f8*/ 	.byte	0x04, 0x17
        /*00fa*/ 	.short	(.L_2795 - .L_2794)
.L_2794:
        /*00fc*/ 	.word	0x00000000
        /*0100*/ 	.short	0x0004
        /*0102*/ 	.short	0x0020
        /*0104*/ 	.byte	0x00, 0xf0, 0x21, 0x00


	//----- nvinfo : EIATTR_KPARAM_INFO
	.align		4
.L_2795:
        /*0108*/ 	.byte	0x04, 0x17
        /*010a*/ 	.short	(.L_2797 - .L_2796)
.L_2796:
        /*010c*/ 	.word	0x00000000
        /*0110*/ 	.short	0x0003
        /*0112*/ 	.short	0x0018
        /*0114*/ 	.byte	0x00, 0xf0, 0x21, 0x00


	//----- nvinfo : EIATTR_KPARAM_INFO
	.align		4
.L_2797:
        /*0118*/ 	.byte	0x04, 0x17
        /*011a*/ 	.short	(.L_2799 - .L_2798)
.L_2798:
        /*011c*/ 	.word	0x00000000
        /*0120*/ 	.short	0x0002
        /*0122*/ 	.short	0x0010
        /*0124*/ 	.byte	0x00, 0xf0, 0x21, 0x00


	//----- nvinfo : EIATTR_KPARAM_INFO
	.align		4
.L_2799:
        /*0128*/ 	.byte	0x04, 0x17
        /*012a*/ 	.short	(.L_2801 - .L_2800)
.L_2800:
        /*012c*/ 	.word	0x00000000
        /*0130*/ 	.short	0x0001
        /*0132*/ 	.short	0x0008
        /*0134*/ 	.byte	0x00, 0xf0, 0x21, 0x00


	//----- nvinfo : EIATTR_KPARAM_INFO
	.align		4
.L_2801:
        /*0138*/ 	.byte	0x04, 0x17
        /*013a*/ 	.short	(.L_2803 - .L_2802)
.L_2802:
        /*013c*/ 	.word	0x00000000
        /*0140*/ 	.short	0x0000
        /*0142*/ 	.short	0x0000
        /*0144*/ 	.byte	0x00, 0xf0, 0x21, 0x00


	//----- nvinfo : EIATTR_SPARSE_MMA_MASK
	.align		4
.L_2803:
        /*0148*/ 	.byte	0x03, 0x50
        /*014a*/ 	.short	0x0000


	//----- nvinfo : EIATTR_MAXREG_COUNT
	.align		4
        /*014c*/ 	.byte	0x03, 0x1b
        /*014e*/ 	.short	0x00ff


	//----- nvinfo : EIATTR_NUM_BARRIERS
	.align		4
        /*0150*/ 	.byte	0x02, 0x4c
        /*0152*/ 	.byte	0x01
	.zero		1


	//----- nvinfo : EIATTR_MERCURY_ISA_VERSION
	.align		4
        /*0154*/ 	.byte	0x03, 0x5f
        /*0156*/ 	.short	0x0101


	//----- nvinfo : EIATTR_EXIT_INSTR_OFFSETS
	.align		4
        /*0158*/ 	.byte	0x04, 0x1c
        /*015a*/ 	.short	(.L_2805 - .L_2804)


	//   ....[0]....
.L_2804:
        /*015c*/ 	.word	0x00000290


	//   ....[1]....
        /*0160*/ 	.word	0x000121d0


	//   ....[2]....
        /*0164*/ 	.word	0x00012270


	//   ....[3]....
        /*0168*/ 	.word	0x000122b0


	//----- nvinfo : EIATTR_CRS_STACK_SIZE
	.align		4
.L_2805:
        /*016c*/ 	.byte	0x04, 0x1e
        /*016e*/ 	.short	(.L_2807 - .L_2806)
.L_2806:
        /*0170*/ 	.word	0x00000000


	//----- nvinfo : EIATTR_CBANK_PARAM_SIZE
	.align		4
.L_2807:
        /*0174*/ 	.byte	0x03, 0x19
        /*0176*/ 	.short	0x0074


	//----- nvinfo : EIATTR_PARAM_CBANK
	.align		4
        /*0178*/ 	.byte	0x04, 0x0a
        /*017a*/ 	.short	(.L_2809 - .L_2808)
	.align		4
.L_2808:
        /*017c*/ 	.word	index@(.nv.constant0._Z23gemm_half_q_half_kernelILi3ELb0ELb1EEvPK6__halfPKjS4_S2_PS0_iiiiPKtS7_iiiiiibS2_i)
        /*0180*/ 	.short	0x0210
        /*0182*/ 	.short	0x0074


	//----- nvinfo : EIATTR_SW_WAR
	.align		4
.L_2809:
        /*0184*/ 	.byte	0x04, 0x36
        /*0186*/ 	.short	(.L_2811 - .L_2810)
.L_2810:
        /*0188*/ 	.word	0x00000008
.L_2811:


//--------------------- .nv.info._Z23gemm_half_q_half_kernelILi2ELb0ELb1EEvPK6__halfPKjS4_S2_PS0_iiiiPKtS7_iiiiiibS2_i --------------------------
	.section	.nv.info._Z23gemm_half_q_half_kernelILi2ELb0ELb1EEvPK6__halfPKjS4_S2_PS0_iiiiPKtS7_iiiiiibS2_i,"",@"SHT_CUDA_INFO"
	.sectionflags	@""
	.align	4


	//----- nvinfo : EIATTR_CUDA_API_VERSION
	.align		4
        /*0000*/ 	.byte	0x04, 0x37
        /*0002*/ 	.short	(.L_2813 - .L_2812)
.L_2812:
        /*0004*/ 	.word	0x00000082


	//----- nvinfo : EIATTR_KPARAM_INFO
	.align		4
.L_2813:
        /*0008*/ 	.byte	0x04, 0x17
        /*000a*/ 	.short	(.L_2815 - .L_2814)
.L_2814:
        /*000c*/ 	.word	0x00000000
        /*0010*/ 	.short	0x0013
        /*0012*/ 	.short	0x0070
        /*0014*/ 	.byte	0x00, 0xf0, 0x11, 0x00


	//----- nvinfo : EIATTR_KPARAM_INFO
	.align		4
.L_2815:
        /*0018*/ 	.byte	0x04, 0x17
        /*001a*/ 	.short	(.L_2817 - .L_2816)
.L_2816:
        /*001c*/ 	.word	0x00000000
        /*0020*/ 	.short	0x0012
        /*0022*/ 	.short	0x0068
        /*0024*/ 	.byte	0x00, 0xf0, 0x21, 0x00


	//----- nvinfo : EIATTR_KPARAM_INFO
	.align		4
.L_2817:
        /*0028*/ 	.byte	0x04, 0x17
        /*002a*/ 	.short	(.L_2819 - .L_2818)
.L_2818:
        /*002c*/ 	.word	0x00000000
        /*0030*/ 	.short	0x0011
        /*0032*/ 	.short	0x0060
        /*0034*/ 	.byte	0x00, 0xf0, 0x05, 0x00


	//----- nvinfo : EIATTR_KPARAM_INFO
	.align		4
.L_2819:
        /*0038*/ 	.byte	0x04, 0x17
        /*003a*/ 	.short	(.L_2821 - .L_2820)
.L_2820:
        /*003c*/ 	.word	0x00000000
        /*0040*/ 	.short	0x0010
        /*0042*/ 	.short	0x005c
        /*0044*/ 	.byte	0x00, 0xf0, 0x11, 0x00


	//----- nvinfo : EIATTR_KPARAM_INFO
	.align		4
.L_2821:
        /*0048*/ 	.byte	0x04, 0x17
        /*004a*/ 	.short	(.L_2823 - .L_2822)
.L_2822:
        /*004c*/ 	.word	0x00000000
        /*0050*/ 	.short	0x000f
        /*0052*/ 	.short	0x0058
        /*0054*/ 	.byte	0x00, 0xf0, 0x11, 0x00


	//----- nvinfo : EIATTR_KPARAM_INFO
	.align		4
.L_2823:
        /*0058*/ 	.byte	0x04, 0x17
        /*005a*/ 	.short	(.L_2825 - .L_2824)
.L_2824:
        /*005c*/ 	.word	0x00000000
        /*0060*/ 	.short	0x000e
        /*0062*/ 	.short	0x0054
        /*0064*/ 	.byte	0x00, 0xf0, 0x11, 0x00


	//----- nvinfo : EIATTR_KPARAM_INFO
	.align		4
.L_2825:
        /*0068*/ 	.byte	0x04, 0x17
        /*006a*/ 	.short	(.L_2827 - .L_2826)
.L_2826:
        /*006c*/ 	.word	0x00000000
        /*0070*/ 	.short	0x000d
        /*0072*/ 	.short	0x0050
        /*0074*/ 	.byte	0x00, 0xf0, 0x11, 0x00


	//----- nvinfo : EIATTR_KPARAM_INFO
	.align		4
.L_2827:
        /*0078*/ 	.byte	0x04, 0x17
        /*007a*/ 	.short	(.L_2829 - .L_2828)
.L_2828:
        /*007c*/ 	.word	0x00000000
        /*0080*/ 	.short	0x000c
        /*0082*/ 	.short	0x004c
        /*0084*/ 	.byte	0x00, 0xf0, 0x11, 0x00


	//----- nvinfo : EIATTR_KPARAM_INFO
	.align		4
.L_2829:
        /*0088*/ 	.byte	0x04, 0x17
        /*008a*/ 	.short	(.L_2831 - .L_2830)
.L_2830:
        /*008c*/ 	.word	0x00000000
        /*0090*/ 	.short	0x000b
        /*0092*/ 	.short	0x0048
        /*0094*/ 	.byte	0x00, 0xf0, 0x11, 0x00


	//----- nvinfo : EIATTR_KPARAM_INFO
	.align		4
.L_2831:
        /*0098*/ 	.byte	0x04, 0x17
        /*009a*/ 	.short	(.L_2833 - .L_2832)
.L_2832:
        /*009c*/ 	.word	0x00000000
        /*00a0*/ 	.short	0x000a
        /*00a2*/ 	.short	0x0040
        /*00a4*/ 	.byte	0x00, 0xf0, 0x21, 0x00


	//----- nvinfo : EIATTR_KPARAM_INFO
	.align		4
.L_2833:
        /*00a8*/ 	.byte	0x04, 0x17
        /*00aa*/ 	.short	(.L_2835 - .L_2834)
.L_2834:
        /*00ac*/ 	.word	0x00000000
        /*00b0*/ 	.short	0x0009
        /*00b2*/ 	.short	0x0038
        /*00b4*/ 	.byte	0x00, 0xf0, 0x21, 0x00


	//----- nvinfo : EIATTR_KPARAM_INFO
	.align		4
.L_2835:
        /*00b8*/ 	.byte	0x04, 0x17
        /*00ba*/ 	.short	(.L_2837 - .L_2836)
.L_2836:
        /*00bc*/ 	.word	0x00000000
        /*00c0*/ 	.short	0x0008
        /*00c2*/ 	.short	0x0034
        /*00c4*/ 	.byte	0x00, 0xf0, 0x11, 0x00


	//----- nvinfo : EIATTR_KPARAM_INFO
	.align		4
.L_2837:
        /*00c8*/ 	.byte	0x04, 0x17
        /*00ca*/ 	.short	(.L_2839 - .L_2838)
.L_2838:
        /*00cc*/ 	.word	0x00000000
        /*00d0*/ 	.short	0x0007
        /*00d2*/ 	.short	0x0030
        /*00d4*/ 	.byte	0x00, 0xf0, 0x11, 0x00


	//----- nvinfo : EIATTR_KPARAM_INFO
	.align		4
.L_2839:
        /*00d8*/ 	.byte	0x04, 0x17
        /*00da*/ 	.short	(.L_2841 - .L_2840)
.L_2840:
        /*00dc*/ 	.word	0x00000000
        /*00e0*/ 	.short	0x0006
        /*00e2*/ 	.short	0x002c
        /*00e4*/ 	.byte	0x00, 0xf0, 0x11, 0x00


	//----- nvinfo : EIATTR_KPARAM_INFO
	.align		4
.L_2841:
        /*00e8*/ 	.byte	0x04, 0x17
        /*00ea*/ 	.short	(.L_2843 - .L_2842)
.L_2842:
        /*00ec*/ 	.word	0x00000000
        /*00f0*/ 	.short	0x0005
        /*00f2*/ 	.short	0x0028
        /*00f4*/ 	.byte	0x00, 0xf0, 0x11, 0x00


	//----- nvinfo : EIATTR_KPARAM_INFO
	.align		4
.L_2843:
        /*00f8*/ 	.byte	0x04, 0x17
        /*00fa*/ 	.short	(.L_2845 - .L_2844)
.L_2844:
        /*00fc*/ 	.word	0x00000000
        /*0100*/ 	.short	0x0004
        /*0102*/ 	.short	0x0020
        /*0104*/ 	.byte	0x00, 0xf0, 0x21, 0x00


	//----- nvinfo : EIATTR_KPARAM_INFO
	.align		4
.L_2845:
        /*0108*/ 	.byte	0x04, 0x17
        /*010a*/ 	.short	(.L_2847 - .L_2846)
.L_2846:
        /*010c*/ 	.word	0x00000000
        /*0110*/ 	.short	0x0003
        /*0112*/ 	.short	0x0018
        /*0114*/ 	.byte	0x00, 0xf0, 0x21, 0x00


	//----- nvinfo : EIATTR_KPARAM_INFO
	.align		4
.L_2847:
        /*0118*/ 	.byte	0x04, 0x17
        /*011a*/ 	.short	(.L_2849 - .L_2848)
.L_2848:
        /*011c*/ 	.word	0x00000000
        /*0120*/ 	.short	0x0002
        /*0122*/ 	.short	0x0010
        /*0124*/ 	.byte	0x00, 0xf0, 0x21, 0x00


	//----- nvinfo : EIATTR_KPARAM_INFO
	.align		4
.L_2849:
        /*0128*/ 	.byte	0x04, 0x17
        /*012a*/ 	.short	(.L_2851 - .L_2850)
.L_2850:
        /*012c*/ 	.word	0x00000000
        /*0130*/ 	.short	0x0001
        /*0132*/ 	.short	0x0008
        /*0134*/ 	.byte	0x00, 0xf0, 0x21, 0x00


	//----- nvinfo : EIATTR_KPARAM_INFO
	.align		4
.L_2851:
        /*0138*/ 	.byte	0x04, 0x17
        /*013a*/ 	.short	(.L_2853 - .L_2852)
.L_2852:
        /*013c*/ 	.word	0x00000000
        /*0140*/ 	.short	0x0000
        /*0142*/ 	.short	0x0000
        /*0144*/ 	.byte	0x00, 0xf0, 0x21, 0x00


	//----- nvinfo : EIATTR_SPARSE_MMA_MASK
	.align		4
.L_2853:
        /*0148*/ 	.byte	0x03, 0x50
        /*014a*/ 	.short	0x0000


	//----- nvinfo : EIATTR_MAXREG_COUNT
	.align		4
        /*014c*/ 	.byte	0x03, 0x1b
        /*014e*/ 	.short	0x00ff


	//----- nvinfo : EIATTR_NUM_BARRIERS
	.align		4
        /*0150*/ 	.byte	0x02, 0x4c
        /*0152*/ 	.byte	0x01
	.zero		1


	//----- nvinfo : EIATTR_MERCURY_ISA_VERSION
	.align		4
        /*0154*/ 	.byte	0x03, 0x5f
        /*0156*/ 	.short	0x0101


	//----- nvinfo : EIATTR_EXIT_INSTR_OFFSETS
	.align		4
        /*0158*/ 	.byte	0x04, 0x1c
        /*015a*/ 	.short	(.L_2855 - .L_2854)


	//   ....[0]....
.L_2854:
        /*015c*/ 	.word	0x000002a0


	//   ....[1]....
        /*0160*/ 	.word	0x0000f310


	//   ....[2]....
        /*0164*/ 	.word	0x0000f3b0


	//   ....[3]....
        /*0168*/ 	.word	0x0000f3f0


	//----- nvinfo : EIATTR_CRS_STACK_SIZE
	.align		4
.L_2855:
        /*016c*/ 	.byte	0x04, 0x1e
        /*016e*/ 	.short	(.L_2857 - .L_2856)
.L_2856:
        /*0170*/ 	.word	0x00000000


	//----- nvinfo : EIATTR_CBANK_PARAM_SIZE
	.align		4
.L_2857:
        /*0174*/ 	.byte	0x03, 0x19
        /*0176*/ 	.short	0x0074


	//----- nvinfo : EIATTR_PARAM_CBANK
	.align		4
        /*0178*/ 	.byte	0x04, 0x0a
        /*017a*/ 	.short	(.L_2859 - .L_2858)
	.align		4
.L_2858:
        /*017c*/ 	.word	index@(.nv.constant0._Z23gemm_half_q_half_kernelILi2ELb0ELb1EEvPK6__halfPKjS4_S2_PS0_iiiiPKtS7_iiiiiibS2_i)
        /*0180*/ 	.short	0x0210
        /*0182*/ 	.short	0x0074


	//----- nvinfo : EIATTR_SW_WAR
	.align		4
.L_2859:
        /*0184*/ 	.byte	0x04, 0x36
        /*0186*/ 	.short	(.L_2861 - .L_2860)
.L_2860:
        /*0188*/ 	.word	0x00000008
.L_2861:


//--------------------- .nv.info._Z23gemm_half_q_half_kernelILi1ELb0ELb1EEvPK6__halfPKjS4_S2_PS0_iiiiPKtS7_iiiiiibS2_i --------------------------
	.section	.nv.info._Z23gemm_half_q_half_kernelILi1ELb0ELb1EEvPK6__halfPKjS4_S2_PS0_iiiiPKtS7_iiiiiibS2_i,"",@"SHT_CUDA_INFO"
	.sectionflags	@""
	.align	4


	//----- nvinfo : EIATTR_CUDA_API_VERSION
	.align		4
        /*0000*/ 	.byte	0x04, 0x37
        /*0002*/ 	.short	(.L_2863 - .L_2862)
.L_2862:
        /*0004*/ 	.word	0x00000082


	//----- nvinfo : EIATTR_KPARAM_INFO
	.align		4
.L_2863:
        /*0008*/ 	.byte	0x04, 0x17
        /*000a*/ 	.short	(.L_2865 - .L_2864)
.L_2864:
        /*000c*/ 	.word	0x00000000
        /*0010*/ 	.short	0x0013
        /*0012*/ 	.short	0x0070
        /*0014*/ 	.byte	0x00, 0xf0, 0x11, 0x00


	//----- nvinfo : EIATTR_KPARAM_INFO
	.align		4
.L_2865:
        /*0018*/ 	.byte	0x04, 0x17
        /*001a*/ 	.short	(.L_2867 - .L_2866)
.L_2866:
        /*001c*/ 	.word	0x00000000
        /*0020*/ 	.short	0x0012
        /*0022*/ 	.short	0x0068
        /*0024*/ 	.byte	0x00, 0xf0, 0x21, 0x00


	//----- nvinfo : EIATTR_KPARAM_INFO
	.align		4
.L_2867:
        /*0028*/ 	.byte	0x04, 0x17
        /*002a*/ 	.short	(.L_2869 - .L_2868)
.L_2868:
        /*002c*/ 	.word	0x00000000
        /*0030*/ 	.short	0x0011
        /*0032*/ 	.short	0x0060
        /*0034*/ 	.byte	0x00, 0xf0, 0x05, 0x00


	//----- nvinfo : EIATTR_KPARAM_INFO
	.align		4
.L_2869:
        /*0038*/ 	.byte	0x04, 0x17
        /*003a*/ 	.short	(.L_2871 - .L_2870)
.L_2870:
        /*003c*/ 	.word	0x00000000
        /*0040*/ 	.short	0x0010
        /*0042*/ 	.short	0x005c
        /*0044*/ 	.byte	0x00, 0xf0, 0x11, 0x00


	//----- nvinfo : EIATTR_KPARAM_INFO
	.align		4
.L_2871:
        /*0048*/ 	.byte	0x04, 0x17
        /*004a*/ 	.short	(.L_2873 - .L_2872)
.L_2872:
        /*004c*/ 	.word	0x00000000
        /*0050*/ 	.short	0x000f
        /*0052*/ 	.short	0x0058
        /*0054*/ 	.byte	0x00, 0xf0, 0x11, 0x00


	//----- nvinfo : EIATTR_KPARAM_INFO
	.align		4
.L_2873:
        /*0058*/ 	.byte	0x04, 0x17
        /*005a*/ 	.short	(.L_2875 - .L_2874)
.L_2874:
        /*005c*/ 	.word	0x00000000
        /*0060*/ 	.short	0x000e
        /*0062*/ 	.short	0x0054
        /*0064*/ 	.byte	0x00, 0xf0, 0x11, 0x00


	//----- nvinfo : EIATTR_KPARAM_INFO
	.align		4
.L_2875:
        /*0068*/ 	.byte	0x04, 0x17
        /*006a*/ 	.short	(.L_2877 - .L_2876)
.L_2876:
        /*006c*/ 	.word	0x00000000
        /*0070*/ 	.short	0x000d
        /*0072*/ 	.short	0x0050
        /*0074*/ 	.byte	0x00, 0xf0, 0x11, 0x00


	//----- nvinfo : EIATTR_KPARAM_INFO
	.align		4
.L_2877:
        /*0078*/ 	.byte	0x04, 0x17
        /*007a*/ 	.short	(.L_2879 - .L_2878)
.L_2878:
        /*007c*/ 	.word	0x00000000
        /*0080*/ 	.short	0x000c
        /*0082*/ 	.short	0x004c
        /*0084*/ 	.byte	0x00, 0xf0, 0x11, 0x00


	//----- nvinfo : EIATTR_KPARAM_INFO
	.align		4
.L_2879:
        /*0088*/ 	.byte	0x04, 0x17
        /*008a*/ 	.short	(.L_2881 - .L_2880)
.L_2880:
        /*008c*/ 	.word	0x00000000
        /*0090*/ 	.short	0x000b
        /*0092*/ 	.short	0x0048
        /*0094*/ 	.byte	0x00, 0xf0, 0x11, 0x00


	//----- nvinfo : EIATTR_KPARAM_INFO
	.align		4
.L_2881:
        /*0098*/ 	.byte	0x04, 0x17
        /*009a*/ 	.short	(.L_2883 - .L_2882)
.L_2882:
        /*009c*/ 	.word	0x00000000
        /*00a0*/ 	.short	0x000a
        /*00a2*/ 	.short	0x0040
        /*00a4*/ 	.byte	0x00, 0xf0, 0x21, 0x00


	//----- nvinfo : EIATTR_KPARAM_INFO
	.align		4
.L_2883:
        /*00a8*/ 	.byte	0x04, 0x17
        /*00aa*/ 	.short	(.L_2885 - .L_2884)
.L_2884:
        /*00ac*/ 	.word	0x00000000
        /*00b0*/ 	.short	0x0009
        /*00b2*/ 	.short	0x0038
        /*00b4*/ 	.byte	0x00, 0xf0, 0x21, 0x00


	//----- nvinfo : EIATTR_KPARAM_INFO
	.align		4
.L_2885:
        /*00b8*/ 	.byte	0x04, 0x17
        /*00ba*/ 	.short	(.L_2887 - .L_2886)
.L_2886:
        /*00bc*/ 	.word	0x00000000
        /*00c0*/ 	.short	0x0008
        /*00c2*/ 	.short	0x0034
        /*00c4*/ 	.byte	0x00, 0xf0, 0x11, 0x00


	//----- nvinfo : EIATTR_KPARAM_INFO
	.align		4
.L_2887:
        /*00c8*/ 	.byte	0x04, 0x17
        /*00ca*/ 	.short	(.L_2889 - .L_2888)
.L_2888:
        /*00cc*/ 	.word	0x00000000
        /*00d0*/ 	.short	0x0007
        /*00d2*/ 	.short	0x0030
        /*00d4*/ 	.byte	0x00, 0xf0, 0x11, 0x00


	//----- nvinfo : EIATTR_KPARAM_INFO
	.align		4
.L_2889:
        /*00d8*/ 	.byte	0x04, 0x17
        /*00da*/ 	.short	(.L_2891 - .L_2890)
.L_2890:
        /*00dc*/ 	.word	0x00000000
        /*00e0*/ 	.short	0x0006
        /*00e2*/ 	.short	0x002c
        /*00e4*/ 	.byte	0x00, 0xf0, 0x11, 0x00


	//----- nvinfo : EIATTR_KPARAM_INFO
	.align		4
.L_2891:
        /*00e8*/ 	.byte	0x04, 0x17
        /*00ea*/ 	.short	(.L_2893 - .L_2892)
.L_2892:
        /*00ec*/ 	.word	0x00000000
        /*00f0*/ 	.short	0x0005
        /*00f2*/ 	.short	0x0028
        /*00f4*/ 	.byte	0x00, 0xf0, 0x11, 0x00


	//----- nvinfo : EIATTR_KPARAM_INFO
	.align		4
.L_2893:
        /*00f8*/ 	.byte	0x04, 0x17
        /*00fa*/ 	.short	(.L_2895 - .L_2894)
.L_2894:
        /*00fc*/ 	.word	0x00000000
        /*0100*/ 	.short	0x0004
        /*0102*/ 	.short	0x0020
        /*0104*/ 	.byte	0x00, 0xf0, 0x21, 0x00


	//----- nvinfo : EIATTR_KPARAM_INFO
	.align		4
.L_2895:
        /*0108*/ 	.byte	0x04, 0x17
        /*010a*/ 	.short	(.L_2897 - .L_2896)
.L_2896:
        /*010c*/ 	.word	0x00000000
        /*0110*/ 	.short	0x0003
        /*0112*/ 	.short	0x0018
        /*0114*/ 	.byte	0x00, 0xf0, 0x21, 0x00


	//----- nvinfo : EIATTR_KPARAM_INFO
	.align		4
.L_2897:
        /*0118*/ 	.byte	0x04, 0x17
        /*011a*/ 	.short	(.L_2899 - .L_2898)
.L_2898:
        /*011c*/ 	.word	0x00000000
        /*0120*/ 	.short	0x0002
        /*0122*/ 	.short	0x0010
        /*0124*/ 	.byte	0x00, 0xf0, 0x21, 0x00


	//----- nvinfo : EIATTR_KPARAM_INFO
	.align		4
.L_2899:
        /*0128*/ 	.byte	0x04, 0x17
        /*012a*/ 	.short	(.L_2901 - .L_2900)
.L_2900:
        /*012c*/ 	.word	0x00000000
        /*0130*/ 	.short	0x0001
        /*0132*/ 	.short	0x0008
        /*0134*/ 	.byte	0x00, 0xf0, 0x21, 0x00


	//----- nvinfo : EIATTR_KPARAM_INFO
	.align		4
.L_2901:
        /*0138*/ 	.byte	0x04, 0x17
        /*013a*/ 	.short	(.L_2903 - .L_2902)
.L_2902:
        /*013c*/ 	.word	0x00000000
        /*0140*/ 	.short	0x0000
        /*0142*/ 	.short	0x0000
        /*0144*/ 	.byte	0x00, 0xf0, 0x21, 0x00


	//----- nvinfo : EIATTR_SPARSE_MMA_MASK
	.align		4
.L_2903:
        /*0148*/ 	.byte	0x03, 0x50
        /*014a*/ 	.short	0x0000


	//----- nvinfo : EIATTR_MAXREG_COUNT
	.align		4
        /*014c*/ 	.byte	0x03, 0x1b
        /*014e*/ 	.short	0x00ff


	//----- nvinfo : EIATTR_NUM_BARRIERS
	.align		4
        /*0150*/ 	.byte	0x02, 0x4c
        /*0152*/ 	.byte	0x01
	.zero		1


	//----- nvinfo : EIATTR_MERCURY_ISA_VERSION
	.align		4
        /*0154*/ 	.byte	0x03, 0x5f
        /*0156*/ 	.short	0x0101


	//----- nvinfo : EIATTR_EXIT_INSTR_OFFSETS
	.align		4
        /*0158*/ 	.byte	0x04, 0x1c
        /*015a*/ 	.short	(.L_2905 - .L_2904)


	//   ....[0]....
.L_2904:
        /*015c*/ 	.word	0x00000200


	//   ....[1]....
        /*0160*/ 	.word	0x0000c3d0


	//   ....[2]....
        /*0164*/ 	.word	0x0000c470


	//   ....[3]....
        /*0168*/ 	.word	0x0000c4b0


	//----- nvinfo : EIATTR_CRS_STACK_SIZE
	.align		4
.L_2905:
        /*016c*/ 	.byte	0x04, 0x1e
        /*016e*/ 	.short	(.L_2907 - .L_2906)
.L_2906:
        /*0170*/ 	.word	0x00000000


	//----- nvinfo : EIATTR_CBANK_PARAM_SIZE
	.align		4
.L_2907:
        /*0174*/ 	.byte	0x03, 0x19
        /*0176*/ 	.short	0x0074


	//----- nvinfo : EIATTR_PARAM_CBANK
	.align		4
        /*0178*/ 	.byte	0x04, 0x0a
        /*017a*/ 	.short	(.L_2909 - .L_2908)
	.align		4
.L_2908:
        /*017c*/ 	.word	index@(.nv.constant0._Z23gemm_half_q_half_kernelILi1ELb0ELb1EEvPK6__halfPKjS4_S2_PS0_iiiiPKtS7_iiiiiibS2_i)
        /*0180*/ 	.short	0x0210
        /*0182*/ 	.short	0x0074


	//----- nvinfo : EIATTR_SW_WAR
	.align		4
.L_2909:
        /*0184*/ 	.byte	0x04, 0x36
        /*0186*/ 	.short	(.L_2911 - .L_2910)
.L_2910:
        /*0188*/ 	.word	0x00000008
.L_2911:


//--------------------- .nv.info._Z23gemm_half_q_half_kernelILi8ELb0ELb0EEvPK6__halfPKjS4_S2_PS0_iiiiPKtS7_iiiiiibS2_i --------------------------
	.section	.nv.info._Z23gemm_half_q_half_kernelILi8ELb0ELb0EEvPK6__halfPKjS4_S2_PS0_iiiiPKtS7_iiiiiibS2_i,"",@"SHT_CUDA_INFO"
	.sectionflags	@""
	.align	4


	//----- nvinfo : EIATTR_CUDA_API_VERSION
	.align		4
        /*0000*/ 	.byte	0x04, 0x37
        /*0002*/ 	.short	(.L_2913 - .L_2912)
.L_2912:
        /*0004*/ 	.word	0x00000082


	//----- nvinfo : EIATTR_KPARAM_INFO
	.align		4
.L_2913:
        /*0008*/ 	.byte	0x04, 0x17
        /*000a*/ 	.short	(.L_2915 - .L_2914)
.L_2914:
        /*000c*/ 	.word	0x00000000
        /*0010*/ 	.short	0x0013
        /*0012*/ 	.short	0x0070
        /*0014*/ 	.byte	0x00, 0xf0, 0x11, 0x00


	//----- nvinfo : EIATTR_KPARAM_INFO
	.align		4
.L_2915:
        /*0018*/ 	.byte	0x04, 0x17
        /*001a*/ 	.short	(.L_2917 - .L_2916)
.L_2916:
        /*001c*/ 	.word	0x00000000
        /*0020*/ 	.short	0x0012
        /*0022*/ 	.short	0x0068
        /*0024*/ 	.byte	0x00, 0xf0, 0x21, 0x00


	//----- nvinfo : EIATTR_KPARAM_INFO
	.align		4
.L_2917:
        /*0028*/ 	.byte	0x04, 0x17
        /*002a*/ 	.short	(.L_2919 - .L_2918)
.L_2918:
        /*002c*/ 	.word	0x00000000
        /*0030*/ 	.short	0x0011
        /*0032*/ 	.short	0x0060
        /*0034*/ 	.byte	0x00, 0xf0, 0x05, 0x00


	//----- nvinfo : EIATTR_KPARAM_INFO
	.align		4
.L_2919:
        /*0038*/ 	.byte	0x04, 0x17
        /*003a*/ 	.short	(.L_2921 - .L_2920)
.L_2920:
        /*003c*/ 	.word	0x00000000
        /*0040*/ 	.short	0x0010
        /*0042*/ 	.short	0x005c
        /*0044*/ 	.byte	0x00, 0xf0, 0x11, 0x00


	//----- nvinfo : EIATTR_KPARAM_INFO
	.align		4
.L_2921:
        /*0048*/ 	.byte	0x04, 0x17
        /*004a*/ 	.short	(.L_2923 - .L_2922)
.L_2922:
        /*004c*/ 	.word	0x00000000
        /*0050*/ 	.short	0x000f
        /*0052*/ 	.short	0x0058
        /*0054*/ 	.byte	0x00, 0xf0, 0x11, 0x00


	//----- nvinfo : EIATTR_KPARAM_INFO
	.align		4
.L_2923:
        /*0058*/ 	.byte	0x04, 0x17
        /*005a*/ 	.short	(.L_2925 - .L_2924)
.L_2924:
        /*005c*/ 	.word	0x00000000
        /*0060*/ 	.short	0x000e
        /*0062*/ 	.short	0x0054
        /*0064*/ 	.byte	0x00, 0xf0, 0x11, 0x00


	//----- nvinfo : EIATTR_KPARAM_INFO
	.align		4
.L_2925:
        /*0068*/ 	.byte	0x04, 0x17
        /*006a*/ 	.short	(.L_2927 - .L_2926)
.L_2926:
        /*006c*/ 	.word	0x00000000
        /*0070*/ 	.short	0x000d
        /*0072*/ 	.short	0x0050
        /*0074*/ 	.byte	0x00, 0xf0, 0x11, 0x00


	//----- nvinfo : EIATTR_KPARAM_INFO
	.align		4
.L_2927:
        /*0078*/ 	.byte	0x04, 0x17
        /*007a*/ 	.short	(.L_2929 - .L_2928)
.L_2928:
        /*007c*/ 	.word	0x00000000
        /*0080*/ 	.short	0x000c
        /*0082*/ 	.short	0x004c
        /*0084*/ 	.byte	0x00, 0xf0, 0x11, 0x00


	//----- nvinfo : EIATTR_KPARAM_INFO
	.align		4
.L_2929:
        /*0088*/ 	.byte	0x04, 0x17
        /*008a*/ 	.short	(.L_2931 - .L_2930)
.L_2930:
        /*008c*/ 	.word	0x00000000
        /*0090*/ 	.short	0x000b
        /*0092*/ 	.short	0x0048
        /*0094*/ 	.byte	0x00, 0xf0, 0x11, 0x00


	//----- nvinfo : EIATTR_KPARAM_INFO
	.align		4
.L_2931:
        /*0098*/ 	.byte	0x04, 0x17
        /*009a*/ 	.short	(.L_2933 - .L_2932)
.L_2932:
        /*009c*/ 	.word	0x00000000
        /*00a0*/ 	.short	0x000a
        /*00a2*/ 	.short	0x0040
        /*00a4*/ 	.byte	0x00, 0xf0, 0x21, 0x00


	//----- nvinfo : EIATTR_KPARAM_INFO
	.align		4
.L_2933:
        /*00a8*/ 	.byte	0x04, 0x17
        /*00aa*/ 	.short	(.L_2935 - .L_2934)
.L_2934:
        /*00ac*/ 	.word	0x00000000
        /*00b0*/ 	.short	0x0009
        /*00b2*/ 	.short	0x0038
        /*00b4*/ 	.byte	0x00, 0xf0, 0x21, 0x00


	//----- nvinfo : EIATTR_KPARAM_INFO
	.align		4
.L_2935:
        /*00b8*/ 	.byte	0x04, 0x17
        /*00ba*/ 	.short	(.L_2937 - .L_2936)
.L_2936:
        /*00bc*/ 	.word	0x00000000
        /*00c0*/ 	.short	0x0008
        /*00c2*/ 	.short	0x0034
        /*00c4*/ 	.byte	0x00, 0xf0, 0x11, 0x00


	//----- nvinfo : EIATTR_KPARAM_INFO
	.align		4
.L_2937:
        /*00c8*/ 	.byte	0x04, 0x17
        /*00ca*/ 	.short	(.L_2939 - .L_2938)
.L_2938:
        /*00cc*/ 	.word	0x00000000
        /*00d0*/ 	.short	0x0007
        /*00d2*/ 	.short	0x0030
        /*00d4*/ 	.byte	0x00, 0xf0, 0x11, 0x00


	//----- nvinfo : EIATTR_KPARAM_INFO
	.align		4
.L_2939:
        /*00d8*/ 	.byte	0x04, 0x17
        /*00da*/ 	.short	(.L_2941 - .L_2940)
.L_2940:
        /*00dc*/ 	.word	0x00000000
        /*00e0*/ 	.short	0x0006
        /*00e2*/ 	.short	0x002c
        /*00e4*/ 	.byte	0x00, 0xf0, 0x11, 0x00


	//----- nvinfo : EIATTR_KPARAM_INFO
	.align		4
.L_2941:
        /*00e8*/ 	.byte	0x04, 0x17
        /*00ea*/ 	.short	(.L_2943 - .L_2942)
.L_2942:
        /*00ec*/ 	.word	0x00000000
        /*00f0*/ 	.short	0x0005
        /*00f2*/ 	.short	0x0028
        /*00f4*/ 	.byte	0x00, 0xf0, 0x11, 0x00


	//----- nvinfo : EIATTR_KPARAM_INFO
	.align		4
.L_2943:
        /*00f8*/ 	.byte	0x04, 0x17
        /*00fa*/ 	.short	(.L_2945 - .L_2944)
.L_2944:
        /*00fc*/ 	.word	0x00000000
        /*0100*/ 	.short	0x0004
        /*0102*/ 	.short	0x0020
        /*0104*/ 	.byte	0x00, 0xf0, 0x21, 0x00


	//----- nvinfo : EIATTR_KPARAM_INFO
	.align		4
.L_2945:
        /*0108*/ 	.byte	0x04, 0x17
        /*010a*/ 	.short	(.L_2947 - .L_2946)
.L_2946:
        /*010c*/ 	.word	0x00000000
        /*0110*/ 	.short	0x0003
        /*0112*/ 	.short	0x0018
        /*0114*/ 	.byte	0x00, 0xf0, 0x21, 0x00


	//----- nvinfo : EIATTR_KPARAM_INFO
	.align		4
.L_2947:
        /*0118*/ 	.byte	0x04, 0x17
        /*011a*/ 	.short	(.L_2949 - .L_2948)
.L_2948:
        /*011c*/ 	.word	0x00000000
        /*0120*/ 	.short	0x0002
        /*0122*/ 	.short	0x0010
        /*0124*/ 	.byte	0x00, 0xf0, 0x21, 0x00


	//----- nvinfo : EIATTR_KPARAM_INFO
	.align		4
.L_2949:
        /*0128*/ 	.byte	0x04, 0x17
        /*012a*/ 	.short	(.L_2951 - .L_2950)
.L_2950:
        /*012c*/ 	.word	0x00000000
        /*0130*/ 	.short	0x0001
        /*0132*/ 	.short	0x0008
        /*0134*/ 	.byte	0x00, 0xf0, 0x21, 0x00


	//----- nvinfo : EIATTR_KPARAM_INFO
	.align		4
.L_2951:
        /*0138*/ 	.byte	0x04, 0x17
        /*013a*/ 	.short	(.L_2953 - .L_2952)
.L_2952:
        /*013c*/ 	.word	0x00000000
        /*0140*/ 	.short	0x0000
        /*0142*/ 	.short	0x0000
        /*0144*/ 	.byte	0x00, 0xf0, 0x21, 0x00


	//----- nvinfo : EIATTR_SPARSE_MMA_MASK
	.align		4
.L_2953:
        /*0148*/ 	.byte	0x03, 0x50
        /*014a*/ 	.short	0x0000


	//----- nvinfo : EIATTR_MAXREG_COUNT
	.align		4
        /*014c*/ 	.byte	0x03, 0x1b
        /*014e*/ 	.short	0x00ff


	//----- nvinfo : EIATTR_NUM_BARRIERS
	.align		4
        /*0150*/ 	.byte	0x02, 0x4c
        /*0152*/ 	.byte	0x01
	.zero		1


	//----- nvinfo : EIATTR_MERCURY_ISA_VERSION
	.align		4
        /*0154*/ 	.byte	0x03, 0x5f
        /*0156*/ 	.short	0x0101


	//----- nvinfo : EIATTR_EXIT_INSTR_OFFSETS
	.align		4
        /*0158*/ 	.byte	0x04, 0x1c
        /*015a*/ 	.short	(.L_2955 - .L_2954)


	//   ....[0]....
.L_2954:
        /*015c*/ 	.word	0x00000380


	//   ....[1]....
        /*0160*/ 	.word	0x00020e20


	//   ....[2]....
        /*0164*/ 	.word	0x00020ec0


	//   ....[3]....
        /*0168*/ 	.word	0x00020f00


	//----- nvinfo : EIATTR_CRS_STACK_SIZE
	.align		4
.L_2955:
        /*016c*/ 	.byte	0x04, 0x1e
        /*016e*/ 	.short	(.L_2957 - .L_2956)
.L_2956:
        /*0170*/ 	.word	0x00000000


	//----- nvinfo : EIATTR_CBANK_PARAM_SIZE
	.align		4
.L_2957:
        /*0174*/ 	.byte	0x03, 0x19
        /*0176*/ 	.short	0x0074


	//----- nvinfo : EIATTR_PARAM_CBANK
	.align		4
        /*0178*/ 	.byte	0x04, 0x0a
        /*017a*/ 	.short	(.L_2959 - .L_2958)
	.align		4
.L_2958:
        /*017c*/ 	.word	index@(.nv.constant0._Z23gemm_half_q_half_kernelILi8ELb0ELb0EEvPK6__halfPKjS4_S2_PS0_iiiiPKtS7_iiiiiibS2_i)
        /*0180*/ 	.short	0x0210
        /*0182*/ 	.short	0x0074


	//----- nvinfo : EIATTR_SW_WAR
	.align		4
.L_2959:
        /*0184*/ 	.byte	0x04, 0x36
        /*0186*/ 	.short	(.L_2961 - .L_2960)
.L_2960:
        /*0188*/ 	.word	0x00000008
.L_2961:


//--------------------- .nv.info._Z23gemm_half_q_half_kernelILi7ELb0ELb0EEvPK6__halfPKjS4_S2_PS0_iiiiPKtS7_iiiiiibS2_i --------------------------
	.section	.nv.info._Z23gemm_half_q_half_kernelILi7ELb0ELb0EEvPK6__halfPKjS4_S2_PS0_iiiiPKtS7_iiiiiibS2_i,"",@"SHT_CUDA_INFO"
	.sectionflags	@""
	.align	4


	//----- nvinfo : EIATTR_CUDA_API_VERSION
	.align		4
        /*0000*/ 	.byte	0x04, 0x37
        /*0002*/ 	.short	(.L_2963 - .L_2962)
.L_2962:
        /*0004*/ 	.word	0x00000082


	//----- nvinfo : EIATTR_KPARAM_INFO
	.align		4
.L_2963:
        /*0008*/ 	.byte	0x04, 0x17
        /*000a*/ 	.short	(.L_2965 - .L_2964)
.L_2964:
        /*000c*/ 	.word	0x00000000
        /*0010*/ 	.short	0x0013
        /*0012*/ 	.short	0x0070
        /*0014*/ 	.byte	0x00, 0xf0, 0x11, 0x00


	//----- nvinfo : EIATTR_KPARAM_INFO
	.align		4
.L_2965:
        /*0018*/ 	.byte	0x04, 0x17
        /*001a*/ 	.short	(.L_2967 - .L_2966)
.L_2966:
        /*001c*/ 	.word	0x00000000
        /*0020*/ 	.short	0x0012
        /*0022*/ 	.short	0x0068
        /*0024*/ 	.byte	0x00, 0xf0, 0x21, 0x00


	//----- nvinfo : EIATTR_KPARAM_INFO
	.align		4
.L_2967:
        /*0028*/ 	.byte	0x04, 0x17
        /*002a*/ 	.short	(.L_2969 - .L_2968)
.L_2968:
        /*002c*/ 	.word	0x00000000
        /*0030*/ 	.short	0x0011
        /*0032*/ 	.short	0x0060
        /*0034*/ 	.byte	0x00, 0xf0, 0x05, 0x00


	//----- nvinfo : EIATTR_KPARAM_INFO
	.align		4
.L_2969:
        /*0038*/ 	.byte	0x04, 0x17
        /*003a*/ 	.short	(.L_2971 - .L_2970)
.L_2970:
        /*003c*/ 	.word	0x00000000
        /*0040*/ 	.short	0x0010
        /*0042*/ 	.short	0x005c
        /*0044*/ 	.byte	0x00, 0xf0, 0x11, 0x00


	//----- nvinfo : EIATTR_KPARAM_INFO
	.align		4
.L_2971:
        /*0048*/ 	.byte	0x04, 0x17
        /*004a*/ 	.short	(.L_2973 - .L_2972)
.L_2972:
        /*004c*/ 	.word	0x00000000
        /*0050*/ 	.short	0x000f
        /*0052*/ 	.short	0x0058
        /*0054*/ 	.byte	0x00, 0xf0, 0x11, 0x00


	//----- nvinfo : EIATTR_KPARAM_INFO
	.align		4
.L_2973:
        /*0058*/ 	.byte	0x04, 0x17
        /*005a*/ 	.short	(.L_2975 - .L_2974)
.L_2974:
        /*005c*/ 	.word	0x00000000
        /*0060*/ 	.short	0x000e
        /*0062*/ 	.short	0x0054
        /*0064*/ 	.byte	0x00, 0xf0, 0x11, 0x00


	//----- nvinfo : EIATTR_KPARAM_INFO
	.align		4
.L_2975:
        /*0068*/ 	.byte	0x04, 0x17
        /*006a*/ 	.short	(.L_2977 - .L_2976)
.L_2976:
        /*006c*/ 	.word	0x00000000
        /*0070*/ 	.short	0x000d
        /*0072*/ 	.short	0x0050
        /*0074*/ 	.byte	0x00, 0xf0, 0x11, 0x00


	//----- nvinfo : EIATTR_KPARAM_INFO
	.align		4
.L_2977:
        /*0078*/ 	.byte	0x04, 0x17
        /*007a*/ 	.short	(.L_2979 - .L_2978)
.L_2978:
        /*007c*/ 	.word	0x00000000
        /*0080*/ 	.short	0x000c
        /*0082*/ 	.short	0x004c
        /*0084*/ 	.byte	0x00, 0xf0, 0x11, 0x00


	//----- nvinfo : EIATTR_KPARAM_INFO
	.align		4
.L_2979:
        /*0088*/ 	.byte	0x04, 0x17
        /*008a*/ 	.short	(.L_2981 - .L_2980)
.L_2980:
        /*008c*/ 	.word	0x00000000
        /*0090*/ 	.short	0x000b
        /*0092*/ 	.short	0x0048
        /*0094*/ 	.byte	0x00, 0xf0, 0x11, 0x00


	//----- nvinfo : EIATTR_KPARAM_INFO
	.align		4
.L_2981:
        /*0098*/ 	.byte	0x04, 0x17
        /*009a*/ 	.short	(.L_2983 - .L_2982)
.L_2982:
        /*009c*/ 	.word	0x00000000
        /*00a0*/ 	.short	0x000a
        /*00a2*/ 	.short	0x0040
        /*00a4*/ 	.byte	0x00, 0xf0, 0x21, 0x00


	//----- nvinfo : EIATTR_KPARAM_INFO
	.align		4
.L_2983:
        /*00a8*/ 	.byte	0x04, 0x17
        /*00aa*/ 	.short	(.L_2985 - .L_2984)
.L_2984:
        /*00ac*/ 	.word	0x00000000
        /*00b0*/ 	.short	0x0009
        /*00b2*/ 	.short	0x0038
        /*00b4*/ 	.byte	0x00, 0xf0, 0x21, 0x00


	//----- nvinfo : EIATTR_KPARAM_INFO
	.align		4
.L_2985:
        /*00b8*/ 	.byte	0x04, 0x17
        /*00ba*/ 	.short	(.L_2987 - .L_2986)
.L_2986:
        /*00bc*/ 	.word	0x00000000
        /*00c0*/ 	.short	0x0008
        /*00c2*/ 	.short	0x0034
        /*00c4*/ 	.byte	0x00, 0xf0, 0x11, 0x00


	//----- nvinfo : EIATTR_KPARAM_INFO
	.align		4
.L_2987:
        /*00c8*/ 	.byte	0x04, 0x17
        /*00ca*/ 	.short	(.L_2989 - .L_2988)
.L_2988:
        /*00cc*/ 	.word	0x00000000
        /*00d0*/ 	.short	0x0007
        /*00d2*/ 	.short	0x0030
        /*00d4*/ 	.byte	0x00, 0xf0, 0x11, 0x00


	//----- nvinfo : EIATTR_KPARAM_INFO
	.align		4
.L_2989:
        /*00d8*/ 	.byte	0x04, 0x17
        /*00da*/ 	.short	(.L_2991 - .L_2990)
.L_2990:
        /*00dc*/ 	.word	0x00000000
        /*00e0*/ 	.short	0x0006
        /*00e2*/ 	.short	0x002c
        /*00e4*/ 	.byte	0x00, 0xf0, 0x11, 0x00


	//----- nvinfo : EIATTR_KPARAM_INFO
	.align		4
.L_2991:
        /*00e8*/ 	.byte	0x04, 0x17
        /*00ea*/ 	.short	(.L_2993 - .L_2992)
.L_2992:
        /*00ec*/ 	.word	0x00000000
        /*00f0*/ 	.short	0x0005
        /*00f2*/ 	.short	0x0028
        /*00f4*/ 	.byte	0x00, 0xf0, 0x11, 0x00


	//----- nvinfo : EIATTR_KPARAM_INFO
	.align		4
.L_2993:
        /*00f8*/ 	.byte	0x04, 0x17
        /*00fa*/ 	.short	(.L_2995 - .L_2994)
.L_2994:
        /*00fc*/ 	.word	0x00000000
        /*0100*/ 	.short	0x0004
        /*0102*/ 	.short	0x0020
        /*0104*/ 	.byte	0x00, 0xf0, 0x21, 0x00


	//----- nvinfo : EIATTR_KPARAM_INFO
	.align		4
.L_2995:
        /*0108*/ 	.byte	0x04, 0x17
        /*010a*/ 	.short	(.L_2997 - .L_2996)
.L_2996:
        /*010c*/ 	.word	0x00000000
        /*0110*/ 	.short	0x0003
        /*0112*/ 	.short	0x0018
        /*0114*/ 	.byte	0x00, 0xf0, 0x21, 0x00


	//----- nvinfo : EIATTR_KPARAM_INFO
	.align		4
.L_2997:
        /*0118*/ 	.byte	0x04, 0x17
        /*011a*/ 	.short	(.L_2999 - .L_2998)
.L_2998:
        /*011c*/ 	.word	0x00000000
        /*0120*/ 	.short	0x0002
        /*0122*/ 	.short	0x0010
        /*0124*/ 	.byte	0x00, 0xf0, 0x21, 0x00


	//----- nvinfo : EIATTR_KPARAM_INFO
	.align		4
.L_2999:
        /*0128*/ 	.byte	0x04, 0x17
        /*012a*/ 	.short	(.L_3001 - .L_3000)
.L_3000:
        /*012c*/ 	.word	0x00000000
        /*0130*/ 	.short	0x0001
        /*0132*/ 	.short	0x0008
        /*0134*/ 	.byte	0x00, 0xf0, 0x21, 0x00


	//----- nvinfo : EIATTR_KPARAM_INFO
	.align		4
.L_3001:
        /*0138*/ 	.byte	0x04, 0x17
        /*013a*/ 	.short	(.L_3003 - .L_3002)
.L_3002:
        /*013c*/ 	.word	0x00000000
        /*0140*/ 	.short	0x0000
        /*0142*/ 	.short	0x0000
        /*0144*/ 	.byte	0x00, 0xf0, 0x21, 0x00


	//----- nvinfo : EIATTR_SPARSE_MMA_MASK
	.align		4
.L_3003:
        /*0148*/ 	.byte	0x03, 0x50
        /*014a*/ 	.short	0x0000


	//----- nvinfo : EIATTR_MAXREG_COUNT
	.align		4
        /*014c*/ 	.byte	0x03, 0x1b
        /*014e*/ 	.short	0x00ff


	//----- nvinfo : EIATTR_NUM_BARRIERS
	.align		4
        /*0150*/ 	.byte	0x02, 0x4c
        /*0152*/ 	.byte	0x01
	.zero		1


	//----- nvinfo : EIATTR_MERCURY_ISA_VERSION
	.align		4
        /*0154*/ 	.byte	0x03, 0x5f
        /*0156*/ 	.short	0x0101


	//----- nvinfo : EIATTR_EXIT_INSTR_OFFSETS
	.align		4
        /*0158*/ 	.byte	0x04, 0x1c
        /*015a*/ 	.short	(.L_3005 - .L_3004)


	//   ....[0]....
.L_3004:
        /*015c*/ 	.word	0x00000350


	//   ....[1]....
        /*0160*/ 	.word	0x0001dec0


	//   ....[2]....
        /*0164*/ 	.word	0x0001df50


	//   ....[3]....
        /*0168*/ 	.word	0x0001df90


	//----- nvinfo : EIATTR_CRS_STACK_SIZE
	.align		4
.L_3005:
        /*016c*/ 	.byte	0x04, 0x1e
        /*016e*/ 	.short	(.L_3007 - .L_3006)
.L_3006:
        /*0170*/ 	.word	0x00000000


	//----- nvinfo : EIATTR_CBANK_PARAM_SIZE
	.align		4
.L_3007:
        /*0174*/ 	.byte	0x03, 0x19
        /*0176*/ 	.short	0x0074


	//----- nvinfo : EIATTR_PARAM_CBANK
	.align		4
        /*0178*/ 	.byte	0x04, 0x0a
        /*017a*/ 	.short	(.L_3009 - .L_3008)
	.align		4
.L_3008:
        /*017c*/ 	.word	index@(.nv.constant0._Z23gemm_half_q_half_kernelILi7ELb0ELb0EEvPK6__halfPKjS4_S2_PS0_iiiiPKtS7_iiiiiibS2_i)
        /*0180*/ 	.short	0x0210
        /*0182*/ 	.short	0x0074


	//----- nvinfo : EIATTR_SW_WAR
	.align		4
.L_3009:
        /*0184*/ 	.byte	0x04, 0x36
        /*0186*/ 	.short	(.L_3011 - .L_3010)
.L_3010:
        /*0188*/ 	.word	0x00000008
.L_3011:


//--------------------- .nv.info._Z23gemm_half_q_half_kernelILi6ELb0ELb0EEvPK6__halfPKjS4_S2_PS0_iiiiPKtS7_iiiiiibS2_i --------------------------
	.section	.nv.info._Z23gemm_half_q_half_kernelILi6ELb0ELb0EEvPK6__halfPKjS4_S2_PS0_iiiiPKtS7_iiiiiibS2_i,"",@"SHT_CUDA_INFO"
	.sectionflags	@""
	.align	4


	//----- nvinfo : EIATTR_CUDA_API_VERSION
	.align		4
        /*0000*/ 	.byte	0x04, 0x37
        /*0002*/ 	.short	(.L_3013 - .L_3012)
.L_3012:
        /*0004*/ 	.word	0x00000082


	//----- nvinfo : EIATTR_KPARAM_INFO
	.align		4
.L_3013:
        /*0008*/ 	.byte	0x04, 0x17
        /*000a*/ 	.short	(.L_3015 - .L_3014)
.L_3014:
        /*000c*/ 	.word	0x00000000
        /*0010*/ 	.short	0x0013
        /*0012*/ 	.short	0x0070
        /*0014*/ 	.byte	0x00, 0xf0, 0x11, 0x00


	//----- nvinfo : EIATTR_KPARAM_INFO
	.align		4
.L_3015:
        /*0018*/ 	.byte	0x04, 0x17
        /*001a*/ 	.short	(.L_3017 - .L_3016)
.L_3016:
        /*001c*/ 	.word	0x00000000
        /*0020*/ 	.short	0x0012
        /*0022*/ 	.short	0x0068
        /*0024*/ 	.byte	0x00, 0xf0, 0x21, 0x00


	//----- nvinfo : EIATTR_KPARAM_INFO
	.align		4
.L_3017:
        /*0028*/ 	.byte	0x04, 0x17
        /*002a*/ 	.short	(.L_3019 - .L_3018)
.L_3018:
        /*002c*/ 	.word	0x00000000
        /*0030*/ 	.short	0x0011
        /*0032*/ 	.short	0x0060
        /*0034*/ 	.byte	0x00, 0xf0, 0x05, 0x00


	//----- nvinfo : EIATTR_KPARAM_INFO
	.align		4
.L_3019:
        /*0038*/ 	.byte	0x04, 0x17
        /*003a*/ 	.short	(.L_3021 - .L_3020)
.L_3020:
        /*003c*/ 	.word	0x00000000
        /*0040*/ 	.short	0x0010
        /*0042*/ 	.short	0x005c
        /*0044*/ 	.byte	0x00, 0xf0, 0x11, 0x00


	//----- nvinfo : EIATTR_KPARAM_INFO
	.align		4
.L_3021:
        /*0048*/ 	.byte	0x04, 0x17
        /*004a*/ 	.short	(.L_3023 - .L_3022)
.L_3022:
        /*004c*/ 	.word	0x00000000
        /*0050*/ 	.short	0x000f
        /*0052*/ 	.short	0x0058
        /*0054*/ 	.byte	0x00, 0xf0, 0x11, 0x00


	//----- nvinfo : EIATTR_KPARAM_INFO
	.align		4
.L_3023:
        /*0058*/ 	.byte	0x04, 0x17
        /*005a*/ 	.short	(.L_3025 - .L_3024)
.L_3024:
        /*005c*/ 	.word	0x00000000
        /*0060*/ 	.short	0x000e
        /*0062*/ 	.short	0x0054
        /*0064*/ 	.byte	0x00, 0xf0, 0x11, 0x00


	//----- nvinfo : EIATTR_KPARAM_INFO
	.align		4
.L_3025:
        /*0068*/ 	.byte	0x04, 0x17
        /*006a*/ 	.short	(.L_3027 - .L_3026)
.L_3026:
        /*006c*/ 	.word	0x00000000
        /*0070*/ 	.short	0x000d
        /*0072*/ 	.short	0x0050
        /*0074*/ 	.byte	0x00, 0xf0, 0x11, 0x00


	//----- nvinfo : EIATTR_KPARAM_INFO
	.align		4
.L_3027:
        /*0078*/ 	.byte	0x04, 0x17
        /*007a*/ 	.short	(.L_3029 - .L_3028)
.L_3028:
        /*007c*/ 	.word	0x00000000
        /*0080*/ 	.short	0x000c
        /*0082*/ 	.short	0x004c
        /*0084*/ 	.byte	0x00, 0xf0, 0x11, 0x00


	//----- nvinfo : EIATTR_KPARAM_INFO
	.align		4
.L_3029:
        /*0088*/ 	.byte	0x04, 0x17
        /*008a*/ 	.short	(.L_3031 - .L_3030)
.L_3030:
        /*008c*/ 	.word	0x00000000
        /*0090*/ 	.short	0x000b
        /*0092*/ 	.short	0x0048
        /*0094*/ 	.byte	0x00, 0xf0, 0x11, 0x00


	//----- nvinfo : EIATTR_KPARAM_INFO
	.align		4
.L_3031:
        /*0098*/ 	.byte	0x04, 0x17
        /*009a*/ 	.short	(.L_3033 - .L_3032)
.L_3032:
        /*009c*/ 	.word	0x00000000
        /*00a0*/ 	.short	0x000a
        /*00a2*/ 	.short	0x0040
        /*00a4*/ 	.byte	0x00, 0xf0, 0x21, 0x00


	//----- nvinfo : EIATTR_KPARAM_INFO
	.align		4
.L_3033:
        /*00a8*/ 	.byte	0x04, 0x17
        /*00aa*/ 	.short	(.L_3035 - .L_3034)
.L_3034:
        /*00ac*/ 	.word	0x00000000
        /*00b0*/ 	.short	0x0009
        /*00b2*/ 	.short	0x0038
        /*00b4*/ 	.byte	0x00, 0xf0, 0x21, 0x00


	//----- nvinfo : EIATTR_KPARAM_INFO
	.align		4
.L_3035:
        /*00b8*/ 	.byte	0x04, 0x17
        /*00ba*/ 	.short	(.L_3037 - .L_3036)
.L_3036:
        /*00bc*/ 	.word	0x00000000
        /*00c0*/ 	.short	0x0008
        /*00c2*/ 	.short	0x0034
        /*00c4*/ 	.byte	0x00, 0xf0, 0x11, 0x00


	//----- nvinfo : EIATTR_KPARAM_INFO
	.align		4
.L_3037:
        /*00c8*/ 	.byte	0x04, 0x17
        /*00ca*/ 	.short	(.L_3039 - .L_3038)
.L_3038:
        /*00cc*/ 	.word	0x00000000
        /*00d0*/ 	.short	0x0007
        /*00d2*/ 	.short	0x0030
        /*00d4*/ 	.byte	0x00, 0xf0, 0x11, 0x00


	//----- nvinfo : EIATTR_KPARAM_INFO
	.align		4
.L_3039:
        /*00d8*/ 	.byte	0x04, 0x17
        /*00da*/ 	.short	(.L_3041 - .L_3040)
.L_3040:
        /*00dc*/ 	.word	0x00000000
        /*00e0*/ 	.short	0x0006
        /*00e2*/ 	.short	0x002c
        /*00e4*/ 	.byte	0x00, 0xf0, 0x11, 0x00


	//----- nvinfo : EIATTR_KPARAM_INFO
	.align		4
.L_3041:
        /*00e8*/ 	.byte	0x04, 0x17
        /*00ea*/ 	.short	(.L_3043 - .L_3042)
.L_3042:
        /*00ec*/ 	.word	0x00000000
        /*00f0*/ 	.short	0x0005
        /*00f2*/ 	.short	0x0028
        /*00f4*/ 	.byte	0x00, 0xf0, 0x11, 0x00


	//----- nvinfo : EIATTR_KPARAM_INFO
	.align		4
.L_3043:
        /*00f8*/ 	.byte	0x04, 0x17
        /*00fa*/ 	.short	(.L_3045 - .L_3044)
.L_3044:
        /*00fc*/ 	.word	0x00000000
        /*0100*/ 	.short	0x0004
        /*0102*/ 	.short	0x0020
        /*0104*/ 	.byte	0x00, 0xf0, 0x21, 0x00


	//----- nvinfo : EIATTR_KPARAM_INFO
	.align		4
.L_3045:
        /*0108*/ 	.byte	0x04, 0x17
        /*010a*/ 	.short	(.L_3047 - .L_3046)
.L_3046:
        /*010c*/ 	.word	0x00000000
        /*0110*/ 	.short	0x0003
        /*0112*/ 	.short	0x0018
        /*0114*/ 	.byte	0x00, 0xf0, 0x21, 0x00


	//----- nvinfo : EIATTR_KPARAM_INFO
	.align		4
.L_3047:
        /*0118*/ 	.byte	0x04, 0x17
        /*011a*/ 	.short	(.L_3049 - .L_3048)
.L_3048:
        /*011c*/ 	.word	0x00000000
        /*0120*/ 	.short	0x0002
        /*0122*/ 	.short	0x0010
        /*0124*/ 	.byte	0x00, 0xf0, 0x21, 0x00


	//----- nvinfo : EIATTR_KPARAM_INFO
	.align		4
.L_3049:
        /*0128*/ 	.byte	0x04, 0x17
        /*012a*/ 	.short	(.L_3051 - .L_3050)
.L_3050:
        /*012c*/ 	.word	0x00000000
        /*0130*/ 	.short	0x0001
        /*0132*/ 	.short	0x0008
        /*0134*/ 	.byte	0x00, 0xf0, 0x21, 0x00


	//----- nvinfo : EIATTR_KPARAM_INFO
	.align		4
.L_3051:
        /*0138*/ 	.byte	0x04, 0x17
        /*013a*/ 	.short	(.L_3053 - .L_3052)
.L_3052:
        /*013c*/ 	.word	0x00000000
        /*0140*/ 	.short	0x0000
        /*0142*/ 	.short	0x0000
        /*0144*/ 	.byte	0x00, 0xf0, 0x21, 0x00


	//----- nvinfo : EIATTR_SPARSE_MMA_MASK
	.align		4
.L_3053:
        /*0148*/ 	.byte	0x03, 0x50
        /*014a*/ 	.short	0x0000


	//----- nvinfo : EIATTR_MAXREG_COUNT
	.align		4
        /*014c*/ 	.byte	0x03, 0x1b
        /*014e*/ 	.short	0x00ff


	//----- nvinfo : EIATTR_NUM_BARRIERS
	.align		4
        /*0150*/ 	.byte	0x02, 0x4c
        /*0152*/ 	.byte	0x01
	.zero		1


	//----- nvinfo : EIATTR_MERCURY_ISA_VERSION
	.align		4
        /*0154*/ 	.byte	0x03, 0x5f
        /*0156*/ 	.short	0x0101


	//----- nvinfo : EIATTR_EXIT_INSTR_OFFSETS
	.align		4
        /*0158*/ 	.byte	0x04, 0x1c
        /*015a*/ 	.short	(.L_3055 - .L_3054)


	//   ....[0]....
.L_3054:
        /*015c*/ 	.word	0x00000320


	//   ....[1]....
        /*0160*/ 	.word	0x0001af80


	//   ....[2]....
        /*0164*/ 	.word	0x0001b020


	//   ....[3]....
        /*0168*/ 	.word	0x0001b060


	//----- nvinfo : EIATTR_CRS_STACK_SIZE
	.align		4
.L_3055:
        /*016c*/ 	.byte	0x04, 0x1e
        /*016e*/ 	.short	(.L_3057 - .L_3056)
.L_3056:
        /*0170*/ 	.word	0x00000000


	//----- nvinfo : EIATTR_CBANK_PARAM_SIZE
	.align		4
.L_3057:
        /*0174*/ 	.byte	0x03, 0x19
        /*0176*/ 	.short	0x0074


	//----- nvinfo : EIATTR_PARAM_CBANK
	.align		4
        /*0178*/ 	.byte	0x04, 0x0a
        /*017a*/ 	.short	(.L_3059 - .L_3058)
	.align		4
.L_3058:
        /*017c*/ 	.word	index@(.nv.constant0._Z23gemm_half_q_half_kernelILi6ELb0ELb0EEvPK6__halfPKjS4_S2_PS0_iiiiPKtS7_iiiiiibS2_i)
        /*0180*/ 	.short	0x0210
        /*0182*/ 	.short	0x0074


	//----- nvinfo : EIATTR_SW_WAR
	.align		4
.L_3059:
        /*0184*/ 	.byte	0x04, 0x36
        /*0186*/ 	.short	(.L_3061 - .L_3060)
.L_3060:
        /*0188*/ 	.word	0x00000008
.L_3061:


//--------------------- .nv.info._Z23gemm_half_q_half_kernelILi5ELb0ELb0EEvPK6__halfPKjS4_S2_PS0_iiiiPKtS7_iiiiiibS2_i --------------------------
	.section	.nv.info._Z23gemm_half_q_half_kernelILi5ELb0ELb0EEvPK6__halfPKjS4_S2_PS0_iiiiPKtS7_iiiiiibS2_i,"",@"SHT_CUDA_INFO"
	.sectionflags	@""
	.align	4


	//----- nvinfo : EIATTR_CUDA_API_VERSION
	.align		4
        /*0000*/ 	.byte	0x04, 0x37
        /*0002*/ 	.short	(.L_3063 - .L_3062)
.L_3062:
        /*0004*/ 	.word	0x00000082


	//----- nvinfo : EIATTR_KPARAM_INFO
	.align		4
.L_3063:
        /*0008*/ 	.byte	0x04, 0x17
        /*000a*/ 	.short	(.L_3065 - .L_3064)
.L_3064:
        /*000c*/ 	.word	0x00000000
        /*0010*/ 	.short	0x0013
        /*0012*/ 	.short	0x0070
        /*0014*/ 	.byte	0x00, 0xf0, 0x11, 0x00


	//----- nvinfo : EIATTR_KPARAM_INFO
	.align		4
.L_3065:
        /*0018*/ 	.byte	0x04, 0x17
        /*001a*/ 	.short	(.L_3067 - .L_3066)
.L_3066:
        /*001c*/ 	.word	0x00000000
        /*0020*/ 	.short	0x0012
        /*0022*/ 	.short	0x0068
        /*0024*/ 	.byte	0x00, 0xf0, 0x21, 0x00


	//----- nvinfo : EIATTR_KPARAM_INFO
	.align		4
.L_3067:
        /*0028*/ 	.byte	0x04, 0x17
        /*002a*/ 	.short	(.L_3069 - .L_3068)
.L_3068:
        /*002c*/ 	.word	0x00000000
        /*0030*/ 	.short	0x0011
        /*0032*/ 	.short	0x0060
        /*0034*/ 	.byte	0x00, 0xf0, 0x05, 0x00


	//----- nvinfo : EIATTR_KPARAM_INFO
	.align		4
.L_3069:
        /*0038*/ 	.byte	0x04, 0x17
        /*003a*/ 	.short	(.L_3071 - .L_3070)
.L_3070:
        /*003c*/ 	.word	0x00000000
        /*0040*/ 	.short	0x0010
        /*0042*/ 	.short	0x005c
        /*0044*/ 	.byte	0x00, 0xf0, 0x11, 0x00


	//----- nvinfo : EIATTR_KPARAM_INFO
	.align		4
.L_3071:
        /*0048*/ 	.byte	0x04, 0x17
        /*004a*/ 	.short	(.L_3073 - .L_3072)
.L_3072:
        /*004c*/ 	.word	0x00000000
        /*0050*/ 	.short	0x000f
        /*0052*/ 	.short	0x0058
        /*0054*/ 	.byte	0x00, 0xf0, 0x11, 0x00


	//----- nvinfo : EIATTR_KPARAM_INFO
	.align		4
.L_3073:
        /*0058*/ 	.byte	0x04, 0x17
        /*005a*/ 	.short	(.L_3075 - .L_3074)
.L_3074:
        /*005c*/ 	.word	0x00000000
        /*0060*/ 	.short	0x000e
        /*0062*/ 	.short	0x0054
        /*0064*/ 	.byte	0x00, 0xf0, 0x11, 0x00


	//----- nvinfo : EIATTR_KPARAM_INFO
	.align		4
.L_3075:
        /*0068*/ 	.byte	0x04, 0x17
        /*006a*/ 	.short	(.L_3077 - .L_3076)
.L_3076:
        /*006c*/ 	.word	0x00000000
        /*0070*/ 	.short	0x000d
        /*0072*/ 	.short	0x0050
        /*0074*/ 	.byte	0x00, 0xf0, 0x11, 0x00


	//----- nvinfo : EIATTR_KPARAM_INFO
	.align		4
.L_3077:
        /*0078*/ 	.byte	0x04, 0x17
        /*007a*/ 	.short	(.L_3079 - .L_3078)
.L_3078:
        /*007c*/ 	.word	0x00000000
        /*0080*/ 	.short	0x000c
        /*0082*/ 	.short	0x004c
        /*0084*/ 	.byte	0x00, 0xf0, 0x11, 0x00


	//----- nvinfo : EIATTR_KPARAM_INFO
	.align		4
.L_3079:
        /*0088*/ 	.byte	0x04, 0x17
        /*008a*/ 	.short	(.L_3081 - .L_3080)
.L_3080:
        /*008c*/ 	.word	0x00000000
        /*0090*/ 	.short	0x000b
        /*0092*/ 	.short	0x0048
        /*0094*/ 	.byte	0x00, 0xf0, 0x11, 0x00


	//----- nvinfo : EIATTR_KPARAM_INFO
	.align		4
.L_3081:
        /*0098*/ 	.byte	0x04, 0x17
        /*009a*/ 	.short	(.L_3083 - .L_3082)
.L_3082:
        /*009c*/ 	.word	0x00000000
        /*00a0*/ 	.short	0x000a
        /*00a2*/ 	.short	0x0040
        /*00a4*/ 	.byte	0x00, 0xf0, 0x21, 0x00


	//----- nvinfo : EIATTR_KPARAM_INFO
	.align		4
.L_3083:
        /*00a8*/ 	.byte	0x04, 0x17
        /*00aa*/ 	.short	(.L_3085 - .L_3084)
.L_3084:
        /*00ac*/ 	.word	0x00000000
        /*00b0*/ 	.short	0x0009
        /*00b2*/ 	.short	0x0038
        /*00b4*/ 	.byte	0x00, 0xf0, 0x21, 0x00


	//----- nvinfo : EIATTR_KPARAM_INFO
	.align		4
.L_3085:
        /*00b8*/ 	.byte	0x04, 0x17
        /*00ba*/ 	.short	(.L_3087 - .L_3086)
.L_3086:
        /*00bc*/ 	.word	0x00000000
        /*00c0*/ 	.short	0x0008
        /*00c2*/ 	.short	0x0034
        /*00c4*/ 	.byte	0x00, 0xf0, 0x11, 0x00


	//----- nvinfo : EIATTR_KPARAM_INFO
	.align		4
.L_3087:
        /*00c8*/ 	.byte	0x04, 0x17
        /*00ca*/ 	.short	(.L_3089 - .L_3088)
.L_3088:
        /*00cc*/ 	.word	0x00000000
        /*00d0*/ 	.short	0x0007
        /*00d2*/ 	.short	0x0030
        /*00d4*/ 	.byte	0x00, 0xf0, 0x11, 0x00


	//----- nvinfo : EIATTR_KPARAM_INFO
	.align		4
.L_3089:
        /*00d8*/ 	.byte	0x04, 0x17
        /*00da*/ 	.short	(.L_3091 - .L_3090)
.L_3090:
        /*00dc*/ 	.word	0x00000000
        /*00e0*/ 	.short	0x0006
        /*00e2*/ 	.short	0x002c
        /*00e4*/ 	.byte	0x00, 0xf0, 0x11, 0x00


	//----- nvinfo : EIATTR_KPARAM_INFO
	.align		4
.L_3091:
        /*00e8*/ 	.byte	0x04, 0x17
        /*00ea*/ 	.short	(.L_3093 - .L_3092)
.L_3092:
        /*00ec*/ 	.word	0x00000000
        /*00f0*/ 	.short	0x0005
        /*00f2*/ 	.short	0x0028
        /*00f4*/ 	.byte	0x00, 0xf0, 0x11, 0x00


	//----- nvinfo : EIATTR_KPARAM_INFO
	.align		4
.L_3093:
        /*00f8*/ 	.byte	0x04, 0x17
        /*00fa*/ 	.short	(.L_3095 - .L_3094)
.L_3094:
        /*00fc*/ 	.word	0x00000000
        /*0100*/ 	.short	0x0004
        /*0102*/ 	.short	0x0020
        /*0104*/ 	.byte	0x00, 0xf0, 0x21, 0x00


	//----- nvinfo : EIATTR_KPARAM_INFO
	.align		4
.L_3095:
        /*0108*/ 	.byte	0x04, 0x17
        /*010a*/ 	.short	(.L_3097 - .L_3096)
.L_3096:
        /*010c*/ 	.word	0x00000000
        /*0110*/ 	.short	0x0003
        /*0112*/ 	.short	0x0018
        /*0114*/ 	.byte	0x00, 0xf0, 0x21, 0x00


	//----- nvinfo : EIATTR_KPARAM_INFO
	.align		4
.L_3097:
        /*0118*/ 	.byte	0x04, 0x17
        /*011a*/ 	.short	(.L_3099 - .L_3098)
.L_3098:
        /*011c*/ 	.word	0x00000000
        /*0120*/ 	.short	0x0002
        /*0122*/ 	.short	0x0010
        /*0124*/ 	.byte	0x00, 0xf0, 0x21, 0x00


	//----- nvinfo : EIATTR_KPARAM_INFO
	.align		4
.L_3099:
        /*0128*/ 	.byte	0x04, 0x17
        /*012a*/ 	.short	(.L_3101 - .L_3100)
.L_3100:
        /*012c*/ 	.word	0x00000000
        /*0130*/ 	.short	0x0001
        /*0132*/ 	.short	0x0008
        /*0134*/ 	.byte	0x00, 0xf0, 0x21, 0x00


	//----- nvinfo : EIATTR_KPARAM_INFO
	.align		4
.L_3101:
        /*0138*/ 	.byte	0x04, 0x17
        /*013a*/ 	.short	(.L_3103 - .L_3102)
.L_3102:
        /*013c*/ 	.word	0x00000000
        /*0140*/ 	.short	0x0000
        /*0142*/ 	.short	0x0000
        /*0144*/ 	.byte	0x00, 0xf0, 0x21, 0x00


	//----- nvinfo : EIATTR_SPARSE_MMA_MASK
	.align		4
.L_3103:
        /*0148*/ 	.byte	0x03, 0x50
        /*014a*/ 	.short	0x0000


	//----- nvinfo : EIATTR_MAXREG_COUNT
	.align		4
        /*014c*/ 	.byte	0x03, 0x1b
        /*014e*/ 	.short	0x00ff


	//----- nvinfo : EIATTR_NUM_BARRIERS
	.align		4
        /*0150*/ 	.byte	0x02, 0x4c
        /*0152*/ 	.byte	0x01
	.zero		1


	//----- nvinfo : EIATTR_MERCURY_ISA_VERSION
	.align		4
        /*0154*/ 	.byte	0x03, 0x5f
        /*0156*/ 	.short	0x0101


	//----- nvinfo : EIATTR_EXIT_INSTR_OFFSETS
	.align		4
        /*0158*/ 	.byte	0x04, 0x1c
        /*015a*/ 	.short	(.L_3105 - .L_3104)


	//   ....[0]....
.L_3104:
        /*015c*/ 	.word	0x000002f0


	//   ....[1]....
        /*0160*/ 	.word	0x00018030


	//   ....[2]....
        /*0164*/ 	.word	0x000180d0


	//   ....[3]....
        /*0168*/ 	.word	0x00018110


	//----- nvinfo : EIATTR_CRS_STACK_SIZE
	.align		4
.L_3105:
        /*016c*/ 	.byte	0x04, 0x1e
        /*016e*/ 	.short	(.L_3107 - .L_3106)
.L_3106:
        /*0170*/ 	.word	0x00000000


	//----- nvinfo : EIATTR_CBANK_PARAM_SIZE
	.align		4
.L_3107:
        /*0174*/ 	.byte	0x03, 0x19
        /*0176*/ 	.short	0x0074


	//----- nvinfo : EIATTR_PARAM_CBANK
	.align		4
        /*0178*/ 	.byte	0x04, 0x0a
        /*017a*/ 	.short	(.L_3109 - .L_3108)
	.align		4
.L_3108:
        /*017c*/ 	.word	index@(.nv.constant0._Z23gemm_half_q_half_kernelILi5ELb0ELb0EEvPK6__halfPKjS4_S2_PS0_iiiiPKtS7_iiiiiibS2_i)
        /*0180*/ 	.short	0x0210
        /*0182*/ 	.short	0x0074


	//----- nvinfo : EIATTR_SW_WAR
	.align		4
.L_3109:
        /*0184*/ 	.byte	0x04, 0x36
        /*0186*/ 	.short	(.L_3111 - .L_3110)
.L_3110:
        /*0188*/ 	.word	0x00000008
.L_3111:


//--------------------- .nv.info._Z23gemm_half_q_half_kernelILi4ELb0ELb0EEvPK6__halfPKjS4_S2_PS0_iiiiPKtS7_iiiiiibS2_i --------------------------
	.section	.nv.info._Z23gemm_half_q_half_kernelILi4ELb0ELb0EEvPK6__halfPKjS4_S2_PS0_iiiiPKtS7_iiiiiibS2_i,"",@"SHT_CUDA_INFO"
	.sectionflags	@""
	.align	4


	//----- nvinfo : EIATTR_CUDA_API_VERSION
	.align		4
        /*0000*/ 	.byte	0x04, 0x37
        /*0002*/ 	.short	(.L_3113 - .L_3112)
.L_3112:
        /*0004*/ 	.word	0x00000082


	//----- nvinfo : EIATTR_KPARAM_INFO
	.align		4
.L_3113:
        /*0008*/ 	.byte	0x04, 0x17
        /*000a*/ 	.short	(.L_3115 - .L_3114)
.L_3114:
        /*000c*/ 	.word	0x00000000
        /*0010*/ 	.short	0x0013
        /*0012*/ 	.short	0x0070
        /*0014*/ 	.byte	0x00, 0xf0, 0x11, 0x00


	//----- nvinfo : EIATTR_KPARAM_INFO
	.align		4
.L_3115:
        /*0018*/ 	.byte	0x04, 0x17
        /*001a*/ 	.short	(.L_3117 - .L_3116)
.L_3116:
        /*001c*/ 	.word	0x00000000
        /*0020*/ 	.short	0x0012
        /*0022*/ 	.short	0x0068
        /*0024*/ 	.byte	0x00, 0xf0, 0x21, 0x00


	//----- nvinfo : EIATTR_KPARAM_INFO
	.align		4
.L_3117:
        /*0028*/ 	.byte	0x04, 0x17
        /*002a*/ 	.short	(.L_3119 - .L_3118)
.L_3118:
        /*002c*/ 	.word	0x00000000
        /*0030*/ 	.short	0x0011
        /*0032*/ 	.short	0x0060
        /*0034*/ 	.byte	0x00, 0xf0, 0x05, 0x00


	//----- nvinfo : EIATTR_KPARAM_INFO
	.align		4
.L_3119:
        /*0038*/ 	.byte	0x04, 0x17
        /*003a*/ 	.short	(.L_3121 - .L_3120)
.L_3120:
        /*003c*/ 	.word	0x00000000
        /*0040*/ 	.short	0x0010
        /*0042*/ 	.short	0x005c
        /*0044*/ 	.byte	0x00, 0xf0, 0x11, 0x00


	//----- nvinfo : EIATTR_KPARAM_INFO
	.align		4
.L_3121:
        /*0048*/ 	.byte	0x04, 0x17
        /*004a*/ 	.short	(.L_3123 - .L_3122)
.L_3122:
        /*004c*/ 	.word	0x00000000
        /*0050*/ 	.short	0x000f
        /*0052*/ 	.short	0x0058
        /*0054*/ 	.byte	0x00, 0xf0, 0x11, 0x00


	//----- nvinfo : EIATTR_KPARAM_INFO
	.align		4
.L_3123:
        /*0058*/ 	.byte	0x04, 0x17
        /*005a*/ 	.short	(.L_3125 - .L_3124)
.L_3124:
        /*005c*/ 	.word	0x00000000
        /*0060*/ 	.short	0x000e
        /*0062*/ 	.short	0x0054
        /*0064*/ 	.byte	0x00, 0xf0, 0x11, 0x00


	//----- nvinfo : EIATTR_KPARAM_INFO
	.align		4
.L_3125:
        /*0068*/ 	.byte	0x04, 0x17
        /*006a*/ 	.short	(.L_3127 - .L_3126)
.L_3126:
        /*006c*/ 	.word	0x00000000
        /*0070*/ 	.short	0x000d
        /*0072*/ 	.short	0x0050
        /*0074*/ 	.byte	0x00, 0xf0, 0x11, 0x00


	//----- nvinfo : EIATTR_KPARAM_INFO
	.align		4
.L_3127:
        /*0078*/ 	.byte	0x04, 0x17
        /*007a*/ 	.short	(.L_3129 - .L_3128)
.L_3128:
        /*007c*/ 	.word	0x00000000
        /*0080*/ 	.short	0x000c
        /*0082*/ 	.short	0x004c
        /*0084*/ 	.byte	0x00, 0xf0, 0x11, 0x00


	//----- nvinfo : EIATTR_KPARAM_INFO
	.align		4
.L_3129:
        /*0088*/ 	.byte	0x04, 0x17
        /*008a*/ 	.short	(.L_3131 - .L_3130)
.L_3130:
        /*008c*/ 	.word	0x00000000
        /*0090*/ 	.short	0x000b
        /*0092*/ 	.short	0x0048
        /*0094*/ 	.byte	0x00, 0xf0, 0x11, 0x00


	//----- nvinfo : EIATTR_KPARAM_INFO
	.align		4
.L_3131:
        /*0098*/ 	.byte	0x04, 0x17
        /*009a*/ 	.short	(.L_3133 - .L_3132)
.L_3132:
        /*009c*/ 	.word	0x00000000
        /*00a0*/ 	.short	0x000a
        /*00a2*/ 	.short	0x0040
        /*00a4*/ 	.byte	0x00, 0xf0, 0x21, 0x00


	//----- nvinfo : EIATTR_KPARAM_INFO
	.align		4
.L_3133:
        /*00a8*/ 	.byte	0x04, 0x17
        /*00aa*/ 	.short	(.L_3135 - .L_3134)
.L_3134:
        /*00ac*/ 	.word	0x00000000
        /*00b0*/ 	.short	0x0009
        /*00b2*/ 	.short	0x0038
        /*00b4*/ 	.byte	0x00, 0xf0, 0x21, 0x00


	//----- nvinfo : EIATTR_KPARAM_INFO
	.align		4
.L_3135:
        /*00b8*/ 	.byte	0x04, 0x17
        /*00ba*/ 	.short	(.L_3137 - .L_3136)
.L_3136:
        /*00bc*/ 	.word	0x00000000
        /*00c0*/ 	.short	0x0008
        /*00c2*/ 	.short	0x0034
        /*00c4*/ 	.byte	0x00, 0xf0, 0x11, 0x00


	//----- nvinfo : EIATTR_KPARAM_INFO
	.align		4
.L_3137:
        /*00c8*/ 	.byte	0x04, 0x17
        /*00ca*/ 	.short	(.L_3139 - .L_3138)
.L_3138:
        /*00cc*/ 	.word	0x00000000
        /*00d0*/ 	.short	0x0007
        /*00d2*/ 	.short	0x0030
        /*00d4*/ 	.byte	0x00, 0xf0, 0x11, 0x00


	//----- nvinfo : EIATTR_KPARAM_INFO
	.align		4
.L_3139:
        /*00d8*/ 	.byte	0x04, 0x17
        /*00da*/ 	.short	(.L_3141 - .L_3140)
.L_3140:
        /*00dc*/ 	.word	0x00000000
        /*00e0*/ 	.short	0x0006
        /*00e2*/ 	.short	0x002c
        /*00e4*/ 	.byte	0x00, 0xf0, 0x11, 0x00


	//----- nvinfo : EIATTR_KPARAM_INFO
	.align		4
.L_3141:
        /*00e8*/ 	.byte	0x04, 0x17
        /*00ea*/ 	.short	(.L_3143 - .L_3142)
.L_3142:
        /*00ec*/ 	.word	0x00000000
        /*00f0*/ 	.short	0x0005
        /*00f2*/ 	.short	0x0028
        /*00f4*/ 	.byte	0x00, 0xf0, 0x11, 0x00


	//----- nvinfo : EIATTR_KPARAM_INFO
	.align		4
.L_3143:
        /*00f8*/ 	.byte	0x04, 0x17
        /*00fa*/ 	.short	(.L_3145 - .L_3144)
.L_3144:
        /*00fc*/ 	.word	0x00000000
        /*0100*/ 	.short	0x0004
        /*0102*/ 	.short	0x0020
        /*0104*/ 	.byte	0x00, 0xf0, 0x21, 0x00


	//----- nvinfo : EIATTR_KPARAM_INFO
	.align		4
.L_3145:
        /*0108*/ 	.byte	0x04, 0x17
        /*010a*/ 	.short	(.L_3147 - .L_3146)
.L_3146:
        /*010c*/ 	.word	0x00000000
        /*0110*/ 	.short	0x0003
        /*0112*/ 	.short	0x0018
        /*0114*/ 	.byte	0x00, 0xf0, 0x21, 0x00


	//----- nvinfo : EIATTR_KPARAM_INFO
	.align		4
.L_3147:
        /*0118*/ 	.byte	0x04, 0x17
        /*011a*/ 	.short	(.L_3149 - .L_3148)
.L_3148:
        /*011c*/ 	.word	0x00000000
        /*0120*/ 	.short	0x0002
        /*0122*/ 	.short	0x0010
        /*0124*/ 	.byte	0x00, 0xf0, 0x21, 0x00


	//----- nvinfo : EIATTR_KPARAM_INFO
	.align		4
.L_3149:
        /*0128*/ 	.byte	0x04, 0x17
        /*012a*/ 	.short	(.L_3151 - .L_3150)
.L_3150:
        /*012c*/ 	.word	0x00000000
        /*0130*/ 	.short	0x0001
        /*0132*/ 	.short	0x0008
        /*0134*/ 	.byte	0x00, 0xf0, 0x21, 0x00


	//----- nvinfo : EIATTR_KPARAM_INFO
	.align		4
.L_3151:
        /*0138*/ 	.byte	0x04, 0x17
        /*013a*/ 	.short	(.L_3153 - .L_3152)
.L_3152:
        /*013c*/ 	.word	0x00000000
        /*0140*/ 	.short	0x0000
        /*0142*/ 	.short	0x0000
        /*0144*/ 	.byte	0x00, 0xf0, 0x21, 0x00


	//----- nvinfo : EIATTR_SPARSE_MMA_MASK
	.align		4
.L_3153:
        /*0148*/ 	.byte	0x03, 0x50
        /*014a*/ 	.short	0x0000


	//----- nvinfo : EIATTR_MAXREG_COUNT
	.align		4
        /*014c*/ 	.byte	0x03, 0x1b
        /*014e*/ 	.short	0x00ff


	//----- nvinfo : EIATTR_NUM_BARRIERS
	.align		4
        /*0150*/ 	.byte	0x02, 0x4c
        /*0152*/ 	.byte	0x01
	.zero		1


	//----- nvinfo : EIATTR_MERCURY_ISA_VERSION
	.align		4
        /*0154*/ 	.byte	0x03, 0x5f
        /*0156*/ 	.short	0x0101


	//----- nvinfo : EIATTR_EXIT_INSTR_OFFSETS
	.align		4
        /*0158*/ 	.byte	0x04, 0x1c
        /*015a*/ 	.short	(.L_3155 - .L_3154)


	//   ....[0]....
.L_3154:
        /*015c*/ 	.word	0x000002c0


	//   ....[1]....
        /*0160*/ 	.word	0x000150f0


	//   ....[2]....
        /*0164*/ 	.word	0x00015190


	//   ....[3]....
        /*0168*/ 	.word	0x000151d0


	//----- nvinfo : EIATTR_CRS_STACK_SIZE
	.align		4
.L_3155:
        /*016c*/ 	.byte	0x04, 0x1e
        /*016e*/ 	.short	(.L_3157 - .L_3156)
.L_3156:
        /*0170*/ 	.word	0x00000000


	//----- nvinfo : EIATTR_CBANK_PARAM_SIZE
	.align		4
.L_3157:
        /*0174*/ 	.byte	0x03, 0x19
        /*0176*/ 	.short	0x0074


	//----- nvinfo : EIATTR_PARAM_CBANK
	.align		4
        /*0178*/ 	.byte	0x04, 0x0a
        /*017a*/ 	.short	(.L_3159 - .L_3158)
	.align		4
.L_3158:
        /*017c*/ 	.word	index@(.nv.constant0._Z23gemm_half_q_half_kernelILi4ELb0ELb0EEvPK6__halfPKjS4_S2_PS0_iiiiPKtS7_iiiiiibS2_i)
        /*0180*/ 	.short	0x0210
        /*0182*/ 	.short	0x0074


	//----- nvinfo : EIATTR_SW_WAR
	.align		4
.L_3159:
        /*0184*/ 	.byte	0x04, 0x36
        /*0186*/ 	.short	(.L_3161 - .L_3160)
.L_3160:
        /*0188*/ 	.word	0x00000008
.L_3161:


//--------------------- .nv.info._Z23gemm_half_q_half_kernelILi3ELb0ELb0EEvPK6__halfPKjS4_S2_PS0_iiiiPKtS7_iiiiiibS2_i --------------------------
	.section	.nv.info._Z23gemm_half_q_half_kernelILi3ELb0ELb0EEvPK6__halfPKjS4_S2_PS0_iiiiPKtS7_iiiiiibS2_i,"",@"SHT_CUDA_INFO"
	.sectionflags	@""
	.align	4


	//----- nvinfo : EIATTR_CUDA_API_VERSION
	.align		4
        /*0000*/ 	.byte	0x04, 0x37
        /*0002*/ 	.short	(.L_3163 - .L_3162)
.L_3162:
        /*0004*/ 	.word	0x00000082


	//----- nvinfo : EIATTR_KPARAM_INFO
	.align		4
.L_3163:
        /*0008*/ 	.byte	0x04, 0x17
        /*000a*/ 	.short	(.L_3165 - .L_3164)
.L_3164:
        /*000c*/ 	.word	0x00000000
        /*0010*/ 	.short	0x0013
        /*0012*/ 	.short	0x0070
        /*0014*/ 	.byte	0x00, 0xf0, 0x11, 0x00


	//----- nvinfo : EIATTR_KPARAM_INFO
	.align		4
.L_3165:
        /*0018*/ 	.byte	0x04, 0x17
        /*001a*/ 	.short	(.L_3167 - .L_3166)
.L_3166:
        /*001c*/ 	.word	0x00000000
        /*0020*/ 	.short	0x0012
        /*0022*/ 	.short	0x0068
        /*0024*/ 	.byte	0x00, 0xf0, 0x21, 0x00


	//----- nvinfo : EIATTR_KPARAM_INFO
	.align		4
.L_3167:
        /*0028*/ 	.byte	0x04, 0x17
        /*002a*/ 	.short	(.L_3169 - .L_3168)
.L_3168:
        /*002c*/ 	.word	0x00000000
        /*0030*/ 	.short	0x0011
        /*0032*/ 	.short	0x0060
        /*0034*/ 	.byte	0x00, 0xf0, 0x05, 0x00


	//----- nvinfo : EIATTR_KPARAM_INFO
	.align		4
.L_3169:
        /*0038*/ 	.byte	0x04, 0x17
        /*003a*/ 	.short	(.L_3171 - .L_3170)
.L_3170:
        /*003c*/ 	.word	0x00000000
        /*0040*/ 	.short	0x0010
        /*0042*/ 	.short	0x005c
        /*0044*/ 	.byte	0x00, 0xf0, 0x11, 0x00


	//----- nvinfo : EIATTR_KPARAM_INFO
	.align		4
.L_3171:
        /*0048*/ 	.byte	0x04, 0x17
        /*004a*/ 	.short	(.L_3173 - .L_3172)
.L_3172:
        /*004c*/ 	.word	0x00000000
        /*0050*/ 	.short	0x000f
        /*0052*/ 	.short	0x0058
        /*0054*/ 	.byte	0x00, 0xf0, 0x11, 0x00


	//----- nvinfo : EIATTR_KPARAM_INFO
	.align		4
.L_3173:
        /*0058*/ 	.byte	0x04, 0x17
        /*005a*/ 	.short	(.L_3175 - .L_3174)
.L_3174:
        /*005c*/ 	.word	0x00000000
        /*0060*/ 	.short	0x000e
        /*0062*/ 	.short	0x0054
        /*0064*/ 	.byte	0x00, 0xf0, 0x11, 0x00


	//----- nvinfo : EIATTR_KPARAM_INFO
	.align		4
.L_3175:
        /*0068*/ 	.byte	0x04, 0x17
        /*006a*/ 	.short	(.L_3177 - .L_3176)
.L_3176:
        /*006c*/ 	.word	0x00000000
        /*0070*/ 	.short	0x000d
        /*0072*/ 	.short	0x0050
        /*0074*/ 	.byte	0x00, 0xf0, 0x11, 0x00


	//----- nvinfo : EIATTR_KPARAM_INFO
	.align		4
.L_3177:
        /*0078*/ 	.byte	0x04, 0x17
        /*007a*/ 	.short	(.L_3179 - .L_3178)
.L_3178:
        /*007c*/ 	.word	0x00000000
        /*0080*/ 	.short	0x000c
        /*0082*/ 	.short	0x004c
        /*0084*/ 	.byte	0x00, 0xf0, 0x11, 0x00


	//----- nvinfo : EIATTR_KPARAM_INFO
	.align		4
.L_3179:
        /*0088*/ 	.byte	0x04, 0x17
        /*008a*/ 	.short	(.L_3181 - .L_3180)
.L_3180:
        /*008c*/ 	.word	0x00000000
        /*0090*/ 	.short	0x000b
        /*0092*/ 	.short	0x0048
        /*0094*/ 	.byte	0x00, 0xf0, 0x11, 0x00


	//----- nvinfo : EIATTR_KPARAM_INFO
	.align		4
.L_3181:
        /*0098*/ 	.byte	0x04, 0x17
        /*009a*/ 	.short	(.L_3183 - .L_3182)
.L_3182:
        /*009c*/ 	.word	0x00000000
        /*00a0*/ 	.short	0x000a
        /*00a2*/ 	.short	0x0040
        /*00a4*/ 	.byte	0x00, 0xf0, 0x21, 0x00


	//----- nvinfo : EIATTR_KPARAM_INFO
	.align		4
.L_3183:
        /*00a8*/ 	.byte	0x04, 0x17
        /*00aa*/ 	.short	(.L_3185 - .L_3184)
.L_3184:
        /*00ac*/ 	.word	0x00000000
        /*00b0*/ 	.short	0x0009
        /*00b2*/ 	.short	0x0038
        /*00b4*/ 	.byte	0x00, 0xf0, 0x21, 0x00


	//----- nvinfo : EIATTR_KPARAM_INFO
	.align		4
.L_3185:
        /*00b8*/ 	.byte	0x04, 0x17
        /*00ba*/ 	.short	(.L_3187 - .L_3186)
.L_3186:
        /*00bc*/ 	.word	0x00000000
        /*00c0*/ 	.short	0x0008
        /*00c2*/ 	.short	0x0034
        /*00c4*/ 	.byte	0x00, 0xf0, 0x11, 0x00


	//----- nvinfo : EIATTR_KPARAM_INFO
	.align		4
.L_3187:
        /*00c8*/ 	.byte	0x04, 0x17
        /*00ca*/ 	.short	(.L_3189 - .L_3188)
.L_3188:
        /*00cc*/ 	.word	0x00000000
        /*00d0*/ 	.short	0x0007
        /*00d2*/ 	.short	0x0030
        /*00d4*/ 	.byte	0x00, 0xf0, 0x11, 0x00


	//----- nvinfo : EIATTR_KPARAM_INFO
	.align		4
.L_3189:
        /*00d8*/ 	.byte	0x04, 0x17
        /*00da*/ 	.short	(.L_3191 - .L_3190)
.L_3190:
        /*00dc*/ 	.word	0x00000000
        /*00e0*/ 	.short	0x0006
        /*00e2*/ 	.short	0x002c
        /*00e4*/ 	.byte	0x00, 0xf0, 0x11, 0x00


	//----- nvinfo : EIATTR_KPARAM_INFO
	.align		4
.L_3191:
        /*00e8*/ 	.byte	0x04, 0x17
        /*00ea*/ 	.short	(.L_3193 - .L_3192)
.L_3192:
        /*00ec*/ 	.word	0x00000000
        /*00f0*/ 	.short	0x0005
        /*00f2*/ 	.short	0x0028
        /*00f4*/ 	.byte	0x00, 0xf0, 0x11, 0x00


	//----- nvinfo : EIATTR_KPARAM_INFO
	.align		4
.L_3193:
        /*00f8*/ 	.byte	0x04, 0x17
        /*00fa*/ 	.short	(.L_3195 - .L_3194)
.L_3194:
        /*00fc*/ 	.word	0x00000000
        /*0100*/ 	.short	0x0004
        /*0102*/ 	.short	0x0020
        /*0104*/ 	.byte	0x00, 0xf0, 0x21, 0x00


	//----- nvinfo : EIATTR_KPARAM_INFO
	.align		4
.L_3195:
        /*0108*/ 	.byte	0x04, 0x17
        /*010a*/ 	.short	(.L_3197 - .L_3196)
.L_3196:
        /*010c*/ 	.word	0x00000000
        /*0110*/ 	.short	0x0003
        /*0112*/ 	.short	0x0018
        /*0114*/ 	.byte	0x00, 0xf0, 0x21, 0x00


	//----- nvinfo : EIATTR_KPARAM_INFO
	.align		4
.L_3197:
        /*0118*/ 	.byte	0x04, 0x17
        /*011a*/ 	.short	(.L_3199 - .L_3198)
.L_3198:
        /*011c*/ 	.word	0x00000000
        /*0120*/ 	.short	0x0002
        /*0122*/ 	.short	0x0010
        /*0124*/ 	.byte	0x00, 0xf0, 0x21, 0x00


	//----- nvinfo : EIATTR_KPARAM_INFO
	.align		4
.L_3199:
        /*0128*/ 	.byte	0x04, 0x17
        /*012a*/ 	.short	(.L_3201 - .L_3200)
.L_3200:
        /*012c*/ 	.word	0x00000000
        /*0130*/ 	.short	0x0001
        /*0132*/ 	.short	0x0008
        /*0134*/ 	.byte	0x00, 0xf0, 0x21, 0x00


	//----- nvinfo : EIATTR_KPARAM_INFO
	.align		4
.L_3201:
        /*0138*/ 	.byte	0x04, 0x17
        /*013a*/ 	.short	(.L_3203 - .L_3202)
.L_3202:
        /*013c*/ 	.word	0x00000000
        /*0140*/ 	.short	0x0000
        /*0142*/ 	.short	0x0000
        /*0144*/ 	.byte	0x00, 0xf0, 0x21, 0x00


	//----- nvinfo : EIATTR_SPARSE_MMA_MASK
	.align		4
.L_3203:
        /*0148*/ 	.byte	0x03, 0x50
        /*014a*/ 	.short	0x0000


	//----- nvinfo : EIATTR_MAXREG_COUNT
	.align		4
        /*014c*/ 	.byte	0x03, 0x1b
        /*014e*/ 	.short	0x00ff


	//----- nvinfo : EIATTR_NUM_BARRIERS
	.align		4
        /*0150*/ 	.byte	0x02, 0x4c
        /*0152*/ 	.byte	0x01
	.zero		1


	//----- nvinfo : EIATTR_MERCURY_ISA_VERSION
	.align		4
        /*0154*/ 	.byte	0x03, 0x5f
        /*0156*/ 	.short	0x0101


	//----- nvinfo : EIATTR_EXIT_INSTR_OFFSETS
	.align		4
        /*0158*/ 	.byte	0x04, 0x1c
        /*015a*/ 	.short	(.L_3205 - .L_3204)


	//   ....[0]....
.L_3204:
        /*015c*/ 	.word	0x00000290


	//   ....[1]....
        /*0160*/ 	.word	0x00012170


	//   ....[2]....
        /*0164*/ 	.word	0x00012210


	//   ....[3]....
        /*0168*/ 	.word	0x00012250


	//----- nvinfo : EIATTR_CRS_STACK_SIZE
	.align		4
.L_3205:
        /*016c*/ 	.byte	0x04, 0x1e
        /*016e*/ 	.short	(.L_3207 - .L_3206)
.L_3206:
        /*0170*/ 	.word	0x00000000


	//----- nvinfo : EIATTR_CBANK_PARAM_SIZE
	.align		4
.L_3207:
        /*0174*/ 	.byte	0x03, 0x19
        /*0176*/ 	.short	0x0074


	//----- nvinfo : EIATTR_PARAM_CBANK
	.align		4
        /*0178*/ 	.byte	0x04, 0x0a
        /*017a*/ 	.short	(.L_3209 - .L_3208)
	.align		4
.L_3208:
        /*017c*/ 	.word	index@(.nv.constant0._Z23gemm_half_q_half_kernelILi3ELb0ELb0EEvPK6__halfPKjS4_S2_PS0_iiiiPKtS7_iiiiiibS2_i)
        /*0180*/ 	.short	0x0210
        /*0182*/ 	.short	0x0074


	//----- nvinfo : EIATTR_SW_WAR
	.align		4
.L_3209:
        /*0184*/ 	.byte	0x04, 0x36
        /*0186*/ 	.short	(.L_3211 - .L_3210)
.L_3210:
        /*0188*/ 	.word	0x00000008
.L_3211:


//--------------------- .nv.info._Z23gemm_half_q_half_kernelILi2ELb0ELb0EEvPK6__halfPKjS4_S2_PS0_iiiiPKtS7_iiiiiibS2_i --------------------------
	.section	.nv.info._Z23gemm_half_q_half_kernelILi2ELb0ELb0EEvPK6__halfPKjS4_S2_PS0_iiiiPKtS7_iiiiiibS2_i,"",@"SHT_CUDA_INFO"
	.sectionflags	@""
	.align	4


	//----- nvinfo : EIATTR_CUDA_API_VERSION
	.align		4
        /*0000*/ 	.byte	0x04, 0x37
        /*0002*/ 	.short	(.L_3213 - .L_3212)
.L_3212:
        /*0004*/ 	.word	0x00000082


	//----- nvinfo : EIATTR_KPARAM_INFO
	.align		4
.L_3213:
        /*0008*/ 	.byte	0x04, 0x17
        /*000a*/ 	.short	(.L_3215 - .L_3214)
.L_3214:
        /*000c*/ 	.word	0x00000000
        /*0010*/ 	.short	0x0013
        /*0012*/ 	.short	0x0070
        /*0014*/ 	.byte	0x00, 0xf0, 0x11, 0x00


	//----- nvinfo : EIATTR_KPARAM_INFO
	.align		4
.L_3215:
        /*0018*/ 	.byte	0x04, 0x17
        /*001a*/ 	.short	(.L_3217 - .L_3216)
.L_3216:
        /*001c*/ 	.word	0x00000000
        /*0020*/ 	.short	0x0012
        /*0022*/ 	.short	0x0068
        /*0024*/ 	.byte	0x00, 0xf0, 0x21, 0x00


	//----- nvinfo : EIATTR_KPARAM_INFO
	.align		4
.L_3217:
        /*0028*/ 	.byte	0x04, 0x17
        /*002a*/ 	.short	(.L_3219 - .L_3218)
.L_3218:
        /*002c*/ 	.word	0x00000000
        /*0030*/ 	.short	0x0011
        /*0032*/ 	.short	0x0060
        /*0034*/ 	.byte	0x00, 0xf0, 0x05, 0x00


	//----- nvinfo : EIATTR_KPARAM_INFO
	.align		4
.L_3219:
        /*0038*/ 	.byte	0x04, 0x17
        /*003a*/ 	.short	(.L_3221 - .L_3220)
.L_3220:
        /*003c*/ 	.word	0x00000000
        /*0040*/ 	.short	0x0010
        /*0042*/ 	.short	0x005c
        /*0044*/ 	.byte	0x00, 0xf0, 0x11, 0x00


	//----- nvinfo : EIATTR_KPARAM_INFO
	.align		4
.L_3221:
        /*0048*/ 	.byte	0x04, 0x17
        /*004a*/ 	.short	(.L_3223 - .L_3222)
.L_3222:
        /*004c*/ 	.word	0x00000000
        /*0050*/ 	.short	0x000f
        /*0052*/ 	.short	0x0058
        /*0054*/ 	.byte	0x00, 0xf0, 0x11, 0x00


	//----- nvinfo : EIATTR_KPARAM_INFO
	.align		4
.L_3223:
        /*0058*/ 	.byte	0x04, 0x17
        /*005a*/ 	.short	(.L_3225 - .L_3224)
.L_3224:
        /*005c*/ 	.word	0x00000000
        /*0060*/ 	.short	0x000e
        /*0062*/ 	.short	0x0054
        /*0064*/ 	.byte	0x00, 0xf0, 0x11, 0x00


	//----- nvinfo : EIATTR_KPARAM_INFO
	.align		4
.L_3225:
        /*0068*/ 	.byte	0x04, 0x17
        /*006a*/ 	.short	(.L_3227 - .L_3226)
.L_3226:
        /*006c*/ 	.word	0x00000000
        /*0070*/ 	.short	0x000d
        /*0072*/ 	.short	0x0050
        /*0074*/ 	.byte	0x00, 0xf0, 0x11, 0x00


	//----- nvinfo : EIATTR_KPARAM_INFO
	.align		4
.L_3227:
        /*0078*/ 	.byte	0x04, 0x17
        /*007a*/ 	.short	(.L_3229 - .L_3228)
.L_3228:
        /*007c*/ 	.word	0x00000000
        /*0080*/ 	.short	0x000c
        /*0082*/ 	.short	0x004c
        /*0084*/ 	.byte	0x00, 0xf0, 0x11, 0x00


	//----- nvinfo : EIATTR_KPARAM_INFO
	.align		4
.L_3229:
        /*0088*/ 	.byte	0x04, 0x17
        /*008a*/ 	.short	(.L_3231 - .L_3230)
.L_3230:
        /*008c*/ 	.word	0x00000000
        /*0090*/ 	.short	0x000b
        /*0092*/ 	.short	0x0048
        /*0094*/ 	.byte	0x00, 0xf0, 0x11, 0x00


	//----- nvinfo : EIATTR_KPARAM_INFO
	.align		4
.L_3231:
        /*0098*/ 	.byte	0x04, 0x17
        /*009a*/ 	.short	(.L_3233 - .L_3232)
.L_3232:
        /*009c*/ 	.word	0x00000000
        /*00a0*/ 	.short	0x000a
        /*00a2*/ 	.short	0x0040
        /*00a4*/ 	.byte	0x00, 0xf0, 0x21, 0x00


	//----- nvinfo : EIATTR_KPARAM_INFO
	.align		4
.L_3233:
        /*00a8*/ 	.byte	0x04, 0x17
        /*00aa*/ 	.short	(.L_3235 - .L_3234)
.L_3234:
        /*00ac*/ 	.word	0x00000000
        /*00b0*/ 	.short	0x0009
        /*00b2*/ 	.short	0x0038
        /*00b4*/ 	.byte	0x00, 0xf0, 0x21, 0x00


	//----- nvinfo : EIATTR_KPARAM_INFO
	.align		4
.L_3235:
        /*00b8*/ 	.byte	0x04, 0x17
        /*00ba*/ 	.short	(.L_3237 - .L_3236)
.L_3236:
        /*00bc*/ 	.word	0x00000000
        /*00c0*/ 	.short	0x0008
        /*00c2*/ 	.short	0x0034
        /*00c4*/ 	.byte	0x00, 0xf0, 0x11, 0x00


	//----- nvinfo : EIATTR_KPARAM_INFO
	.align		4
.L_3237:
        /*00c8*/ 	.byte	0x04, 0x17
        /*00ca*/ 	.short	(.L_3239 - .L_3238)
.L_3238:
        /*00cc*/ 	.word	0x00000000
        /*00d0*/ 	.short	0x0007
        /*00d2*/ 	.short	0x0030
        /*00d4*/ 	.byte	0x00, 0xf0, 0x11, 0x00


	//----- nvinfo : EIATTR_KPARAM_INFO
	.align		4
.L_3239:
        /*00d8*/ 	.byte	0x04, 0x17
        /*00da*/ 	.short	(.L_3241 - .L_3240)
.L_3240:
        /*00dc*/ 	.word	0x00000000
        /*00e0*/ 	.short	0x0006
        /*00e2*/ 	.short	0x002c
        /*00e4*/ 	.byte	0x00, 0xf0, 0x11, 0x00


	//----- nvinfo : EIATTR_KPARAM_INFO
	.align		4
.L_3241:
        /*00e8*/ 	.byte	0x04, 0x17
        /*00ea*/ 	.short	(.L_3243 - .L_3242)
.L_3242:
        /*00ec*/ 	.word	0x00000000
        /*00f0*/ 	.short	0x0005
        /*00f2*/ 	.short	0x0028
        /*00f4*/ 	.byte	0x00, 0xf0, 0x11, 0x00


	//----- nvinfo : EIATTR_KPARAM_INFO
	.align		4
.L_3243:
        /*00f8*/ 	.byte	0x04, 0x17
        /*00fa*/ 	.short	(.L_3245 - .L_3244)
.L_3244:
        /*00fc*/ 	.word	0x00000000
        /*0100*/ 	.short	0x0004
        /*0102*/ 	.short	0x0020
        /*0104*/ 	.byte	0x00, 0xf0, 0x21, 0x00


	//----- nvinfo : EIATTR_KPARAM_INFO
	.align		4
.L_3245:
        /*0108*/ 	.byte	0x04, 0x17
        /*010a*/ 	.short	(.L_3247 - .L_3246)
.L_3246:
        /*010c*/ 	.word	0x00000000
        /*0110*/ 	.short	0x0003
        /*0112*/ 	.short	0x0018
        /*0114*/ 	.byte	0x00, 0xf0, 0x21, 0x00


	//----- nvinfo : EIATTR_KPARAM_INFO
	.align		4
.L_3247:
        /*0118*/ 	.byte	0x04, 0x17
        /*011a*/ 	.short	(.L_3249 - .L_3248)
.L_3248:
        /*011c*/ 	.word	0x00000000
        /*0120*/ 	.short	0x0002
        /*0122*/ 	.short	0x0010
        /*0124*/ 	.byte	0x00, 0xf0, 0x21, 0x00


	//----- nvinfo : EIATTR_KPARAM_INFO
	.align		4
.L_3249:
        /*0128*/ 	.byte	0x04, 0x17
        /*012a*/ 	.short	(.L_3251 - .L_3250)
.L_3250:
        /*012c*/ 	.word	0x00000000
        /*0130*/ 	.short	0x0001
        /*0132*/ 	.short	0x0008
        /*0134*/ 	.byte	0x00, 0xf0, 0x21, 0x00


	//----- nvinfo : EIATTR_KPARAM_INFO
	.align		4
.L_3251:
        /*0138*/ 	.byte	0x04, 0x17
        /*013a*/ 	.short	(.L_3253 - .L_3252)
.L_3252:
        /*013c*/ 	.word	0x00000000
        /*0140*/ 	.short	0x0000
        /*0142*/ 	.short	0x0000
        /*0144*/ 	.byte	0x00, 0xf0, 0x21, 0x00


	//----- nvinfo : EIATTR_SPARSE_MMA_MASK
	.align		4
.L_3253:
        /*0148*/ 	.byte	0x03, 0x50
        /*014a*/ 	.short	0x0000


	//----- nvinfo : EIATTR_MAXREG_COUNT
	.align		4
        /*014c*/ 	.byte	0x03, 0x1b
        /*014e*/ 	.short	0x00ff


	//----- nvinfo : EIATTR_NUM_BARRIERS
	.align		4
        /*0150*/ 	.byte	0x02, 0x4c
        /*0152*/ 	.byte	0x01
	.zero		1


	//----- nvinfo : EIATTR_MERCURY_ISA_VERSION
	.align		4
        /*0154*/ 	.byte	0x03, 0x5f
        /*0156*/ 	.short	0x0101


	//----- nvinfo : EIATTR_EXIT_INSTR_OFFSETS
	.align		4
        /*0158*/ 	.byte	0x04, 0x1c
        /*015a*/ 	.short	(.L_3255 - .L_3254)


	//   ....[0]....
.L_3254:
        /*015c*/ 	.word	0x000002a0


	//   ....[1]....
        /*0160*/ 	.word	0x0000f2e0


	//   ....[2]....
        /*0164*/ 	.word	0x0000f390


	//   ....[3]....
        /*0168*/ 	.word	0x0000f3d0


	//----- nvinfo : EIATTR_CRS_STACK_SIZE
	.align		4
.L_3255:
        /*016c*/ 	.byte	0x04, 0x1e
        /*016e*/ 	.short	(.L_3257 - .L_3256)
.L_3256:
        /*0170*/ 	.word	0x00000000


	//----- nvinfo : EIATTR_CBANK_PARAM_SIZE
	.align		4
.L_3257:
        /*0174*/ 	.byte	0x03, 0x19
        /*0176*/ 	.short	0x0074


	//----- nvinfo : EIATTR_PARAM_CBANK
	.align		4
        /*0178*/ 	.byte	0x04, 0x0a
        /*017a*/ 	.short	(.L_3259 - .L_3258)
	.align		4
.L_3258:
        /*017c*/ 	.word	index@(.nv.constant0._Z23gemm_half_q_half_kernelILi2ELb0ELb0EEvPK6__halfPKjS4_S2_PS0_iiiiPKtS7_iiiiiibS2_i)
        /*0180*/ 	.short	0x0210
        /*0182*/ 	.short	0x0074


	//----- nvinfo : EIATTR_SW_WAR
	.align		4
.L_3259:
        /*0184*/ 	.byte	0x04, 0x36
        /*0186*/ 	.short	(.L_3261 - .L_3260)
.L_3260:
        /*0188*/ 	.word	0x00000008
.L_3261:


//--------------------- .nv.info._Z23gemm_half_q_half_kernelILi1ELb0ELb0EEvPK6__halfPKjS4_S2_PS0_iiiiPKtS7_iiiiiibS2_i --------------------------
	.section	.nv.info._Z23gemm_half_q_half_kernelILi1ELb0ELb0EEvPK6__halfPKjS4_S2_PS0_iiiiPKtS7_iiiiiibS2_i,"",@"SHT_CUDA_INFO"
	.sectionflags	@""
	.align	4


	//----- nvinfo : EIATTR_CUDA_API_VERSION
	.align		4
        /*0000*/ 	.byte	0x04, 0x37
        /*0002*/ 	.short	(.L_3263 - .L_3262)
.L_3262:
        /*0004*/ 	.word	0x00000082


	//----- nvinfo : EIATTR_KPARAM_INFO
	.align		4
.L_3263:
        /*0008*/ 	.byte	0x04, 0x17
        /*000a*/ 	.short	(.L_3265 - .L_3264)
.L_3264:
        /*000c*/ 	.word	0x00000000
        /*0010*/ 	.short	0x0013
        /*0012*/ 	.short	0x0070
        /*0014*/ 	.byte	0x00, 0xf0, 0x11, 0x00


	//----- nvinfo : EIATTR_KPARAM_INFO
	.align		4
.L_3265:
        /*0018*/ 	.byte	0x04, 0x17
        /*001a*/ 	.short	(.L_3267 - .L_3266)
.L_3266:
        /*001c*/ 	.word	0x00000000
        /*0020*/ 	.short	0x0012
        /*0022*/ 	.short	0x0068
        /*0024*/ 	.byte	0x00, 0xf0, 0x21, 0x00


	//----- nvinfo : EIATTR_KPARAM_INFO
	.align		4
.L_3267:
        /*0028*/ 	.byte	0x04, 0x17
        /*002a*/ 	.short	(.L_3269 - .L_3268)
.L_3268:
        /*002c*/ 	.word	0x00000000
        /*0030*/ 	.short	0x0011
        /*0032*/ 	.short	0x0060
        /*0034*/ 	.byte	0x00, 0xf0, 0x05, 0x00


	//----- nvinfo : EIATTR_KPARAM_INFO
	.align		4
.L_3269:
        /*0038*/ 	.byte	0x04, 0x17
        /*003a*/ 	.short	(.L_3271 - .L_3270)
.L_3270:
        /*003c*/ 	.word	0x00000000
        /*0040*/ 	.short	0x0010
        /*0042*/ 	.short	0x005c
        /*0044*/ 	.byte	0x00, 0xf0, 0x11, 0x00


	//----- nvinfo : EIATTR_KPARAM_INFO
	.align		4
.L_3271:
        /*0048*/ 	.byte	0x04, 0x17
        /*004a*/ 	.short	(.L_3273 - .L_3272)
.L_3272:
        /*004c*/ 	.word	0x00000000
        /*0050*/ 	.short	0x000f
        /*0052*/ 	.short	0x0058
        /*0054*/ 	.byte	0x00, 0xf0, 0x11, 0x00


	//----- nvinfo : EIATTR_KPARAM_INFO
	.align		4
.L_3273:
        /*0058*/ 	.byte	0x04, 0x17
        /*005a*/ 	.short	(.L_3275 - .L_3274)
.L_3274:
        /*005c*/ 	.word	0x00000000
        /*0060*/ 	.short	0x000e
        /*0062*/ 	.short	0x0054
        /*0064*/ 	.byte	0x00, 0xf0, 0x11, 0x00


	//----- nvinfo : EIATTR_KPARAM_INFO
	.align		4
.L_3275:
        /*0068*/ 	.byte	0x04, 0x17
        /*006a*/ 	.short	(.L_3277 - .L_3276)
.L_3276:
        /*006c*/ 	.word	0x00000000
        /*0070*/ 	.short	0x000d
        /*0072*/ 	.short	0x0050
        /*0074*/ 	.byte	0x00, 0xf0, 0x11, 0x00


	//----- nvinfo : EIATTR_KPARAM_INFO
	.align		4
.L_3277:
        /*0078*/ 	.byte	0x04, 0x17
        /*007a*/ 	.short	(.L_3279 - .L_3278)
.L_3278:
        /*007c*/ 	.word	0x00000000
        /*0080*/ 	.short	0x000c
        /*0082*/ 	.short	0x004c
        /*0084*/ 	.byte	0x00, 0xf0, 0x11, 0x00


	//----- nvinfo : EIATTR_KPARAM_INFO
	.align		4
.L_3279:
        /*0088*/ 	.byte	0x04, 0x17
        /*008a*/ 	.short	(.L_3281 - .L_3280)
.L_3280:
        /*008c*/ 	.word	0x00000000
        /*0090*/ 	.short	0x000b
        /*0092*/ 	.short	0x0048
        /*0094*/ 	.byte	0x00, 0xf0, 0x11, 0x00


	//----- nvinfo : EIATTR_KPARAM_INFO
	.align		4
.L_3281:
        /*0098*/ 	.byte	0x04, 0x17
        /*009a*/ 	.short	(.L_3283 - .L_3282)
.L_3282:
        /*009c*/ 	.word	0x00000000
        /*00a0*/ 	.short	0x000a
        /*00a2*/ 	.short	0x0040
        /*00a4*/ 	.byte	0x00, 0xf0, 0x21, 0x00


	//----- nvinfo : EIATTR_KPARAM_INFO
	.align		4
.L_3283:
        /*00a8*/ 	.byte	0x04, 0x17
        /*00aa*/ 	.short	(.L_3285 - .L_3284)
.L_3284:
        /*00ac*/ 	.word	0x00000000
        /*00b0*/ 	.short	0x0009
        /*00b2*/ 	.short	0x0038
        /*00b4*/ 	.byte	0x00, 0xf0, 0x21, 0x00


	//----- nvinfo : EIATTR_KPARAM_INFO
	.align		4
.L_3285:
        /*00b8*/ 	.byte	0x04, 0x17
        /*00ba*/ 	.short	(.L_3287 - .L_3286)
.L_3286:
        /*00bc*/ 	.word	0x00000000
        /*00c0*/ 	.short	0x0008
        /*00c2*/ 	.short	0x0034
        /*00c4*/ 	.byte	0x00, 0xf0, 0x11, 0x00


	//----- nvinfo : EIATTR_KPARAM_INFO
	.align		4
.L_3287:
        /*00c8*/ 	.byte	0x04, 0x17
        /*00ca*/ 	.short	(.L_3289 - .L_3288)
.L_3288:
        /*00cc*/ 	.word	0x00000000
        /*00d0*/ 	.short	0x0007
        /*00d2*/ 	.short	0x0030
        /*00d4*/ 	.byte	0x00, 0xf0, 0x11, 0x00


	//----- nvinfo : EIATTR_KPARAM_INFO
	.align		4
.L_3289:
        /*00d8*/ 	.byte	0x04, 0x17
        /*00da*/ 	.short	(.L_3291 - .L_3290)
.L_3290:
        /*00dc*/ 	.word	0x00000000
        /*00e0*/ 	.short	0x0006
        /*00e2*/ 	.short	0x002c
        /*00e4*/ 	.byte	0x00, 0xf0, 0x11, 0x00


	//----- nvinfo : EIATTR_KPARAM_INFO
	.align		4
.L_3291:
        /*00e8*/ 	.byte	0x04, 0x17
        /*00ea*/ 	.short	(.L_3293 - .L_3292)
.L_3292:
        /*00ec*/ 	.word	0x00000000
        /*00f0*/ 	.short	0x0005
        /*00f2*/ 	.short	0x0028
        /*00f4*/ 	.byte	0x00, 0xf0, 0x11, 0x00


	//----- nvinfo : EIATTR_KPARAM_INFO
	.align		4
.L_3293:
        /*00f8*/ 	.byte	0x04, 0x17
        /*00fa*/ 	.short	(.L_3295 - .L_3294)
.L_3294:
        /*00fc*/ 	.word	0x00000000
        /*0100*/ 	.short	0x0004
        /*0102*/ 	.short	0x0020
        /*0104*/ 	.byte	0x00, 0xf0, 0x21, 0x00


	//----- nvinfo : EIATTR_KPARAM_INFO
	.align		4
.L_3295:
        /*0108*/ 	.byte	0x04, 0x17
        /*010a*/ 	.short	(.L_3297 - .L_3296)
.L_3296:
        /*010c*/ 	.word	0x00000000
        /*0110*/ 	.short	0x0003
        /*0112*/ 	.short	0x0018
        /*0114*/ 	.byte	0x00, 0xf0, 0x21, 0x00


	//----- nvinfo : EIATTR_KPARAM_INFO
	.align		4
.L_3297:
        /*0118*/ 	.byte	0x04, 0x17
        /*011a*/ 	.short	(.L_3299 - .L_3298)
.L_3298:
        /*011c*/ 	.word	0x00000000
        /*0120*/ 	.short	0x0002
        /*0122*/ 	.short	0x0010
        /*0124*/ 	.byte	0x00, 0xf0, 0x21, 0x00


	//----- nvinfo : EIATTR_KPARAM_INFO
	.align		4
.L_3299:
        /*0128*/ 	.byte	0x04, 0x17
        /*012a*/ 	.short	(.L_3301 - .L_3300)
.L_3300:
        /*012c*/ 	.word	0x00000000
        /*0130*/ 	.short	0x0001
        /*0132*/ 	.short	0x0008
        /*0134*/ 	.byte	0x00, 0xf0, 0x21, 0x00


	//----- nvinfo : EIATTR_KPARAM_INFO
	.align		4
.L_3301:
        /*0138*/ 	.byte	0x04, 0x17
        /*013a*/ 	.short	(.L_3303 - .L_3302)
.L_3302:
        /*013c*/ 	.word	0x00000000
        /*0140*/ 	.short	0x0000
        /*0142*/ 	.short	0x0000
        /*0144*/ 	.byte	0x00, 0xf0, 0x21, 0x00


	//----- nvinfo : EIATTR_SPARSE_MMA_MASK
	.align		4
.L_3303:
        /*0148*/ 	.byte	0x03, 0x50
        /*014a*/ 	.short	0x0000


	//----- nvinfo : EIATTR_MAXREG_COUNT
	.align		4
        /*014c*/ 	.byte	0x03, 0x1b
        /*014e*/ 	.short	0x00ff


	//----- nvinfo : EIATTR_NUM_BARRIERS
	.align		4
        /*0150*/ 	.byte	0x02, 0x4c
        /*0152*/ 	.byte	0x01
	.zero		1


	//----- nvinfo : EIATTR_MERCURY_ISA_VERSION
	.align		4
        /*0154*/ 	.byte	0x03, 0x5f
        /*0156*/ 	.short	0x0101


	//----- nvinfo : EIATTR_EXIT_INSTR_OFFSETS
	.align		4
        /*0158*/ 	.byte	0x04, 0x1c
        /*015a*/ 	.short	(.L_3305 - .L_3304)


	//   ....[0]....
.L_3304:
        /*015c*/ 	.word	0x00000200


	//   ....[1]....
        /*0160*/ 	.word	0x0000c3b0


	//   ....[2]....
        /*0164*/ 	.word	0x0000c460


	//   ....[3]....
        /*0168*/ 	.word	0x0000c4a0


	//----- nvinfo : EIATTR_CRS_STACK_SIZE
	.align		4
.L_3305:
        /*016c*/ 	.byte	0x04, 0x1e
        /*016e*/ 	.short	(.L_3307 - .L_3306)
.L_3306:
        /*0170*/ 	.word	0x00000000


	//----- nvinfo : EIATTR_CBANK_PARAM_SIZE
	.align		4
.L_3307:
        /*0174*/ 	.byte	0x03, 0x19
        /*0176*/ 	.short	0x0074


	//----- nvinfo : EIATTR_PARAM_CBANK
	.align		4
        /*0178*/ 	.byte	0x04, 0x0a
        /*017a*/ 	.short	(.L_3309 - .L_3308)
	.align		4
.L_3308:
        /*017c*/ 	.word	index@(.nv.constant0._Z23gemm_half_q_half_kernelILi1ELb0ELb0EEvPK6__halfPKjS4_S2_PS0_iiiiPKtS7_iiiiiibS2_i)
        /*0180*/ 	.short	0x0210
        /*0182*/ 	.short	0x0074


	//----- nvinfo : EIATTR_SW_WAR
	.align		4
.L_3309:
        /*0184*/ 	.byte	0x04, 0x36
        /*0186*/ 	.short	(.L_3311 - .L_3310)
.L_3310:
        /*0188*/ 	.word	0x00000008
.L_3311:


//--------------------- .nv.callgraph             --------------------------
	.section	.nv.callgraph,"",@"SHT_CUDA_CALLGRAPH"
	.align	4
	.sectionentsize	8
	.align		4
        /*0000*/ 	.word	0x00000000
	.align		4
        /*0004*/ 	.word	0xffffffff
	.align		4
        /*0008*/ 	.word	0x00000000
	.align		4
        /*000c*/ 	.word	0xfffffffe
	.align		4
        /*0010*/ 	.word	0x00000000
	.align		4
        /*0014*/ 	.word	0xfffffffd
	.align		4
        /*0018*/ 	.word	0x00000000
	.align		4
        /*001c*/ 	.word	0xfffffffc


//--------------------- .nv.constant4             --------------------------
	.section	.nv.constant4,"a",@progbits
	.align	8
	.align		8
.nv.constant4:
        /*0000*/ 	.dword	_ZN39_INTERNAL_80fa1f64_9_q_gemm_cu_b303c1f14cuda3std3__45__cpo5beginE
	.align		8
        /*0008*/ 	.dword	_ZN39_INTERNAL_80fa1f64_9_q_gemm_cu_b303c1f14cuda3std3__45__cpo3endE
	.align		8
        /*0010*/ 	.dword	_ZN39_INTERNAL_80fa1f64_9_q_gemm_cu_b303c1f14cuda3std3__45__cpo6cbeginE
	.align		8
        /*0018*/ 	.dword	_ZN39_INTERNAL_80fa1f64_9_q_gemm_cu_b303c1f14cuda3std3__45__cpo4cendE
	.align		8
        /*0020*/ 	.dword	_ZN39_INTERNAL_80fa1f64_9_q_gemm_cu_b303c1f14cuda3std3__45__cpo6rbeginE
	.align		8
        /*0028*/ 	.dword	_ZN39_INTERNAL_80fa1f64_9_q_gemm_cu_b303c1f14cuda3std3__45__cpo4rendE
	.align		8
        /*0030*/ 	.dword	_ZN39_INTERNAL_80fa1f64_9_q_gemm_cu_b303c1f14cuda3std3__45__cpo7crbeginE
	.align		8
        /*0038*/ 	.dword	_ZN39_INTERNAL_80fa1f64_9_q_gemm_cu_b303c1f14cuda3std3__45__cpo5crendE
	.align		8
        /*0040*/ 	.dword	_ZN39_INTERNAL_80fa1f64_9_q_gemm_cu_b303c1f14cuda3std3__441_GLOBAL__N__80fa1f64_9_q_gemm_cu_b303c1f16ignoreE
	.align		8
        /*0048*/ 	.dword	_ZN39_INTERNAL_80fa1f64_9_q_gemm_cu_b303c1f14cuda3std3__419piecewise_constructE
	.align		8
        /*0050*/ 	.dword	_ZN39_INTERNAL_80fa1f64_9_q_gemm_cu_b303c1f14cuda3std3__48in_placeE
	.align		8
        /*0058*/ 	.dword	_ZN39_INTERNAL_80fa1f64_9_q_gemm_cu_b303c1f14cuda3std3__420unreachable_sentinelE
	.align		8
        /*0060*/ 	.dword	_ZN39_INTERNAL_80fa1f64_9_q_gemm_cu_b303c1f14cuda3std6ranges3__45__cpo4swapE
	.align		8
        /*0068*/ 	.dword	_ZN39_INTERNAL_80fa1f64_9_q_gemm_cu_b303c1f14cuda3std6ranges3__45__cpo9iter_moveE
	.align		8
        /*0070*/ 	.dword	_ZN39_INTERNAL_80fa1f64_9_q_gemm_cu_b303c1f14cuda3std6ranges3__45__cpo5beginE
	.align		8
        /*0078*/ 	.dword	_ZN39_INTERNAL_80fa1f64_9_q_gemm_cu_b303c1f14cuda3std6ranges3__45__cpo3endE
	.align		8
        /*0080*/ 	.dword	_ZN39_INTERNAL_80fa1f64_9_q_gemm_cu_b303c1f14cuda3std6ranges3__45__cpo6cbeginE
	.align		8
        /*0088*/ 	.dword	_ZN39_INTERNAL_80fa1f64_9_q_gemm_cu_b303c1f14cuda3std6ranges3__45__cpo4cendE
	.align		8
        /*0090*/ 	.dword	_ZN39_INTERNAL_80fa1f64_9_q_gemm_cu_b303c1f14cuda3std6ranges3__45__cpo7advanceE
	.align		8
        /*0098*/ 	.dword	_ZN39_INTERNAL_80fa1f64_9_q_gemm_cu_b303c1f14cuda3std6ranges3__45__cpo9iter_swapE
	.align		8
        /*00a0*/ 	.dword	_ZN39_INTERNAL_80fa1f64_9_q_gemm_cu_b303c1f14cuda3std6ranges3__45__cpo4nextE
	.align		8
        /*00a8*/ 	.dword	_ZN39_INTERNAL_80fa1f64_9_q_gemm_cu_b303c1f14cuda3std6ranges3__45__cpo4prevE
	.align		8
        /*00b0*/ 	.dword	_ZN39_INTERNAL_80fa1f64_9_q_gemm_cu_b303c1f14cuda3std6ranges3__45__cpo4dataE
	.align		8
        /*00b8*/ 	.dword	_ZN39_INTERNAL_80fa1f64_9_q_gemm_cu_b303c1f14cuda3std6ranges3__45__cpo5cdataE
	.align		8
        /*00c0*/ 	.dword	_ZN39_INTERNAL_80fa1f64_9_q_gemm_cu_b303c1f14cuda3std6ranges3__45__cpo4sizeE
	.align		8
        /*00c8*/ 	.dword	_ZN39_INTERNAL_80fa1f64_9_q_gemm_cu_b303c1f14cuda3std6ranges3__45__cpo5ssizeE
	.align		8
        /*00d0*/ 	.dword	_ZN39_INTERNAL_80fa1f64_9_q_gemm_cu_b303c1f14cuda3std6ranges3__45__cpo8distanceE
	.align		8
        /*00d8*/ 	.dword	_ZN39_INTERNAL_80fa1f64_9_q_gemm_cu_b303c1f16thrust23THRUST_300001_SM_900_NS6system6detail10sequential3seqE


//--------------------- .text._Z12clear_kernelP6__halfii --------------------------
	.section	.text._Z12clear_kernelP6__halfii,"ax",@progbits
	.align	128
        .global         _Z12clear_kernelP6__halfii
        .type           _Z12clear_kernelP6__halfii,@function
        .size           _Z12clear_kernelP6__halfii,(.L_x_4010 - _Z12clear_kernelP6__halfii)
        .other          _Z12clear_kernelP6__halfii,@"STO_CUDA_ENTRY STV_DEFAULT"
_Z12clear_kernelP6__halfii:
.text._Z12clear_kernelP6__halfii:
[----:B------:R-:W-:Y:S01]  /*0000*/  LDC R1, c[0x0][0x28] ;  /* 0x00000a00ff017b82 */ /* 0x000fe20000000800 */
[----:B------:R-:W0:Y:S01]  /*0010*/  S2R R0, SR_CTAID.X ;  /* 0x0000000000007919 */ /* 0x000e220000002500 */
[----:B------:R-:W-:Y:S01]  /*0020*/  ULDC UR6, c[0x0][0x21c] ;  /* 0x0000870000067ab9 */ /* 0x000fe20000000800 */
[----:B------:R-:W0:Y:S02]  /*0030*/  S2R R3, SR_TID.X ;  /* 0x0000000000037919 */ /* 0x000e240000002100 */
[----:B0-----:R-:W-:-:S04]  /*0040*/  IMAD R0, R0, 0x100, R3 ;  /* 0x0000010000007824 */ /* 0x001fc800078e0203 */
[----:B------:R-:W-:-:S05]  /*0050*/  IMAD.SHL.U32 R0, R0, 0x8, RZ ;  /* 0x0000000800007824 */ /* 0x000fca00078e00ff */
[----:B------:R-:W-:-:S13]  /*0060*/  ISETP.GE.AND P0, PT, R0, UR6, PT ;  /* 0x0000000600007c0c */ /* 0x000fda000bf06270 */
[----:B------:R-:W-:Y:S05]  /*0070*/  @P0 EXIT ;  /* 0x000000000000094d */ /* 0x000fea0003800000 */
[----:B------:R-:W0:Y:S01]  /*0080*/  S2R R3, SR_CTAID.Y ;  /* 0x0000000000037919 */ /* 0x000e220000002600 */
[----:B------:R-:W-:Y:S01]  /*0090*/  SHF.R.S32.HI R2, RZ, 0x1f, R0 ;  /* 0x0000001fff027819 */ /* 0x000fe20000011400 */
[----:B------:R-:W-:Y:S01]  /*00a0*/  ULDC.64 UR4, c[0x0][0x210] ;  /* 0x0000840000047ab9 */ /* 0x000fe20000000a00 */
[----:B0-----:R-:W-:-:S05]  /*00b0*/  IMAD R3, R3, UR6, RZ ;  /* 0x0000000603037c24 */ /* 0x001fca000f8e02ff */
[----:B------:R-:W-:-:S04]  /*00c0*/  IADD3 R0, P0, R0, R3, RZ ;  /* 0x0000000300007210 */ /* 0x000fc80007f1e0ff */
[----:B------:R-:W-:Y:S02]  /*00d0*/  LEA.HI.X.SX32 R3, R3, R2, 0x1, P0 ;  /* 0x0000000203037211 */ /* 0x000fe400000f0eff */
[----:B------:R-:W-:-:S04]  /*00e0*/  LEA R2, P0, R0, UR4, 0x1 ;  /* 0x0000000400027c11 */ /* 0x000fc8000f8008ff */
[----:B------:R-:W-:Y:S01]  /*00f0*/  LEA.HI.X R3, R0, UR5, R3, 0x1, P0 ;  /* 0x0000000500037c11 */ /* 0x000fe200080f0c03 */
[----:B------:R-:W-:-:S04]  /*0100*/  ULDC.64 UR4, c[0x0][0x208] ;  /* 0x0000820000047ab9 */ /* 0x000fc80000000a00 */
[----:B------:R-:W-:Y:S01]  /*0110*/  STG.E.128 desc[UR4][R2.64], RZ ;  /* 0x000000ff02007986 */ /* 0x000fe2000c101d04 */
[----:B------:R-:W-:Y:S05]  /*0120*/  EXIT ;  /* 0x000000000000794d */ /* 0x000fea0003800000 */
.L_x_0:
[----:B------:R-:W-:-:S00]  /*0130*/  BRA `(.L_x_0) ;  /* 0xfffffffc00fc7947 */ /* 0x000fc0000383ffff */
[----:B------:R-:W-:-:S00]  /*0140*/  NOP ;  /* 0x0000000000007918 */ /* 0x000fc00000000000 */
        /* <DEDUP_REMOVED lines=11> */
.L_x_4010:


//--------------------- .text._Z28gemm_half_q_half_gptq_kernelILi8ELb1ELb1EEvPK6__halfPKjS4_S2_PS0_iiiiiPKtibS2_i --------------------------
	.section	.text._Z28gemm_half_q_half_gptq_kernelILi8ELb1ELb1EEvPK6__halfPKjS4_S2_PS0_iiiiiPKtibS2_i,"ax",@progbits
	.align	128
        .global         _Z28gemm_half_q_half_gptq_kernelILi8ELb1ELb1EEvPK6__halfPKjS4_S2_PS0_iiiiiPKtibS2_i
        .type           _Z28gemm_half_q_half_gptq_kernelILi8ELb1ELb1EEvPK6__halfPKjS4_S2_PS0_iiiiiPKtibS2_i,@function
        .size           _Z28gemm_half_q_half_gptq_kernelILi8ELb1ELb1EEvPK6__halfPKjS4_S2_PS0_iiiiiPKtibS2_i,(.L_x_4011 - _Z28gemm_half_q_half_gptq_kernelILi8ELb1ELb1EEvPK6__halfPKjS4_S2_PS0_iiiiiPKtibS2_i)
        .other          _Z28gemm_half_q_half_gptq_kernelILi8ELb1ELb1EEvPK6__halfPKjS4_S2_PS0_iiiiiPKtibS2_i,@"STO_CUDA_ENTRY STV_DEFAULT"
_Z28gemm_half_q_half_gptq_kernelILi8ELb1ELb1EEvPK6__halfPKjS4_S2_PS0_iiiiiPKtibS2_i:
.text._Z28gemm_half_q_half_gptq_kernelILi8ELb1ELb1EEvPK6__halfPKjS4_S2_PS0_iiiiiPKtibS2_i:
[----:B------:R-:W-:Y:S08]  /*0000*/  LDC R1, c[0x0][0x28] ;  /* 0x00000a00ff017b82 */ /* 0x000ff00000000800 */
[----:B------:R-:W0:Y:S01]  /*0010*/  LDC R17, c[0x0][0x268] ;  /* 0x00009a00ff117b82 */ /* 0x000e220000000800 */
[----:B------:R-:W-:-:S07]  /*0020*/  ULDC.64 UR8, c[0x0][0x208] ;  /* 0x0000820000087ab9 */ /* 0x000fce0000000a00 */
[----:B------:R-:W0:Y:S08]  /*0030*/  LDC.64 R2, c[0x0][0x260] ;  /* 0x00009800ff027b82 */ /* 0x000e300000000a00 */
[----:B------:R-:W1:Y:S01]  /*0040*/  LDC.64 R4, c[0x0][0x260] ;  /* 0x00009800ff047b82 */ /* 0x000e620000000a00 */
[----:B0-----:R-:W-:-:S05]  /*0050*/  IMAD.WIDE R2, R17, 0x2, R2 ;  /* 0x0000000211027825 */ /* 0x001fca00078e0202 */
[----:B------:R0:W2:Y:S01]  /*0060*/  LDG.E.U16 R87, desc[UR8][R2.64] ;  /* 0x0000000802577981 */ /* 0x0000a2000c1e1500 */
[----:B------:R-:W-:-:S03]  /*0070*/  IMAD.WIDE R6, R17, 0x2, R2 ;  /* 0x0000000211067825 */ /* 0x000fc600078e0202 */
[----:B-1----:R-:W2:Y:S01]  /*0080*/  LDG.E.U16 R86, desc[UR8][R4.64] ;  /* 0x0000000804567981 */ /* 0x002ea2000c1e1500 */
[----:B------:R-:W-:-:S03]  /*0090*/  IMAD.WIDE R8, R17, 0x2, R6 ;  /* 0x0000000211087825 */ /* 0x000fc600078e0206 */
[----:B------:R-:W2:Y:S04]  /*00a0*/  LDG.E.U16 R85, desc[UR8][R6.64] ;  /* 0x0000000806557981 */ /* 0x000ea8000c1e1500 */
[----:B------:R-:W3:Y:S01]  /*00b0*/  LDG.E.U16 R84, desc[UR8][R8.64] ;  /* 0x0000000808547981 */ /* 0x000ee2000c1e1500 */
[----:B------:R-:W-:-:S04]  /*00c0*/  IMAD.WIDE R10, R17, 0x2, R8 ;  /* 0x00000002110a7825 */ /* 0x000fc800078e0208 */
[C---:B------:R-:W-:Y:S02]  /*00d0*/  IMAD.WIDE R12, R17.reuse, 0x2, R10 ;  /* 0x00000002110c7825 */ /* 0x040fe400078e020a */
[----:B------:R-:W3:Y:S02]  /*00e0*/  LDG.E.U16 R10, desc[UR8][R10.64] ;  /* 0x000000080a0a7981 */ /* 0x000ee4000c1e1500 */
[C---:B------:R-:W-:Y:S02]  /*00f0*/  IMAD.WIDE R14, R17.reuse, 0x2, R12 ;  /* 0x00000002110e7825 */ /* 0x040fe400078e020c */
[----:B------:R-:W4:Y:S02]  /*0100*/  LDG.E.U16 R12, desc[UR8][R12.64] ;  /* 0x000000080c0c7981 */ /* 0x000f24000c1e1500 */
[----:B------:R-:W-:Y:S02]  /*0110*/  IMAD.WIDE R16, R17, 0x2, R14 ;  /* 0x0000000211107825 */ /* 0x000fe400078e020e */
[----:B------:R-:W4:Y:S04]  /*0120*/  LDG.E.U16 R14, desc[UR8][R14.64] ;  /* 0x000000080e0e7981 */ /* 0x000f28000c1e1500 */
[----:B------:R-:W5:Y:S01]  /*0130*/  LDG.E.U16 R16, desc[UR8][R16.64] ;  /* 0x0000000810107981 */ /* 0x000f62000c1e1500 */
[----:B0-----:R-:W0:Y:S01]  /*0140*/  S2R R3, SR_CTAID.X ;  /* 0x0000000000037919 */ /* 0x001e220000002500 */
[----:B--2---:R-:W-:-:S04]  /*0150*/  LOP3.LUT R19, R85, R87, R86, 0xfe, !PT ;  /* 0x0000005755137212 */ /* 0x004fc800078efe56 */
[----:B---3--:R-:W-:-:S04]  /*0160*/  LOP3.LUT R19, R10, R84, R19, 0xfe, !PT ;  /* 0x000000540a137212 */ /* 0x008fc800078efe13 */
[----:B----4-:R-:W-:-:S04]  /*0170*/  LOP3.LUT R19, R14, R12, R19, 0xfe, !PT ;  /* 0x0000000c0e137212 */ /* 0x010fc800078efe13 */
[----:B-----5:R-:W-:-:S04]  /*0180*/  LOP3.LUT R19, R16, R19, RZ, 0xfc, !PT ;  /* 0x0000001310137212 */ /* 0x020fc800078efcff */
[----:B------:R-:W-:-:S04]  /*0190*/  PRMT R0, R19, 0x9910, RZ ;  /* 0x0000991013007816 */ /* 0x000fc800000000ff */
[----:B------:R-:W-:-:S13]  /*01a0*/  ISETP.NE.AND P0, PT, R0, RZ, PT ;  /* 0x000000ff0000720c */ /* 0x000fda0003f05270 */
[----:B0-----:R-:W-:Y:S05]  /*01b0*/  @!P0 EXIT ;  /* 0x000000000000894d */ /* 0x001fea0003800000 */
[----:B------:R-:W0:Y:S01]  /*01c0*/  S2R R19, SR_CTAID.Z ;  /* 0x0000000000137919 */ /* 0x000e220000002700 */
[----:B------:R-:W1:Y:S01]  /*01d0*/  LDC R17, c[0x0][0x240] ;  /* 0x00009000ff117b82 */ /* 0x000e620000000800 */
[----:B------:R-:W-:Y:S01]  /*01e0*/  BSSY B0, `(.L_x_1) ;  /* 0x0000052000007945 */ /* 0x000fe20003800000 */
[----:B------:R-:W2:Y:S06]  /*01f0*/  S2R R18, SR_TID.X ;  /* 0x0000000000127919 */ /* 0x000eac0000002100 */
[----:B------:R-:W3:Y:S01]  /*0200*/  S2UR UR4, SR_CTAID.Y ;  /* 0x00000000000479c3 */ /* 0x000ee20000002600 */
[----:B0-----:R-:W-:Y:S01]  /*0210*/  SHF.L.U32 R83, R19, 0x7, RZ ;  /* 0x0000000713537819 */ /* 0x001fe200000006ff */
[----:B---3--:R-:W-:-:S03]  /*0220*/  USHF.L.U32 UR4, UR4, 0x3, URZ ;  /* 0x0000000304047899 */ /* 0x008fc6000800063f */
[CC--:B--2---:R-:W-:Y:S02]  /*0230*/  IADD3 R4, R83.reuse, R18.reuse, RZ ;  /* 0x0000001253047210 */ /* 0x0c4fe40007ffe0ff */
[----:B-1----:R-:W-:Y:S02]  /*0240*/  VIADDMNMX R89, R83, 0x80, R17, PT ;  /* 0x0000008053597846 */ /* 0x002fe40003800111 */
[----:B------:R-:W-:Y:S02]  /*0250*/  LEA R3, R3, R18, 0x7 ;  /* 0x0000001203037211 */ /* 0x000fe400078e38ff */
[----:B------:R-:W-:Y:S02]  /*0260*/  ISETP.GE.AND P0, PT, R4, R89, PT ;  /* 0x000000590400720c */ /* 0x000fe40003f06270 */
[----:B------:R-:W-:-:S11]  /*0270*/  SHF.L.U32 R88, R3, 0x2, RZ ;  /* 0x0000000203587819 */ /* 0x000fd600000006ff */
[----:B------:R-:W-:Y:S05]  /*0280*/  @P0 BRA `(.L_x_2) ;  /* 0x00000004001c0947 */ /* 0x000fea0003800000 */
[----:B------:R-:W0:Y:S01]  /*0290*/  S2UR UR6, SR_CgaCtaId ;  /* 0x00000000000679c3 */ /* 0x000e220000008800 */
[----:B------:R-:W-:Y:S01]  /*02a0*/  ULDC.64 UR10, c[0x0][0x250] ;  /* 0x00009400000a7ab9 */ /* 0x000fe20000000a00 */
[----:B------:R-:W-:Y:S01]  /*02b0*/  UMOV UR5, 0x400 ;  /* 0x0000040000057882 */ /* 0x000fe20000000000 */
[----:B------:R-:W-:Y:S01]  /*02c0*/  ISETP.NE.U32.AND P0, PT, RZ, UR10, PT ;  /* 0x0000000aff007c0c */ /* 0x000fe2000bf05070 */
[----:B------:R-:W-:Y:S01]  /*02d0*/  IMAD R0, R17, UR4, RZ ;  /* 0x0000000411007c24 */ /* 0x000fe2000f8e02ff */
[----:B------:R-:W-:Y:S02]  /*02e0*/  SHF.R.S32.HI R3, RZ, 0x1f, R4 ;  /* 0x0000001fff037819 */ /* 0x000fe40000011404 */
[----:B------:R-:W-:Y:S02]  /*02f0*/  ISETP.NE.AND.EX P0, PT, RZ, UR11, PT, P0 ;  /* 0x0000000bff007c0c */ /* 0x000fe4000bf05300 */
[----:B------:R-:W-:Y:S01]  /*0300*/  SHF.R.S32.HI R2, RZ, 0x1f, R0 ;  /* 0x0000001fff027819 */ /* 0x000fe20000011400 */
[----:B0-----:R-:W-:-:S06]  /*0310*/  ULEA UR5, UR6, UR5, 0x18 ;  /* 0x0000000506057291 */ /* 0x001fcc000f8ec03f */
[----:B------:R-:W-:-:S04]  /*0320*/  LEA R18, R18, UR5, 0x1 ;  /* 0x0000000512127c11 */ /* 0x000fc8000f8e08ff */
[----:B------:R-:W-:Y:S05]  /*0330*/  @!P0 BRA `(.L_x_3) ;  /* 0x0000000000808947 */ /* 0x000fea0003800000 */
[----:B------:R-:W-:Y:S01]  /*0340*/  LEA R14, P0, R4, UR10, 0x1 ;  /* 0x0000000a040e7c11 */ /* 0x000fe2000f8008ff */
[----:B------:R-:W-:-:S03]  /*0350*/  ULDC.64 UR6, c[0x0][0x210] ;  /* 0x0000840000067ab9 */ /* 0x000fc60000000a00 */
[----:B------:R-:W-:-:S06]  /*0360*/  LEA.HI.X R15, R4, UR11, R3, 0x1, P0 ;  /* 0x0000000b040f7c11 */ /* 0x000fcc00080f0c03 */
[----:B------:R-:W2:Y:S02]  /*0370*/  LDG.E.U16.CONSTANT R15, desc[UR8][R14.64] ;  /* 0x000000080e0f7981 */ /* 0x000ea4000c1e9500 */
[----:B--2---:R-:W-:-:S04]  /*0380*/  IADD3 R0, P0, R0, R15, RZ ;  /* 0x0000000f00007210 */ /* 0x004fc80007f1e0ff */
[----:B------:R-:W-:Y:S02]  /*0390*/  IADD3.X R3, RZ, R2, RZ, P0, !PT ;  /* 0x00000002ff037210 */ /* 0x000fe400007fe4ff */
[----:B------:R-:W-:-:S04]  /*03a0*/  LEA R2, P0, R0, UR6, 0x1 ;  /* 0x0000000600027c11 */ /* 0x000fc8000f8008ff */
[----:B------:R-:W-:-:S03]  /*03b0*/  LEA.HI.X R3, R0, UR7, R3, 0x1, P0 ;  /* 0x0000000700037c11 */ /* 0x000fc600080f0c03 */
[----:B------:R-:W-:-:S03]  /*03c0*/  IMAD.WIDE R4, R17, 0x2, R2 ;  /* 0x0000000211047825 */ /* 0x000fc600078e0202 */
[----:B------:R-:W2:Y:S01]  /*03d0*/  LDG.E.U16.CONSTANT R3, desc[UR8][R2.64] ;  /* 0x0000000802037981 */ /* 0x000ea2000c1e9500 */
[----:B------:R-:W-:-:S03]  /*03e0*/  IMAD.WIDE R6, R17, 0x2, R4 ;  /* 0x0000000211067825 */ /* 0x000fc600078e0204 */
[----:B------:R-:W3:Y:S01]  /*03f0*/  LDG.E.U16.CONSTANT R5, desc[UR8][R4.64] ;  /* 0x0000000804057981 */ /* 0x000ee2000c1e9500 */
[----:B------:R-:W-:-:S03]  /*0400*/  IMAD.WIDE R8, R17, 0x2, R6 ;  /* 0x0000000211087825 */ /* 0x000fc600078e0206 */
[----:B------:R-:W4:Y:S01]  /*0410*/  LDG.E.U16.CONSTANT R7, desc[UR8][R6.64] ;  /* 0x0000000806077981 */ /* 0x000f22000c1e9500 */
[----:B------:R-:W-:-:S03]  /*0420*/  IMAD.WIDE R10, R17, 0x2, R8 ;  /* 0x00000002110a7825 */ /* 0x000fc600078e0208 */
[----:B------:R-:W5:Y:S01]  /*0430*/  LDG.E.U16.CONSTANT R9, desc[UR8][R8.64] ;  /* 0x0000000808097981 */ /* 0x000f62000c1e9500 */
[----:B------:R-:W-:-:S03]  /*0440*/  IMAD.WIDE R12, R17, 0x2, R10 ;  /* 0x00000002110c7825 */ /* 0x000fc600078e020a */
[----:B------:R-:W5:Y:S01]  /*0450*/  LDG.E.U16.CONSTANT R11, desc[UR8][R10.64] ;  /* 0x000000080a0b7981 */ /* 0x000f62000c1e9500 */
[----:B------:R-:W-:-:S03]  /*0460*/  IMAD.WIDE R14, R17, 0x2, R12 ;  /* 0x00000002110e7825 */ /* 0x000fc600078e020c */
[----:B------:R-:W5:Y:S01]  /*0470*/  LDG.E.U16.CONSTANT R13, desc[UR8][R12.64] ;  /* 0x000000080c0d7981 */ /* 0x000f62000c1e9500 */
[----:B------:R-:W-:-:S03]  /*0480*/  IMAD.WIDE R16, R17, 0x2, R14 ;  /* 0x0000000211107825 */ /* 0x000fc600078e020e */
[----:B------:R-:W5:Y:S04]  /*0490*/  LDG.E.U16.CONSTANT R15, desc[UR8][R14.64] ;  /* 0x000000080e0f7981 */ /* 0x000f68000c1e9500 */
[----:B------:R-:W5:Y:S04]  /*04a0*/  LDG.E.U16.CONSTANT R17, desc[UR8][R16.64] ;  /* 0x0000000810117981 */ /* 0x000f68000c1e9500 */
[----:B--2---:R0:W-:Y:S04]  /*04b0*/  STS.U16 [R18], R3 ;  /* 0x0000000312007388 */ /* 0x0041e80000000400 */
[----:B---3--:R0:W-:Y:S04]  /*04c0*/  STS.U16 [R18+0x100], R5 ;  /* 0x0001000512007388 */ /* 0x0081e80000000400 */
[----:B----4-:R0:W-:Y:S04]  /*04d0*/  STS.U16 [R18+0x200], R7 ;  /* 0x0002000712007388 */ /* 0x0101e80000000400 */
[----:B-----5:R0:W-:Y:S04]  /*04e0*/  STS.U16 [R18+0x300], R9 ;  /* 0x0003000912007388 */ /* 0x0201e80000000400 */
[----:B------:R0:W-:Y:S04]  /*04f0*/  STS.U16 [R18+0x400], R11 ;  /* 0x0004000b12007388 */ /* 0x0001e80000000400 */
[----:B------:R0:W-:Y:S04]  /*0500*/  STS.U16 [R18+0x500], R13 ;  /* 0x0005000d12007388 */ /* 0x0001e80000000400 */
[----:B------:R0:W-:Y:S04]  /*0510*/  STS.U16 [R18+0x600], R15 ;  /* 0x0006000f12007388 */ /* 0x0001e80000000400 */
[----:B------:R0:W-:Y:S01]  /*0520*/  STS.U16 [R18+0x700], R17 ;  /* 0x0007001112007388 */ /* 0x0001e20000000400 */
[----:B------:R-:W-:Y:S05]  /*0530*/  BRA `(.L_x_2) ;  /* 0x0000000000707947 */ /* 0x000fea0003800000 */
.L_x_3:
[----:B------:R-:W-:Y:S01]  /*0540*/  IADD3 R0, P0, R4, R0, RZ ;  /* 0x0000000004007210 */ /* 0x000fe20007f1e0ff */
[----:B------:R-:W-:-:S03]  /*0550*/  ULDC.64 UR6, c[0x0][0x210] ;  /* 0x0000840000067ab9 */ /* 0x000fc60000000a00 */
[----:B------:R-:W-:Y:S02]  /*0560*/  IADD3.X R3, R3, R2, RZ, P0, !PT ;  /* 0x0000000203037210 */ /* 0x000fe400007fe4ff */
        /* <DEDUP_REMOVED lines=24> */
[----:B------:R1:W-:Y:S02]  /*06f0*/  STS.U16 [R18+0x700], R17 ;  /* 0x0007001112007388 */ /* 0x0003e40000000400 */
.L_x_2:
[----:B------:R-:W-:Y:S05]  /*0700*/  BSYNC B0 ;  /* 0x0000000000007941 */ /* 0x000fea0003800000 */
.L_x_1:
[----:B------:R-:W-:Y:S02]  /*0710*/  ULDC UR5, c[0x0][0x23c] ;  /* 0x00008f0000057ab9 */ /* 0x000fe40000000800 */
[----:B------:R-:W-:-:S04]  /*0720*/  MOV R0, UR5 ;  /* 0x0000000500007c02 */ /* 0x000fc80008000f00 */
[----:B------:R-:W-:-:S13]  /*0730*/  ISETP.GE.AND P0, PT, R88, R0, PT ;  /* 0x000000005800720c */ /* 0x000fda0003f06270 */
[----:B------:R-:W-:Y:S05]  /*0740*/  @P0 EXIT ;  /* 0x000000000000094d */ /* 0x000fea0003800000 */
[----:B------:R-:W2:Y:S01]  /*0750*/  LDC R26, c[0x0][0x248] ;  /* 0x00009200ff1a7b82 */ /* 0x000ea20000000800 */
[----:B01----:R-:W-:Y:S01]  /*0760*/  IABS R7, R83 ;  /* 0x0000005300077213 */ /* 0x003fe20000000000 */
[----:B------:R-:W-:Y:S01]  /*0770*/  ULDC.U8 UR5, c[0x0][0x25c] ;  /* 0x0000970000057ab9 */ /* 0x000fe20000000000 */
[----:B--2---:R-:W-:-:S04]  /*0780*/  IABS R6, R26 ;  /* 0x0000001a00067213 */ /* 0x004fc80000000000 */
[----:B------:R-:W0:Y:S08]  /*0790*/  I2F.RP R4, R6 ;  /* 0x0000000600047306 */ /* 0x000e300000209400 */
[----:B0-----:R-:W0:Y:S02]  /*07a0*/  MUFU.RCP R4, R4 ;  /* 0x0000000400047308 */ /* 0x001e240000001000 */
[----:B0-----:R-:W-:-:S06]  /*07b0*/  IADD3 R2, R4, 0xffffffe, RZ ;  /* 0x0ffffffe04027810 */ /* 0x001fcc0007ffe0ff */
[----:B------:R0:W1:Y:S02]  /*07c0*/  F2I.FTZ.U32.TRUNC.NTZ R3, R2 ;  /* 0x0000000200037305 */ /* 0x000064000021f000 */
[----:B0-----:R-:W-:Y:S01]  /*07d0*/  HFMA2.MMA R2, -RZ, RZ, 0, 0 ;  /* 0x00000000ff027435 */ /* 0x001fe200000001ff */
[----:B-1----:R-:W-:-:S05]  /*07e0*/  IADD3 R5, RZ, -R3, RZ ;  /* 0x80000003ff057210 */ /* 0x002fca0007ffe0ff */
[----:B------:R-:W-:-:S04]  /*07f0*/  IMAD R5, R5, R6, RZ ;  /* 0x0000000605057224 */ /* 0x000fc800078e02ff */
[----:B------:R-:W-:Y:S01]  /*0800*/  IMAD.HI.U32 R3, R3, R5, R2 ;  /* 0x0000000503037227 */ /* 0x000fe200078e0002 */
[----:B------:R-:W-:Y:S02]  /*0810*/  MOV R5, R7 ;  /* 0x0000000700057202 */ /* 0x000fe40000000f00 */
[----:B------:R-:W-:-:S03]  /*0820*/  LOP3.LUT R2, R83, R26, RZ, 0x3c, !PT ;  /* 0x0000001a53027212 */ /* 0x000fc600078e3cff */
[----:B------:R-:W-:Y:S01]  /*0830*/  IMAD.HI.U32 R44, R3, R5, RZ ;  /* 0x00000005032c7227 */ /* 0x000fe200078e00ff */
[----:B------:R-:W-:-:S04]  /*0840*/  ISETP.GE.AND P2, PT, R2, RZ, PT ;  /* 0x000000ff0200720c */ /* 0x000fc80003f46270 */
[----:B------:R-:W-:-:S05]  /*0850*/  IADD3 R3, RZ, -R44, RZ ;  /* 0x8000002cff037210 */ /* 0x000fca0007ffe0ff */
[----:B------:R-:W-:Y:S01]  /*0860*/  IMAD R3, R6, R3, R5 ;  /* 0x0000000306037224 */ /* 0x000fe200078e0205 */
[----:B------:R-:W-:-:S04]  /*0870*/  SHF.R.S32.HI R5, RZ, 0x1f, R88 ;  /* 0x0000001fff057819 */ /* 0x000fc80000011458 */
[----:B------:R-:W-:Y:S02]  /*0880*/  ISETP.GT.U32.AND P1, PT, R6, R3, PT ;  /* 0x000000030600720c */ /* 0x000fe40003f24070 */
[----:B------:R-:W-:-:S04]  /*0890*/  LEA.HI R5, R5, R88, RZ, 0x3 ;  /* 0x0000005805057211 */ /* 0x000fc800078f18ff */
[----:B------:R-:W-:-:S07]  /*08a0*/  SHF.R.S32.HI R81, RZ, 0x3, R5 ;  /* 0x00000003ff517819 */ /* 0x000fce0000011405 */
[-C--:B------:R-:W-:Y:S02]  /*08b0*/  @!P1 IADD3 R3, R3, -R6.reuse, RZ ;  /* 0x8000000603039210 */ /* 0x080fe40007ffe0ff */
[----:B------:R-:W-:Y:S02]  /*08c0*/  @!P1 IADD3 R44, R44, 0x1, RZ ;  /* 0x000000012c2c9810 */ /* 0x000fe40007ffe0ff */
[----:B------:R-:W-:Y:S02]  /*08d0*/  ISETP.GE.U32.AND P0, PT, R3, R6, PT ;  /* 0x000000060300720c */ /* 0x000fe40003f06070 */
[----:B------:R-:W-:Y:S01]  /*08e0*/  ISETP.NE.AND P1, PT, R26, RZ, PT ;  /* 0x000000ff1a00720c */ /* 0x000fe20003f25270 */
[----:B------:R-:W0:Y:S10]  /*08f0*/  LDC.64 R2, c[0x0][0x220] ;  /* 0x00008800ff027b82 */ /* 0x000e340000000a00 */
[----:B------:R-:W-:-:S04]  /*0900*/  @P0 IADD3 R44, R44, 0x1, RZ ;  /* 0x000000012c2c0810 */ /* 0x000fc80007ffe0ff */
[----:B------:R-:W-:Y:S02]  /*0910*/  @!P2 IADD3 R44, RZ, -R44, RZ ;  /* 0x8000002cff2ca210 */ /* 0x000fe40007ffe0ff */
[----:B------:R-:W-:-:S05]  /*0920*/  @!P1 LOP3.LUT R44, RZ, R26, RZ, 0x33, !PT ;  /* 0x0000001aff2c9212 */ /* 0x000fca00078e33ff */
[----:B------:R-:W-:-:S05]  /*0930*/  IMAD R7, R0, R44, RZ ;  /* 0x0000002c00077224 */ /* 0x000fca00078e02ff */
[----:B------:R-:W-:-:S04]  /*0940*/  SHF.R.S32.HI R4, RZ, 0x1f, R7 ;  /* 0x0000001fff047819 */ /* 0x000fc80000011407 */
[----:B------:R-:W-:-:S04]  /*0950*/  LEA.HI R4, R4, R7, RZ, 0x3 ;  /* 0x0000000704047211 */ /* 0x000fc800078f18ff */
[----:B------:R-:W-:-:S05]  /*0960*/  LEA.HI.SX32 R5, R4, R81, 0x1d ;  /* 0x0000005104057211 */ /* 0x000fca00078feaff */
[----:B0-----:R-:W-:Y:S02]  /*0970*/  IMAD.WIDE R2, R5, 0x4, R2 ;  /* 0x0000000405027825 */ /* 0x001fe400078e0202 */
[----:B------:R-:W0:Y:S04]  /*0980*/  LDC.64 R4, c[0x0][0x228] ;  /* 0x00008a00ff047b82 */ /* 0x000e280000000a00 */
[----:B------:R-:W2:Y:S01]  /*0990*/  LDG.E.CONSTANT R3, desc[UR8][R2.64] ;  /* 0x0000000802037981 */ /* 0x000ea2000c1e9900 */
[C---:B------:R-:W-:Y:S02]  /*09a0*/  SHF.L.U32 R82, R88.reuse, 0x2, RZ ;  /* 0x0000000258527819 */ /* 0x040fe400000006ff */
[----:B------:R-:W-:Y:S02]  /*09b0*/  IADD3 R7, R88, R7, RZ ;  /* 0x0000000758077210 */ /* 0x000fe40007ffe0ff */
[----:B------:R-:W-:Y:S01]  /*09c0*/  LOP3.LUT R82, R82, 0x10, RZ, 0xc0, !PT ;  /* 0x0000001052527812 */ /* 0x000fe200078ec0ff */
[----:B------:R-:W-:Y:S01]  /*09d0*/  UPRMT UR5, UR5, 0x8880, URZ ;  /* 0x0000888005057896 */ /* 0x000fe2000800003f */
[----:B------:R-:W-:Y:S05]  /*09e0*/  I2F.F16 R27, -0x40 ;  /* 0xffffffc0001b7906 */ /* 0x000fea0000200c00 */
[----:B------:R-:W-:Y:S01]  /*09f0*/  ISETP.NE.AND P0, PT, RZ, UR5, PT ;  /* 0x00000005ff007c0c */ /* 0x000fe2000bf05270 */
[----:B0-----:R-:W-:-:S03]  /*0a00*/  IMAD.WIDE R4, R7, 0x2, R4 ;  /* 0x0000000207047825 */ /* 0x001fc600078e0204 */
[----:B------:R-:W-:Y:S01]  /*0a10*/  ISETP.NE.OR P0, PT, R19, RZ, !P0 ;  /* 0x000000ff1300720c */ /* 0x000fe20004705670 */
[----:B------:R-:W-:Y:S02]  /*0a20*/  HFMA2.MMA R80, -RZ, RZ, 0, 0 ;  /* 0x00000000ff507435 */ /* 0x000fe400000001ff */
[----:B------:R-:W-:Y:S01]  /*0a30*/  HFMA2.MMA R72, -RZ, RZ, 0, 0 ;  /* 0x00000000ff487435 */ /* 0x000fe200000001ff */
[----:B------:R-:W5:Y:S01]  /*0a40*/  LDG.E.CONSTANT R30, desc[UR8][R4.64] ;  /* 0x00000008041e7981 */ /* 0x000f62000c1e9900 */
[----:B------:R-:W-:Y:S02]  /*0a50*/  HFMA2.MMA R49, -RZ, RZ, 0, 0 ;  /* 0x00000000ff317435 */ /* 0x000fe400000001ff */
[----:B------:R-:W-:Y:S01]  /*0a60*/  HFMA2.MMA R10, -RZ, RZ, 0, 0 ;  /* 0x00000000ff0a7435 */ /* 0x000fe200000001ff */
[----:B------:R0:W5:Y:S01]  /*0a70*/  LDG.E.CONSTANT R31, desc[UR8][R4.64+0x4] ;  /* 0x00000408041f7981 */ /* 0x000162000c1e9900 */
[----:B------:R-:W-:Y:S02]  /*0a80*/  ISETP.GE.AND P1, PT, R83, R89, PT ;  /* 0x000000595300720c */ /* 0x000fe40003f26270 */
[----:B------:R-:W-:-:S02]  /*0a90*/  CS2R R78, SRZ ;  /* 0x00000000004e7805 */ /* 0x000fc4000001ff00 */
[----:B------:R-:W-:Y:S02]  /*0aa0*/  MOV R77, RZ ;  /* 0x000000ff004d7202 */ /* 0x000fe40000000f00 */
[----:B------:R-:W-:Y:S02]  /*0ab0*/  CS2R R70, SRZ ;  /* 0x0000000000467805 */ /* 0x000fe4000001ff00 */
[----:B------:R-:W-:Y:S02]  /*0ac0*/  MOV R69, RZ ;  /* 0x000000ff00457202 */ /* 0x000fe40000000f00 */
[----:B------:R-:W-:Y:S02]  /*0ad0*/  CS2R R50, SRZ ;  /* 0x0000000000327805 */ /* 0x000fe4000001ff00 */
[----:B------:R-:W-:Y:S02]  /*0ae0*/  CS2R R52, SRZ ;  /* 0x0000000000347805 */ /* 0x000fe4000001ff00 */
[----:B------:R-:W-:-:S02]  /*0af0*/  CS2R R54, SRZ ;  /* 0x0000000000367805 */ /* 0x000fc4000001ff00 */
[----:B------:R-:W-:Y:S02]  /*0b00*/  MOV R56, RZ ;  /* 0x000000ff00387202 */ /* 0x000fe40000000f00 */
[----:B0-----:R-:W-:Y:S02]  /*0b10*/  CS2R R4, SRZ ;  /* 0x0000000000047805 */ /* 0x001fe4000001ff00 */
[----:B------:R-:W-:Y:S02]  /*0b20*/  CS2R R8, SRZ ;  /* 0x0000000000087805 */ /* 0x000fe4000001ff00 */
[----:B--2---:R-:W-:-:S04]  /*0b30*/  SHF.R.U32.HI R6, RZ, R82, R3 ;  /* 0x00000052ff067219 */ /* 0x004fc80000011603 */
[C---:B------:R-:W-:Y:S02]  /*0b40*/  LEA.HI R2, R6.reuse, 0x1, RZ, 0x1c ;  /* 0x0000000106027811 */ /* 0x040fe400078fe0ff */
[----:B------:R-:W-:Y:S02]  /*0b50*/  IADD3 R7, R6, 0x1, RZ ;  /* 0x0000000106077810 */ /* 0x000fe40007ffe0ff */
[----:B------:R-:W-:Y:S02]  /*0b60*/  LOP3.LUT R35, R2, 0xf, RZ, 0xc0, !PT ;  /* 0x0000000f02237812 */ /* 0x000fe400078ec0ff */
[C---:B------:R-:W-:Y:S02]  /*0b70*/  LEA.HI R2, R6.reuse, 0x1, RZ, 0x18 ;  /* 0x0000000106027811 */ /* 0x040fe400078fc0ff */
[----:B------:R-:W-:Y:S01]  /*0b80*/  LEA.HI R6, R6, 0x1, RZ, 0x14 ;  /* 0x0000000106067811 */ /* 0x000fe200078fa0ff */
[----:B------:R-:W0:Y:S01]  /*0b90*/  I2F.F16 R36, R35 ;  /* 0x0000002300247306 */ /* 0x000e220000200c00 */
[----:B------:R-:W-:-:S02]  /*0ba0*/  LOP3.LUT R33, R7, 0xf, RZ, 0xc0, !PT ;  /* 0x0000000f07217812 */ /* 0x000fc400078ec0ff */
[----:B------:R-:W-:Y:S02]  /*0bb0*/  LOP3.LUT R37, R2, 0xf, RZ, 0xc0, !PT ;  /* 0x0000000f02257812 */ /* 0x000fe400078ec0ff */
[----:B------:R-:W-:Y:S02]  /*0bc0*/  LOP3.LUT R39, R6, 0xf, RZ, 0xc0, !PT ;  /* 0x0000000f06277812 */ /* 0x000fe400078ec0ff */
[----:B------:R-:W-:Y:S01]  /*0bd0*/  CS2R R6, SRZ ;  /* 0x0000000000067805 */ /* 0x000fe2000001ff00 */
[----:B------:R-:W1:Y:S01]  /*0be0*/  I2F.F16 R38, R33 ;  /* 0x0000002100267306 */ /* 0x000e620000200c00 */
[----:B0-----:R-:W-:-:S07]  /*0bf0*/  HADD2 R36, R27.H0_H0, -R36.H0_H0 ;  /* 0xa00000241b247230 */ /* 0x001fce0000000800 */
[----:B------:R-:W0:Y:S01]  /*0c00*/  I2F.F16 R34, R37 ;  /* 0x0000002500227306 */ /* 0x000e220000200c00 */
[----:B-1----:R-:W-:-:S07]  /*0c10*/  HADD2 R38, R27.H0_H0, -R38.H0_H0 ;  /* 0xa00000261b267230 */ /* 0x002fce0000000800 */
[----:B------:R-:W1:Y:S01]  /*0c20*/  I2F.F16 R2, R39 ;  /* 0x0000002700027306 */ /* 0x000e620000200c00 */
[C---:B0-----:R-:W-:Y:S02]  /*0c30*/  HADD2 R34, R27.reuse.H0_H0, -R34.H0_H0 ;  /* 0xa00000221b227230 */ /* 0x041fe40000000800 */
[----:B-1----:R-:W-:Y:S01]  /*0c40*/  HADD2 R27, R27.H0_H0, -R2.H0_H0 ;  /* 0xa00000021b1b7230 */ /* 0x002fe20000000800 */
[----:B------:R-:W-:Y:S01]  /*0c50*/  CS2R R2, SRZ ;  /* 0x0000000000027805 */ /* 0x000fe2000001ff00 */
[----:B------:R-:W-:Y:S06]  /*0c60*/  @P0 BRA `(.L_x_4) ;  /* 0x0000000000480947 */ /* 0x000fec0003800000 */
[----:B------:R-:W0:Y:S01]  /*0c70*/  LDC.64 R20, c[0x0][0x230] ;  /* 0x00008c00ff147b82 */ /* 0x000e220000000a00 */
[----:B------:R-:W-:-:S04]  /*0c80*/  IMAD R11, R0, UR4, R88 ;  /* 0x00000004000b7c24 */ /* 0x000fc8000f8e0258 */
[----:B0-----:R-:W-:-:S05]  /*0c90*/  IMAD.WIDE R20, R11, 0x2, R20 ;  /* 0x000000020b147825 */ /* 0x001fca00078e0214 */
[----:B------:R0:W-:Y:S01]  /*0ca0*/  STG.E.64 desc[UR8][R20.64], RZ ;  /* 0x000000ff14007986 */ /* 0x0001e2000c101b08 */
[----:B------:R-:W-:-:S05]  /*0cb0*/  IMAD.WIDE R22, R0, 0x2, R20 ;  /* 0x0000000200167825 */ /* 0x000fca00078e0214 */
        /* <DEDUP_REMOVED lines=12> */
[----:B------:R0:W-:Y:S02]  /*0d80*/  STG.E.64 desc[UR8][R28.64], RZ ;  /* 0x000000ff1c007986 */ /* 0x0001e4000c101b08 */
.L_x_4:
[----:B------:R-:W-:Y:S01]  /*0d90*/  LOP3.LUT R33, R33, 0xe400, RZ, 0xfc, !PT ;  /* 0x0000e40021217812 */ /* 0x000fe200078efcff */
[----:B------:R-:W-:Y:S01]  /*0da0*/  BAR.SYNC.DEFER_BLOCKING 0x0 ;  /* 0x0000000000007b1d */ /* 0x000fe20000010000 */
[----:B------:R-:W-:Y:S02]  /*0db0*/  LOP3.LUT R35, R35, 0xe400, RZ, 0xfc, !PT ;  /* 0x0000e40023237812 */ /* 0x000fe400078efcff */
[----:B0-----:R-:W-:Y:S02]  /*0dc0*/  CS2R R12, SRZ ;  /* 0x00000000000c7805 */ /* 0x001fe4000001ff00 */
[----:B------:R-:W-:Y:S02]  /*0dd0*/  LOP3.LUT R17, R37, 0xe400, RZ, 0xfc, !PT ;  /* 0x0000e40025117812 */ /* 0x000fe400078efcff */
[----:B------:R-:W-:Y:S02]  /*0de0*/  CS2R R14, SRZ ;  /* 0x00000000000e7805 */ /* 0x000fe4000001ff00 */
[----:B------:R-:W-:-:S02]  /*0df0*/  LOP3.LUT R18, R39, 0xe400, RZ, 0xfc, !PT ;  /* 0x0000e40027127812 */ /* 0x000fc400078efcff */
[----:B------:R-:W-:Y:S02]  /*0e00*/  PRMT R39, R33, 0x5410, R33 ;  /* 0x0000541021277816 */ /* 0x000fe40000000021 */
[----:B------:R-:W-:Y:S02]  /*0e10*/  PRMT R37, R35, 0x5410, R35 ;  /* 0x0000541023257816 */ /* 0x000fe40000000023 */
[----:B------:R-:W-:Y:S02]  /*0e20*/  MOV R11, RZ ;  /* 0x000000ff000b7202 */ /* 0x000fe40000000f00 */
[----:B------:R-:W-:Y:S02]  /*0e30*/  MOV R16, RZ ;  /* 0x000000ff00107202 */ /* 0x000fe40000000f00 */
[----:B------:R-:W-:Y:S02]  /*0e40*/  MOV R32, RZ ;  /* 0x000000ff00207202 */ /* 0x000fe40000000f00 */
[----:B-----5:R-:W-:-:S02]  /*0e50*/  PRMT R43, R30, 0x5410, R30 ;  /* 0x000054101e2b7816 */ /* 0x020fc4000000001e */
[----:B------:R-:W-:Y:S02]  /*0e60*/  PRMT R42, R30, 0x7632, R30 ;  /* 0x000076321e2a7816 */ /* 0x000fe4000000001e */
[C-C-:B------:R-:W-:Y:S02]  /*0e70*/  PRMT R41, R31.reuse, 0x5410, R31.reuse ;  /* 0x000054101f297816 */ /* 0x140fe4000000001f */
[----:B------:R-:W-:Y:S02]  /*0e80*/  PRMT R40, R31, 0x7632, R31 ;  /* 0x000076321f287816 */ /* 0x000fe4000000001f */
[----:B------:R-:W-:Y:S02]  /*0e90*/  PRMT R35, R17, 0x5410, R17 ;  /* 0x0000541011237816 */ /* 0x000fe40000000011 */
[----:B------:R-:W-:Y:S01]  /*0ea0*/  PRMT R33, R18, 0x5410, R18 ;  /* 0x0000541012217816 */ /* 0x000fe20000000012 */
[----:B------:R-:W-:Y:S06]  /*0eb0*/  @P1 BRA `(.L_x_5) ;  /* 0x0000003c00841947 */ /* 0x000fec0003800000 */
[----:B------:R-:W-:Y:S01]  /*0ec0*/  SHF.R.S32.HI R18, RZ, 0x1f, R83 ;  /* 0x0000001fff127819 */ /* 0x000fe20000011453 */
[----:B------:R-:W0:Y:S01]  /*0ed0*/  S2UR UR5, SR_CgaCtaId ;  /* 0x00000000000579c3 */ /* 0x000e220000008800 */
[----:B------:R-:W-:Y:S01]  /*0ee0*/  ULDC.64 UR6, c[0x0][0x218] ;  /* 0x0000860000067ab9 */ /* 0x000fe20000000a00 */
[----:B------:R-:W-:Y:S01]  /*0ef0*/  HFMA2.MMA R80, -RZ, RZ, 0, 0 ;  /* 0x00000000ff507435 */ /* 0x000fe200000001ff */
[----:B------:R-:W-:Y:S01]  /*0f00*/  LEA.HI R18, R18, R83, RZ, 0x3 ;  /* 0x0000005312127211 */ /* 0x000fe200078f18ff */
[----:B------:R-:W-:-:S03]  /*0f10*/  UMOV UR4, 0x400 ;  /* 0x0000040000047882 */ /* 0x000fc60000000000 */
[----:B------:R-:W-:Y:S02]  /*0f20*/  SHF.R.S32.HI R17, RZ, 0x3, R18 ;  /* 0x00000003ff117819 */ /* 0x000fe40000011412 */
[----:B------:R-:W-:-:S03]  /*0f30*/  MOV R18, R27 ;  /* 0x0000001b00127202 */ /* 0x000fc60000000f00 */
[----:B------:R-:W-:-:S05]  /*0f40*/  IMAD R17, R17, R0, RZ ;  /* 0x0000000011117224 */ /* 0x000fca00078e02ff */
[----:B------:R-:W-:Y:S02]  /*0f50*/  SHF.R.S32.HI R19, RZ, 0x1f, R17 ;  /* 0x0000001fff137819 */ /* 0x000fe40000011411 */
[----:B------:R-:W-:-:S04]  /*0f60*/  IADD3 R17, P0, R88, R17, RZ ;  /* 0x0000001158117210 */ /* 0x000fc80007f1e0ff */
[----:B------:R-:W-:Y:S01]  /*0f70*/  LEA.HI.X.SX32 R0, R88, R19, 0x1, P0 ;  /* 0x0000001358007211 */ /* 0x000fe200000f0eff */
[----:B0-----:R-:W-:Y:S01]  /*0f80*/  ULEA UR4, UR5, UR4, 0x18 ;  /* 0x0000000405047291 */ /* 0x001fe2000f8ec03f */
[----:B------:R-:W-:Y:S01]  /*0f90*/  LEA R74, P0, R17, UR6, 0x2 ;  /* 0x00000006114a7c11 */ /* 0x000fe2000f8010ff */
[----:B------:R-:W-:-:S03]  /*0fa0*/  ULDC UR6, c[0x0][0x23c] ;  /* 0x00008f0000067ab9 */ /* 0x000fc60000000800 */
[----:B------:R-:W-:Y:S02]  /*0fb0*/  LEA.HI.X R73, R17, UR7, R0, 0x2, P0 ;  /* 0x0000000711497c11 */ /* 0x000fe400080f1400 */
[----:B------:R-:W-:-:S04]  /*0fc0*/  IADD3 R17, R83, R26, RZ ;  /* 0x0000001a53117210 */ /* 0x000fc80007ffe0ff */
[----:B------:R-:W-:-:S07]  /*0fd0*/  MOV R19, R17 ;  /* 0x0000001100137202 */ /* 0x000fce0000000f00 */
.L_x_23:
[----:B------:R-:W0:Y:S01]  /*0fe0*/  LDC R0, c[0x0][0x23c] ;  /* 0x00008f00ff007b82 */ /* 0x000e220000000800 */
[----:B------:R-:W-:-:S05]  /*0ff0*/  MOV R75, R73 ;  /* 0x00000049004b7202 */ /* 0x000fca0000000f00 */
[----:B------:R-:W2:Y:S01]  /*1000*/  LDG.E.128.CONSTANT R20, desc[UR8][R74.64] ;  /* 0x000000084a147981 */ /* 0x000ea2000c1e9d00 */
[----:B0-----:R-:W-:-:S05]  /*1010*/  IMAD.WIDE R90, R0, 0x4, R74 ;  /* 0x00000004005a7825 */ /* 0x001fca00078e024a */
[----:B------:R0:W5:Y:S01]  /*1020*/  LDG.E.128.CONSTANT R24, desc[UR8][R90.64] ;  /* 0x000000085a187981 */ /* 0x000162000c1e9d00 */
[----:B------:R-:W-:Y:S02]  /*1030*/  ISETP.NE.AND P0, PT, R83, R19, PT ;  /* 0x000000135300720c */ /* 0x000fe40003f05270 */
[----:B------:R-:W-:Y:S02]  /*1040*/  ISETP.NE.AND P1, PT, R86, RZ, PT ;  /* 0x000000ff5600720c */ /* 0x000fe40003f25270 */
[----:B------:R-:W-:Y:S02]  /*1050*/  ISETP.NE.AND P2, PT, R87, RZ, PT ;  /* 0x000000ff5700720c */ /* 0x000fe40003f45270 */
[----:B------:R-:W-:Y:S02]  /*1060*/  ISETP.NE.AND P3, PT, R85, RZ, PT ;  /* 0x000000ff5500720c */ /* 0x000fe40003f65270 */
[----:B------:R-:W-:Y:S02]  /*1070*/  ISETP.NE.AND P4, PT, R84, RZ, PT ;  /* 0x000000ff5400720c */ /* 0x000fe40003f85270 */
[----:B--2---:R-:W-:-:S02]  /*1080*/  LOP3.LUT R45, R22, 0xf000f, RZ, 0xc0, !PT ;  /* 0x000f000f162d7812 */ /* 0x004fc400078ec0ff */
[----:B------:R-:W-:Y:S02]  /*1090*/  LOP3.LUT R28, R22, 0xf000f0, RZ, 0xc0, !PT ;  /* 0x00f000f0161c7812 */ /* 0x000fe400078ec0ff */
[----:B------:R-:W-:Y:S02]  /*10a0*/  SHF.R.U32.HI R29, RZ, 0x8, R22 ;  /* 0x00000008ff1d7819 */ /* 0x000fe40000011616 */
[C---:B------:R-:W-:Y:S02]  /*10b0*/  LOP3.LUT R30, R23.reuse, 0xf000f, RZ, 0xc0, !PT ;  /* 0x000f000f171e7812 */ /* 0x040fe400078ec0ff */
[----:B------:R-:W-:Y:S02]  /*10c0*/  LOP3.LUT R22, R23, 0xf000f0, RZ, 0xc0, !PT ;  /* 0x00f000f017167812 */ /* 0x000fe400078ec0ff */
[C---:B------:R-:W-:Y:S02]  /*10d0*/  LOP3.LUT R58, R20.reuse, 0xf000f, RZ, 0xc0, !PT ;  /* 0x000f000f143a7812 */ /* 0x040fe400078ec0ff */
[----:B------:R-:W-:-:S02]  /*10e0*/  LOP3.LUT R57, R20, 0xf000f0, RZ, 0xc0, !PT ;  /* 0x00f000f014397812 */ /* 0x000fc400078ec0ff */
[----:B------:R-:W-:Y:S02]  /*10f0*/  SHF.R.U32.HI R48, RZ, 0x8, R20 ;  /* 0x00000008ff307819 */ /* 0x000fe40000011614 */
[C---:B------:R-:W-:Y:S02]  /*1100*/  LOP3.LUT R47, R21.reuse, 0xf000f, RZ, 0xc0, !PT ;  /* 0x000f000f152f7812 */ /* 0x040fe400078ec0ff */
[----:B------:R-:W-:Y:S02]  /*1110*/  LOP3.LUT R46, R21, 0xf000f0, RZ, 0xc0, !PT ;  /* 0x00f000f0152e7812 */ /* 0x000fe400078ec0ff */
[----:B------:R-:W-:Y:S02]  /*1120*/  SHF.R.U32.HI R31, RZ, 0x8, R21 ;  /* 0x00000008ff1f7819 */ /* 0x000fe40000011615 */
[----:B------:R-:W-:Y:S01]  /*1130*/  SHF.R.U32.HI R23, RZ, 0x8, R23 ;  /* 0x00000008ff177819 */ /* 0x000fe20000011617 */
[----:B0-----:R-:W-:Y:S06]  /*1140*/  @P0 BRA `(.L_x_6) ;  /* 0x0000000000b00947 */ /* 0x001fec0003800000 */
[----:B------:R-:W0:Y:S01]  /*1150*/  LDC.64 R18, c[0x0][0x220] ;  /* 0x00008800ff127b82 */ /* 0x000e220000000a00 */
[----:B------:R-:W-:-:S05]  /*1160*/  IADD3 R44, R44, 0x1, RZ ;  /* 0x000000012c2c7810 */ /* 0x000fca0007ffe0ff */
[----:B------:R-:W-:-:S05]  /*1170*/  IMAD R33, R44, UR6, RZ ;  /* 0x000000062c217c24 */ /* 0x000fca000f8e02ff */
[----:B------:R-:W-:-:S04]  /*1180*/  SHF.R.S32.HI R20, RZ, 0x1f, R33 ;  /* 0x0000001fff147819 */ /* 0x000fc80000011421 */
[----:B------:R-:W-:-:S04]  /*1190*/  LEA.HI R20, R20, R33, RZ, 0x3 ;  /* 0x0000002114147211 */ /* 0x000fc800078f18ff */
[----:B------:R-:W-:-:S05]  /*11a0*/  LEA.HI.SX32 R21, R20, R81, 0x1d ;  /* 0x0000005114157211 */ /* 0x000fca00078feaff */
[----:B0-----:R-:W-:Y:S02]  /*11b0*/  IMAD.WIDE R20, R21, 0x4, R18 ;  /* 0x0000000415147825 */ /* 0x001fe400078e0212 */
[----:B------:R-:W0:Y:S04]  /*11c0*/  LDC.64 R18, c[0x0][0x228] ;  /* 0x00008a00ff127b82 */ /* 0x000e280000000a00 */
[----:B------:R-:W2:Y:S01]  /*11d0*/  LDG.E.CONSTANT R21, desc[UR8][R20.64] ;  /* 0x0000000814157981 */ /* 0x000ea2000c1e9900 */
[----:B------:R-:W-:-:S05]  /*11e0*/  IADD3 R33, R88, R33, RZ ;  /* 0x0000002158217210 */ /* 0x000fca0007ffe0ff */
[----:B0-----:R-:W-:-:S05]  /*11f0*/  IMAD.WIDE R18, R33, 0x2, R18 ;  /* 0x0000000221127825 */ /* 0x001fca00078e0212 */
[----:B------:R-:W3:Y:S04]  /*1200*/  LDG.E.CONSTANT R42, desc[UR8][R18.64] ;  /* 0x00000008122a7981 */ /* 0x000ee8000c1e9900 */
[----:B------:R0:W4:Y:S01]  /*1210*/  LDG.E.CONSTANT R40, desc[UR8][R18.64+0x4] ;  /* 0x0000040812287981 */ /* 0x000122000c1e9900 */
[----:B------:R-:W-:Y:S01]  /*1220*/  I2F.F16 R37, -0x40 ;  /* 0xffffffc000257906 */ /* 0x000fe20000200c00 */
[----:B0-----:R-:W-:Y:S02]  /*1230*/  MOV R19, R17 ;  /* 0x0000001100137202 */ /* 0x001fe40000000f00 */
[----:B--2---:R-:W-:-:S04]  /*1240*/  SHF.R.U32.HI R33, RZ, R82, R21 ;  /* 0x00000052ff217219 */ /* 0x004fc80000011615 */
[C---:B------:R-:W-:Y:S02]  /*1250*/  IADD3 R34, R33.reuse, 0x1, RZ ;  /* 0x0000000121227810 */ /* 0x040fe40007ffe0ff */
[C---:B------:R-:W-:Y:S02]  /*1260*/  LEA.HI R21, R33.reuse, 0x1, RZ, 0x18 ;  /* 0x0000000121157811 */ /* 0x040fe400078fc0ff */
[----:B------:R-:W-:Y:S02]  /*1270*/  LOP3.LUT R35, R34, 0xf, RZ, 0xc0, !PT ;  /* 0x0000000f22237812 */ /* 0x000fe400078ec0ff */
[C---:B------:R-:W-:Y:S02]  /*1280*/  LEA.HI R34, R33.reuse, 0x1, RZ, 0x1c ;  /* 0x0000000121227811 */ /* 0x040fe400078fe0ff */
[----:B------:R-:W-:Y:S01]  /*1290*/  LEA.HI R33, R33, 0x1, RZ, 0x14 ;  /* 0x0000000121217811 */ /* 0x000fe200078fa0ff */
[----:B------:R0:W1:Y:S01]  /*12a0*/  I2F.F16 R38, R35 ;  /* 0x0000002300267306 */ /* 0x0000620000200c00 */
[----:B------:R-:W-:-:S02]  /*12b0*/  LOP3.LUT R20, R34, 0xf, RZ, 0xc0, !PT ;  /* 0x0000000f22147812 */ /* 0x000fc400078ec0ff */
[----:B------:R-:W-:Y:S02]  /*12c0*/  LOP3.LUT R21, R21, 0xf, RZ, 0xc0, !PT ;  /* 0x0000000f15157812 */ /* 0x000fe400078ec0ff */
[----:B------:R-:W-:-:S03]  /*12d0*/  LOP3.LUT R33, R33, 0xf, RZ, 0xc0, !PT ;  /* 0x0000000f21217812 */ /* 0x000fc600078ec0ff */
[----:B------:R2:W4:Y:S01]  /*12e0*/  I2F.F16 R36, R20 ;  /* 0x0000001400247306 */ /* 0x0005220000200c00 */
[----:B0-----:R-:W-:Y:S02]  /*12f0*/  LOP3.LUT R35, R35, 0xe400, RZ, 0xfc, !PT ;  /* 0x0000e40023237812 */ /* 0x001fe400078efcff */
[----:B------:R-:W-:Y:S02]  /*1300*/  LOP3.LUT R59, R33, 0xe400, RZ, 0xfc, !PT ;  /* 0x0000e400213b7812 */ /* 0x000fe400078efcff */
[----:B---3--:R-:W-:Y:S01]  /*1310*/  PRMT R43, R42, 0x5410, R42 ;  /* 0x000054102a2b7816 */ /* 0x008fe2000000002a */
[----:B-1----:R-:W-:Y:S02]  /*1320*/  HADD2 R38, R37.H0_H0, -R38.H0_H0 ;  /* 0xa000002625267230 */ /* 0x002fe40000000800 */
[----:B------:R0:W1:Y:S01]  /*1330*/  I2F.F16 R34, R21 ;  /* 0x0000001500227306 */ /* 0x0000620000200c00 */
[----:B--2---:R-:W-:Y:S02]  /*1340*/  LOP3.LUT R20, R20, 0xe400, RZ, 0xfc, !PT ;  /* 0x0000e40014147812 */ /* 0x004fe400078efcff */
[----:B----4-:R-:W-:-:S02]  /*1350*/  PRMT R41, R40, 0x5410, R40 ;  /* 0x0000541028297816 */ /* 0x010fc40000000028 */
[----:B------:R-:W-:Y:S01]  /*1360*/  PRMT R39, R35, 0x5410, R35 ;  /* 0x0000541023277816 */ /* 0x000fe20000000023 */
[C---:B------:R-:W-:Y:S02]  /*1370*/  HADD2 R36, R37.reuse.H0_H0, -R36.H0_H0 ;  /* 0xa000002425247230 */ /* 0x040fe40000000800 */
[----:B------:R2:W3:Y:S01]  /*1380*/  I2F.F16 R18, R33 ;  /* 0x0000002100127306 */ /* 0x0004e20000200c00 */
[----:B0-----:R-:W-:Y:S02]  /*1390*/  LOP3.LUT R21, R21, 0xe400, RZ, 0xfc, !PT ;  /* 0x0000e40015157812 */ /* 0x001fe400078efcff */
[----:B------:R-:W-:Y:S02]  /*13a0*/  PRMT R42, R42, 0x7632, R42 ;  /* 0x000076322a2a7816 */ /* 0x000fe4000000002a */
[----:B------:R-:W-:Y:S01]  /*13b0*/  PRMT R40, R40, 0x7632, R40 ;  /* 0x0000763228287816 */ /* 0x000fe20000000028 */
[----:B-1----:R-:W-:Y:S01]  /*13c0*/  HADD2 R34, R37.H0_H0, -R34.H0_H0 ;  /* 0xa000002225227230 */ /* 0x002fe20000000800 */
[----:B------:R-:W-:-:S02]  /*13d0*/  PRMT R35, R21, 0x5410, R21 ;  /* 0x0000541015237816 */ /* 0x000fc40000000015 */
[----:B--2---:R-:W-:Y:S01]  /*13e0*/  PRMT R33, R59, 0x5410, R59 ;  /* 0x000054103b217816 */ /* 0x004fe2000000003b */
[----:B---3--:R-:W-:Y:S01]  /*13f0*/  HADD2 R18, R37.H0_H0, -R18.H0_H0 ;  /* 0xa000001225127230 */ /* 0x008fe20000000800 */
[----:B------:R-:W-:-:S07]  /*1400*/  PRMT R37, R20, 0x5410, R20 ;  /* 0x0000541014257816 */ /* 0x000fce0000000014 */
.L_x_6:
[----:B------:R-:W-:Y:S02]  /*1410*/  LOP3.LUT R20, R47, 0x64006400, RZ, 0xfc, !PT ;  /* 0x640064002f147812 */ /* 0x000fe400078efcff */
[----:B------:R-:W-:Y:S02]  /*1420*/  LOP3.LUT R21, R48, 0xf000f, RZ, 0xc0, !PT ;  /* 0x000f000f30157812 */ /* 0x000fe400078ec0ff */
[----:B------:R-:W-:Y:S01]  /*1430*/  LOP3.LUT R47, R46, 0x64006400, RZ, 0xfc, !PT ;  /* 0x640064002e2f7812 */ /* 0x000fe200078efcff */
[----:B------:R-:W-:Y:S01]  /*1440*/  HADD2 R63, R20, R37 ;  /* 0x00000025143f7230 */ /* 0x000fe20000000000 */
[C---:B------:R-:W-:Y:S02]  /*1450*/  LOP3.LUT R59, R31.reuse, 0xf000f, RZ, 0xc0, !PT ;  /* 0x000f000f1f3b7812 */ /* 0x040fe400078ec0ff */
[----:B------:R-:W-:Y:S01]  /*1460*/  LOP3.LUT R48, R48, 0xf000f0, RZ, 0xc0, !PT ;  /* 0x00f000f030307812 */ /* 0x000fe200078ec0ff */
[----:B------:R-:W-:Y:S01]  /*1470*/  HFMA2 R64, R47, 0.0625, 0.0625, R36 ;  /* 0x2c002c002f407831 */ /* 0x000fe20000000024 */
[----:B------:R-:W-:-:S02]  /*1480*/  LOP3.LUT R60, R31, 0xf000f0, RZ, 0xc0, !PT ;  /* 0x00f000f01f3c7812 */ /* 0x000fc400078ec0ff */
[----:B------:R-:W-:Y:S02]  /*1490*/  LOP3.LUT R46, R45, 0x64006400, RZ, 0xfc, !PT ;  /* 0x640064002d2e7812 */ /* 0x000fe400078efcff */
[C---:B------:R-:W-:Y:S02]  /*14a0*/  LOP3.LUT R73, R29.reuse, 0xf000f0, RZ, 0xc0, !PT ;  /* 0x00f000f01d497812 */ /* 0x040fe400078ec0ff */
[----:B------:R-:W-:Y:S02]  /*14b0*/  LOP3.LUT R45, R29, 0xf000f, RZ, 0xc0, !PT ;  /* 0x000f000f1d2d7812 */ /* 0x000fe400078ec0ff */
[----:B------:R-:W-:Y:S01]  /*14c0*/  LOP3.LUT R31, R28, 0x64006400, RZ, 0xfc, !PT ;  /* 0x640064001c1f7812 */ /* 0x000fe200078efcff */
[----:B------:R-:W-:Y:S01]  /*14d0*/  HFMA2.MMA R65, R46, 1, 1, R35 ;  /* 0x3c003c002e417835 */ /* 0x000fe20000000023 */
[----:B------:R-:W-:Y:S02]  /*14e0*/  LOP3.LUT R58, R58, 0x64006400, RZ, 0xfc, !PT ;  /* 0x640064003a3a7812 */ /* 0x000fe400078efcff */
[----:B------:R-:W-:-:S02]  /*14f0*/  LOP3.LUT R29, R22, 0x64006400, RZ, 0xfc, !PT ;  /* 0x64006400161d7812 */ /* 0x000fc400078efcff */
[C---:B------:R-:W-:Y:S01]  /*1500*/  LOP3.LUT R74, R23.reuse, 0xf000f, RZ, 0xc0, !PT ;  /* 0x000f000f174a7812 */ /* 0x040fe200078ec0ff */
[----:B------:R-:W-:Y:S01]  /*1510*/  HFMA2.MMA R66, R31, 0.0625, 0.0625, R34 ;  /* 0x2c002c001f427835 */ /* 0x000fe20000000022 */
[----:B------:R-:W-:Y:S01]  /*1520*/  LOP3.LUT R61, R23, 0xf000f0, RZ, 0xc0, !PT ;  /* 0x00f000f0173d7812 */ /* 0x000fe200078ec0ff */
[----:B------:R-:W-:Y:S01]  /*1530*/  HFMA2 R68, R29, 0.0625, 0.0625, R18 ;  /* 0x2c002c001d447831 */ /* 0x000fe20000000012 */
[----:B------:R-:W-:Y:S02]  /*1540*/  LOP3.LUT R28, R59, 0x64006400, RZ, 0xfc, !PT ;  /* 0x640064003b1c7812 */ /* 0x000fe400078efcff */
[----:B------:R-:W-:Y:S02]  /*1550*/  LOP3.LUT R57, R57, 0x64006400, RZ, 0xfc, !PT ;  /* 0x6400640039397812 */ /* 0x000fe400078efcff */
[----:B------:R-:W-:Y:S01]  /*1560*/  LOP3.LUT R22, R21, 0x64006400, RZ, 0xfc, !PT ;  /* 0x6400640015167812 */ /* 0x000fe200078efcff */
[----:B------:R-:W-:Y:S01]  /*1570*/  HADD2 R47, R28, R37 ;  /* 0x000000251c2f7230 */ /* 0x000fe20000000000 */
[----:B------:R-:W-:-:S02]  /*1580*/  LOP3.LUT R23, R48, 0x64006400, RZ, 0xfc, !PT ;  /* 0x6400640030177812 */ /* 0x000fc400078efcff */
[----:B------:R-:W-:Y:S01]  /*1590*/  LOP3.LUT R59, R60, 0x64006400, RZ, 0xfc, !PT ;  /* 0x640064003c3b7812 */ /* 0x000fe200078efcff */
[----:B------:R-:W-:Y:S01]  /*15a0*/  HFMA2.MMA R62, R57, 0.0625, 0.0625, R38 ;  /* 0x2c002c00393e7835 */ /* 0x000fe20000000026 */
[----:B------:R-:W-:Y:S02]  /*15b0*/  LOP3.LUT R73, R73, 0x64006400, RZ, 0xfc, !PT ;  /* 0x6400640049497812 */ /* 0x000fe400078efcff */
[----:B------:R-:W-:Y:S01]  /*15c0*/  LOP3.LUT R60, R45, 0x64006400, RZ, 0xfc, !PT ;  /* 0x640064002d3c7812 */ /* 0x000fe200078efcff */
[----:B------:R-:W-:Y:S01]  /*15d0*/  HFMA2.MMA R45, R22, 1, 1, R39 ;  /* 0x3c003c00162d7835 */ /* 0x000fe20000000027 */
[----:B------:R-:W-:Y:S01]  /*15e0*/  LOP3.LUT R30, R30, 0x64006400, RZ, 0xfc, !PT ;  /* 0x640064001e1e7812 */ /* 0x000fe200078efcff */
[----:B------:R-:W-:Y:S01]  /*15f0*/  HFMA2.MMA R46, R23, 0.0625, 0.0625, R38 ;  /* 0x2c002c00172e7835 */ /* 0x000fe20000000026 */
[----:B------:R-:W-:Y:S01]  /*1600*/  LOP3.LUT R74, R74, 0x64006400, RZ, 0xfc, !PT ;  /* 0x640064004a4a7812 */ /* 0x000fe200078efcff */
[----:B------:R-:W-:Y:S01]  /*1610*/  HFMA2 R48, R59, 0.0625, 0.0625, R36 ;  /* 0x2c002c003b307831 */ /* 0x000fe20000000024 */
[----:B------:R-:W-:Y:S01]  /*1620*/  LOP3.LUT R21, R61, 0x64006400, RZ, 0xfc, !PT ;  /* 0x640064003d157812 */ /* 0x000fe200078efcff */
[----:B------:R-:W-:Y:S01]  /*1630*/  HFMA2.MMA R61, R58, 1, 1, R39 ;  /* 0x3c003c003a3d7835 */ /* 0x000fe20000000027 */
[--C-:B------:R-:W-:Y:S01]  /*1640*/  HADD2 R67, R30, R33.reuse ;  /* 0x000000211e437230 */ /* 0x100fe20000000000 */
[----:B------:R-:W-:Y:S01]  /*1650*/  HFMA2.MMA R58, R73, 0.0625, 0.0625, R34 ;  /* 0x2c002c00493a7835 */ /* 0x000fe20000000022 */
[----:B------:R-:W-:Y:S01]  /*1660*/  HADD2 R59, R74, R33 ;  /* 0x000000214a3b7230 */ /* 0x000fe20000000000 */
[----:B------:R-:W-:Y:S01]  /*1670*/  HFMA2.MMA R57, R60, 1, 1, R35 ;  /* 0x3c003c003c397835 */ /* 0x000fe20000000023 */
[----:B------:R-:W-:Y:S01]  /*1680*/  HFMA2 R60, R21, 0.0625, 0.0625, R18 ;  /* 0x2c002c00153c7831 */ /* 0x000fe20000000012 */
[----:B------:R-:W-:Y:S09]  /*1690*/  @!P1 BRA `(.L_x_7) ;  /* 0x0000000000549947 */ /* 0x000ff20003800000 */
[----:B------:R-:W0:Y:S02]  /*16a0*/  LDS.128 R20, [UR4] ;  /* 0x00000004ff147984 */ /* 0x000e240008000c00 */
[-C--:B0-----:R-:W-:Y:S01]  /*16b0*/  HFMA2.MMA R28, R61, R20.reuse, RZ ;  /* 0x000000143d1c7235 */ /* 0x081fe200000000ff */
[-C--:B------:R-:W-:Y:S01]  /*16c0*/  HFMA2 R29, R63, R20.reuse, RZ.H0_H0 ;  /* 0x000000143f1d7231 */ /* 0x080fe200000400ff */
[----:B------:R-:W-:Y:S01]  /*16d0*/  HFMA2.MMA R30, R65, R20, RZ ;  /* 0x00000014411e7235 */ /* 0x000fe200000000ff */
[----:B------:R-:W-:Y:S02]  /*16e0*/  HFMA2 R20, R67, R20, RZ.H0_H0 ;  /* 0x0000001443147231 */ /* 0x000fe400000400ff */
[-C--:B------:R-:W-:Y:S02]  /*16f0*/  HFMA2 R29, R64, R21.reuse, R29 ;  /* 0x00000015401d7231 */ /* 0x080fe4000000001d */
[----:B------:R-:W-:Y:S01]  /*1700*/  HFMA2 R20, R68, R21, R20 ;  /* 0x0000001544147231 */ /* 0x000fe20000000014 */
[-C--:B------:R-:W-:Y:S01]  /*1710*/  HFMA2.MMA R28, R62, R21.reuse, R28 ;  /* 0x000000153e1c7235 */ /* 0x080fe2000000001c */
[-C--:B------:R-:W-:Y:S01]  /*1720*/  HFMA2 R29, R47, R22.reuse, R29 ;  /* 0x000000162f1d7231 */ /* 0x080fe2000000001d */
[----:B------:R-:W-:Y:S01]  /*1730*/  HFMA2.MMA R30, R66, R21, R30 ;  /* 0x00000015421e7235 */ /* 0x000fe2000000001e */
[----:B------:R-:W-:-:S02]  /*1740*/  HFMA2 R20, R59, R22, R20 ;  /* 0x000000163b147231 */ /* 0x000fc40000000014 */
[-C--:B------:R-:W-:Y:S02]  /*1750*/  HFMA2 R21, R48, R23.reuse, R29 ;  /* 0x0000001730157231 */ /* 0x080fe4000000001d */
[----:B------:R-:W-:Y:S01]  /*1760*/  HFMA2 R20, R60, R23, R20 ;  /* 0x000000173c147231 */ /* 0x000fe20000000014 */
[-C--:B------:R-:W-:Y:S01]  /*1770*/  HFMA2.MMA R28, R45, R22.reuse, R28 ;  /* 0x000000162d1c7235 */ /* 0x080fe2000000001c */
[----:B------:R-:W-:Y:S01]  /*1780*/  HFMA2 R16, R21, R42, R16 ;  /* 0x0000002a15107231 */ /* 0x000fe20000000010 */
[----:B------:R-:W-:Y:S01]  /*1790*/  HFMA2.MMA R30, R57, R22, R30 ;  /* 0x00000016391e7235 */ /* 0x000fe2000000001e */
[----:B------:R-:W-:-:S05]  /*17a0*/  HFMA2 R14, R20, R40, R14 ;  /* 0x00000028140e7231 */ /* 0x000fca000000000e */
[-C--:B------:R-:W-:Y:S02]  /*17b0*/  HFMA2.MMA R28, R46, R23.reuse, R28 ;  /* 0x000000172e1c7235 */ /* 0x080fe4000000001c */
[----:B------:R-:W-:-:S06]  /*17c0*/  HFMA2.MMA R30, R58, R23, R30 ;  /* 0x000000173a1e7235 */ /* 0x000fcc000000001e */
[----:B------:R-:W-:Y:S02]  /*17d0*/  HFMA2.MMA R32, R28, R43, R32 ;  /* 0x0000002b1c207235 */ /* 0x000fe40000000020 */
[----:B------:R-:W-:-:S11]  /*17e0*/  HFMA2.MMA R15, R30, R41, R15 ;  /* 0x000000291e0f7235 */ /* 0x000fd6000000000f */
.L_x_7:
[----:B------:R-:W-:Y:S05]  /*17f0*/  @!P2 BRA `(.L_x_8) ;  /* 0x000000000054a947 */ /* 0x000fea0003800000 */
[----:B------:R-:W0:Y:S02]  /*1800*/  LDS.128 R20, [UR4+0x100] ;  /* 0x00010004ff147984 */ /* 0x000e240008000c00 */
        /* <DEDUP_REMOVED lines=20> */
.L_x_8:
        /* <DEDUP_REMOVED lines=22> */
.L_x_9:
        /* <DEDUP_REMOVED lines=22> */
.L_x_10:
[----:B------:R-:W0:Y:S01]  /*1c10*/  LDS.128 R28, [UR4+0x400] ;  /* 0x00040004ff1c7984 */ /* 0x000e220008000c00 */
[----:B------:R-:W-:Y:S01]  /*1c20*/  MOV R73, R45 ;  /* 0x0000002d00497202 */ /* 0x000fe20000000f00 */
[----:B------:R-:W-:Y:S01]  /*1c30*/  IMAD.WIDE R90, R0, 0x4, R90 ;  /* 0x00000004005a7825 */ /* 0x000fe200078e025a */
[----:B------:R-:W-:Y:S02]  /*1c40*/  MOV R74, R47 ;  /* 0x0000002f004a7202 */ /* 0x000fe40000000f00 */
[----:B------:R-:W-:Y:S01]  /*1c50*/  MOV R92, R46 ;  /* 0x0000002e005c7202 */ /* 0x000fe20000000f00 */
[-C--:B0-----:R-:W-:Y:S01]  /*1c60*/  HFMA2.MMA R76, R61, R28.reuse, RZ ;  /* 0x0000001c3d4c7235 */ /* 0x081fe200000000ff */
[-C--:B------:R-:W-:Y:S01]  /*1c70*/  HFMA2 R20, R63, R28.reuse, RZ.H0_H0 ;  /* 0x0000001c3f147231 */ /* 0x080fe200000400ff */
[----:B------:R-:W-:Y:S01]  /*1c80*/  HFMA2.MMA R75, R65, R28, RZ ;  /* 0x0000001c414b7235 */ /* 0x000fe200000000ff */
[----:B------:R-:W-:Y:S02]  /*1c90*/  HFMA2 R21, R67, R28, RZ.H0_H0 ;  /* 0x0000001c43157231 */ /* 0x000fe400000400ff */
[----:B------:R-:W-:-:S03]  /*1ca0*/  HFMA2 R28, R64, R29, R20 ;  /* 0x0000001d401c7231 */ /* 0x000fc60000000014 */
[-C--:B------:R-:W-:Y:S01]  /*1cb0*/  HFMA2.MMA R76, R62, R29.reuse, R76 ;  /* 0x0000001d3e4c7235 */ /* 0x080fe2000000004c */
[-C--:B------:R-:W-:Y:S01]  /*1cc0*/  HFMA2 R28, R74, R30.reuse, R28 ;  /* 0x0000001e4a1c7231 */ /* 0x080fe2000000001c */
[----:B------:R-:W-:Y:S01]  /*1cd0*/  HFMA2.MMA R75, R66, R29, R75 ;  /* 0x0000001d424b7235 */ /* 0x000fe2000000004b */
[----:B------:R-:W-:Y:S02]  /*1ce0*/  HFMA2 R29, R68, R29, R21 ;  /* 0x0000001d441d7231 */ /* 0x000fe40000000015 */
[----:B------:R-:W0:Y:S02]  /*1cf0*/  LDS.128 R20, [UR4+0x500] ;  /* 0x00050004ff147984 */ /* 0x000e240008000c00 */
[----:B------:R-:W-:Y:S01]  /*1d00*/  HFMA2 R29, R59, R30, R29 ;  /* 0x0000001e3b1d7231 */ /* 0x000fe2000000001d */
[-C--:B------:R-:W-:Y:S01]  /*1d10*/  HFMA2.MMA R45, R73, R30.reuse, R76 ;  /* 0x0000001e492d7235 */ /* 0x080fe2000000004c */
[----:B------:R-:W-:Y:S01]  /*1d20*/  MOV R76, R48 ;  /* 0x00000030004c7202 */ /* 0x000fe20000000f00 */
[----:B------:R-:W-:Y:S01]  /*1d30*/  HFMA2.MMA R47, R57, R30, R75 ;  /* 0x0000001e392f7235 */ /* 0x000fe2000000004b */
[----:B------:R-:W-:-:S03]  /*1d40*/  MOV R75, R60 ;  /* 0x0000003c004b7202 */ /* 0x000fc60000000f00 */
[-C--:B------:R-:W-:Y:S02]  /*1d50*/  HFMA2 R28, R76, R31.reuse, R28 ;  /* 0x0000001f4c1c7231 */ /* 0x080fe4000000001c */
[----:B------:R-:W-:Y:S01]  /*1d60*/  HFMA2 R29, R75, R31, R29 ;  /* 0x0000001f4b1d7231 */ /* 0x000fe2000000001d */
[-C--:B------:R-:W-:Y:S01]  /*1d70*/  HFMA2.MMA R45, R92, R31.reuse, R45 ;  /* 0x0000001f5c2d7235 */ /* 0x080fe2000000002d */
[----:B------:R-:W-:Y:S01]  /*1d80*/  HFMA2 R55, R28, R42, R55 ;  /* 0x0000002a1c377231 */ /* 0x000fe20000000037 */
[----:B------:R-:W-:Y:S01]  /*1d90*/  HFMA2.MMA R47, R58, R31, R47 ;  /* 0x0000001f3a2f7235 */ /* 0x000fe2000000002f */
[----:B------:R-:W-:-:S05]  /*1da0*/  HFMA2 R53, R29, R40, R53 ;  /* 0x000000281d357231 */ /* 0x000fca0000000035 */
[----:B------:R-:W-:Y:S02]  /*1db0*/  HFMA2.MMA R56, R45, R43, R56 ;  /* 0x0000002b2d387235 */ /* 0x000fe40000000038 */
[----:B------:R-:W-:Y:S02]  /*1dc0*/  HFMA2.MMA R54, R47, R41, R54 ;  /* 0x000000292f367235 */ /* 0x000fe40000000036 */
        /* <DEDUP_REMOVED lines=9> */
[----:B------:R-:W0:Y:S03]  /*1e60*/  LDS.128 R28, [UR4+0x600] ;  /* 0x00060004ff1c7984 */ /* 0x000e260008000c00 */
[-C--:B------:R-:W-:Y:S02]  /*1e70*/  HFMA2.MMA R46, R73, R22.reuse, R20 ;  /* 0x00000016492e7235 */ /* 0x080fe40000000014 */
        /* <DEDUP_REMOVED lines=19> */
[----:B------:R-:W-:Y:S01]  /*1fb0*/  HFMA2 R48, R59, R30, R48 ;  /* 0x0000001e3b307231 */ /* 0x000fe20000000030 */
[----:B------:R-:W0:Y:S01]  /*1fc0*/  LDS.128 R20, [UR4+0x700] ;  /* 0x00070004ff147984 */ /* 0x000e220008000c00 */
[----:B------:R-:W-:-:S03]  /*1fd0*/  HFMA2 R45, R76, R31, R45 ;  /* 0x0000001f4c2d7231 */ /* 0x000fc6000000002d */
[-C--:B------:R-:W-:Y:S02]  /*1fe0*/  HFMA2.MMA R46, R73, R30.reuse, R28 ;  /* 0x0000001e492e7235 */ /* 0x080fe4000000001c */
[----:B------:R-:W-:Y:S01]  /*1ff0*/  HFMA2.MMA R29, R57, R30, R47 ;  /* 0x0000001e391d7235 */ /* 0x000fe2000000002f */
[----:B------:R-:W-:-:S05]  /*2000*/  HFMA2 R47, R45, R42, R70 ;  /* 0x0000002a2d2f7231 */ /* 0x000fca0000000046 */
[-C--:B------:R-:W-:Y:S02]  /*2010*/  HFMA2.MMA R46, R92, R31.reuse, R46 ;  /* 0x0000001f5c2e7235 */ /* 0x080fe4000000002e */
[----:B------:R-:W-:Y:S01]  /*2020*/  HFMA2.MMA R29, R58, R31, R29 ;  /* 0x0000001f3a1d7235 */ /* 0x000fe2000000001d */
[----:B------:R-:W-:-:S04]  /*2030*/  HFMA2 R31, R75, R31, R48 ;  /* 0x0000001f4b1f7231 */ /* 0x000fc80000000030 */
[----:B------:R-:W-:Y:S01]  /*2040*/  HFMA2 R45, R31, R40, R72 ;  /* 0x000000281f2d7231 */ /* 0x000fe20000000048 */
[----:B------:R-:W-:Y:S02]  /*2050*/  HFMA2.MMA R48, R46, R43, R69 ;  /* 0x0000002b2e307235 */ /* 0x000fe40000000045 */
[----:B------:R-:W-:Y:S02]  /*2060*/  HFMA2.MMA R46, R29, R41, R71 ;  /* 0x000000291d2e7235 */ /* 0x000fe40000000047 */
[-C--:B0-----:R-:W-:Y:S01]  /*2070*/  HFMA2.MMA R65, R65, R20.reuse, RZ ;  /* 0x0000001441417235 */ /* 0x081fe200000000ff */
[-C--:B------:R-:W-:Y:S01]  /*2080*/  HFMA2 R63, R63, R20.reuse, RZ.H0_H0 ;  /* 0x000000143f3f7231 */ /* 0x080fe200000400ff */
[----:B------:R-:W-:Y:S01]  /*2090*/  HFMA2.MMA R31, R61, R20, RZ ;  /* 0x000000143d1f7235 */ /* 0x000fe200000000ff */
[----:B------:R-:W-:Y:S01]  /*20a0*/  HFMA2 R20, R67, R20, RZ.H0_H0 ;  /* 0x0000001443147231 */ /* 0x000fe200000400ff */
[C---:B-----5:R-:W-:Y:S01]  /*20b0*/  LOP3.LUT R61, R26.reuse, 0xf000f, RZ, 0xc0, !PT ;  /* 0x000f000f1a3d7812 */ /* 0x060fe200078ec0ff */
[-C--:B------:R-:W-:Y:S01]  /*20c0*/  HFMA2 R63, R64, R21.reuse, R63 ;  /* 0x00000015403f7231 */ /* 0x080fe2000000003f */
[----:B------:R-:W-:Y:S01]  /*20d0*/  LOP3.LUT R64, R27, 0xf000f, RZ, 0xc0, !PT ;  /* 0x000f000f1b407812 */ /* 0x000fe200078ec0ff */
[----:B------:R-:W-:Y:S01]  /*20e0*/  HFMA2 R20, R68, R21, R20 ;  /* 0x0000001544147231 */ /* 0x000fe20000000014 */
[-C--:B------:R-:W-:Y:S01]  /*20f0*/  HFMA2.MMA R65, R66, R21.reuse, R65 ;  /* 0x0000001542417235 */ /* 0x080fe20000000041 */
[-C--:B------:R-:W-:Y:S01]  /*2100*/  HFMA2 R63, R74, R22.reuse, R63 ;  /* 0x000000164a3f7231 */ /* 0x080fe2000000003f */
[----:B------:R-:W-:Y:S01]  /*2110*/  HFMA2.MMA R31, R62, R21, R31 ;  /* 0x000000153e1f7235 */ /* 0x000fe2000000001f */
[----:B------:R-:W-:Y:S01]  /*2120*/  HFMA2 R20, R59, R22, R20 ;  /* 0x000000163b147231 */ /* 0x000fe20000000014 */
[----:B------:R-:W-:Y:S01]  /*2130*/  LOP3.LUT R21, R25, 0xf000f, RZ, 0xc0, !PT ;  /* 0x000f000f19157812 */ /* 0x000fe200078ec0ff */
[----:B------:R-:W-:Y:S01]  /*2140*/  HFMA2 R59, R76, R23, R63 ;  /* 0x000000174c3b7231 */ /* 0x000fe2000000003f */
[----:B------:R-:W-:-:S02]  /*2150*/  LOP3.LUT R62, R26, 0xf000f0, RZ, 0xc0, !PT ;  /* 0x00f000f01a3e7812 */ /* 0x000fc400078ec0ff */
[-C--:B------:R-:W-:Y:S01]  /*2160*/  HFMA2.MMA R29, R57, R22.reuse, R65 ;  /* 0x00000016391d7235 */ /* 0x080fe20000000041 */
[----:B------:R-:W-:Y:S01]  /*2170*/  HFMA2 R57, R75, R23, R20 ;  /* 0x000000174b397231 */ /* 0x000fe20000000014 */
[----:B------:R-:W-:Y:S01]  /*2180*/  HFMA2.MMA R31, R73, R22, R31 ;  /* 0x00000016491f7235 */ /* 0x000fe2000000001f */
[C---:B------:R-:W-:Y:S02]  /*2190*/  LOP3.LUT R20, R24.reuse, 0xf000f, RZ, 0xc0, !PT ;  /* 0x000f000f18147812 */ /* 0x040fe400078ec0ff */
[----:B------:R-:W-:Y:S02]  /*21a0*/  LOP3.LUT R22, R25, 0xf000f0, RZ, 0xc0, !PT ;  /* 0x00f000f019167812 */ /* 0x000fe400078ec0ff */
[----:B------:R-:W-:Y:S01]  /*21b0*/  SHF.R.U32.HI R63, RZ, 0x8, R26 ;  /* 0x00000008ff3f7819 */ /* 0x000fe2000001161a */
[-C--:B------:R-:W-:Y:S01]  /*21c0*/  HFMA2.MMA R58, R58, R23.reuse, R29 ;  /* 0x000000173a3a7235 */ /* 0x080fe2000000001d */
[----:B------:R-:W-:Y:S01]  /*21d0*/  LOP3.LUT R29, R24, 0xf000f0, RZ, 0xc0, !PT ;  /* 0x00f000f0181d7812 */ /* 0x000fe200078ec0ff */
[----:B------:R-:W-:Y:S01]  /*21e0*/  HFMA2.MMA R60, R92, R23, R31 ;  /* 0x000000175c3c7235 */ /* 0x000fe2000000001f */
[----:B------:R-:W-:-:S02]  /*21f0*/  SHF.R.U32.HI R24, RZ, 0x8, R24 ;  /* 0x00000008ff187819 */ /* 0x000fc40000011618 */
[----:B------:R-:W-:Y:S02]  /*2200*/  SHF.R.U32.HI R23, RZ, 0x8, R25 ;  /* 0x00000008ff177819 */ /* 0x000fe40000011619 */
[----:B------:R-:W-:Y:S02]  /*2210*/  LOP3.LUT R65, R27, 0xf000f0, RZ, 0xc0, !PT ;  /* 0x00f000f01b417812 */ /* 0x000fe400078ec0ff */
[----:B------:R-:W-:Y:S02]  /*2220*/  SHF.R.U32.HI R66, RZ, 0x8, R27 ;  /* 0x00000008ff427819 */ /* 0x000fe4000001161b */
[----:B------:R-:W-:Y:S02]  /*2230*/  LOP3.LUT R25, R22, 0x64006400, RZ, 0xfc, !PT ;  /* 0x6400640016197812 */ /* 0x000fe400078efcff */
[C---:B------:R-:W-:Y:S02]  /*2240*/  LOP3.LUT R27, R24.reuse, 0xf000f, RZ, 0xc0, !PT ;  /* 0x000f000f181b7812 */ /* 0x040fe400078ec0ff */
[----:B------:R-:W-:-:S02]  /*2250*/  LOP3.LUT R28, R24, 0xf000f0, RZ, 0xc0, !PT ;  /* 0x00f000f0181c7812 */ /* 0x000fc400078ec0ff */
[C---:B------:R-:W-:Y:S01]  /*2260*/  LOP3.LUT R30, R23.reuse, 0xf000f, RZ, 0xc0, !PT ;  /* 0x000f000f171e7812 */ /* 0x040fe200078ec0ff */
[----:B------:R-:W-:Y:S01]  /*2270*/  HFMA2.MMA R72, R25, 0.0625, 0.0625, R36 ;  /* 0x2c002c0019487835 */ /* 0x000fe20000000024 */
[----:B------:R-:W-:Y:S02]  /*2280*/  LOP3.LUT R31, R23, 0xf000f0, RZ, 0xc0, !PT ;  /* 0x00f000f0171f7812 */ /* 0x000fe400078ec0ff */
[----:B------:R-:W-:Y:S02]  /*2290*/  LOP3.LUT R22, R61, 0x64006400, RZ, 0xfc, !PT ;  /* 0x640064003d167812 */ /* 0x000fe400078efcff */
[----:B------:R-:W-:Y:S02]  /*22a0*/  LOP3.LUT R24, R21, 0x64006400, RZ, 0xfc, !PT ;  /* 0x6400640015187812 */ /* 0x000fe400078efcff */
[----:B------:R-:W-:Y:S02]  /*22b0*/  LOP3.LUT R23, R62, 0x64006400, RZ, 0xfc, !PT ;  /* 0x640064003e177812 */ /* 0x000fe400078efcff */
[C---:B------:R-:W-:Y:S01]  /*22c0*/  LOP3.LUT R61, R63.reuse, 0xf000f, RZ, 0xc0, !PT ;  /* 0x000f000f3f3d7812 */ /* 0x040fe200078ec0ff */
[----:B------:R-:W-:Y:S01]  /*22d0*/  HFMA2.MMA R73, R22, 1, 1, R35 ;  /* 0x3c003c0016497835 */ /* 0x000fe20000000023 */
[----:B------:R-:W-:Y:S01]  /*22e0*/  LOP3.LUT R62, R63, 0xf000f0, RZ, 0xc0, !PT ;  /* 0x00f000f03f3e7812 */ /* 0x000fe200078ec0ff */
[----:B------:R-:W-:Y:S01]  /*22f0*/  HFMA2.MMA R71, R24, 1, 1, R37 ;  /* 0x3c003c0018477835 */ /* 0x000fe20000000025 */
[----:B------:R-:W-:Y:S01]  /*2300*/  LOP3.LUT R21, R65, 0x64006400, RZ, 0xfc, !PT ;  /* 0x6400640041157812 */ /* 0x000fe200078efcff */
[----:B------:R-:W-:Y:S01]  /*2310*/  HFMA2.MMA R74, R23, 0.0625, 0.0625, R34 ;  /* 0x2c002c00174a7835 */ /* 0x000fe20000000022 */
[----:B------:R-:W-:-:S02]  /*2320*/  LOP3.LUT R26, R20, 0x64006400, RZ, 0xfc, !PT ;  /* 0x64006400141a7812 */ /* 0x000fc400078efcff */
[C---:B------:R-:W-:Y:S02]  /*2330*/  LOP3.LUT R65, R66.reuse, 0xf000f, RZ, 0xc0, !PT ;  /* 0x000f000f42417812 */ /* 0x040fe400078ec0ff */
[----:B------:R-:W-:Y:S01]  /*2340*/  LOP3.LUT R68, R66, 0xf000f0, RZ, 0xc0, !PT ;  /* 0x00f000f042447812 */ /* 0x000fe200078ec0ff */
[----:B------:R-:W-:Y:S01]  /*2350*/  HFMA2.MMA R76, R21, 0.0625, 0.0625, R18 ;  /* 0x2c002c00154c7835 */ /* 0x000fe20000000012 */
[----:B------:R-:W-:Y:S01]  /*2360*/  LOP3.LUT R29, R29, 0x64006400, RZ, 0xfc, !PT ;  /* 0x640064001d1d7812 */ /* 0x000fe200078efcff */
[--C-:B------:R-:W-:Y:S01]  /*2370*/  HADD2 R69, R26, R39.reuse ;  /* 0x000000271a457230 */ /* 0x100fe20000000000 */
[----:B------:R-:W-:Y:S02]  /*2380*/  LOP3.LUT R20, R64, 0x64006400, RZ, 0xfc, !PT ;  /* 0x6400640040147812 */ /* 0x000fe400078efcff */
[----:B------:R-:W-:Y:S02]  /*2390*/  LOP3.LUT R66, R61, 0x64006400, RZ, 0xfc, !PT ;  /* 0x640064003d427812 */ /* 0x000fe400078efcff */
[----:B------:R-:W-:Y:S01]  /*23a0*/  LOP3.LUT R64, R27, 0x64006400, RZ, 0xfc, !PT ;  /* 0x640064001b407812 */ /* 0x000fe200078efcff */
[----:B------:R-:W-:Y:S01]  /*23b0*/  HFMA2.MMA R70, R29, 0.0625, 0.0625, R38 ;  /* 0x2c002c001d467835 */ /* 0x000fe20000000026 */
[----:B------:R-:W-:Y:S01]  /*23c0*/  LOP3.LUT R63, R28, 0x64006400, RZ, 0xfc, !PT ;  /* 0x640064001c3f7812 */ /* 0x000fe200078efcff */
[----:B------:R-:W-:Y:S01]  /*23d0*/  HFMA2.MMA R75, R20, 1, 1, R33 ;  /* 0x3c003c00144b7835 */ /* 0x000fe20000000021 */
[----:B------:R-:W-:Y:S01]  /*23e0*/  LOP3.LUT R67, R62, 0x64006400, RZ, 0xfc, !PT ;  /* 0x640064003e437812 */ /* 0x000fe200078efcff */
[----:B------:R-:W-:Y:S01]  /*23f0*/  HADD2 R64, R64, R39 ;  /* 0x0000002740407230 */ /* 0x000fe20000000000 */
[----:B------:R-:W-:Y:S01]  /*2400*/  LOP3.LUT R30, R30, 0x64006400, RZ, 0xfc, !PT ;  /* 0x640064001e1e7812 */ /* 0x000fe200078efcff */
[----:B------:R-:W-:Y:S01]  /*2410*/  HFMA2 R63, R63, 0.0625, 0.0625, R38 ;  /* 0x2c002c003f3f7831 */ /* 0x000fe20000000026 */
[----:B------:R-:W-:-:S02]  /*2420*/  LOP3.LUT R31, R31, 0x64006400, RZ, 0xfc, !PT ;  /* 0x640064001f1f7812 */ /* 0x000fc400078efcff */
[----:B------:R-:W-:Y:S01]  /*2430*/  LOP3.LUT R28, R65, 0x64006400, RZ, 0xfc, !PT ;  /* 0x64006400411c7812 */ /* 0x000fe200078efcff */
[----:B------:R-:W-:Y:S01]  /*2440*/  HADD2 R65, R66, R35 ;  /* 0x0000002342417230 */ /* 0x000fe20000000000 */
[----:B------:R-:W-:Y:S01]  /*2450*/  LOP3.LUT R27, R68, 0x64006400, RZ, 0xfc, !PT ;  /* 0x64006400441b7812 */ /* 0x000fe200078efcff */
[----:B------:R-:W-:Y:S02]  /*2460*/  HFMA2 R66, R67, 0.0625, 0.0625, R34 ;  /* 0x2c002c0043427831 */ /* 0x000fe40000000022 */
[----:B------:R-:W-:Y:S02]  /*2470*/  HADD2 R62, R30, R37 ;  /* 0x000000251e3e7230 */ /* 0x000fe40000000000 */
[----:B------:R-:W-:Y:S02]  /*2480*/  HFMA2 R61, R31, 0.0625, 0.0625, R36 ;  /* 0x2c002c001f3d7831 */ /* 0x000fe40000000024 */
[----:B------:R-:W-:Y:S02]  /*2490*/  HADD2 R67, R28, R33 ;  /* 0x000000211c437230 */ /* 0x000fe40000000000 */
[----:B------:R-:W-:Y:S01]  /*24a0*/  HFMA2 R68, R27, 0.0625, 0.0625, R18 ;  /* 0x2c002c001b447831 */ /* 0x000fe20000000012 */
[----:B------:R-:W-:Y:S06]  /*24b0*/  @!P1 BRA `(.L_x_11) ;  /* 0x0000000000549947 */ /* 0x000fec0003800000 */
        /* <DEDUP_REMOVED lines=21> */
.L_x_11:
        /* <DEDUP_REMOVED lines=22> */
.L_x_12:
        /* <DEDUP_REMOVED lines=22> */
.L_x_13:
        /* <DEDUP_REMOVED lines=22> */
.L_x_14:
[----:B------:R0:W2:Y:S01]  /*2a30*/  LDG.E.128.CONSTANT R24, desc[UR8][R90.64] ;  /* 0x000000085a187981 */ /* 0x0000a2000c1e9d00 */
[----:B------:R-:W-:Y:S01]  /*2a40*/  HFMA2.MMA R60, R60, R43, R77 ;  /* 0x0000002b3c3c7235 */ /* 0x000fe2000000004d */
[----:B------:R-:W-:Y:S01]  /*2a50*/  HFMA2 R59, R59, R42, R78 ;  /* 0x0000002a3b3b7231 */ /* 0x000fe2000000004e */
[----:B------:R-:W-:Y:S01]  /*2a60*/  HFMA2.MMA R58, R58, R41, R79 ;  /* 0x000000293a3a7235 */ /* 0x000fe2000000004f */
[----:B------:R-:W1:Y:S01]  /*2a70*/  LDS.128 R28, [UR4+0x410] ;  /* 0x00041004ff1c7984 */ /* 0x000e620008000c00 */
[----:B------:R-:W-:Y:S02]  /*2a80*/  HFMA2 R57, R57, R40, R80 ;  /* 0x0000002839397231 */ /* 0x000fe40000000050 */
[----:B0-----:R-:W-:Y:S01]  /*2a90*/  IMAD.WIDE R90, R0, 0x4, R90 ;  /* 0x00000004005a7825 */ /* 0x001fe200078e025a */
[----:B-1----:R-:W-:-:S03]  /*2aa0*/  HFMA2.MMA R78, R69, R28, RZ ;  /* 0x0000001c454e7235 */ /* 0x002fc600000000ff */
[-C--:B------:R-:W-:Y:S01]  /*2ab0*/  HFMA2 R20, R71, R28.reuse, RZ.H0_H0 ;  /* 0x0000001c47147231 */ /* 0x080fe200000400ff */
[----:B------:R-:W-:Y:S01]  /*2ac0*/  HFMA2.MMA R77, R73, R28, RZ ;  /* 0x0000001c494d7235 */ /* 0x000fe200000000ff */
[----:B------:R-:W-:Y:S02]  /*2ad0*/  HFMA2 R21, R75, R28, RZ.H0_H0 ;  /* 0x0000001c4b157231 */ /* 0x000fe400000400ff */
[----:B------:R-:W-:Y:S01]  /*2ae0*/  HFMA2 R28, R72, R29, R20 ;  /* 0x0000001d481c7231 */ /* 0x000fe20000000014 */
[----:B------:R-:W-:-:S03]  /*2af0*/  HFMA2.MMA R78, R70, R29, R78 ;  /* 0x0000001d464e7235 */ /* 0x000fc6000000004e */
[-C--:B------:R-:W-:Y:S01]  /*2b00*/  HFMA2 R28, R62, R30.reuse, R28 ;  /* 0x0000001e3e1c7231 */ /* 0x080fe2000000001c */
[----:B------:R-:W-:Y:S01]  /*2b10*/  HFMA2.MMA R77, R74, R29, R77 ;  /* 0x0000001d4a4d7235 */ /* 0x000fe2000000004d */
[----:B------:R-:W-:Y:S02]  /*2b20*/  HFMA2 R29, R76, R29, R21 ;  /* 0x0000001d4c1d7231 */ /* 0x000fe40000000015 */
[----:B------:R-:W0:Y:S02]  /*2b30*/  LDS.128 R20, [UR4+0x510] ;  /* 0x00051004ff147984 */ /* 0x000e240008000c00 */
[----:B------:R-:W-:Y:S01]  /*2b40*/  HFMA2 R29, R67, R30, R29 ;  /* 0x0000001e431d7231 */ /* 0x000fe2000000001d */
[-C--:B------:R-:W-:Y:S02]  /*2b50*/  HFMA2.MMA R78, R64, R30.reuse, R78 ;  /* 0x0000001e404e7235 */ /* 0x080fe4000000004e */
[----:B------:R-:W-:Y:S01]  /*2b60*/  HFMA2.MMA R79, R65, R30, R77 ;  /* 0x0000001e414f7235 */ /* 0x000fe2000000004d */
[----:B------:R-:W-:Y:S01]  /*2b70*/  MOV R77, R61 ;  /* 0x0000003d004d7202 */ /* 0x000fe20000000f00 */
[----:B------:R-:W-:Y:S01]  /*2b80*/  HFMA2 R29, R68, R31, R29 ;  /* 0x0000001f441d7231 */ /* 0x000fe2000000001d */
[----:B------:R-:W-:-:S03]  /*2b90*/  MOV R61, R66 ;  /* 0x00000042003d7202 */ /* 0x000fc60000000f00 */
        /* <DEDUP_REMOVED lines=16> */
[----:B------:R-:W0:Y:S01]  /*2ca0*/  LDS.128 R28, [UR4+0x610] ;  /* 0x00061004ff1c7984 */ /* 0x000e220008000c00 */
[----:B------:R-:W-:Y:S02]  /*2cb0*/  HFMA2 R66, R77, R23, R66 ;  /* 0x000000174d427231 */ /* 0x000fe40000000042 */
[-C--:B------:R-:W-:Y:S02]  /*2cc0*/  HFMA2.MMA R20, R64, R22.reuse, R20 ;  /* 0x0000001640147235 */ /* 0x080fe40000000014 */
[----:B------:R-:W-:Y:S01]  /*2cd0*/  HFMA2.MMA R78, R65, R22, R78 ;  /* 0x00000016414e7235 */ /* 0x000fe2000000004e */
[----:B------:R-:W-:-:S02]  /*2ce0*/  HFMA2 R22, R67, R22, R21 ;  /* 0x0000001643167231 */ /* 0x000fc40000000015 */
[----:B------:R-:W-:-:S03]  /*2cf0*/  HFMA2 R51, R66, R42, R51 ;  /* 0x0000002a42337231 */ /* 0x000fc60000000033 */
        /* <DEDUP_REMOVED lines=31> */
[----:B------:R-:W-:-:S02]  /*2ef0*/  HFMA2 R31, R72, R21, R71 ;  /* 0x00000015481f7231 */ /* 0x000fc40000000047 */
[----:B------:R-:W-:Y:S01]  /*2f00*/  HFMA2 R20, R76, R21, R20 ;  /* 0x000000154c147231 */ /* 0x000fe20000000014 */
[-C--:B------:R-:W-:Y:S01]  /*2f10*/  HFMA2.MMA R69, R70, R21.reuse, R69 ;  /* 0x0000001546457235 */ /* 0x080fe20000000045 */
[-C--:B------:R-:W-:Y:S01]  /*2f20*/  HFMA2 R62, R62, R22.reuse, R31 ;  /* 0x000000163e3e7231 */ /* 0x080fe2000000001f */
[----:B------:R-:W-:Y:S01]  /*2f30*/  HFMA2.MMA R73, R74, R21, R73 ;  /* 0x000000154a497235 */ /* 0x000fe20000000049 */
[----:B------:R-:W-:Y:S02]  /*2f40*/  HFMA2 R20, R67, R22, R20 ;  /* 0x0000001643147231 */ /* 0x000fe40000000014 */
[-C--:B------:R-:W-:Y:S02]  /*2f50*/  HFMA2 R62, R77, R23.reuse, R62 ;  /* 0x000000174d3e7231 */ /* 0x080fe4000000003e */
[----:B------:R-:W-:Y:S01]  /*2f60*/  HFMA2 R68, R68, R23, R20 ;  /* 0x0000001744447231 */ /* 0x000fe20000000014 */
[-C--:B------:R-:W-:Y:S02]  /*2f70*/  HFMA2.MMA R69, R64, R22.reuse, R69 ;  /* 0x0000001640457235 */ /* 0x080fe40000000045 */
[----:B------:R-:W-:-:S06]  /*2f80*/  HFMA2.MMA R73, R65, R22, R73 ;  /* 0x0000001641497235 */ /* 0x000fcc0000000049 */
[-C--:B------:R-:W-:Y:S02]  /*2f90*/  HFMA2.MMA R63, R63, R23.reuse, R69 ;  /* 0x000000173f3f7235 */ /* 0x080fe40000000045 */
[----:B------:R-:W-:Y:S01]  /*2fa0*/  HFMA2.MMA R61, R61, R23, R73 ;  /* 0x000000173d3d7235 */ /* 0x000fe20000000049 */
[----:B--2---:R-:W-:Y:S02]  /*2fb0*/  SHF.R.U32.HI R23, RZ, 0x8, R25 ;  /* 0x00000008ff177819 */ /* 0x004fe40000011619 */
[C---:B------:R-:W-:Y:S02]  /*2fc0*/  LOP3.LUT R20, R24.reuse, 0xf000f, RZ, 0xc0, !PT ;  /* 0x000f000f18147812 */ /* 0x040fe400078ec0ff */
[----:B------:R-:W-:Y:S02]  /*2fd0*/  LOP3.LUT R29, R24, 0xf000f0, RZ, 0xc0, !PT ;  /* 0x00f000f0181d7812 */ /* 0x000fe400078ec0ff */
[----:B------:R-:W-:Y:S02]  /*2fe0*/  SHF.R.U32.HI R66, RZ, 0x8, R26 ;  /* 0x00000008ff427819 */ /* 0x000fe4000001161a */
[----:B------:R-:W-:-:S02]  /*2ff0*/  SHF.R.U32.HI R24, RZ, 0x8, R24 ;  /* 0x00000008ff187819 */ /* 0x000fc40000011618 */
[C---:B------:R-:W-:Y:S02]  /*3000*/  LOP3.LUT R21, R25.reuse, 0xf000f, RZ, 0xc0, !PT ;  /* 0x000f000f19157812 */ /* 0x040fe400078ec0ff */
[----:B------:R-:W-:Y:S02]  /*3010*/  LOP3.LUT R22, R25, 0xf000f0, RZ, 0xc0, !PT ;  /* 0x00f000f019167812 */ /* 0x000fe400078ec0ff */
[----:B------:R-:W-:Y:S02]  /*3020*/  LOP3.LUT R69, R27, 0xf000f, RZ, 0xc0, !PT ;  /* 0x000f000f1b457812 */ /* 0x000fe400078ec0ff */
[----:B------:R-:W-:Y:S02]  /*3030*/  SHF.R.U32.HI R71, RZ, 0x8, R27 ;  /* 0x00000008ff477819 */ /* 0x000fe4000001161b */
[----:B------:R-:W-:Y:S02]  /*3040*/  LOP3.LUT R64, R23, 0xf000f, RZ, 0xc0, !PT ;  /* 0x000f000f17407812 */ /* 0x000fe400078ec0ff */
[----:B------:R-:W-:-:S02]  /*3050*/  LOP3.LUT R30, R26, 0xf000f, RZ, 0xc0, !PT ;  /* 0x000f000f1a1e7812 */ /* 0x000fc400078ec0ff */
[----:B------:R-:W-:Y:S02]  /*3060*/  LOP3.LUT R31, R26, 0xf000f0, RZ, 0xc0, !PT ;  /* 0x00f000f01a1f7812 */ /* 0x000fe400078ec0ff */
[----:B------:R-:W-:Y:S02]  /*3070*/  LOP3.LUT R70, R27, 0xf000f0, RZ, 0xc0, !PT ;  /* 0x00f000f01b467812 */ /* 0x000fe400078ec0ff */
[----:B------:R-:W-:Y:S02]  /*3080*/  LOP3.LUT R65, R23, 0xf000f0, RZ, 0xc0, !PT ;  /* 0x00f000f017417812 */ /* 0x000fe400078ec0ff */
[----:B------:R-:W-:Y:S02]  /*3090*/  LOP3.LUT R67, R66, 0xf000f, RZ, 0xc0, !PT ;  /* 0x000f000f42437812 */ /* 0x000fe400078ec0ff */
[----:B------:R-:W-:Y:S02]  /*30a0*/  LOP3.LUT R26, R20, 0x64006400, RZ, 0xfc, !PT ;  /* 0x64006400141a7812 */ /* 0x000fe400078efcff */
[----:B------:R-:W-:-:S02]  /*30b0*/  LOP3.LUT R27, R24, 0xf000f, RZ, 0xc0, !PT ;  /* 0x000f000f181b7812 */ /* 0x000fc400078ec0ff */
[----:B------:R-:W-:Y:S02]  /*30c0*/  LOP3.LUT R28, R24, 0xf000f0, RZ, 0xc0, !PT ;  /* 0x00f000f0181c7812 */ /* 0x000fe400078ec0ff */
[----:B------:R-:W-:Y:S02]  /*30d0*/  LOP3.LUT R66, R66, 0xf000f0, RZ, 0xc0, !PT ;  /* 0x00f000f042427812 */ /* 0x000fe400078ec0ff */
[----:B------:R-:W-:Y:S02]  /*30e0*/  LOP3.LUT R24, R21, 0x64006400, RZ, 0xfc, !PT ;  /* 0x6400640015187812 */ /* 0x000fe400078efcff */
[----:B------:R-:W-:Y:S02]  /*30f0*/  LOP3.LUT R25, R22, 0x64006400, RZ, 0xfc, !PT ;  /* 0x6400640016197812 */ /* 0x000fe400078efcff */
[----:B------:R-:W-:Y:S02]  /*3100*/  LOP3.LUT R20, R69, 0x64006400, RZ, 0xfc, !PT ;  /* 0x6400640045147812 */ /* 0x000fe400078efcff */
[C---:B------:R-:W-:Y:S01]  /*3110*/  LOP3.LUT R72, R71.reuse, 0xf000f, RZ, 0xc0, !PT ;  /* 0x000f000f47487812 */ /* 0x040fe200078ec0ff */
[----:B------:R-:W-:Y:S01]  /*3120*/  HFMA2.MMA R75, R24, 1, 1, R37 ;  /* 0x3c003c00184b7835 */ /* 0x000fe20000000025 */
[----:B------:R-:W-:Y:S01]  /*3130*/  LOP3.LUT R73, R71, 0xf000f0, RZ, 0xc0, !PT ;  /* 0x00f000f047497812 */ /* 0x000fe200078ec0ff */
[----:B------:R-:W-:Y:S01]  /*3140*/  HFMA2.MMA R76, R25, 0.0625, 0.0625, R36 ;  /* 0x2c002c00194c7835 */ /* 0x000fe20000000024 */
[----:B------:R-:W-:Y:S01]  /*3150*/  LOP3.LUT R64, R64, 0x64006400, RZ, 0xfc, !PT ;  /* 0x6400640040407812 */ /* 0x000fe200078efcff */
[----:B------:R-:W-:Y:S01]  /*3160*/  HFMA2.MMA R79, R20, 1, 1, R33 ;  /* 0x3c003c00144f7835 */ /* 0x000fe20000000021 */
[----:B------:R-:W-:-:S02]  /*3170*/  LOP3.LUT R29, R29, 0x64006400, RZ, 0xfc, !PT ;  /* 0x640064001d1d7812 */ /* 0x000fc400078efcff */
[----:B------:R-:W-:Y:S02]  /*3180*/  LOP3.LUT R22, R30, 0x64006400, RZ, 0xfc, !PT ;  /* 0x640064001e167812 */ /* 0x000fe400078efcff */
[----:B------:R-:W-:Y:S02]  /*3190*/  LOP3.LUT R23, R31, 0x64006400, RZ, 0xfc, !PT ;  /* 0x640064001f177812 */ /* 0x000fe400078efcff */
[----:B------:R-:W-:Y:S01]  /*31a0*/  LOP3.LUT R21, R70, 0x64006400, RZ, 0xfc, !PT ;  /* 0x6400640046157812 */ /* 0x000fe200078efcff */
[----:B------:R-:W-:Y:S01]  /*31b0*/  HFMA2.MMA R74, R29, 0.0625, 0.0625, R38 ;  /* 0x2c002c001d4a7835 */ /* 0x000fe20000000026 */
[----:B------:R-:W-:Y:S01]  /*31c0*/  LOP3.LUT R69, R65, 0x64006400, RZ, 0xfc, !PT ;  /* 0x6400640041457812 */ /* 0x000fe200078efcff */
[----:B------:R-:W-:Y:S01]  /*31d0*/  HADD2 R65, R64, R37 ;  /* 0x0000002540417230 */ /* 0x000fe20000000000 */
[----:B------:R-:W-:Y:S01]  /*31e0*/  LOP3.LUT R70, R67, 0x64006400, RZ, 0xfc, !PT ;  /* 0x6400640043467812 */ /* 0x000fe200078efcff */
[----:B------:R-:W-:Y:S01]  /*31f0*/  HFMA2.MMA R77, R22, 1, 1, R35 ;  /* 0x3c003c00164d7835 */ /* 0x000fe20000000023 */
[----:B------:R-:W-:Y:S01]  /*3200*/  LOP3.LUT R30, R27, 0x64006400, RZ, 0xfc, !PT ;  /* 0x640064001b1e7812 */ /* 0x000fe200078efcff */
[----:B------:R-:W-:Y:S01]  /*3210*/  HFMA2 R64, R69, 0.0625, 0.0625, R36 ;  /* 0x2c002c0045407831 */ /* 0x000fe20000000024 */
[----:B------:R-:W-:Y:S01]  /*3220*/  LOP3.LUT R31, R28, 0x64006400, RZ, 0xfc, !PT ;  /* 0x640064001c1f7812 */ /* 0x000fe200078efcff */
[----:B------:R-:W-:Y:S01]  /*3230*/  HFMA2.MMA R78, R23, 0.0625, 0.0625, R34 ;  /* 0x2c002c00174e7835 */ /* 0x000fe20000000022 */
[----:B------:R-:W-:Y:S01]  /*3240*/  LOP3.LUT R71, R66, 0x64006400, RZ, 0xfc, !PT ;  /* 0x6400640042477812 */ /* 0x000fe200078efcff */
[----:B------:R-:W-:Y:S01]  /*3250*/  HADD2 R69, R70, R35 ;  /* 0x0000002346457230 */ /* 0x000fe20000000000 */
[----:B------:R-:W-:Y:S01]  /*3260*/  LOP3.LUT R28, R72, 0x64006400, RZ, 0xfc, !PT ;  /* 0x64006400481c7812 */ /* 0x000fe200078efcff */
[----:B------:R-:W-:Y:S01]  /*3270*/  HFMA2.MMA R80, R21, 0.0625, 0.0625, R18 ;  /* 0x2c002c0015507835 */ /* 0x000fe20000000012 */
[----:B------:R-:W-:Y:S01]  /*3280*/  LOP3.LUT R27, R73, 0x64006400, RZ, 0xfc, !PT ;  /* 0x64006400491b7812 */ /* 0x000fe200078efcff */
[----:B------:R-:W-:-:S02]  /*3290*/  HFMA2 R70, R71, 0.0625, 0.0625, R34 ;  /* 0x2c002c0047467831 */ /* 0x000fc40000000022 */
[--C-:B------:R-:W-:Y:S02]  /*32a0*/  HADD2 R73, R26, R39.reuse ;  /* 0x000000271a497230 */ /* 0x100fe40000000000 */
        /* <DEDUP_REMOVED lines=26> */
.L_x_15:
        /* <DEDUP_REMOVED lines=22> */
.L_x_16:
        /* <DEDUP_REMOVED lines=22> */
.L_x_17:
        /* <DEDUP_REMOVED lines=22> */
.L_x_18:
[----:B------:R-:W2:Y:S01]  /*3870*/  LDG.E.128.CONSTANT R24, desc[UR8][R90.64] ;  /* 0x000000085a187981 */ /* 0x000ea2000c1e9d00 */
[----:B------:R-:W-:Y:S01]  /*3880*/  HFMA2.MMA R61, R61, R41, R58 ;  /* 0x000000293d3d7235 */ /* 0x000fe2000000003a */
[----:B------:R-:W-:Y:S01]  /*3890*/  HFMA2 R68, R68, R40, R57 ;  /* 0x0000002844447231 */ /* 0x000fe20000000039 */
[----:B------:R-:W-:Y:S01]  /*38a0*/  HFMA2.MMA R63, R63, R43, R60 ;  /* 0x0000002b3f3f7235 */ /* 0x000fe2000000003c */
[----:B------:R-:W0:Y:S01]  /*38b0*/  LDS.128 R28, [UR4+0x420] ;  /* 0x00042004ff1c7984 */ /* 0x000e220008000c00 */
[----:B------:R-:W-:Y:S01]  /*38c0*/  HFMA2 R62, R62, R42, R59 ;  /* 0x0000002a3e3e7231 */ /* 0x000fe2000000003b */
[----:B------:R-:W-:Y:S01]  /*38d0*/  UIADD3 UR5, UR4, 0x40, URZ ;  /* 0x0000004004057890 */ /* 0x000fe2000fffe03f */
[-C--:B0-----:R-:W-:Y:S01]  /*38e0*/  HFMA2.MMA R58, R73, R28.reuse, RZ ;  /* 0x0000001c493a7235 */ /* 0x081fe200000000ff */
[-C--:B------:R-:W-:Y:S01]  /*38f0*/  HFMA2 R20, R75, R28.reuse, RZ.H0_H0 ;  /* 0x0000001c4b147231 */ /* 0x080fe200000400ff */
[----:B------:R-:W-:Y:S01]  /*3900*/  HFMA2.MMA R57, R77, R28, RZ ;  /* 0x0000001c4d397235 */ /* 0x000fe200000000ff */
[----:B------:R-:W-:-:S02]  /*3910*/  HFMA2 R21, R79, R28, RZ.H0_H0 ;  /* 0x0000001c4f157231 */ /* 0x000fc400000400ff */
[----:B------:R-:W-:-:S03]  /*3920*/  HFMA2 R28, R76, R29, R20 ;  /* 0x0000001d4c1c7231 */ /* 0x000fc60000000014 */
[-C--:B------:R-:W-:Y:S01]  /*3930*/  HFMA2.MMA R58, R74, R29.reuse, R58 ;  /* 0x0000001d4a3a7235 */ /* 0x080fe2000000003a */
[-C--:B------:R-:W-:Y:S01]  /*3940*/  HFMA2 R28, R65, R30.reuse, R28 ;  /* 0x0000001e411c7231 */ /* 0x080fe2000000001c */
[----:B------:R-:W-:Y:S01]  /*3950*/  HFMA2.MMA R57, R78, R29, R57 ;  /* 0x0000001d4e397235 */ /* 0x000fe20000000039 */
[----:B------:R-:W-:Y:S02]  /*3960*/  HFMA2 R29, R80, R29, R21 ;  /* 0x0000001d501d7231 */ /* 0x000fe40000000015 */
[----:B------:R-:W0:Y:S01]  /*3970*/  LDS.128 R20, [UR4+0x520] ;  /* 0x00052004ff147984 */ /* 0x000e220008000c00 */
[----:B------:R-:W-:Y:S02]  /*3980*/  HFMA2 R28, R64, R31, R28 ;  /* 0x0000001f401c7231 */ /* 0x000fe4000000001c */
[-C--:B------:R-:W-:Y:S01]  /*3990*/  HFMA2.MMA R58, R67, R30.reuse, R58 ;  /* 0x0000001e433a7235 */ /* 0x080fe2000000003a */
[----:B------:R-:W-:Y:S01]  /*39a0*/  HFMA2 R29, R71, R30, R29 ;  /* 0x0000001e471d7231 */ /* 0x000fe2000000001d */
[----:B------:R-:W-:Y:S01]  /*39b0*/  HFMA2.MMA R57, R69, R30, R57 ;  /* 0x0000001e45397235 */ /* 0x000fe20000000039 */
[----:B------:R-:W-:-:S02]  /*39c0*/  HFMA2 R55, R28, R42, R55 ;  /* 0x0000002a1c377231 */ /* 0x000fc40000000037 */
[----:B------:R-:W-:-:S03]  /*39d0*/  HFMA2 R29, R72, R31, R29 ;  /* 0x0000001f481d7231 */ /* 0x000fc6000000001d */
[-C--:B------:R-:W-:Y:S01]  /*39e0*/  HFMA2.MMA R58, R66, R31.reuse, R58 ;  /* 0x0000001f423a7235 */ /* 0x080fe2000000003a */
[----:B------:R-:W-:Y:S01]  /*39f0*/  HFMA2 R53, R29, R40, R53 ;  /* 0x000000281d357231 */ /* 0x000fe20000000035 */
[----:B------:R-:W-:-:S06]  /*3a00*/  HFMA2.MMA R57, R70, R31, R57 ;  /* 0x0000001f46397235 */ /* 0x000fcc0000000039 */
        /* <DEDUP_REMOVED lines=35> */
[----:B------:R-:W-:Y:S01]  /*3c40*/  HFMA2 R29, R64, R31, R57 ;  /* 0x0000001f401d7231 */ /* 0x000fe20000000039 */
[----:B------:R-:W-:-:S03]  /*3c50*/  HFMA2.MMA R58, R69, R30, R58 ;  /* 0x0000001e453a7235 */ /* 0x000fc6000000003a */
        /* <DEDUP_REMOVED lines=17> */
[----:B------:R-:W-:-:S03]  /*3d70*/  HFMA2 R21, R64, R23, R75 ;  /* 0x0000001740157231 */ /* 0x000fc6000000004b */
[-C--:B------:R-:W-:Y:S01]  /*3d80*/  HFMA2.MMA R77, R69, R22.reuse, R77 ;  /* 0x00000016454d7235 */ /* 0x080fe2000000004d */
[----:B------:R-:W-:Y:S01]  /*3d90*/  HFMA2 R46, R21, R42, R62 ;  /* 0x0000002a152e7231 */ /* 0x000fe2000000003e */
[----:B------:R-:W-:-:S06]  /*3da0*/  HFMA2.MMA R73, R67, R22, R73 ;  /* 0x0000001643497235 */ /* 0x000fcc0000000049 */
[-C--:B------:R-:W-:Y:S02]  /*3db0*/  HFMA2.MMA R47, R70, R23.reuse, R77 ;  /* 0x00000017462f7235 */ /* 0x080fe4000000004d */
[----:B------:R-:W-:Y:S01]  /*3dc0*/  HFMA2.MMA R45, R66, R23, R73 ;  /* 0x00000017422d7235 */ /* 0x000fe20000000049 */
[----:B------:R-:W-:-:S05]  /*3dd0*/  HFMA2 R73, R72, R23, R20 ;  /* 0x0000001748497231 */ /* 0x000fca0000000014 */
[----:B------:R-:W-:Y:S02]  /*3de0*/  HFMA2.MMA R47, R47, R41, R61 ;  /* 0x000000292f2f7235 */ /* 0x000fe4000000003d */
[----:B------:R-:W-:Y:S01]  /*3df0*/  HFMA2.MMA R45, R45, R43, R63 ;  /* 0x0000002b2d2d7235 */ /* 0x000fe2000000003f */
[C---:B--2---:R-:W-:Y:S02]  /*3e00*/  LOP3.LUT R72, R24.reuse, 0xf000f, RZ, 0xc0, !PT ;  /* 0x000f000f18487812 */ /* 0x044fe400078ec0ff */
[----:B------:R-:W-:Y:S02]  /*3e10*/  LOP3.LUT R71, R24, 0xf000f0, RZ, 0xc0, !PT ;  /* 0x00f000f018477812 */ /* 0x000fe400078ec0ff */
[----:B------:R-:W-:Y:S02]  /*3e20*/  SHF.R.U32.HI R24, RZ, 0x8, R24 ;  /* 0x00000008ff187819 */ /* 0x000fe40000011618 */
[----:B------:R-:W-:Y:S02]  /*3e30*/  SHF.R.U32.HI R20, RZ, 0x8, R25 ;  /* 0x00000008ff147819 */ /* 0x000fe40000011619 */
[----:B------:R-:W-:-:S02]  /*3e40*/  SHF.R.U32.HI R61, RZ, 0x8, R27 ;  /* 0x00000008ff3d7819 */ /* 0x000fc4000001161b */
[----:B------:R-:W-:Y:S02]  /*3e50*/  SHF.R.U32.HI R21, RZ, 0x8, R26 ;  /* 0x00000008ff157819 */ /* 0x000fe4000001161a */
[C---:B------:R-:W-:Y:S02]  /*3e60*/  LOP3.LUT R70, R25.reuse, 0xf000f, RZ, 0xc0, !PT ;  /* 0x000f000f19467812 */ /* 0x040fe400078ec0ff */
[----:B------:R-:W-:Y:S02]  /*3e70*/  LOP3.LUT R69, R25, 0xf000f0, RZ, 0xc0, !PT ;  /* 0x00f000f019457812 */ /* 0x000fe400078ec0ff */
[C---:B------:R-:W-:Y:S02]  /*3e80*/  LOP3.LUT R22, R26.reuse, 0xf000f, RZ, 0xc0, !PT ;  /* 0x000f000f1a167812 */ /* 0x040fe400078ec0ff */
[----:B------:R-:W-:Y:S02]  /*3e90*/  LOP3.LUT R23, R26, 0xf000f0, RZ, 0xc0, !PT ;  /* 0x00f000f01a177812 */ /* 0x000fe400078ec0ff */
[----:B------:R-:W-:-:S02]  /*3ea0*/  LOP3.LUT R58, R27, 0xf000f, RZ, 0xc0, !PT ;  /* 0x000f000f1b3a7812 */ /* 0x000fc400078ec0ff */
[----:B------:R-:W-:Y:S02]  /*3eb0*/  LOP3.LUT R59, R27, 0xf000f0, RZ, 0xc0, !PT ;  /* 0x00f000f01b3b7812 */ /* 0x000fe400078ec0ff */
[C---:B------:R-:W-:Y:S02]  /*3ec0*/  LOP3.LUT R25, R24.reuse, 0xf000f, RZ, 0xc0, !PT ;  /* 0x000f000f18197812 */ /* 0x040fe400078ec0ff */
[----:B------:R-:W-:Y:S02]  /*3ed0*/  LOP3.LUT R26, R24, 0xf000f0, RZ, 0xc0, !PT ;  /* 0x00f000f0181a7812 */ /* 0x000fe400078ec0ff */
[C---:B------:R-:W-:Y:S02]  /*3ee0*/  LOP3.LUT R27, R20.reuse, 0xf000f, RZ, 0xc0, !PT ;  /* 0x000f000f141b7812 */ /* 0x040fe400078ec0ff */
[----:B------:R-:W-:Y:S02]  /*3ef0*/  LOP3.LUT R62, R61, 0xf000f, RZ, 0xc0, !PT ;  /* 0x000f000f3d3e7812 */ /* 0x000fe400078ec0ff */
[----:B------:R-:W-:-:S02]  /*3f00*/  LOP3.LUT R48, R20, 0xf000f0, RZ, 0xc0, !PT ;  /* 0x00f000f014307812 */ /* 0x000fc400078ec0ff */
[C---:B------:R-:W-:Y:S02]  /*3f10*/  LOP3.LUT R57, R21.reuse, 0xf000f, RZ, 0xc0, !PT ;  /* 0x000f000f15397812 */ /* 0x040fe400078ec0ff */
[----:B------:R-:W-:Y:S02]  /*3f20*/  LOP3.LUT R60, R21, 0xf000f0, RZ, 0xc0, !PT ;  /* 0x00f000f0153c7812 */ /* 0x000fe400078ec0ff */
[----:B------:R-:W-:Y:S02]  /*3f30*/  LOP3.LUT R61, R61, 0xf000f0, RZ, 0xc0, !PT ;  /* 0x00f000f03d3d7812 */ /* 0x000fe400078ec0ff */
[----:B------:R-:W-:Y:S02]  /*3f40*/  LOP3.LUT R20, R58, 0x64006400, RZ, 0xfc, !PT ;  /* 0x640064003a147812 */ /* 0x000fe400078efcff */
[----:B------:R-:W-:Y:S02]  /*3f50*/  LOP3.LUT R24, R25, 0x64006400, RZ, 0xfc, !PT ;  /* 0x6400640019187812 */ /* 0x000fe400078efcff */
[----:B------:R-:W-:Y:S01]  /*3f60*/  LOP3.LUT R21, R59, 0x64006400, RZ, 0xfc, !PT ;  /* 0x640064003b157812 */ /* 0x000fe200078efcff */
[----:B------:R-:W-:Y:S01]  /*3f70*/  HADD2 R63, R20, R33 ;  /* 0x00000021143f7230 */ /* 0x000fe20000000000 */
[----:B------:R-:W-:-:S02]  /*3f80*/  LOP3.LUT R25, R26, 0x64006400, RZ, 0xfc, !PT ;  /* 0x640064001a197812 */ /* 0x000fc400078efcff */
[----:B------:R-:W-:Y:S01]  /*3f90*/  LOP3.LUT R58, R27, 0x64006400, RZ, 0xfc, !PT ;  /* 0x640064001b3a7812 */ /* 0x000fe200078efcff */
[----:B------:R-:W-:Y:S01]  /*3fa0*/  HFMA2 R64, R21, 0.0625, 0.0625, R18 ;  /* 0x2c002c0015407831 */ /* 0x000fe20000000012 */
[----:B------:R-:W-:Y:S02]  /*3fb0*/  LOP3.LUT R66, R62, 0x64006400, RZ, 0xfc, !PT ;  /* 0x640064003e427812 */ /* 0x000fe400078efcff */
[----:B------:R-:W-:Y:S01]  /*3fc0*/  LOP3.LUT R59, R48, 0x64006400, RZ, 0xfc, !PT ;  /* 0x64006400303b7812 */ /* 0x000fe200078efcff */
[----:B------:R-:W-:Y:S01]  /*3fd0*/  HFMA2.MMA R48, R25, 0.0625, 0.0625, R38 ;  /* 0x2c002c0019307835 */ /* 0x000fe20000000026 */
[----:B------:R-:W-:Y:S01]  /*3fe0*/  LOP3.LUT R26, R57, 0x64006400, RZ, 0xfc, !PT ;  /* 0x64006400391a7812 */ /* 0x000fe200078efcff */
[----:B------:R-:W-:Y:S01]  /*3ff0*/  HFMA2.MMA R57, R24, 1, 1, R39 ;  /* 0x3c003c0018397835 */ /* 0x000fe20000000027 */
[----:B------:R-:W-:Y:S01]  /*4000*/  LOP3.LUT R27, R60, 0x64006400, RZ, 0xfc, !PT ;  /* 0x640064003c1b7812 */ /* 0x000fe200078efcff */
[----:B------:R-:W-:Y:S01]  /*4010*/  HFMA2.MMA R65, R66, 1, 1, R33 ;  /* 0x3c003c0042417835 */ /* 0x000fe20000000021 */
[----:B------:R-:W-:Y:S01]  /*4020*/  LOP3.LUT R75, R61, 0x64006400, RZ, 0xfc, !PT ;  /* 0x640064003d4b7812 */ /* 0x000fe200078efcff */
[----:B------:R-:W-:Y:S01]  /*4030*/  HFMA2.MMA R58, R58, 1, 1, R37 ;  /* 0x3c003c003a3a7835 */ /* 0x000fe20000000025 */
[----:B------:R-:W-:Y:S01]  /*4040*/  LOP3.LUT R72, R72, 0x64006400, RZ, 0xfc, !PT ;  /* 0x6400640048487812 */ /* 0x000fe200078efcff */
[----:B------:R-:W-:Y:S01]  /*4050*/  HFMA2.MMA R59, R59, 0.0625, 0.0625, R36 ;  /* 0x2c002c003b3b7835 */ /* 0x000fe20000000024 */
[----:B------:R-:W-:Y:S01]  /*4060*/  LOP3.LUT R71, R71, 0x64006400, RZ, 0xfc, !PT ;  /* 0x6400640047477812 */ /* 0x000fe200078efcff */
[----:B------:R-:W-:Y:S01]  /*4070*/  HFMA2.MMA R61, R26, 1, 1, R35 ;  /* 0x3c003c001a3d7835 */ /* 0x000fe20000000023 */
[----:B------:R-:W-:Y:S01]  /*4080*/  LOP3.LUT R70, R70, 0x64006400, RZ, 0xfc, !PT ;  /* 0x6400640046467812 */ /* 0x000fe200078efcff */
[----:B------:R-:W-:Y:S01]  /*4090*/  HFMA2.MMA R62, R27, 0.0625, 0.0625, R34 ;  /* 0x2c002c001b3e7835 */ /* 0x000fe20000000022 */
[----:B------:R-:W-:Y:S01]  /*40a0*/  LOP3.LUT R69, R69, 0x64006400, RZ, 0xfc, !PT ;  /* 0x6400640045457812 */ /* 0x000fe200078efcff */
[----:B------:R-:W-:Y:S01]  /*40b0*/  HFMA2.MMA R66, R75, 0.0625, 0.0625, R18 ;  /* 0x2c002c004b427835 */ /* 0x000fe20000000012 */
[----:B------:R-:W-:Y:S01]  /*40c0*/  LOP3.LUT R22, R22, 0x64006400, RZ, 0xfc, !PT ;  /* 0x6400640016167812 */ /* 0x000fe200078efcff */
[----:B------:R-:W-:Y:S01]  /*40d0*/  HADD2 R72, R72, R39 ;  /* 0x0000002748487230 */ /* 0x000fe20000000000 */
[----:B------:R-:W-:Y:S01]  /*40e0*/  LOP3.LUT R23, R23, 0x64006400, RZ, 0xfc, !PT ;  /* 0x6400640017177812 */ /* 0x000fe200078efcff */
[----:B------:R-:W-:-:S02]  /*40f0*/  HFMA2 R71, R71, 0.0625, 0.0625, R38 ;  /* 0x2c002c0047477831 */ /* 0x000fc40000000026 */
[----:B------:R-:W-:Y:S02]  /*4100*/  HADD2 R70, R70, R37 ;  /* 0x0000002546467230 */ /* 0x000fe40000000000 */
[----:B------:R-:W-:Y:S02]  /*4110*/  HFMA2 R69, R69, 0.0625, 0.0625, R36 ;  /* 0x2c002c0045457831 */ /* 0x000fe40000000024 */
[----:B------:R-:W-:Y:S02]  /*4120*/  HADD2 R67, R22, R35 ;  /* 0x0000002316437230 */ /* 0x000fe40000000000 */
[----:B------:R-:W-:Y:S01]  /*4130*/  HFMA2 R60, R23, 0.0625, 0.0625, R34 ;  /* 0x2c002c00173c7831 */ /* 0x000fe20000000022 */
[----:B------:R-:W-:Y:S06]  /*4140*/  @!P1 BRA `(.L_x_19) ;  /* 0x0000000000549947 */ /* 0x000fec0003800000 */
[----:B------:R-:W0:Y:S02]  /*4150*/  LDS.128 R20, [UR4+0x30] ;  /* 0x00003004ff147984 */ /* 0x000e240008000c00 */
[-C--:B0-----:R-:W-:Y:S01]  /*4160*/  HFMA2 R24, R72, R20.reuse, RZ.H0_H0 ;  /* 0x0000001448187231 */ /* 0x081fe200000400ff */
[-C--:B------:R-:W-:Y:S01]  /*4170*/  HFMA2.MMA R25, R70, R20.reuse, RZ ;  /* 0x0000001446197235 */ /* 0x080fe200000000ff */
[----:B------:R-:W-:Y:S01]  /*4180*/  HFMA2 R26, R67, R20, RZ.H0_H0 ;  /* 0x00000014431a7231 */ /* 0x000fe200000400ff */
[----:B------:R-:W-:Y:S01]  /*4190*/  HFMA2.MMA R20, R63, R20, RZ ;  /* 0x000000143f147235 */ /* 0x000fe200000000ff */
[-C--:B------:R-:W-:Y:S02]  /*41a0*/  HFMA2 R24, R71, R21.reuse, R24 ;  /* 0x0000001547187231 */ /* 0x080fe40000000018 */
[----:B------:R-:W-:Y:S02]  /*41b0*/  HFMA2 R26, R60, R21, R26 ;  /* 0x000000153c1a7231 */ /* 0x000fe4000000001a */
[-C--:B------:R-:W-:Y:S01]  /*41c0*/  HFMA2 R24, R57, R22.reuse, R24 ;  /* 0x0000001639187231 */ /* 0x080fe20000000018 */
[-C--:B------:R-:W-:Y:S01]  /*41d0*/  HFMA2.MMA R25, R69, R21.reuse, R25 ;  /* 0x0000001545197235 */ /* 0x080fe20000000019 */
[----:B------:R-:W-:Y:S01]  /*41e0*/  HFMA2 R26, R61, R22, R26 ;  /* 0x000000163d1a7231 */ /* 0x000fe2000000001a */
[----:B------:R-:W-:Y:S01]  /*41f0*/  HFMA2.MMA R20, R64, R21, R20 ;  /* 0x0000001540147235 */ /* 0x000fe20000000014 */
[----:B------:R-:W-:-:S02]  /*4200*/  HFMA2 R24, R48, R23, R24 ;  /* 0x0000001730187231 */ /* 0x000fc40000000018 */
[----:B------:R-:W-:Y:S02]  /*4210*/  HFMA2 R26, R62, R23, R26 ;  /* 0x000000173e1a7231 */ /* 0x000fe4000000001a */
[----:B------:R-:W-:Y:S01]  /*4220*/  HFMA2 R32, R24, R43, R32 ;  /* 0x0000002b18207231 */ /* 0x000fe20000000020 */
[-C--:B------:R-:W-:Y:S01]  /*4230*/  HFMA2.MMA R25, R58, R22.reuse, R25 ;  /* 0x000000163a197235 */ /* 0x080fe20000000019 */
[----:B------:R-:W-:Y:S01]  /*4240*/  HFMA2 R15, R26, R41, R15 ;  /* 0x000000291a0f7231 */ /* 0x000fe2000000000f */
[----:B------:R-:W-:-:S06]  /*4250*/  HFMA2.MMA R20, R65, R22, R20 ;  /* 0x0000001641147235 */ /* 0x000fcc0000000014 */
[-C--:B------:R-:W-:Y:S02]  /*4260*/  HFMA2.MMA R21, R59, R23.reuse, R25 ;  /* 0x000000173b157235 */ /* 0x080fe40000000019 */
[----:B------:R-:W-:-:S06]  /*4270*/  HFMA2.MMA R20, R66, R23, R20 ;  /* 0x0000001742147235 */ /* 0x000fcc0000000014 */
[----:B------:R-:W-:Y:S02]  /*4280*/  HFMA2.MMA R16, R21, R42, R16 ;  /* 0x0000002a15107235 */ /* 0x000fe40000000010 */
[----:B------:R-:W-:-:S11]  /*4290*/  HFMA2.MMA R14, R20, R40, R14 ;  /* 0x00000028140e7235 */ /* 0x000fd6000000000e */
.L_x_19:
[----:B------:R-:W-:Y:S05]  /*42a0*/  @!P2 BRA `(.L_x_20) ;  /* 0x000000000054a947 */ /* 0x000fea0003800000 */
        /* <DEDUP_REMOVED lines=21> */
.L_x_20:
        /* <DEDUP_REMOVED lines=22> */
.L_x_21:
[----:B------:R-:W-:Y:S01]  /*4560*/  HFMA2 R68, R73, R40, R68 ;  /* 0x0000002849447231 */ /* 0x000fe20000000044 */
        /* <DEDUP_REMOVED lines=22> */
.L_x_22:
[----:B------:R-:W0:Y:S01]  /*46d0*/  LDS.128 R24, [UR4+0x430] ;  /* 0x00043004ff187984 */ /* 0x000e220008000c00 */
[----:B------:R-:W-:Y:S01]  /*46e0*/  MOV R75, R72 ;  /* 0x00000048004b7202 */ /* 0x000fe20000000f00 */
[----:B------:R-:W-:Y:S01]  /*46f0*/  IMAD.WIDE R90, R0, 0x4, R90 ;  /* 0x00000004005a7825 */ /* 0x000fe200078e025a */
[----:B------:R-:W-:Y:S01]  /*4700*/  MOV R78, R69 ;  /* 0x00000045004e7202 */ /* 0x000fe20000000f00 */
[----:B------:R-:W1:Y:S01]  /*4710*/  LDS.128 R20, [UR4+0x530] ;  /* 0x00053004ff147984 */ /* 0x000e620008000c00 */
[----:B------:R-:W-:Y:S02]  /*4720*/  MOV R76, R71 ;  /* 0x00000047004c7202 */ /* 0x000fe40000000f00 */
[----:B------:R-:W-:Y:S02]  /*4730*/  MOV R77, R70 ;  /* 0x00000046004d7202 */ /* 0x000fe40000000f00 */
[----:B------:R-:W-:Y:S02]  /*4740*/  IADD3 R83, R83, 0x20, RZ ;  /* 0x0000002053537810 */ /* 0x000fe40007ffe0ff */
[----:B------:R-:W-:-:S02]  /*4750*/  MOV R74, R90 ;  /* 0x0000005a004a7202 */ /* 0x000fc40000000f00 */
[----:B------:R-:W-:Y:S02]  /*4760*/  ISETP.GE.AND P0, PT, R83, R89, PT ;  /* 0x000000595300720c */ /* 0x000fe40003f06270 */
[----:B------:R-:W-:Y:S02]  /*4770*/  MOV R73, R91 ;  /* 0x0000005b00497202 */ /* 0x000fe40000000f00 */
[----:B------:R-:W-:Y:S01]  /*4780*/  IADD3 R17, R17, 0x20, RZ ;  /* 0x0000002011117810 */ /* 0x000fe20007ffe0ff */
[-C--:B0-----:R-:W-:Y:S01]  /*4790*/  HFMA2.MMA R69, R75, R24.reuse, RZ ;  /* 0x000000184b457235 */ /* 0x081fe200000000ff */
[-C--:B------:R-:W-:Y:S01]  /*47a0*/  HFMA2 R70, R77, R24.reuse, RZ.H0_H0 ;  /* 0x000000184d467231 */ /* 0x080fe200000400ff */
[----:B------:R-:W-:Y:S01]  /*47b0*/  HFMA2.MMA R71, R67, R24, RZ ;  /* 0x0000001843477235 */ /* 0x000fe200000000ff */
[----:B------:R-:W-:Y:S02]  /*47c0*/  HFMA2 R24, R63, R24, RZ.H0_H0 ;  /* 0x000000183f187231 */ /* 0x000fe400000400ff */
[----:B------:R-:W-:-:S03]  /*47d0*/  HFMA2 R70, R78, R25, R70 ;  /* 0x000000194e467231 */ /* 0x000fc60000000046 */
[-C--:B------:R-:W-:Y:S01]  /*47e0*/  HFMA2.MMA R69, R76, R25.reuse, R69 ;  /* 0x000000194c457235 */ /* 0x080fe20000000045 */
[----:B------:R-:W-:Y:S01]  /*47f0*/  HFMA2 R70, R58, R26, R70 ;  /* 0x0000001a3a467231 */ /* 0x000fe20000000046 */
[----:B------:R-:W-:Y:S01]  /*4800*/  HFMA2.MMA R71, R60, R25, R71 ;  /* 0x000000193c477235 */ /* 0x000fe20000000047 */
[----:B------:R-:W-:-:S05]  /*4810*/  HFMA2 R25, R64, R25, R24 ;  /* 0x0000001940197231 */ /* 0x000fca0000000018 */
[-C--:B------:R-:W-:Y:S02]  /*4820*/  HFMA2.MMA R24, R57, R26.reuse, R69 ;  /* 0x0000001a39187235 */ /* 0x080fe40000000045 */
[----:B------:R-:W-:Y:S01]  /*4830*/  HFMA2.MMA R69, R61, R26, R71 ;  /* 0x0000001a3d457235 */ /* 0x000fe20000000047 */
[----:B------:R-:W-:Y:S01]  /*4840*/  HFMA2 R26, R65, R26, R25 ;  /* 0x0000001a411a7231 */ /* 0x000fe20000000019 */
[----:B-1----:R-:W-:Y:S01]  /*4850*/  HFMA2.MMA R71, R67, R20, RZ ;  /* 0x0000001443477235 */ /* 0x002fe200000000ff */
[-C--:B------:R-:W-:Y:S02]  /*4860*/  HFMA2 R25, R59, R27.reuse, R70 ;  /* 0x0000001b3b197231 */ /* 0x080fe40000000046 */
[----:B------:R-:W-:Y:S01]  /*4870*/  HFMA2 R70, R66, R27, R26 ;  /* 0x0000001b42467231 */ /* 0x000fe2000000001a */
[-C--:B------:R-:W-:Y:S01]  /*4880*/  HFMA2.MMA R24, R48, R27.reuse, R24 ;  /* 0x0000001b30187235 */ /* 0x080fe20000000018 */
[----:B------:R-:W-:Y:S01]  /*4890*/  HFMA2 R55, R25, R42, R55 ;  /* 0x0000002a19377231 */ /* 0x000fe20000000037 */
[----:B------:R-:W-:Y:S01]  /*48a0*/  HFMA2.MMA R69, R62, R27, R69 ;  /* 0x0000001b3e457235 */ /* 0x000fe20000000045 */
[----:B------:R-:W-:Y:S01]  /*48b0*/  HFMA2 R53, R70, R40, R53 ;  /* 0x0000002846357231 */ /* 0x000fe20000000035 */
[----:B------:R-:W-:Y:S01]  /*48c0*/  HFMA2.MMA R71, R60, R21, R71 ;  /* 0x000000153c477235 */ /* 0x000fe20000000047 */
[----:B------:R-:W-:-:S03]  /*48d0*/  HFMA2 R70, R77, R20, RZ.H0_H0 ;  /* 0x000000144d467231 */ /* 0x000fc600000400ff */
[----:B------:R-:W-:Y:S01]  /*48e0*/  HFMA2.MMA R56, R24, R43, R56 ;  /* 0x0000002b18387235 */ /* 0x000fe20000000038 */
[----:B------:R-:W-:Y:S01]  /*48f0*/  HFMA2 R70, R78, R21, R70 ;  /* 0x000000154e467231 */ /* 0x000fe20000000046 */
[----:B------:R-:W0:Y:S01]  /*4900*/  LDS.128 R24, [UR4+0x630] ;  /* 0x00063004ff187984 */ /* 0x000e220008000c00 */
[----:B------:R-:W-:Y:S02]  /*4910*/  HFMA2.MMA R54, R69, R41, R54 ;  /* 0x0000002945367235 */ /* 0x000fe40000000036 */
[----:B------:R-:W-:Y:S01]  /*4920*/  HFMA2.MMA R69, R75, R20, RZ ;  /* 0x000000144b457235 */ /* 0x000fe200000000ff */
[----:B------:R-:W-:Y:S02]  /*4930*/  HFMA2 R20, R63, R20, RZ.H0_H0 ;  /* 0x000000143f147231 */ /* 0x000fe400000400ff */
[----:B------:R-:W-:-:S04]  /*4940*/  HFMA2 R70, R58, R22, R70 ;  /* 0x000000163a467231 */ /* 0x000fc80000000046 */
[----:B------:R-:W-:Y:S01]  /*4950*/  HFMA2 R72, R59, R23, R70 ;  /* 0x000000173b487231 */ /* 0x000fe20000000046 */
[----:B------:R-:W-:Y:S01]  /*4960*/  HFMA2.MMA R69, R76, R21, R69 ;  /* 0x000000154c457235 */ /* 0x000fe20000000045 */
[----:B------:R-:W-:Y:S01]  /*4970*/  HFMA2 R21, R64, R21, R20 ;  /* 0x0000001540157231 */ /* 0x000fe20000000014 */
[----:B------:R-:W-:Y:S01]  /*4980*/  HFMA2.MMA R20, R61, R22, R71 ;  /* 0x000000163d147235 */ /* 0x000fe20000000047 */
[----:B------:R-:W-:Y:S02]  /*4990*/  HFMA2 R51, R72, R42, R51 ;  /* 0x0000002a48337231 */ /* 0x000fe40000000033 */
[----:B------:R-:W-:-:S03]  /*49a0*/  HFMA2 R21, R65, R22, R21 ;  /* 0x0000001641157231 */ /* 0x000fc60000000015 */
[----:B------:R-:W-:Y:S01]  /*49b0*/  HFMA2.MMA R69, R57, R22, R69 ;  /* 0x0000001639457235 */ /* 0x000fe20000000045 */
[----:B------:R-:W-:-:S04]  /*49c0*/  HFMA2 R70, R66, R23, R21 ;  /* 0x0000001742467231 */ /* 0x000fc80000000015 */
[----:B------:R-:W-:-:S03]  /*49d0*/  HFMA2 R49, R70, R40, R49 ;  /* 0x0000002846317231 */ /* 0x000fc60000000031 */
[-C--:B------:R-:W-:Y:S02]  /*49e0*/  HFMA2.MMA R71, R48, R23.reuse, R69 ;  /* 0x0000001730477235 */ /* 0x080fe40000000045 */
[----:B------:R-:W-:Y:S02]  /*49f0*/  HFMA2.MMA R69, R62, R23, R20 ;  /* 0x000000173e457235 */ /* 0x000fe40000000014 */
[----:B------:R-:W1:Y:S01]  /*4a00*/  LDS.128 R20, [UR4+0x730] ;  /* 0x00073004ff147984 */ /* 0x000e620008000c00 */
[----:B------:R-:W-:-:S03]  /*4a10*/  UMOV UR4, UR5 ;  /* 0x0000000500047c82 */ /* 0x000fc60008000000 */
        /* <DEDUP_REMOVED lines=11> */
[-C--:B------:R-:W-:Y:S02]  /*4ad0*/  HFMA2 R70, R59, R27.reuse, R70 ;  /* 0x0000001b3b467231 */ /* 0x080fe40000000046 */
[----:B------:R-:W-:Y:S01]  /*4ae0*/  HFMA2 R25, R65, R26, R25 ;  /* 0x0000001a41197231 */ /* 0x000fe20000000019 */
[-C--:B------:R-:W-:Y:S01]  /*4af0*/  HFMA2.MMA R71, R61, R26.reuse, R71 ;  /* 0x0000001a3d477235 */ /* 0x080fe20000000047 */
[----:B------:R-:W-:Y:S01]  /*4b00*/  HFMA2 R70, R70, R42, R29 ;  /* 0x0000002a46467231 */ /* 0x000fe2000000001d */
[----:B------:R-:W-:Y:S01]  /*4b10*/  HFMA2.MMA R24, R57, R26, R69 ;  /* 0x0000001a39187235 */ /* 0x000fe20000000045 */
[----:B------:R-:W-:-:S04]  /*4b20*/  HFMA2 R25, R66, R27, R25 ;  /* 0x0000001b42197231 */ /* 0x000fc80000000019 */
[----:B------:R-:W-:Y:S01]  /*4b30*/  HFMA2 R72, R25, R40, R31 ;  /* 0x0000002819487231 */ /* 0x000fe2000000001f */
[-C--:B------:R-:W-:Y:S02]  /*4b40*/  HFMA2.MMA R71, R62, R27.reuse, R71 ;  /* 0x0000001b3e477235 */ /* 0x080fe40000000047 */
[----:B------:R-:W-:Y:S02]  /*4b50*/  HFMA2.MMA R24, R48, R27, R24 ;  /* 0x0000001b30187235 */ /* 0x000fe40000000018 */
[----:B-1----:R-:W-:Y:S01]  /*4b60*/  HFMA2.MMA R75, R75, R20, RZ ;  /* 0x000000144b4b7235 */ /* 0x002fe200000000ff */
[----:B------:R-:W-:-:S03]  /*4b70*/  HFMA2 R77, R77, R20, RZ.H0_H0 ;  /* 0x000000144d4d7231 */ /* 0x000fc600000400ff */
[----:B------:R-:W-:Y:S02]  /*4b80*/  HFMA2.MMA R71, R71, R41, R30 ;  /* 0x0000002947477235 */ /* 0x000fe4000000001e */
[----:B------:R-:W-:Y:S01]  /*4b90*/  HFMA2.MMA R30, R67, R20, RZ ;  /* 0x00000014431e7235 */ /* 0x000fe200000000ff */
[----:B------:R-:W-:Y:S01]  /*4ba0*/  HFMA2 R20, R63, R20, RZ.H0_H0 ;  /* 0x000000143f147231 */ /* 0x000fe200000400ff */
[----:B------:R-:W-:Y:S01]  /*4bb0*/  HFMA2.MMA R69, R24, R43, R28 ;  /* 0x0000002b18457235 */ /* 0x000fe2000000001c */
[-C--:B------:R-:W-:Y:S01]  /*4bc0*/  HFMA2 R29, R78, R21.reuse, R77 ;  /* 0x000000154e1d7231 */ /* 0x080fe2000000004d */
[-C--:B------:R-:W-:Y:S01]  /*4bd0*/  HFMA2.MMA R75, R76, R21.reuse, R75 ;  /* 0x000000154c4b7235 */ /* 0x080fe2000000004b */
[----:B------:R-:W-:Y:S02]  /*4be0*/  HFMA2 R20, R64, R21, R20 ;  /* 0x0000001540147231 */ /* 0x000fe40000000014 */
[-C--:B------:R-:W-:Y:S01]  /*4bf0*/  HFMA2 R29, R58, R22.reuse, R29 ;  /* 0x000000163a1d7231 */ /* 0x080fe2000000001d */
[----:B------:R-:W-:Y:S01]  /*4c00*/  HFMA2.MMA R30, R60, R21, R30 ;  /* 0x000000153c1e7235 */ /* 0x000fe2000000001e */
[----:B------:R-:W-:-:S02]  /*4c10*/  HFMA2 R20, R65, R22, R20 ;  /* 0x0000001641147231 */ /* 0x000fc40000000014 */
[-C--:B------:R-:W-:Y:S01]  /*4c20*/  HFMA2 R21, R59, R23.reuse, R29 ;  /* 0x000000173b157231 */ /* 0x080fe2000000001d */
[-C--:B------:R-:W-:Y:S01]  /*4c30*/  HFMA2.MMA R24, R57, R22.reuse, R75 ;  /* 0x0000001639187235 */ /* 0x080fe2000000004b */
[----:B------:R-:W-:Y:S02]  /*4c40*/  HFMA2 R20, R66, R23, R20 ;  /* 0x0000001742147231 */ /* 0x000fe40000000014 */
[----:B------:R-:W-:Y:S01]  /*4c50*/  HFMA2 R78, R21, R42, R46 ;  /* 0x0000002a154e7231 */ /* 0x000fe2000000002e */
[----:B------:R-:W-:Y:S01]  /*4c60*/  HFMA2.MMA R31, R61, R22, R30 ;  /* 0x000000163d1f7235 */ /* 0x000fe2000000001e */
[----:B------:R-:W-:-:S03]  /*4c70*/  HFMA2 R80, R20, R40, R68 ;  /* 0x0000002814507231 */ /* 0x000fc60000000044 */
[----:B------:R-:W-:-:S04]  /*4c80*/  HFMA2.MMA R24, R48, R23, R24 ;  /* 0x0000001730187235 */ /* 0x000fc80000000018 */
[----:B------:R-:W-:-:S04]  /*4c90*/  HFMA2.MMA R31, R62, R23, R31 ;  /* 0x000000173e1f7235 */ /* 0x000fc8000000001f */
[----:B------:R-:W-:-:S04]  /*4ca0*/  HFMA2.MMA R77, R24, R43, R45 ;  /* 0x0000002b184d7235 */ /* 0x000fc8000000002d */
[----:B------:R-:W-:Y:S01]  /*4cb0*/  HFMA2.MMA R79, R31, R41, R47 ;  /* 0x000000291f4f7235 */ /* 0x000fe2000000002f */
[----:B------:R-:W-:Y:S10]  /*4cc0*/  @!P0 BRA `(.L_x_23) ;  /* 0xffffffc000c48947 */ /* 0x000ff4000383ffff */
.L_x_5:
[----:B------:R-:W0:Y:S01]  /*4cd0*/  S2UR UR4, SR_CTAID.Y ;  /* 0x00000000000479c3 */ /* 0x000e220000002600 */
[----:B------:R-:W-:Y:S02]  /*4ce0*/  HADD2 R32, R32.H0_H0, R32.H1_H1 ;  /* 0x3000002020207230 */ /* 0x000fe40000000800 */
[----:B------:R-:W-:-:S05]  /*4cf0*/  HADD2 R16, R16.H0_H0, R16.H1_H1 ;  /* 0x3000001010107230 */ /* 0x000fca0000000800 */
[----:B------:R-:W1:Y:S01]  /*4d00*/  LDC.64 R18, c[0x0][0x230] ;  /* 0x00008c00ff127b82 */ /* 0x000e620000000a00 */
[----:B------:R-:W-:-:S05]  /*4d10*/  PRMT R32, R32, 0x5410, R16 ;  /* 0x0000541020207816 */ /* 0x000fca0000000010 */
[----:B------:R-:W-:Y:S01]  /*4d20*/  HMUL2 R21, R32, R86.H0_H0 ;  /* 0x2000005620157232 */ /* 0x000fe20000000000 */
[----:B0-----:R-:W-:-:S06]  /*4d30*/  USHF.L.U32 UR4, UR4, 0x3, URZ ;  /* 0x0000000304047899 */ /* 0x001fcc000800063f */
[----:B------:R-:W-:-:S04]  /*4d40*/  IMAD R17, R0, UR4, R88 ;  /* 0x0000000400117c24 */ /* 0x000fc8000f8e0258 */
[----:B-1----:R-:W-:-:S05]  /*4d50*/  IMAD.WIDE R16, R17, 0x2, R18 ;  /* 0x0000000211107825 */ /* 0x002fca00078e0212 */
[----:B------:R0:W-:Y:S01]  /*4d60*/  ATOM.E.ADD.F16x2.RN.STRONG.GPU P0, RZ, desc[UR8][R16.64], R21 ;  /* 0x0000001510ff79a2 */ /* 0x0001e2000810e1c8 */
[----:B------:R-:W-:Y:S01]  /*4d70*/  HADD2 R15, R15.H0_H0, R15.H1_H1 ;  /* 0x3000000f0f0f7230 */ /* 0x000fe20000000800 */
[----:B------:R-:W-:Y:S01]  /*4d80*/  BSSY B0, `(.L_x_24) ;  /* 0x0000012000007945 */ /* 0x000fe20003800000 */
[----:B------:R-:W-:-:S05]  /*4d90*/  HADD2 R14, R14.H0_H0, R14.H1_H1 ;  /* 0x3000000e0e0e7230 */ /* 0x000fca0000000800 */
[----:B------:R-:W-:-:S05]  /*4da0*/  PRMT R15, R15, 0x5410, R14 ;  /* 0x000054100f0f7816 */ /* 0x000fca000000000e */
[----:B------:R-:W-:Y:S01]  /*4db0*/  HMUL2 R23, R15, R86.H0_H0 ;  /* 0x200000560f177232 */ /* 0x000fe20000000000 */
[----:B0-----:R-:W-:Y:S06]  /*4dc0*/  @P0 BRA `(.L_x_25) ;  /* 0x0000000000340947 */ /* 0x001fec0003800000 */
[----:B------:R-:W0:Y:S02]  /*4dd0*/  QSPC.E.S P0, RZ, [R16] ;  /* 0x0000000010ff73aa */ /* 0x000e240000000500 */
[----:B0-----:R-:W-:Y:S05]  /*4de0*/  @!P0 BRA `(.L_x_26) ;  /* 0x0000000000208947 */ /* 0x001fea0003800000 */
[----:B------:R-:W-:-:S04]  /*4df0*/  MOV R14, R16 ;  /* 0x00000010000e7202 */ /* 0x000fc80000000f00 */
[----:B------:R-:W-:-:S07]  /*4e00*/  MOV R18, R14 ;  /* 0x0000000e00127202 */ /* 0x000fce0000000f00 */
.L_x_27:
[----:B------:R-:W0:Y:S02]  /*4e10*/  LDS R14, [R18] ;  /* 0x00000000120e7984 */ /* 0x000e240000000800 */
[----:B0-----:R-:W-:-:S10]  /*4e20*/  HFMA2.MMA R15, R14, 1, 1, R21 ;  /* 0x3c003c000e0f7835 */ /* 0x001fd40000000015 */
[----:B------:R-:W0:Y:S02]  /*4e30*/  ATOMS.CAST.SPIN R15, [R18], R14, R15 ;  /* 0x0000000e120f738d */ /* 0x000e24000180000f */
[----:B0-----:R-:W-:-:S13]  /*4e40*/  ISETP.EQ.U32.AND P0, PT, R15, 0x1, PT ;  /* 0x000000010f00780c */ /* 0x001fda0003f02070 */
[----:B------:R-:W-:Y:S05]  /*4e50*/  @!P0 BRA `(.L_x_27) ;  /* 0xfffffffc00ec8947 */ /* 0x000fea000383ffff */
[----:B------:R-:W-:Y:S05]  /*4e60*/  BRA `(.L_x_25) ;  /* 0x00000000000c7947 */ /* 0x000fea0003800000 */
.L_x_26:
[----:B------:R-:W2:Y:S02]  /*4e70*/  LD.E R14, desc[UR8][R16.64] ;  /* 0x00000008100e7980 */ /* 0x000ea4000c101900 */
[----:B--2---:R-:W-:-:S05]  /*4e80*/  IADD3 R15, R21, R14, RZ ;  /* 0x0000000e150f7210 */ /* 0x004fca0007ffe0ff */
[----:B------:R0:W-:Y:S02]  /*4e90*/  ST.E desc[UR8][R16.64], R15 ;  /* 0x0000000f10007985 */ /* 0x0001e4000c101908 */
.L_x_25:
[----:B------:R-:W-:Y:S05]  /*4ea0*/  BSYNC B0 ;  /* 0x0000000000007941 */ /* 0x000fea0003800000 */
.L_x_24:
[----:B------:R1:W-:Y:S01]  /*4eb0*/  ATOM.E.ADD.F16x2.RN.STRONG.GPU P0, RZ, desc[UR8][R16.64+0x4], R23 ;  /* 0x0000041710ff79a2 */ /* 0x0003e2000810e1c8 */
[----:B------:R-:W-:Y:S01]  /*4ec0*/  IADD3 R14, P1, R16, 0x4, RZ ;  /* 0x00000004100e7810 */ /* 0x000fe20007f3e0ff */
[----:B------:R-:W-:Y:S03]  /*4ed0*/  BSSY B0, `(.L_x_28) ;  /* 0x0000010000007945 */ /* 0x000fe60003800000 */
[----:B0-----:R-:W-:Y:S01]  /*4ee0*/  IADD3.X R15, RZ, R17, RZ, P1, !PT ;  /* 0x00000011ff0f7210 */ /* 0x001fe20000ffe4ff */
[----:B-1----:R-:W-:Y:S08]  /*4ef0*/  @P0 BRA `(.L_x_29) ;  /* 0x0000000000340947 */ /* 0x002ff00003800000 */
[----:B------:R-:W0:Y:S02]  /*4f00*/  QSPC.E.S P0, RZ, [R16+0x4] ;  /* 0x0000040010ff73aa */ /* 0x000e240000000500 */
[----:B0-----:R-:W-:Y:S05]  /*4f10*/  @!P0 BRA `(.L_x_30) ;  /* 0x0000000000208947 */ /* 0x001fea0003800000 */
[----:B------:R-:W-:-:S04]  /*4f20*/  MOV R18, R16 ;  /* 0x0000001000127202 */ /* 0x000fc80000000f00 */
[----:B------:R-:W-:-:S07]  /*4f30*/  MOV R20, R18 ;  /* 0x0000001200147202 */ /* 0x000fce0000000f00 */
.L_x_31:
[----:B------:R-:W0:Y:S02]  /*4f40*/  LDS R18, [R20+0x4] ;  /* 0x0000040014127984 */ /* 0x000e240000000800 */
[----:B0-----:R-:W-:-:S06]  /*4f50*/  HADD2 R19, R18, R23 ;  /* 0x0000001712137230 */ /* 0x001fcc0000000000 */
[----:B------:R-:W0:Y:S02]  /*4f60*/  ATOMS.CAST.SPIN R19, [R20+0x4], R18, R19 ;  /* 0x000004121413738d */ /* 0x000e240001800013 */
[----:B0-----:R-:W-:-:S13]  /*4f70*/  ISETP.EQ.U32.AND P0, PT, R19, 0x1, PT ;  /* 0x000000011300780c */ /* 0x001fda0003f02070 */
[----:B------:R-:W-:Y:S05]  /*4f80*/  @!P0 BRA `(.L_x_31) ;  /* 0xfffffffc00ec8947 */ /* 0x000fea000383ffff */
[----:B------:R-:W-:Y:S05]  /*4f90*/  BRA `(.L_x_29) ;  /* 0x00000000000c7947 */ /* 0x000fea0003800000 */
.L_x_30:
[----:B------:R-:W2:Y:S02]  /*4fa0*/  LD.E R18, desc[UR8][R16.64+0x4] ;  /* 0x0000040810127980 */ /* 0x000ea4000c101900 */
[----:B--2---:R-:W-:-:S05]  /*4fb0*/  IADD3 R19, R23, R18, RZ ;  /* 0x0000001217137210 */ /* 0x004fca0007ffe0ff */
[----:B------:R0:W-:Y:S02]  /*4fc0*/  ST.E desc[UR8][R16.64+0x4], R19 ;  /* 0x0000041310007985 */ /* 0x0001e4000c101908 */
.L_x_29:
[----:B------:R-:W-:Y:S05]  /*4fd0*/  BSYNC B0 ;  /* 0x0000000000007941 */ /* 0x000fea0003800000 */
.L_x_28:
[----:B------:R-:W-:Y:S02]  /*4fe0*/  HADD2 R18, R13.H0_H0, R13.H1_H1 ;  /* 0x3000000d0d127230 */ /* 0x000fe40000000800 */
[----:B0-----:R-:W-:Y:S02]  /*4ff0*/  HADD2 R19, R12.H0_H0, R12.H1_H1 ;  /* 0x3000000c0c137230 */ /* 0x001fe40000000800 */
[----:B------:R-:W-:-:S03]  /*5000*/  IMAD.WIDE R12, R0, 0x2, R16 ;  /* 0x00000002000c7825 */ /* 0x000fc600078e0210 */
[----:B------:R-:W-:-:S05]  /*5010*/  PRMT R18, R18, 0x5410, R19 ;  /* 0x0000541012127816 */ /* 0x000fca0000000013 */
[----:B------:R-:W-:-:S05]  /*5020*/  HMUL2 R17, R18, R87.H0_H0 ;  /* 0x2000005712117232 */ /* 0x000fca0000000000 */
        /* <DEDUP_REMOVED lines=11> */
.L_x_35:
[----:B------:R-:W0:Y:S02]  /*50e0*/  LDS R10, [R16] ;  /* 0x00000000100a7984 */ /* 0x000e240000000800 */
[----:B0-----:R-:W-:-:S10]  /*50f0*/  HFMA2.MMA R11, R10, 1, 1, R17 ;  /* 0x3c003c000a0b7835 */ /* 0x001fd40000000011 */
[----:B------:R-:W0:Y:S02]  /*5100*/  ATOMS.CAST.SPIN R11, [R16], R10, R11 ;  /* 0x0000000a100b738d */ /* 0x000e24000180000b */
[----:B0-----:R-:W-:-:S13]  /*5110*/  ISETP.EQ.U32.AND P0, PT, R11, 0x1, PT ;  /* 0x000000010b00780c */ /* 0x001fda0003f02070 */
[----:B------:R-:W-:Y:S05]  /*5120*/  @!P0 BRA `(.L_x_35) ;  /* 0xfffffffc00ec8947 */ /* 0x000fea000383ffff */
[----:B------:R-:W-:Y:S05]  /*5130*/  BRA `(.L_x_33) ;  /* 0x00000000000c7947 */ /* 0x000fea0003800000 */
.L_x_34:
[----:B------:R-:W2:Y:S02]  /*5140*/  LD.E R10, desc[UR8][R12.64] ;  /* 0x000000080c0a7980 */ /* 0x000ea4000c101900 */
[----:B--2---:R-:W-:-:S05]  /*5150*/  IADD3 R11, R17, R10, RZ ;  /* 0x0000000a110b7210 */ /* 0x004fca0007ffe0ff */
[----:B------:R0:W-:Y:S02]  /*5160*/  ST.E desc[UR8][R12.64], R11 ;  /* 0x0000000b0c007985 */ /* 0x0001e4000c101908 */
.L_x_33:
[----:B------:R-:W-:Y:S05]  /*5170*/  BSYNC B0 ;  /* 0x0000000000007941 */ /* 0x000fea0003800000 */
.L_x_32:
[----:B------:R-:W-:-:S05]  /*5180*/  IMAD.WIDE R14, R0, 0x2, R14 ;  /* 0x00000002000e7825 */ /* 0x000fca00078e020e */
[----:B------:R1:W-:Y:S01]  /*5190*/  ATOM.E.ADD.F16x2.RN.STRONG.GPU P0, RZ, desc[UR8][R14.64], R87 ;  /* 0x000000570eff79a2 */ /* 0x0003e2000810e1c8 */
[----:B------:R-:W-:Y:S04]  /*51a0*/  BSSY B0, `(.L_x_36) ;  /* 0x000000f000007945 */ /* 0x000fe80003800000 */
[----:B-1----:R-:W-:Y:S05]  /*51b0*/  @P0 BRA `(.L_x_37) ;  /* 0x0000000000340947 */ /* 0x002fea0003800000 */
[----:B------:R-:W1:Y:S02]  /*51c0*/  QSPC.E.S P0, RZ, [R14] ;  /* 0x000000000eff73aa */ /* 0x000e640000000500 */
[----:B-1----:R-:W-:Y:S05]  /*51d0*/  @!P0 BRA `(.L_x_38) ;  /* 0x0000000000208947 */ /* 0x002fea0003800000 */
[----:B------:R-:W-:-:S04]  /*51e0*/  MOV R10, R14 ;  /* 0x0000000e000a7202 */ /* 0x000fc80000000f00 */
[----:B------:R-:W-:-:S07]  /*51f0*/  MOV R14, R10 ;  /* 0x0000000a000e7202 */ /* 0x000fce0000000f00 */
.L_x_39:
[----:B------:R-:W0:Y:S02]  /*5200*/  LDS R10, [R14] ;  /* 0x000000000e0a7984 */ /* 0x000e240000000800 */
[----:B0-----:R-:W-:-:S06]  /*5210*/  HADD2 R11, R10, R87 ;  /* 0x000000570a0b7230 */ /* 0x001fcc0000000000 */
[----:B------:R-:W0:Y:S02]  /*5220*/  ATOMS.CAST.SPIN R11, [R14], R10, R11 ;  /* 0x0000000a0e0b738d */ /* 0x000e24000180000b */
[----:B0-----:R-:W-:-:S13]  /*5230*/  ISETP.EQ.U32.AND P0, PT, R11, 0x1, PT ;  /* 0x000000010b00780c */ /* 0x001fda0003f02070 */
[----:B------:R-:W-:Y:S05]  /*5240*/  @!P0 BRA `(.L_x_39) ;  /* 0xfffffffc00ec8947 */ /* 0x000fea000383ffff */
[----:B------:R-:W-:Y:S05]  /*5250*/  BRA `(.L_x_37) ;  /* 0x00000000000c7947 */ /* 0x000fea0003800000 */
.L_x_38:
[----:B------:R-:W0:Y:S02]  /*5260*/  LD.E R10, desc[UR8][R14.64] ;  /* 0x000000080e0a7980 */ /* 0x000e24000c101900 */
[----:B0-----:R-:W-:-:S05]  /*5270*/  IADD3 R11, R87, R10, RZ ;  /* 0x0000000a570b7210 */ /* 0x001fca0007ffe0ff */
[----:B------:R1:W-:Y:S02]  /*5280*/  ST.E desc[UR8][R14.64], R11 ;  /* 0x0000000b0e007985 */ /* 0x0003e4000c101908 */
.L_x_37:
[----:B------:R-:W-:Y:S05]  /*5290*/  BSYNC B0 ;  /* 0x0000000000007941 */ /* 0x000fea0003800000 */
.L_x_36:
[----:B------:R-:W-:Y:S02]  /*52a0*/  HADD2 R10, R9.H0_H0, R9.H1_H1 ;  /* 0x30000009090a7230 */ /* 0x000fe40000000800 */
[----:B01----:R-:W-:Y:S02]  /*52b0*/  HADD2 R11, R8.H0_H0, R8.H1_H1 ;  /* 0x30000008080b7230 */ /* 0x003fe40000000800 */
        /* <DEDUP_REMOVED lines=14> */
.L_x_43:
[----:B------:R-:W0:Y:S02]  /*53a0*/  LDS R6, [R10] ;  /* 0x000000000a067984 */ /* 0x000e240000000800 */
[----:B0-----:R-:W-:-:S10]  /*53b0*/  HFMA2.MMA R7, R6, 1, 1, R11 ;  /* 0x3c003c0006077835 */ /* 0x001fd4000000000b */
[----:B------:R-:W0:Y:S02]  /*53c0*/  ATOMS.CAST.SPIN R7, [R10], R6, R7 ;  /* 0x000000060a07738d */ /* 0x000e240001800007 */
[----:B0-----:R-:W-:-:S13]  /*53d0*/  ISETP.EQ.U32.AND P0, PT, R7, 0x1, PT ;  /* 0x000000010700780c */ /* 0x001fda0003f02070 */
[----:B------:R-:W-:Y:S05]  /*53e0*/  @!P0 BRA `(.L_x_43) ;  /* 0xfffffffc00ec8947 */ /* 0x000fea000383ffff */
[----:B------:R-:W-:Y:S05]  /*53f0*/  BRA `(.L_x_41) ;  /* 0x00000000000c7947 */ /* 0x000fea0003800000 */
.L_x_42:
[----:B------:R-:W2:Y:S02]  /*5400*/  LD.E R6, desc[UR8][R8.64] ;  /* 0x0000000808067980 */ /* 0x000ea4000c101900 */
[----:B--2---:R-:W-:-:S05]  /*5410*/  IADD3 R7, R11, R6, RZ ;  /* 0x000000060b077210 */ /* 0x004fca0007ffe0ff */
[----:B------:R0:W-:Y:S02]  /*5420*/  ST.E desc[UR8][R8.64], R7 ;  /* 0x0000000708007985 */ /* 0x0001e4000c101908 */
.L_x_41:
[----:B------:R-:W-:Y:S05]  /*5430*/  BSYNC B0 ;  /* 0x0000000000007941 */ /* 0x000fea0003800000 */
.L_x_40:
[----:B0-----:R-:W-:Y:S01]  /*5440*/  HFMA2.MMA R7, -RZ, RZ, 0, 0 ;  /* 0x00000000ff077435 */ /* 0x001fe200000001ff */
[----:B------:R-:W-:-:S07]  /*5450*/  MOV R6, 0x4 ;  /* 0x0000000400067802 */ /* 0x000fce0000000f00 */
[----:B------:R-:W-:-:S03]  /*5460*/  IMAD.WIDE R6, R0, 0x2, R6 ;  /* 0x0000000200067825 */ /* 0x000fc600078e0206 */
[----:B------:R-:W-:-:S04]  /*5470*/  IADD3 R10, P0, R6, R12, RZ ;  /* 0x0000000c060a7210 */ /* 0x000fc80007f1e0ff */
[----:B------:R-:W-:-:S08]  /*5480*/  IADD3.X R11, R7, R13, RZ, P0, !PT ;  /* 0x0000000d070b7210 */ /* 0x000fd000007fe4ff */
[----:B------:R0:W-:Y:S01]  /*5490*/  ATOM.E.ADD.F16x2.RN.STRONG.GPU P0, RZ, desc[UR8][R10.64], R85 ;  /* 0x000000550aff79a2 */ /* 0x0001e2000810e1c8 */
[----:B------:R-:W-:Y:S04]  /*54a0*/  BSSY B0, `(.L_x_44) ;  /* 0x000000e000007945 */ /* 0x000fe80003800000 */
[----:B0-----:R-:W-:Y:S05]  /*54b0*/  @P0 BRA `(.L_x_45) ;  /* 0x0000000000300947 */ /* 0x001fea0003800000 */
[----:B------:R-:W0:Y:S02]  /*54c0*/  QSPC.E.S P0, RZ, [R10] ;  /* 0x000000000aff73aa */ /* 0x000e240000000500 */
[----:B0-----:R-:W-:Y:S05]  /*54d0*/  @!P0 BRA `(.L_x_46) ;  /* 0x00000000001c8947 */ /* 0x001fea0003800000 */
[----:B------:R-:W-:-:S07]  /*54e0*/  MOV R12, R10 ;  /* 0x0000000a000c7202 */ /* 0x000fce0000000f00 */
.L_x_47:
[----:B------:R-:W0:Y:S02]  /*54f0*/  LDS R10, [R12] ;  /* 0x000000000c0a7984 */ /* 0x000e240000000800 */
[----:B0-----:R-:W-:-:S06]  /*5500*/  HADD2 R11, R10, R85 ;  /* 0x000000550a0b7230 */ /* 0x001fcc0000000000 */
[----:B------:R-:W0:Y:S02]  /*5510*/  ATOMS.CAST.SPIN R11, [R12], R10, R11 ;  /* 0x0000000a0c0b738d */ /* 0x000e24000180000b */
[----:B0-----:R-:W-:-:S13]  /*5520*/  ISETP.EQ.U32.AND P0, PT, R11, 0x1, PT ;  /* 0x000000010b00780c */ /* 0x001fda0003f02070 */
[----:B------:R-:W-:Y:S05]  /*5530*/  @!P0 BRA `(.L_x_47) ;  /* 0xfffffffc00ec8947 */ /* 0x000fea000383ffff */
[----:B------:R-:W-:Y:S05]  /*5540*/  BRA `(.L_x_45) ;  /* 0x00000000000c7947 */ /* 0x000fea0003800000 */
.L_x_46:
[----:B------:R-:W2:Y:S02]  /*5550*/  LD.E R12, desc[UR8][R10.64] ;  /* 0x000000080a0c7980 */ /* 0x000ea4000c101900 */
[----:B--2---:R-:W-:-:S05]  /*5560*/  IADD3 R13, R85, R12, RZ ;  /* 0x0000000c550d7210 */ /* 0x004fca0007ffe0ff */
[----:B------:R0:W-:Y:S02]  /*5570*/  ST.E desc[UR8][R10.64], R13 ;  /* 0x0000000d0a007985 */ /* 0x0001e4000c101908 */
.L_x_45:
[----:B------:R-:W-:Y:S05]  /*5580*/  BSYNC B0 ;  /* 0x0000000000007941 */ /* 0x000fea0003800000 */
.L_x_44:
[----:B0-----:R-:W-:Y:S02]  /*5590*/  HADD2 R10, R5.H0_H0, R5.H1_H1 ;  /* 0x30000005050a7230 */ /* 0x001fe40000000800 */
[----:B------:R-:W-:Y:S02]  /*55a0*/  HADD2 R11, R4.H0_H0, R4.H1_H1 ;  /* 0x30000004040b7230 */ /* 0x000fe40000000800 */
        /* <DEDUP_REMOVED lines=14> */
.L_x_51:
[----:B------:R-:W0:Y:S02]  /*5690*/  LDS R2, [R10] ;  /* 0x000000000a027984 */ /* 0x000e240000000800 */
[----:B0-----:R-:W-:-:S10]  /*56a0*/  HFMA2.MMA R3, R2, 1, 1, R11 ;  /* 0x3c003c0002037835 */ /* 0x001fd4000000000b */
[----:B------:R-:W0:Y:S02]  /*56b0*/  ATOMS.CAST.SPIN R3, [R10], R2, R3 ;  /* 0x000000020a03738d */ /* 0x000e240001800003 */
[----:B0-----:R-:W-:-:S13]  /*56c0*/  ISETP.EQ.U32.AND P0, PT, R3, 0x1, PT ;  /* 0x000000010300780c */ /* 0x001fda0003f02070 */
[----:B------:R-:W-:Y:S05]  /*56d0*/  @!P0 BRA `(.L_x_51) ;  /* 0xfffffffc00ec8947 */ /* 0x000fea000383ffff */
[----:B------:R-:W-:Y:S05]  /*56e0*/  BRA `(.L_x_49) ;  /* 0x00000000000c7947 */ /* 0x000fea0003800000 */
.L_x_50:
[----:B------:R-:W2:Y:S02]  /*56f0*/  LD.E R2, desc[UR8][R4.64] ;  /* 0x0000000804027980 */ /* 0x000ea4000c101900 */
[----:B--2---:R-:W-:-:S05]  /*5700*/  IADD3 R3, R11, R2, RZ ;  /* 0x000000020b037210 */ /* 0x004fca0007ffe0ff */
[----:B------:R0:W-:Y:S02]  /*5710*/  ST.E desc[UR8][R4.64], R3 ;  /* 0x0000000304007985 */ /* 0x0001e4000c101908 */
.L_x_49:
[----:B------:R-:W-:Y:S05]  /*5720*/  BSYNC B0 ;  /* 0x0000000000007941 */ /* 0x000fea0003800000 */
.L_x_48:
[----:B------:R-:W-:-:S04]  /*5730*/  IADD3 R2, P0, R6, R8, RZ ;  /* 0x0000000806027210 */ /* 0x000fc80007f1e0ff */
[----:B0-----:R-:W-:-:S08]  /*5740*/  IADD3.X R3, R7, R9, RZ, P0, !PT ;  /* 0x0000000907037210 */ /* 0x001fd000007fe4ff */
[----:B------:R0:W-:Y:S01]  /*5750*/  ATOM.E.ADD.F16x2.RN.STRONG.GPU P0, RZ, desc[UR8][R2.64], R13 ;  /* 0x0000000d02ff79a2 */ /* 0x0001e2000810e1c8 */
[----:B------:R-:W-:Y:S04]  /*5760*/  BSSY B0, `(.L_x_52) ;  /* 0x000000e000007945 */ /* 0x000fe80003800000 */
[----:B0-----:R-:W-:Y:S05]  /*5770*/  @P0 BRA `(.L_x_53) ;  /* 0x0000000000300947 */ /* 0x001fea0003800000 */
[----:B------:R-:W0:Y:S02]  /*5780*/  QSPC.E.S P0, RZ, [R2] ;  /* 0x0000000002ff73aa */ /* 0x000e240000000500 */
[----:B0-----:R-:W-:Y:S05]  /*5790*/  @!P0 BRA `(.L_x_54) ;  /* 0x00000000001c8947 */ /* 0x001fea0003800000 */
[----:B------:R-:W-:-:S07]  /*57a0*/  MOV R8, R2 ;  /* 0x0000000200087202 */ /* 0x000fce0000000f00 */
.L_x_55:
[----:B------:R-:W0:Y:S02]  /*57b0*/  LDS R2, [R8] ;  /* 0x0000000008027984 */ /* 0x000e240000000800 */
[----:B0-----:R-:W-:-:S06]  /*57c0*/  HADD2 R3, R2, R13 ;  /* 0x0000000d02037230 */ /* 0x001fcc0000000000 */
[----:B------:R-:W0:Y:S02]  /*57d0*/  ATOMS.CAST.SPIN R3, [R8], R2, R3 ;  /* 0x000000020803738d */ /* 0x000e240001800003 */
[----:B0-----:R-:W-:-:S13]  /*57e0*/  ISETP.EQ.U32.AND P0, PT, R3, 0x1, PT ;  /* 0x000000010300780c */ /* 0x001fda0003f02070 */
[----:B------:R-:W-:Y:S05]  /*57f0*/  @!P0 BRA `(.L_x_55) ;  /* 0xfffffffc00ec8947 */ /* 0x000fea000383ffff */
[----:B------:R-:W-:Y:S05]  /*5800*/  BRA `(.L_x_53) ;  /* 0x00000000000c7947 */ /* 0x000fea0003800000 */
.L_x_54:
[----:B------:R-:W2:Y:S02]  /*5810*/  LD.E R8, desc[UR8][R2.64] ;  /* 0x0000000802087980 */ /* 0x000ea4000c101900 */
[----:B--2---:R-:W-:-:S05]  /*5820*/  IADD3 R9, R13, R8, RZ ;  /* 0x000000080d097210 */ /* 0x004fca0007ffe0ff */
[----:B------:R0:W-:Y:S02]  /*5830*/  ST.E desc[UR8][R2.64], R9 ;  /* 0x0000000902007985 */ /* 0x0001e4000c101908 */
.L_x_53:
[----:B------:R-:W-:Y:S05]  /*5840*/  BSYNC B0 ;  /* 0x0000000000007941 */ /* 0x000fea0003800000 */
.L_x_52:
[----:B------:R-:W-:Y:S01]  /*5850*/  HADD2 R56, R56.H0_H0, R56.H1_H1 ;  /* 0x3000003838387230 */ /* 0x000fe20000000800 */
[----:B0-----:R-:W-:Y:S01]  /*5860*/  MOV R9, R0 ;  /* 0x0000000000097202 */ /* 0x001fe20000000f00 */
[----:B------:R-:W-:Y:S02]  /*5870*/  HADD2 R28, R55.H0_H0, R55.H1_H1 ;  /* 0x30000037371c7230 */ /* 0x000fe40000000800 */
[----:B------:R-:W-:-:S03]  /*5880*/  IMAD.WIDE R2, R0, 0x2, R4 ;  /* 0x0000000200027825 */ /* 0x000fc600078e0204 */
[----:B------:R-:W-:-:S05]  /*5890*/  PRMT R56, R56, 0x5410, R28 ;  /* 0x0000541038387816 */ /* 0x000fca000000001c */
[----:B------:R-:W-:-:S05]  /*58a0*/  HMUL2 R11, R56, R9 ;  /* 0x00000009380b7232 */ /* 0x000fca0000000000 */
[----:B------:R0:W-:Y:S01]  /*58b0*/  ATOM.E.ADD.F16x2.RN.STRONG.GPU P0, RZ, desc[UR8][R2.64], R11 ;  /* 0x0000000b02ff79a2 */ /* 0x0001e2000810e1c8 */
[----:B------:R-:W-:Y:S01]  /*58c0*/  HADD2 R54, R54.H0_H0, R54.H1_H1 ;  /* 0x3000003636367230 */ /* 0x000fe20000000800 */
[----:B------:R-:W-:Y:S01]  /*58d0*/  BSSY B0, `(.L_x_56) ;  /* 0x0000012000007945 */ /* 0x000fe20003800000 */
[----:B------:R-:W-:-:S05]  /*58e0*/  HADD2 R27, R53.H0_H0, R53.H1_H1 ;  /* 0x30000035351b7230 */ /* 0x000fca0000000800 */
[----:B------:R-:W-:-:S06]  /*58f0*/  PRMT R54, R54, 0x5410, R27 ;  /* 0x0000541036367816 */ /* 0x000fcc000000001b */
[----:B------:R-:W-:Y:S01]  /*5900*/  HFMA2.MMA R13, R54, R9, -RZ ;  /* 0x00000009360d7235 */ /* 0x000fe200001000ff */
[----:B0-----:R-:W-:Y:S10]  /*5910*/  @P0 BRA `(.L_x_57) ;  /* 0x0000000000340947 */ /* 0x001ff40003800000 */
[----:B------:R-:W0:Y:S02]  /*5920*/  QSPC.E.S P0, RZ, [R2] ;  /* 0x0000000002ff73aa */ /* 0x000e240000000500 */
[----:B0-----:R-:W-:Y:S05]  /*5930*/  @!P0 BRA `(.L_x_58) ;  /* 0x0000000000208947 */ /* 0x001fea0003800000 */
[----:B------:R-:W-:-:S04]  /*5940*/  MOV R8, R2 ;  /* 0x0000000200087202 */ /* 0x000fc80000000f00 */
[----:B------:R-:W-:-:S07]  /*5950*/  MOV R10, R8 ;  /* 0x00000008000a7202 */ /* 0x000fce0000000f00 */
.L_x_59:
[----:B------:R-:W0:Y:S02]  /*5960*/  LDS R8, [R10] ;  /* 0x000000000a087984 */ /* 0x000e240000000800 */
[----:B0-----:R-:W-:-:S06]  /*5970*/  HADD2 R9, R8, R11 ;  /* 0x0000000b08097230 */ /* 0x001fcc0000000000 */
[----:B------:R-:W0:Y:S02]  /*5980*/  ATOMS.CAST.SPIN R9, [R10], R8, R9 ;  /* 0x000000080a09738d */ /* 0x000e240001800009 */
[----:B0-----:R-:W-:-:S13]  /*5990*/  ISETP.EQ.U32.AND P0, PT, R9, 0x1, PT ;  /* 0x000000010900780c */ /* 0x001fda0003f02070 */
[----:B------:R-:W-:Y:S05]  /*59a0*/  @!P0 BRA `(.L_x_59) ;  /* 0xfffffffc00ec8947 */ /* 0x000fea000383ffff */
[----:B------:R-:W-:Y:S05]  /*59b0*/  BRA `(.L_x_57) ;  /* 0x00000000000c7947 */ /* 0x000fea0003800000 */
.L_x_58:
[----:B------:R-:W2:Y:S02]  /*59c0*/  LD.E R8, desc[UR8][R2.64] ;  /* 0x0000000802087980 */ /* 0x000ea4000c101900 */
[----:B--2---:R-:W-:-:S05]  /*59d0*/  IADD3 R9, R11, R8, RZ ;  /* 0x000000080b097210 */ /* 0x004fca0007ffe0ff */
[----:B------:R0:W-:Y:S02]  /*59e0*/  ST.E desc[UR8][R2.64], R9 ;  /* 0x0000000902007985 */ /* 0x0001e4000c101908 */
.L_x_57:
[----:B------:R-:W-:Y:S05]  /*59f0*/  BSYNC B0 ;  /* 0x0000000000007941 */ /* 0x000fea0003800000 */
.L_x_56:
[----:B------:R-:W-:-:S04]  /*5a00*/  IADD3 R4, P0, R6, R4, RZ ;  /* 0x0000000406047210 */ /* 0x000fc80007f1e0ff */
[----:B------:R-:W-:-:S08]  /*5a10*/  IADD3.X R5, R7, R5, RZ, P0, !PT ;  /* 0x0000000507057210 */ /* 0x000fd000007fe4ff */
[----:B------:R1:W-:Y:S01]  /*5a20*/  ATOM.E.ADD.F16x2.RN.STRONG.GPU P0, RZ, desc[UR8][R4.64], R13 ;  /* 0x0000000d04ff79a2 */ /* 0x0003e2000810e1c8 */
[----:B------:R-:W-:Y:S04]  /*5a30*/  BSSY B0, `(.L_x_60) ;  /* 0x000000e000007945 */ /* 0x000fe80003800000 */
[----:B-1----:R-:W-:Y:S05]  /*5a40*/  @P0 BRA `(.L_x_61) ;  /* 0x0000000000300947 */ /* 0x002fea0003800000 */
[----:B------:R-:W1:Y:S02]  /*5a50*/  QSPC.E.S P0, RZ, [R4] ;  /* 0x0000000004ff73aa */ /* 0x000e640000000500 */
[----:B-1----:R-:W-:Y:S05]  /*5a60*/  @!P0 BRA `(.L_x_62) ;  /* 0x00000000001c8947 */ /* 0x002fea0003800000 */
[----:B------:R-:W-:-:S07]  /*5a70*/  MOV R8, R4 ;  /* 0x0000000400087202 */ /* 0x000fce0000000f00 */
.L_x_63:
[----:B------:R-:W1:Y:S02]  /*5a80*/  LDS R4, [R8] ;  /* 0x0000000008047984 */ /* 0x000e640000000800 */
[----:B-1----:R-:W-:-:S10]  /*5a90*/  HFMA2.MMA R5, R4, 1, 1, R13 ;  /* 0x3c003c0004057835 */ /* 0x002fd4000000000d */
[----:B------:R-:W1:Y:S02]  /*5aa0*/  ATOMS.CAST.SPIN R5, [R8], R4, R5 ;  /* 0x000000040805738d */ /* 0x000e640001800005 */
[----:B-1----:R-:W-:-:S13]  /*5ab0*/  ISETP.EQ.U32.AND P0, PT, R5, 0x1, PT ;  /* 0x000000010500780c */ /* 0x002fda0003f02070 */
[----:B------:R-:W-:Y:S05]  /*5ac0*/  @!P0 BRA `(.L_x_63) ;  /* 0xfffffffc00ec8947 */ /* 0x000fea000383ffff */
[----:B------:R-:W-:Y:S05]  /*5ad0*/  BRA `(.L_x_61) ;  /* 0x00000000000c7947 */ /* 0x000fea0003800000 */
.L_x_62:
[----:B------:R-:W0:Y:S02]  /*5ae0*/  LD.E R8, desc[UR8][R4.64] ;  /* 0x0000000804087980 */ /* 0x000e24000c101900 */
[----:B0-----:R-:W-:-:S05]  /*5af0*/  IADD3 R9, R13, R8, RZ ;  /* 0x000000080d097210 */ /* 0x001fca0007ffe0ff */
[----:B------:R1:W-:Y:S02]  /*5b00*/  ST.E desc[UR8][R4.64], R9 ;  /* 0x0000000904007985 */ /* 0x0003e4000c101908 */
.L_x_61:
[----:B------:R-:W-:Y:S05]  /*5b10*/  BSYNC B0 ;  /* 0x0000000000007941 */ /* 0x000fea0003800000 */
.L_x_60:
[----:B------:R-:W-:Y:S01]  /*5b20*/  HADD2 R52, R52.H0_H0, R52.H1_H1 ;  /* 0x3000003434347230 */ /* 0x000fe20000000800 */
[----:B01----:R-:W-:Y:S01]  /*5b30*/  MOV R9, R0 ;  /* 0x0000000000097202 */ /* 0x003fe20000000f00 */
        /* <DEDUP_REMOVED lines=15> */
.L_x_67:
[----:B------:R-:W0:Y:S02]  /*5c30*/  LDS R8, [R10] ;  /* 0x000000000a087984 */ /* 0x000e240000000800 */
[----:B0-----:R-:W-:-:S06]  /*5c40*/  HADD2 R9, R8, R11 ;  /* 0x0000000b08097230 */ /* 0x001fcc0000000000 */
[----:B------:R-:W0:Y:S02]  /*5c50*/  ATOMS.CAST.SPIN R9, [R10], R8, R9 ;  /* 0x000000080a09738d */ /* 0x000e240001800009 */
[----:B0-----:R-:W-:-:S13]  /*5c60*/  ISETP.EQ.U32.AND P0, PT, R9, 0x1, PT ;  /* 0x000000010900780c */ /* 0x001fda0003f02070 */
[----:B------:R-:W-:Y:S05]  /*5c70*/  @!P0 BRA `(.L_x_67) ;  /* 0xfffffffc00ec8947 */ /* 0x000fea000383ffff */
[----:B------:R-:W-:Y:S05]  /*5c80*/  BRA `(.L_x_65) ;  /* 0x00000000000c7947 */ /* 0x000fea0003800000 */
.L_x_66:
[----:B------:R-:W2:Y:S02]  /*5c90*/  LD.E R8, desc[UR8][R4.64] ;  /* 0x0000000804087980 */ /* 0x000ea4000c101900 */
[----:B--2---:R-:W-:-:S05]  /*5ca0*/  IADD3 R9, R11, R8, RZ ;  /* 0x000000080b097210 */ /* 0x004fca0007ffe0ff */
[----:B------:R0:W-:Y:S02]  /*5cb0*/  ST.E desc[UR8][R4.64], R9 ;  /* 0x0000000904007985 */ /* 0x0001e4000c101908 */
.L_x_65:
[----:B------:R-:W-:Y:S05]  /*5cc0*/  BSYNC B0 ;  /* 0x0000000000007941 */ /* 0x000fea0003800000 */
.L_x_64:
        /* <DEDUP_REMOVED lines=8> */
.L_x_71:
[----:B------:R-:W1:Y:S02]  /*5d50*/  LDS R2, [R8] ;  /* 0x0000000008027984 */ /* 0x000e640000000800 */
[----:B-1----:R-:W-:-:S10]  /*5d60*/  HFMA2.MMA R3, R2, 1, 1, R13 ;  /* 0x3c003c0002037835 */ /* 0x002fd4000000000d */
[----:B------:R-:W1:Y:S02]  /*5d70*/  ATOMS.CAST.SPIN R3, [R8], R2, R3 ;  /* 0x000000020803738d */ /* 0x000e640001800003 */
[----:B-1----:R-:W-:-:S13]  /*5d80*/  ISETP.EQ.U32.AND P0, PT, R3, 0x1, PT ;  /* 0x000000010300780c */ /* 0x002fda0003f02070 */
[----:B------:R-:W-:Y:S05]  /*5d90*/  @!P0 BRA `(.L_x_71) ;  /* 0xfffffffc00ec8947 */ /* 0x000fea000383ffff */
[----:B------:R-:W-:Y:S05]  /*5da0*/  BRA `(.L_x_69) ;  /* 0x00000000000c7947 */ /* 0x000fea0003800000 */
.L_x_70:
[----:B------:R-:W0:Y:S02]  /*5db0*/  LD.E R8, desc[UR8][R2.64] ;  /* 0x0000000802087980 */ /* 0x000e24000c101900 */
[----:B0-----:R-:W-:-:S05]  /*5dc0*/  IADD3 R9, R13, R8, RZ ;  /* 0x000000080d097210 */ /* 0x001fca0007ffe0ff */
[----:B------:R1:W-:Y:S02]  /*5dd0*/  ST.E desc[UR8][R2.64], R9 ;  /* 0x0000000902007985 */ /* 0x0003e4000c101908 */
.L_x_69:
[----:B------:R-:W-:Y:S05]  /*5de0*/  BSYNC B0 ;  /* 0x0000000000007941 */ /* 0x000fea0003800000 */
.L_x_68:
[----:B------:R-:W-:Y:S01]  /*5df0*/  HADD2 R69, R69.H0_H0, R69.H1_H1 ;  /* 0x3000004545457230 */ /* 0x000fe20000000800 */
[----:B------:R-:W-:Y:S01]  /*5e00*/  MOV R8, R0 ;  /* 0x0000000000087202 */ /* 0x000fe20000000f00 */
[----:B------:R-:W-:Y:S02]  /*5e10*/  HADD2 R70, R70.H0_H0, R70.H1_H1 ;  /* 0x3000004646467230 */ /* 0x000fe40000000800 */
[----:B-1----:R-:W-:-:S03]  /*5e20*/  IMAD.WIDE R2, R0, 0x2, R4 ;  /* 0x0000000200027825 */ /* 0x002fc600078e0204 */
        /* <DEDUP_REMOVED lines=8> */
[----:B-1----:R-:W-:Y:S10]  /*5eb0*/  @P0 BRA `(.L_x_73) ;  /* 0x0000000000340947 */ /* 0x002ff40003800000 */
[----:B------:R-:W1:Y:S02]  /*5ec0*/  QSPC.E.S P0, RZ, [R2] ;  /* 0x0000000002ff73aa */ /* 0x000e640000000500 */
[----:B-1----:R-:W-:Y:S05]  /*5ed0*/  @!P0 BRA `(.L_x_74) ;  /* 0x0000000000208947 */ /* 0x002fea0003800000 */
[----:B------:R-:W-:-:S04]  /*5ee0*/  MOV R8, R2 ;  /* 0x0000000200087202 */ /* 0x000fc80000000f00 */
[----:B------:R-:W-:-:S07]  /*5ef0*/  MOV R10, R8 ;  /* 0x00000008000a7202 */ /* 0x000fce0000000f00 */
.L_x_75:
[----:B------:R-:W0:Y:S02]  /*5f00*/  LDS R8, [R10] ;  /* 0x000000000a087984 */ /* 0x000e240000000800 */
[----:B0-----:R-:W-:-:S06]  /*5f10*/  HADD2 R9, R8, R69 ;  /* 0x0000004508097230 */ /* 0x001fcc0000000000 */
[----:B------:R-:W0:Y:S02]  /*5f20*/  ATOMS.CAST.SPIN R9, [R10], R8, R9 ;  /* 0x000000080a09738d */ /* 0x000e240001800009 */
[----:B0-----:R-:W-:-:S13]  /*5f30*/  ISETP.EQ.U32.AND P0, PT, R9, 0x1, PT ;  /* 0x000000010900780c */ /* 0x001fda0003f02070 */
[----:B------:R-:W-:Y:S05]  /*5f40*/  @!P0 BRA `(.L_x_75) ;  /* 0xfffffffc00ec8947 */ /* 0x000fea000383ffff */
[----:B------:R-:W-:Y:S05]  /*5f50*/  BRA `(.L_x_73) ;  /* 0x00000000000c7947 */ /* 0x000fea0003800000 */
.L_x_74:
[----:B------:R-:W0:Y:S02]  /*5f60*/  LD.E R8, desc[UR8][R2.64] ;  /* 0x0000000802087980 */ /* 0x000e24000c101900 */
[----:B0-----:R-:W-:-:S05]  /*5f70*/  IADD3 R9, R69, R8, RZ ;  /* 0x0000000845097210 */ /* 0x001fca0007ffe0ff */
[----:B------:R1:W-:Y:S02]  /*5f80*/  ST.E desc[UR8][R2.64], R9 ;  /* 0x0000000902007985 */ /* 0x0003e4000c101908 */
.L_x_73:
[----:B------:R-:W-:Y:S05]  /*5f90*/  BSYNC B0 ;  /* 0x0000000000007941 */ /* 0x000fea0003800000 */
.L_x_72:
[----:B0-----:R-:W-:-:S04]  /*5fa0*/  IADD3 R4, P0, R6, R4, RZ ;  /* 0x0000000406047210 */ /* 0x001fc80007f1e0ff */
[----:B------:R-:W-:-:S08]  /*5fb0*/  IADD3.X R5, R7, R5, RZ, P0, !PT ;  /* 0x0000000507057210 */ /* 0x000fd000007fe4ff */
[----:B------:R0:W-:Y:S01]  /*5fc0*/  ATOM.E.ADD.F16x2.RN.STRONG.GPU P0, RZ, desc[UR8][R4.64], R71 ;  /* 0x0000004704ff79a2 */ /* 0x0001e2000810e1c8 */
[----:B------:R-:W-:Y:S04]  /*5fd0*/  BSSY B0, `(.L_x_76) ;  /* 0x000000e000007945 */ /* 0x000fe80003800000 */
[----:B0-----:R-:W-:Y:S05]  /*5fe0*/  @P0 BRA `(.L_x_77) ;  /* 0x0000000000300947 */ /* 0x001fea0003800000 */
[----:B------:R-:W0:Y:S02]  /*5ff0*/  QSPC.E.S P0, RZ, [R4] ;  /* 0x0000000004ff73aa */ /* 0x000e240000000500 */
[----:B0-----:R-:W-:Y:S05]  /*6000*/  @!P0 BRA `(.L_x_78) ;  /* 0x00000000001c8947 */ /* 0x001fea0003800000 */
[----:B------:R-:W-:-:S07]  /*6010*/  MOV R8, R4 ;  /* 0x0000000400087202 */ /* 0x000fce0000000f00 */
.L_x_79:
[----:B------:R-:W0:Y:S02]  /*6020*/  LDS R4, [R8] ;  /* 0x0000000008047984 */ /* 0x000e240000000800 */
[----:B0-----:R-:W-:-:S10]  /*6030*/  HFMA2.MMA R5, R4, 1, 1, R71 ;  /* 0x3c003c0004057835 */ /* 0x001fd40000000047 */
[----:B------:R-:W0:Y:S02]  /*6040*/  ATOMS.CAST.SPIN R5, [R8], R4, R5 ;  /* 0x000000040805738d */ /* 0x000e240001800005 */
[----:B0-----:R-:W-:-:S13]  /*6050*/  ISETP.EQ.U32.AND P0, PT, R5, 0x1, PT ;  /* 0x000000010500780c */ /* 0x001fda0003f02070 */
[----:B------:R-:W-:Y:S05]  /*6060*/  @!P0 BRA `(.L_x_79) ;  /* 0xfffffffc00ec8947 */ /* 0x000fea000383ffff */
[----:B------:R-:W-:Y:S05]  /*6070*/  BRA `(.L_x_77) ;  /* 0x00000000000c7947 */ /* 0x000fea0003800000 */
.L_x_78:
[----:B------:R-:W1:Y:S02]  /*6080*/  LD.E R8, desc[UR8][R4.64] ;  /* 0x0000000804087980 */ /* 0x000e64000c101900 */
[----:B-1----:R-:W-:-:S05]  /*6090*/  IADD3 R9, R71, R8, RZ ;  /* 0x0000000847097210 */ /* 0x002fca0007ffe0ff */
[----:B------:R0:W-:Y:S02]  /*60a0*/  ST.E desc[UR8][R4.64], R9 ;  /* 0x0000000904007985 */ /* 0x0001e4000c101908 */
.L_x_77:
[----:B------:R-:W-:Y:S05]  /*60b0*/  BSYNC B0 ;  /* 0x0000000000007941 */ /* 0x000fea0003800000 */
.L_x_76:
[----:B------:R-:W-:Y:S01]  /*60c0*/  HADD2 R77, R77.H0_H0, R77.H1_H1 ;  /* 0x3000004d4d4d7230 */ /* 0x000fe20000000800 */
[----:B------:R-:W-:Y:S01]  /*60d0*/  MOV R8, R0 ;  /* 0x0000000000087202 */ /* 0x000fe20000000f00 */
[----:B------:R-:W-:Y:S02]  /*60e0*/  HADD2 R78, R78.H0_H0, R78.H1_H1 ;  /* 0x3000004e4e4e7230 */ /* 0x000fe40000000800 */
[----:B0-----:R-:W-:-:S03]  /*60f0*/  IMAD.WIDE R4, R0, 0x2, R2 ;  /* 0x0000000200047825 */ /* 0x001fc600078e0202 */
        /* <DEDUP_REMOVED lines=11> */
[----:B------:R-:W-:-:S07]  /*61b0*/  MOV R0, R4 ;  /* 0x0000000400007202 */ /* 0x000fce0000000f00 */
.L_x_83:
[----:B------:R-:W0:Y:S02]  /*61c0*/  LDS R4, [R0] ;  /* 0x0000000000047984 */ /* 0x000e240000000800 */
[----:B0-----:R-:W-:-:S06]  /*61d0*/  HADD2 R5, R4, R77 ;  /* 0x0000004d04057230 */ /* 0x001fcc0000000000 */
[----:B------:R-:W0:Y:S02]  /*61e0*/  ATOMS.CAST.SPIN R5, [R0], R4, R5 ;  /* 0x000000040005738d */ /* 0x000e240001800005 */
[----:B0-----:R-:W-:-:S13]  /*61f0*/  ISETP.EQ.U32.AND P0, PT, R5, 0x1, PT ;  /* 0x000000010500780c */ /* 0x001fda0003f02070 */
[----:B------:R-:W-:Y:S05]  /*6200*/  @!P0 BRA `(.L_x_83) ;  /* 0xfffffffc00ec8947 */ /* 0x000fea000383ffff */
[----:B------:R-:W-:Y:S05]  /*6210*/  BRA `(.L_x_81) ;  /* 0x00000000000c7947 */ /* 0x000fea0003800000 */
.L_x_82:
[----:B------:R-:W1:Y:S02]  /*6220*/  LD.E R0, desc[UR8][R4.64] ;  /* 0x0000000804007980 */ /* 0x000e64000c101900 */
[----:B-1----:R-:W-:-:S05]  /*6230*/  IADD3 R9, R77, R0, RZ ;  /* 0x000000004d097210 */ /* 0x002fca0007ffe0ff */
[----:B------:R0:W-:Y:S02]  /*6240*/  ST.E desc[UR8][R4.64], R9 ;  /* 0x0000000904007985 */ /* 0x0001e4000c101908 */
.L_x_81:
[----:B------:R-:W-:Y:S05]  /*6250*/  BSYNC B0 ;  /* 0x0000000000007941 */ /* 0x000fea0003800000 */
.L_x_80:
[----:B-1----:R-:W-:-:S04]  /*6260*/  IADD3 R2, P0, R6, R2, RZ ;  /* 0x0000000206027210 */ /* 0x002fc80007f1e0ff */
[----:B------:R-:W-:-:S08]  /*6270*/  IADD3.X R3, R7, R3, RZ, P0, !PT ;  /* 0x0000000307037210 */ /* 0x000fd000007fe4ff */
[----:B------:R1:W-:Y:S02]  /*6280*/  ATOM.E.ADD.F16x2.RN.STRONG.GPU P0, RZ, desc[UR8][R2.64], R79 ;  /* 0x0000004f02ff79a2 */ /* 0x0003e4000810e1c8 */
[----:B-1----:R-:W-:Y:S05]  /*6290*/  @P0 EXIT ;  /* 0x000000000000094d */ /* 0x002fea0003800000 */
[----:B------:R-:W1:Y:S02]  /*62a0*/  QSPC.E.S P0, RZ, [R2] ;  /* 0x0000000002ff73aa */ /* 0x000e640000000500 */
[----:B-1----:R-:W-:Y:S05]  /*62b0*/  @!P0 BRA `(.L_x_84) ;  /* 0x00000000001c8947 */ /* 0x002fea0003800000 */
[----:B------:R-:W-:-:S07]  /*62c0*/  MOV R0, R2 ;  /* 0x0000000200007202 */ /* 0x000fce0000000f00 */
.L_x_85:
[----:B------:R-:W1:Y:S02]  /*62d0*/  LDS R2, [R0] ;  /* 0x0000000000027984 */ /* 0x000e640000000800 */
[----:B-1----:R-:W-:-:S10]  /*62e0*/  HFMA2.MMA R3, R2, 1, 1, R79 ;  /* 0x3c003c0002037835 */ /* 0x002fd4000000004f */
[----:B------:R-:W1:Y:S02]  /*62f0*/  ATOMS.CAST.SPIN R3, [R0], R2, R3 ;  /* 0x000000020003738d */ /* 0x000e640001800003 */
[----:B-1----:R-:W-:-:S13]  /*6300*/  ISETP.EQ.U32.AND P0, PT, R3, 0x1, PT ;  /* 0x000000010300780c */ /* 0x002fda0003f02070 */
[----:B------:R-:W-:Y:S05]  /*6310*/  @!P0 BRA `(.L_x_85) ;  /* 0xfffffffc00ec8947 */ /* 0x000fea000383ffff */
[----:B------:R-:W-:Y:S05]  /*6320*/  EXIT ;  /* 0x000000000000794d */ /* 0x000fea0003800000 */
.L_x_84:
[----:B------:R-:W0:Y:S02]  /*6330*/  LD.E R0, desc[UR8][R2.64] ;  /* 0x0000000802007980 */ /* 0x000e24000c101900 */
[----:B0-----:R-:W-:-:S05]  /*6340*/  IADD3 R5, R79, R0, RZ ;  /* 0x000000004f057210 */ /* 0x001fca0007ffe0ff */
[----:B------:R-:W-:Y:S01]  /*6350*/  ST.E desc[UR8][R2.64], R5 ;  /* 0x0000000502007985 */ /* 0x000fe2000c101908 */
[----:B------:R-:W-:Y:S05]  /*6360*/  EXIT ;  /* 0x000000000000794d */ /* 0x000fea0003800000 */
.L_x_86:
        /* <DEDUP_REMOVED lines=9> */
.L_x_4011:


//--------------------- .text._Z28gemm_half_q_half_gptq_kernelILi7ELb1ELb1EEvPK6__halfPKjS4_S2_PS0_iiiiiPKtibS2_i --------------------------
	.section	.text._Z28gemm_half_q_half_gptq_kernelILi7ELb1ELb1EEvPK6__halfPKjS4_S2_PS0_iiiiiPKtibS2_i,"ax",@progbits
	.align	128
        .global         _Z28gemm_half_q_half_gptq_kernelILi7ELb1ELb1EEvPK6__halfPKjS4_S2_PS0_iiiiiPKtibS2_i
        .type           _Z28gemm_half_q_half_gptq_kernelILi7ELb1ELb1EEvPK6__halfPKjS4_S2_PS0_iiiiiPKtibS2_i,@function
        .size           _Z28gemm_half_q_half_gptq_kernelILi7ELb1ELb1EEvPK6__halfPKjS4_S2_PS0_iiiiiPKtibS2_i,(.L_x_4012 - _Z28gemm_half_q_half_gptq_kernelILi7ELb1ELb1EEvPK6__halfPKjS4_S2_PS0_iiiiiPKtibS2_i)
        .other          _Z28gemm_half_q_half_gptq_kernelILi7ELb1ELb1EEvPK6__halfPKjS4_S2_PS0_iiiiiPKtibS2_i,@"STO_CUDA_ENTRY STV_DEFAULT"
_Z28gemm_half_q_half_gptq_kernelILi7ELb1ELb1EEvPK6__halfPKjS4_S2_PS0_iiiiiPKtibS2_i:
.text._Z28gemm_half_q_half_gptq_kernelILi7ELb1ELb1EEvPK6__halfPKjS4_S2_PS0_iiiiiPKtibS2_i:
        /* <DEDUP_REMOVED lines=15> */
[----:B------:R-:W-:Y:S02]  /*00f0*/  IMAD.WIDE R14, R15, 0x2, R12 ;  /* 0x000000020f0e7825 */ /* 0x000fe400078e020c */
[----:B------:R-:W4:Y:S04]  /*0100*/  LDG.E.U16 R12, desc[UR8][R12.64] ;  /* 0x000000080c0c7981 */ /* 0x000f28000c1e1500 */
[----:B------:R-:W4:Y:S01]  /*0110*/  LDG.E.U16 R14, desc[UR8][R14.64] ;  /* 0x000000080e0e7981 */ /* 0x000f22000c1e1500 */
[----:B0-----:R-:W0:Y:S01]  /*0120*/  S2R R3, SR_CTAID.X ;  /* 0x0000000000037919 */ /* 0x001e220000002500 */
[----:B--2---:R-:W-:-:S04]  /*0130*/  LOP3.LUT R17, R53, R83, R82, 0xfe, !PT ;  /* 0x0000005335117212 */ /* 0x004fc800078efe52 */
[----:B---3--:R-:W-:-:S04]  /*0140*/  LOP3.LUT R17, R10, R52, R17, 0xfe, !PT ;  /* 0x000000340a117212 */ /* 0x008fc800078efe11 */
[----:B----4-:R-:W-:-:S04]  /*0150*/  LOP3.LUT R17, R14, R12, R17, 0xfe, !PT ;  /* 0x0000000c0e117212 */ /* 0x010fc800078efe11 */
        /* <DEDUP_REMOVED lines=9> */
[----:B---3--:R-:W-:-:S03]  /*01f0*/  UIMAD UR4, UR4, 0x7, URZ ;  /* 0x00000007040478a4 */ /* 0x008fc6000f8e023f */
        /* <DEDUP_REMOVED lines=44> */
[----:B------:R0:W-:Y:S01]  /*04c0*/  STS.U16 [R16+0x600], R15 ;  /* 0x0006000f10007388 */ /* 0x0001e20000000400 */
[----:B------:R-:W-:Y:S05]  /*04d0*/  BRA `(.L_x_88) ;  /* 0x0000000000647947 */ /* 0x000fea0003800000 */
.L_x_89:
        /* <DEDUP_REMOVED lines=24> */
[----:B------:R1:W-:Y:S02]  /*0660*/  STS.U16 [R16+0x600], R15 ;  /* 0x0006000f10007388 */ /* 0x0003e40000000400 */
.L_x_88:
[----:B------:R-:W-:Y:S05]  /*0670*/  BSYNC B0 ;  /* 0x0000000000007941 */ /* 0x000fea0003800000 */
.L_x_87:
        /* <DEDUP_REMOVED lines=48> */
[----:B------:R-:W-:Y:S02]  /*0980*/  ISETP.NE.OR P0, PT, R17, RZ, !P0 ;  /* 0x000000ff1100720c */ /* 0x000fe40004705670 */
[----:B------:R-:W5:Y:S04]  /*0990*/  LDG.E.CONSTANT R26, desc[UR8][R4.64] ;  /* 0x00000008041a7981 */ /* 0x000f68000c1e9900 */
[----:B------:R0:W5:Y:S01]  /*09a0*/  LDG.E.CONSTANT R27, desc[UR8][R4.64+0x4] ;  /* 0x00000408041b7981 */ /* 0x000162000c1e9900 */
[----:B------:R-:W-:Y:S01]  /*09b0*/  HFMA2.MMA R19, -RZ, RZ, 0, 0 ;  /* 0x00000000ff137435 */ /* 0x000fe200000001ff */
[----:B------:R-:W-:Y:S02]  /*09c0*/  ISETP.GE.AND P1, PT, R51, R85, PT ;  /* 0x000000553300720c */ /* 0x000fe40003f26270 */
[----:B------:R-:W-:-:S02]  /*09d0*/  CS2R R88, SRZ ;  /* 0x0000000000587805 */ /* 0x000fc4000001ff00 */
[----:B------:R-:W-:Y:S02]  /*09e0*/  CS2R R90, SRZ ;  /* 0x00000000005a7805 */ /* 0x000fe4000001ff00 */
[----:B------:R-:W-:Y:S02]  /*09f0*/  CS2R R92, SRZ ;  /* 0x00000000005c7805 */ /* 0x000fe4000001ff00 */
[----:B------:R-:W-:Y:S02]  /*0a00*/  CS2R R94, SRZ ;  /* 0x00000000005e7805 */ /* 0x000fe4000001ff00 */
[----:B------:R-:W-:Y:S02]  /*0a10*/  CS2R R54, SRZ ;  /* 0x0000000000367805 */ /* 0x000fe4000001ff00 */
[----:B------:R-:W-:Y:S02]  /*0a20*/  CS2R R62, SRZ ;  /* 0x00000000003e7805 */ /* 0x000fe4000001ff00 */
[----:B--2---:R-:W-:-:S04]  /*0a30*/  SHF.R.U32.HI R6, RZ, R50, R3 ;  /* 0x00000032ff067219 */ /* 0x004fc80000011603 */
[C---:B------:R-:W-:Y:S02]  /*0a40*/  LEA.HI R2, R6.reuse, 0x1, RZ, 0x1c ;  /* 0x0000000106027811 */ /* 0x040fe400078fe0ff */
[----:B------:R-:W-:Y:S02]  /*0a50*/  IADD3 R7, R6, 0x1, RZ ;  /* 0x0000000106077810 */ /* 0x000fe40007ffe0ff */
[----:B------:R-:W-:Y:S02]  /*0a60*/  LOP3.LUT R29, R2, 0xf, RZ, 0xc0, !PT ;  /* 0x0000000f021d7812 */ /* 0x000fe400078ec0ff */
[C---:B------:R-:W-:Y:S02]  /*0a70*/  LEA.HI R2, R6.reuse, 0x1, RZ, 0x18 ;  /* 0x0000000106027811 */ /* 0x040fe400078fc0ff */
[----:B------:R-:W-:Y:S01]  /*0a80*/  LEA.HI R6, R6, 0x1, RZ, 0x14 ;  /* 0x0000000106067811 */ /* 0x000fe200078fa0ff */
[----:B0-----:R-:W0:Y:S01]  /*0a90*/  I2F.F16 R5, R29 ;  /* 0x0000001d00057306 */ /* 0x001e220000200c00 */
[----:B------:R-:W-:-:S02]  /*0aa0*/  LOP3.LUT R28, R7, 0xf, RZ, 0xc0, !PT ;  /* 0x0000000f071c7812 */ /* 0x000fc400078ec0ff */
[----:B------:R-:W-:Y:S02]  /*0ab0*/  LOP3.LUT R30, R2, 0xf, RZ, 0xc0, !PT ;  /* 0x0000000f021e7812 */ /* 0x000fe400078ec0ff */
[----:B------:R-:W-:-:S03]  /*0ac0*/  LOP3.LUT R31, R6, 0xf, RZ, 0xc0, !PT ;  /* 0x0000000f061f7812 */ /* 0x000fc600078ec0ff */
[----:B------:R-:W1:Y:S01]  /*0ad0*/  I2F.F16 R3, R28 ;  /* 0x0000001c00037306 */ /* 0x000e620000200c00 */
[----:B0-----:R-:W-:-:S07]  /*0ae0*/  HADD2 R40, R36.H0_H0, -R5.H0_H0 ;  /* 0xa000000524287230 */ /* 0x001fce0000000800 */
[----:B------:R-:W0:Y:S01]  /*0af0*/  I2F.F16 R7, R30 ;  /* 0x0000001e00077306 */ /* 0x000e220000200c00 */
[----:B------:R-:W-:Y:S01]  /*0b00*/  CS2R R4, SRZ ;  /* 0x0000000000047805 */ /* 0x000fe2000001ff00 */
[----:B-1----:R-:W-:-:S06]  /*0b10*/  HADD2 R42, R36.H0_H0, -R3.H0_H0 ;  /* 0xa0000003242a7230 */ /* 0x002fcc0000000800 */
[----:B------:R-:W1:Y:S01]  /*0b20*/  I2F.F16 R9, R31 ;  /* 0x0000001f00097306 */ /* 0x000e620000200c00 */
[----:B------:R-:W-:Y:S01]  /*0b30*/  CS2R R2, SRZ ;  /* 0x0000000000027805 */ /* 0x000fe2000001ff00 */
[C---:B0-----:R-:W-:Y:S01]  /*0b40*/  HADD2 R38, R36.reuse.H0_H0, -R7.H0_H0 ;  /* 0xa000000724267230 */ /* 0x041fe20000000800 */
[----:B------:R-:W-:Y:S01]  /*0b50*/  CS2R R6, SRZ ;  /* 0x0000000000067805 */ /* 0x000fe2000001ff00 */
        /* <DEDUP_REMOVED lines=19> */
.L_x_90:
[----:B------:R-:W-:Y:S01]  /*0c90*/  LOP3.LUT R28, R28, 0xe400, RZ, 0xfc, !PT ;  /* 0x0000e4001c1c7812 */ /* 0x000fe200078efcff */
[----:B------:R-:W-:Y:S01]  /*0ca0*/  BAR.SYNC.DEFER_BLOCKING 0x0 ;  /* 0x0000000000007b1d */ /* 0x000fe20000010000 */
[----:B------:R-:W-:Y:S02]  /*0cb0*/  LOP3.LUT R29, R29, 0xe400, RZ, 0xfc, !PT ;  /* 0x0000e4001d1d7812 */ /* 0x000fe400078efcff */
[----:B0-----:R-:W-:Y:S02]  /*0cc0*/  CS2R R10, SRZ ;  /* 0x00000000000a7805 */ /* 0x001fe4000001ff00 */
[----:B------:R-:W-:Y:S02]  /*0cd0*/  LOP3.LUT R30, R30, 0xe400, RZ, 0xfc, !PT ;  /* 0x0000e4001e1e7812 */ /* 0x000fe400078efcff */
[----:B------:R-:W-:Y:S02]  /*0ce0*/  CS2R R12, SRZ ;  /* 0x00000000000c7805 */ /* 0x000fe4000001ff00 */
[----:B------:R-:W-:-:S02]  /*0cf0*/  LOP3.LUT R31, R31, 0xe400, RZ, 0xfc, !PT ;  /* 0x0000e4001f1f7812 */ /* 0x000fc400078efcff */
[----:B------:R-:W-:Y:S02]  /*0d00*/  CS2R R14, SRZ ;  /* 0x00000000000e7805 */ /* 0x000fe4000001ff00 */
[----:B------:R-:W-:Y:S02]  /*0d10*/  MOV R16, RZ ;  /* 0x000000ff00107202 */ /* 0x000fe40000000f00 */
[C-C-:B-----5:R-:W-:Y:S02]  /*0d20*/  PRMT R47, R26.reuse, 0x5410, R26.reuse ;  /* 0x000054101a2f7816 */ /* 0x160fe4000000001a */
[----:B------:R-:W-:Y:S02]  /*0d30*/  PRMT R46, R26, 0x7632, R26 ;  /* 0x000076321a2e7816 */ /* 0x000fe4000000001a */
[C-C-:B------:R-:W-:Y:S02]  /*0d40*/  PRMT R45, R27.reuse, 0x5410, R27.reuse ;  /* 0x000054101b2d7816 */ /* 0x140fe4000000001b */
[----:B------:R-:W-:-:S02]  /*0d50*/  PRMT R44, R27, 0x7632, R27 ;  /* 0x000076321b2c7816 */ /* 0x000fc4000000001b */
[----:B------:R-:W-:Y:S02]  /*0d60*/  PRMT R43, R28, 0x5410, R28 ;  /* 0x000054101c2b7816 */ /* 0x000fe4000000001c */
[----:B------:R-:W-:Y:S02]  /*0d70*/  PRMT R41, R29, 0x5410, R29 ;  /* 0x000054101d297816 */ /* 0x000fe4000000001d */
[----:B------:R-:W-:Y:S02]  /*0d80*/  PRMT R39, R30, 0x5410, R30 ;  /* 0x000054101e277816 */ /* 0x000fe4000000001e */
[----:B------:R-:W-:Y:S01]  /*0d90*/  PRMT R37, R31, 0x5410, R31 ;  /* 0x000054101f257816 */ /* 0x000fe2000000001f */
[----:B------:R-:W-:Y:S06]  /*0da0*/  @P1 BRA `(.L_x_91) ;  /* 0x0000003800581947 */ /* 0x000fec0003800000 */
[----:B------:R-:W-:Y:S01]  /*0db0*/  SHF.R.S32.HI R20, RZ, 0x1f, R51 ;  /* 0x0000001fff147819 */ /* 0x000fe20000011433 */
[----:B------:R-:W0:Y:S01]  /*0dc0*/  S2UR UR6, SR_CgaCtaId ;  /* 0x00000000000679c3 */ /* 0x000e220000008800 */
[----:B------:R-:W-:Y:S01]  /*0dd0*/  ULDC.64 UR10, c[0x0][0x218] ;  /* 0x00008600000a7ab9 */ /* 0x000fe20000000a00 */
[----:B------:R-:W-:Y:S01]  /*0de0*/  MOV R89, RZ ;  /* 0x000000ff00597202 */ /* 0x000fe20000000f00 */
[----:B------:R-:W-:Y:S01]  /*0df0*/  UMOV UR5, 0x400 ;  /* 0x0000040000057882 */ /* 0x000fe20000000000 */
[----:B------:R-:W-:Y:S01]  /*0e00*/  LEA.HI R20, R20, R51, RZ, 0x3 ;  /* 0x0000003314147211 */ /* 0x000fe200078f18ff */
[----:B------:R-:W-:-:S03]  /*0e10*/  ULDC UR7, c[0x0][0x23c] ;  /* 0x00008f0000077ab9 */ /* 0x000fc60000000800 */
[----:B------:R-:W-:-:S05]  /*0e20*/  SHF.R.S32.HI R17, RZ, 0x3, R20 ;  /* 0x00000003ff117819 */ /* 0x000fca0000011414 */
[----:B------:R-:W-:-:S05]  /*0e30*/  IMAD R17, R17, R0, RZ ;  /* 0x0000000011117224 */ /* 0x000fca00078e02ff */
[----:B------:R-:W-:Y:S02]  /*0e40*/  SHF.R.S32.HI R21, RZ, 0x1f, R17 ;  /* 0x0000001fff157819 */ /* 0x000fe40000011411 */
[----:B------:R-:W-:-:S04]  /*0e50*/  IADD3 R17, P0, R84, R17, RZ ;  /* 0x0000001154117210 */ /* 0x000fc80007f1e0ff */
[----:B------:R-:W-:Y:S01]  /*0e60*/  LEA.HI.X.SX32 R72, R84, R21, 0x1, P0 ;  /* 0x0000001554487211 */ /* 0x000fe200000f0eff */
[----:B0-----:R-:W-:Y:S01]  /*0e70*/  ULEA UR5, UR6, UR5, 0x18 ;  /* 0x0000000506057291 */ /* 0x001fe2000f8ec03f */
[----:B------:R-:W-:-:S04]  /*0e80*/  LEA R73, P0, R17, UR10, 0x2 ;  /* 0x0000000a11497c11 */ /* 0x000fc8000f8010ff */
[----:B------:R-:W-:Y:S02]  /*0e90*/  LEA.HI.X R72, R17, UR11, R72, 0x2, P0 ;  /* 0x0000000b11487c11 */ /* 0x000fe400080f1448 */
[----:B------:R-:W-:-:S04]  /*0ea0*/  IADD3 R17, R51, R18, RZ ;  /* 0x0000001233117210 */ /* 0x000fc80007ffe0ff */
[----:B------:R-:W-:-:S07]  /*0eb0*/  MOV R18, R17 ;  /* 0x0000001100127202 */ /* 0x000fce0000000f00 */
.L_x_109:
[----:B------:R-:W0:Y:S01]  /*0ec0*/  LDC R0, c[0x0][0x23c] ;  /* 0x00008f00ff007b82 */ /* 0x000e220000000800 */
[-C--:B------:R-:W-:Y:S01]  /*0ed0*/  LOP3.LUT R73, R73, R72.reuse, RZ, 0x3c, !PT ;  /* 0x0000004849497212 */ /* 0x080fe200078e3cff */
[----:B------:R-:W1:Y:S03]  /*0ee0*/  LDS.128 R24, [UR5+0x400] ;  /* 0x00040005ff187984 */ /* 0x000e660008000c00 */
[----:B------:R-:W-:-:S04]  /*0ef0*/  LOP3.LUT R72, R73, R72, RZ, 0x3c, !PT ;  /* 0x0000004849487212 */ /* 0x000fc800078e3cff */
[----:B------:R-:W-:-:S05]  /*0f00*/  LOP3.LUT R73, R73, R72, RZ, 0x3c, !PT ;  /* 0x0000004849497212 */ /* 0x000fca00078e3cff */
        /* <DEDUP_REMOVED lines=13> */
[----:B------:R-:W-:Y:S02]  /*0fe0*/  SHF.R.U32.HI R57, RZ, 0x8, R29 ;  /* 0x00000008ff397819 */ /* 0x000fe4000001161d */
[----:B------:R-:W-:-:S02]  /*0ff0*/  LOP3.LUT R58, R30, 0xf000f, RZ, 0xc0, !PT ;  /* 0x000f000f1e3a7812 */ /* 0x000fc400078ec0ff */
[----:B------:R-:W-:Y:S02]  /*1000*/  LOP3.LUT R34, R30, 0xf000f0, RZ, 0xc0, !PT ;  /* 0x00f000f01e227812 */ /* 0x000fe400078ec0ff */
[----:B------:R-:W-:Y:S02]  /*1010*/  SHF.R.U32.HI R35, RZ, 0x8, R30 ;  /* 0x00000008ff237819 */ /* 0x000fe4000001161e */
[C---:B------:R-:W-:Y:S02]  /*1020*/  LOP3.LUT R56, R31.reuse, 0xf000f, RZ, 0xc0, !PT ;  /* 0x000f000f1f387812 */ /* 0x040fe400078ec0ff */
[----:B------:R-:W-:Y:S02]  /*1030*/  LOP3.LUT R32, R31, 0xf000f0, RZ, 0xc0, !PT ;  /* 0x00f000f01f207812 */ /* 0x000fe400078ec0ff */
[----:B------:R-:W-:Y:S01]  /*1040*/  SHF.R.U32.HI R33, RZ, 0x8, R31 ;  /* 0x00000008ff217819 */ /* 0x000fe2000001161f */
[----:B01----:R-:W-:Y:S06]  /*1050*/  @P0 BRA `(.L_x_92) ;  /* 0x0000000000b00947 */ /* 0x003fec0003800000 */
        /* <DEDUP_REMOVED lines=14> */
[----:B--2---:R-:W-:-:S04]  /*1140*/  SHF.R.U32.HI R18, RZ, R50, R29 ;  /* 0x00000032ff127219 */ /* 0x004fc8000001161d */
[C---:B------:R-:W-:Y:S02]  /*1150*/  IADD3 R36, R18.reuse, 0x1, RZ ;  /* 0x0000000112247810 */ /* 0x040fe40007ffe0ff */
[----:B------:R-:W-:Y:S02]  /*1160*/  LEA.HI R29, R18, 0x1, RZ, 0x18 ;  /* 0x00000001121d7811 */ /* 0x000fe400078fc0ff */
[----:B------:R-:W-:Y:S02]  /*1170*/  LOP3.LUT R37, R36, 0xf, RZ, 0xc0, !PT ;  /* 0x0000000f24257812 */ /* 0x000fe400078ec0ff */
[C---:B------:R-:W-:Y:S02]  /*1180*/  LEA.HI R36, R18.reuse, 0x1, RZ, 0x1c ;  /* 0x0000000112247811 */ /* 0x040fe400078fe0ff */
[----:B------:R-:W-:Y:S01]  /*1190*/  LEA.HI R18, R18, 0x1, RZ, 0x14 ;  /* 0x0000000112127811 */ /* 0x000fe200078fa0ff */
[----:B------:R1:W2:Y:S01]  /*11a0*/  I2F.F16 R42, R37 ;  /* 0x00000025002a7306 */ /* 0x0002a20000200c00 */
[----:B------:R-:W-:-:S02]  /*11b0*/  LOP3.LUT R28, R36, 0xf, RZ, 0xc0, !PT ;  /* 0x0000000f241c7812 */ /* 0x000fc400078ec0ff */
[----:B------:R-:W-:Y:S02]  /*11c0*/  LOP3.LUT R29, R29, 0xf, RZ, 0xc0, !PT ;  /* 0x0000000f1d1d7812 */ /* 0x000fe400078ec0ff */
[----:B0-----:R-:W-:Y:S02]  /*11d0*/  LOP3.LUT R30, R18, 0xf, RZ, 0xc0, !PT ;  /* 0x0000000f121e7812 */ /* 0x001fe400078ec0ff */
[----:B------:R-:W-:Y:S01]  /*11e0*/  MOV R18, R17 ;  /* 0x0000001100127202 */ /* 0x000fe20000000f00 */
[----:B------:R0:W4:Y:S01]  /*11f0*/  I2F.F16 R40, R28 ;  /* 0x0000001c00287306 */ /* 0x0001220000200c00 */
[----:B-1----:R-:W-:Y:S02]  /*1200*/  LOP3.LUT R37, R37, 0xe400, RZ, 0xfc, !PT ;  /* 0x0000e40025257812 */ /* 0x002fe400078efcff */
[----:B------:R-:W-:Y:S02]  /*1210*/  LOP3.LUT R31, R30, 0xe400, RZ, 0xfc, !PT ;  /* 0x0000e4001e1f7812 */ /* 0x000fe400078efcff */
[----:B---3--:R-:W-:Y:S01]  /*1220*/  PRMT R47, R46, 0x5410, R46 ;  /* 0x000054102e2f7816 */ /* 0x008fe2000000002e */
[----:B--2---:R-:W-:-:S02]  /*1230*/  HADD2 R42, R39.H0_H0, -R42.H0_H0 ;  /* 0xa000002a272a7230 */ /* 0x004fc40000000800 */
[----:B------:R1:W2:Y:S01]  /*1240*/  I2F.F16 R38, R29 ;  /* 0x0000001d00267306 */ /* 0x0002a20000200c00 */
[----:B0-----:R-:W-:Y:S02]  /*1250*/  LOP3.LUT R28, R28, 0xe400, RZ, 0xfc, !PT ;  /* 0x0000e4001c1c7812 */ /* 0x001fe400078efcff */
[----:B----4-:R-:W-:Y:S02]  /*1260*/  PRMT R45, R44, 0x5410, R44 ;  /* 0x000054102c2d7816 */ /* 0x010fe4000000002c */
[----:B------:R-:W-:Y:S01]  /*1270*/  PRMT R43, R37, 0x5410, R37 ;  /* 0x00005410252b7816 */ /* 0x000fe20000000025 */
[----:B------:R-:W-:Y:S02]  /*1280*/  HADD2 R40, R39.H0_H0, -R40.H0_H0 ;  /* 0xa000002827287230 */ /* 0x000fe40000000800 */
[----:B------:R-:W0:Y:S01]  /*1290*/  I2F.F16 R36, R30 ;  /* 0x0000001e00247306 */ /* 0x000e220000200c00 */
[----:B-1----:R-:W-:Y:S02]  /*12a0*/  LOP3.LUT R29, R29, 0xe400, RZ, 0xfc, !PT ;  /* 0x0000e4001d1d7812 */ /* 0x002fe400078efcff */
[----:B------:R-:W-:-:S02]  /*12b0*/  PRMT R46, R46, 0x7632, R46 ;  /* 0x000076322e2e7816 */ /* 0x000fc4000000002e */
[----:B------:R-:W-:Y:S01]  /*12c0*/  PRMT R44, R44, 0x7632, R44 ;  /* 0x000076322c2c7816 */ /* 0x000fe2000000002c */
[C---:B--2---:R-:W-:Y:S01]  /*12d0*/  HADD2 R38, R39.reuse.H0_H0, -R38.H0_H0 ;  /* 0xa000002627267230 */ /* 0x044fe20000000800 */
[----:B------:R-:W-:Y:S02]  /*12e0*/  PRMT R41, R28, 0x5410, R28 ;  /* 0x000054101c297816 */ /* 0x000fe4000000001c */
[----:B------:R-:W-:Y:S01]  /*12f0*/  PRMT R37, R31, 0x5410, R31 ;  /* 0x000054101f257816 */ /* 0x000fe2000000001f */
[----:B0-----:R-:W-:Y:S01]  /*1300*/  HADD2 R36, R39.H0_H0, -R36.H0_H0 ;  /* 0xa000002427247230 */ /* 0x001fe20000000800 */
[----:B------:R-:W-:-:S07]  /*1310*/  PRMT R39, R29, 0x5410, R29 ;  /* 0x000054101d277816 */ /* 0x000fce000000001d */
.L_x_92:
[C---:B------:R-:W-:Y:S02]  /*1320*/  LOP3.LUT R30, R61.reuse, 0xf000f, RZ, 0xc0, !PT ;  /* 0x000f000f3d1e7812 */ /* 0x040fe400078ec0ff */
[----:B------:R-:W-:Y:S02]  /*1330*/  LOP3.LUT R61, R61, 0xf000f0, RZ, 0xc0, !PT ;  /* 0x00f000f03d3d7812 */ /* 0x000fe400078ec0ff */
[C---:B------:R-:W-:Y:S02]  /*1340*/  LOP3.LUT R72, R35.reuse, 0xf000f, RZ, 0xc0, !PT ;  /* 0x000f000f23487812 */ /* 0x040fe400078ec0ff */
[----:B------:R-:W-:Y:S02]  /*1350*/  LOP3.LUT R75, R35, 0xf000f0, RZ, 0xc0, !PT ;  /* 0x00f000f0234b7812 */ /* 0x000fe400078ec0ff */
[----:B------:R-:W-:Y:S02]  /*1360*/  LOP3.LUT R29, R64, 0x64006400, RZ, 0xfc, !PT ;  /* 0x64006400401d7812 */ /* 0x000fe400078efcff */
[----:B------:R-:W-:-:S02]  /*1370*/  LOP3.LUT R31, R59, 0x64006400, RZ, 0xfc, !PT ;  /* 0x640064003b1f7812 */ /* 0x000fc400078efcff */
[C---:B------:R-:W-:Y:S02]  /*1380*/  LOP3.LUT R64, R57.reuse, 0xf000f, RZ, 0xc0, !PT ;  /* 0x000f000f39407812 */ /* 0x040fe400078ec0ff */
[----:B------:R-:W-:Y:S01]  /*1390*/  LOP3.LUT R73, R57, 0xf000f0, RZ, 0xc0, !PT ;  /* 0x00f000f039497812 */ /* 0x000fe200078ec0ff */
[----:B------:R-:W-:Y:S01]  /*13a0*/  HFMA2.MMA R66, R29, 0.0625, 0.0625, R42 ;  /* 0x2c002c001d427835 */ /* 0x000fe2000000002a */
[----:B------:R-:W-:Y:S01]  /*13b0*/  LOP3.LUT R58, R58, 0x64006400, RZ, 0xfc, !PT ;  /* 0x640064003a3a7812 */ /* 0x000fe200078efcff */
[----:B------:R-:W-:Y:S01]  /*13c0*/  HFMA2 R68, R31, 0.0625, 0.0625, R40 ;  /* 0x2c002c001f447831 */ /* 0x000fe20000000028 */
[----:B------:R-:W-:Y:S02]  /*13d0*/  LOP3.LUT R56, R56, 0x64006400, RZ, 0xfc, !PT ;  /* 0x6400640038387812 */ /* 0x000fe400078efcff */
[C---:B------:R-:W-:Y:S02]  /*13e0*/  LOP3.LUT R74, R33.reuse, 0xf000f, RZ, 0xc0, !PT ;  /* 0x000f000f214a7812 */ /* 0x040fe400078ec0ff */
[----:B------:R-:W-:Y:S01]  /*13f0*/  LOP3.LUT R59, R33, 0xf000f0, RZ, 0xc0, !PT ;  /* 0x00f000f0213b7812 */ /* 0x000fe200078ec0ff */
[----:B------:R-:W-:Y:S01]  /*1400*/  HADD2 R33, R56, R37 ;  /* 0x0000002538217230 */ /* 0x000fe20000000000 */
[----:B------:R-:W-:Y:S01]  /*1410*/  LOP3.LUT R61, R61, 0x64006400, RZ, 0xfc, !PT ;  /* 0x640064003d3d7812 */ /* 0x000fe200078efcff */
[----:B------:R-:W-:Y:S01]  /*1420*/  HFMA2.MMA R69, R58, 1, 1, R39 ;  /* 0x3c003c003a457835 */ /* 0x000fe20000000027 */
[----:B------:R-:W-:-:S02]  /*1430*/  LOP3.LUT R28, R65, 0x64006400, RZ, 0xfc, !PT ;  /* 0x64006400411c7812 */ /* 0x000fc400078efcff */
[----:B------:R-:W-:Y:S02]  /*1440*/  LOP3.LUT R35, R32, 0x64006400, RZ, 0xfc, !PT ;  /* 0x6400640020237812 */ /* 0x000fe400078efcff */
[----:B------:R-:W-:Y:S01]  /*1450*/  LOP3.LUT R30, R30, 0x64006400, RZ, 0xfc, !PT ;  /* 0x640064001e1e7812 */ /* 0x000fe200078efcff */
[----:B------:R-:W-:Y:S01]  /*1460*/  HFMA2.MMA R56, R61, 0.0625, 0.0625, R42 ;  /* 0x2c002c003d387835 */ /* 0x000fe2000000002a */
[----:B------:R-:W-:Y:S01]  /*1470*/  LOP3.LUT R72, R72, 0x64006400, RZ, 0xfc, !PT ;  /* 0x6400640048487812 */ /* 0x000fe200078efcff */
[--C-:B------:R-:W-:Y:S01]  /*1480*/  HFMA2.MMA R65, R28, 1, 1, R43.reuse ;  /* 0x3c003c001c417835 */ /* 0x100fe2000000002b */
[----:B------:R-:W-:Y:S02]  /*1490*/  LOP3.LUT R75, R75, 0x64006400, RZ, 0xfc, !PT ;  /* 0x640064004b4b7812 */ /* 0x000fe400078efcff */
[----:B------:R-:W-:Y:S02]  /*14a0*/  LOP3.LUT R60, R60, 0x64006400, RZ, 0xfc, !PT ;  /* 0x640064003c3c7812 */ /* 0x000fe400078efcff */
[----:B------:R-:W-:Y:S01]  /*14b0*/  LOP3.LUT R57, R34, 0x64006400, RZ, 0xfc, !PT ;  /* 0x6400640022397812 */ /* 0x000fe200078efcff */
[----:B------:R-:W-:Y:S01]  /*14c0*/  HFMA2 R34, R35, 0.0625, 0.0625, R36 ;  /* 0x2c002c0023227831 */ /* 0x000fe20000000024 */
[----:B------:R-:W-:Y:S01]  /*14d0*/  LOP3.LUT R64, R64, 0x64006400, RZ, 0xfc, !PT ;  /* 0x6400640040407812 */ /* 0x000fe200078efcff */
[--C-:B------:R-:W-:Y:S01]  /*14e0*/  HADD2 R67, R60, R41.reuse ;  /* 0x000000293c437230 */ /* 0x100fe20000000000 */
[----:B------:R-:W-:Y:S01]  /*14f0*/  LOP3.LUT R73, R73, 0x64006400, RZ, 0xfc, !PT ;  /* 0x6400640049497812 */ /* 0x000fe200078efcff */
[----:B------:R-:W-:Y:S01]  /*1500*/  HFMA2.MMA R35, R30, 1, 1, R43 ;  /* 0x3c003c001e237835 */ /* 0x000fe2000000002b */
[----:B------:R-:W-:Y:S01]  /*1510*/  LOP3.LUT R74, R74, 0x64006400, RZ, 0xfc, !PT ;  /* 0x640064004a4a7812 */ /* 0x000fe200078efcff */
[----:B------:R-:W-:Y:S01]  /*1520*/  HFMA2.MMA R61, R72, 1, 1, R39 ;  /* 0x3c003c00483d7835 */ /* 0x000fe20000000027 */
[----:B------:R-:W-:Y:S01]  /*1530*/  LOP3.LUT R59, R59, 0x64006400, RZ, 0xfc, !PT ;  /* 0x640064003b3b7812 */ /* 0x000fe200078efcff */
[--C-:B------:R-:W-:Y:S01]  /*1540*/  HFMA2.MMA R58, R75, 0.0625, 0.0625, R38.reuse ;  /* 0x2c002c004b3a7835 */ /* 0x100fe20000000026 */
[----:B------:R-:W-:Y:S01]  /*1550*/  HADD2 R60, R64, R41 ;  /* 0x00000029403c7230 */ /* 0x000fe20000000000 */
[----:B------:R-:W-:Y:S01]  /*1560*/  HFMA2.MMA R32, R57, 0.0625, 0.0625, R38 ;  /* 0x2c002c0039207835 */ /* 0x000fe20000000026 */
[----:B------:R-:W-:-:S02]  /*1570*/  HFMA2 R57, R73, 0.0625, 0.0625, R40 ;  /* 0x2c002c0049397831 */ /* 0x000fc40000000028 */
[----:B------:R-:W-:Y:S02]  /*1580*/  HADD2 R64, R74, R37 ;  /* 0x000000254a407230 */ /* 0x000fe40000000000 */
[----:B------:R-:W-:Y:S01]  /*1590*/  HFMA2 R59, R59, 0.0625, 0.0625, R36 ;  /* 0x2c002c003b3b7831 */ /* 0x000fe20000000024 */
[----:B------:R-:W-:Y:S06]  /*15a0*/  @!P1 BRA `(.L_x_93) ;  /* 0x0000000000549947 */ /* 0x000fec0003800000 */
        /* <DEDUP_REMOVED lines=21> */
.L_x_93:
        /* <DEDUP_REMOVED lines=22> */
.L_x_94:
        /* <DEDUP_REMOVED lines=22> */
.L_x_95:
        /* <DEDUP_REMOVED lines=22> */
.L_x_96:
[----:B------:R-:W-:Y:S01]  /*1b20*/  MOV R73, R33 ;  /* 0x0000002100497202 */ /* 0x000fe20000000f00 */
[-C--:B------:R-:W-:Y:S01]  /*1b30*/  HFMA2.MMA R33, R65, R24.reuse, RZ ;  /* 0x0000001841217235 */ /* 0x080fe200000000ff */
[----:B------:R-:W-:Y:S01]  /*1b40*/  MOV R74, R34 ;  /* 0x00000022004a7202 */ /* 0x000fe20000000f00 */
[----:B------:R-:W0:Y:S01]  /*1b50*/  LDS.128 R28, [UR5+0x500] ;  /* 0x00050005ff1c7984 */ /* 0x000e220008000c00 */
[-C--:B------:R-:W-:Y:S01]  /*1b60*/  HFMA2 R34, R67, R24.reuse, RZ.H0_H0 ;  /* 0x0000001843227231 */ /* 0x080fe200000400ff */
[----:B------:R-:W-:Y:S01]  /*1b70*/  HFMA2.MMA R77, R69, R24, RZ ;  /* 0x00000018454d7235 */ /* 0x000fe200000000ff */
[----:B------:R-:W-:Y:S01]  /*1b80*/  HFMA2 R78, R73, R24, RZ.H0_H0 ;  /* 0x00000018494e7231 */ /* 0x000fe200000400ff */
[----:B------:R-:W-:Y:S01]  /*1b90*/  MOV R72, R32 ;  /* 0x0000002000487202 */ /* 0x000fe20000000f00 */
[-C--:B------:R-:W-:Y:S01]  /*1ba0*/  HFMA2 R76, R68, R25.reuse, R34 ;  /* 0x00000019444c7231 */ /* 0x080fe20000000022 */
[-C--:B------:R-:W-:Y:S01]  /*1bb0*/  HFMA2.MMA R75, R66, R25.reuse, R33 ;  /* 0x00000019424b7235 */ /* 0x080fe20000000021 */
[----:B------:R-:W-:Y:S01]  /*1bc0*/  MOV R24, R35 ;  /* 0x0000002300187202 */ /* 0x000fe20000000f00 */
[----:B------:R-:W-:Y:S01]  /*1bd0*/  HFMA2 R78, R74, R25, R78 ;  /* 0x000000194a4e7231 */ /* 0x000fe2000000004e */
[----:B------:R-:W1:Y:S01]  /*1be0*/  LDS.128 R32, [UR5+0x600] ;  /* 0x00060005ff207984 */ /* 0x000e620008000c00 */
[----:B------:R-:W-:Y:S01]  /*1bf0*/  HFMA2.MMA R77, R72, R25, R77 ;  /* 0x00000019484d7235 */ /* 0x000fe2000000004d */
[----:B------:R-:W-:Y:S01]  /*1c00*/  MOV R25, R64 ;  /* 0x0000004000197202 */ /* 0x000fe20000000f00 */
[-C--:B------:R-:W-:Y:S01]  /*1c10*/  HFMA2 R79, R60, R26.reuse, R76 ;  /* 0x0000001a3c4f7231 */ /* 0x080fe2000000004c */
[----:B------:R-:W-:Y:S01]  /*1c20*/  MOV R76, R57 ;  /* 0x00000039004c7202 */ /* 0x000fe20000000f00 */
[-C--:B------:R-:W-:Y:S01]  /*1c30*/  HFMA2.MMA R64, R24, R26.reuse, R75 ;  /* 0x0000001a18407235 */ /* 0x080fe2000000004b */
[----:B------:R-:W-:Y:S01]  /*1c40*/  MOV R75, R59 ;  /* 0x0000003b004b7202 */ /* 0x000fe20000000f00 */
[----:B------:R-:W-:Y:S01]  /*1c50*/  HFMA2 R78, R25, R26, R78 ;  /* 0x0000001a194e7231 */ /* 0x000fe2000000004e */
[----:B-----5:R-:W-:Y:S01]  /*1c60*/  LOP3.LUT R81, R23, 0xf000f0, RZ, 0xc0, !PT ;  /* 0x00f000f017517812 */ /* 0x020fe200078ec0ff */
[----:B------:R-:W-:Y:S01]  /*1c70*/  HFMA2.MMA R80, R61, R26, R77 ;  /* 0x0000001a3d507235 */ /* 0x000fe2000000004d */
[----:B------:R-:W-:Y:S01]  /*1c80*/  MOV R77, R56 ;  /* 0x00000038004d7202 */ /* 0x000fe20000000f00 */
[----:B------:R-:W-:Y:S01]  /*1c90*/  HFMA2 R56, R76, R27, R79 ;  /* 0x0000001b4c387231 */ /* 0x000fe2000000004f */
[----:B------:R-:W-:Y:S01]  /*1ca0*/  MOV R26, R58 ;  /* 0x0000003a001a7202 */ /* 0x000fe20000000f00 */
[----:B------:R-:W-:Y:S01]  /*1cb0*/  IMAD.WIDE R86, R0, 0x4, R70 ;  /* 0x0000000400567825 */ /* 0x000fe200078e0246 */
[----:B------:R-:W-:-:S03]  /*1cc0*/  LOP3.LUT R79, R22, 0xf000f0, RZ, 0xc0, !PT ;  /* 0x00f000f0164f7812 */ /* 0x000fc600078ec0ff */
[----:B------:R-:W-:Y:S01]  /*1cd0*/  HFMA2 R56, R56, R46, R63 ;  /* 0x0000002e38387231 */ /* 0x000fe2000000003f */
[-C--:B------:R-:W-:Y:S01]  /*1ce0*/  HFMA2.MMA R57, R77, R27.reuse, R64 ;  /* 0x0000001b4d397235 */ /* 0x080fe20000000040 */
[----:B------:R-:W-:Y:S01]  /*1cf0*/  LOP3.LUT R81, R81, 0x64006400, RZ, 0xfc, !PT ;  /* 0x6400640051517812 */ /* 0x000fe200078efcff */
[----:B------:R-:W-:Y:S01]  /*1d00*/  HFMA2.MMA R80, R26, R27, R80 ;  /* 0x0000001b1a507235 */ /* 0x000fe20000000050 */
[----:B------:R-:W-:Y:S01]  /*1d10*/  HFMA2 R27, R75, R27, R78 ;  /* 0x0000001b4b1b7231 */ /* 0x000fe2000000004e */
[----:B------:R-:W-:Y:S02]  /*1d20*/  LOP3.LUT R78, R22, 0xf000f, RZ, 0xc0, !PT ;  /* 0x000f000f164e7812 */ /* 0x000fe400078ec0ff */
[----:B------:R-:W-:Y:S01]  /*1d30*/  LOP3.LUT R79, R79, 0x64006400, RZ, 0xfc, !PT ;  /* 0x640064004f4f7812 */ /* 0x000fe200078efcff */
[----:B------:R-:W-:Y:S01]  /*1d40*/  HFMA2 R54, R27, R44, R54 ;  /* 0x0000002c1b367231 */ /* 0x000fe20000000036 */
[----:B------:R-:W-:Y:S01]  /*1d50*/  HFMA2.MMA R57, R57, R47, R62 ;  /* 0x0000002f39397235 */ /* 0x000fe2000000003e */
[----:B------:R-:W-:Y:S01]  /*1d60*/  LOP3.LUT R78, R78, 0x64006400, RZ, 0xfc, !PT ;  /* 0x640064004e4e7812 */ /* 0x000fe200078efcff */
[----:B------:R-:W-:Y:S01]  /*1d70*/  HFMA2.MMA R55, R80, R45, R55 ;  /* 0x0000002d50377235 */ /* 0x000fe20000000037 */
[----:B------:R-:W-:Y:S01]  /*1d80*/  LOP3.LUT R80, R23, 0xf000f, RZ, 0xc0, !PT ;  /* 0x000f000f17507812 */ /* 0x000fe200078ec0ff */
[----:B------:R-:W-:-:S02]  /*1d90*/  HFMA2.MMA R79, R79, 0.0625, 0.0625, R38 ;  /* 0x2c002c004f4f7835 */ /* 0x000fc40000000026 */
[----:B------:R-:W-:Y:S01]  /*1da0*/  HFMA2.MMA R81, R81, 0.0625, 0.0625, R36 ;  /* 0x2c002c0051517835 */ /* 0x000fe20000000024 */
[-C--:B0-----:R-:W-:Y:S01]  /*1db0*/  HFMA2 R58, R67, R28.reuse, RZ.H0_H0 ;  /* 0x0000001c433a7231 */ /* 0x081fe200000400ff */
[-C--:B------:R-:W-:Y:S01]  /*1dc0*/  HFMA2.MMA R27, R65, R28.reuse, RZ ;  /* 0x0000001c411b7235 */ /* 0x080fe200000000ff */
[----:B------:R-:W-:Y:S01]  /*1dd0*/  LOP3.LUT R80, R80, 0x64006400, RZ, 0xfc, !PT ;  /* 0x6400640050507812 */ /* 0x000fe200078efcff */
[----:B------:R-:W-:Y:S01]  /*1de0*/  HFMA2.MMA R59, R69, R28, RZ ;  /* 0x0000001c453b7235 */ /* 0x000fe200000000ff */
[----:B------:R-:W-:Y:S01]  /*1df0*/  HFMA2 R28, R73, R28, RZ.H0_H0 ;  /* 0x0000001c491c7231 */ /* 0x000fe200000400ff */
[----:B------:R-:W-:Y:S01]  /*1e00*/  HFMA2.MMA R78, R78, 1, 1, R39 ;  /* 0x3c003c004e4e7835 */ /* 0x000fe20000000027 */
[-C--:B------:R-:W-:Y:S02]  /*1e10*/  HFMA2 R58, R68, R29.reuse, R58 ;  /* 0x0000001d443a7231 */ /* 0x080fe4000000003a */
[----:B------:R-:W-:Y:S01]  /*1e20*/  HFMA2 R28, R74, R29, R28 ;  /* 0x0000001d4a1c7231 */ /* 0x000fe2000000001c */
[-C--:B-1----:R-:W-:Y:S01]  /*1e30*/  HFMA2.MMA R69, R69, R32.reuse, RZ ;  /* 0x0000002045457235 */ /* 0x082fe200000000ff */
[----:B------:R-:W-:Y:S01]  /*1e40*/  HFMA2 R67, R67, R32, RZ.H0_H0 ;  /* 0x0000002043437231 */ /* 0x000fe200000400ff */
[----:B------:R-:W-:Y:S01]  /*1e50*/  HFMA2.MMA R65, R65, R32, RZ ;  /* 0x0000002041417235 */ /* 0x000fe200000000ff */
[-C--:B------:R-:W-:Y:S01]  /*1e60*/  HFMA2 R58, R60, R30.reuse, R58 ;  /* 0x0000001e3c3a7231 */ /* 0x080fe2000000003a */
[-C--:B------:R-:W-:Y:S01]  /*1e70*/  HFMA2.MMA R27, R66, R29.reuse, R27 ;  /* 0x0000001d421b7235 */ /* 0x080fe2000000001b */
[----:B------:R-:W-:Y:S01]  /*1e80*/  HFMA2 R28, R25, R30, R28 ;  /* 0x0000001e191c7231 */ /* 0x000fe2000000001c */
[C---:B------:R-:W-:Y:S01]  /*1e90*/  HFMA2.MMA R59, R72.reuse, R29, R59 ;  /* 0x0000001d483b7235 */ /* 0x040fe2000000003b */
[----:B------:R-:W-:Y:S01]  /*1ea0*/  HFMA2 R32, R73, R32, RZ.H0_H0 ;  /* 0x0000002049207231 */ /* 0x000fe200000400ff */
[-C--:B------:R-:W-:Y:S01]  /*1eb0*/  HFMA2.MMA R69, R72, R33.reuse, R69 ;  /* 0x0000002148457235 */ /* 0x080fe20000000045 */
[----:B------:R-:W-:Y:S01]  /*1ec0*/  HFMA2 R63, R76, R31, R58 ;  /* 0x0000001f4c3f7231 */ /* 0x000fe2000000003a */
[----:B------:R-:W-:Y:S01]  /*1ed0*/  HFMA2.MMA R65, R66, R33, R65 ;  /* 0x0000002142417235 */ /* 0x000fe20000000041 */
[-C--:B------:R-:W-:Y:S01]  /*1ee0*/  HFMA2 R32, R74, R33.reuse, R32 ;  /* 0x000000214a207231 */ /* 0x080fe20000000020 */
[-C--:B------:R-:W-:Y:S01]  /*1ef0*/  HFMA2.MMA R27, R24, R30.reuse, R27 ;  /* 0x0000001e181b7235 */ /* 0x080fe2000000001b */
[C---:B------:R-:W-:Y:S01]  /*1f00*/  LOP3.LUT R74, R20.reuse, 0xf000f, RZ, 0xc0, !PT ;  /* 0x000f000f144a7812 */ /* 0x040fe200078ec0ff */
[----:B------:R-:W-:Y:S01]  /*1f10*/  HFMA2.MMA R59, R61, R30, R59 ;  /* 0x0000001e3d3b7235 */ /* 0x000fe2000000003b */
[----:B------:R-:W-:Y:S01]  /*1f20*/  HFMA2 R30, R68, R33, R67 ;  /* 0x00000021441e7231 */ /* 0x000fe20000000043 */
[----:B------:R-:W-:Y:S01]  /*1f30*/  HFMA2.MMA R80, R80, 1, 1, R37 ;  /* 0x3c003c0050507835 */ /* 0x000fe20000000025 */
[-C--:B------:R-:W-:Y:S01]  /*1f40*/  HFMA2 R32, R25, R34.reuse, R32 ;  /* 0x0000002219207231 */ /* 0x080fe20000000020 */
[-C--:B------:R-:W-:Y:S01]  /*1f50*/  HFMA2.MMA R62, R24, R34.reuse, R65 ;  /* 0x00000022183e7235 */ /* 0x080fe20000000041 */
[----:B------:R-:W-:Y:S01]  /*1f60*/  HFMA2 R30, R60, R34, R30 ;  /* 0x000000223c1e7231 */ /* 0x000fe2000000001e */
[----:B------:R-:W-:Y:S01]  /*1f70*/  HFMA2.MMA R60, R61, R34, R69 ;  /* 0x000000223d3c7235 */ /* 0x000fe20000000045 */
[C---:B------:R-:W-:Y:S01]  /*1f80*/  HFMA2 R69, R75.reuse, R35, R32 ;  /* 0x000000234b457231 */ /* 0x040fe20000000020 */
[-C--:B------:R-:W-:Y:S01]  /*1f90*/  HFMA2.MMA R58, R26, R31.reuse, R59 ;  /* 0x0000001f1a3a7235 */ /* 0x080fe2000000003b */
[----:B------:R-:W-:Y:S01]  /*1fa0*/  HFMA2 R59, R75, R31, R28 ;  /* 0x0000001f4b3b7231 */ /* 0x000fe2000000001c */
[----:B------:R-:W-:Y:S01]  /*1fb0*/  LOP3.LUT R75, R20, 0xf000f0, RZ, 0xc0, !PT ;  /* 0x00f000f0144b7812 */ /* 0x000fe200078ec0ff */
[C---:B------:R-:W-:Y:S01]  /*1fc0*/  HFMA2.MMA R64, R77.reuse, R31, R27 ;  /* 0x0000001f4d407235 */ /* 0x040fe2000000001b */
[----:B------:R-:W-:Y:S01]  /*1fd0*/  SHF.R.U32.HI R20, RZ, 0x8, R20 ;  /* 0x00000008ff147819 */ /* 0x000fe20000011614 */
[-C--:B------:R-:W-:Y:S01]  /*1fe0*/  HFMA2.MMA R62, R77, R35.reuse, R62 ;  /* 0x000000234d3e7235 */ /* 0x080fe2000000003e */
[----:B------:R-:W-:Y:S01]  /*1ff0*/  SHF.R.U32.HI R24, RZ, 0x8, R21 ;  /* 0x00000008ff187819 */ /* 0x000fe20000011615 */
[----:B------:R-:W-:Y:S01]  /*2000*/  HFMA2.MMA R60, R26, R35, R60 ;  /* 0x000000231a3c7235 */ /* 0x000fe2000000003c */
[----:B------:R-:W-:Y:S01]  /*2010*/  SHF.R.U32.HI R25, RZ, 0x8, R22 ;  /* 0x00000008ff197819 */ /* 0x000fe20000011616 */
[----:B------:R-:W-:Y:S01]  /*2020*/  HFMA2 R61, R76, R35, R30 ;  /* 0x000000234c3d7231 */ /* 0x000fe2000000001e */
[----:B------:R-:W-:-:S02]  /*2030*/  SHF.R.U32.HI R26, RZ, 0x8, R23 ;  /* 0x00000008ff1a7819 */ /* 0x000fc40000011617 */
[C---:B------:R-:W-:Y:S02]  /*2040*/  LOP3.LUT R76, R21.reuse, 0xf000f, RZ, 0xc0, !PT ;  /* 0x000f000f154c7812 */ /* 0x040fe400078ec0ff */
[----:B------:R-:W-:Y:S02]  /*2050*/  LOP3.LUT R77, R21, 0xf000f0, RZ, 0xc0, !PT ;  /* 0x00f000f0154d7812 */ /* 0x000fe400078ec0ff */
[----:B------:R-:W-:Y:S02]  /*2060*/  LOP3.LUT R21, R20, 0xf000f, RZ, 0xc0, !PT ;  /* 0x000f000f14157812 */ /* 0x000fe400078ec0ff */
[----:B------:R-:W-:Y:S02]  /*2070*/  LOP3.LUT R22, R24, 0xf000f, RZ, 0xc0, !PT ;  /* 0x000f000f18167812 */ /* 0x000fe400078ec0ff */
[----:B------:R-:W-:Y:S02]  /*2080*/  LOP3.LUT R23, R25, 0xf000f, RZ, 0xc0, !PT ;  /* 0x000f000f19177812 */ /* 0x000fe400078ec0ff */
[----:B------:R-:W-:-:S02]  /*2090*/  LOP3.LUT R20, R20, 0xf000f0, RZ, 0xc0, !PT ;  /* 0x00f000f014147812 */ /* 0x000fc400078ec0ff */
[----:B------:R-:W-:Y:S02]  /*20a0*/  LOP3.LUT R24, R24, 0xf000f0, RZ, 0xc0, !PT ;  /* 0x00f000f018187812 */ /* 0x000fe400078ec0ff */
[----:B------:R-:W-:Y:S02]  /*20b0*/  LOP3.LUT R25, R25, 0xf000f0, RZ, 0xc0, !PT ;  /* 0x00f000f019197812 */ /* 0x000fe400078ec0ff */
[C---:B------:R-:W-:Y:S02]  /*20c0*/  LOP3.LUT R72, R26.reuse, 0xf000f, RZ, 0xc0, !PT ;  /* 0x000f000f1a487812 */ /* 0x040fe400078ec0ff */
[----:B------:R-:W-:Y:S02]  /*20d0*/  LOP3.LUT R73, R26, 0xf000f0, RZ, 0xc0, !PT ;  /* 0x00f000f01a497812 */ /* 0x000fe400078ec0ff */
[----:B------:R-:W-:Y:S02]  /*20e0*/  LOP3.LUT R75, R75, 0x64006400, RZ, 0xfc, !PT ;  /* 0x640064004b4b7812 */ /* 0x000fe400078efcff */
[----:B------:R-:W-:-:S02]  /*20f0*/  LOP3.LUT R76, R76, 0x64006400, RZ, 0xfc, !PT ;  /* 0x640064004c4c7812 */ /* 0x000fc400078efcff */
[----:B------:R-:W-:Y:S02]  /*2100*/  LOP3.LUT R77, R77, 0x64006400, RZ, 0xfc, !PT ;  /* 0x640064004d4d7812 */ /* 0x000fe400078efcff */
[----:B------:R-:W-:Y:S01]  /*2110*/  LOP3.LUT R74, R74, 0x64006400, RZ, 0xfc, !PT ;  /* 0x640064004a4a7812 */ /* 0x000fe200078efcff */
[----:B------:R-:W-:Y:S01]  /*2120*/  HFMA2.MMA R75, R75, 0.0625, 0.0625, R42 ;  /* 0x2c002c004b4b7835 */ /* 0x000fe2000000002a */
[----:B------:R-:W-:Y:S01]  /*2130*/  LOP3.LUT R68, R21, 0x64006400, RZ, 0xfc, !PT ;  /* 0x6400640015447812 */ /* 0x000fe200078efcff */
[----:B------:R-:W-:Y:S01]  /*2140*/  HFMA2.MMA R76, R76, 1, 1, R41 ;  /* 0x3c003c004c4c7835 */ /* 0x000fe20000000029 */
[----:B------:R-:W-:Y:S01]  /*2150*/  LOP3.LUT R67, R20, 0x64006400, RZ, 0xfc, !PT ;  /* 0x6400640014437812 */ /* 0x000fe200078efcff */
[----:B------:R-:W-:Y:S01]  /*2160*/  HFMA2.MMA R77, R77, 0.0625, 0.0625, R40 ;  /* 0x2c002c004d4d7835 */ /* 0x000fe20000000028 */
[----:B------:R-:W-:Y:S01]  /*2170*/  LOP3.LUT R22, R22, 0x64006400, RZ, 0xfc, !PT ;  /* 0x6400640016167812 */ /* 0x000fe200078efcff */
[--C-:B------:R-:W-:Y:S01]  /*2180*/  HADD2 R74, R74, R43.reuse ;  /* 0x0000002b4a4a7230 */ /* 0x100fe20000000000 */
[----:B------:R-:W-:Y:S01]  /*2190*/  LOP3.LUT R65, R24, 0x64006400, RZ, 0xfc, !PT ;  /* 0x6400640018417812 */ /* 0x000fe200078efcff */
[----:B------:R-:W-:Y:S01]  /*21a0*/  HADD2 R68, R68, R43 ;  /* 0x0000002b44447230 */ /* 0x000fe20000000000 */
[----:B------:R-:W-:Y:S01]  /*21b0*/  LOP3.LUT R70, R23, 0x64006400, RZ, 0xfc, !PT ;  /* 0x6400640017467812 */ /* 0x000fe200078efcff */
[----:B------:R-:W-:Y:S01]  /*21c0*/  HFMA2 R67, R67, 0.0625, 0.0625, R42 ;  /* 0x2c002c0043437831 */ /* 0x000fe2000000002a */
[----:B------:R-:W-:Y:S01]  /*21d0*/  LOP3.LUT R25, R25, 0x64006400, RZ, 0xfc, !PT ;  /* 0x6400640019197812 */ /* 0x000fe200078efcff */
[----:B------:R-:W-:Y:S01]  /*21e0*/  HADD2 R66, R22, R41 ;  /* 0x0000002916427230 */ /* 0x000fe20000000000 */
[----:B------:R-:W-:Y:S01]  /*21f0*/  LOP3.LUT R72, R72, 0x64006400, RZ, 0xfc, !PT ;  /* 0x6400640048487812 */ /* 0x000fe200078efcff */
[----:B------:R-:W-:Y:S01]  /*2200*/  HFMA2 R65, R65, 0.0625, 0.0625, R40 ;  /* 0x2c002c0041417831 */ /* 0x000fe20000000028 */
[----:B------:R-:W-:Y:S01]  /*2210*/  LOP3.LUT R73, R73, 0x64006400, RZ, 0xfc, !PT ;  /* 0x6400640049497812 */ /* 0x000fe200078efcff */
[----:B------:R-:W-:-:S02]  /*2220*/  HADD2 R70, R70, R39 ;  /* 0x0000002746467230 */ /* 0x000fc40000000000 */
        /* <DEDUP_REMOVED lines=15> */
[----:B------:R-:W-:-:S03]  /*2320*/  HFMA2 R25, R65, R23, R25 ;  /* 0x0000001741197231 */ /* 0x000fc60000000019 */
[-C--:B------:R-:W-:Y:S01]  /*2330*/  HFMA2.MMA R24, R68, R22.reuse, R24 ;  /* 0x0000001644187235 */ /* 0x080fe20000000018 */
[----:B------:R-:W-:Y:S01]  /*2340*/  HFMA2 R15, R25, R46, R15 ;  /* 0x0000002e190f7231 */ /* 0x000fe2000000000f */
[----:B------:R-:W-:Y:S01]  /*2350*/  HFMA2.MMA R26, R70, R22, R26 ;  /* 0x00000016461a7235 */ /* 0x000fe2000000001a */
[----:B------:R-:W-:-:S04]  /*2360*/  HFMA2 R22, R73, R23, R20 ;  /* 0x0000001749167231 */ /* 0x000fc80000000014 */
[----:B------:R-:W-:Y:S01]  /*2370*/  HFMA2 R13, R22, R44, R13 ;  /* 0x0000002c160d7231 */ /* 0x000fe2000000000d */
[-C--:B------:R-:W-:Y:S02]  /*2380*/  HFMA2.MMA R24, R67, R23.reuse, R24 ;  /* 0x0000001743187235 */ /* 0x080fe40000000018 */
[----:B------:R-:W-:-:S06]  /*2390*/  HFMA2.MMA R26, R71, R23, R26 ;  /* 0x00000017471a7235 */ /* 0x000fcc000000001a */
[----:B------:R-:W-:Y:S02]  /*23a0*/  HFMA2.MMA R16, R24, R47, R16 ;  /* 0x0000002f18107235 */ /* 0x000fe40000000010 */
[----:B------:R-:W-:-:S11]  /*23b0*/  HFMA2.MMA R14, R26, R45, R14 ;  /* 0x0000002d1a0e7235 */ /* 0x000fd6000000000e */
.L_x_97:
        /* <DEDUP_REMOVED lines=22> */
.L_x_98:
        /* <DEDUP_REMOVED lines=22> */
.L_x_99:
        /* <DEDUP_REMOVED lines=22> */
.L_x_100:
[----:B------:R0:W2:Y:S04]  /*27e0*/  LDG.E.128.CONSTANT R28, desc[UR8][R86.64] ;  /* 0x00000008561c7981 */ /* 0x0000a8000c1e9d00 */
[----:B------:R-:W1:Y:S01]  /*27f0*/  LDS.128 R32, [UR5+0x410] ;  /* 0x00041005ff207984 */ /* 0x000e620008000c00 */
[----:B0-----:R-:W-:-:S05]  /*2800*/  IMAD.WIDE R86, R0, 0x4, R86 ;  /* 0x0000000400567825 */ /* 0x001fca00078e0256 */
[----:B------:R0:W5:Y:S01]  /*2810*/  LDG.E.128.CONSTANT R24, desc[UR8][R86.64] ;  /* 0x0000000856187981 */ /* 0x000162000c1e9d00 */
[-C--:B------:R-:W-:Y:S01]  /*2820*/  HFMA2 R59, R59, R44.reuse, R88 ;  /* 0x0000002c3b3b7231 */ /* 0x080fe20000000058 */
[-C--:B------:R-:W-:Y:S01]  /*2830*/  HFMA2.MMA R62, R62, R47.reuse, R93 ;  /* 0x0000002f3e3e7235 */ /* 0x080fe2000000005d */
[----:B------:R-:W-:Y:S01]  /*2840*/  HFMA2 R69, R69, R44, R89 ;  /* 0x0000002c45457231 */ /* 0x000fe20000000059 */
[----:B------:R-:W-:Y:S01]  /*2850*/  HFMA2.MMA R64, R64, R47, R94 ;  /* 0x0000002f40407235 */ /* 0x000fe2000000005e */
[-C--:B------:R-:W-:Y:S01]  /*2860*/  HFMA2 R61, R61, R46.reuse, R92 ;  /* 0x0000002e3d3d7231 */ /* 0x080fe2000000005c */
[-C--:B------:R-:W-:Y:S01]  /*2870*/  HFMA2.MMA R58, R58, R45.reuse, R90 ;  /* 0x0000002d3a3a7235 */ /* 0x080fe2000000005a */
[----:B------:R-:W-:Y:S01]  /*2880*/  HFMA2 R63, R63, R46, R95 ;  /* 0x0000002e3f3f7231 */ /* 0x000fe2000000005f */
[----:B------:R-:W-:Y:S02]  /*2890*/  HFMA2.MMA R60, R60, R45, R91 ;  /* 0x0000002d3c3c7235 */ /* 0x000fe4000000005b */
[-C--:B-1----:R-:W-:Y:S01]  /*28a0*/  HFMA2.MMA R89, R74, R32.reuse, RZ ;  /* 0x000000204a597235 */ /* 0x082fe200000000ff */
        /* <DEDUP_REMOVED lines=8> */
[----:B------:R-:W1:Y:S01]  /*2930*/  LDS.128 R20, [UR5+0x510] ;  /* 0x00051005ff147984 */ /* 0x000e620008000c00 */
        /* <DEDUP_REMOVED lines=11> */
[-C--:B-1----:R-:W-:Y:S01]  /*29f0*/  HFMA2.MMA R32, R74, R20.reuse, RZ ;  /* 0x000000144a207235 */ /* 0x082fe200000000ff */
        /* <DEDUP_REMOVED lines=8> */
[----:B------:R-:W1:Y:S01]  /*2a80*/  LDS.128 R32, [UR5+0x610] ;  /* 0x00061005ff207984 */ /* 0x000e620008000c00 */
[----:B------:R-:W-:Y:S02]  /*2a90*/  HFMA2 R88, R65, R23, R88 ;  /* 0x0000001741587231 */ /* 0x000fe40000000058 */
[-C--:B------:R-:W-:Y:S02]  /*2aa0*/  HFMA2.MMA R20, R68, R22.reuse, R20 ;  /* 0x0000001644147235 */ /* 0x080fe40000000014 */
[----:B------:R-:W-:Y:S01]  /*2ab0*/  HFMA2.MMA R89, R70, R22, R89 ;  /* 0x0000001646597235 */ /* 0x000fe20000000059 */
[----:B------:R-:W-:-:S02]  /*2ac0*/  HFMA2 R22, R72, R22, R21 ;  /* 0x0000001648167231 */ /* 0x000fc40000000015 */
[----:B------:R-:W-:Y:S02]  /*2ad0*/  HFMA2 R63, R88, R46, R63 ;  /* 0x0000002e583f7231 */ /* 0x000fe4000000003f */
[----:B------:R-:W-:Y:S01]  /*2ae0*/  HFMA2 R22, R73, R23, R22 ;  /* 0x0000001749167231 */ /* 0x000fe20000000016 */
[-C--:B------:R-:W-:Y:S02]  /*2af0*/  HFMA2.MMA R21, R67, R23.reuse, R20 ;  /* 0x0000001743157235 */ /* 0x080fe40000000014 */
[----:B------:R-:W-:Y:S01]  /*2b00*/  HFMA2.MMA R20, R71, R23, R89 ;  /* 0x0000001747147235 */ /* 0x000fe20000000059 */
[----:B------:R-:W-:-:S05]  /*2b10*/  HFMA2 R59, R22, R44, R59 ;  /* 0x0000002c163b7231 */ /* 0x000fca000000003b */
[----:B------:R-:W-:Y:S02]  /*2b20*/  HFMA2.MMA R64, R21, R47, R64 ;  /* 0x0000002f15407235 */ /* 0x000fe40000000040 */
[----:B------:R-:W-:Y:S02]  /*2b30*/  HFMA2.MMA R58, R20, R45, R58 ;  /* 0x0000002d143a7235 */ /* 0x000fe4000000003a */
[-C--:B-1----:R-:W-:Y:S01]  /*2b40*/  HFMA2.MMA R74, R74, R32.reuse, RZ ;  /* 0x000000204a4a7235 */ /* 0x082fe200000000ff */
        /* <DEDUP_REMOVED lines=14> */
[----:B------:R-:W-:Y:S02]  /*2c30*/  HFMA2 R32, R22, R44, R69 ;  /* 0x0000002c16207231 */ /* 0x000fe40000000045 */
[----:B------:R-:W1:Y:S03]  /*2c40*/  LDS.128 R20, [UR5+0x420] ;  /* 0x00042005ff147984 */ /* 0x000e660008000c00 */
[----:B------:R-:W-:-:S02]  /*2c50*/  HFMA2.MMA R33, R67, R35, R74 ;  /* 0x0000002343217235 */ /* 0x000fc4000000004a */
[----:B------:R-:W-:-:S06]  /*2c60*/  HFMA2.MMA R78, R71, R35, R78 ;  /* 0x00000023474e7235 */ /* 0x000fcc000000004e */
[----:B------:R-:W-:Y:S02]  /*2c70*/  HFMA2.MMA R33, R33, R47, R62 ;  /* 0x0000002f21217235 */ /* 0x000fe4000000003e */
[----:B------:R-:W-:Y:S01]  /*2c80*/  HFMA2.MMA R60, R78, R45, R60 ;  /* 0x0000002d4e3c7235 */ /* 0x000fe2000000003c */
[C---:B--2---:R-:W-:Y:S02]  /*2c90*/  LOP3.LUT R70, R28.reuse, 0xf000f, RZ, 0xc0, !PT ;  /* 0x000f000f1c467812 */ /* 0x044fe400078ec0ff */
[----:B------:R-:W-:Y:S02]  /*2ca0*/  LOP3.LUT R71, R28, 0xf000f0, RZ, 0xc0, !PT ;  /* 0x00f000f01c477812 */ /* 0x000fe400078ec0ff */
[----:B------:R-:W-:Y:S02]  /*2cb0*/  SHF.R.U32.HI R28, RZ, 0x8, R28 ;  /* 0x00000008ff1c7819 */ /* 0x000fe4000001161c */
[----:B------:R-:W-:Y:S02]  /*2cc0*/  SHF.R.U32.HI R34, RZ, 0x8, R29 ;  /* 0x00000008ff227819 */ /* 0x000fe4000001161d */
[----:B------:R-:W-:-:S02]  /*2cd0*/  SHF.R.U32.HI R35, RZ, 0x8, R30 ;  /* 0x00000008ff237819 */ /* 0x000fc4000001161e */
[C---:B------:R-:W-:Y:S02]  /*2ce0*/  LOP3.LUT R72, R29.reuse, 0xf000f, RZ, 0xc0, !PT ;  /* 0x000f000f1d487812 */ /* 0x040fe400078ec0ff */
[----:B------:R-:W-:Y:S02]  /*2cf0*/  LOP3.LUT R73, R29, 0xf000f0, RZ, 0xc0, !PT ;  /* 0x00f000f01d497812 */ /* 0x000fe400078ec0ff */
[----:B------:R-:W-:Y:S02]  /*2d00*/  SHF.R.U32.HI R65, RZ, 0x8, R31 ;  /* 0x00000008ff417819 */ /* 0x000fe4000001161f */
        /* <DEDUP_REMOVED lines=12> */
[----:B------:R-:W-:Y:S02]  /*2dd0*/  LOP3.LUT R71, R71, 0x64006400, RZ, 0xfc, !PT ;  /* 0x6400640047477812 */ /* 0x000fe400078efcff */
[----:B------:R-:W-:Y:S02]  /*2de0*/  LOP3.LUT R72, R72, 0x64006400, RZ, 0xfc, !PT ;  /* 0x6400640048487812 */ /* 0x000fe400078efcff */
[----:B------:R-:W-:-:S02]  /*2df0*/  LOP3.LUT R73, R73, 0x64006400, RZ, 0xfc, !PT ;  /* 0x6400640049497812 */ /* 0x000fc400078efcff */
[----:B------:R-:W-:Y:S01]  /*2e00*/  LOP3.LUT R74, R74, 0x64006400, RZ, 0xfc, !PT ;  /* 0x640064004a4a7812 */ /* 0x000fe200078efcff */
[----:B------:R-:W-:Y:S01]  /*2e10*/  HFMA2.MMA R71, R71, 0.0625, 0.0625, R42 ;  /* 0x2c002c0047477835 */ /* 0x000fe2000000002a */
        /* <DEDUP_REMOVED lines=13> */
[----:B------:R-:W-:Y:S01]  /*2ef0*/  HADD2 R65, R28, R43 ;  /* 0x0000002b1c417230 */ /* 0x000fe20000000000 */
[----:B------:R-:W-:-:S02]  /*2f00*/  LOP3.LUT R31, R34, 0x64006400, RZ, 0xfc, !PT ;  /* 0x64006400221f7812 */ /* 0x000fc400078efcff */
[----:B------:R-:W-:Y:S01]  /*2f10*/  LOP3.LUT R66, R62, 0x64006400, RZ, 0xfc, !PT ;  /* 0x640064003e427812 */ /* 0x000fe200078efcff */
[----:B------:R-:W-:Y:S01]  /*2f20*/  HADD2 R70, R70, R43 ;  /* 0x0000002b46467230 */ /* 0x000fe20000000000 */
[----:B------:R-:W-:Y:S01]  /*2f30*/  LOP3.LUT R67, R35, 0x64006400, RZ, 0xfc, !PT ;  /* 0x6400640023437812 */ /* 0x000fe200078efcff */
[----:B------:R-:W-:Y:S01]  /*2f40*/  HFMA2 R62, R29, 0.0625, 0.0625, R42 ;  /* 0x2c002c001d3e7831 */ /* 0x000fe2000000002a */
[----:B------:R-:W-:Y:S01]  /*2f50*/  LOP3.LUT R68, R68, 0x64006400, RZ, 0xfc, !PT ;  /* 0x6400640044447812 */ /* 0x000fe200078efcff */
[----:B------:R-:W-:Y:S01]  /*2f60*/  HADD2 R35, R30, R41 ;  /* 0x000000291e237230 */ /* 0x000fe20000000000 */
[----:B------:R-:W-:Y:S01]  /*2f70*/  LOP3.LUT R69, R69, 0x64006400, RZ, 0xfc, !PT ;  /* 0x6400640045457812 */ /* 0x000fe200078efcff */
[----:B------:R-:W-:Y:S02]  /*2f80*/  HFMA2 R34, R31, 0.0625, 0.0625, R40 ;  /* 0x2c002c001f227831 */ /* 0x000fe40000000028 */
[----:B------:R-:W-:Y:S02]  /*2f90*/  HADD2 R66, R66, R39 ;  /* 0x0000002742427230 */ /* 0x000fe40000000000 */
[----:B------:R-:W-:-:S02]  /*2fa0*/  HFMA2 R67, R67, 0.0625, 0.0625, R38 ;  /* 0x2c002c0043437831 */ /* 0x000fc40000000026 */
[----:B------:R-:W-:Y:S02]  /*2fb0*/  HADD2 R68, R68, R37 ;  /* 0x0000002544447230 */ /* 0x000fe40000000000 */
[----:B------:R-:W-:Y:S01]  /*2fc0*/  HFMA2 R69, R69, 0.0625, 0.0625, R36 ;  /* 0x2c002c0045457831 */ /* 0x000fe20000000024 */
[----:B01----:R-:W-:Y:S06]  /*2fd0*/  @!P1 BRA `(.L_x_101) ;  /* 0x0000000000549947 */ /* 0x003fec0003800000 */
        /* <DEDUP_REMOVED lines=21> */
.L_x_101:
        /* <DEDUP_REMOVED lines=22> */
.L_x_102:
        /* <DEDUP_REMOVED lines=22> */
.L_x_103:
        /* <DEDUP_REMOVED lines=22> */
.L_x_104:
[-C--:B------:R-:W-:Y:S01]  /*3550*/  HFMA2.MMA R28, R70, R20.reuse, RZ ;  /* 0x00000014461c7235 */ /* 0x080fe200000000ff */
[-C--:B------:R-:W-:Y:S01]  /*3560*/  HFMA2 R78, R72, R20.reuse, RZ.H0_H0 ;  /* 0x00000014484e7231 */ /* 0x080fe200000400ff */
[----:B------:R-:W-:Y:S01]  /*3570*/  HFMA2.MMA R79, R74, R20, RZ ;  /* 0x000000144a4f7235 */ /* 0x000fe200000000ff */
[----:B------:R-:W-:Y:S01]  /*3580*/  HFMA2 R81, R76, R20, RZ.H0_H0 ;  /* 0x000000144c517231 */ /* 0x000fe200000400ff */
[----:B------:R-:W-:Y:S01]  /*3590*/  UIADD3 UR6, UR5, 0x40, URZ ;  /* 0x0000004005067890 */ /* 0x000fe2000fffe03f */
[-C--:B------:R-:W-:Y:S02]  /*35a0*/  HFMA2 R78, R73, R21.reuse, R78 ;  /* 0x00000015494e7231 */ /* 0x080fe4000000004e */
[----:B------:R-:W-:Y:S01]  /*35b0*/  HFMA2 R81, R77, R21, R81 ;  /* 0x000000154d517231 */ /* 0x000fe20000000051 */
[-C--:B------:R-:W-:Y:S02]  /*35c0*/  HFMA2.MMA R20, R71, R21.reuse, R28 ;  /* 0x0000001547147235 */ /* 0x080fe4000000001c */
[----:B------:R-:W-:Y:S01]  /*35d0*/  HFMA2.MMA R80, R75, R21, R79 ;  /* 0x000000154b507235 */ /* 0x000fe2000000004f */
[----:B------:R-:W-:Y:S01]  /*35e0*/  MOV R79, R35 ;  /* 0x00000023004f7202 */ /* 0x000fe20000000f00 */
[----:B------:R-:W0:Y:S01]  /*35f0*/  LDS.128 R28, [UR5+0x520] ;  /* 0x00052005ff1c7984 */ /* 0x000e220008000c00 */
[----:B------:R-:W-:-:S03]  /*3600*/  HFMA2 R81, R68, R22, R81 ;  /* 0x0000001644517231 */ /* 0x000fc60000000051 */
[-C--:B------:R-:W-:Y:S01]  /*3610*/  HFMA2.MMA R20, R65, R22.reuse, R20 ;  /* 0x0000001641147235 */ /* 0x080fe20000000014 */
[----:B------:R-:W-:Y:S01]  /*3620*/  HFMA2 R21, R79, R22, R78 ;  /* 0x000000164f157231 */ /* 0x000fe2000000004e */
[----:B------:R-:W-:Y:S01]  /*3630*/  HFMA2.MMA R80, R66, R22, R80 ;  /* 0x0000001642507235 */ /* 0x000fe20000000050 */
[----:B------:R-:W-:Y:S01]  /*3640*/  MOV R78, R34 ;  /* 0x00000022004e7202 */ /* 0x000fe20000000f00 */
[----:B------:R-:W-:-:S04]  /*3650*/  HFMA2 R81, R69, R23, R81 ;  /* 0x0000001745517231 */ /* 0x000fc80000000051 */
[-C--:B------:R-:W-:Y:S01]  /*3660*/  HFMA2.MMA R34, R62, R23.reuse, R20 ;  /* 0x000000173e227235 */ /* 0x080fe20000000014 */
[----:B------:R-:W-:Y:S01]  /*3670*/  HFMA2 R35, R78, R23, R21 ;  /* 0x000000174e237231 */ /* 0x000fe20000000015 */
[----:B------:R-:W-:Y:S01]  /*3680*/  HFMA2.MMA R80, R67, R23, R80 ;  /* 0x0000001743507235 */ /* 0x000fe20000000050 */
[----:B------:R-:W-:Y:S01]  /*3690*/  HFMA2 R54, R81, R44, R54 ;  /* 0x0000002c51367231 */ /* 0x000fe20000000036 */
[----:B------:R-:W1:Y:S01]  /*36a0*/  LDS.128 R20, [UR5+0x620] ;  /* 0x00062005ff147984 */ /* 0x000e620008000c00 */
[----:B------:R-:W-:-:S03]  /*36b0*/  HFMA2 R35, R35, R46, R56 ;  /* 0x0000002e23237231 */ /* 0x000fc60000000038 */
        /* <DEDUP_REMOVED lines=9> */
[----:B------:R-:W-:Y:S01]  /*3750*/  HFMA2 R57, R79, R30, R57 ;  /* 0x0000001e4f397231 */ /* 0x000fe20000000039 */
[----:B------:R-:W-:Y:S01]  /*3760*/  HFMA2.MMA R80, R75, R29, R80 ;  /* 0x0000001d4b507235 */ /* 0x000fe20000000050 */
[----:B-----5:R-:W-:Y:S01]  /*3770*/  LOP3.LUT R29, R26, 0xf000f, RZ, 0xc0, !PT ;  /* 0x000f000f1a1d7812 */ /* 0x020fe200078ec0ff */
[-C--:B-1----:R-:W-:Y:S01]  /*3780*/  HFMA2.MMA R70, R70, R20.reuse, RZ ;  /* 0x0000001446467235 */ /* 0x082fe200000000ff */
[-C--:B------:R-:W-:Y:S01]  /*3790*/  HFMA2 R72, R72, R20.reuse, RZ.H0_H0 ;  /* 0x0000001448487231 */ /* 0x080fe200000400ff */
[----:B------:R-:W-:Y:S01]  /*37a0*/  HFMA2.MMA R74, R74, R20, RZ ;  /* 0x000000144a4a7235 */ /* 0x000fe200000000ff */
[----:B------:R-:W-:Y:S01]  /*37b0*/  HFMA2 R20, R76, R20, RZ.H0_H0 ;  /* 0x000000144c147231 */ /* 0x000fe200000400ff */
[-C--:B------:R-:W-:Y:S01]  /*37c0*/  HFMA2.MMA R56, R65, R30.reuse, R56 ;  /* 0x0000001e41387235 */ /* 0x080fe20000000038 */
[----:B------:R-:W-:Y:S01]  /*37d0*/  HFMA2 R72, R73, R21, R72 ;  /* 0x0000001549487231 */ /* 0x000fe20000000048 */
[----:B------:R-:W-:Y:S01]  /*37e0*/  HFMA2.MMA R80, R66, R30, R80 ;  /* 0x0000001e42507235 */ /* 0x000fe20000000050 */
[----:B------:R-:W-:Y:S01]  /*37f0*/  HFMA2 R30, R68, R30, R28 ;  /* 0x0000001e441e7231 */ /* 0x000fe2000000001c */
[-C--:B------:R-:W-:Y:S01]  /*3800*/  HFMA2.MMA R70, R71, R21.reuse, R70 ;  /* 0x0000001547467235 */ /* 0x080fe20000000046 */
[-C--:B------:R-:W-:Y:S01]  /*3810*/  HFMA2 R28, R78, R31.reuse, R57 ;  /* 0x0000001f4e1c7231 */ /* 0x080fe20000000039 */
[----:B------:R-:W-:Y:S01]  /*3820*/  HFMA2.MMA R74, R75, R21, R74 ;  /* 0x000000154b4a7235 */ /* 0x000fe2000000004a */
[----:B------:R-:W-:Y:S01]  /*3830*/  HFMA2 R30, R69, R31, R30 ;  /* 0x0000001f451e7231 */ /* 0x000fe2000000001e */
[-C--:B------:R-:W-:Y:S01]  /*3840*/  HFMA2.MMA R56, R62, R31.reuse, R56 ;  /* 0x0000001f3e387235 */ /* 0x080fe20000000038 */
[----:B------:R-:W-:Y:S01]  /*3850*/  HFMA2 R20, R77, R21, R20 ;  /* 0x000000154d147231 */ /* 0x000fe20000000014 */
[----:B------:R-:W-:Y:S01]  /*3860*/  HFMA2.MMA R80, R67, R31, R80 ;  /* 0x0000001f43507235 */ /* 0x000fe20000000050 */
[-C--:B------:R-:W-:Y:S01]  /*3870*/  HFMA2 R72, R79, R22.reuse, R72 ;  /* 0x000000164f487231 */ /* 0x080fe20000000048 */
[-C--:B------:R-:W-:Y:S01]  /*3880*/  HFMA2.MMA R31, R65, R22.reuse, R70 ;  /* 0x00000016411f7235 */ /* 0x080fe20000000046 */
[----:B------:R-:W-:Y:S01]  /*3890*/  HFMA2 R20, R68, R22, R20 ;  /* 0x0000001644147231 */ /* 0x000fe20000000014 */
[----:B------:R-:W-:Y:S01]  /*38a0*/  HFMA2.MMA R74, R66, R22, R74 ;  /* 0x00000016424a7235 */ /* 0x000fe2000000004a */
[-C--:B------:R-:W-:Y:S01]  /*38b0*/  HFMA2 R78, R78, R23.reuse, R72 ;  /* 0x000000174e4e7231 */ /* 0x080fe20000000048 */
[----:B------:R-:W-:Y:S01]  /*38c0*/  HFMA2.MMA R57, R56, R47, R64 ;  /* 0x0000002f38397235 */ /* 0x000fe20000000040 */
[----:B------:R-:W-:Y:S01]  /*38d0*/  HFMA2 R56, R28, R46, R63 ;  /* 0x0000002e1c387231 */ /* 0x000fe2000000003f */
[C---:B------:R-:W-:Y:S01]  /*38e0*/  LOP3.LUT R28, R25.reuse, 0xf000f0, RZ, 0xc0, !PT ;  /* 0x00f000f0191c7812 */ /* 0x040fe200078ec0ff */
[----:B------:R-:W-:Y:S01]  /*38f0*/  HFMA2 R72, R69, R23, R20 ;  /* 0x0000001745487231 */ /* 0x000fe20000000014 */
[-C--:B------:R-:W-:Y:S01]  /*3900*/  HFMA2.MMA R31, R62, R23.reuse, R31 ;  /* 0x000000173e1f7235 */ /* 0x080fe2000000001f */
[C---:B------:R-:W-:Y:S01]  /*3910*/  LOP3.LUT R20, R24.reuse, 0xf000f, RZ, 0xc0, !PT ;  /* 0x000f000f18147812 */ /* 0x040fe200078ec0ff */
[----:B------:R-:W-:Y:S01]  /*3920*/  HFMA2.MMA R74, R67, R23, R74 ;  /* 0x00000017434a7235 */ /* 0x000fe2000000004a */
[----:B------:R-:W-:Y:S01]  /*3930*/  LOP3.LUT R23, R25, 0xf000f, RZ, 0xc0, !PT ;  /* 0x000f000f19177812 */ /* 0x000fe200078ec0ff */
[----:B------:R-:W-:Y:S01]  /*3940*/  HFMA2 R59, R30, R44, R59 ;  /* 0x0000002c1e3b7231 */ /* 0x000fe2000000003b */
[----:B------:R-:W-:Y:S01]  /*3950*/  SHF.R.U32.HI R25, RZ, 0x8, R25 ;  /* 0x00000008ff197819 */ /* 0x000fe20000011619 */
[----:B------:R-:W-:Y:S01]  /*3960*/  HFMA2.MMA R58, R80, R45, R58 ;  /* 0x0000002d503a7235 */ /* 0x000fe2000000003a */
[----:B------:R-:W-:Y:S01]  /*3970*/  LOP3.LUT R21, R24, 0xf000f0, RZ, 0xc0, !PT ;  /* 0x00f000f018157812 */ /* 0x000fe200078ec0ff */
[----:B------:R-:W-:Y:S01]  /*3980*/  HFMA2.MMA R33, R31, R47, R33 ;  /* 0x0000002f1f217235 */ /* 0x000fe20000000021 */
[----:B------:R-:W-:Y:S01]  /*3990*/  LOP3.LUT R67, R27, 0xf000f0, RZ, 0xc0, !PT ;  /* 0x00f000f01b437812 */ /* 0x000fe200078ec0ff */
[----:B------:R-:W-:Y:S01]  /*39a0*/  HFMA2.MMA R60, R74, R45, R60 ;  /* 0x0000002d4a3c7235 */ /* 0x000fe2000000003c */
[----:B------:R-:W-:Y:S01]  /*39b0*/  SHF.R.U32.HI R24, RZ, 0x8, R24 ;  /* 0x00000008ff187819 */ /* 0x000fe20000011618 */
[----:B------:R-:W-:Y:S01]  /*39c0*/  HFMA2 R61, R78, R46, R61 ;  /* 0x0000002e4e3d7231 */ /* 0x000fe2000000003d */
[----:B------:R-:W-:-:S02]  /*39d0*/  SHF.R.U32.HI R31, RZ, 0x8, R26 ;  /* 0x00000008ff1f7819 */ /* 0x000fc4000001161a */
[----:B------:R-:W-:Y:S02]  /*39e0*/  LOP3.LUT R64, R27, 0xf000f, RZ, 0xc0, !PT ;  /* 0x000f000f1b407812 */ /* 0x000fe400078ec0ff */
[----:B------:R-:W-:Y:S02]  /*39f0*/  SHF.R.U32.HI R68, RZ, 0x8, R27 ;  /* 0x00000008ff447819 */ /* 0x000fe4000001161b */
[----:B------:R-:W-:Y:S02]  /*3a00*/  LOP3.LUT R27, R28, 0x64006400, RZ, 0xfc, !PT ;  /* 0x640064001c1b7812 */ /* 0x000fe400078efcff */
[----:B------:R-:W-:Y:S02]  /*3a10*/  LOP3.LUT R30, R26, 0xf000f0, RZ, 0xc0, !PT ;  /* 0x00f000f01a1e7812 */ /* 0x000fe400078ec0ff */
[----:B------:R-:W-:Y:S02]  /*3a20*/  LOP3.LUT R28, R25, 0xf000f, RZ, 0xc0, !PT ;  /* 0x000f000f191c7812 */ /* 0x000fe400078ec0ff */
[----:B------:R-:W-:-:S02]  /*3a30*/  LOP3.LUT R66, R29, 0x64006400, RZ, 0xfc, !PT ;  /* 0x640064001d427812 */ /* 0x000fc400078efcff */
[----:B------:R-:W-:Y:S02]  /*3a40*/  LOP3.LUT R25, R25, 0xf000f0, RZ, 0xc0, !PT ;  /* 0x00f000f019197812 */ /* 0x000fe400078ec0ff */
[----:B------:R-:W-:Y:S01]  /*3a50*/  LOP3.LUT R29, R67, 0x64006400, RZ, 0xfc, !PT ;  /* 0x64006400431d7812 */ /* 0x000fe200078efcff */
[----:B------:R-:W-:Y:S01]  /*3a60*/  HADD2 R66, R66, R39 ;  /* 0x0000002742427230 */ /* 0x000fe20000000000 */
[----:B------:R-:W-:Y:S02]  /*3a70*/  LOP3.LUT R22, R24, 0xf000f, RZ, 0xc0, !PT ;  /* 0x000f000f18167812 */ /* 0x000fe400078ec0ff */
[----:B------:R-:W-:Y:S01]  /*3a80*/  LOP3.LUT R62, R31, 0xf000f, RZ, 0xc0, !PT ;  /* 0x000f000f1f3e7812 */ /* 0x000fe200078ec0ff */
[----:B------:R-:W-:Y:S01]  /*3a90*/  HFMA2 R29, R29, 0.0625, 0.0625, R36 ;  /* 0x2c002c001d1d7831 */ /* 0x000fe20000000024 */
[----:B------:R-:W-:Y:S02]  /*3aa0*/  LOP3.LUT R67, R68, 0xf000f, RZ, 0xc0, !PT ;  /* 0x000f000f44437812 */ /* 0x000fe400078ec0ff */
[----:B------:R-:W-:-:S02]  /*3ab0*/  LOP3.LUT R24, R24, 0xf000f0, RZ, 0xc0, !PT ;  /* 0x00f000f018187812 */ /* 0x000fc400078ec0ff */
[----:B------:R-:W-:Y:S02]  /*3ac0*/  LOP3.LUT R63, R31, 0xf000f0, RZ, 0xc0, !PT ;  /* 0x00f000f01f3f7812 */ /* 0x000fe400078ec0ff */
[----:B------:R-:W-:Y:S02]  /*3ad0*/  LOP3.LUT R68, R68, 0xf000f0, RZ, 0xc0, !PT ;  /* 0x00f000f044447812 */ /* 0x000fe400078ec0ff */
[----:B------:R-:W-:Y:S02]  /*3ae0*/  LOP3.LUT R65, R30, 0x64006400, RZ, 0xfc, !PT ;  /* 0x640064001e417812 */ /* 0x000fe400078efcff */
[----:B------:R-:W-:Y:S02]  /*3af0*/  LOP3.LUT R30, R64, 0x64006400, RZ, 0xfc, !PT ;  /* 0x64006400401e7812 */ /* 0x000fe400078efcff */
[----:B------:R-:W-:Y:S01]  /*3b00*/  LOP3.LUT R31, R25, 0x64006400, RZ, 0xfc, !PT ;  /* 0x64006400191f7812 */ /* 0x000fe200078efcff */
[----:B------:R-:W-:Y:S01]  /*3b10*/  HFMA2 R65, R65, 0.0625, 0.0625, R38 ;  /* 0x2c002c0041417831 */ /* 0x000fe20000000026 */
[----:B------:R-:W-:Y:S01]  /*3b20*/  LOP3.LUT R26, R23, 0x64006400, RZ, 0xfc, !PT ;  /* 0x64006400171a7812 */ /* 0x000fe200078efcff */
[----:B------:R-:W-:Y:S01]  /*3b30*/  HADD2 R30, R30, R37 ;  /* 0x000000251e1e7230 */ /* 0x000fe20000000000 */
[----:B------:R-:W-:-:S02]  /*3b40*/  LOP3.LUT R28, R28, 0x64006400, RZ, 0xfc, !PT ;  /* 0x640064001c1c7812 */ /* 0x000fc400078efcff */
[----:B------:R-:W-:Y:S01]  /*3b50*/  LOP3.LUT R64, R62, 0x64006400, RZ, 0xfc, !PT ;  /* 0x640064003e407812 */ /* 0x000fe200078efcff */
[----:B------:R-:W-:Y:S01]  /*3b60*/  HFMA2.MMA R62, R31, 0.0625, 0.0625, R40 ;  /* 0x2c002c001f3e7835 */ /* 0x000fe20000000028 */
[----:B------:R-:W-:Y:S01]  /*3b70*/  LOP3.LUT R22, R22, 0x64006400, RZ, 0xfc, !PT ;  /* 0x6400640016167812 */ /* 0x000fe200078efcff */
[----:B------:R-:W-:Y:S01]  /*3b80*/  HADD2 R69, R26, R41 ;  /* 0x000000291a457230 */ /* 0x000fe20000000000 */
[----:B------:R-:W-:Y:S02]  /*3b90*/  LOP3.LUT R23, R24, 0x64006400, RZ, 0xfc, !PT ;  /* 0x6400640018177812 */ /* 0x000fe400078efcff */
        /* <DEDUP_REMOVED lines=9> */
[----:B------:R-:W-:Y:S01]  /*3c30*/  HFMA2.MMA R63, R63, 0.0625, 0.0625, R38 ;  /* 0x2c002c003f3f7835 */ /* 0x000fe20000000026 */
[----:B------:R-:W-:Y:S01]  /*3c40*/  HFMA2 R68, R27, 0.0625, 0.0625, R40 ;  /* 0x2c002c001b447831 */ /* 0x000fe20000000028 */
[----:B------:R-:W-:Y:S01]  /*3c50*/  HFMA2.MMA R28, R74, 1, 1, R37 ;  /* 0x3c003c004a1c7835 */ /* 0x000fe20000000025 */
[----:B------:R-:W-:Y:S01]  /*3c60*/  HADD2 R24, R20, R43 ;  /* 0x0000002b14187230 */ /* 0x000fe20000000000 */
[----:B------:R-:W-:Y:S01]  /*3c70*/  HFMA2.MMA R64, R73, 0.0625, 0.0625, R36 ;  /* 0x2c002c0049407835 */ /* 0x000fe20000000024 */
[----:B------:R-:W-:Y:S01]  /*3c80*/  HFMA2 R25, R21, 0.0625, 0.0625, R42 ;  /* 0x2c002c0015197831 */ /* 0x000fe2000000002a */
[----:B------:R-:W-:Y:S09]  /*3c90*/  @!P1 BRA `(.L_x_105) ;  /* 0x0000000000549947 */ /* 0x000ff20003800000 */
        /* <DEDUP_REMOVED lines=21> */
.L_x_105:
        /* <DEDUP_REMOVED lines=22> */
.L_x_106:
        /* <DEDUP_REMOVED lines=22> */
.L_x_107:
        /* <DEDUP_REMOVED lines=23> */
.L_x_108:
[----:B------:R-:W0:Y:S01]  /*4220*/  LDS.128 R20, [UR5+0x430] ;  /* 0x00043005ff147984 */ /* 0x000e220008000c00 */
[----:B------:R-:W-:Y:S01]  /*4230*/  MOV R75, R24 ;  /* 0x00000018004b7202 */ /* 0x000fe20000000f00 */
[----:B------:R-:W-:Y:S01]  /*4240*/  IMAD.WIDE R86, R0, 0x4, R86 ;  /* 0x0000000400567825 */ /* 0x000fe200078e0256 */
[----:B------:R-:W-:Y:S02]  /*4250*/  MOV R76, R29 ;  /* 0x0000001d004c7202 */ /* 0x000fe40000000f00 */
[----:B------:R-:W-:Y:S02]  /*4260*/  MOV R74, R25 ;  /* 0x00000019004a7202 */ /* 0x000fe40000000f00 */
[----:B------:R-:W1:Y:S01]  /*4270*/  LDS.128 R24, [UR5+0x530] ;  /* 0x00053005ff187984 */ /* 0x000e620008000c00 */
[----:B------:R-:W-:Y:S02]  /*4280*/  MOV R77, R30 ;  /* 0x0000001e004d7202 */ /* 0x000fe40000000f00 */
[----:B------:R-:W-:-:S02]  /*4290*/  MOV R73, R86 ;  /* 0x0000005600497202 */ /* 0x000fc40000000f00 */
[----:B------:R-:W-:Y:S02]  /*42a0*/  IADD3 R51, R51, 0x20, RZ ;  /* 0x0000002033337810 */ /* 0x000fe40007ffe0ff */
[----:B------:R-:W-:Y:S02]  /*42b0*/  MOV R72, R87 ;  /* 0x0000005700487202 */ /* 0x000fe40000000f00 */
[----:B------:R-:W-:Y:S02]  /*42c0*/  ISETP.GE.AND P0, PT, R51, R85, PT ;  /* 0x000000553300720c */ /* 0x000fe40003f06270 */
[----:B------:R-:W-:Y:S01]  /*42d0*/  IADD3 R17, R17, 0x20, RZ ;  /* 0x0000002011117810 */ /* 0x000fe20007ffe0ff */
[-C--:B0-----:R-:W-:Y:S01]  /*42e0*/  HFMA2.MMA R29, R75, R20.reuse, RZ ;  /* 0x000000144b1d7235 */ /* 0x081fe200000000ff */
[-C--:B------:R-:W-:Y:S01]  /*42f0*/  HFMA2 R30, R69, R20.reuse, RZ.H0_H0 ;  /* 0x00000014451e7231 */ /* 0x080fe200000400ff */
[----:B------:R-:W-:Y:S01]  /*4300*/  HFMA2.MMA R78, R66, R20, RZ ;  /* 0x00000014424e7235 */ /* 0x000fe200000000ff */
[----:B------:R-:W-:-:S02]  /*4310*/  HFMA2 R79, R77, R20, RZ.H0_H0 ;  /* 0x000000144d4f7231 */ /* 0x000fc400000400ff */
[-C--:B------:R-:W-:Y:S02]  /*4320*/  HFMA2 R30, R68, R21.reuse, R30 ;  /* 0x00000015441e7231 */ /* 0x080fe4000000001e */
[----:B------:R-:W-:Y:S01]  /*4330*/  HFMA2 R86, R76, R21, R79 ;  /* 0x000000154c567231 */ /* 0x000fe2000000004f */
[-C--:B------:R-:W-:Y:S01]  /*4340*/  HFMA2.MMA R29, R74, R21.reuse, R29 ;  /* 0x000000154a1d7235 */ /* 0x080fe2000000001d */
[----:B------:R-:W-:Y:S01]  /*4350*/  MOV R79, R28 ;  /* 0x0000001c004f7202 */ /* 0x000fe20000000f00 */
[----:B------:R-:W-:Y:S01]  /*4360*/  HFMA2.MMA R20, R65, R21, R78 ;  /* 0x0000001541147235 */ /* 0x000fe2000000004e */
[----:B------:R-:W-:Y:S01]  /*4370*/  MOV R21, R31 ;  /* 0x0000001f00157202 */ /* 0x000fe20000000f00 */
[-C--:B------:R-:W-:Y:S02]  /*4380*/  HFMA2 R80, R67, R22.reuse, R30 ;  /* 0x0000001643507231 */ /* 0x080fe4000000001e */
[----:B------:R-:W-:Y:S02]  /*4390*/  HFMA2 R86, R79, R22, R86 ;  /* 0x000000164f567231 */ /* 0x000fe40000000056 */
[----:B------:R-:W-:-:S02]  /*43a0*/  HFMA2.MMA R78, R71, R22, R29 ;  /* 0x00000016474e7235 */ /* 0x000fc4000000001d */
[----:B------:R-:W0:Y:S01]  /*43b0*/  LDS.128 R28, [UR5+0x630] ;  /* 0x00063005ff1c7984 */ /* 0x000e220008000c00 */
[----:B------:R-:W-:Y:S01]  /*43c0*/  HFMA2.MMA R81, R21, R22, R20 ;  /* 0x0000001615517235 */ /* 0x000fe20000000014 */
[----:B------:R-:W-:Y:S01]  /*43d0*/  MOV R22, R63 ;  /* 0x0000003f00167202 */ /* 0x000fe20000000f00 */
[-C--:B------:R-:W-:Y:S01]  /*43e0*/  HFMA2 R86, R64, R23.reuse, R86 ;  /* 0x0000001740567231 */ /* 0x080fe20000000056 */
[----:B------:R-:W-:Y:S01]  /*43f0*/  MOV R20, R62 ;  /* 0x0000003e00147202 */ /* 0x000fe20000000f00 */
[----:B------:R-:W-:Y:S01]  /*4400*/  UMOV UR5, UR6 ;  /* 0x0000000600057c82 */ /* 0x000fe20008000000 */
[-C--:B------:R-:W-:Y:S01]  /*4410*/  HFMA2.MMA R62, R70, R23.reuse, R78 ;  /* 0x00000017463e7235 */ /* 0x080fe2000000004e */
[----:B-1----:R-:W-:Y:S02]  /*4420*/  HFMA2 R78, R77, R24, RZ.H0_H0 ;  /* 0x000000184d4e7231 */ /* 0x002fe400000400ff */
[----:B------:R-:W-:Y:S01]  /*4430*/  HFMA2 R63, R20, R23, R80 ;  /* 0x00000017143f7231 */ /* 0x000fe20000000050 */
[----:B------:R-:W-:Y:S01]  /*4440*/  HFMA2.MMA R81, R22, R23, R81 ;  /* 0x0000001716517235 */ /* 0x000fe20000000051 */
[----:B------:R-:W-:Y:S01]  /*4450*/  HFMA2 R78, R76, R25, R78 ;  /* 0x000000194c4e7231 */ /* 0x000fe2000000004e */
[-C--:B------:R-:W-:Y:S01]  /*4460*/  HFMA2.MMA R23, R75, R24.reuse, RZ ;  /* 0x000000184b177235 */ /* 0x080fe200000000ff */
[----:B------:R-:W-:Y:S01]  /*4470*/  HFMA2 R63, R63, R46, R35 ;  /* 0x0000002e3f3f7231 */ /* 0x000fe20000000023 */
[----:B------:R-:W-:Y:S01]  /*4480*/  HFMA2.MMA R35, R66, R24, RZ ;  /* 0x0000001842237235 */ /* 0x000fe200000000ff */
[----:B------:R-:W-:Y:S01]  /*4490*/  HFMA2 R78, R79, R26, R78 ;  /* 0x0000001a4f4e7231 */ /* 0x000fe2000000004e */
[----:B------:R-:W-:Y:S01]  /*44a0*/  HFMA2.MMA R62, R62, R47, R34 ;  /* 0x0000002f3e3e7235 */ /* 0x000fe20000000022 */
[----:B------:R-:W-:Y:S01]  /*44b0*/  HFMA2 R34, R69, R24, RZ.H0_H0 ;  /* 0x0000001845227231 */ /* 0x000fe200000400ff */
[----:B------:R-:W-:Y:S01]  /*44c0*/  HFMA2.MMA R55, R81, R45, R55 ;  /* 0x0000002d51377235 */ /* 0x000fe20000000037 */
[----:B------:R-:W-:Y:S01]  /*44d0*/  HFMA2 R78, R64, R27, R78 ;  /* 0x0000001b404e7231 */ /* 0x000fe2000000004e */
        /* <DEDUP_REMOVED lines=8> */
[----:B------:R-:W-:-:S03]  /*4560*/  HFMA2.MMA R24, R21, R26, R24 ;  /* 0x0000001a15187235 */ /* 0x000fc60000000018 */
[----:B------:R-:W-:-:S03]  /*4570*/  HFMA2 R95, R23, R46, R56 ;  /* 0x0000002e175f7231 */ /* 0x000fc60000000038 */
[-C--:B------:R-:W-:Y:S02]  /*4580*/  HFMA2.MMA R35, R70, R27.reuse, R35 ;  /* 0x0000001b46237235 */ /* 0x080fe40000000023 */
[----:B------:R-:W-:Y:S02]  /*4590*/  HFMA2.MMA R24, R22, R27, R24 ;  /* 0x0000001b16187235 */ /* 0x000fe40000000018 */
[-C--:B0-----:R-:W-:Y:S01]  /*45a0*/  HFMA2.MMA R75, R75, R28.reuse, RZ ;  /* 0x0000001c4b4b7235 */ /* 0x081fe200000000ff */
[-C--:B------:R-:W-:Y:S01]  /*45b0*/  HFMA2 R34, R69, R28.reuse, RZ.H0_H0 ;  /* 0x0000001c45227231 */ /* 0x080fe200000400ff */
[----:B------:R-:W-:Y:S01]  /*45c0*/  HFMA2.MMA R66, R66, R28, RZ ;  /* 0x0000001c42427235 */ /* 0x000fe200000000ff */
[----:B------:R-:W-:Y:S01]  /*45d0*/  HFMA2 R28, R77, R28, RZ.H0_H0 ;  /* 0x0000001c4d1c7231 */ /* 0x000fe200000400ff */
[----:B------:R-:W-:Y:S01]  /*45e0*/  HFMA2.MMA R94, R35, R47, R57 ;  /* 0x0000002f235e7235 */ /* 0x000fe20000000039 */
[-C--:B------:R-:W-:Y:S01]  /*45f0*/  HFMA2 R34, R68, R29.reuse, R34 ;  /* 0x0000001d44227231 */ /* 0x080fe20000000022 */
[----:B------:R-:W-:Y:S01]  /*4600*/  HFMA2.MMA R90, R24, R45, R58 ;  /* 0x0000002d185a7235 */ /* 0x000fe2000000003a */
        /* <DEDUP_REMOVED lines=8> */
[----:B------:R-:W-:-:S06]  /*4690*/  HFMA2.MMA R66, R21, R30, R66 ;  /* 0x0000001e15427235 */ /* 0x000fcc0000000042 */
[-C--:B------:R-:W-:Y:S02]  /*46a0*/  HFMA2.MMA R35, R70, R31.reuse, R35 ;  /* 0x0000001f46237235 */ /* 0x080fe40000000023 */
[----:B------:R-:W-:Y:S01]  /*46b0*/  HFMA2.MMA R66, R22, R31, R66 ;  /* 0x0000001f16427235 */ /* 0x000fe20000000042 */
[----:B------:R-:W-:-:S04]  /*46c0*/  HFMA2 R22, R64, R31, R28 ;  /* 0x0000001f40167231 */ /* 0x000fc8000000001c */
[----:B------:R-:W-:Y:S01]  /*46d0*/  HFMA2 R89, R22, R44, R32 ;  /* 0x0000002c16597231 */ /* 0x000fe20000000020 */
[----:B------:R-:W-:Y:S02]  /*46e0*/  HFMA2.MMA R93, R35, R47, R33 ;  /* 0x0000002f235d7235 */ /* 0x000fe40000000021 */
[----:B------:R-:W-:Y:S01]  /*46f0*/  HFMA2.MMA R91, R66, R45, R60 ;  /* 0x0000002d425b7235 */ /* 0x000fe2000000003c */
[----:B------:R-:W-:Y:S10]  /*4700*/  @!P0 BRA `(.L_x_109) ;  /* 0xffffffc400ec8947 */ /* 0x000ff4000383ffff */
.L_x_91:
[----:B------:R-:W0:Y:S01]  /*4710*/  LDC.64 R20, c[0x0][0x230] ;  /* 0x00008c00ff147b82 */ /* 0x000e220000000a00 */
[----:B------:R-:W-:Y:S02]  /*4720*/  HADD2 R18, R16.H0_H0, R16.H1_H1 ;  /* 0x3000001010127230 */ /* 0x000fe40000000800 */
[----:B------:R-:W-:Y:S02]  /*4730*/  IMAD R17, R0, UR4, R84 ;  /* 0x0000000400117c24 */ /* 0x000fe4000f8e0254 */
[----:B------:R-:W-:-:S05]  /*4740*/  HADD2 R15, R15.H0_H0, R15.H1_H1 ;  /* 0x3000000f0f0f7230 */ /* 0x000fca0000000800 */
[----:B------:R-:W-:Y:S01]  /*4750*/  PRMT R18, R18, 0x5410, R15 ;  /* 0x0000541012127816 */ /* 0x000fe2000000000f */
[----:B0-----:R-:W-:-:S04]  /*4760*/  IMAD.WIDE R16, R17, 0x2, R20 ;  /* 0x0000000211107825 */ /* 0x001fc800078e0214 */
        /* <DEDUP_REMOVED lines=12> */
.L_x_113:
[----:B------:R-:W0:Y:S02]  /*4830*/  LDS R14, [R13] ;  /* 0x000000000d0e7984 */ /* 0x000e240000000800 */
[----:B0-----:R-:W-:-:S10]  /*4840*/  HFMA2.MMA R15, R14, 1, 1, R21 ;  /* 0x3c003c000e0f7835 */ /* 0x001fd40000000015 */
[----:B------:R-:W0:Y:S02]  /*4850*/  ATOMS.CAST.SPIN R15, [R13], R14, R15 ;  /* 0x0000000e0d0f738d */ /* 0x000e24000180000f */
[----:B0-----:R-:W-:-:S13]  /*4860*/  ISETP.EQ.U32.AND P0, PT, R15, 0x1, PT ;  /* 0x000000010f00780c */ /* 0x001fda0003f02070 */
[----:B------:R-:W-:Y:S05]  /*4870*/  @!P0 BRA `(.L_x_113) ;  /* 0xfffffffc00ec8947 */ /* 0x000fea000383ffff */
[----:B------:R-:W-:Y:S05]  /*4880*/  BRA `(.L_x_111) ;  /* 0x00000000000c7947 */ /* 0x000fea0003800000 */
.L_x_112:
[----:B------:R-:W2:Y:S02]  /*4890*/  LD.E R13, desc[UR8][R16.64] ;  /* 0x00000008100d7980 */ /* 0x000ea4000c101900 */
[----:B--2---:R-:W-:-:S05]  /*48a0*/  IADD3 R13, R21, R13, RZ ;  /* 0x0000000d150d7210 */ /* 0x004fca0007ffe0ff */
[----:B------:R0:W-:Y:S02]  /*48b0*/  ST.E desc[UR8][R16.64], R13 ;  /* 0x0000000d10007985 */ /* 0x0001e4000c101908 */
.L_x_111:
[----:B------:R-:W-:Y:S05]  /*48c0*/  BSYNC B0 ;  /* 0x0000000000007941 */ /* 0x000fea0003800000 */
.L_x_110:
[----:B------:R1:W-:Y:S01]  /*48d0*/  ATOM.E.ADD.F16x2.RN.STRONG.GPU P0, RZ, desc[UR8][R16.64+0x4], R23 ;  /* 0x0000041710ff79a2 */ /* 0x0003e2000810e1c8 */
[----:B------:R-:W-:Y:S01]  /*48e0*/  IADD3 R14, P1, R16, 0x4, RZ ;  /* 0x00000004100e7810 */ /* 0x000fe20007f3e0ff */
[----:B------:R-:W-:Y:S03]  /*48f0*/  BSSY B0, `(.L_x_114) ;  /* 0x0000010000007945 */ /* 0x000fe60003800000 */
[----:B------:R-:W-:Y:S01]  /*4900*/  IADD3.X R15, RZ, R17, RZ, P1, !PT ;  /* 0x00000011ff0f7210 */ /* 0x000fe20000ffe4ff */
[----:B-1----:R-:W-:Y:S08]  /*4910*/  @P0 BRA `(.L_x_115) ;  /* 0x0000000000340947 */ /* 0x002ff00003800000 */
[----:B------:R-:W1:Y:S02]  /*4920*/  QSPC.E.S P0, RZ, [R16+0x4] ;  /* 0x0000040010ff73aa */ /* 0x000e640000000500 */
[----:B-1----:R-:W-:Y:S05]  /*4930*/  @!P0 BRA `(.L_x_116) ;  /* 0x0000000000208947 */ /* 0x002fea0003800000 */
[----:B------:R-:W-:-:S04]  /*4940*/  MOV R20, R16 ;  /* 0x0000001000147202 */ /* 0x000fc80000000f00 */
[----:B0-----:R-:W-:-:S07]  /*4950*/  MOV R13, R20 ;  /* 0x00000014000d7202 */ /* 0x001fce0000000f00 */
.L_x_117:
[----:B------:R-:W0:Y:S02]  /*4960*/  LDS R20, [R13+0x4] ;  /* 0x000004000d147984 */ /* 0x000e240000000800 */
[----:B0-----:R-:W-:-:S06]  /*4970*/  HADD2 R21, R20, R23 ;  /* 0x0000001714157230 */ /* 0x001fcc0000000000 */
[----:B------:R-:W0:Y:S02]  /*4980*/  ATOMS.CAST.SPIN R21, [R13+0x4], R20, R21 ;  /* 0x000004140d15738d */ /* 0x000e240001800015 */
[----:B0-----:R-:W-:-:S13]  /*4990*/  ISETP.EQ.U32.AND P0, PT, R21, 0x1, PT ;  /* 0x000000011500780c */ /* 0x001fda0003f02070 */
[----:B------:R-:W-:Y:S05]  /*49a0*/  @!P0 BRA `(.L_x_117) ;  /* 0xfffffffc00ec8947 */ /* 0x000fea000383ffff */
[----:B------:R-:W-:Y:S05]  /*49b0*/  BRA `(.L_x_115) ;  /* 0x00000000000c7947 */ /* 0x000fea0003800000 */
.L_x_116:
[----:B0-----:R-:W2:Y:S02]  /*49c0*/  LD.E R13, desc[UR8][R16.64+0x4] ;  /* 0x00000408100d7980 */ /* 0x001ea4000c101900 */
[----:B--2---:R-:W-:-:S05]  /*49d0*/  IADD3 R13, R23, R13, RZ ;  /* 0x0000000d170d7210 */ /* 0x004fca0007ffe0ff */
[----:B------:R1:W-:Y:S02]  /*49e0*/  ST.E desc[UR8][R16.64+0x4], R13 ;  /* 0x0000040d10007985 */ /* 0x0003e4000c101908 */
.L_x_115:
[----:B------:R-:W-:Y:S05]  /*49f0*/  BSYNC B0 ;  /* 0x0000000000007941 */ /* 0x000fea0003800000 */
.L_x_114:
[----:B------:R-:W-:Y:S02]  /*4a00*/  HADD2 R12, R12.H0_H0, R12.H1_H1 ;  /* 0x3000000c0c0c7230 */ /* 0x000fe40000000800 */
[----:B01----:R-:W-:-:S04]  /*4a10*/  IMAD.WIDE R16, R0, 0x2, R16 ;  /* 0x0000000200107825 */ /* 0x003fc800078e0210 */
[----:B------:R-:W-:-:S05]  /*4a20*/  HADD2 R11, R11.H0_H0, R11.H1_H1 ;  /* 0x3000000b0b0b7230 */ /* 0x000fca0000000800 */
        /* <DEDUP_REMOVED lines=13> */
.L_x_121:
[----:B------:R-:W0:Y:S02]  /*4b00*/  LDS R10, [R9] ;  /* 0x00000000090a7984 */ /* 0x000e240000000800 */
[----:B0-----:R-:W-:-:S10]  /*4b10*/  HFMA2.MMA R11, R10, 1, 1, R13 ;  /* 0x3c003c000a0b7835 */ /* 0x001fd4000000000d */
[----:B------:R-:W0:Y:S02]  /*4b20*/  ATOMS.CAST.SPIN R11, [R9], R10, R11 ;  /* 0x0000000a090b738d */ /* 0x000e24000180000b */
[----:B0-----:R-:W-:-:S13]  /*4b30*/  ISETP.EQ.U32.AND P0, PT, R11, 0x1, PT ;  /* 0x000000010b00780c */ /* 0x001fda0003f02070 */
[----:B------:R-:W-:Y:S05]  /*4b40*/  @!P0 BRA `(.L_x_121) ;  /* 0xfffffffc00ec8947 */ /* 0x000fea000383ffff */
[----:B------:R-:W-:Y:S05]  /*4b50*/  BRA `(.L_x_119) ;  /* 0x00000000000c7947 */ /* 0x000fea0003800000 */
.L_x_120:
[----:B------:R-:W2:Y:S02]  /*4b60*/  LD.E R9, desc[UR8][R16.64] ;  /* 0x0000000810097980 */ /* 0x000ea4000c101900 */
[----:B--2---:R-:W-:-:S05]  /*4b70*/  IADD3 R9, R13, R9, RZ ;  /* 0x000000090d097210 */ /* 0x004fca0007ffe0ff */
[----:B------:R0:W-:Y:S02]  /*4b80*/  ST.E desc[UR8][R16.64], R9 ;  /* 0x0000000910007985 */ /* 0x0001e4000c101908 */
.L_x_119:
[----:B------:R-:W-:Y:S05]  /*4b90*/  BSYNC B0 ;  /* 0x0000000000007941 */ /* 0x000fea0003800000 */
.L_x_118:
[----:B------:R-:W-:-:S05]  /*4ba0*/  IMAD.WIDE R14, R0, 0x2, R14 ;  /* 0x00000002000e7825 */ /* 0x000fca00078e020e */
[----:B------:R1:W-:Y:S01]  /*4bb0*/  ATOM.E.ADD.F16x2.RN.STRONG.GPU P0, RZ, desc[UR8][R14.64], R83 ;  /* 0x000000530eff79a2 */ /* 0x0003e2000810e1c8 */
[----:B------:R-:W-:Y:S04]  /*4bc0*/  BSSY B0, `(.L_x_122) ;  /* 0x000000f000007945 */ /* 0x000fe80003800000 */
[----:B-1----:R-:W-:Y:S05]  /*4bd0*/  @P0 BRA `(.L_x_123) ;  /* 0x0000000000340947 */ /* 0x002fea0003800000 */
[----:B------:R-:W1:Y:S02]  /*4be0*/  QSPC.E.S P0, RZ, [R14] ;  /* 0x000000000eff73aa */ /* 0x000e640000000500 */
[----:B-1----:R-:W-:Y:S05]  /*4bf0*/  @!P0 BRA `(.L_x_124) ;  /* 0x0000000000208947 */ /* 0x002fea0003800000 */
[----:B------:R-:W-:-:S04]  /*4c00*/  MOV R10, R14 ;  /* 0x0000000e000a7202 */ /* 0x000fc80000000f00 */
[----:B0-----:R-:W-:-:S07]  /*4c10*/  MOV R9, R10 ;  /* 0x0000000a00097202 */ /* 0x001fce0000000f00 */
.L_x_125:
[----:B------:R-:W0:Y:S02]  /*4c20*/  LDS R10, [R9] ;  /* 0x00000000090a7984 */ /* 0x000e240000000800 */
[----:B0-----:R-:W-:-:S06]  /*4c30*/  HADD2 R11, R10, R83 ;  /* 0x000000530a0b7230 */ /* 0x001fcc0000000000 */
[----:B------:R-:W0:Y:S02]  /*4c40*/  ATOMS.CAST.SPIN R11, [R9], R10, R11 ;  /* 0x0000000a090b738d */ /* 0x000e24000180000b */
[----:B0-----:R-:W-:-:S13]  /*4c50*/  ISETP.EQ.U32.AND P0, PT, R11, 0x1, PT ;  /* 0x000000010b00780c */ /* 0x001fda0003f02070 */
[----:B------:R-:W-:Y:S05]  /*4c60*/  @!P0 BRA `(.L_x_125) ;  /* 0xfffffffc00ec8947 */ /* 0x000fea000383ffff */
[----:B------:R-:W-:Y:S05]  /*4c70*/  BRA `(.L_x_123) ;  /* 0x00000000000c7947 */ /* 0x000fea0003800000 */
.L_x_124:
[----:B0-----:R-:W2:Y:S02]  /*4c80*/  LD.E R9, desc[UR8][R14.64] ;  /* 0x000000080e097980 */ /* 0x001ea4000c101900 */
[----:B--2---:R-:W-:-:S05]  /*4c90*/  IADD3 R9, R83, R9, RZ ;  /* 0x0000000953097210 */ /* 0x004fca0007ffe0ff */
[----:B------:R1:W-:Y:S02]  /*4ca0*/  ST.E desc[UR8][R14.64], R9 ;  /* 0x000000090e007985 */ /* 0x0003e4000c101908 */
.L_x_123:
[----:B------:R-:W-:Y:S05]  /*4cb0*/  BSYNC B0 ;  /* 0x0000000000007941 */ /* 0x000fea0003800000 */
.L_x_122:
[----:B------:R-:W-:Y:S02]  /*4cc0*/  HADD2 R19, R19.H0_H0, R19.H1_H1 ;  /* 0x3000001313137230 */ /* 0x000fe40000000800 */
[----:B------:R-:W-:Y:S02]  /*4cd0*/  HADD2 R10, R8.H0_H0, R8.H1_H1 ;  /* 0x30000008080a7230 */ /* 0x000fe40000000800 */
[----:B01----:R-:W-:-:S03]  /*4ce0*/  IMAD.WIDE R8, R0, 0x2, R16 ;  /* 0x0000000200087825 */ /* 0x003fc600078e0210 */
        /* <DEDUP_REMOVED lines=13> */
.L_x_129:
[----:B------:R-:W0:Y:S02]  /*4dc0*/  LDS R6, [R10] ;  /* 0x000000000a067984 */ /* 0x000e240000000800 */
[----:B0-----:R-:W-:-:S10]  /*4dd0*/  HFMA2.MMA R7, R6, 1, 1, R19 ;  /* 0x3c003c0006077835 */ /* 0x001fd40000000013 */
[----:B------:R-:W0:Y:S02]  /*4de0*/  ATOMS.CAST.SPIN R7, [R10], R6, R7 ;  /* 0x000000060a07738d */ /* 0x000e240001800007 */
[----:B0-----:R-:W-:-:S13]  /*4df0*/  ISETP.EQ.U32.AND P0, PT, R7, 0x1, PT ;  /* 0x000000010700780c */ /* 0x001fda0003f02070 */
[----:B------:R-:W-:Y:S05]  /*4e00*/  @!P0 BRA `(.L_x_129) ;  /* 0xfffffffc00ec8947 */ /* 0x000fea000383ffff */
[----:B------:R-:W-:Y:S05]  /*4e10*/  BRA `(.L_x_127) ;  /* 0x00000000000c7947 */ /* 0x000fea0003800000 */
.L_x_128:
[----:B------:R-:W2:Y:S02]  /*4e20*/  LD.E R6, desc[UR8][R8.64] ;  /* 0x0000000808067980 */ /* 0x000ea4000c101900 */
[----:B--2---:R-:W-:-:S05]  /*4e30*/  IADD3 R7, R19, R6, RZ ;  /* 0x0000000613077210 */ /* 0x004fca0007ffe0ff */
[----:B------:R0:W-:Y:S02]  /*4e40*/  ST.E desc[UR8][R8.64], R7 ;  /* 0x0000000708007985 */ /* 0x0001e4000c101908 */
.L_x_127:
[----:B------:R-:W-:Y:S05]  /*4e50*/  BSYNC B0 ;  /* 0x0000000000007941 */ /* 0x000fea0003800000 */
.L_x_126:
        /* <DEDUP_REMOVED lines=11> */
.L_x_133:
[----:B------:R-:W0:Y:S02]  /*4f10*/  LDS R10, [R12] ;  /* 0x000000000c0a7984 */ /* 0x000e240000000800 */
[----:B0-----:R-:W-:-:S06]  /*4f20*/  HADD2 R11, R10, R53 ;  /* 0x000000350a0b7230 */ /* 0x001fcc0000000000 */
[----:B------:R-:W0:Y:S02]  /*4f30*/  ATOMS.CAST.SPIN R11, [R12], R10, R11 ;  /* 0x0000000a0c0b738d */ /* 0x000e24000180000b */
[----:B0-----:R-:W-:-:S13]  /*4f40*/  ISETP.EQ.U32.AND P0, PT, R11, 0x1, PT ;  /* 0x000000010b00780c */ /* 0x001fda0003f02070 */
[----:B------:R-:W-:Y:S05]  /*4f50*/  @!P0 BRA `(.L_x_133) ;  /* 0xfffffffc00ec8947 */ /* 0x000fea000383ffff */
[----:B------:R-:W-:Y:S05]  /*4f60*/  BRA `(.L_x_131) ;  /* 0x00000000000c7947 */ /* 0x000fea0003800000 */
.L_x_132:
[----:B------:R-:W2:Y:S02]  /*4f70*/  LD.E R12, desc[UR8][R10.64] ;  /* 0x000000080a0c7980 */ /* 0x000ea4000c101900 */
[----:B--2---:R-:W-:-:S05]  /*4f80*/  IADD3 R13, R53, R12, RZ ;  /* 0x0000000c350d7210 */ /* 0x004fca0007ffe0ff */
[----:B------:R0:W-:Y:S02]  /*4f90*/  ST.E desc[UR8][R10.64], R13 ;  /* 0x0000000d0a007985 */ /* 0x0001e4000c101908 */
.L_x_131:
[----:B------:R-:W-:Y:S05]  /*4fa0*/  BSYNC B0 ;  /* 0x0000000000007941 */ /* 0x000fea0003800000 */
.L_x_130:
        /* <DEDUP_REMOVED lines=16> */
.L_x_137:
[----:B------:R-:W0:Y:S02]  /*50b0*/  LDS R2, [R10] ;  /* 0x000000000a027984 */ /* 0x000e240000000800 */
[----:B0-----:R-:W-:-:S10]  /*50c0*/  HFMA2.MMA R3, R2, 1, 1, R11 ;  /* 0x3c003c0002037835 */ /* 0x001fd4000000000b */
[----:B------:R-:W0:Y:S02]  /*50d0*/  ATOMS.CAST.SPIN R3, [R10], R2, R3 ;  /* 0x000000020a03738d */ /* 0x000e240001800003 */
[----:B0-----:R-:W-:-:S13]  /*50e0*/  ISETP.EQ.U32.AND P0, PT, R3, 0x1, PT ;  /* 0x000000010300780c */ /* 0x001fda0003f02070 */
[----:B------:R-:W-:Y:S05]  /*50f0*/  @!P0 BRA `(.L_x_137) ;  /* 0xfffffffc00ec8947 */ /* 0x000fea000383ffff */
[----:B------:R-:W-:Y:S05]  /*5100*/  BRA `(.L_x_135) ;  /* 0x00000000000c7947 */ /* 0x000fea0003800000 */
.L_x_136:
[----:B------:R-:W2:Y:S02]  /*5110*/  LD.E R2, desc[UR8][R4.64] ;  /* 0x0000000804027980 */ /* 0x000ea4000c101900 */
[----:B--2---:R-:W-:-:S05]  /*5120*/  IADD3 R3, R11, R2, RZ ;  /* 0x000000020b037210 */ /* 0x004fca0007ffe0ff */
[----:B------:R0:W-:Y:S02]  /*5130*/  ST.E desc[UR8][R4.64], R3 ;  /* 0x0000000304007985 */ /* 0x0001e4000c101908 */
.L_x_135:
[----:B------:R-:W-:Y:S05]  /*5140*/  BSYNC B0 ;  /* 0x0000000000007941 */ /* 0x000fea0003800000 */
.L_x_134:
        /* <DEDUP_REMOVED lines=8> */
.L_x_141:
[----:B------:R-:W0:Y:S02]  /*51d0*/  LDS R2, [R8] ;  /* 0x0000000008027984 */ /* 0x000e240000000800 */
[----:B0-----:R-:W-:-:S06]  /*51e0*/  HADD2 R3, R2, R13 ;  /* 0x0000000d02037230 */ /* 0x001fcc0000000000 */
[----:B------:R-:W0:Y:S02]  /*51f0*/  ATOMS.CAST.SPIN R3, [R8], R2, R3 ;  /* 0x000000020803738d */ /* 0x000e240001800003 */
[----:B0-----:R-:W-:-:S13]  /*5200*/  ISETP.EQ.U32.AND P0, PT, R3, 0x1, PT ;  /* 0x000000010300780c */ /* 0x001fda0003f02070 */
[----:B------:R-:W-:Y:S05]  /*5210*/  @!P0 BRA `(.L_x_141) ;  /* 0xfffffffc00ec8947 */ /* 0x000fea000383ffff */
[----:B------:R-:W-:Y:S05]  /*5220*/  BRA `(.L_x_139) ;  /* 0x00000000000c7947 */ /* 0x000fea0003800000 */
.L_x_140:
[----:B------:R-:W2:Y:S02]  /*5230*/  LD.E R8, desc[UR8][R2.64] ;  /* 0x0000000802087980 */ /* 0x000ea4000c101900 */
[----:B--2---:R-:W-:-:S05]  /*5240*/  IADD3 R9, R13, R8, RZ ;  /* 0x000000080d097210 */ /* 0x004fca0007ffe0ff */
[----:B------:R0:W-:Y:S02]  /*5250*/  ST.E desc[UR8][R2.64], R9 ;  /* 0x0000000902007985 */ /* 0x0001e4000c101908 */
.L_x_139:
[----:B------:R-:W-:Y:S05]  /*5260*/  BSYNC B0 ;  /* 0x0000000000007941 */ /* 0x000fea0003800000 */
.L_x_138:
        /* <DEDUP_REMOVED lines=17> */
.L_x_145:
[----:B------:R-:W0:Y:S02]  /*5380*/  LDS R8, [R10] ;  /* 0x000000000a087984 */ /* 0x000e240000000800 */
[----:B0-----:R-:W-:-:S06]  /*5390*/  HADD2 R9, R8, R11 ;  /* 0x0000000b08097230 */ /* 0x001fcc0000000000 */
[----:B------:R-:W0:Y:S02]  /*53a0*/  ATOMS.CAST.SPIN R9, [R10], R8, R9 ;  /* 0x000000080a09738d */ /* 0x000e240001800009 */
[----:B0-----:R-:W-:-:S13]  /*53b0*/  ISETP.EQ.U32.AND P0, PT, R9, 0x1, PT ;  /* 0x000000010900780c */ /* 0x001fda0003f02070 */
[----:B------:R-:W-:Y:S05]  /*53c0*/  @!P0 BRA `(.L_x_145) ;  /* 0xfffffffc00ec8947 */ /* 0x000fea000383ffff */
[----:B------:R-:W-:Y:S05]  /*53d0*/  BRA `(.L_x_143) ;  /* 0x00000000000c7947 */ /* 0x000fea0003800000 */
.L_x_144:
[----:B------:R-:W2:Y:S02]  /*53e0*/  LD.E R8, desc[UR8][R2.64] ;  /* 0x0000000802087980 */ /* 0x000ea4000c101900 */
[----:B--2---:R-:W-:-:S05]  /*53f0*/  IADD3 R9, R11, R8, RZ ;  /* 0x000000080b097210 */ /* 0x004fca0007ffe0ff */
[----:B------:R0:W-:Y:S02]  /*5400*/  ST.E desc[UR8][R2.64], R9 ;  /* 0x0000000902007985 */ /* 0x0001e4000c101908 */
.L_x_143:
[----:B------:R-:W-:Y:S05]  /*5410*/  BSYNC B0 ;  /* 0x0000000000007941 */ /* 0x000fea0003800000 */
.L_x_142:
        /* <DEDUP_REMOVED lines=8> */
.L_x_149:
[----:B------:R-:W1:Y:S02]  /*54a0*/  LDS R4, [R8] ;  /* 0x0000000008047984 */ /* 0x000e640000000800 */
[----:B-1----:R-:W-:-:S10]  /*54b0*/  HFMA2.MMA R5, R4, 1, 1, R55 ;  /* 0x3c003c0004057835 */ /* 0x002fd40000000037 */
[----:B------:R-:W1:Y:S02]  /*54c0*/  ATOMS.CAST.SPIN R5, [R8], R4, R5 ;  /* 0x000000040805738d */ /* 0x000e640001800005 */
[----:B-1----:R-:W-:-:S13]  /*54d0*/  ISETP.EQ.U32.AND P0, PT, R5, 0x1, PT ;  /* 0x000000010500780c */ /* 0x002fda0003f02070 */
[----:B------:R-:W-:Y:S05]  /*54e0*/  @!P0 BRA `(.L_x_149) ;  /* 0xfffffffc00ec8947 */ /* 0x000fea000383ffff */
[----:B------:R-:W-:Y:S05]  /*54f0*/  BRA `(.L_x_147) ;  /* 0x00000000000c7947 */ /* 0x000fea0003800000 */
.L_x_148:
[----:B------:R-:W0:Y:S02]  /*5500*/  LD.E R8, desc[UR8][R4.64] ;  /* 0x0000000804087980 */ /* 0x000e24000c101900 */
[----:B0-----:R-:W-:-:S05]  /*5510*/  IADD3 R9, R55, R8, RZ ;  /* 0x0000000837097210 */ /* 0x001fca0007ffe0ff */
[----:B------:R1:W-:Y:S02]  /*5520*/  ST.E desc[UR8][R4.64], R9 ;  /* 0x0000000904007985 */ /* 0x0003e4000c101908 */
.L_x_147:
[----:B------:R-:W-:Y:S05]  /*5530*/  BSYNC B0 ;  /* 0x0000000000007941 */ /* 0x000fea0003800000 */
.L_x_146:
        /* <DEDUP_REMOVED lines=17> */
.L_x_153:
[----:B------:R-:W0:Y:S02]  /*5650*/  LDS R8, [R10] ;  /* 0x000000000a087984 */ /* 0x000e240000000800 */
[----:B0-----:R-:W-:-:S06]  /*5660*/  HADD2 R9, R8, R11 ;  /* 0x0000000b08097230 */ /* 0x001fcc0000000000 */
[----:B------:R-:W0:Y:S02]  /*5670*/  ATOMS.CAST.SPIN R9, [R10], R8, R9 ;  /* 0x000000080a09738d */ /* 0x000e240001800009 */
[----:B0-----:R-:W-:-:S13]  /*5680*/  ISETP.EQ.U32.AND P0, PT, R9, 0x1, PT ;  /* 0x000000010900780c */ /* 0x001fda0003f02070 */
[----:B------:R-:W-:Y:S05]  /*5690*/  @!P0 BRA `(.L_x_153) ;  /* 0xfffffffc00ec8947 */ /* 0x000fea000383ffff */
[----:B------:R-:W-:Y:S05]  /*56a0*/  BRA `(.L_x_151) ;  /* 0x00000000000c7947 */ /* 0x000fea0003800000 */
.L_x_152:
[----:B------:R-:W2:Y:S02]  /*56b0*/  LD.E R8, desc[UR8][R4.64] ;  /* 0x0000000804087980 */ /* 0x000ea4000c101900 */
[----:B--2---:R-:W-:-:S05]  /*56c0*/  IADD3 R9, R11, R8, RZ ;  /* 0x000000080b097210 */ /* 0x004fca0007ffe0ff */
[----:B------:R0:W-:Y:S02]  /*56d0*/  ST.E desc[UR8][R4.64], R9 ;  /* 0x0000000904007985 */ /* 0x0001e4000c101908 */
.L_x_151:
[----:B------:R-:W-:Y:S05]  /*56e0*/  BSYNC B0 ;  /* 0x0000000000007941 */ /* 0x000fea0003800000 */
.L_x_150:
        /* <DEDUP_REMOVED lines=8> */
.L_x_157:
[----:B------:R-:W1:Y:S02]  /*5770*/  LDS R2, [R8] ;  /* 0x0000000008027984 */ /* 0x000e640000000800 */
[----:B-1----:R-:W-:-:S10]  /*5780*/  HFMA2.MMA R3, R2, 1, 1, R13 ;  /* 0x3c003c0002037835 */ /* 0x002fd4000000000d */
[----:B------:R-:W1:Y:S02]  /*5790*/  ATOMS.CAST.SPIN R3, [R8], R2, R3 ;  /* 0x000000020803738d */ /* 0x000e640001800003 */
[----:B-1----:R-:W-:-:S13]  /*57a0*/  ISETP.EQ.U32.AND P0, PT, R3, 0x1, PT ;  /* 0x000000010300780c */ /* 0x002fda0003f02070 */
[----:B------:R-:W-:Y:S05]  /*57b0*/  @!P0 BRA `(.L_x_157) ;  /* 0xfffffffc00ec8947 */ /* 0x000fea000383ffff */
[----:B------:R-:W-:Y:S05]  /*57c0*/  BRA `(.L_x_155) ;  /* 0x00000000000c7947 */ /* 0x000fea0003800000 */
.L_x_156:
[----:B------:R-:W0:Y:S02]  /*57d0*/  LD.E R8, desc[UR8][R2.64] ;  /* 0x0000000802087980 */ /* 0x000e24000c101900 */
[----:B0-----:R-:W-:-:S05]  /*57e0*/  IADD3 R9, R13, R8, RZ ;  /* 0x000000080d097210 */ /* 0x001fca0007ffe0ff */
[----:B------:R1:W-:Y:S02]  /*57f0*/  ST.E desc[UR8][R2.64], R9 ;  /* 0x0000000902007985 */ /* 0x0003e4000c101908 */
.L_x_155:
[----:B------:R-:W-:Y:S05]  /*5800*/  BSYNC B0 ;  /* 0x0000000000007941 */ /* 0x000fea0003800000 */
.L_x_154:
        /* <DEDUP_REMOVED lines=15> */
[----:B------:R-:W-:-:S07]  /*5900*/  MOV R0, R2 ;  /* 0x0000000200007202 */ /* 0x000fce0000000f00 */
.L_x_161:
[----:B------:R-:W1:Y:S02]  /*5910*/  LDS R2, [R0] ;  /* 0x0000000000027984 */ /* 0x000e640000000800 */
[----:B-1----:R-:W-:-:S06]  /*5920*/  HADD2 R3, R2, R93 ;  /* 0x0000005d02037230 */ /* 0x002fcc0000000000 */
[----:B------:R-:W1:Y:S02]  /*5930*/  ATOMS.CAST.SPIN R3, [R0], R2, R3 ;  /* 0x000000020003738d */ /* 0x000e640001800003 */
[----:B-1----:R-:W-:-:S13]  /*5940*/  ISETP.EQ.U32.AND P0, PT, R3, 0x1, PT ;  /* 0x000000010300780c */ /* 0x002fda0003f02070 */
[----:B------:R-:W-:Y:S05]  /*5950*/  @!P0 BRA `(.L_x_161) ;  /* 0xfffffffc00ec8947 */ /* 0x000fea000383ffff */
[----:B------:R-:W-:Y:S05]  /*5960*/  BRA `(.L_x_159) ;  /* 0x00000000000c7947 */ /* 0x000fea0003800000 */
.L_x_160:
[----:B------:R-:W0:Y:S02]  /*5970*/  LD.E R0, desc[UR8][R2.64] ;  /* 0x0000000802007980 */ /* 0x000e24000c101900 */
[----:B0-----:R-:W-:-:S05]  /*5980*/  IADD3 R9, R93, R0, RZ ;  /* 0x000000005d097210 */ /* 0x001fca0007ffe0ff */
[----:B------:R1:W-:Y:S02]  /*5990*/  ST.E desc[UR8][R2.64], R9 ;  /* 0x0000000902007985 */ /* 0x0003e4000c101908 */
.L_x_159:
[----:B------:R-:W-:Y:S05]  /*59a0*/  BSYNC B0 ;  /* 0x0000000000007941 */ /* 0x000fea0003800000 */
.L_x_158:
[----:B-1----:R-:W-:-:S04]  /*59b0*/  IADD3 R2, P0, R6, R4, RZ ;  /* 0x0000000406027210 */ /* 0x002fc80007f1e0ff */
[----:B------:R-:W-:-:S08]  /*59c0*/  IADD3.X R3, R7, R5, RZ, P0, !PT ;  /* 0x0000000507037210 */ /* 0x000fd000007fe4ff */
[----:B------:R1:W-:Y:S02]  /*59d0*/  ATOM.E.ADD.F16x2.RN.STRONG.GPU P0, RZ, desc[UR8][R2.64], R91 ;  /* 0x0000005b02ff79a2 */ /* 0x0003e4000810e1c8 */
[----:B-1----:R-:W-:Y:S05]  /*59e0*/  @P0 EXIT ;  /* 0x000000000000094d */ /* 0x002fea0003800000 */
[----:B------:R-:W1:Y:S02]  /*59f0*/  QSPC.E.S P0, RZ, [R2] ;  /* 0x0000000002ff73aa */ /* 0x000e640000000500 */
[----:B-1----:R-:W-:Y:S05]  /*5a00*/  @!P0 BRA `(.L_x_162) ;  /* 0x00000000001c8947 */ /* 0x002fea0003800000 */
[----:B------:R-:W-:-:S07]  /*5a10*/  MOV R0, R2 ;  /* 0x0000000200007202 */ /* 0x000fce0000000f00 */
.L_x_163:
[----:B------:R-:W1:Y:S02]  /*5a20*/  LDS R2, [R0] ;  /* 0x0000000000027984 */ /* 0x000e640000000800 */
[----:B-1----:R-:W-:-:S10]  /*5a30*/  HFMA2.MMA R3, R2, 1, 1, R91 ;  /* 0x3c003c0002037835 */ /* 0x002fd4000000005b */
[----:B------:R-:W1:Y:S02]  /*5a40*/  ATOMS.CAST.SPIN R3, [R0], R2, R3 ;  /* 0x000000020003738d */ /* 0x000e640001800003 */
[----:B-1----:R-:W-:-:S13]  /*5a50*/  ISETP.EQ.U32.AND P0, PT, R3, 0x1, PT ;  /* 0x000000010300780c */ /* 0x002fda0003f02070 */
[----:B------:R-:W-:Y:S05]  /*5a60*/  @!P0 BRA `(.L_x_163) ;  /* 0xfffffffc00ec8947 */ /* 0x000fea000383ffff */
[----:B------:R-:W-:Y:S05]  /*5a70*/  EXIT ;  /* 0x000000000000794d */ /* 0x000fea0003800000 */
.L_x_162:
[----:B------:R-:W0:Y:S02]  /*5a80*/  LD.E R0, desc[UR8][R2.64] ;  /* 0x0000000802007980 */ /* 0x000e24000c101900 */
[----:B0-----:R-:W-:-:S05]  /*5a90*/  IADD3 R5, R91, R0, RZ ;  /* 0x000000005b057210 */ /* 0x001fca0007ffe0ff */
[----:B------:R-:W-:Y:S01]  /*5aa0*/  ST.E desc[UR8][R2.64], R5 ;  /* 0x0000000502007985 */ /* 0x000fe2000c101908 */
[----:B------:R-:W-:Y:S05]  /*5ab0*/  EXIT ;  /* 0x000000000000794d */ /* 0x000fea0003800000 */
.L_x_164:
        /* <DEDUP_REMOVED lines=12> */
.L_x_4012:


//--------------------- .text._Z28gemm_half_q_half_gptq_kernelILi6ELb1ELb1EEvPK6__halfPKjS4_S2_PS0_iiiiiPKtibS2_i --------------------------
	.section	.text._Z28gemm_half_q_half_gptq_kernelILi6ELb1ELb1EEvPK6__halfPKjS4_S2_PS0_iiiiiPKtibS2_i,"ax",@progbits
	.align	128
        .global         _Z28gemm_half_q_half_gptq_kernelILi6ELb1ELb1EEvPK6__halfPKjS4_S2_PS0_iiiiiPKtibS2_i
        .type           _Z28gemm_half_q_half_gptq_kernelILi6ELb1ELb1EEvPK6__halfPKjS4_S2_PS0_iiiiiPKtibS2_i,@function
        .size           _Z28gemm_half_q_half_gptq_kernelILi6ELb1ELb1EEvPK6__halfPKjS4_S2_PS0_iiiiiPKtibS2_i,(.L_x_4013 - _Z28gemm_half_q_half_gptq_kernelILi6ELb1ELb1EEvPK6__halfPKjS4_S2_PS0_iiiiiPKtibS2_i)
        .other          _Z28gemm_half_q_half_gptq_kernelILi6ELb1ELb1EEvPK6__halfPKjS4_S2_PS0_iiiiiPKtibS2_i,@"STO_CUDA_ENTRY STV_DEFAULT"
_Z28gemm_half_q_half_gptq_kernelILi6ELb1ELb1EEvPK6__halfPKjS4_S2_PS0_iiiiiPKtibS2_i:
.text._Z28gemm_half_q_half_gptq_kernelILi6ELb1ELb1EEvPK6__halfPKjS4_S2_PS0_iiiiiPKtibS2_i:
        /* <DEDUP_REMOVED lines=13> */
[----:B------:R-:W-:Y:S02]  /*00d0*/  IMAD.WIDE R12, R13, 0x2, R10 ;  /* 0x000000020d0c7825 */ /* 0x000fe400078e020a */
[----:B------:R-:W3:Y:S04]  /*00e0*/  LDG.E.U16 R10, desc[UR10][R10.64] ;  /* 0x0000000a0a0a7981 */ /* 0x000ee8000c1e1500 */
[----:B------:R-:W4:Y:S01]  /*00f0*/  LDG.E.U16 R12, desc[UR10][R12.64] ;  /* 0x0000000a0c0c7981 */ /* 0x000f22000c1e1500 */
[----:B0-----:R-:W0:Y:S01]  /*0100*/  S2R R3, SR_CTAID.X ;  /* 0x0000000000037919 */ /* 0x001e220000002500 */
[----:B--2---:R-:W-:-:S04]  /*0110*/  LOP3.LUT R15, R65, R67, R66, 0xfe, !PT ;  /* 0x00000043410f7212 */ /* 0x004fc800078efe42 */
[----:B---3--:R-:W-:-:S04]  /*0120*/  LOP3.LUT R15, R10, R64, R15, 0xfe, !PT ;  /* 0x000000400a0f7212 */ /* 0x008fc800078efe0f */
[----:B----4-:R-:W-:-:S04]  /*0130*/  LOP3.LUT R15, R12, R15, RZ, 0xfc, !PT ;  /* 0x0000000f0c0f7212 */ /* 0x010fc800078efcff */
[----:B------:R-:W-:-:S04]  /*0140*/  PRMT R0, R15, 0x9910, RZ ;  /* 0x000099100f007816 */ /* 0x000fc800000000ff */
[----:B------:R-:W-:-:S13]  /*0150*/  ISETP.NE.AND P0, PT, R0, RZ, PT ;  /* 0x000000ff0000720c */ /* 0x000fda0003f05270 */
[----:B0-----:R-:W-:Y:S05]  /*0160*/  @!P0 EXIT ;  /* 0x000000000000894d */ /* 0x001fea0003800000 */
[----:B------:R-:W0:Y:S01]  /*0170*/  S2UR UR7, SR_CTAID.Z ;  /* 0x00000000000779c3 */ /* 0x000e220000002700 */
[----:B------:R-:W1:Y:S01]  /*0180*/  S2R R14, SR_TID.X ;  /* 0x00000000000e7919 */ /* 0x000e620000002100 */
[----:B------:R-:W-:Y:S06]  /*0190*/  BSSY B0, `(.L_x_165) ;  /* 0x0000047000007945 */ /* 0x000fec0003800000 */
[----:B------:R-:W2:Y:S08]  /*01a0*/  LDC R15, c[0x0][0x240] ;  /* 0x00009000ff0f7b82 */ /* 0x000eb00000000800 */
[----:B------:R-:W3:Y:S01]  /*01b0*/  S2UR UR4, SR_CTAID.Y ;  /* 0x00000000000479c3 */ /* 0x000ee20000002600 */
[----:B0-----:R-:W-:-:S06]  /*01c0*/  USHF.L.U32 UR9, UR7, 0x7, URZ ;  /* 0x0000000707097899 */ /* 0x001fcc000800063f */
[----:B------:R-:W-:Y:S02]  /*01d0*/  MOV R0, UR9 ;  /* 0x0000000900007c02 */ /* 0x000fe40008000f00 */
[----:B-1----:R-:W-:Y:S02]  /*01e0*/  IADD3 R4, R14, UR9, RZ ;  /* 0x000000090e047c10 */ /* 0x002fe4000fffe0ff */
[----:B--2---:R-:W-:Y:S02]  /*01f0*/  VIADDMNMX R69, R0, 0x80, R15, PT ;  /* 0x0000008000457846 */ /* 0x004fe4000380010f */
[----:B------:R-:W-:Y:S02]  /*0200*/  LEA R3, R3, R14, 0x7 ;  /* 0x0000000e03037211 */ /* 0x000fe400078e38ff */
[----:B------:R-:W-:Y:S01]  /*0210*/  ISETP.GE.AND P0, PT, R4, R69, PT ;  /* 0x000000450400720c */ /* 0x000fe20003f06270 */
[----:B---3--:R-:W-:Y:S01]  /*0220*/  UIMAD UR4, UR4, 0x6, URZ ;  /* 0x00000006040478a4 */ /* 0x008fe2000f8e023f */
        /* <DEDUP_REMOVED lines=13> */
[----:B------:R-:W-:-:S04]  /*0300*/  LEA R12, P0, R4, UR12, 0x1 ;  /* 0x0000000c040c7c11 */ /* 0x000fc8000f8008ff */
[----:B------:R-:W-:Y:S01]  /*0310*/  LEA.HI.X R13, R4, UR13, R3, 0x1, P0 ;  /* 0x0000000d040d7c11 */ /* 0x000fe200080f0c03 */
[----:B------:R-:W-:-:S05]  /*0320*/  ULDC.64 UR12, c[0x0][0x210] ;  /* 0x00008400000c7ab9 */ /* 0x000fca0000000a00 */
        /* <DEDUP_REMOVED lines=21> */
[----:B------:R0:W-:Y:S01]  /*0480*/  STS.U16 [R14+0x500], R13 ;  /* 0x0005000d0e007388 */ /* 0x0001e20000000400 */
[----:B------:R-:W-:Y:S05]  /*0490*/  BRA `(.L_x_166) ;  /* 0x0000000000587947 */ /* 0x000fea0003800000 */
.L_x_167:
        /* <DEDUP_REMOVED lines=21> */
[----:B------:R1:W-:Y:S02]  /*05f0*/  STS.U16 [R14+0x500], R13 ;  /* 0x0005000d0e007388 */ /* 0x0003e40000000400 */
.L_x_166:
[----:B------:R-:W-:Y:S05]  /*0600*/  BSYNC B0 ;  /* 0x0000000000007941 */ /* 0x000fea0003800000 */
.L_x_165:
[----:B------:R-:W-:Y:S02]  /*0610*/  ULDC UR5, c[0x0][0x23c] ;  /* 0x00008f0000057ab9 */ /* 0x000fe40000000800 */
[----:B------:R-:W-:-:S04]  /*0620*/  MOV R71, UR5 ;  /* 0x0000000500477c02 */ /* 0x000fc80008000f00 */
[----:B------:R-:W-:-:S13]  /*0630*/  ISETP.GE.AND P0, PT, R68, R71, PT ;  /* 0x000000474400720c */ /* 0x000fda0003f06270 */
[----:B------:R-:W-:Y:S05]  /*0640*/  @P0 EXIT ;  /* 0x000000000000094d */ /* 0x000fea0003800000 */
[----:B------:R-:W-:Y:S02]  /*0650*/  ULDC.U8 UR5, c[0x0][0x25c] ;  /* 0x0000970000057ab9 */ /* 0x000fe40000000000 */
[----:B------:R-:W-:-:S06]  /*0660*/  UPRMT UR5, UR5, 0x8880, URZ ;  /* 0x0000888005057896 */ /* 0x000fcc000800003f */
[----:B------:R-:W-:-:S04]  /*0670*/  ISETP.NE.AND P0, PT, RZ, UR5, PT ;  /* 0x00000005ff007c0c */ /* 0x000fc8000bf05270 */
[----:B------:R-:W-:-:S13]  /*0680*/  ISETP.NE.OR P0, PT, RZ, UR7, !P0 ;  /* 0x00000007ff007c0c */ /* 0x000fda000c705670 */
[----:B------:R-:W-:Y:S05]  /*0690*/  @P0 BRA `(.L_x_168) ;  /* 0x0000000000380947 */ /* 0x000fea0003800000 */
[----:B01----:R-:W0:Y:S01]  /*06a0*/  LDC.64 R2, c[0x0][0x230] ;  /* 0x00008c00ff027b82 */ /* 0x003e220000000a00 */
        /* <DEDUP_REMOVED lines=13> */
.L_x_168:
[----:B------:R-:W-:Y:S02]  /*0780*/  ULDC UR6, c[0x0][0x248] ;  /* 0x0000920000067ab9 */ /* 0x000fe40000000800 */
[----:B------:R-:W-:Y:S01]  /*0790*/  MOV R0, UR6 ;  /* 0x0000000600007c02 */ /* 0x000fe20008000f00 */
[----:B------:R-:W-:-:S03]  /*07a0*/  ULOP3.LUT UR5, UR9, UR6, URZ, 0x3c, !UPT ;  /* 0x0000000609057292 */ /* 0x000fc6000f8e3c3f */
[----:B012---:R-:W-:-:S03]  /*07b0*/  IABS R5, R0 ;  /* 0x0000000000057213 */ /* 0x007fc60000000000 */
[----:B------:R-:W-:Y:S01]  /*07c0*/  ISETP.LE.AND P2, PT, RZ, UR5, PT ;  /* 0x00000005ff007c0c */ /* 0x000fe2000bf43270 */
[----:B------:R-:W0:Y:S08]  /*07d0*/  I2F.RP R0, R5 ;  /* 0x0000000500007306 */ /* 0x000e300000209400 */
[----:B0-----:R-:W0:Y:S02]  /*07e0*/  MUFU.RCP R0, R0 ;  /* 0x0000000000007308 */ /* 0x001e240000001000 */
[----:B0-----:R-:W-:-:S06]  /*07f0*/  IADD3 R2, R0, 0xffffffe, RZ ;  /* 0x0ffffffe00027810 */ /* 0x001fcc0007ffe0ff */
[----:B------:R0:W1:Y:S02]  /*0800*/  F2I.FTZ.U32.TRUNC.NTZ R3, R2 ;  /* 0x0000000200037305 */ /* 0x000064000021f000 */
[----:B0-----:R-:W-:Y:S01]  /*0810*/  HFMA2.MMA R2, -RZ, RZ, 0, 0 ;  /* 0x00000000ff027435 */ /* 0x001fe200000001ff */
[----:B-1----:R-:W-:-:S05]  /*0820*/  IADD3 R4, RZ, -R3, RZ ;  /* 0x80000003ff047210 */ /* 0x002fca0007ffe0ff */
[----:B------:R-:W-:Y:S01]  /*0830*/  IMAD R7, R4, R5, RZ ;  /* 0x0000000504077224 */ /* 0x000fe200078e02ff */
[----:B------:R-:W-:-:S03]  /*0840*/  IABS R4, UR9 ;  /* 0x0000000900047c13 */ /* 0x000fc60008000000 */
[----:B------:R-:W-:-:S06]  /*0850*/  IMAD.HI.U32 R3, R3, R7, R2 ;  /* 0x0000000703037227 */ /* 0x000fcc00078e0002 */
[----:B------:R-:W-:Y:S02]  /*0860*/  IMAD.HI.U32 R37, R3, R4, RZ ;  /* 0x0000000403257227 */ /* 0x000fe400078e00ff */
[----:B------:R-:W0:Y:S03]  /*0870*/  LDC.64 R2, c[0x0][0x220] ;  /* 0x00008800ff027b82 */ /* 0x000e260000000a00 */
[----:B------:R-:W-:-:S05]  /*0880*/  IADD3 R0, RZ, -R37, RZ ;  /* 0x80000025ff007210 */ /* 0x000fca0007ffe0ff */
[----:B------:R-:W-:-:S05]  /*0890*/  IMAD R0, R5, R0, R4 ;  /* 0x0000000005007224 */ /* 0x000fca00078e0204 */
[----:B------:R-:W-:-:S13]  /*08a0*/  ISETP.GT.U32.AND P1, PT, R5, R0, PT ;  /* 0x000000000500720c */ /* 0x000fda0003f24070 */
[-C--:B------:R-:W-:Y:S02]  /*08b0*/  @!P1 IADD3 R0, R0, -R5.reuse, RZ ;  /* 0x8000000500009210 */ /* 0x080fe40007ffe0ff */
[----:B------:R-:W-:Y:S02]  /*08c0*/  @!P1 IADD3 R37, R37, 0x1, RZ ;  /* 0x0000000125259810 */ /* 0x000fe40007ffe0ff */
[----:B------:R-:W-:Y:S02]  /*08d0*/  ISETP.GE.U32.AND P0, PT, R0, R5, PT ;  /* 0x000000050000720c */ /* 0x000fe40003f06070 */
[----:B------:R-:W-:Y:S02]  /*08e0*/  ISETP.NE.AND P1, PT, RZ, UR6, PT ;  /* 0x00000006ff007c0c */ /* 0x000fe4000bf25270 */
[----:B------:R-:W-:-:S04]  /*08f0*/  SHF.R.S32.HI R5, RZ, 0x1f, R68 ;  /* 0x0000001fff057819 */ /* 0x000fc80000011444 */
[----:B------:R-:W-:-:S04]  /*0900*/  LEA.HI R5, R5, R68, RZ, 0x3 ;  /* 0x0000004405057211 */ /* 0x000fc800078f18ff */
[----:B------:R-:W-:Y:S02]  /*0910*/  SHF.R.S32.HI R62, RZ, 0x3, R5 ;  /* 0x00000003ff3e7819 */ /* 0x000fe40000011405 */
[----:B------:R-:W-:-:S04]  /*0920*/  @P0 IADD3 R37, R37, 0x1, RZ ;  /* 0x0000000125250810 */ /* 0x000fc80007ffe0ff */
[----:B------:R-:W-:Y:S02]  /*0930*/  @!P2 IADD3 R37, RZ, -R37, RZ ;  /* 0x80000025ff25a210 */ /* 0x000fe40007ffe0ff */
[----:B------:R-:W-:-:S05]  /*0940*/  @!P1 LOP3.LUT R37, RZ, UR6, RZ, 0x33, !PT ;  /* 0x00000006ff259c12 */ /* 0x000fca000f8e33ff */
[----:B------:R-:W-:-:S05]  /*0950*/  IMAD R7, R71, R37, RZ ;  /* 0x0000002547077224 */ /* 0x000fca00078e02ff */
        /* <DEDUP_REMOVED lines=10> */
[----:B------:R-:W-:-:S04]  /*0a00*/  SHF.L.U32 R63, R68, 0x2, RZ ;  /* 0x00000002443f7819 */ /* 0x000fc800000006ff */
[----:B------:R-:W-:Y:S01]  /*0a10*/  LOP3.LUT R63, R63, 0x10, RZ, 0xc0, !PT ;  /* 0x000000103f3f7812 */ /* 0x000fe200078ec0ff */
[----:B------:R-:W-:Y:S01]  /*0a20*/  I2F.F16 R7, -0x40 ;  /* 0xffffffc000077906 */ /* 0x000fe20000200c00 */
[----:B------:R-:W-:Y:S01]  /*0a30*/  ISETP.LE.AND P0, PT, R69, UR9, PT ;  /* 0x0000000945007c0c */ /* 0x000fe2000bf03270 */
[----:B------:R-:W-:Y:S02]  /*0a40*/  HFMA2.MMA R57, -RZ, RZ, 0, 0 ;  /* 0x00000000ff397435 */ /* 0x000fe400000001ff */
[----:B------:R-:W-:Y:S01]  /*0a50*/  HFMA2.MMA R17, -RZ, RZ, 0, 0 ;  /* 0x00000000ff117435 */ /* 0x000fe200000001ff */
[----:B------:R-:W-:Y:S02]  /*0a60*/  CS2R R60, SRZ ;  /* 0x00000000003c7805 */ /* 0x000fe4000001ff00 */
[----:B------:R-:W-:Y:S02]  /*0a70*/  CS2R R58, SRZ ;  /* 0x00000000003a7805 */ /* 0x000fe4000001ff00 */
[----:B------:R-:W-:-:S02]  /*0a80*/  MOV R38, RZ ;  /* 0x000000ff00267202 */ /* 0x000fc40000000f00 */
[----:B------:R-:W-:Y:S02]  /*0a90*/  CS2R R44, SRZ ;  /* 0x00000000002c7805 */ /* 0x000fe4000001ff00 */
[----:B------:R-:W-:Y:S02]  /*0aa0*/  CS2R R8, SRZ ;  /* 0x0000000000087805 */ /* 0x000fe4000001ff00 */
[----:B------:R-:W-:Y:S02]  /*0ab0*/  CS2R R10, SRZ ;  /* 0x00000000000a7805 */ /* 0x000fe4000001ff00 */
[----:B------:R-:W-:Y:S02]  /*0ac0*/  CS2R R12, SRZ ;  /* 0x00000000000c7805 */ /* 0x000fe4000001ff00 */
[----:B------:R-:W-:Y:S01]  /*0ad0*/  CS2R R14, SRZ ;  /* 0x00000000000e7805 */ /* 0x000fe2000001ff00 */
[----:B------:R-:W-:Y:S01]  /*0ae0*/  BAR.SYNC.DEFER_BLOCKING 0x0 ;  /* 0x0000000000007b1d */ /* 0x000fe20000010000 */
[----:B--2---:R-:W-:-:S04]  /*0af0*/  SHF.R.U32.HI R0, RZ, R63, R2 ;  /* 0x0000003fff007219 */ /* 0x004fc80000011602 */
[----:B------:R-:W-:-:S04]  /*0b00*/  LEA.HI R3, R0, 0x1, RZ, 0x1c ;  /* 0x0000000100037811 */ /* 0x000fc800078fe0ff */
[----:B------:R-:W-:Y:S02]  /*0b10*/  LOP3.LUT R20, R3, 0xf, RZ, 0xc0, !PT ;  /* 0x0000000f03147812 */ /* 0x000fe400078ec0ff */
[C---:B------:R-:W-:Y:S02]  /*0b20*/  LEA.HI R3, R0.reuse, 0x1, RZ, 0x18 ;  /* 0x0000000100037811 */ /* 0x040fe400078fc0ff */
[C---:B------:R-:W-:Y:S02]  /*0b30*/  IADD3 R6, R0.reuse, 0x1, RZ ;  /* 0x0000000100067810 */ /* 0x040fe40007ffe0ff */
[----:B------:R-:W-:Y:S02]  /*0b40*/  LOP3.LUT R21, R3, 0xf, RZ, 0xc0, !PT ;  /* 0x0000000f03157812 */ /* 0x000fe400078ec0ff */
[----:B------:R-:W-:Y:S02]  /*0b50*/  LEA.HI R3, R0, 0x1, RZ, 0x14 ;  /* 0x0000000100037811 */ /* 0x000fe400078fa0ff */
[----:B------:R-:W-:-:S02]  /*0b60*/  LOP3.LUT R19, R6, 0xf, RZ, 0xc0, !PT ;  /* 0x0000000f06137812 */ /* 0x000fc400078ec0ff */
[----:B------:R-:W-:Y:S01]  /*0b70*/  LOP3.LUT R23, R3, 0xf, RZ, 0xc0, !PT ;  /* 0x0000000f03177812 */ /* 0x000fe200078ec0ff */
[----:B0-----:R-:W-:Y:S08]  /*0b80*/  I2F.F16 R4, R20 ;  /* 0x0000001400047306 */ /* 0x001ff00000200c00 */
[----:B------:R0:W1:Y:S08]  /*0b90*/  I2F.F16 R2, R19 ;  /* 0x0000001300027306 */ /* 0x0000700000200c00 */
[----:B------:R2:W5:Y:S08]  /*0ba0*/  I2F.F16 R0, R21 ;  /* 0x0000001500007306 */ /* 0x0005700000200c00 */
[----:B------:R3:W4:Y:S01]  /*0bb0*/  I2F.F16 R6, R23 ;  /* 0x0000001700067306 */ /* 0x0007220000200c00 */
[----:B0-----:R-:W-:-:S02]  /*0bc0*/  LOP3.LUT R19, R19, 0xe400, RZ, 0xfc, !PT ;  /* 0x0000e40013137812 */ /* 0x001fc400078efcff */
[----:B------:R-:W-:Y:S02]  /*0bd0*/  LOP3.LUT R20, R20, 0xe400, RZ, 0xfc, !PT ;  /* 0x0000e40014147812 */ /* 0x000fe400078efcff */
[----:B--2---:R-:W-:Y:S01]  /*0be0*/  LOP3.LUT R21, R21, 0xe400, RZ, 0xfc, !PT ;  /* 0x0000e40015157812 */ /* 0x004fe200078efcff */
[C---:B-1----:R-:W-:Y:S01]  /*0bf0*/  HADD2 R31, R7.reuse.H0_H0, -R2.H0_H0 ;  /* 0xa0000002071f7230 */ /* 0x042fe20000000800 */
[----:B---3--:R-:W-:Y:S01]  /*0c00*/  LOP3.LUT R23, R23, 0xe400, RZ, 0xfc, !PT ;  /* 0x0000e40017177812 */ /* 0x008fe200078efcff */
[C---:B------:R-:W-:Y:S01]  /*0c10*/  HADD2 R29, R7.reuse.H0_H0, -R4.H0_H0 ;  /* 0xa0000004071d7230 */ /* 0x040fe20000000800 */
[C-C-:B------:R-:W-:Y:S01]  /*0c20*/  PRMT R34, R18.reuse, 0x5410, R18.reuse ;  /* 0x0000541012227816 */ /* 0x140fe20000000012 */
[C---:B-----5:R-:W-:Y:S01]  /*0c30*/  HADD2 R22, R7.reuse.H0_H0, -R0.H0_H0 ;  /* 0xa000000007167230 */ /* 0x060fe20000000800 */
[----:B------:R-:W-:Y:S02]  /*0c40*/  PRMT R33, R18, 0x7632, R18 ;  /* 0x0000763212217816 */ /* 0x000fe40000000012 */
[----:B------:R-:W-:Y:S01]  /*0c50*/  CS2R R2, SRZ ;  /* 0x0000000000027805 */ /* 0x000fe2000001ff00 */
[----:B----4-:R-:W-:Y:S01]  /*0c60*/  HADD2 R24, R7.H0_H0, -R6.H0_H0 ;  /* 0xa000000607187230 */ /* 0x010fe20000000800 */
[----:B------:R-:W-:-:S02]  /*0c70*/  MOV R0, RZ ;  /* 0x000000ff00007202 */ /* 0x000fc40000000f00 */
[----:B------:R-:W-:Y:S02]  /*0c80*/  CS2R R4, SRZ ;  /* 0x0000000000047805 */ /* 0x000fe4000001ff00 */
[----:B------:R-:W-:Y:S02]  /*0c90*/  CS2R R6, SRZ ;  /* 0x0000000000067805 */ /* 0x000fe4000001ff00 */
[C-C-:B------:R-:W-:Y:S02]  /*0ca0*/  PRMT R36, R16.reuse, 0x5410, R16.reuse ;  /* 0x0000541010247816 */ /* 0x140fe40000000010 */
[----:B------:R-:W-:Y:S02]  /*0cb0*/  PRMT R35, R16, 0x7632, R16 ;  /* 0x0000763210237816 */ /* 0x000fe40000000010 */
[----:B------:R-:W-:Y:S02]  /*0cc0*/  PRMT R32, R19, 0x5410, R19 ;  /* 0x0000541013207816 */ /* 0x000fe40000000013 */
[----:B------:R-:W-:-:S02]  /*0cd0*/  PRMT R30, R20, 0x5410, R20 ;  /* 0x00005410141e7816 */ /* 0x000fc40000000014 */
[----:B------:R-:W-:Y:S02]  /*0ce0*/  PRMT R28, R21, 0x5410, R21 ;  /* 0x00005410151c7816 */ /* 0x000fe40000000015 */
[----:B------:R-:W-:Y:S01]  /*0cf0*/  PRMT R18, R23, 0x5410, R23 ;  /* 0x0000541017127816 */ /* 0x000fe20000000017 */
[----:B------:R-:W-:Y:S06]  /*0d00*/  @P0 BRA `(.L_x_169) ;  /* 0x0000003000d40947 */ /* 0x000fec0003800000 */
[----:B------:R-:W-:Y:S01]  /*0d10*/  USHF.R.S32.HI UR5, URZ, 0x1f, UR9 ;  /* 0x0000001f3f057899 */ /* 0x000fe20008011409 */
[----:B------:R-:W0:Y:S01]  /*0d20*/  S2UR UR7, SR_CgaCtaId ;  /* 0x00000000000779c3 */ /* 0x000e220000008800 */
[----:B------:R-:W-:Y:S01]  /*0d30*/  ULDC.64 UR12, c[0x0][0x218] ;  /* 0x00008600000c7ab9 */ /* 0x000fe20000000a00 */
[----:B------:R-:W-:Y:S01]  /*0d40*/  MOV R60, RZ ;  /* 0x000000ff003c7202 */ /* 0x000fe20000000f00 */
[----:B------:R-:W-:-:S04]  /*0d50*/  ULEA.HI UR5, UR5, UR9, URZ, 0x3 ;  /* 0x0000000905057291 */ /* 0x000fc8000f8f183f */
[----:B------:R-:W-:-:S06]  /*0d60*/  USHF.R.S32.HI UR5, URZ, 0x3, UR5 ;  /* 0x000000033f057899 */ /* 0x000fcc0008011405 */
[----:B------:R-:W-:Y:S01]  /*0d70*/  IMAD R71, R71, UR5, RZ ;  /* 0x0000000547477c24 */ /* 0x000fe2000f8e02ff */
[----:B------:R-:W-:-:S03]  /*0d80*/  UIADD3 UR5, UR9, UR6, URZ ;  /* 0x0000000609057290 */ /* 0x000fc6000fffe03f */
[----:B------:R-:W-:Y:S01]  /*0d90*/  UMOV UR6, 0x400 ;  /* 0x0000040000067882 */ /* 0x000fe20000000000 */
[----:B------:R-:W-:Y:S02]  /*0da0*/  SHF.R.S32.HI R19, RZ, 0x1f, R71 ;  /* 0x0000001fff137819 */ /* 0x000fe40000011447 */
[----:B------:R-:W-:-:S04]  /*0db0*/  IADD3 R71, P0, R68, R71, RZ ;  /* 0x0000004744477210 */ /* 0x000fc80007f1e0ff */
[----:B------:R-:W-:Y:S01]  /*0dc0*/  LEA.HI.X.SX32 R16, R68, R19, 0x1, P0 ;  /* 0x0000001344107211 */ /* 0x000fe200000f0eff */
[----:B0-----:R-:W-:Y:S01]  /*0dd0*/  ULEA UR6, UR7, UR6, 0x18 ;  /* 0x0000000607067291 */ /* 0x001fe2000f8ec03f */
[C---:B------:R-:W-:Y:S01]  /*0de0*/  LEA R74, P0, R71.reuse, UR12, 0x2 ;  /* 0x0000000c474a7c11 */ /* 0x040fe2000f8010ff */
[----:B------:R-:W-:Y:S01]  /*0df0*/  ULDC UR12, c[0x0][0x23c] ;  /* 0x00008f00000c7ab9 */ /* 0x000fe20000000800 */
[----:B------:R-:W-:Y:S01]  /*0e00*/  MOV R19, R22 ;  /* 0x0000001600137202 */ /* 0x000fe20000000f00 */
[----:B------:R-:W-:Y:S01]  /*0e10*/  UMOV UR7, UR5 ;  /* 0x0000000500077c82 */ /* 0x000fe20008000000 */
[----:B------:R-:W-:Y:S02]  /*0e20*/  LEA.HI.X R75, R71, UR13, R16, 0x2, P0 ;  /* 0x0000000d474b7c11 */ /* 0x000fe400080f1410 */
[----:B------:R-:W-:-:S07]  /*0e30*/  MOV R16, R24 ;  /* 0x0000001800107202 */ /* 0x000fce0000000f00 */
.L_x_187:
[----:B------:R-:W2:Y:S01]  /*0e40*/  LDG.E.128.CONSTANT R20, desc[UR10][R74.64] ;  /* 0x0000000a4a147981 */ /* 0x000ea2000c1e9d00 */
[----:B------:R-:W-:Y:S01]  /*0e50*/  UISETP.NE.AND UP0, UPT, UR9, UR7, UPT ;  /* 0x000000070900728c */ /* 0x000fe2000bf05270 */
[----:B------:R-:W-:Y:S02]  /*0e60*/  ISETP.NE.AND P0, PT, R66, RZ, PT ;  /* 0x000000ff4200720c */ /* 0x000fe40003f05270 */
[----:B------:R-:W-:Y:S02]  /*0e70*/  ISETP.NE.AND P1, PT, R67, RZ, PT ;  /* 0x000000ff4300720c */ /* 0x000fe40003f25270 */
[----:B------:R-:W-:Y:S02]  /*0e80*/  ISETP.NE.AND P2, PT, R65, RZ, PT ;  /* 0x000000ff4100720c */ /* 0x000fe40003f45270 */
[----:B------:R-:W-:Y:S02]  /*0e90*/  PLOP3.LUT P4, PT, PT, PT, UP0, 0x80, 0x0 ;  /* 0x000000000000781c */ /* 0x000fe40003f8f008 */
[----:B------:R-:W-:-:S02]  /*0ea0*/  ISETP.NE.AND P3, PT, R64, RZ, PT ;  /* 0x000000ff4000720c */ /* 0x000fc40003f65270 */
[C---:B--2---:R-:W-:Y:S02]  /*0eb0*/  LOP3.LUT R43, R20.reuse, 0xf000f, RZ, 0xc0, !PT ;  /* 0x000f000f142b7812 */ /* 0x044fe400078ec0ff */
[----:B------:R-:W-:Y:S02]  /*0ec0*/  LOP3.LUT R46, R20, 0xf000f0, RZ, 0xc0, !PT ;  /* 0x00f000f0142e7812 */ /* 0x000fe400078ec0ff */
[C---:B------:R-:W-:Y:S02]  /*0ed0*/  LOP3.LUT R25, R21.reuse, 0xf000f, RZ, 0xc0, !PT ;  /* 0x000f000f15197812 */ /* 0x040fe400078ec0ff */
[----:B------:R-:W-:Y:S02]  /*0ee0*/  LOP3.LUT R24, R21, 0xf000f0, RZ, 0xc0, !PT ;  /* 0x00f000f015187812 */ /* 0x000fe400078ec0ff */
[----:B------:R-:W-:Y:S02]  /*0ef0*/  SHF.R.U32.HI R40, RZ, 0x8, R22 ;  /* 0x00000008ff287819 */ /* 0x000fe40000011616 */
[----:B------:R-:W-:-:S02]  /*0f00*/  LOP3.LUT R26, R23, 0xf000f, RZ, 0xc0, !PT ;  /* 0x000f000f171a7812 */ /* 0x000fc400078ec0ff */
[----:B------:R-:W-:Y:S02]  /*0f10*/  SHF.R.U32.HI R20, RZ, 0x8, R20 ;  /* 0x00000008ff147819 */ /* 0x000fe40000011614 */
[----:B------:R-:W-:Y:S02]  /*0f20*/  SHF.R.U32.HI R21, RZ, 0x8, R21 ;  /* 0x00000008ff157819 */ /* 0x000fe40000011615 */
[C---:B------:R-:W-:Y:S02]  /*0f30*/  LOP3.LUT R51, R22.reuse, 0xf000f, RZ, 0xc0, !PT ;  /* 0x000f000f16337812 */ /* 0x040fe400078ec0ff */
[----:B------:R-:W-:Y:S02]  /*0f40*/  LOP3.LUT R52, R22, 0xf000f0, RZ, 0xc0, !PT ;  /* 0x00f000f016347812 */ /* 0x000fe400078ec0ff */
[----:B------:R-:W-:Y:S02]  /*0f50*/  LOP3.LUT R55, R23, 0xf000f0, RZ, 0xc0, !PT ;  /* 0x00f000f017377812 */ /* 0x000fe400078ec0ff */
[----:B------:R-:W-:-:S02]  /*0f60*/  SHF.R.U32.HI R48, RZ, 0x8, R23 ;  /* 0x00000008ff307819 */ /* 0x000fc40000011617 */
        /* <DEDUP_REMOVED lines=13> */
[----:B------:R-:W-:Y:S02]  /*1040*/  LOP3.LUT R55, R55, 0x64006400, RZ, 0xfc, !PT ;  /* 0x6400640037377812 */ /* 0x000fe400078efcff */
[C---:B------:R-:W-:Y:S02]  /*1050*/  LOP3.LUT R26, R48.reuse, 0xf000f, RZ, 0xc0, !PT ;  /* 0x000f000f301a7812 */ /* 0x040fe400078ec0ff */
[----:B------:R-:W-:Y:S01]  /*1060*/  LOP3.LUT R24, R48, 0xf000f0, RZ, 0xc0, !PT ;  /* 0x00f000f030187812 */ /* 0x000fe200078ec0ff */
[----:B------:R-:W-:Y:S06]  /*1070*/  @P4 BRA `(.L_x_170) ;  /* 0x0000000000b04947 */ /* 0x000fec0003800000 */
        /* <DEDUP_REMOVED lines=14> */
[----:B------:R-:W-:Y:S01]  /*1160*/  UMOV UR7, UR5 ;  /* 0x0000000500077c82 */ /* 0x000fe20008000000 */
[----:B--2---:R-:W-:-:S04]  /*1170*/  SHF.R.U32.HI R16, RZ, R63, R18 ;  /* 0x0000003fff107219 */ /* 0x004fc80000011612 */
[C---:B------:R-:W-:Y:S02]  /*1180*/  IADD3 R28, R16.reuse, 0x1, RZ ;  /* 0x00000001101c7810 */ /* 0x040fe40007ffe0ff */
[C---:B------:R-:W-:Y:S02]  /*1190*/  LEA.HI R29, R16.reuse, 0x1, RZ, 0x1c ;  /* 0x00000001101d7811 */ /* 0x040fe400078fe0ff */
[C---:B------:R-:W-:Y:S02]  /*11a0*/  LEA.HI R19, R16.reuse, 0x1, RZ, 0x18 ;  /* 0x0000000110137811 */ /* 0x040fe400078fc0ff */
[----:B------:R-:W-:Y:S02]  /*11b0*/  LEA.HI R16, R16, 0x1, RZ, 0x14 ;  /* 0x0000000110107811 */ /* 0x000fe400078fa0ff */
[----:B------:R-:W-:Y:S02]  /*11c0*/  LOP3.LUT R28, R28, 0xf, RZ, 0xc0, !PT ;  /* 0x0000000f1c1c7812 */ /* 0x000fe400078ec0ff */
[----:B------:R-:W-:-:S02]  /*11d0*/  LOP3.LUT R18, R29, 0xf, RZ, 0xc0, !PT ;  /* 0x0000000f1d127812 */ /* 0x000fc400078ec0ff */
[----:B------:R-:W-:Y:S01]  /*11e0*/  LOP3.LUT R30, R19, 0xf, RZ, 0xc0, !PT ;  /* 0x0000000f131e7812 */ /* 0x000fe200078ec0ff */
[----:B------:R1:W2:Y:S01]  /*11f0*/  I2F.F16 R31, R28 ;  /* 0x0000001c001f7306 */ /* 0x0002a20000200c00 */
[----:B0-----:R-:W-:Y:S02]  /*1200*/  LOP3.LUT R21, R16, 0xf, RZ, 0xc0, !PT ;  /* 0x0000000f10157812 */ /* 0x001fe400078ec0ff */
[----:B------:R-:W-:Y:S02]  /*1210*/  LOP3.LUT R20, R30, 0xe400, RZ, 0xfc, !PT ;  /* 0x0000e4001e147812 */ /* 0x000fe400078efcff */
[----:B------:R-:W-:-:S03]  /*1220*/  LOP3.LUT R48, R21, 0xe400, RZ, 0xfc, !PT ;  /* 0x0000e40015307812 */ /* 0x000fc600078efcff */
[----:B------:R0:W5:Y:S01]  /*1230*/  I2F.F16 R29, R18 ;  /* 0x00000012001d7306 */ /* 0x0001620000200c00 */
[----:B-1----:R-:W-:Y:S02]  /*1240*/  LOP3.LUT R28, R28, 0xe400, RZ, 0xfc, !PT ;  /* 0x0000e4001c1c7812 */ /* 0x002fe400078efcff */
[----:B---3--:R-:W-:Y:S02]  /*1250*/  PRMT R36, R35, 0x5410, R35 ;  /* 0x0000541023247816 */ /* 0x008fe40000000023 */
[----:B----4-:R-:W-:Y:S01]  /*1260*/  PRMT R34, R33, 0x5410, R33 ;  /* 0x0000541021227816 */ /* 0x010fe20000000021 */
[----:B--2---:R-:W-:Y:S02]  /*1270*/  HADD2 R31, R32.H0_H0, -R31.H0_H0 ;  /* 0xa000001f201f7230 */ /* 0x004fe40000000800 */
[----:B------:R1:W2:Y:S01]  /*1280*/  I2F.F16 R19, R30 ;  /* 0x0000001e00137306 */ /* 0x0002a20000200c00 */
[----:B0-----:R-:W-:Y:S02]  /*1290*/  LOP3.LUT R18, R18, 0xe400, RZ, 0xfc, !PT ;  /* 0x0000e40012127812 */ /* 0x001fe400078efcff */
[----:B------:R-:W-:-:S02]  /*12a0*/  PRMT R35, R35, 0x7632, R35 ;  /* 0x0000763223237816 */ /* 0x000fc40000000023 */
[----:B------:R-:W-:Y:S01]  /*12b0*/  PRMT R33, R33, 0x7632, R33 ;  /* 0x0000763221217816 */ /* 0x000fe20000000021 */
[C---:B-----5:R-:W-:Y:S02]  /*12c0*/  HADD2 R29, R32.reuse.H0_H0, -R29.H0_H0 ;  /* 0xa000001d201d7230 */ /* 0x060fe40000000800 */
[----:B------:R-:W0:Y:S01]  /*12d0*/  I2F.F16 R16, R21 ;  /* 0x0000001500107306 */ /* 0x000e220000200c00 */
[----:B-1----:R-:W-:Y:S02]  /*12e0*/  PRMT R30, R18, 0x5410, R18 ;  /* 0x00005410121e7816 */ /* 0x002fe40000000012 */
[----:B------:R-:W-:Y:S01]  /*12f0*/  PRMT R18, R48, 0x5410, R48 ;  /* 0x0000541030127816 */ /* 0x000fe20000000030 */
[C---:B--2---:R-:W-:Y:S02]  /*1300*/  HADD2 R19, R32.reuse.H0_H0, -R19.H0_H0 ;  /* 0xa000001320137230 */ /* 0x044fe40000000800 */
[----:B0-----:R-:W-:Y:S01]  /*1310*/  HADD2 R16, R32.H0_H0, -R16.H0_H0 ;  /* 0xa000001020107230 */ /* 0x001fe20000000800 */
[----:B------:R-:W-:-:S02]  /*1320*/  PRMT R32, R28, 0x5410, R28 ;  /* 0x000054101c207816 */ /* 0x000fc4000000001c */
[----:B------:R-:W-:-:S07]  /*1330*/  PRMT R28, R20, 0x5410, R20 ;  /* 0x00005410141c7816 */ /* 0x000fce0000000014 */
.L_x_170:
[----:B------:R-:W-:Y:S01]  /*1340*/  LOP3.LUT R49, R42, 0x64006400, RZ, 0xfc, !PT ;  /* 0x640064002a317812 */ /* 0x000fe200078efcff */
[----:B------:R-:W-:Y:S01]  /*1350*/  HFMA2.MMA R43, R43, 1, 1, R32 ;  /* 0x3c003c002b2b7835 */ /* 0x000fe20000000020 */
[----:B------:R-:W-:Y:S01]  /*1360*/  LOP3.LUT R54, R40, 0x64006400, RZ, 0xfc, !PT ;  /* 0x6400640028367812 */ /* 0x000fe200078efcff */
[----:B------:R-:W-:Y:S01]  /*1370*/  HFMA2.MMA R46, R46, 0.0625, 0.0625, R31 ;  /* 0x2c002c002e2e7835 */ /* 0x000fe2000000001f */
[----:B------:R-:W-:Y:S01]  /*1380*/  LOP3.LUT R39, R39, 0x64006400, RZ, 0xfc, !PT ;  /* 0x6400640027277812 */ /* 0x000fe200078efcff */
[----:B------:R-:W-:Y:S01]  /*1390*/  HFMA2.MMA R48, R25, 1, 1, R30 ;  /* 0x3c003c0019307835 */ /* 0x000fe2000000001e */
[----:B------:R-:W-:Y:S01]  /*13a0*/  LOP3.LUT R42, R41, 0x64006400, RZ, 0xfc, !PT ;  /* 0x64006400292a7812 */ /* 0x000fe200078efcff */
[----:B------:R-:W-:Y:S01]  /*13b0*/  HFMA2 R41, R54, 0.0625, 0.0625, R19 ;  /* 0x2c002c0036297831 */ /* 0x000fe20000000013 */
[----:B------:R-:W-:Y:S01]  /*13c0*/  LOP3.LUT R53, R27, 0x64006400, RZ, 0xfc, !PT ;  /* 0x640064001b357812 */ /* 0x000fe200078efcff */
[----:B------:R-:W-:Y:S01]  /*13d0*/  HADD2 R50, R39, R30 ;  /* 0x0000001e27327230 */ /* 0x000fe20000000000 */
[----:B------:R-:W-:Y:S01]  /*13e0*/  LOP3.LUT R20, R47, 0x64006400, RZ, 0xfc, !PT ;  /* 0x640064002f147812 */ /* 0x000fe200078efcff */
[----:B------:R-:W-:Y:S01]  /*13f0*/  HADD2 R47, R49, R32 ;  /* 0x00000020312f7230 */ /* 0x000fe20000000000 */
[----:B------:R-:W-:Y:S01]  /*1400*/  LOP3.LUT R21, R26, 0x64006400, RZ, 0xfc, !PT ;  /* 0x640064001a157812 */ /* 0x000fe200078efcff */
[----:B------:R-:W-:Y:S01]  /*1410*/  HFMA2.MMA R49, R22, 0.0625, 0.0625, R29 ;  /* 0x2c002c0016317835 */ /* 0x000fe2000000001d */
[----:B------:R-:W-:Y:S01]  /*1420*/  LOP3.LUT R27, R24, 0x64006400, RZ, 0xfc, !PT ;  /* 0x64006400181b7812 */ /* 0x000fe200078efcff */
[----:B------:R-:W-:Y:S01]  /*1430*/  HFMA2.MMA R51, R51, 1, 1, R28 ;  /* 0x3c003c0033337835 */ /* 0x000fe2000000001c */
[----:B------:R-:W-:Y:S01]  /*1440*/  HFMA2 R39, R42, 0.0625, 0.0625, R29 ;  /* 0x2c002c002a277831 */ /* 0x000fe2000000001d */
[----:B------:R-:W-:Y:S01]  /*1450*/  HFMA2.MMA R52, R52, 0.0625, 0.0625, R19 ;  /* 0x2c002c0034347835 */ /* 0x000fe20000000013 */
[----:B------:R-:W-:Y:S01]  /*1460*/  HFMA2 R40, R20, 0.0625, 0.0625, R31 ;  /* 0x2c002c0014287831 */ /* 0x000fe2000000001f */
[----:B------:R-:W-:Y:S01]  /*1470*/  HFMA2.MMA R54, R23, 1, 1, R18 ;  /* 0x3c003c0017367835 */ /* 0x000fe20000000012 */
[----:B------:R-:W-:Y:S01]  /*1480*/  HADD2 R53, R53, R28 ;  /* 0x0000001c35357230 */ /* 0x000fe20000000000 */
[----:B------:R-:W-:Y:S01]  /*1490*/  HFMA2.MMA R55, R55, 0.0625, 0.0625, R16 ;  /* 0x2c002c0037377835 */ /* 0x000fe20000000010 */
[----:B------:R-:W-:-:S02]  /*14a0*/  HADD2 R56, R21, R18 ;  /* 0x0000001215387230 */ /* 0x000fc40000000000 */
[----:B------:R-:W-:Y:S01]  /*14b0*/  HFMA2 R42, R27, 0.0625, 0.0625, R16 ;  /* 0x2c002c001b2a7831 */ /* 0x000fe20000000010 */
[----:B------:R-:W-:Y:S07]  /*14c0*/  @!P0 BRA `(.L_x_171) ;  /* 0x0000000000548947 */ /* 0x000fee0003800000 */
        /* <DEDUP_REMOVED lines=21> */
.L_x_171:
        /* <DEDUP_REMOVED lines=22> */
.L_x_172:
        /* <DEDUP_REMOVED lines=22> */
.L_x_173:
        /* <DEDUP_REMOVED lines=22> */
.L_x_174:
[----:B------:R-:W0:Y:S01]  /*1a40*/  LDS.128 R24, [UR6+0x400] ;  /* 0x00040006ff187984 */ /* 0x000e220008000c00 */
[----:B------:R-:W1:Y:S01]  /*1a50*/  LDC R71, c[0x0][0x23c] ;  /* 0x00008f00ff477b82 */ /* 0x000e620000000800 */
[----:B------:R-:W-:Y:S01]  /*1a60*/  MOV R73, R43 ;  /* 0x0000002b00497202 */ /* 0x000fe20000000f00 */
[----:B-1----:R-:W-:-:S05]  /*1a70*/  IMAD.WIDE R74, R71, 0x4, R74 ;  /* 0x00000004474a7825 */ /* 0x002fca00078e024a */
[-C--:B0-----:R-:W-:Y:S01]  /*1a80*/  HFMA2.MMA R23, R73, R24.reuse, RZ ;  /* 0x0000001849177235 */ /* 0x081fe200000000ff */
[-C--:B------:R-:W-:Y:S01]  /*1a90*/  HFMA2 R21, R48, R24.reuse, RZ.H0_H0 ;  /* 0x0000001830157231 */ /* 0x080fe200000400ff */
[----:B------:R-:W-:Y:S01]  /*1aa0*/  HFMA2.MMA R43, R51, R24, RZ ;  /* 0x00000018332b7235 */ /* 0x000fe200000000ff */
[----:B------:R-:W-:Y:S02]  /*1ab0*/  HFMA2 R20, R54, R24, RZ.H0_H0 ;  /* 0x0000001836147231 */ /* 0x000fe400000400ff */
[-C--:B------:R-:W-:Y:S02]  /*1ac0*/  HFMA2 R21, R49, R25.reuse, R21 ;  /* 0x0000001931157231 */ /* 0x080fe40000000015 */
[----:B------:R-:W-:Y:S01]  /*1ad0*/  HFMA2 R20, R55, R25, R20 ;  /* 0x0000001937147231 */ /* 0x000fe20000000014 */
[-C--:B------:R-:W-:Y:S02]  /*1ae0*/  HFMA2.MMA R24, R46, R25.reuse, R23 ;  /* 0x000000192e187235 */ /* 0x080fe40000000017 */
[----:B------:R-:W-:Y:S01]  /*1af0*/  HFMA2.MMA R43, R52, R25, R43 ;  /* 0x00000019342b7235 */ /* 0x000fe2000000002b */
[----:B------:R-:W-:-:S05]  /*1b00*/  HFMA2 R25, R50, R26, R21 ;  /* 0x0000001a32197231 */ /* 0x000fca0000000015 */
[-C--:B------:R-:W-:Y:S02]  /*1b10*/  HFMA2.MMA R24, R47, R26.reuse, R24 ;  /* 0x0000001a2f187235 */ /* 0x080fe40000000018 */
[----:B------:R-:W-:Y:S01]  /*1b20*/  HFMA2.MMA R43, R53, R26, R43 ;  /* 0x0000001a352b7235 */ /* 0x000fe2000000002b */
[----:B------:R-:W-:Y:S02]  /*1b30*/  HFMA2 R26, R56, R26, R20 ;  /* 0x0000001a381a7231 */ /* 0x000fe40000000014 */
[----:B------:R-:W2:Y:S01]  /*1b40*/  LDG.E.128.CONSTANT R20, desc[UR10][R74.64] ;  /* 0x0000000a4a147981 */ /* 0x000ea2000c1e9d00 */
[-C--:B------:R-:W-:Y:S02]  /*1b50*/  HFMA2 R25, R39, R27.reuse, R25 ;  /* 0x0000001b27197231 */ /* 0x080fe40000000019 */
[-C--:B------:R-:W-:Y:S01]  /*1b60*/  HFMA2.MMA R24, R40, R27.reuse, R24 ;  /* 0x0000001b28187235 */ /* 0x080fe20000000018 */
[----:B------:R-:W-:Y:S01]  /*1b70*/  HFMA2 R70, R42, R27, R26 ;  /* 0x0000001b2a467231 */ /* 0x000fe2000000001a */
[----:B------:R-:W-:Y:S01]  /*1b80*/  HFMA2.MMA R43, R41, R27, R43 ;  /* 0x0000001b292b7235 */ /* 0x000fe2000000002b */
[----:B------:R-:W-:-:S02]  /*1b90*/  HFMA2 R44, R25, R35, R44 ;  /* 0x00000023192c7231 */ /* 0x000fc4000000002c */
[----:B------:R-:W-:-:S03]  /*1ba0*/  HFMA2 R38, R70, R33, R38 ;  /* 0x0000002146267231 */ /* 0x000fc60000000026 */
[----:B------:R-:W-:Y:S02]  /*1bb0*/  HFMA2.MMA R45, R24, R36, R45 ;  /* 0x00000024182d7235 */ /* 0x000fe4000000002d */
[----:B------:R-:W0:Y:S01]  /*1bc0*/  LDS.128 R24, [UR6+0x500] ;  /* 0x00050006ff187984 */ /* 0x000e220008000c00 */
        /* <DEDUP_REMOVED lines=14> */
[----:B------:R-:W-:Y:S01]  /*1cb0*/  HFMA2.MMA R51, R53, R26, R51 ;  /* 0x0000001a35337235 */ /* 0x000fe20000000033 */
[----:B------:R-:W-:-:S05]  /*1cc0*/  HFMA2 R39, R24, R33, R60 ;  /* 0x0000002118277231 */ /* 0x000fca000000003c */
[-C--:B------:R-:W-:Y:S02]  /*1cd0*/  HFMA2.MMA R73, R40, R27.reuse, R73 ;  /* 0x0000001b28497235 */ /* 0x080fe40000000049 */
[----:B------:R-:W-:Y:S01]  /*1ce0*/  HFMA2.MMA R40, R41, R27, R51 ;  /* 0x0000001b29287235 */ /* 0x000fe20000000033 */
[----:B------:R-:W-:-:S05]  /*1cf0*/  HFMA2 R41, R48, R35, R58 ;  /* 0x0000002330297231 */ /* 0x000fca000000003a */
[----:B------:R-:W-:Y:S01]  /*1d00*/  HFMA2.MMA R42, R73, R36, R59 ;  /* 0x00000024492a7235 */ /* 0x000fe2000000003b */
[----:B------:R-:W-:Y:S01]  /*1d10*/  IMAD.WIDE R72, R71, 0x4, R74 ;  /* 0x0000000447487825 */ /* 0x000fe200078e024a */
[----:B------:R-:W-:Y:S01]  /*1d20*/  HFMA2.MMA R40, R40, R34, R61 ;  /* 0x0000002228287235 */ /* 0x000fe2000000003d */
[C---:B--2---:R-:W-:Y:S02]  /*1d30*/  LOP3.LUT R27, R20.reuse, 0xf000f, RZ, 0xc0, !PT ;  /* 0x000f000f141b7812 */ /* 0x044fe400078ec0ff */
[----:B------:R-:W-:Y:S02]  /*1d40*/  LOP3.LUT R24, R20, 0xf000f0, RZ, 0xc0, !PT ;  /* 0x00f000f014187812 */ /* 0x000fe400078ec0ff */
[----:B------:R-:W-:Y:S02]  /*1d50*/  SHF.R.U32.HI R20, RZ, 0x8, R20 ;  /* 0x00000008ff147819 */ /* 0x000fe40000011614 */
[C---:B------:R-:W-:Y:S02]  /*1d60*/  LOP3.LUT R25, R21.reuse, 0xf000f, RZ, 0xc0, !PT ;  /* 0x000f000f15197812 */ /* 0x040fe400078ec0ff */
[----:B------:R-:W-:-:S02]  /*1d70*/  LOP3.LUT R47, R21, 0xf000f0, RZ, 0xc0, !PT ;  /* 0x00f000f0152f7812 */ /* 0x000fc400078ec0ff */
[C---:B------:R-:W-:Y:S02]  /*1d80*/  LOP3.LUT R50, R22.reuse, 0xf000f0, RZ, 0xc0, !PT ;  /* 0x00f000f016327812 */ /* 0x040fe400078ec0ff */
[----:B------:R-:W-:Y:S02]  /*1d90*/  SHF.R.U32.HI R21, RZ, 0x8, R21 ;  /* 0x00000008ff157819 */ /* 0x000fe40000011615 */
[----:B------:R-:W-:Y:S02]  /*1da0*/  SHF.R.U32.HI R51, RZ, 0x8, R22 ;  /* 0x00000008ff337819 */ /* 0x000fe40000011616 */
[----:B------:R-:W-:Y:S02]  /*1db0*/  LOP3.LUT R49, R22, 0xf000f, RZ, 0xc0, !PT ;  /* 0x000f000f16317812 */ /* 0x000fe400078ec0ff */
[C---:B------:R-:W-:Y:S02]  /*1dc0*/  LOP3.LUT R26, R20.reuse, 0xf000f, RZ, 0xc0, !PT ;  /* 0x000f000f141a7812 */ /* 0x040fe400078ec0ff */
[----:B------:R-:W-:-:S02]  /*1dd0*/  LOP3.LUT R46, R20, 0xf000f0, RZ, 0xc0, !PT ;  /* 0x00f000f0142e7812 */ /* 0x000fc400078ec0ff */
[----:B------:R-:W-:Y:S02]  /*1de0*/  SHF.R.U32.HI R53, RZ, 0x8, R23 ;  /* 0x00000008ff357819 */ /* 0x000fe40000011617 */
[----:B------:R-:W-:Y:S02]  /*1df0*/  LOP3.LUT R22, R47, 0x64006400, RZ, 0xfc, !PT ;  /* 0x640064002f167812 */ /* 0x000fe400078efcff */
[----:B------:R-:W-:Y:S02]  /*1e00*/  LOP3.LUT R20, R50, 0x64006400, RZ, 0xfc, !PT ;  /* 0x6400640032147812 */ /* 0x000fe400078efcff */
[----:B------:R-:W-:Y:S02]  /*1e10*/  LOP3.LUT R47, R21, 0xf000f, RZ, 0xc0, !PT ;  /* 0x000f000f152f7812 */ /* 0x000fe400078ec0ff */
[----:B------:R-:W-:Y:S02]  /*1e20*/  LOP3.LUT R50, R51, 0xf000f, RZ, 0xc0, !PT ;  /* 0x000f000f33327812 */ /* 0x000fe400078ec0ff */
[C---:B------:R-:W-:Y:S01]  /*1e30*/  LOP3.LUT R52, R23.reuse, 0xf000f, RZ, 0xc0, !PT ;  /* 0x000f000f17347812 */ /* 0x040fe200078ec0ff */
[----:B------:R-:W-:Y:S01]  /*1e40*/  HFMA2.MMA R55, R20, 0.0625, 0.0625, R19 ;  /* 0x2c002c0014377835 */ /* 0x000fe20000000013 */
        /* <DEDUP_REMOVED lines=12> */
[----:B------:R-:W-:Y:S01]  /*1f10*/  HADD2 R52, R53, R30 ;  /* 0x0000001e35347230 */ /* 0x000fe20000000000 */
[----:B------:R-:W-:Y:S01]  /*1f20*/  LOP3.LUT R59, R59, 0x64006400, RZ, 0xfc, !PT ;  /* 0x640064003b3b7812 */ /* 0x000fe200078efcff */
[----:B------:R-:W-:Y:S01]  /*1f30*/  HFMA2.MMA R47, R24, 0.0625, 0.0625, R31 ;  /* 0x2c002c00182f7835 */ /* 0x000fe2000000001f */
[----:B------:R-:W-:Y:S01]  /*1f40*/  LOP3.LUT R54, R48, 0x64006400, RZ, 0xfc, !PT ;  /* 0x6400640030367812 */ /* 0x000fe200078efcff */
[----:B------:R-:W-:Y:S01]  /*1f50*/  HFMA2.MMA R50, R25, 1, 1, R30 ;  /* 0x3c003c0019327835 */ /* 0x000fe2000000001e */
[----:B------:R-:W-:Y:S01]  /*1f60*/  LOP3.LUT R58, R51, 0x64006400, RZ, 0xfc, !PT ;  /* 0x64006400333a7812 */ /* 0x000fe200078efcff */
[----:B------:R-:W-:Y:S01]  /*1f70*/  HFMA2.MMA R51, R22, 0.0625, 0.0625, R29 ;  /* 0x2c002c0016337835 */ /* 0x000fe2000000001d */
[----:B------:R-:W-:Y:S01]  /*1f80*/  LOP3.LUT R49, R26, 0x64006400, RZ, 0xfc, !PT ;  /* 0x640064001a317812 */ /* 0x000fe200078efcff */
[----:B------:R-:W-:Y:S01]  /*1f90*/  HFMA2 R53, R54, 0.0625, 0.0625, R29 ;  /* 0x2c002c0036357831 */ /* 0x000fe2000000001d */
[----:B------:R-:W-:Y:S01]  /*1fa0*/  LOP3.LUT R27, R27, 0x64006400, RZ, 0xfc, !PT ;  /* 0x640064001b1b7812 */ /* 0x000fe200078efcff */
[----:B------:R-:W-:Y:S01]  /*1fb0*/  HFMA2 R57, R58, 0.0625, 0.0625, R19 ;  /* 0x2c002c003a397831 */ /* 0x000fe20000000013 */
[----:B------:R-:W-:Y:S01]  /*1fc0*/  LOP3.LUT R26, R46, 0x64006400, RZ, 0xfc, !PT ;  /* 0x640064002e1a7812 */ /* 0x000fe200078efcff */
[----:B------:R-:W-:Y:S01]  /*1fd0*/  HFMA2.MMA R54, R23, 1, 1, R28 ;  /* 0x3c003c0017367835 */ /* 0x000fe2000000001c */
[----:B------:R-:W-:Y:S01]  /*1fe0*/  LOP3.LUT R75, R75, 0x64006400, RZ, 0xfc, !PT ;  /* 0x640064004b4b7812 */ /* 0x000fe200078efcff */
[----:B------:R-:W-:Y:S01]  /*1ff0*/  HFMA2.MMA R58, R21, 1, 1, R18 ;  /* 0x3c003c00153a7835 */ /* 0x000fe20000000012 */
[----:B------:R-:W-:Y:S01]  /*2000*/  LOP3.LUT R61, R61, 0x64006400, RZ, 0xfc, !PT ;  /* 0x640064003d3d7812 */ /* 0x000fe200078efcff */
[----:B------:R-:W-:Y:S01]  /*2010*/  HFMA2.MMA R59, R59, 0.0625, 0.0625, R16 ;  /* 0x2c002c003b3b7835 */ /* 0x000fe20000000010 */
[----:B------:R-:W-:-:S02]  /*2020*/  HADD2 R48, R49, R32 ;  /* 0x0000002031307230 */ /* 0x000fc40000000000 */
        /* <DEDUP_REMOVED lines=26> */
.L_x_175:
        /* <DEDUP_REMOVED lines=22> */
.L_x_176:
        /* <DEDUP_REMOVED lines=22> */
.L_x_177:
        /* <DEDUP_REMOVED lines=22> */
.L_x_178:
[----:B------:R0:W2:Y:S04]  /*25f0*/  LDG.E.128.CONSTANT R20, desc[UR10][R72.64] ;  /* 0x0000000a48147981 */ /* 0x0000a8000c1e9d00 */
[----:B------:R-:W1:Y:S01]  /*2600*/  LDS.128 R24, [UR6+0x410] ;  /* 0x00041006ff187984 */ /* 0x000e620008000c00 */
[----:B0-----:R-:W-:Y:S01]  /*2610*/  IMAD.WIDE R72, R71, 0x4, R72 ;  /* 0x0000000447487825 */ /* 0x001fe200078e0248 */
[----:B-1----:R-:W-:-:S03]  /*2620*/  HFMA2.MMA R70, R54, R24, RZ ;  /* 0x0000001836467235 */ /* 0x002fc600000000ff */
[-C--:B------:R-:W-:Y:S01]  /*2630*/  HFMA2 R76, R50, R24.reuse, RZ.H0_H0 ;  /* 0x00000018324c7231 */ /* 0x080fe200000400ff */
[----:B------:R-:W-:Y:S01]  /*2640*/  HFMA2.MMA R74, R46, R24, RZ ;  /* 0x000000182e4a7235 */ /* 0x000fe200000000ff */
[----:B------:R-:W-:Y:S02]  /*2650*/  HFMA2 R75, R58, R24, RZ.H0_H0 ;  /* 0x000000183a4b7231 */ /* 0x000fe400000400ff */
[----:B------:R-:W-:Y:S01]  /*2660*/  HFMA2 R24, R51, R25, R76 ;  /* 0x0000001933187231 */ /* 0x000fe2000000004c */
[----:B------:R-:W-:-:S03]  /*2670*/  HFMA2.MMA R70, R55, R25, R70 ;  /* 0x0000001937467235 */ /* 0x000fc60000000046 */
[----:B------:R-:W-:Y:S01]  /*2680*/  HFMA2 R24, R52, R26, R24 ;  /* 0x0000001a34187231 */ /* 0x000fe20000000018 */
[----:B------:R-:W-:Y:S01]  /*2690*/  HFMA2.MMA R74, R47, R25, R74 ;  /* 0x000000192f4a7235 */ /* 0x000fe2000000004a */
[----:B------:R-:W-:-:S04]  /*26a0*/  HFMA2 R25, R59, R25, R75 ;  /* 0x000000193b197231 */ /* 0x000fc8000000004b */
[----:B------:R-:W-:Y:S01]  /*26b0*/  HFMA2 R25, R60, R26, R25 ;  /* 0x0000001a3c197231 */ /* 0x000fe20000000019 */
[-C--:B------:R-:W-:Y:S02]  /*26c0*/  HFMA2.MMA R70, R56, R26.reuse, R70 ;  /* 0x0000001a38467235 */ /* 0x080fe40000000046 */
[----:B------:R-:W-:Y:S01]  /*26d0*/  HFMA2.MMA R74, R48, R26, R74 ;  /* 0x0000001a304a7235 */ /* 0x000fe2000000004a */
[----:B------:R-:W-:-:S04]  /*26e0*/  HFMA2 R26, R53, R27, R24 ;  /* 0x0000001b351a7231 */ /* 0x000fc80000000018 */
[----:B------:R-:W-:Y:S01]  /*26f0*/  HFMA2 R44, R26, R35, R44 ;  /* 0x000000231a2c7231 */ /* 0x000fe2000000002c */
[-C--:B------:R-:W-:Y:S01]  /*2700*/  HFMA2.MMA R24, R57, R27.reuse, R70 ;  /* 0x0000001b39187235 */ /* 0x080fe20000000046 */
[----:B------:R-:W-:Y:S01]  /*2710*/  HFMA2 R70, R61, R27, R25 ;  /* 0x0000001b3d467231 */ /* 0x000fe20000000019 */
[----:B------:R-:W-:-:S03]  /*2720*/  HFMA2.MMA R74, R49, R27, R74 ;  /* 0x0000001b314a7235 */ /* 0x000fc6000000004a */
        /* <DEDUP_REMOVED lines=98> */
.L_x_179:
        /* <DEDUP_REMOVED lines=22> */
.L_x_180:
        /* <DEDUP_REMOVED lines=22> */
.L_x_181:
        /* <DEDUP_REMOVED lines=22> */
.L_x_182:
[----:B------:R-:W2:Y:S01]  /*3170*/  LDG.E.128.CONSTANT R20, desc[UR10][R72.64] ;  /* 0x0000000a48147981 */ /* 0x000ea2000c1e9d00 */
[----:B------:R-:W-:-:S03]  /*3180*/  UIADD3 UR8, UR6, 0x40, URZ ;  /* 0x0000004006087890 */ /* 0x000fc6000fffe03f */
[----:B------:R-:W0:Y:S02]  /*3190*/  LDS.128 R24, [UR6+0x420] ;  /* 0x00042006ff187984 */ /* 0x000e240008000c00 */
        /* <DEDUP_REMOVED lines=46> */
[----:B------:R-:W-:Y:S02]  /*3480*/  SHF.R.U32.HI R21, RZ, 0x8, R21 ;  /* 0x00000008ff157819 */ /* 0x000fe40000011615 */
[----:B------:R-:W-:Y:S02]  /*3490*/  SHF.R.U32.HI R51, RZ, 0x8, R22 ;  /* 0x00000008ff337819 */ /* 0x000fe40000011616 */
[----:B------:R-:W-:Y:S02]  /*34a0*/  SHF.R.U32.HI R55, RZ, 0x8, R23 ;  /* 0x00000008ff377819 */ /* 0x000fe40000011617 */
[----:B------:R-:W-:Y:S02]  /*34b0*/  LOP3.LUT R50, R22, 0xf000f0, RZ, 0xc0, !PT ;  /* 0x00f000f016327812 */ /* 0x000fe400078ec0ff */
[----:B------:R-:W-:Y:S02]  /*34c0*/  LOP3.LUT R46, R20, 0xf000f0, RZ, 0xc0, !PT ;  /* 0x00f000f0142e7812 */ /* 0x000fe400078ec0ff */
[----:B------:R-:W-:-:S02]  /*34d0*/  LOP3.LUT R49, R22, 0xf000f, RZ, 0xc0, !PT ;  /* 0x000f000f16317812 */ /* 0x000fc400078ec0ff */
        /* <DEDUP_REMOVED lines=18> */
[----:B------:R-:W-:Y:S01]  /*3600*/  LOP3.LUT R50, R48, 0x64006400, RZ, 0xfc, !PT ;  /* 0x6400640030327812 */ /* 0x000fe200078efcff */
[----:B------:R-:W-:Y:S01]  /*3610*/  HFMA2 R48, R46, 0.0625, 0.0625, R31 ;  /* 0x2c002c002e307831 */ /* 0x000fe2000000001f */
[----:B------:R-:W-:Y:S01]  /*3620*/  LOP3.LUT R51, R52, 0x64006400, RZ, 0xfc, !PT ;  /* 0x6400640034337812 */ /* 0x000fe200078efcff */
[----:B------:R-:W-:Y:S01]  /*3630*/  HFMA2.MMA R54, R23, 1, 1, R28 ;  /* 0x3c003c0017367835 */ /* 0x000fe2000000001c */
[----:B------:R-:W-:Y:S01]  /*3640*/  LOP3.LUT R49, R24, 0x64006400, RZ, 0xfc, !PT ;  /* 0x6400640018317812 */ /* 0x000fe200078efcff */
[----:B------:R-:W-:Y:S01]  /*3650*/  HADD2 R24, R25, R32 ;  /* 0x0000002019187230 */ /* 0x000fe20000000000 */
[----:B------:R-:W-:Y:S01]  /*3660*/  LOP3.LUT R52, R53, 0x64006400, RZ, 0xfc, !PT ;  /* 0x6400640035347812 */ /* 0x000fe200078efcff */
[----:B------:R-:W-:Y:S01]  /*3670*/  HFMA2.MMA R25, R26, 0.0625, 0.0625, R31 ;  /* 0x2c002c001a197835 */ /* 0x000fe2000000001f */
[----:B------:R-:W-:Y:S01]  /*3680*/  LOP3.LUT R47, R47, 0x64006400, RZ, 0xfc, !PT ;  /* 0x640064002f2f7812 */ /* 0x000fe200078efcff */
[----:B------:R-:W-:Y:S01]  /*3690*/  HFMA2.MMA R26, R27, 1, 1, R30 ;  /* 0x3c003c001b1a7835 */ /* 0x000fe2000000001e */
[----:B------:R-:W-:Y:S01]  /*36a0*/  LOP3.LUT R59, R59, 0x64006400, RZ, 0xfc, !PT ;  /* 0x640064003b3b7812 */ /* 0x000fe200078efcff */
[----:B------:R-:W-:Y:S01]  /*36b0*/  HFMA2 R46, R50, 0.0625, 0.0625, R29 ;  /* 0x2c002c00322e7831 */ /* 0x000fe2000000001d */
[----:B------:R-:W-:Y:S01]  /*36c0*/  LOP3.LUT R53, R55, 0x64006400, RZ, 0xfc, !PT ;  /* 0x6400640037357812 */ /* 0x000fe200078efcff */
[----:B------:R-:W-:Y:S01]  /*36d0*/  HFMA2.MMA R27, R22, 0.0625, 0.0625, R29 ;  /* 0x2c002c00161b7835 */ /* 0x000fe2000000001d */
[----:B------:R-:W-:Y:S01]  /*36e0*/  HADD2 R50, R51, R28 ;  /* 0x0000001c33327230 */ /* 0x000fe20000000000 */
[----:B------:R-:W-:Y:S01]  /*36f0*/  HFMA2.MMA R55, R20, 0.0625, 0.0625, R19 ;  /* 0x2c002c0014377835 */ /* 0x000fe20000000013 */
[----:B------:R-:W-:Y:S01]  /*3700*/  HFMA2 R51, R52, 0.0625, 0.0625, R19 ;  /* 0x2c002c0034337831 */ /* 0x000fe20000000013 */
[----:B------:R-:W-:Y:S01]  /*3710*/  HFMA2.MMA R56, R21, 1, 1, R18 ;  /* 0x3c003c0015387835 */ /* 0x000fe20000000012 */
[----:B------:R-:W-:Y:S01]  /*3720*/  HADD2 R49, R49, R32 ;  /* 0x0000002031317230 */ /* 0x000fe20000000000 */
[----:B------:R-:W-:Y:S01]  /*3730*/  HFMA2.MMA R57, R57, 0.0625, 0.0625, R16 ;  /* 0x2c002c0039397835 */ /* 0x000fe20000000010 */
[----:B------:R-:W-:-:S02]  /*3740*/  HADD2 R47, R47, R30 ;  /* 0x0000001e2f2f7230 */ /* 0x000fc40000000000 */
        /* <DEDUP_REMOVED lines=24> */
.L_x_183:
        /* <DEDUP_REMOVED lines=22> */
.L_x_184:
        /* <DEDUP_REMOVED lines=22> */
.L_x_185:
        /* <DEDUP_REMOVED lines=22> */
.L_x_186:
[----:B------:R-:W0:Y:S01]  /*3cf0*/  LDS.128 R20, [UR6+0x430] ;  /* 0x00043006ff147984 */ /* 0x000e220008000c00 */
[----:B------:R-:W-:Y:S01]  /*3d00*/  MOV R59, R24 ;  /* 0x00000018003b7202 */ /* 0x000fe20000000f00 */
[----:B------:R-:W-:Y:S01]  /*3d10*/  UIADD3 UR9, UR9, 0x20, URZ ;  /* 0x0000002009097890 */ /* 0x000fe2000fffe03f */
[----:B------:R-:W-:Y:S01]  /*3d20*/  MOV R58, R25 ;  /* 0x00000019003a7202 */ /* 0x000fe20000000f00 */
[----:B------:R-:W-:Y:S01]  /*3d30*/  IMAD.WIDE R72, R71, 0x4, R72 ;  /* 0x0000000447487825 */ /* 0x000fe200078e0248 */
[----:B------:R-:W-:Y:S01]  /*3d40*/  MOV R61, R26 ;  /* 0x0000001a003d7202 */ /* 0x000fe20000000f00 */
[----:B------:R-:W-:Y:S01]  /*3d50*/  UIADD3 UR5, UR5, 0x20, URZ ;  /* 0x0000002005057890 */ /* 0x000fe2000fffe03f */
[----:B------:R-:W-:Y:S02]  /*3d60*/  MOV R60, R27 ;  /* 0x0000001b003c7202 */ /* 0x000fe40000000f00 */
[----:B------:R-:W1:Y:S01]  /*3d70*/  LDS.128 R24, [UR6+0x530] ;  /* 0x00053006ff187984 */ /* 0x000e620008000c00 */
[----:B------:R-:W-:Y:S01]  /*3d80*/  MOV R70, R57 ;  /* 0x0000003900467202 */ /* 0x000fe20000000f00 */
[----:B------:R-:W-:Y:S01]  /*3d90*/  UMOV UR6, UR8 ;  /* 0x0000000800067c82 */ /* 0x000fe20008000000 */
[----:B------:R-:W-:Y:S01]  /*3da0*/  ISETP.LE.AND P0, PT, R69, UR9, PT ;  /* 0x0000000945007c0c */ /* 0x000fe2000bf03270 */
[-C--:B0-----:R-:W-:Y:S01]  /*3db0*/  HFMA2.MMA R74, R59, R20.reuse, RZ ;  /* 0x000000143b4a7235 */ /* 0x081fe200000000ff */
[-C--:B------:R-:W-:Y:S01]  /*3dc0*/  HFMA2 R76, R61, R20.reuse, RZ.H0_H0 ;  /* 0x000000143d4c7231 */ /* 0x080fe200000400ff */
[----:B------:R-:W-:Y:S01]  /*3dd0*/  HFMA2.MMA R57, R54, R20, RZ ;  /* 0x0000001436397235 */ /* 0x000fe200000000ff */
[----:B------:R-:W-:-:S02]  /*3de0*/  HFMA2 R75, R56, R20, RZ.H0_H0 ;  /* 0x00000014384b7231 */ /* 0x000fc400000400ff */
[----:B------:R-:W-:-:S03]  /*3df0*/  HFMA2 R20, R60, R21, R76 ;  /* 0x000000153c147231 */ /* 0x000fc6000000004c */
[----:B------:R-:W-:Y:S01]  /*3e00*/  HFMA2.MMA R74, R58, R21, R74 ;  /* 0x000000153a4a7235 */ /* 0x000fe2000000004a */
[----:B-1----:R-:W-:Y:S01]  /*3e10*/  HFMA2 R61, R61, R24, RZ.H0_H0 ;  /* 0x000000183d3d7231 */ /* 0x002fe200000400ff */
[-C--:B------:R-:W-:Y:S01]  /*3e20*/  HFMA2.MMA R59, R59, R24.reuse, RZ ;  /* 0x000000183b3b7235 */ /* 0x080fe200000000ff */
[----:B------:R-:W-:Y:S01]  /*3e30*/  HFMA2 R20, R47, R22, R20 ;  /* 0x000000162f147231 */ /* 0x000fe20000000014 */
[----:B------:R-:W-:Y:S01]  /*3e40*/  HFMA2.MMA R54, R54, R24, RZ ;  /* 0x0000001836367235 */ /* 0x000fe200000000ff */
[----:B------:R-:W-:Y:S01]  /*3e50*/  HFMA2 R24, R56, R24, RZ.H0_H0 ;  /* 0x0000001838187231 */ /* 0x000fe200000400ff */
[----:B------:R-:W-:Y:S01]  /*3e60*/  HFMA2.MMA R57, R55, R21, R57 ;  /* 0x0000001537397235 */ /* 0x000fe20000000039 */
[----:B------:R-:W-:Y:S01]  /*3e70*/  HFMA2 R61, R60, R25, R61 ;  /* 0x000000193c3d7231 */ /* 0x000fe2000000003d */
[----:B------:R-:W-:Y:S01]  /*3e80*/  HFMA2.MMA R76, R49, R22, R74 ;  /* 0x00000016314c7235 */ /* 0x000fe2000000004a */
[----:B------:R-:W-:Y:S01]  /*3e90*/  HFMA2 R21, R70, R21, R75 ;  /* 0x0000001546157231 */ /* 0x000fe2000000004b */
[-C--:B------:R-:W-:Y:S01]  /*3ea0*/  HFMA2.MMA R59, R58, R25.reuse, R59 ;  /* 0x000000193a3b7235 */ /* 0x080fe2000000003b */
[----:B------:R-:W-:Y:S01]  /*3eb0*/  HFMA2 R20, R46, R23, R20 ;  /* 0x000000172e147231 */ /* 0x000fe20000000014 */
[----:B------:R-:W-:Y:S01]  /*3ec0*/  HFMA2.MMA R54, R55, R25, R54 ;  /* 0x0000001937367235 */ /* 0x000fe20000000036 */
[----:B------:R-:W-:Y:S01]  /*3ed0*/  HFMA2 R25, R70, R25, R24 ;  /* 0x0000001946197231 */ /* 0x000fe20000000018 */
[----:B------:R-:W-:Y:S01]  /*3ee0*/  HFMA2.MMA R57, R50, R22, R57 ;  /* 0x0000001632397235 */ /* 0x000fe20000000039 */
[C---:B------:R-:W-:Y:S01]  /*3ef0*/  HFMA2 R21, R52.reuse, R22, R21 ;  /* 0x0000001634157231 */ /* 0x040fe20000000015 */
[----:B------:R-:W-:Y:S01]  /*3f00*/  HFMA2.MMA R76, R48, R23, R76 ;  /* 0x00000017304c7235 */ /* 0x000fe2000000004c */
[-C--:B------:R-:W-:Y:S01]  /*3f10*/  HFMA2 R25, R52, R26.reuse, R25 ;  /* 0x0000001a34197231 */ /* 0x080fe20000000019 */
[-C--:B------:R-:W-:Y:S01]  /*3f20*/  HFMA2.MMA R24, R49, R26.reuse, R59 ;  /* 0x0000001a31187235 */ /* 0x080fe2000000003b */
[C---:B------:R-:W-:Y:S01]  /*3f30*/  HFMA2 R21, R53.reuse, R23, R21 ;  /* 0x0000001735157231 */ /* 0x040fe20000000015 */
[----:B------:R-:W-:Y:S01]  /*3f40*/  HFMA2.MMA R54, R50, R26, R54 ;  /* 0x0000001a32367235 */ /* 0x000fe20000000036 */
[-C--:B------:R-:W-:Y:S01]  /*3f50*/  HFMA2 R25, R53, R27.reuse, R25 ;  /* 0x0000001b35197231 */ /* 0x080fe20000000019 */
[----:B------:R-:W-:Y:S01]  /*3f60*/  HFMA2.MMA R57, R51, R23, R57 ;  /* 0x0000001733397235 */ /* 0x000fe20000000039 */
[----:B------:R-:W-:Y:S01]  /*3f70*/  HFMA2 R23, R47, R26, R61 ;  /* 0x0000001a2f177231 */ /* 0x000fe2000000003d */
[----:B------:R-:W-:Y:S01]  /*3f80*/  HFMA2.MMA R45, R76, R36, R45 ;  /* 0x000000244c2d7235 */ /* 0x000fe2000000002d */
[----:B------:R-:W-:Y:S01]  /*3f90*/  MOV R74, R72 ;  /* 0x00000048004a7202 */ /* 0x000fe20000000f00 */
[-C--:B------:R-:W-:Y:S01]  /*3fa0*/  HFMA2.MMA R24, R48, R27.reuse, R24 ;  /* 0x0000001b30187235 */ /* 0x080fe20000000018 */
[----:B------:R-:W-:Y:S01]  /*3fb0*/  HFMA2 R23, R46, R27, R23 ;  /* 0x0000001b2e177231 */ /* 0x000fe20000000017 */
[----:B------:R-:W-:Y:S01]  /*3fc0*/  HFMA2.MMA R54, R51, R27, R54 ;  /* 0x0000001b33367235 */ /* 0x000fe20000000036 */
[----:B------:R-:W-:Y:S01]  /*3fd0*/  MOV R75, R73 ;  /* 0x00000049004b7202 */ /* 0x000fe20000000f00 */
[----:B------:R-:W-:Y:S01]  /*3fe0*/  HFMA2.MMA R57, R57, R34, R43 ;  /* 0x0000002239397235 */ /* 0x000fe2000000002b */
[----:B------:R-:W-:-:S02]  /*3ff0*/  HFMA2 R44, R20, R35, R44 ;  /* 0x00000023142c7231 */ /* 0x000fc4000000002c */
[----:B------:R-:W-:Y:S01]  /*4000*/  HFMA2 R38, R21, R33, R38 ;  /* 0x0000002115267231 */ /* 0x000fe20000000026 */
[----:B------:R-:W-:Y:S01]  /*4010*/  HFMA2.MMA R59, R24, R36, R42 ;  /* 0x00000024183b7235 */ /* 0x000fe2000000002a */
[----:B------:R-:W-:Y:S01]  /*4020*/  HFMA2 R58, R23, R35, R41 ;  /* 0x00000023173a7231 */ /* 0x000fe20000000029 */
[----:B------:R-:W-:Y:S01]  /*4030*/  HFMA2.MMA R61, R54, R34, R40 ;  /* 0x00000022363d7235 */ /* 0x000fe20000000028 */
[----:B------:R-:W-:Y:S01]  /*4040*/  HFMA2 R60, R25, R33, R39 ;  /* 0x00000021193c7231 */ /* 0x000fe20000000027 */
[----:B------:R-:W-:Y:S09]  /*4050*/  @!P0 BRA `(.L_x_187) ;  /* 0xffffffcc00788947 */ /* 0x000ff2000383ffff */
.L_x_169:
        /* <DEDUP_REMOVED lines=18> */
.L_x_191:
[----:B------:R-:W0:Y:S02]  /*4180*/  LDS R12, [R16] ;  /* 0x00000000100c7984 */ /* 0x000e240000000800 */
[----:B0-----:R-:W-:-:S10]  /*4190*/  HFMA2.MMA R13, R12, 1, 1, R19 ;  /* 0x3c003c000c0d7835 */ /* 0x001fd40000000013 */
[----:B------:R-:W0:Y:S02]  /*41a0*/  ATOMS.CAST.SPIN R13, [R16], R12, R13 ;  /* 0x0000000c100d738d */ /* 0x000e24000180000d */
[----:B0-----:R-:W-:-:S13]  /*41b0*/  ISETP.EQ.U32.AND P0, PT, R13, 0x1, PT ;  /* 0x000000010d00780c */ /* 0x001fda0003f02070 */
[----:B------:R-:W-:Y:S05]  /*41c0*/  @!P0 BRA `(.L_x_191) ;  /* 0xfffffffc00ec8947 */ /* 0x000fea000383ffff */
[----:B------:R-:W-:Y:S05]  /*41d0*/  BRA `(.L_x_189) ;  /* 0x00000000000c7947 */ /* 0x000fea0003800000 */
.L_x_190:
[----:B------:R-:W2:Y:S02]  /*41e0*/  LD.E R12, desc[UR10][R14.64] ;  /* 0x0000000a0e0c7980 */ /* 0x000ea4000c101900 */
[----:B--2---:R-:W-:-:S05]  /*41f0*/  IADD3 R13, R19, R12, RZ ;  /* 0x0000000c130d7210 */ /* 0x004fca0007ffe0ff */
[----:B------:R0:W-:Y:S02]  /*4200*/  ST.E desc[UR10][R14.64], R13 ;  /* 0x0000000d0e007985 */ /* 0x0001e4000c10190a */
.L_x_189:
[----:B------:R-:W-:Y:S05]  /*4210*/  BSYNC B0 ;  /* 0x0000000000007941 */ /* 0x000fea0003800000 */
.L_x_188:
        /* <DEDUP_REMOVED lines=9> */
.L_x_195:
[----:B------:R-:W0:Y:S02]  /*42b0*/  LDS R18, [R16+0x4] ;  /* 0x0000040010127984 */ /* 0x000e240000000800 */
[----:B0-----:R-:W-:-:S06]  /*42c0*/  HADD2 R19, R18, R21 ;  /* 0x0000001512137230 */ /* 0x001fcc0000000000 */
[----:B------:R-:W0:Y:S02]  /*42d0*/  ATOMS.CAST.SPIN R19, [R16+0x4], R18, R19 ;  /* 0x000004121013738d */ /* 0x000e240001800013 */
[----:B0-----:R-:W-:-:S13]  /*42e0*/  ISETP.EQ.U32.AND P0, PT, R19, 0x1, PT ;  /* 0x000000011300780c */ /* 0x001fda0003f02070 */
[----:B------:R-:W-:Y:S05]  /*42f0*/  @!P0 BRA `(.L_x_195) ;  /* 0xfffffffc00ec8947 */ /* 0x000fea000383ffff */
[----:B------:R-:W-:Y:S05]  /*4300*/  BRA `(.L_x_193) ;  /* 0x00000000000c7947 */ /* 0x000fea0003800000 */
.L_x_194:
[----:B------:R-:W2:Y:S02]  /*4310*/  LD.E R16, desc[UR10][R14.64+0x4] ;  /* 0x0000040a0e107980 */ /* 0x000ea4000c101900 */
[----:B--2---:R-:W-:-:S05]  /*4320*/  IADD3 R19, R21, R16, RZ ;  /* 0x0000001015137210 */ /* 0x004fca0007ffe0ff */
[----:B------:R0:W-:Y:S02]  /*4330*/  ST.E desc[UR10][R14.64+0x4], R19 ;  /* 0x000004130e007985 */ /* 0x0001e4000c10190a */
.L_x_193:
[----:B------:R-:W-:Y:S05]  /*4340*/  BSYNC B0 ;  /* 0x0000000000007941 */ /* 0x000fea0003800000 */
.L_x_192:
[----:B------:R-:W-:Y:S02]  /*4350*/  HADD2 R16, R11.H0_H0, R11.H1_H1 ;  /* 0x3000000b0b107230 */ /* 0x000fe40000000800 */
[----:B------:R-:W-:Y:S02]  /*4360*/  HADD2 R18, R10.H0_H0, R10.H1_H1 ;  /* 0x3000000a0a127230 */ /* 0x000fe40000000800 */
[----:B------:R-:W-:-:S03]  /*4370*/  IMAD.WIDE R10, R71, 0x2, R14 ;  /* 0x00000002470a7825 */ /* 0x000fc600078e020e */
[----:B------:R-:W-:-:S05]  /*4380*/  PRMT R16, R16, 0x5410, R18 ;  /* 0x0000541010107816 */ /* 0x000fca0000000012 */
[----:B0-----:R-:W-:-:S05]  /*4390*/  HMUL2 R15, R16, R67.H0_H0 ;  /* 0x20000043100f7232 */ /* 0x001fca0000000000 */
        /* <DEDUP_REMOVED lines=11> */
.L_x_199:
[----:B------:R-:W0:Y:S02]  /*4450*/  LDS R8, [R14] ;  /* 0x000000000e087984 */ /* 0x000e240000000800 */
[----:B0-----:R-:W-:-:S10]  /*4460*/  HFMA2.MMA R9, R8, 1, 1, R15 ;  /* 0x3c003c0008097835 */ /* 0x001fd4000000000f */
[----:B------:R-:W0:Y:S02]  /*4470*/  ATOMS.CAST.SPIN R9, [R14], R8, R9 ;  /* 0x000000080e09738d */ /* 0x000e240001800009 */
[----:B0-----:R-:W-:-:S13]  /*4480*/  ISETP.EQ.U32.AND P0, PT, R9, 0x1, PT ;  /* 0x000000010900780c */ /* 0x001fda0003f02070 */
[----:B------:R-:W-:Y:S05]  /*4490*/  @!P0 BRA `(.L_x_199) ;  /* 0xfffffffc00ec8947 */ /* 0x000fea000383ffff */
[----:B------:R-:W-:Y:S05]  /*44a0*/  BRA `(.L_x_197) ;  /* 0x00000000000c7947 */ /* 0x000fea0003800000 */
.L_x_198:
[----:B------:R-:W2:Y:S02]  /*44b0*/  LD.E R8, desc[UR10][R10.64] ;  /* 0x0000000a0a087980 */ /* 0x000ea4000c101900 */
[----:B--2---:R-:W-:-:S05]  /*44c0*/  IADD3 R9, R15, R8, RZ ;  /* 0x000000080f097210 */ /* 0x004fca0007ffe0ff */
[----:B------:R0:W-:Y:S02]  /*44d0*/  ST.E desc[UR10][R10.64], R9 ;  /* 0x000000090a007985 */ /* 0x0001e4000c10190a */
.L_x_197:
[----:B------:R-:W-:Y:S05]  /*44e0*/  BSYNC B0 ;  /* 0x0000000000007941 */ /* 0x000fea0003800000 */
.L_x_196:
        /* <DEDUP_REMOVED lines=8> */
.L_x_203:
[----:B------:R-:W0:Y:S02]  /*4570*/  LDS R8, [R12] ;  /* 0x000000000c087984 */ /* 0x000e240000000800 */
[----:B0-----:R-:W-:-:S06]  /*4580*/  HADD2 R9, R8, R67 ;  /* 0x0000004308097230 */ /* 0x001fcc0000000000 */
[----:B------:R-:W0:Y:S02]  /*4590*/  ATOMS.CAST.SPIN R9, [R12], R8, R9 ;  /* 0x000000080c09738d */ /* 0x000e240001800009 */
[----:B0-----:R-:W-:-:S13]  /*45a0*/  ISETP.EQ.U32.AND P0, PT, R9, 0x1, PT ;  /* 0x000000010900780c */ /* 0x001fda0003f02070 */
[----:B------:R-:W-:Y:S05]  /*45b0*/  @!P0 BRA `(.L_x_203) ;  /* 0xfffffffc00ec8947 */ /* 0x000fea000383ffff */
[----:B------:R-:W-:Y:S05]  /*45c0*/  BRA `(.L_x_201) ;  /* 0x00000000000c7947 */ /* 0x000fea0003800000 */
.L_x_202:
[----:B------:R-:W0:Y:S02]  /*45d0*/  LD.E R8, desc[UR10][R12.64] ;  /* 0x0000000a0c087980 */ /* 0x000e24000c101900 */
[----:B0-----:R-:W-:-:S05]  /*45e0*/  IADD3 R9, R67, R8, RZ ;  /* 0x0000000843097210 */ /* 0x001fca0007ffe0ff */
[----:B------:R1:W-:Y:S02]  /*45f0*/  ST.E desc[UR10][R12.64], R9 ;  /* 0x000000090c007985 */ /* 0x0003e4000c10190a */
.L_x_201:
[----:B------:R-:W-:Y:S05]  /*4600*/  BSYNC B0 ;  /* 0x0000000000007941 */ /* 0x000fea0003800000 */
.L_x_200:
        /* <DEDUP_REMOVED lines=16> */
.L_x_207:
[----:B------:R-:W0:Y:S02]  /*4710*/  LDS R4, [R8] ;  /* 0x0000000008047984 */ /* 0x000e240000000800 */
[----:B0-----:R-:W-:-:S10]  /*4720*/  HFMA2.MMA R5, R4, 1, 1, R9 ;  /* 0x3c003c0004057835 */ /* 0x001fd40000000009 */
[----:B------:R-:W0:Y:S02]  /*4730*/  ATOMS.CAST.SPIN R5, [R8], R4, R5 ;  /* 0x000000040805738d */ /* 0x000e240001800005 */
[----:B0-----:R-:W-:-:S13]  /*4740*/  ISETP.EQ.U32.AND P0, PT, R5, 0x1, PT ;  /* 0x000000010500780c */ /* 0x001fda0003f02070 */
[----:B------:R-:W-:Y:S05]  /*4750*/  @!P0 BRA `(.L_x_207) ;  /* 0xfffffffc00ec8947 */ /* 0x000fea000383ffff */
[----:B------:R-:W-:Y:S05]  /*4760*/  BRA `(.L_x_205) ;  /* 0x00000000000c7947 */ /* 0x000fea0003800000 */
.L_x_206:
[----:B------:R-:W2:Y:S02]  /*4770*/  LD.E R4, desc[UR10][R6.64] ;  /* 0x0000000a06047980 */ /* 0x000ea4000c101900 */
[----:B--2---:R-:W-:-:S05]  /*4780*/  IADD3 R5, R9, R4, RZ ;  /* 0x0000000409057210 */ /* 0x004fca0007ffe0ff */
[----:B------:R0:W-:Y:S02]  /*4790*/  ST.E desc[UR10][R6.64], R5 ;  /* 0x0000000506007985 */ /* 0x0001e4000c10190a */
.L_x_205:
[----:B------:R-:W-:Y:S05]  /*47a0*/  BSYNC B0 ;  /* 0x0000000000007941 */ /* 0x000fea0003800000 */
.L_x_204:
        /* <DEDUP_REMOVED lines=11> */
.L_x_211:
[----:B------:R-:W0:Y:S02]  /*4860*/  LDS R8, [R10] ;  /* 0x000000000a087984 */ /* 0x000e240000000800 */
[----:B0-----:R-:W-:-:S06]  /*4870*/  HADD2 R9, R8, R65 ;  /* 0x0000004108097230 */ /* 0x001fcc0000000000 */
[----:B------:R-:W0:Y:S02]  /*4880*/  ATOMS.CAST.SPIN R9, [R10], R8, R9 ;  /* 0x000000080a09738d */ /* 0x000e240001800009 */
[----:B0-----:R-:W-:-:S13]  /*4890*/  ISETP.EQ.U32.AND P0, PT, R9, 0x1, PT ;  /* 0x000000010900780c */ /* 0x001fda0003f02070 */
[----:B------:R-:W-:Y:S05]  /*48a0*/  @!P0 BRA `(.L_x_211) ;  /* 0xfffffffc00ec8947 */ /* 0x000fea000383ffff */
[----:B------:R-:W-:Y:S05]  /*48b0*/  BRA `(.L_x_209) ;  /* 0x00000000000c7947 */ /* 0x000fea0003800000 */
.L_x_210:
[----:B------:R-:W2:Y:S02]  /*48c0*/  LD.E R10, desc[UR10][R8.64] ;  /* 0x0000000a080a7980 */ /* 0x000ea4000c101900 */
[----:B--2---:R-:W-:-:S05]  /*48d0*/  IADD3 R11, R65, R10, RZ ;  /* 0x0000000a410b7210 */ /* 0x004fca0007ffe0ff */
[----:B------:R0:W-:Y:S02]  /*48e0*/  ST.E desc[UR10][R8.64], R11 ;  /* 0x0000000b08007985 */ /* 0x0001e4000c10190a */
.L_x_209:
[----:B------:R-:W-:Y:S05]  /*48f0*/  BSYNC B0 ;  /* 0x0000000000007941 */ /* 0x000fea0003800000 */
.L_x_208:
[----:B------:R-:W-:Y:S02]  /*4900*/  HADD2 R17, R17.H0_H0, R17.H1_H1 ;  /* 0x3000001111117230 */ /* 0x000fe40000000800 */
[----:B0-----:R-:W-:-:S04]  /*4910*/  IMAD.WIDE R8, R71, 0x2, R6 ;  /* 0x0000000247087825 */ /* 0x001fc800078e0206 */
        /* <DEDUP_REMOVED lines=14> */
.L_x_215:
[----:B------:R-:W0:Y:S02]  /*4a00*/  LDS R2, [R0] ;  /* 0x0000000000027984 */ /* 0x000e240000000800 */
[----:B0-----:R-:W-:-:S10]  /*4a10*/  HFMA2.MMA R3, R2, 1, 1, R17 ;  /* 0x3c003c0002037835 */ /* 0x001fd40000000011 */
[----:B------:R-:W0:Y:S02]  /*4a20*/  ATOMS.CAST.SPIN R3, [R0], R2, R3 ;  /* 0x000000020003738d */ /* 0x000e240001800003 */
[----:B0-----:R-:W-:-:S13]  /*4a30*/  ISETP.EQ.U32.AND P0, PT, R3, 0x1, PT ;  /* 0x000000010300780c */ /* 0x001fda0003f02070 */
[----:B------:R-:W-:Y:S05]  /*4a40*/  @!P0 BRA `(.L_x_215) ;  /* 0xfffffffc00ec8947 */ /* 0x000fea000383ffff */
[----:B------:R-:W-:Y:S05]  /*4a50*/  BRA `(.L_x_213) ;  /* 0x00000000000c7947 */ /* 0x000fea0003800000 */
.L_x_214:
[----:B------:R-:W2:Y:S02]  /*4a60*/  LD.E R0, desc[UR10][R8.64] ;  /* 0x0000000a08007980 */ /* 0x000ea4000c101900 */
[----:B--2---:R-:W-:-:S05]  /*4a70*/  IADD3 R3, R17, R0, RZ ;  /* 0x0000000011037210 */ /* 0x004fca0007ffe0ff */
[----:B------:R0:W-:Y:S02]  /*4a80*/  ST.E desc[UR10][R8.64], R3 ;  /* 0x0000000308007985 */ /* 0x0001e4000c10190a */
.L_x_213:
[----:B------:R-:W-:Y:S05]  /*4a90*/  BSYNC B0 ;  /* 0x0000000000007941 */ /* 0x000fea0003800000 */
.L_x_212:
        /* <DEDUP_REMOVED lines=8> */
.L_x_219:
[----:B------:R-:W0:Y:S02]  /*4b20*/  LDS R2, [R0] ;  /* 0x0000000000027984 */ /* 0x000e240000000800 */
[----:B0-----:R-:W-:-:S06]  /*4b30*/  HADD2 R3, R2, R11 ;  /* 0x0000000b02037230 */ /* 0x001fcc0000000000 */
[----:B------:R-:W0:Y:S02]  /*4b40*/  ATOMS.CAST.SPIN R3, [R0], R2, R3 ;  /* 0x000000020003738d */ /* 0x000e240001800003 */
[----:B0-----:R-:W-:-:S13]  /*4b50*/  ISETP.EQ.U32.AND P0, PT, R3, 0x1, PT ;  /* 0x000000010300780c */ /* 0x001fda0003f02070 */
[----:B------:R-:W-:Y:S05]  /*4b60*/  @!P0 BRA `(.L_x_219) ;  /* 0xfffffffc00ec8947 */ /* 0x000fea000383ffff */
[----:B------:R-:W-:Y:S05]  /*4b70*/  BRA `(.L_x_217) ;  /* 0x00000000000c7947 */ /* 0x000fea0003800000 */
.L_x_218:
[----:B------:R-:W2:Y:S02]  /*4b80*/  LD.E R0, desc[UR10][R2.64] ;  /* 0x0000000a02007980 */ /* 0x000ea4000c101900 */
[----:B--2---:R-:W-:-:S05]  /*4b90*/  IADD3 R7, R11, R0, RZ ;  /* 0x000000000b077210 */ /* 0x004fca0007ffe0ff */
[----:B------:R0:W-:Y:S02]  /*4ba0*/  ST.E desc[UR10][R2.64], R7 ;  /* 0x0000000702007985 */ /* 0x0001e4000c10190a */
.L_x_217:
[----:B------:R-:W-:Y:S05]  /*4bb0*/  BSYNC B0 ;  /* 0x0000000000007941 */ /* 0x000fea0003800000 */
.L_x_216:
[----:B------:R-:W-:Y:S02]  /*4bc0*/  HADD2 R45, R45.H0_H0, R45.H1_H1 ;  /* 0x3000002d2d2d7230 */ /* 0x000fe40000000800 */
[----:B0-----:R-:W-:-:S04]  /*4bd0*/  IMAD.WIDE R2, R71, 0x2, R8 ;  /* 0x0000000247027825 */ /* 0x001fc800078e0208 */
[----:B------:R-:W-:-:S05]  /*4be0*/  HADD2 R44, R44.H0_H0, R44.H1_H1 ;  /* 0x3000002c2c2c7230 */ /* 0x000fca0000000800 */
        /* <DEDUP_REMOVED lines=13> */
.L_x_223:
[----:B------:R-:W0:Y:S02]  /*4cc0*/  LDS R6, [R0] ;  /* 0x0000000000067984 */ /* 0x000e240000000800 */
[----:B0-----:R-:W-:-:S06]  /*4cd0*/  HADD2 R7, R6, R45 ;  /* 0x0000002d06077230 */ /* 0x001fcc0000000000 */
[----:B------:R-:W0:Y:S02]  /*4ce0*/  ATOMS.CAST.SPIN R7, [R0], R6, R7 ;  /* 0x000000060007738d */ /* 0x000e240001800007 */
[----:B0-----:R-:W-:-:S13]  /*4cf0*/  ISETP.EQ.U32.AND P0, PT, R7, 0x1, PT ;  /* 0x000000010700780c */ /* 0x001fda0003f02070 */
[----:B------:R-:W-:Y:S05]  /*4d00*/  @!P0 BRA `(.L_x_223) ;  /* 0xfffffffc00ec8947 */ /* 0x000fea000383ffff */
[----:B------:R-:W-:Y:S05]  /*4d10*/  BRA `(.L_x_221) ;  /* 0x00000000000c7947 */ /* 0x000fea0003800000 */
.L_x_222:
[----:B------:R-:W2:Y:S02]  /*4d20*/  LD.E R0, desc[UR10][R2.64] ;  /* 0x0000000a02007980 */ /* 0x000ea4000c101900 */
[----:B--2---:R-:W-:-:S05]  /*4d30*/  IADD3 R7, R45, R0, RZ ;  /* 0x000000002d077210 */ /* 0x004fca0007ffe0ff */
[----:B------:R0:W-:Y:S02]  /*4d40*/  ST.E desc[UR10][R2.64], R7 ;  /* 0x0000000702007985 */ /* 0x0001e4000c10190a */
.L_x_221:
[----:B------:R-:W-:Y:S05]  /*4d50*/  BSYNC B0 ;  /* 0x0000000000007941 */ /* 0x000fea0003800000 */
.L_x_220:
        /* <DEDUP_REMOVED lines=8> */
.L_x_227:
[----:B------:R-:W0:Y:S02]  /*4de0*/  LDS R6, [R0] ;  /* 0x0000000000067984 */ /* 0x000e240000000800 */
[----:B0-----:R-:W-:-:S10]  /*4df0*/  HFMA2.MMA R7, R6, 1, 1, R57 ;  /* 0x3c003c0006077835 */ /* 0x001fd40000000039 */
[----:B------:R-:W0:Y:S02]  /*4e00*/  ATOMS.CAST.SPIN R7, [R0], R6, R7 ;  /* 0x000000060007738d */ /* 0x000e240001800007 */
[----:B0-----:R-:W-:-:S13]  /*4e10*/  ISETP.EQ.U32.AND P0, PT, R7, 0x1, PT ;  /* 0x000000010700780c */ /* 0x001fda0003f02070 */
[----:B------:R-:W-:Y:S05]  /*4e20*/  @!P0 BRA `(.L_x_227) ;  /* 0xfffffffc00ec8947 */ /* 0x000fea000383ffff */
[----:B------:R-:W-:Y:S05]  /*4e30*/  BRA `(.L_x_225) ;  /* 0x00000000000c7947 */ /* 0x000fea0003800000 */
.L_x_226:
[----:B------:R-:W2:Y:S02]  /*4e40*/  LD.E R0, desc[UR10][R6.64] ;  /* 0x0000000a06007980 */ /* 0x000ea4000c101900 */
[----:B--2---:R-:W-:-:S05]  /*4e50*/  IADD3 R9, R57, R0, RZ ;  /* 0x0000000039097210 */ /* 0x004fca0007ffe0ff */
[----:B------:R0:W-:Y:S02]  /*4e60*/  ST.E desc[UR10][R6.64], R9 ;  /* 0x0000000906007985 */ /* 0x0001e4000c10190a */
.L_x_225:
[----:B------:R-:W-:Y:S05]  /*4e70*/  BSYNC B0 ;  /* 0x0000000000007941 */ /* 0x000fea0003800000 */
.L_x_224:
        /* <DEDUP_REMOVED lines=15> */
.L_x_231:
[----:B------:R-:W0:Y:S02]  /*4f70*/  LDS R6, [R0] ;  /* 0x0000000000067984 */ /* 0x000e240000000800 */
[----:B0-----:R-:W-:-:S06]  /*4f80*/  HADD2 R7, R6, R59 ;  /* 0x0000003b06077230 */ /* 0x001fcc0000000000 */
[----:B------:R-:W0:Y:S02]  /*4f90*/  ATOMS.CAST.SPIN R7, [R0], R6, R7 ;  /* 0x000000060007738d */ /* 0x000e240001800007 */
[----:B0-----:R-:W-:-:S13]  /*4fa0*/  ISETP.EQ.U32.AND P0, PT, R7, 0x1, PT ;  /* 0x000000010700780c */ /* 0x001fda0003f02070 */
[----:B------:R-:W-:Y:S05]  /*4fb0*/  @!P0 BRA `(.L_x_231) ;  /* 0xfffffffc00ec8947 */ /* 0x000fea000383ffff */
[----:B------:R-:W-:Y:S05]  /*4fc0*/  BRA `(.L_x_229) ;  /* 0x00000000000c7947 */ /* 0x000fea0003800000 */
.L_x_230:
[----:B------:R-:W2:Y:S02]  /*4fd0*/  LD.E R0, desc[UR10][R6.64] ;  /* 0x0000000a06007980 */ /* 0x000ea4000c101900 */
[----:B--2---:R-:W-:-:S05]  /*4fe0*/  IADD3 R9, R59, R0, RZ ;  /* 0x000000003b097210 */ /* 0x004fca0007ffe0ff */
[----:B------:R0:W-:Y:S02]  /*4ff0*/  ST.E desc[UR10][R6.64], R9 ;  /* 0x0000000906007985 */ /* 0x0001e4000c10190a */
.L_x_229:
[----:B------:R-:W-:Y:S05]  /*5000*/  BSYNC B0 ;  /* 0x0000000000007941 */ /* 0x000fea0003800000 */
.L_x_228:
[----:B------:R-:W-:-:S04]  /*5010*/  IADD3 R2, P0, R4, R2, RZ ;  /* 0x0000000204027210 */ /* 0x000fc80007f1e0ff */
[----:B------:R-:W-:-:S08]  /*5020*/  IADD3.X R3, R5, R3, RZ, P0, !PT ;  /* 0x0000000305037210 */ /* 0x000fd000007fe4ff */
[----:B------:R1:W-:Y:S02]  /*5030*/  ATOM.E.ADD.F16x2.RN.STRONG.GPU P0, RZ, desc[UR10][R2.64], R61 ;  /* 0x0000003d02ff79a2 */ /* 0x0003e4000810e1ca */
[----:B-1----:R-:W-:Y:S05]  /*5040*/  @P0 EXIT ;  /* 0x000000000000094d */ /* 0x002fea0003800000 */
[----:B------:R-:W1:Y:S02]  /*5050*/  QSPC.E.S P0, RZ, [R2] ;  /* 0x0000000002ff73aa */ /* 0x000e640000000500 */
[----:B-1----:R-:W-:Y:S05]  /*5060*/  @!P0 BRA `(.L_x_232) ;  /* 0x00000000001c8947 */ /* 0x002fea0003800000 */
[----:B------:R-:W-:-:S07]  /*5070*/  MOV R0, R2 ;  /* 0x0000000200007202 */ /* 0x000fce0000000f00 */
.L_x_233:
[----:B------:R-:W1:Y:S02]  /*5080*/  LDS R2, [R0] ;  /* 0x0000000000027984 */ /* 0x000e640000000800 */
[----:B-1----:R-:W-:-:S10]  /*5090*/  HFMA2.MMA R3, R2, 1, 1, R61 ;  /* 0x3c003c0002037835 */ /* 0x002fd4000000003d */
[----:B------:R-:W1:Y:S02]  /*50a0*/  ATOMS.CAST.SPIN R3, [R0], R2, R3 ;  /* 0x000000020003738d */ /* 0x000e640001800003 */
[----:B-1----:R-:W-:-:S13]  /*50b0*/  ISETP.EQ.U32.AND P0, PT, R3, 0x1, PT ;  /* 0x000000010300780c */ /* 0x002fda0003f02070 */
[----:B------:R-:W-:Y:S05]  /*50c0*/  @!P0 BRA `(.L_x_233) ;  /* 0xfffffffc00ec8947 */ /* 0x000fea000383ffff */
[----:B------:R-:W-:Y:S05]  /*50d0*/  EXIT ;  /* 0x000000000000794d */ /* 0x000fea0003800000 */
.L_x_232:
[----:B------:R-:W2:Y:S02]  /*50e0*/  LD.E R0, desc[UR10][R2.64] ;  /* 0x0000000a02007980 */ /* 0x000ea4000c101900 */
[----:B--2---:R-:W-:-:S05]  /*50f0*/  IADD3 R5, R61, R0, RZ ;  /* 0x000000003d057210 */ /* 0x004fca0007ffe0ff */
[----:B------:R-:W-:Y:S01]  /*5100*/  ST.E desc[UR10][R2.64], R5 ;  /* 0x0000000502007985 */ /* 0x000fe2000c10190a */
[----:B------:R-:W-:Y:S05]  /*5110*/  EXIT ;  /* 0x000000000000794d */ /* 0x000fea0003800000 */
.L_x_234:
        /* <DEDUP_REMOVED lines=14> */
.L_x_4013:


//--------------------- .text._Z28gemm_half_q_half_gptq_kernelILi5ELb1ELb1EEvPK6__halfPKjS4_S2_PS0_iiiiiPKtibS2_i --------------------------
	.section	.text._Z28gemm_half_q_half_gptq_kernelILi5ELb1ELb1EEvPK6__halfPKjS4_S2_PS0_iiiiiPKtibS2_i,"ax",@progbits
	.align	128
        .global         _Z28gemm_half_q_half_gptq_kernelILi5ELb1ELb1EEvPK6__halfPKjS4_S2_PS0_iiiiiPKtibS2_i
        .type           _Z28gemm_half_q_half_gptq_kernelILi5ELb1ELb1EEvPK6__halfPKjS4_S2_PS0_iiiiiPKtibS2_i,@function
        .size           _Z28gemm_half_q_half_gptq_kernelILi5ELb1ELb1EEvPK6__halfPKjS4_S2_PS0_iiiiiPKtibS2_i,(.L_x_4014 - _Z28gemm_half_q_half_gptq_kernelILi5ELb1ELb1EEvPK6__halfPKjS4_S2_PS0_iiiiiPKtibS2_i)
        .other          _Z28gemm_half_q_half_gptq_kernelILi5ELb1ELb1EEvPK6__halfPKjS4_S2_PS0_iiiiiPKtibS2_i,@"STO_CUDA_ENTRY STV_DEFAULT"
_Z28gemm_half_q_half_gptq_kernelILi5ELb1ELb1EEvPK6__halfPKjS4_S2_PS0_iiiiiPKtibS2_i:
.text._Z28gemm_half_q_half_gptq_kernelILi5ELb1ELb1EEvPK6__halfPKjS4_S2_PS0_iiiiiPKtibS2_i:
        /* <DEDUP_REMOVED lines=12> */
[----:B------:R-:W-:-:S06]  /*00c0*/  IMAD.WIDE R10, R11, 0x2, R8 ;  /* 0x000000020b0a7825 */ /* 0x000fcc00078e0208 */
[----:B------:R-:W3:Y:S01]  /*00d0*/  LDG.E.U16 R10, desc[UR10][R10.64] ;  /* 0x0000000a0a0a7981 */ /* 0x000ee2000c1e1500 */
[----:B0-----:R-:W0:Y:S01]  /*00e0*/  S2R R3, SR_CTAID.X ;  /* 0x0000000000037919 */ /* 0x001e220000002500 */
[----:B--2---:R-:W-:-:S04]  /*00f0*/  LOP3.LUT R13, R61, R63, R62, 0xfe, !PT ;  /* 0x0000003f3d0d7212 */ /* 0x004fc800078efe3e */
[----:B---3--:R-:W-:-:S04]  /*0100*/  LOP3.LUT R13, R10, R60, R13, 0xfe, !PT ;  /* 0x0000003c0a0d7212 */ /* 0x008fc800078efe0d */
        /* <DEDUP_REMOVED lines=43> */
[----:B------:R-:W5:Y:S04]  /*03c0*/  LDG.E.U16.CONSTANT R9, desc[UR10][R8.64] ;  /* 0x0000000a08097981 */ /* 0x000f68000c1e9500 */
[----:B------:R-:W5:Y:S04]  /*03d0*/  LDG.E.U16.CONSTANT R11, desc[UR10][R10.64] ;  /* 0x0000000a0a0b7981 */ /* 0x000f68000c1e9500 */
[----:B--2---:R0:W-:Y:S04]  /*03e0*/  STS.U16 [R14], R3 ;  /* 0x000000030e007388 */ /* 0x0041e80000000400 */
[----:B---3--:R0:W-:Y:S04]  /*03f0*/  STS.U16 [R14+0x100], R5 ;  /* 0x000100050e007388 */ /* 0x0081e80000000400 */
[----:B----4-:R0:W-:Y:S04]  /*0400*/  STS.U16 [R14+0x200], R7 ;  /* 0x000200070e007388 */ /* 0x0101e80000000400 */
[----:B-----5:R0:W-:Y:S04]  /*0410*/  STS.U16 [R14+0x300], R9 ;  /* 0x000300090e007388 */ /* 0x0201e80000000400 */
[----:B------:R0:W-:Y:S01]  /*0420*/  STS.U16 [R14+0x400], R11 ;  /* 0x0004000b0e007388 */ /* 0x0001e20000000400 */
[----:B------:R-:W-:Y:S05]  /*0430*/  BRA `(.L_x_236) ;  /* 0x00000000004c7947 */ /* 0x000fea0003800000 */
.L_x_237:
        /* <DEDUP_REMOVED lines=18> */
[----:B------:R1:W-:Y:S02]  /*0560*/  STS.U16 [R14+0x400], R11 ;  /* 0x0004000b0e007388 */ /* 0x0003e40000000400 */
.L_x_236:
[----:B------:R-:W-:Y:S05]  /*0570*/  BSYNC B0 ;  /* 0x0000000000007941 */ /* 0x000fea0003800000 */
.L_x_235:
[----:B------:R-:W-:Y:S02]  /*0580*/  ULDC UR8, c[0x0][0x23c] ;  /* 0x00008f0000087ab9 */ /* 0x000fe40000000800 */
[----:B------:R-:W-:-:S13]  /*0590*/  ISETP.GE.AND P0, PT, R64, UR8, PT ;  /* 0x0000000840007c0c */ /* 0x000fda000bf06270 */
[----:B------:R-:W-:Y:S05]  /*05a0*/  @P0 EXIT ;  /* 0x000000000000094d */ /* 0x000fea0003800000 */
[----:B------:R-:W-:Y:S02]  /*05b0*/  ULDC.U8 UR5, c[0x0][0x25c] ;  /* 0x0000970000057ab9 */ /* 0x000fe40000000000 */
[----:B------:R-:W-:-:S06]  /*05c0*/  UPRMT UR5, UR5, 0x8880, URZ ;  /* 0x0000888005057896 */ /* 0x000fcc000800003f */
[----:B------:R-:W-:-:S04]  /*05d0*/  ISETP.NE.AND P0, PT, RZ, UR5, PT ;  /* 0x00000005ff007c0c */ /* 0x000fc8000bf05270 */
[----:B------:R-:W-:-:S13]  /*05e0*/  ISETP.NE.OR P0, PT, RZ, UR7, !P0 ;  /* 0x00000007ff007c0c */ /* 0x000fda000c705670 */
[----:B------:R-:W-:Y:S05]  /*05f0*/  @P0 BRA `(.L_x_238) ;  /* 0x0000000000440947 */ /* 0x000fea0003800000 */
[----:B01----:R-:W0:Y:S01]  /*0600*/  LDC.64 R2, c[0x0][0x230] ;  /* 0x00008c00ff027b82 */ /* 0x003e220000000a00 */
[----:B------:R-:W-:Y:S02]  /*0610*/  MOV R5, UR4 ;  /* 0x0000000400057c02 */ /* 0x000fe40008000f00 */
[----:B------:R-:W-:Y:S02]  /*0620*/  MOV R7, UR8 ;  /* 0x0000000800077c02 */ /* 0x000fe40008000f00 */
[----:B------:R-:W-:Y:S01]  /*0630*/  MOV R9, UR8 ;  /* 0x0000000800097c02 */ /* 0x000fe20008000f00 */
[----:B------:R-:W-:Y:S01]  /*0640*/  IMAD R5, R5, UR8, R64 ;  /* 0x0000000805057c24 */ /* 0x000fe2000f8e0240 */
[----:B------:R-:W-:-:S03]  /*0650*/  MOV R11, UR8 ;  /* 0x00000008000b7c02 */ /* 0x000fc60008000f00 */
[----:B0-----:R-:W-:Y:S01]  /*0660*/  IMAD.WIDE R2, R5, 0x2, R2 ;  /* 0x0000000205027825 */ /* 0x001fe200078e0202 */
[----:B------:R-:W-:-:S04]  /*0670*/  MOV R5, UR8 ;  /* 0x0000000800057c02 */ /* 0x000fc80008000f00 */
        /* <DEDUP_REMOVED lines=9> */
.L_x_238:
        /* <DEDUP_REMOVED lines=40> */
[----:B------:R-:W-:Y:S01]  /*0990*/  SHF.L.U32 R59, R64, 0x2, RZ ;  /* 0x00000002403b7819 */ /* 0x000fe200000006ff */
[----:B------:R-:W-:Y:S01]  /*09a0*/  I2F.F16 R7, -0x40 ;  /* 0xffffffc000077906 */ /* 0x000fe20000200c00 */
[----:B------:R-:W-:Y:S01]  /*09b0*/  ISETP.LE.AND P0, PT, R65, UR12, PT ;  /* 0x0000000c41007c0c */ /* 0x000fe2000bf03270 */
[----:B------:R-:W-:Y:S01]  /*09c0*/  HFMA2.MMA R52, -RZ, RZ, 0, 0 ;  /* 0x00000000ff347435 */ /* 0x000fe200000001ff */
[----:B------:R-:W-:Y:S02]  /*09d0*/  LOP3.LUT R59, R59, 0x10, RZ, 0xc0, !PT ;  /* 0x000000103b3b7812 */ /* 0x000fe400078ec0ff */
[----:B------:R-:W-:-:S02]  /*09e0*/  CS2R R50, SRZ ;  /* 0x0000000000327805 */ /* 0x000fc4000001ff00 */
[----:B------:R-:W-:Y:S02]  /*09f0*/  MOV R66, RZ ;  /* 0x000000ff00427202 */ /* 0x000fe40000000f00 */
[----:B------:R-:W-:Y:S02]  /*0a00*/  CS2R R14, SRZ ;  /* 0x00000000000e7805 */ /* 0x000fe4000001ff00 */
[----:B------:R-:W-:Y:S02]  /*0a10*/  MOV R24, RZ ;  /* 0x000000ff00187202 */ /* 0x000fe40000000f00 */
[----:B------:R-:W-:Y:S02]  /*0a20*/  CS2R R8, SRZ ;  /* 0x0000000000087805 */ /* 0x000fe4000001ff00 */
[----:B------:R-:W-:Y:S02]  /*0a30*/  CS2R R10, SRZ ;  /* 0x00000000000a7805 */ /* 0x000fe4000001ff00 */
[----:B------:R-:W-:Y:S01]  /*0a40*/  CS2R R12, SRZ ;  /* 0x00000000000c7805 */ /* 0x000fe2000001ff00 */
[----:B------:R-:W-:Y:S01]  /*0a50*/  BAR.SYNC.DEFER_BLOCKING 0x0 ;  /* 0x0000000000007b1d */ /* 0x000fe20000010000 */
[----:B--2---:R-:W-:-:S04]  /*0a60*/  SHF.R.U32.HI R0, RZ, R59, R2 ;  /* 0x0000003bff007219 */ /* 0x004fc80000011602 */
[C---:B------:R-:W-:Y:S02]  /*0a70*/  LEA.HI R3, R0.reuse, 0x1, RZ, 0x1c ;  /* 0x0000000100037811 */ /* 0x040fe400078fe0ff */
[C---:B------:R-:W-:Y:S02]  /*0a80*/  IADD3 R6, R0.reuse, 0x1, RZ ;  /* 0x0000000100067810 */ /* 0x040fe40007ffe0ff */
[----:B------:R-:W-:Y:S02]  /*0a90*/  LOP3.LUT R19, R3, 0xf, RZ, 0xc0, !PT ;  /* 0x0000000f03137812 */ /* 0x000fe400078ec0ff */
[----:B------:R-:W-:Y:S02]  /*0aa0*/  LEA.HI R3, R0, 0x1, RZ, 0x18 ;  /* 0x0000000100037811 */ /* 0x000fe400078fc0ff */
[----:B------:R-:W-:Y:S01]  /*0ab0*/  LOP3.LUT R18, R6, 0xf, RZ, 0xc0, !PT ;  /* 0x0000000f06127812 */ /* 0x000fe200078ec0ff */
[----:B0-----:R0:W1:Y:S01]  /*0ac0*/  I2F.F16 R4, R19 ;  /* 0x0000001300047306 */ /* 0x0010620000200c00 */
[----:B------:R-:W-:-:S02]  /*0ad0*/  LOP3.LUT R20, R3, 0xf, RZ, 0xc0, !PT ;  /* 0x0000000f03147812 */ /* 0x000fc400078ec0ff */
[----:B------:R-:W-:-:S04]  /*0ae0*/  LEA.HI R3, R0, 0x1, RZ, 0x14 ;  /* 0x0000000100037811 */ /* 0x000fc800078fa0ff */
[----:B------:R-:W-:Y:S01]  /*0af0*/  LOP3.LUT R21, R3, 0xf, RZ, 0xc0, !PT ;  /* 0x0000000f03157812 */ /* 0x000fe200078ec0ff */
[----:B------:R2:W5:Y:S01]  /*0b00*/  I2F.F16 R2, R18 ;  /* 0x0000001200027306 */ /* 0x0005620000200c00 */
[----:B0-----:R-:W-:Y:S01]  /*0b10*/  LOP3.LUT R19, R19, 0xe400, RZ, 0xfc, !PT ;  /* 0x0000e40013137812 */ /* 0x001fe200078efcff */
[----:B------:R-:W-:Y:S01]  /*0b20*/  HFMA2.MMA R3, -RZ, RZ, 0, 0 ;  /* 0x00000000ff037435 */ /* 0x000fe200000001ff */
[C-C-:B---3--:R-:W-:Y:S02]  /*0b30*/  PRMT R57, R16.reuse, 0x5410, R16.reuse ;  /* 0x0000541010397816 */ /* 0x148fe40000000010 */
[----:B------:R-:W-:Y:S01]  /*0b40*/  PRMT R55, R16, 0x7632, R16 ;  /* 0x0000763210377816 */ /* 0x000fe20000000010 */
[----:B-1----:R-:W-:Y:S02]  /*0b50*/  HADD2 R29, R7.H0_H0, -R4.H0_H0 ;  /* 0xa0000004071d7230 */ /* 0x002fe40000000800 */
[----:B------:R0:W1:Y:S01]  /*0b60*/  I2F.F16 R0, R20 ;  /* 0x0000001400007306 */ /* 0x0000620000200c00 */
[----:B--2---:R-:W-:-:S02]  /*0b70*/  LOP3.LUT R18, R18, 0xe400, RZ, 0xfc, !PT ;  /* 0x0000e40012127812 */ /* 0x004fc400078efcff */
[----:B------:R-:W-:Y:S02]  /*0b80*/  CS2R R4, SRZ ;  /* 0x0000000000047805 */ /* 0x000fe4000001ff00 */
[C-C-:B----4-:R-:W-:Y:S02]  /*0b90*/  PRMT R54, R17.reuse, 0x5410, R17.reuse ;  /* 0x0000541011367816 */ /* 0x150fe40000000011 */
[----:B------:R-:W-:Y:S01]  /*0ba0*/  PRMT R33, R17, 0x7632, R17 ;  /* 0x0000763211217816 */ /* 0x000fe20000000011 */
[C---:B-----5:R-:W-:Y:S01]  /*0bb0*/  HADD2 R31, R7.reuse.H0_H0, -R2.H0_H0 ;  /* 0xa0000002071f7230 */ /* 0x060fe20000000800 */
[----:B------:R2:W3:Y:S01]  /*0bc0*/  I2F.F16 R6, R21 ;  /* 0x0000001500067306 */ /* 0x0004e20000200c00 */
[----:B0-----:R-:W-:Y:S01]  /*0bd0*/  LOP3.LUT R20, R20, 0xe400, RZ, 0xfc, !PT ;  /* 0x0000e40014147812 */ /* 0x001fe200078efcff */
[----:B------:R-:W-:Y:S01]  /*0be0*/  HFMA2.MMA R2, -RZ, RZ, 0, 0 ;  /* 0x00000000ff027435 */ /* 0x000fe200000001ff */
[----:B------:R-:W-:Y:S02]  /*0bf0*/  PRMT R32, R18, 0x5410, R18 ;  /* 0x0000541012207816 */ /* 0x000fe40000000012 */
[----:B------:R-:W-:Y:S01]  /*0c00*/  PRMT R30, R19, 0x5410, R19 ;  /* 0x00005410131e7816 */ /* 0x000fe20000000013 */
[----:B-1----:R-:W-:Y:S01]  /*0c10*/  HADD2 R27, R7.H0_H0, -R0.H0_H0 ;  /* 0xa0000000071b7230 */ /* 0x002fe20000000800 */
[----:B------:R-:W-:-:S02]  /*0c20*/  MOV R0, RZ ;  /* 0x000000ff00007202 */ /* 0x000fc40000000f00 */
[----:B--2---:R-:W-:Y:S02]  /*0c30*/  LOP3.LUT R21, R21, 0xe400, RZ, 0xfc, !PT ;  /* 0x0000e40015157812 */ /* 0x004fe400078efcff */
[----:B------:R-:W-:Y:S02]  /*0c40*/  PRMT R28, R20, 0x5410, R20 ;  /* 0x00005410141c7816 */ /* 0x000fe40000000014 */
[----:B------:R-:W-:Y:S01]  /*0c50*/  PRMT R26, R21, 0x5410, R21 ;  /* 0x00005410151a7816 */ /* 0x000fe20000000015 */
[----:B---3--:R-:W-:Y:S01]  /*0c60*/  HADD2 R25, R7.H0_H0, -R6.H0_H0 ;  /* 0xa000000607197230 */ /* 0x008fe20000000800 */
[----:B------:R-:W-:Y:S01]  /*0c70*/  CS2R R6, SRZ ;  /* 0x0000000000067805 */ /* 0x000fe2000001ff00 */
[----:B------:R-:W-:Y:S06]  /*0c80*/  @P0 BRA `(.L_x_239) ;  /* 0x0000002c00740947 */ /* 0x000fec0003800000 */
[----:B------:R-:W-:Y:S01]  /*0c90*/  USHF.R.S32.HI UR5, URZ, 0x1f, UR12 ;  /* 0x0000001f3f057899 */ /* 0x000fe2000801140c */
[----:B------:R-:W0:Y:S01]  /*0ca0*/  S2UR UR7, SR_CgaCtaId ;  /* 0x00000000000779c3 */ /* 0x000e220000008800 */
[----:B------:R-:W-:Y:S01]  /*0cb0*/  ULDC.64 UR14, c[0x0][0x218] ;  /* 0x00008600000e7ab9 */ /* 0x000fe20000000a00 */
[----:B------:R-:W-:Y:S01]  /*0cc0*/  MOV R66, RZ ;  /* 0x000000ff00427202 */ /* 0x000fe20000000f00 */
[----:B------:R-:W-:-:S04]  /*0cd0*/  ULEA.HI UR5, UR5, UR12, URZ, 0x3 ;  /* 0x0000000c05057291 */ /* 0x000fc8000f8f183f */
[----:B------:R-:W-:-:S04]  /*0ce0*/  USHF.R.S32.HI UR5, URZ, 0x3, UR5 ;  /* 0x000000033f057899 */ /* 0x000fc80008011405 */
[----:B------:R-:W-:-:S04]  /*0cf0*/  UIMAD UR5, UR5, UR8, URZ ;  /* 0x00000008050572a4 */ /* 0x000fc8000f8e023f */
[----:B------:R-:W-:Y:S02]  /*0d00*/  USHF.R.S32.HI UR8, URZ, 0x1f, UR5 ;  /* 0x0000001f3f087899 */ /* 0x000fe40008011405 */
[----:B------:R-:W-:Y:S01]  /*0d10*/  IADD3 R67, P0, R64, UR5, RZ ;  /* 0x0000000540437c10 */ /* 0x000fe2000ff1e0ff */
[----:B------:R-:W-:-:S03]  /*0d20*/  UIADD3 UR5, UR12, UR6, URZ ;  /* 0x000000060c057290 */ /* 0x000fc6000fffe03f */
[----:B------:R-:W-:Y:S01]  /*0d30*/  LEA.HI.X.SX32 R16, R64, UR8, 0x1, P0 ;  /* 0x0000000840107c11 */ /* 0x000fe200080f0eff */
[----:B------:R-:W-:Y:S01]  /*0d40*/  UMOV UR6, 0x400 ;  /* 0x0000040000067882 */ /* 0x000fe20000000000 */
[C---:B------:R-:W-:Y:S01]  /*0d50*/  LEA R53, P0, R67.reuse, UR14, 0x2 ;  /* 0x0000000e43357c11 */ /* 0x040fe2000f8010ff */
[----:B0-----:R-:W-:Y:S01]  /*0d60*/  ULEA UR6, UR7, UR6, 0x18 ;  /* 0x0000000607067291 */ /* 0x001fe2000f8ec03f */
[----:B------:R-:W-:Y:S02]  /*0d70*/  ULDC UR8, c[0x0][0x23c] ;  /* 0x00008f0000087ab9 */ /* 0x000fe40000000800 */
[----:B------:R-:W-:Y:S01]  /*0d80*/  LEA.HI.X R67, R67, UR15, R16, 0x2, P0 ;  /* 0x0000000f43437c11 */ /* 0x000fe200080f1410 */
[----:B------:R-:W-:-:S08]  /*0d90*/  UMOV UR7, UR5 ;  /* 0x0000000500077c82 */ /* 0x000fd00008000000 */
.L_x_257:
[----:B------:R-:W-:Y:S02]  /*0da0*/  MOV R20, R53 ;  /* 0x0000003500147202 */ /* 0x000fe40000000f00 */
[----:B------:R-:W-:-:S05]  /*0db0*/  MOV R21, R67 ;  /* 0x0000004300157202 */ /* 0x000fca0000000f00 */
[----:B------:R-:W2:Y:S01]  /*0dc0*/  LDG.E.128.CONSTANT R16, desc[UR10][R20.64] ;  /* 0x0000000a14107981 */ /* 0x000ea2000c1e9d00 */
[----:B------:R-:W-:Y:S01]  /*0dd0*/  UISETP.NE.AND UP0, UPT, UR12, UR7, UPT ;  /* 0x000000070c00728c */ /* 0x000fe2000bf05270 */
[----:B------:R-:W-:Y:S02]  /*0de0*/  MOV R69, UR8 ;  /* 0x0000000800457c02 */ /* 0x000fe40008000f00 */
[----:B------:R-:W-:Y:S02]  /*0df0*/  ISETP.NE.AND P0, PT, R62, RZ, PT ;  /* 0x000000ff3e00720c */ /* 0x000fe40003f05270 */
[----:B------:R-:W-:Y:S01]  /*0e00*/  ISETP.NE.AND P1, PT, R63, RZ, PT ;  /* 0x000000ff3f00720c */ /* 0x000fe20003f25270 */
[----:B------:R-:W-:Y:S01]  /*0e10*/  IMAD.WIDE R68, R69, 0x4, R20 ;  /* 0x0000000445447825 */ /* 0x000fe200078e0214 */
[----:B------:R-:W-:Y:S02]  /*0e20*/  PLOP3.LUT P4, PT, PT, PT, UP0, 0x80, 0x0 ;  /* 0x000000000000781c */ /* 0x000fe40003f8f008 */
[----:B------:R-:W-:-:S02]  /*0e30*/  ISETP.NE.AND P2, PT, R61, RZ, PT ;  /* 0x000000ff3d00720c */ /* 0x000fc40003f45270 */
[----:B------:R-:W-:Y:S02]  /*0e40*/  ISETP.NE.AND P3, PT, R60, RZ, PT ;  /* 0x000000ff3c00720c */ /* 0x000fe40003f65270 */
[C---:B--2---:R-:W-:Y:S02]  /*0e50*/  LOP3.LUT R35, R16.reuse, 0xf000f, RZ, 0xc0, !PT ;  /* 0x000f000f10237812 */ /* 0x044fe400078ec0ff */
[----:B------:R-:W-:Y:S02]  /*0e60*/  LOP3.LUT R36, R16, 0xf000f0, RZ, 0xc0, !PT ;  /* 0x00f000f010247812 */ /* 0x000fe400078ec0ff */
[C---:B------:R-:W-:Y:S02]  /*0e70*/  LOP3.LUT R39, R17.reuse, 0xf000f, RZ, 0xc0, !PT ;  /* 0x000f000f11277812 */ /* 0x040fe400078ec0ff */
[----:B------:R-:W-:Y:S02]  /*0e80*/  LOP3.LUT R40, R17, 0xf000f0, RZ, 0xc0, !PT ;  /* 0x00f000f011287812 */ /* 0x000fe400078ec0ff */
[----:B------:R-:W-:-:S02]  /*0e90*/  LOP3.LUT R23, R18, 0xf000f, RZ, 0xc0, !PT ;  /* 0x000f000f12177812 */ /* 0x000fc400078ec0ff */
[----:B------:R-:W-:Y:S02]  /*0ea0*/  LOP3.LUT R22, R18, 0xf000f0, RZ, 0xc0, !PT ;  /* 0x00f000f012167812 */ /* 0x000fe400078ec0ff */
[C---:B------:R-:W-:Y:S02]  /*0eb0*/  LOP3.LUT R21, R19.reuse, 0xf000f, RZ, 0xc0, !PT ;  /* 0x000f000f13157812 */ /* 0x040fe400078ec0ff */
[----:B------:R-:W-:Y:S02]  /*0ec0*/  LOP3.LUT R20, R19, 0xf000f0, RZ, 0xc0, !PT ;  /* 0x00f000f013147812 */ /* 0x000fe400078ec0ff */
[----:B------:R-:W-:Y:S02]  /*0ed0*/  SHF.R.U32.HI R16, RZ, 0x8, R16 ;  /* 0x00000008ff107819 */ /* 0x000fe40000011610 */
[----:B------:R-:W-:Y:S02]  /*0ee0*/  SHF.R.U32.HI R17, RZ, 0x8, R17 ;  /* 0x00000008ff117819 */ /* 0x000fe40000011611 */
[----:B------:R-:W-:-:S02]  /*0ef0*/  SHF.R.U32.HI R18, RZ, 0x8, R18 ;  /* 0x00000008ff127819 */ /* 0x000fc40000011612 */
[----:B------:R-:W-:Y:S02]  /*0f00*/  SHF.R.U32.HI R19, RZ, 0x8, R19 ;  /* 0x00000008ff137819 */ /* 0x000fe40000011613 */
[----:B------:R-:W-:Y:S02]  /*0f10*/  LOP3.LUT R35, R35, 0x64006400, RZ, 0xfc, !PT ;  /* 0x6400640023237812 */ /* 0x000fe400078efcff */
        /* <DEDUP_REMOVED lines=10> */
[----:B------:R-:W-:Y:S02]  /*0fc0*/  LOP3.LUT R38, R18, 0xf000f0, RZ, 0xc0, !PT ;  /* 0x00f000f012267812 */ /* 0x000fe400078ec0ff */
        /* <DEDUP_REMOVED lines=29> */
[----:B0-----:R-:W-:-:S04]  /*11a0*/  LOP3.LUT R18, R25, 0xf, RZ, 0xc0, !PT ;  /* 0x0000000f19127812 */ /* 0x001fc800078ec0ff */
        /* <DEDUP_REMOVED lines=12> */
[----:B-1----:R-:W-:Y:S02]  /*1270*/  LOP3.LUT R17, R17, 0xe400, RZ, 0xfc, !PT ;  /* 0x0000e40011117812 */ /* 0x002fe400078efcff */
[----:B------:R-:W-:Y:S02]  /*1280*/  PRMT R33, R33, 0x7632, R33 ;  /* 0x0000763221217816 */ /* 0x000fe40000000021 */
[----:B------:R-:W-:Y:S01]  /*1290*/  PRMT R30, R16, 0x5410, R16 ;  /* 0x00005410101e7816 */ /* 0x000fe20000000010 */
[C---:B--2---:R-:W-:Y:S01]  /*12a0*/  HADD2 R27, R28.reuse.H0_H0, -R27.H0_H0 ;  /* 0xa000001b1c1b7230 */ /* 0x044fe20000000800 */
[----:B------:R-:W-:Y:S01]  /*12b0*/  PRMT R26, R19, 0x5410, R19 ;  /* 0x00005410131a7816 */ /* 0x000fe20000000013 */
[----:B0-----:R-:W-:Y:S01]  /*12c0*/  HADD2 R25, R28.H0_H0, -R25.H0_H0 ;  /* 0xa00000191c197230 */ /* 0x001fe20000000800 */
[----:B------:R-:W-:-:S07]  /*12d0*/  PRMT R28, R17, 0x5410, R17 ;  /* 0x00005410111c7816 */ /* 0x000fce0000000011 */
.L_x_240:
[----:B------:R-:W-:Y:S01]  /*12e0*/  LOP3.LUT R43, R43, 0x64006400, RZ, 0xfc, !PT ;  /* 0x640064002b2b7812 */ /* 0x000fe200078efcff */
[----:B------:R-:W-:Y:S01]  /*12f0*/  HFMA2.MMA R46, R21, 1, 1, R26 ;  /* 0x3c003c00152e7835 */ /* 0x000fe2000000001a */
[----:B------:R-:W-:Y:S01]  /*1300*/  LOP3.LUT R42, R42, 0x64006400, RZ, 0xfc, !PT ;  /* 0x640064002a2a7812 */ /* 0x000fe200078efcff */
[----:B------:R-:W-:Y:S01]  /*1310*/  HFMA2.MMA R47, R20, 0.0625, 0.0625, R25 ;  /* 0x2c002c00142f7835 */ /* 0x000fe20000000019 */
[----:B------:R-:W-:Y:S02]  /*1320*/  LOP3.LUT R45, R45, 0x64006400, RZ, 0xfc, !PT ;  /* 0x640064002d2d7812 */ /* 0x000fe400078efcff */
[----:B------:R-:W-:Y:S02]  /*1330*/  LOP3.LUT R44, R44, 0x64006400, RZ, 0xfc, !PT ;  /* 0x640064002c2c7812 */ /* 0x000fe400078efcff */
[----:B------:R-:W-:Y:S01]  /*1340*/  LOP3.LUT R18, R38, 0x64006400, RZ, 0xfc, !PT ;  /* 0x6400640026127812 */ /* 0x000fe200078efcff */
[----:B------:R-:W-:Y:S01]  /*1350*/  HFMA2.MMA R38, R39, 1, 1, R30 ;  /* 0x3c003c0027267835 */ /* 0x000fe2000000001e */
[----:B------:R-:W-:Y:S01]  /*1360*/  LOP3.LUT R19, R41, 0x64006400, RZ, 0xfc, !PT ;  /* 0x6400640029137812 */ /* 0x000fe200078efcff */
[----:B------:R-:W-:Y:S01]  /*1370*/  HFMA2.MMA R39, R40, 0.0625, 0.0625, R29 ;  /* 0x2c002c0028277835 */ /* 0x000fe2000000001d */
[----:B------:R-:W-:Y:S01]  /*1380*/  LOP3.LUT R17, R37, 0x64006400, RZ, 0xfc, !PT ;  /* 0x6400640025117812 */ /* 0x000fe200078efcff */
[----:B------:R-:W-:Y:S01]  /*1390*/  HADD2 R40, R43, R30 ;  /* 0x0000001e2b287230 */ /* 0x000fe20000000000 */
[----:B------:R-:W-:Y:S01]  /*13a0*/  LOP3.LUT R16, R34, 0x64006400, RZ, 0xfc, !PT ;  /* 0x6400640022107812 */ /* 0x000fe200078efcff */
[----:B------:R-:W-:Y:S01]  /*13b0*/  HFMA2.MMA R34, R35, 1, 1, R32 ;  /* 0x3c003c0023227835 */ /* 0x000fe20000000020 */
[----:B------:R-:W-:Y:S01]  /*13c0*/  HFMA2 R41, R42, 0.0625, 0.0625, R29 ;  /* 0x2c002c002a297831 */ /* 0x000fe2000000001d */
[----:B------:R-:W-:Y:S01]  /*13d0*/  HFMA2.MMA R35, R36, 0.0625, 0.0625, R31 ;  /* 0x2c002c0024237835 */ /* 0x000fe2000000001f */
[----:B------:R-:W-:Y:S01]  /*13e0*/  HADD2 R36, R45, R32 ;  /* 0x000000202d247230 */ /* 0x000fe20000000000 */
[----:B------:R-:W-:Y:S01]  /*13f0*/  HFMA2.MMA R42, R23, 1, 1, R28 ;  /* 0x3c003c00172a7835 */ /* 0x000fe2000000001c */
[----:B------:R-:W-:Y:S01]  /*1400*/  HFMA2 R37, R44, 0.0625, 0.0625, R31 ;  /* 0x2c002c002c257831 */ /* 0x000fe2000000001f */
[----:B------:R-:W-:Y:S01]  /*1410*/  HFMA2.MMA R43, R22, 0.0625, 0.0625, R27 ;  /* 0x2c002c00162b7835 */ /* 0x000fe2000000001b */
[----:B------:R-:W-:-:S02]  /*1420*/  HADD2 R44, R19, R28 ;  /* 0x0000001c132c7230 */ /* 0x000fc40000000000 */
[----:B------:R-:W-:Y:S02]  /*1430*/  HFMA2 R45, R18, 0.0625, 0.0625, R27 ;  /* 0x2c002c00122d7831 */ /* 0x000fe4000000001b */
[----:B------:R-:W-:Y:S02]  /*1440*/  HADD2 R48, R17, R26 ;  /* 0x0000001a11307230 */ /* 0x000fe40000000000 */
[----:B------:R-:W-:Y:S01]  /*1450*/  HFMA2 R49, R16, 0.0625, 0.0625, R25 ;  /* 0x2c002c0010317831 */ /* 0x000fe20000000019 */
[----:B------:R-:W-:Y:S06]  /*1460*/  @!P0 BRA `(.L_x_241) ;  /* 0x0000000000548947 */ /* 0x000fec0003800000 */
[----:B------:R-:W0:Y:S02]  /*1470*/  LDS.128 R16, [UR6] ;  /* 0x00000006ff107984 */ /* 0x000e240008000c00 */
[----:B0-----:R-:W-:-:S10]  /*1480*/  HFMA2.MMA R20, R34, R16, RZ ;  /* 0x0000001022147235 */ /* 0x001fd400000000ff */
[----:B------:R-:W-:-:S06]  /*1490*/  HFMA2 R20, R35, R17, R20 ;  /* 0x0000001123147231 */ /* 0x000fcc0000000014 */
[----:B------:R-:W-:-:S10]  /*14a0*/  HFMA2.MMA R20, R36, R18, R20 ;  /* 0x0000001224147235 */ /* 0x000fd40000000014 */
[----:B------:R-:W-:-:S06]  /*14b0*/  HFMA2 R20, R37, R19, R20 ;  /* 0x0000001325147231 */ /* 0x000fcc0000000014 */
[----:B------:R-:W-:Y:S01]  /*14c0*/  HFMA2.MMA R14, R20, R57, R14 ;  /* 0x00000039140e7235 */ /* 0x000fe2000000000e */
[----:B------:R-:W-:-:S06]  /*14d0*/  HFMA2 R20, R38, R16, RZ.H0_H0 ;  /* 0x0000001026147231 */ /* 0x000fcc00000400ff */
[----:B------:R-:W-:-:S10]  /*14e0*/  HFMA2.MMA R20, R39, R17, R20 ;  /* 0x0000001127147235 */ /* 0x000fd40000000014 */
[----:B------:R-:W-:-:S06]  /*14f0*/  HFMA2 R20, R40, R18, R20 ;  /* 0x0000001228147231 */ /* 0x000fcc0000000014 */
[----:B------:R-:W-:-:S10]  /*1500*/  HFMA2.MMA R20, R41, R19, R20 ;  /* 0x0000001329147235 */ /* 0x000fd40000000014 */
[----:B------:R-:W-:Y:S01]  /*1510*/  HFMA2 R13, R20, R55, R13 ;  /* 0x00000037140d7231 */ /* 0x000fe2000000000d */
[-C--:B------:R-:W-:Y:S02]  /*1520*/  HFMA2.MMA R20, R42, R16.reuse, RZ ;  /* 0x000000102a147235 */ /* 0x080fe400000000ff */
[----:B------:R-:W-:-:S08]  /*1530*/  HFMA2.MMA R16, R46, R16, RZ ;  /* 0x000000102e107235 */ /* 0x000fd000000000ff */
[-C--:B------:R-:W-:Y:S02]  /*1540*/  HFMA2 R20, R43, R17.reuse, R20 ;  /* 0x000000112b147231 */ /* 0x080fe40000000014 */
[----:B------:R-:W-:-:S04]  /*1550*/  HFMA2 R16, R47, R17, R16 ;  /* 0x000000112f107231 */ /* 0x000fc80000000010 */
[-C--:B------:R-:W-:Y:S02]  /*1560*/  HFMA2.MMA R20, R44, R18.reuse, R20 ;  /* 0x000000122c147235 */ /* 0x080fe40000000014 */
[----:B------:R-:W-:-:S08]  /*1570*/  HFMA2.MMA R16, R48, R18, R16 ;  /* 0x0000001230107235 */ /* 0x000fd00000000010 */
[-C--:B------:R-:W-:Y:S02]  /*1580*/  HFMA2 R20, R45, R19.reuse, R20 ;  /* 0x000000132d147231 */ /* 0x080fe40000000014 */
[----:B------:R-:W-:-:S04]  /*1590*/  HFMA2 R16, R49, R19, R16 ;  /* 0x0000001331107231 */ /* 0x000fc80000000010 */
[----:B------:R-:W-:Y:S01]  /*15a0*/  HFMA2.MMA R12, R20, R54, R12 ;  /* 0x00000036140c7235 */ /* 0x000fe2000000000c */
[----:B------:R-:W-:-:S10]  /*15b0*/  HFMA2 R11, R16, R33, R11 ;  /* 0x00000021100b7231 */ /* 0x000fd4000000000b */
.L_x_241:
[----:B------:R-:W-:Y:S05]  /*15c0*/  @!P1 BRA `(.L_x_242) ;  /* 0x0000000000549947 */ /* 0x000fea0003800000 */
[----:B------:R-:W0:Y:S02]  /*15d0*/  LDS.128 R16, [UR6+0x100] ;  /* 0x00010006ff107984 */ /* 0x000e240008000c00 */
        /* <DEDUP_REMOVED lines=20> */
.L_x_242:
        /* <DEDUP_REMOVED lines=22> */
.L_x_243:
        /* <DEDUP_REMOVED lines=22> */
.L_x_244:
[----:B------:R0:W2:Y:S04]  /*19e0*/  LDG.E.128.CONSTANT R16, desc[UR10][R68.64] ;  /* 0x0000000a44107981 */ /* 0x0000a8000c1e9d00 */
[----:B------:R-:W1:Y:S02]  /*19f0*/  LDS.128 R20, [UR6+0x400] ;  /* 0x00040006ff147984 */ /* 0x000e640008000c00 */
[-C--:B-1----:R-:W-:Y:S01]  /*1a00*/  HFMA2.MMA R34, R34, R20.reuse, RZ ;  /* 0x0000001422227235 */ /* 0x082fe200000000ff */
        /* <DEDUP_REMOVED lines=8> */
[----:B------:R-:W-:Y:S01]  /*1a90*/  HFMA2 R20, R48, R22, R20 ;  /* 0x0000001630147231 */ /* 0x000fe20000000014 */
[----:B------:R-:W-:-:S03]  /*1aa0*/  MOV R21, UR8 ;  /* 0x0000000800157c02 */ /* 0x000fc60008000f00 */
[----:B------:R-:W-:Y:S01]  /*1ab0*/  HFMA2 R20, R49, R23, R20 ;  /* 0x0000001731147231 */ /* 0x000fe20000000014 */
[-C--:B------:R-:W-:Y:S01]  /*1ac0*/  HFMA2.MMA R34, R36, R22.reuse, R34 ;  /* 0x0000001624227235 */ /* 0x080fe20000000022 */
[----:B0-----:R-:W-:Y:S01]  /*1ad0*/  IMAD.WIDE R68, R21, 0x4, R68 ;  /* 0x0000000415447825 */ /* 0x001fe200078e0244 */
[----:B------:R-:W-:-:S03]  /*1ae0*/  HFMA2.MMA R42, R44, R22, R42 ;  /* 0x000000162c2a7235 */ /* 0x000fc6000000002a */
[----:B------:R-:W-:-:S04]  /*1af0*/  HFMA2 R36, R41, R23, R38 ;  /* 0x0000001729247231 */ /* 0x000fc80000000026 */
[----:B------:R-:W-:Y:S01]  /*1b00*/  HFMA2 R36, R36, R55, R52 ;  /* 0x0000003724247231 */ /* 0x000fe20000000034 */
[-C--:B------:R-:W-:Y:S02]  /*1b10*/  HFMA2.MMA R34, R37, R23.reuse, R34 ;  /* 0x0000001725227235 */ /* 0x080fe40000000022 */
[----:B------:R-:W-:-:S06]  /*1b20*/  HFMA2.MMA R35, R45, R23, R42 ;  /* 0x000000172d237235 */ /* 0x000fcc000000002a */
[----:B------:R-:W-:Y:S01]  /*1b30*/  HFMA2.MMA R37, R34, R57, R50 ;  /* 0x0000003922257235 */ /* 0x000fe20000000032 */
[----:B------:R-:W-:Y:S01]  /*1b40*/  HFMA2 R34, R20, R33, R66 ;  /* 0x0000002114227231 */ /* 0x000fe20000000042 */
[----:B------:R-:W-:Y:S01]  /*1b50*/  HFMA2.MMA R35, R35, R54, R51 ;  /* 0x0000003623237235 */ /* 0x000fe20000000033 */
[----:B--2---:R-:W-:Y:S02]  /*1b60*/  SHF.R.U32.HI R21, RZ, 0x8, R17 ;  /* 0x00000008ff157819 */ /* 0x004fe40000011611 */
[----:B------:R-:W-:Y:S02]  /*1b70*/  SHF.R.U32.HI R20, RZ, 0x8, R16 ;  /* 0x00000008ff147819 */ /* 0x000fe40000011610 */
[C---:B------:R-:W-:Y:S02]  /*1b80*/  LOP3.LUT R38, R18.reuse, 0xf000f, RZ, 0xc0, !PT ;  /* 0x000f000f12267812 */ /* 0x040fe400078ec0ff */
[----:B------:R-:W-:Y:S02]  /*1b90*/  LOP3.LUT R41, R18, 0xf000f0, RZ, 0xc0, !PT ;  /* 0x00f000f012297812 */ /* 0x000fe400078ec0ff */
[----:B------:R-:W-:-:S02]  /*1ba0*/  SHF.R.U32.HI R18, RZ, 0x8, R18 ;  /* 0x00000008ff127819 */ /* 0x000fc40000011612 */
[C---:B------:R-:W-:Y:S02]  /*1bb0*/  LOP3.LUT R39, R16.reuse, 0xf000f, RZ, 0xc0, !PT ;  /* 0x000f000f10277812 */ /* 0x040fe400078ec0ff */
[----:B------:R-:W-:Y:S02]  /*1bc0*/  LOP3.LUT R40, R16, 0xf000f0, RZ, 0xc0, !PT ;  /* 0x00f000f010287812 */ /* 0x000fe400078ec0ff */
[----:B------:R-:W-:Y:S02]  /*1bd0*/  LOP3.LUT R44, R17, 0xf000f0, RZ, 0xc0, !PT ;  /* 0x00f000f0112c7812 */ /* 0x000fe400078ec0ff */
[----:B------:R-:W-:Y:S02]  /*1be0*/  LOP3.LUT R43, R19, 0xf000f0, RZ, 0xc0, !PT ;  /* 0x00f000f0132b7812 */ /* 0x000fe400078ec0ff */
[----:B------:R-:W-:Y:S02]  /*1bf0*/  LOP3.LUT R23, R17, 0xf000f, RZ, 0xc0, !PT ;  /* 0x000f000f11177812 */ /* 0x000fe400078ec0ff */
[----:B------:R-:W-:-:S02]  /*1c00*/  SHF.R.U32.HI R16, RZ, 0x8, R19 ;  /* 0x00000008ff107819 */ /* 0x000fc40000011613 */
[C---:B------:R-:W-:Y:S02]  /*1c10*/  LOP3.LUT R45, R21.reuse, 0xf000f, RZ, 0xc0, !PT ;  /* 0x000f000f152d7812 */ /* 0x040fe400078ec0ff */
[----:B------:R-:W-:Y:S02]  /*1c20*/  LOP3.LUT R46, R21, 0xf000f0, RZ, 0xc0, !PT ;  /* 0x00f000f0152e7812 */ /* 0x000fe400078ec0ff */
[----:B------:R-:W-:Y:S02]  /*1c30*/  LOP3.LUT R42, R19, 0xf000f, RZ, 0xc0, !PT ;  /* 0x000f000f132a7812 */ /* 0x000fe400078ec0ff */
        /* <DEDUP_REMOVED lines=11> */
[----:B------:R-:W-:Y:S01]  /*1cf0*/  LOP3.LUT R19, R42, 0x64006400, RZ, 0xfc, !PT ;  /* 0x640064002a137812 */ /* 0x000fe200078efcff */
[----:B------:R-:W-:Y:S01]  /*1d00*/  HFMA2.MMA R51, R18, 0.0625, 0.0625, R25 ;  /* 0x2c002c0012337835 */ /* 0x000fe20000000019 */
[----:B------:R-:W-:Y:S01]  /*1d10*/  LOP3.LUT R16, R16, 0xf000f0, RZ, 0xc0, !PT ;  /* 0x00f000f010107812 */ /* 0x000fe200078ec0ff */
[----:B------:R-:W-:Y:S01]  /*1d20*/  HFMA2.MMA R47, R20, 0.0625, 0.0625, R27 ;  /* 0x2c002c00142f7835 */ /* 0x000fe2000000001b */
[----:B------:R-:W-:Y:S02]  /*1d30*/  LOP3.LUT R41, R17, 0x64006400, RZ, 0xfc, !PT ;  /* 0x6400640011297812 */ /* 0x000fe400078efcff */
[----:B------:R-:W-:Y:S01]  /*1d40*/  LOP3.LUT R45, R45, 0x64006400, RZ, 0xfc, !PT ;  /* 0x640064002d2d7812 */ /* 0x000fe200078efcff */
[----:B------:R-:W-:Y:S01]  /*1d50*/  HFMA2.MMA R50, R19, 1, 1, R26 ;  /* 0x3c003c0013327835 */ /* 0x000fe2000000001a */
[----:B------:R-:W-:-:S02]  /*1d60*/  LOP3.LUT R23, R23, 0x64006400, RZ, 0xfc, !PT ;  /* 0x6400640017177812 */ /* 0x000fc400078efcff */
[----:B------:R-:W-:Y:S02]  /*1d70*/  LOP3.LUT R42, R22, 0x64006400, RZ, 0xfc, !PT ;  /* 0x64006400162a7812 */ /* 0x000fe400078efcff */
[----:B------:R-:W-:Y:S02]  /*1d80*/  LOP3.LUT R46, R46, 0x64006400, RZ, 0xfc, !PT ;  /* 0x640064002e2e7812 */ /* 0x000fe400078efcff */
[----:B------:R-:W-:Y:S01]  /*1d90*/  LOP3.LUT R22, R38, 0x64006400, RZ, 0xfc, !PT ;  /* 0x6400640026167812 */ /* 0x000fe200078efcff */
[--C-:B------:R-:W-:Y:S01]  /*1da0*/  HADD2 R38, R39, R32.reuse ;  /* 0x0000002027267230 */ /* 0x100fe20000000000 */
[----:B------:R-:W-:Y:S01]  /*1db0*/  LOP3.LUT R49, R49, 0x64006400, RZ, 0xfc, !PT ;  /* 0x6400640031317812 */ /* 0x000fe200078efcff */
[----:B------:R-:W-:Y:S01]  /*1dc0*/  HFMA2.MMA R39, R40, 0.0625, 0.0625, R31 ;  /* 0x2c002c0028277835 */ /* 0x000fe2000000001f */
[----:B------:R-:W-:Y:S01]  /*1dd0*/  LOP3.LUT R17, R43, 0x64006400, RZ, 0xfc, !PT ;  /* 0x640064002b117812 */ /* 0x000fe200078efcff */
[----:B------:R-:W-:Y:S01]  /*1de0*/  HFMA2.MMA R43, R44, 0.0625, 0.0625, R29 ;  /* 0x2c002c002c2b7835 */ /* 0x000fe2000000001d */
[----:B------:R-:W-:Y:S01]  /*1df0*/  LOP3.LUT R16, R16, 0x64006400, RZ, 0xfc, !PT ;  /* 0x6400640010107812 */ /* 0x000fe200078efcff */
[----:B------:R-:W-:-:S02]  /*1e00*/  HADD2 R40, R41, R32 ;  /* 0x0000002029287230 */ /* 0x000fc40000000000 */
[----:B------:R-:W-:Y:S02]  /*1e10*/  HADD2 R44, R45, R30 ;  /* 0x0000001e2d2c7230 */ /* 0x000fe40000000000 */
[----:B------:R-:W-:Y:S01]  /*1e20*/  HFMA2 R41, R42, 0.0625, 0.0625, R31 ;  /* 0x2c002c002a297831 */ /* 0x000fe2000000001f */
[----:B------:R-:W-:Y:S01]  /*1e30*/  HFMA2.MMA R42, R23, 1, 1, R30 ;  /* 0x3c003c00172a7835 */ /* 0x000fe2000000001e */
[----:B------:R-:W-:Y:S01]  /*1e40*/  HFMA2 R45, R46, 0.0625, 0.0625, R29 ;  /* 0x2c002c002e2d7831 */ /* 0x000fe2000000001d */
[----:B------:R-:W-:Y:S01]  /*1e50*/  HFMA2.MMA R46, R21, 1, 1, R28 ;  /* 0x3c003c00152e7835 */ /* 0x000fe2000000001c */
[----:B------:R-:W-:Y:S02]  /*1e60*/  HADD2 R48, R49, R28 ;  /* 0x0000001c31307230 */ /* 0x000fe40000000000 */
[----:B------:R-:W-:Y:S02]  /*1e70*/  HFMA2 R49, R22, 0.0625, 0.0625, R27 ;  /* 0x2c002c0016317831 */ /* 0x000fe4000000001b */
[----:B------:R-:W-:-:S02]  /*1e80*/  HADD2 R52, R17, R26 ;  /* 0x0000001a11347230 */ /* 0x000fc40000000000 */
[----:B------:R-:W-:Y:S01]  /*1e90*/  HFMA2 R53, R16, 0.0625, 0.0625, R25 ;  /* 0x2c002c0010357831 */ /* 0x000fe20000000019 */
[----:B------:R-:W-:Y:S06]  /*1ea0*/  @!P0 BRA `(.L_x_245) ;  /* 0x0000000000548947 */ /* 0x000fec0003800000 */
        /* <DEDUP_REMOVED lines=21> */
.L_x_245:
        /* <DEDUP_REMOVED lines=22> */
.L_x_246:
        /* <DEDUP_REMOVED lines=22> */
.L_x_247:
        /* <DEDUP_REMOVED lines=22> */
.L_x_248:
[----:B------:R-:W2:Y:S01]  /*2420*/  LDG.E.128.CONSTANT R16, desc[UR10][R68.64] ;  /* 0x0000000a44107981 */ /* 0x000ea2000c1e9d00 */
[----:B------:R-:W-:-:S03]  /*2430*/  MOV R67, UR8 ;  /* 0x0000000800437c02 */ /* 0x000fc60008000f00 */
[----:B------:R-:W0:Y:S02]  /*2440*/  LDS.128 R20, [UR6+0x410] ;  /* 0x00041006ff147984 */ /* 0x000e240008000c00 */
[----:B------:R-:W-:Y:S01]  /*2450*/  IMAD.WIDE R66, R67, 0x4, R68 ;  /* 0x0000000443427825 */ /* 0x000fe200078e0244 */
[----:B0-----:R-:W-:-:S03]  /*2460*/  HFMA2.MMA R38, R38, R20, RZ ;  /* 0x0000001426267235 */ /* 0x001fc600000000ff */
        /* <DEDUP_REMOVED lines=93> */
.L_x_249:
        /* <DEDUP_REMOVED lines=22> */
.L_x_250:
        /* <DEDUP_REMOVED lines=22> */
.L_x_251:
        /* <DEDUP_REMOVED lines=22> */
.L_x_252:
[----:B------:R-:W2:Y:S01]  /*2e60*/  LDG.E.128.CONSTANT R16, desc[UR10][R66.64] ;  /* 0x0000000a42107981 */ /* 0x000ea2000c1e9d00 */
[----:B------:R-:W-:-:S03]  /*2e70*/  UIADD3 UR9, UR6, 0x40, URZ ;  /* 0x0000004006097890 */ /* 0x000fc6000fffe03f */
        /* <DEDUP_REMOVED lines=21> */
[----:B--2---:R-:W-:Y:S02]  /*2fd0*/  SHF.R.U32.HI R34, RZ, 0x8, R16 ;  /* 0x00000008ff227819 */ /* 0x004fe40000011610 */
[C---:B------:R-:W-:Y:S02]  /*2fe0*/  LOP3.LUT R35, R16.reuse, 0xf000f, RZ, 0xc0, !PT ;  /* 0x000f000f10237812 */ /* 0x040fe400078ec0ff */
[----:B------:R-:W-:Y:S02]  /*2ff0*/  LOP3.LUT R36, R16, 0xf000f0, RZ, 0xc0, !PT ;  /* 0x00f000f010247812 */ /* 0x000fe400078ec0ff */
[----:B------:R-:W-:-:S02]  /*3000*/  LOP3.LUT R39, R17, 0xf000f, RZ, 0xc0, !PT ;  /* 0x000f000f11277812 */ /* 0x000fc400078ec0ff */
[----:B------:R-:W-:Y:S02]  /*3010*/  LOP3.LUT R40, R17, 0xf000f0, RZ, 0xc0, !PT ;  /* 0x00f000f011287812 */ /* 0x000fe400078ec0ff */
[----:B------:R-:W-:Y:S02]  /*3020*/  SHF.R.U32.HI R37, RZ, 0x8, R17 ;  /* 0x00000008ff257819 */ /* 0x000fe40000011611 */
        /* <DEDUP_REMOVED lines=8> */
[----:B------:R-:W-:Y:S02]  /*30b0*/  SHF.R.U32.HI R16, RZ, 0x8, R19 ;  /* 0x00000008ff107819 */ /* 0x000fe40000011613 */
[----:B------:R-:W-:-:S02]  /*30c0*/  LOP3.LUT R41, R37, 0xf000f, RZ, 0xc0, !PT ;  /* 0x000f000f25297812 */ /* 0x000fc400078ec0ff */
[----:B------:R-:W-:Y:S02]  /*30d0*/  LOP3.LUT R42, R37, 0xf000f0, RZ, 0xc0, !PT ;  /* 0x00f000f0252a7812 */ /* 0x000fe400078ec0ff */
[----:B------:R-:W-:Y:S02]  /*30e0*/  SHF.R.U32.HI R18, RZ, 0x8, R18 ;  /* 0x00000008ff127819 */ /* 0x000fe40000011612 */
[----:B------:R-:W-:Y:S02]  /*30f0*/  LOP3.LUT R19, R38, 0x64006400, RZ, 0xfc, !PT ;  /* 0x6400640026137812 */ /* 0x000fe400078efcff */
[----:B------:R-:W-:Y:S02]  /*3100*/  LOP3.LUT R37, R17, 0x64006400, RZ, 0xfc, !PT ;  /* 0x6400640011257812 */ /* 0x000fe400078efcff */
[----:B------:R-:W-:Y:S02]  /*3110*/  LOP3.LUT R39, R39, 0x64006400, RZ, 0xfc, !PT ;  /* 0x6400640027277812 */ /* 0x000fe400078efcff */
[----:B------:R-:W-:Y:S01]  /*3120*/  LOP3.LUT R38, R34, 0x64006400, RZ, 0xfc, !PT ;  /* 0x6400640022267812 */ /* 0x000fe200078efcff */
[--C-:B------:R-:W-:Y:S01]  /*3130*/  HADD2 R34, R35, R32.reuse ;  /* 0x0000002023227230 */ /* 0x100fe20000000000 */
[----:B------:R-:W-:Y:S01]  /*3140*/  LOP3.LUT R40, R40, 0x64006400, RZ, 0xfc, !PT ;  /* 0x6400640028287812 */ /* 0x000fe200078efcff */
[----:B------:R-:W-:Y:S01]  /*3150*/  HFMA2.MMA R35, R36, 0.0625, 0.0625, R31 ;  /* 0x2c002c0024237835 */ /* 0x000fe2000000001f */
[C---:B------:R-:W-:Y:S01]  /*3160*/  LOP3.LUT R45, R18.reuse, 0xf000f, RZ, 0xc0, !PT ;  /* 0x000f000f122d7812 */ /* 0x040fe200078ec0ff */
[----:B------:R-:W-:Y:S01]  /*3170*/  HADD2 R36, R37, R32 ;  /* 0x0000002025247230 */ /* 0x000fe20000000000 */
[----:B------:R-:W-:Y:S01]  /*3180*/  LOP3.LUT R41, R41, 0x64006400, RZ, 0xfc, !PT ;  /* 0x6400640029297812 */ /* 0x000fe200078efcff */
[----:B------:R-:W-:Y:S01]  /*3190*/  HFMA2 R37, R38, 0.0625, 0.0625, R31 ;  /* 0x2c002c0026257831 */ /* 0x000fe2000000001f */
        /* <DEDUP_REMOVED lines=8> */
[----:B------:R-:W-:Y:S01]  /*3220*/  HFMA2 R41, R42, 0.0625, 0.0625, R29 ;  /* 0x2c002c002a297831 */ /* 0x000fe2000000001d */
[C---:B------:R-:W-:Y:S01]  /*3230*/  LOP3.LUT R47, R16.reuse, 0xf000f, RZ, 0xc0, !PT ;  /* 0x000f000f102f7812 */ /* 0x040fe200078ec0ff */
[----:B------:R-:W-:Y:S01]  /*3240*/  HFMA2.MMA R42, R43, 1, 1, R28 ;  /* 0x3c003c002b2a7835 */ /* 0x000fe2000000001c */
[----:B------:R-:W-:Y:S01]  /*3250*/  LOP3.LUT R16, R16, 0xf000f0, RZ, 0xc0, !PT ;  /* 0x00f000f010107812 */ /* 0x000fe200078ec0ff */
[----:B------:R-:W-:Y:S01]  /*3260*/  HFMA2.MMA R43, R44, 0.0625, 0.0625, R27 ;  /* 0x2c002c002c2b7835 */ /* 0x000fe2000000001b */
[----:B------:R-:W-:Y:S02]  /*3270*/  LOP3.LUT R45, R45, 0x64006400, RZ, 0xfc, !PT ;  /* 0x640064002d2d7812 */ /* 0x000fe400078efcff */
[----:B------:R-:W-:Y:S02]  /*3280*/  LOP3.LUT R46, R46, 0x64006400, RZ, 0xfc, !PT ;  /* 0x640064002e2e7812 */ /* 0x000fe400078efcff */
[----:B------:R-:W-:Y:S01]  /*3290*/  LOP3.LUT R17, R47, 0x64006400, RZ, 0xfc, !PT ;  /* 0x640064002f117812 */ /* 0x000fe200078efcff */
[----:B------:R-:W-:Y:S01]  /*32a0*/  HADD2 R44, R45, R28 ;  /* 0x0000001c2d2c7230 */ /* 0x000fe20000000000 */
[----:B------:R-:W-:Y:S01]  /*32b0*/  LOP3.LUT R16, R16, 0x64006400, RZ, 0xfc, !PT ;  /* 0x6400640010107812 */ /* 0x000fe200078efcff */
[----:B------:R-:W-:Y:S01]  /*32c0*/  HFMA2 R45, R46, 0.0625, 0.0625, R27 ;  /* 0x2c002c002e2d7831 */ /* 0x000fe2000000001b */
[----:B------:R-:W-:Y:S01]  /*32d0*/  HFMA2.MMA R46, R19, 1, 1, R26 ;  /* 0x3c003c00132e7835 */ /* 0x000fe2000000001a */
[----:B------:R-:W-:Y:S01]  /*32e0*/  HADD2 R48, R17, R26 ;  /* 0x0000001a11307230 */ /* 0x000fe20000000000 */
[----:B------:R-:W-:Y:S01]  /*32f0*/  HFMA2.MMA R47, R18, 0.0625, 0.0625, R25 ;  /* 0x2c002c00122f7835 */ /* 0x000fe20000000019 */
[----:B------:R-:W-:Y:S01]  /*3300*/  HFMA2 R49, R16, 0.0625, 0.0625, R25 ;  /* 0x2c002c0010317831 */ /* 0x000fe20000000019 */
[----:B------:R-:W-:Y:S09]  /*3310*/  @!P0 BRA `(.L_x_253) ;  /* 0x0000000000548947 */ /* 0x000ff20003800000 */
        /* <DEDUP_REMOVED lines=21> */
.L_x_253:
        /* <DEDUP_REMOVED lines=22> */
.L_x_254:
        /* <DEDUP_REMOVED lines=22> */
.L_x_255:
        /* <DEDUP_REMOVED lines=22> */
.L_x_256:
[----:B------:R-:W0:Y:S01]  /*3890*/  LDS.128 R16, [UR6+0x430] ;  /* 0x00043006ff107984 */ /* 0x000e220008000c00 */
[----:B------:R-:W-:Y:S01]  /*38a0*/  UIADD3 UR12, UR12, 0x20, URZ ;  /* 0x000000200c0c7890 */ /* 0x000fe2000fffe03f */
[----:B------:R-:W-:Y:S01]  /*38b0*/  MOV R51, UR8 ;  /* 0x0000000800337c02 */ /* 0x000fe20008000f00 */
[----:B------:R-:W-:Y:S01]  /*38c0*/  UIADD3 UR5, UR5, 0x20, URZ ;  /* 0x0000002005057890 */ /* 0x000fe2000fffe03f */
[----:B------:R-:W-:-:S03]  /*38d0*/  UMOV UR6, UR9 ;  /* 0x0000000900067c82 */ /* 0x000fc60008000000 */
[----:B------:R-:W-:Y:S01]  /*38e0*/  ISETP.LE.AND P0, PT, R65, UR12, PT ;  /* 0x0000000c41007c0c */ /* 0x000fe2000bf03270 */
[----:B------:R-:W-:-:S03]  /*38f0*/  IMAD.WIDE R66, R51, 0x4, R66 ;  /* 0x0000000433427825 */ /* 0x000fc600078e0242 */
[----:B------:R-:W-:Y:S01]  /*3900*/  MOV R53, R66 ;  /* 0x0000004200357202 */ /* 0x000fe20000000f00 */
        /* <DEDUP_REMOVED lines=20> */
[----:B------:R-:W-:Y:S10]  /*3a50*/  @!P0 BRA `(.L_x_257) ;  /* 0xffffffd000d08947 */ /* 0x000ff4000383ffff */
.L_x_239:
[----:B------:R-:W0:Y:S01]  /*3a60*/  LDC.64 R16, c[0x0][0x230] ;  /* 0x00008c00ff107b82 */ /* 0x000e220000000a00 */
[----:B------:R-:W-:Y:S01]  /*3a70*/  MOV R19, UR4 ;  /* 0x0000000400137c02 */ /* 0x000fe20008000f00 */
[----:B------:R-:W-:Y:S02]  /*3a80*/  HADD2 R14, R14.H0_H0, R14.H1_H1 ;  /* 0x3000000e0e0e7230 */ /* 0x000fe40000000800 */
[----:B------:R-:W-:Y:S02]  /*3a90*/  HADD2 R13, R13.H0_H0, R13.H1_H1 ;  /* 0x3000000d0d0d7230 */ /* 0x000fe40000000800 */
[----:B------:R-:W-:-:S03]  /*3aa0*/  IMAD R19, R19, UR8, R64 ;  /* 0x0000000813137c24 */ /* 0x000fc6000f8e0240 */
        /* <DEDUP_REMOVED lines=14> */
.L_x_261:
[----:B------:R-:W0:Y:S02]  /*3b90*/  LDS R12, [R11] ;  /* 0x000000000b0c7984 */ /* 0x000e240000000800 */
[----:B0-----:R-:W-:-:S10]  /*3ba0*/  HFMA2.MMA R13, R12, 1, 1, R19 ;  /* 0x3c003c000c0d7835 */ /* 0x001fd40000000013 */
[----:B------:R-:W0:Y:S02]  /*3bb0*/  ATOMS.CAST.SPIN R13, [R11], R12, R13 ;  /* 0x0000000c0b0d738d */ /* 0x000e24000180000d */
[----:B0-----:R-:W-:-:S13]  /*3bc0*/  ISETP.EQ.U32.AND P0, PT, R13, 0x1, PT ;  /* 0x000000010d00780c */ /* 0x001fda0003f02070 */
[----:B------:R-:W-:Y:S05]  /*3bd0*/  @!P0 BRA `(.L_x_261) ;  /* 0xfffffffc00ec8947 */ /* 0x000fea000383ffff */
[----:B------:R-:W-:Y:S05]  /*3be0*/  BRA `(.L_x_259) ;  /* 0x00000000000c7947 */ /* 0x000fea0003800000 */
.L_x_260:
[----:B------:R-:W2:Y:S02]  /*3bf0*/  LD.E R11, desc[UR10][R16.64] ;  /* 0x0000000a100b7980 */ /* 0x000ea4000c101900 */
[----:B--2---:R-:W-:-:S05]  /*3c00*/  IADD3 R11, R19, R11, RZ ;  /* 0x0000000b130b7210 */ /* 0x004fca0007ffe0ff */
[----:B------:R0:W-:Y:S02]  /*3c10*/  ST.E desc[UR10][R16.64], R11 ;  /* 0x0000000b10007985 */ /* 0x0001e4000c10190a */
.L_x_259:
[----:B------:R-:W-:Y:S05]  /*3c20*/  BSYNC B0 ;  /* 0x0000000000007941 */ /* 0x000fea0003800000 */
.L_x_258:
        /* <DEDUP_REMOVED lines=9> */
.L_x_265:
[----:B------:R-:W0:Y:S02]  /*3cc0*/  LDS R18, [R11+0x4] ;  /* 0x000004000b127984 */ /* 0x000e240000000800 */
[----:B0-----:R-:W-:-:S06]  /*3cd0*/  HADD2 R19, R18, R21 ;  /* 0x0000001512137230 */ /* 0x001fcc0000000000 */
[----:B------:R-:W0:Y:S02]  /*3ce0*/  ATOMS.CAST.SPIN R19, [R11+0x4], R18, R19 ;  /* 0x000004120b13738d */ /* 0x000e240001800013 */
[----:B0-----:R-:W-:-:S13]  /*3cf0*/  ISETP.EQ.U32.AND P0, PT, R19, 0x1, PT ;  /* 0x000000011300780c */ /* 0x001fda0003f02070 */
[----:B------:R-:W-:Y:S05]  /*3d00*/  @!P0 BRA `(.L_x_265) ;  /* 0xfffffffc00ec8947 */ /* 0x000fea000383ffff */
[----:B------:R-:W-:Y:S05]  /*3d10*/  BRA `(.L_x_263) ;  /* 0x00000000000c7947 */ /* 0x000fea0003800000 */
.L_x_264:
[----:B0-----:R-:W2:Y:S02]  /*3d20*/  LD.E R11, desc[UR10][R16.64+0x4] ;  /* 0x0000040a100b7980 */ /* 0x001ea4000c101900 */
[----:B--2---:R-:W-:-:S05]  /*3d30*/  IADD3 R11, R21, R11, RZ ;  /* 0x0000000b150b7210 */ /* 0x004fca0007ffe0ff */
[----:B------:R1:W-:Y:S02]  /*3d40*/  ST.E desc[UR10][R16.64+0x4], R11 ;  /* 0x0000040b10007985 */ /* 0x0003e4000c10190a */
.L_x_263:
[----:B------:R-:W-:Y:S05]  /*3d50*/  BSYNC B0 ;  /* 0x0000000000007941 */ /* 0x000fea0003800000 */
.L_x_262:
[----:B------:R-:W-:Y:S01]  /*3d60*/  HADD2 R10, R10.H0_H0, R10.H1_H1 ;  /* 0x3000000a0a0a7230 */ /* 0x000fe20000000800 */
[----:B01----:R-:W-:Y:S01]  /*3d70*/  MOV R11, UR8 ;  /* 0x00000008000b7c02 */ /* 0x003fe20008000f00 */
[----:B------:R-:W-:-:S04]  /*3d80*/  HADD2 R9, R9.H0_H0, R9.H1_H1 ;  /* 0x3000000909097230 */ /* 0x000fc80000000800 */
[----:B------:R-:W-:Y:S01]  /*3d90*/  IMAD.WIDE R16, R11, 0x2, R16 ;  /* 0x000000020b107825 */ /* 0x000fe200078e0210 */
        /* <DEDUP_REMOVED lines=13> */
.L_x_269:
[----:B------:R-:W0:Y:S02]  /*3e70*/  LDS R8, [R7] ;  /* 0x0000000007087984 */ /* 0x000e240000000800 */
[----:B0-----:R-:W-:-:S10]  /*3e80*/  HFMA2.MMA R9, R8, 1, 1, R11 ;  /* 0x3c003c0008097835 */ /* 0x001fd4000000000b */
[----:B------:R-:W0:Y:S02]  /*3e90*/  ATOMS.CAST.SPIN R9, [R7], R8, R9 ;  /* 0x000000080709738d */ /* 0x000e240001800009 */
[----:B0-----:R-:W-:-:S13]  /*3ea0*/  ISETP.EQ.U32.AND P0, PT, R9, 0x1, PT ;  /* 0x000000010900780c */ /* 0x001fda0003f02070 */
[----:B------:R-:W-:Y:S05]  /*3eb0*/  @!P0 BRA `(.L_x_269) ;  /* 0xfffffffc00ec8947 */ /* 0x000fea000383ffff */
[----:B------:R-:W-:Y:S05]  /*3ec0*/  BRA `(.L_x_267) ;  /* 0x00000000000c7947 */ /* 0x000fea0003800000 */
.L_x_268:
[----:B------:R-:W2:Y:S02]  /*3ed0*/  LD.E R7, desc[UR10][R16.64] ;  /* 0x0000000a10077980 */ /* 0x000ea4000c101900 */
[----:B--2---:R-:W-:-:S05]  /*3ee0*/  IADD3 R7, R11, R7, RZ ;  /* 0x000000070b077210 */ /* 0x004fca0007ffe0ff */
[----:B------:R0:W-:Y:S02]  /*3ef0*/  ST.E desc[UR10][R16.64], R7 ;  /* 0x0000000710007985 */ /* 0x0001e4000c10190a */
.L_x_267:
[----:B------:R-:W-:Y:S05]  /*3f00*/  BSYNC B0 ;  /* 0x0000000000007941 */ /* 0x000fea0003800000 */
.L_x_266:
[----:B0-----:R-:W-:-:S05]  /*3f10*/  MOV R7, UR8 ;  /* 0x0000000800077c02 */ /* 0x001fca0008000f00 */
[----:B------:R-:W-:-:S05]  /*3f20*/  IMAD.WIDE R12, R7, 0x2, R12 ;  /* 0x00000002070c7825 */ /* 0x000fca00078e020c */
[----:B------:R0:W-:Y:S01]  /*3f30*/  ATOM.E.ADD.F16x2.RN.STRONG.GPU P0, RZ, desc[UR10][R12.64], R63 ;  /* 0x0000003f0cff79a2 */ /* 0x0001e2000810e1ca */
[----:B------:R-:W-:Y:S04]  /*3f40*/  BSSY B0, `(.L_x_270) ;  /* 0x000000f000007945 */ /* 0x000fe80003800000 */
[----:B0-----:R-:W-:Y:S05]  /*3f50*/  @P0 BRA `(.L_x_271) ;  /* 0x0000000000340947 */ /* 0x001fea0003800000 */
[----:B------:R-:W0:Y:S02]  /*3f60*/  QSPC.E.S P0, RZ, [R12] ;  /* 0x000000000cff73aa */ /* 0x000e240000000500 */
[----:B0-----:R-:W-:Y:S05]  /*3f70*/  @!P0 BRA `(.L_x_272) ;  /* 0x0000000000208947 */ /* 0x001fea0003800000 */
[----:B------:R-:W-:-:S04]  /*3f80*/  MOV R8, R12 ;  /* 0x0000000c00087202 */ /* 0x000fc80000000f00 */
[----:B------:R-:W-:-:S07]  /*3f90*/  MOV R7, R8 ;  /* 0x0000000800077202 */ /* 0x000fce0000000f00 */
.L_x_273:
[----:B------:R-:W0:Y:S02]  /*3fa0*/  LDS R8, [R7] ;  /* 0x0000000007087984 */ /* 0x000e240000000800 */
[----:B0-----:R-:W-:-:S06]  /*3fb0*/  HADD2 R9, R8, R63 ;  /* 0x0000003f08097230 */ /* 0x001fcc0000000000 */
[----:B------:R-:W0:Y:S02]  /*3fc0*/  ATOMS.CAST.SPIN R9, [R7], R8, R9 ;  /* 0x000000080709738d */ /* 0x000e240001800009 */
[----:B0-----:R-:W-:-:S13]  /*3fd0*/  ISETP.EQ.U32.AND P0, PT, R9, 0x1, PT ;  /* 0x000000010900780c */ /* 0x001fda0003f02070 */
[----:B------:R-:W-:Y:S05]  /*3fe0*/  @!P0 BRA `(.L_x_273) ;  /* 0xfffffffc00ec8947 */ /* 0x000fea000383ffff */
[----:B------:R-:W-:Y:S05]  /*3ff0*/  BRA `(.L_x_271) ;  /* 0x00000000000c7947 */ /* 0x000fea0003800000 */
.L_x_272:
[----:B------:R-:W2:Y:S02]  /*4000*/  LD.E R7, desc[UR10][R12.64] ;  /* 0x0000000a0c077980 */ /* 0x000ea4000c101900 */
[----:B--2---:R-:W-:-:S05]  /*4010*/  IADD3 R7, R63, R7, RZ ;  /* 0x000000073f077210 */ /* 0x004fca0007ffe0ff */
[----:B------:R0:W-:Y:S02]  /*4020*/  ST.E desc[UR10][R12.64], R7 ;  /* 0x000000070c007985 */ /* 0x0001e4000c10190a */
.L_x_271:
[----:B------:R-:W-:Y:S05]  /*4030*/  BSYNC B0 ;  /* 0x0000000000007941 */ /* 0x000fea0003800000 */
.L_x_270:
[----:B------:R-:W-:Y:S01]  /*4040*/  HADD2 R2, R2.H0_H0, R2.H1_H1 ;  /* 0x3000000202027230 */ /* 0x000fe20000000800 */
[----:B------:R-:W-:Y:S01]  /*4050*/  MOV R9, UR8 ;  /* 0x0000000800097c02 */ /* 0x000fe20008000f00 */
        /* <DEDUP_REMOVED lines=10> */
[----:B-1----:R-:W-:Y:S06]  /*4100*/  @P0 BRA `(.L_x_275) ;  /* 0x0000000000340947 */ /* 0x002fec0003800000 */
[----:B------:R-:W1:Y:S02]  /*4110*/  QSPC.E.S P0, RZ, [R8] ;  /* 0x0000000008ff73aa */ /* 0x000e640000000500 */
[----:B-1----:R-:W-:Y:S05]  /*4120*/  @!P0 BRA `(.L_x_276) ;  /* 0x0000000000208947 */ /* 0x002fea0003800000 */
[----:B------:R-:W-:-:S04]  /*4130*/  MOV R6, R8 ;  /* 0x0000000800067202 */ /* 0x000fc80000000f00 */
[----:B------:R-:W-:-:S07]  /*4140*/  MOV R0, R6 ;  /* 0x0000000600007202 */ /* 0x000fce0000000f00 */
.L_x_277:
[----:B------:R-:W0:Y:S02]  /*4150*/  LDS R6, [R0] ;  /* 0x0000000000067984 */ /* 0x000e240000000800 */
[----:B0-----:R-:W-:-:S10]  /*4160*/  HFMA2.MMA R7, R6, 1, 1, R11 ;  /* 0x3c003c0006077835 */ /* 0x001fd4000000000b */
[----:B------:R-:W0:Y:S02]  /*4170*/  ATOMS.CAST.SPIN R7, [R0], R6, R7 ;  /* 0x000000060007738d */ /* 0x000e240001800007 */
[----:B0-----:R-:W-:-:S13]  /*4180*/  ISETP.EQ.U32.AND P0, PT, R7, 0x1, PT ;  /* 0x000000010700780c */ /* 0x001fda0003f02070 */
[----:B------:R-:W-:Y:S05]  /*4190*/  @!P0 BRA `(.L_x_277) ;  /* 0xfffffffc00ec8947 */ /* 0x000fea000383ffff */
[----:B------:R-:W-:Y:S05]  /*41a0*/  BRA `(.L_x_275) ;  /* 0x00000000000c7947 */ /* 0x000fea0003800000 */
.L_x_276:
[----:B------:R-:W0:Y:S02]  /*41b0*/  LD.E R0, desc[UR10][R8.64] ;  /* 0x0000000a08007980 */ /* 0x000e24000c101900 */
[----:B0-----:R-:W-:-:S05]  /*41c0*/  IADD3 R7, R11, R0, RZ ;  /* 0x000000000b077210 */ /* 0x001fca0007ffe0ff */
[----:B------:R1:W-:Y:S02]  /*41d0*/  ST.E desc[UR10][R8.64], R7 ;  /* 0x0000000708007985 */ /* 0x0003e4000c10190a */
.L_x_275:
[----:B------:R-:W-:Y:S05]  /*41e0*/  BSYNC B0 ;  /* 0x0000000000007941 */ /* 0x000fea0003800000 */
.L_x_274:
[----:B------:R-:W-:Y:S01]  /*41f0*/  UMOV UR4, 0x4 ;  /* 0x0000000400047882 */ /* 0x000fe20000000000 */
[----:B------:R-:W-:Y:S02]  /*4200*/  UMOV UR5, 0x0 ;  /* 0x0000000000057882 */ /* 0x000fe40000000000 */
[----:B------:R-:W-:-:S06]  /*4210*/  UIMAD.WIDE UR4, UR8, 0x2, UR4 ;  /* 0x00000002080478a5 */ /* 0x000fcc000f8e0204 */
[----:B------:R-:W-:-:S04]  /*4220*/  IADD3 R6, P0, R16, UR4, RZ ;  /* 0x0000000410067c10 */ /* 0x000fc8000ff1e0ff */
[----:B01----:R-:W-:-:S08]  /*4230*/  IADD3.X R7, R17, UR5, RZ, P0, !PT ;  /* 0x0000000511077c10 */ /* 0x003fd000087fe4ff */
[----:B------:R0:W-:Y:S01]  /*4240*/  ATOM.E.ADD.F16x2.RN.STRONG.GPU P0, RZ, desc[UR10][R6.64], R15 ;  /* 0x0000000f06ff79a2 */ /* 0x0001e2000810e1ca */
[----:B------:R-:W-:Y:S04]  /*4250*/  BSSY B0, `(.L_x_278) ;  /* 0x000000e000007945 */ /* 0x000fe80003800000 */
[----:B0-----:R-:W-:Y:S05]  /*4260*/  @P0 BRA `(.L_x_279) ;  /* 0x0000000000300947 */ /* 0x001fea0003800000 */
[----:B------:R-:W0:Y:S02]  /*4270*/  QSPC.E.S P0, RZ, [R6] ;  /* 0x0000000006ff73aa */ /* 0x000e240000000500 */
[----:B0-----:R-:W-:Y:S05]  /*4280*/  @!P0 BRA `(.L_x_280) ;  /* 0x00000000001c8947 */ /* 0x001fea0003800000 */
[----:B------:R-:W-:-:S07]  /*4290*/  MOV R0, R6 ;  /* 0x0000000600007202 */ /* 0x000fce0000000f00 */
.L_x_281:
[----:B------:R-:W0:Y:S02]  /*42a0*/  LDS R6, [R0] ;  /* 0x0000000000067984 */ /* 0x000e240000000800 */
[----:B0-----:R-:W-:-:S06]  /*42b0*/  HADD2 R7, R6, R15 ;  /* 0x0000000f06077230 */ /* 0x001fcc0000000000 */
[----:B------:R-:W0:Y:S02]  /*42c0*/  ATOMS.CAST.SPIN R7, [R0], R6, R7 ;  /* 0x000000060007738d */ /* 0x000e240001800007 */
[----:B0-----:R-:W-:-:S13]  /*42d0*/  ISETP.EQ.U32.AND P0, PT, R7, 0x1, PT ;  /* 0x000000010700780c */ /* 0x001fda0003f02070 */
[----:B------:R-:W-:Y:S05]  /*42e0*/  @!P0 BRA `(.L_x_281) ;  /* 0xfffffffc00ec8947 */ /* 0x000fea000383ffff */
[----:B------:R-:W-:Y:S05]  /*42f0*/  BRA `(.L_x_279) ;  /* 0x00000000000c7947 */ /* 0x000fea0003800000 */
.L_x_280:
[----:B------:R-:W2:Y:S02]  /*4300*/  LD.E R0, desc[UR10][R6.64] ;  /* 0x0000000a06007980 */ /* 0x000ea4000c101900 */
[----:B--2---:R-:W-:-:S05]  /*4310*/  IADD3 R11, R15, R0, RZ ;  /* 0x000000000f0b7210 */ /* 0x004fca0007ffe0ff */
[----:B------:R0:W-:Y:S02]  /*4320*/  ST.E desc[UR10][R6.64], R11 ;  /* 0x0000000b06007985 */ /* 0x0001e4000c10190a */
.L_x_279:
[----:B------:R-:W-:Y:S05]  /*4330*/  BSYNC B0 ;  /* 0x0000000000007941 */ /* 0x000fea0003800000 */
.L_x_278:
[----:B------:R-:W-:Y:S01]  /*4340*/  HADD2 R5, R5.H0_H0, R5.H1_H1 ;  /* 0x3000000505057230 */ /* 0x000fe20000000800 */
[----:B0-----:R-:W-:Y:S01]  /*4350*/  MOV R11, UR8 ;  /* 0x00000008000b7c02 */ /* 0x001fe20008000f00 */
[----:B------:R-:W-:-:S05]  /*4360*/  HADD2 R4, R4.H0_H0, R4.H1_H1 ;  /* 0x3000000404047230 */ /* 0x000fca0000000800 */
[----:B------:R-:W-:Y:S01]  /*4370*/  PRMT R7, R5, 0x5410, R4 ;  /* 0x0000541005077816 */ /* 0x000fe20000000004 */
[----:B------:R-:W-:-:S04]  /*4380*/  IMAD.WIDE R4, R11, 0x2, R8 ;  /* 0x000000020b047825 */ /* 0x000fc800078e0208 */
        /* <DEDUP_REMOVED lines=12> */
.L_x_285:
[----:B------:R-:W0:Y:S02]  /*4450*/  LDS R2, [R0] ;  /* 0x0000000000027984 */ /* 0x000e240000000800 */
[----:B0-----:R-:W-:-:S10]  /*4460*/  HFMA2.MMA R3, R2, 1, 1, R7 ;  /* 0x3c003c0002037835 */ /* 0x001fd40000000007 */
[----:B------:R-:W0:Y:S02]  /*4470*/  ATOMS.CAST.SPIN R3, [R0], R2, R3 ;  /* 0x000000020003738d */ /* 0x000e240001800003 */
[----:B0-----:R-:W-:-:S13]  /*4480*/  ISETP.EQ.U32.AND P0, PT, R3, 0x1, PT ;  /* 0x000000010300780c */ /* 0x001fda0003f02070 */
[----:B------:R-:W-:Y:S05]  /*4490*/  @!P0 BRA `(.L_x_285) ;  /* 0xfffffffc00ec8947 */ /* 0x000fea000383ffff */
[----:B------:R-:W-:Y:S05]  /*44a0*/  BRA `(.L_x_283) ;  /* 0x00000000000c7947 */ /* 0x000fea0003800000 */
.L_x_284:
[----:B------:R-:W2:Y:S02]  /*44b0*/  LD.E R0, desc[UR10][R4.64] ;  /* 0x0000000a04007980 */ /* 0x000ea4000c101900 */
[----:B--2---:R-:W-:-:S05]  /*44c0*/  IADD3 R3, R7, R0, RZ ;  /* 0x0000000007037210 */ /* 0x004fca0007ffe0ff */
[----:B------:R0:W-:Y:S02]  /*44d0*/  ST.E desc[UR10][R4.64], R3 ;  /* 0x0000000304007985 */ /* 0x0001e4000c10190a */
.L_x_283:
[----:B------:R-:W-:Y:S05]  /*44e0*/  BSYNC B0 ;  /* 0x0000000000007941 */ /* 0x000fea0003800000 */
.L_x_282:
[----:B------:R-:W-:-:S04]  /*44f0*/  IADD3 R2, P0, R8, UR4, RZ ;  /* 0x0000000408027c10 */ /* 0x000fc8000ff1e0ff */
[----:B0-----:R-:W-:-:S08]  /*4500*/  IADD3.X R3, R9, UR5, RZ, P0, !PT ;  /* 0x0000000509037c10 */ /* 0x001fd000087fe4ff */
[----:B------:R0:W-:Y:S01]  /*4510*/  ATOM.E.ADD.F16x2.RN.STRONG.GPU P0, RZ, desc[UR10][R2.64], R11 ;  /* 0x0000000b02ff79a2 */ /* 0x0001e2000810e1ca */
[----:B------:R-:W-:Y:S04]  /*4520*/  BSSY B0, `(.L_x_286) ;  /* 0x0000010000007945 */ /* 0x000fe80003800000 */
[----:B0-----:R-:W-:Y:S05]  /*4530*/  @P0 BRA `(.L_x_287) ;  /* 0x0000000000380947 */ /* 0x001fea0003800000 */
[----:B------:R-:W0:Y:S02]  /*4540*/  QSPC.E.S P0, RZ, [R2] ;  /* 0x0000000002ff73aa */ /* 0x000e240000000500 */
[----:B0-----:R-:W-:Y:S05]  /*4550*/  @!P0 BRA `(.L_x_288) ;  /* 0x0000000000248947 */ /* 0x001fea0003800000 */
[----:B------:R-:W-:Y:S01]  /*4560*/  BSSY B1, `(.L_x_289) ;  /* 0x0000007000017945 */ /* 0x000fe20003800000 */
[----:B------:R-:W-:-:S07]  /*4570*/  MOV R0, R2 ;  /* 0x0000000200007202 */ /* 0x000fce0000000f00 */
.L_x_290:
[----:B------:R-:W0:Y:S02]  /*4580*/  LDS R2, [R0] ;  /* 0x0000000000027984 */ /* 0x000e240000000800 */
[----:B0-----:R-:W-:-:S06]  /*4590*/  HADD2 R3, R2, R11 ;  /* 0x0000000b02037230 */ /* 0x001fcc0000000000 */
[----:B------:R-:W0:Y:S02]  /*45a0*/  ATOMS.CAST.SPIN R3, [R0], R2, R3 ;  /* 0x000000020003738d */ /* 0x000e240001800003 */
[----:B0-----:R-:W-:-:S13]  /*45b0*/  ISETP.EQ.U32.AND P0, PT, R3, 0x1, PT ;  /* 0x000000010300780c */ /* 0x001fda0003f02070 */
[----:B------:R-:W-:Y:S05]  /*45c0*/  @!P0 BRA `(.L_x_290) ;  /* 0xfffffffc00ec8947 */ /* 0x000fea000383ffff */
[----:B------:R-:W-:Y:S05]  /*45d0*/  BSYNC B1 ;  /* 0x0000000000017941 */ /* 0x000fea0003800000 */
.L_x_289:
[----:B------:R-:W-:Y:S05]  /*45e0*/  BRA `(.L_x_287) ;  /* 0x00000000000c7947 */ /* 0x000fea0003800000 */
.L_x_288:
[----:B------:R-:W2:Y:S02]  /*45f0*/  LD.E R0, desc[UR10][R2.64] ;  /* 0x0000000a02007980 */ /* 0x000ea4000c101900 */
[----:B--2---:R-:W-:-:S05]  /*4600*/  IADD3 R7, R11, R0, RZ ;  /* 0x000000000b077210 */ /* 0x004fca0007ffe0ff */
[----:B------:R0:W-:Y:S02]  /*4610*/  ST.E desc[UR10][R2.64], R7 ;  /* 0x0000000702007985 */ /* 0x0001e4000c10190a */
.L_x_287:
[----:B------:R-:W-:Y:S05]  /*4620*/  BSYNC B0 ;  /* 0x0000000000007941 */ /* 0x000fea0003800000 */
.L_x_286:
[----:B------:R-:W-:Y:S01]  /*4630*/  HADD2 R50, R50.H0_H0, R50.H1_H1 ;  /* 0x3000003232327230 */ /* 0x000fe20000000800 */
[----:B0-----:R-:W-:Y:S01]  /*4640*/  MOV R3, UR8 ;  /* 0x0000000800037c02 */ /* 0x001fe20008000f00 */
[----:B------:R-:W-:-:S04]  /*4650*/  HADD2 R25, R52.H0_H0, R52.H1_H1 ;  /* 0x3000003434197230 */ /* 0x000fc80000000800 */
[----:B------:R-:W-:Y:S01]  /*4660*/  IMAD.WIDE R2, R3, 0x2, R4 ;  /* 0x0000000203027825 */ /* 0x000fe200078e0204 */
        /* <DEDUP_REMOVED lines=12> */
.L_x_294:
[----:B------:R-:W0:Y:S02]  /*4730*/  LDS R2, [R0] ;  /* 0x0000000000027984 */ /* 0x000e240000000800 */
[----:B0-----:R-:W-:-:S06]  /*4740*/  HADD2 R3, R2, R7 ;  /* 0x0000000702037230 */ /* 0x001fcc0000000000 */
[----:B------:R-:W0:Y:S02]  /*4750*/  ATOMS.CAST.SPIN R3, [R0], R2, R3 ;  /* 0x000000020003738d */ /* 0x000e240001800003 */
[----:B0-----:R-:W-:-:S13]  /*4760*/  ISETP.EQ.U32.AND P0, PT, R3, 0x1, PT ;  /* 0x000000010300780c */ /* 0x001fda0003f02070 */
[----:B------:R-:W-:Y:S05]  /*4770*/  @!P0 BRA `(.L_x_294) ;  /* 0xfffffffc00ec8947 */ /* 0x000fea000383ffff */
[----:B------:R-:W-:Y:S05]  /*4780*/  BRA `(.L_x_292) ;  /* 0x00000000000c7947 */ /* 0x000fea0003800000 */
.L_x_293:
[----:B------:R-:W2:Y:S02]  /*4790*/  LD.E R0, desc[UR10][R2.64] ;  /* 0x0000000a02007980 */ /* 0x000ea4000c101900 */
[----:B--2---:R-:W-:-:S05]  /*47a0*/  IADD3 R7, R7, R0, RZ ;  /* 0x0000000007077210 */ /* 0x004fca0007ffe0ff */
[----:B------:R0:W-:Y:S02]  /*47b0*/  ST.E desc[UR10][R2.64], R7 ;  /* 0x0000000702007985 */ /* 0x0001e4000c10190a */
.L_x_292:
[----:B------:R-:W-:Y:S05]  /*47c0*/  BSYNC B0 ;  /* 0x0000000000007941 */ /* 0x000fea0003800000 */
.L_x_291:
[----:B0-----:R-:W-:-:S04]  /*47d0*/  IADD3 R2, P0, R4, UR4, RZ ;  /* 0x0000000404027c10 */ /* 0x001fc8000ff1e0ff */
[----:B------:R-:W-:-:S08]  /*47e0*/  IADD3.X R3, R5, UR5, RZ, P0, !PT ;  /* 0x0000000505037c10 */ /* 0x000fd000087fe4ff */
[----:B------:R0:W-:Y:S02]  /*47f0*/  ATOM.E.ADD.F16x2.RN.STRONG.GPU P0, RZ, desc[UR10][R2.64], R51 ;  /* 0x0000003302ff79a2 */ /* 0x0001e4000810e1ca */
[----:B0-----:R-:W-:Y:S05]  /*4800*/  @P0 EXIT ;  /* 0x000000000000094d */ /* 0x001fea0003800000 */
[----:B------:R-:W0:Y:S02]  /*4810*/  QSPC.E.S P0, RZ, [R2] ;  /* 0x0000000002ff73aa */ /* 0x000e240000000500 */
[----:B0-----:R-:W-:Y:S05]  /*4820*/  @!P0 BRA `(.L_x_295) ;  /* 0x00000000001c8947 */ /* 0x001fea0003800000 */
[----:B------:R-:W-:-:S07]  /*4830*/  MOV R0, R2 ;  /* 0x0000000200007202 */ /* 0x000fce0000000f00 */
.L_x_296:
[----:B------:R-:W0:Y:S02]  /*4840*/  LDS R2, [R0] ;  /* 0x0000000000027984 */ /* 0x000e240000000800 */
[----:B0-----:R-:W-:-:S10]  /*4850*/  HFMA2.MMA R3, R2, 1, 1, R51 ;  /* 0x3c003c0002037835 */ /* 0x001fd40000000033 */
[----:B------:R-:W0:Y:S02]  /*4860*/  ATOMS.CAST.SPIN R3, [R0], R2, R3 ;  /* 0x000000020003738d */ /* 0x000e240001800003 */
[----:B0-----:R-:W-:-:S13]  /*4870*/  ISETP.EQ.U32.AND P0, PT, R3, 0x1, PT ;  /* 0x000000010300780c */ /* 0x001fda0003f02070 */
[----:B------:R-:W-:Y:S05]  /*4880*/  @!P0 BRA `(.L_x_296) ;  /* 0xfffffffc00ec8947 */ /* 0x000fea000383ffff */
[----:B------:R-:W-:Y:S05]  /*4890*/  EXIT ;  /* 0x000000000000794d */ /* 0x000fea0003800000 */
.L_x_295:
[----:B------:R-:W2:Y:S02]  /*48a0*/  LD.E R0, desc[UR10][R2.64] ;  /* 0x0000000a02007980 */ /* 0x000ea4000c101900 */
[----:B--2---:R-:W-:-:S05]  /*48b0*/  IADD3 R5, R51, R0, RZ ;  /* 0x0000000033057210 */ /* 0x004fca0007ffe0ff */
[----:B------:R-:W-:Y:S01]  /*48c0*/  ST.E desc[UR10][R2.64], R5 ;  /* 0x0000000502007985 */ /* 0x000fe2000c10190a */
[----:B------:R-:W-:Y:S05]  /*48d0*/  EXIT ;  /* 0x000000000000794d */ /* 0x000fea0003800000 */
.L_x_297:
        /* <DEDUP_REMOVED lines=10> */
.L_x_4014:


//--------------------- .text._Z28gemm_half_q_half_gptq_kernelILi4ELb1ELb1EEvPK6__halfPKjS4_S2_PS0_iiiiiPKtibS2_i --------------------------
	.section	.text._Z28gemm_half_q_half_gptq_kernelILi4ELb1ELb1EEvPK6__halfPKjS4_S2_PS0_iiiiiPKtibS2_i,"ax",@progbits
	.align	128
        .global         _Z28gemm_half_q_half_gptq_kernelILi4ELb1ELb1EEvPK6__halfPKjS4_S2_PS0_iiiiiPKtibS2_i
        .type           _Z28gemm_half_q_half_gptq_kernelILi4ELb1ELb1EEvPK6__halfPKjS4_S2_PS0_iiiiiPKtibS2_i,@function
        .size           _Z28gemm_half_q_half_gptq_kernelILi4ELb1ELb1EEvPK6__halfPKjS4_S2_PS0_iiiiiPKtibS2_i,(.L_x_4015 - _Z28gemm_half_q_half_gptq_kernelILi4ELb1ELb1EEvPK6__halfPKjS4_S2_PS0_iiiiiPKtibS2_i)
        .other          _Z28gemm_half_q_half_gptq_kernelILi4ELb1ELb1EEvPK6__halfPKjS4_S2_PS0_iiiiiPKtibS2_i,@"STO_CUDA_ENTRY STV_DEFAULT"
_Z28gemm_half_q_half_gptq_kernelILi4ELb1ELb1EEvPK6__halfPKjS4_S2_PS0_iiiiiPKtibS2_i:
.text._Z28gemm_half_q_half_gptq_kernelILi4ELb1ELb1EEvPK6__halfPKjS4_S2_PS0_iiiiiPKtibS2_i:
[----:B------:R-:W-:Y:S08]  /*0000*/  LDC R1, c[0x0][0x28] ;  /* 0x00000a00ff017b82 */ /* 0x000ff00000000800 */
[----:B------:R-:W0:Y:S01]  /*0010*/  LDC R9, c[0x0][0x268] ;  /* 0x00009a00ff097b82 */ /* 0x000e220000000800 */
[----:B------:R-:W-:-:S07]  /*0020*/  ULDC.64 UR8, c[0x0][0x208] ;  /* 0x0000820000087ab9 */ /* 0x000fce0000000a00 */
[----:B------:R-:W0:Y:S08]  /*0030*/  LDC.64 R2, c[0x0][0x260] ;  /* 0x00009800ff027b82 */ /* 0x000e300000000a00 */
[----:B------:R-:W1:Y:S01]  /*0040*/  LDC.64 R4, c[0x0][0x260] ;  /* 0x00009800ff047b82 */ /* 0x000e620000000a00 */
[----:B0-----:R-:W-:-:S05]  /*0050*/  IMAD.WIDE R2, R9, 0x2, R2 ;  /* 0x0000000209027825 */ /* 0x001fca00078e0202 */
[----:B------:R-:W2:Y:S01]  /*0060*/  LDG.E.U16 R55, desc[UR8][R2.64] ;  /* 0x0000000802377981 */ /* 0x000ea2000c1e1500 */
[----:B------:R-:W-:-:S03]  /*0070*/  IMAD.WIDE R6, R9, 0x2, R2 ;  /* 0x0000000209067825 */ /* 0x000fc600078e0202 */
[----:B-1----:R-:W2:Y:S01]  /*0080*/  LDG.E.U16 R54, desc[UR8][R4.64] ;  /* 0x0000000804367981 */ /* 0x002ea2000c1e1500 */
[----:B------:R-:W-:-:S03]  /*0090*/  IMAD.WIDE R8, R9, 0x2, R6 ;  /* 0x0000000209087825 */ /* 0x000fc600078e0206 */
[----:B------:R-:W2:Y:S04]  /*00a0*/  LDG.E.U16 R53, desc[UR8][R6.64] ;  /* 0x0000000806357981 */ /* 0x000ea8000c1e1500 */
[----:B------:R-:W3:Y:S01]  /*00b0*/  LDG.E.U16 R52, desc[UR8][R8.64] ;  /* 0x0000000808347981 */ /* 0x000ee2000c1e1500 */
[----:B--2---:R-:W-:-:S04]  /*00c0*/  LOP3.LUT R11, R53, R55, R54, 0xfe, !PT ;  /* 0x00000037350b7212 */ /* 0x004fc800078efe36 */
[----:B---3--:R-:W-:-:S04]  /*00d0*/  LOP3.LUT R11, R52, R11, RZ, 0xfc, !PT ;  /* 0x0000000b340b7212 */ /* 0x008fc800078efcff */
[----:B------:R-:W-:Y:S02]  /*00e0*/  PRMT R0, R11, 0x9910, RZ ;  /* 0x000099100b007816 */ /* 0x000fe400000000ff */
[----:B------:R-:W0:Y:S02]  /*00f0*/  S2R R11, SR_CTAID.X ;  /* 0x00000000000b7919 */ /* 0x000e240000002500 */
[----:B------:R-:W-:-:S13]  /*0100*/  ISETP.NE.AND P0, PT, R0, RZ, PT ;  /* 0x000000ff0000720c */ /* 0x000fda0003f05270 */
[----:B------:R-:W-:Y:S05]  /*0110*/  @!P0 EXIT ;  /* 0x000000000000894d */ /* 0x000fea0003800000 */
[----:B------:R-:W1:Y:S01]  /*0120*/  S2UR UR11, SR_CTAID.Z ;  /* 0x00000000000b79c3 */ /* 0x000e620000002700 */
[----:B------:R-:W2:Y:S01]  /*0130*/  S2R R12, SR_TID.X ;  /* 0x00000000000c7919 */ /* 0x000ea20000002100 */
[----:B------:R-:W-:Y:S06]  /*0140*/  BSSY B0, `(.L_x_298) ;  /* 0x000003b000007945 */ /* 0x000fec0003800000 */
[----:B------:R-:W3:Y:S08]  /*0150*/  LDC R9, c[0x0][0x240] ;  /* 0x00009000ff097b82 */ /* 0x000ef00000000800 */
[----:B------:R-:W4:Y:S01]  /*0160*/  S2UR UR4, SR_CTAID.Y ;  /* 0x00000000000479c3 */ /* 0x000f220000002600 */
[----:B-1----:R-:W-:-:S06]  /*0170*/  USHF.L.U32 UR10, UR11, 0x7, URZ ;  /* 0x000000070b0a7899 */ /* 0x002fcc000800063f */
[----:B------:R-:W-:Y:S02]  /*0180*/  MOV R0, UR10 ;  /* 0x0000000a00007c02 */ /* 0x000fe40008000f00 */
[----:B--2---:R-:W-:Y:S02]  /*0190*/  IADD3 R3, R12, UR10, RZ ;  /* 0x0000000a0c037c10 */ /* 0x004fe4000fffe0ff */
[----:B---3--:R-:W-:Y:S02]  /*01a0*/  VIADDMNMX R57, R0, 0x80, R9, PT ;  /* 0x0000008000397846 */ /* 0x008fe40003800109 */
[----:B0-----:R-:W-:Y:S02]  /*01b0*/  LEA R11, R11, R12, 0x7 ;  /* 0x0000000c0b0b7211 */ /* 0x001fe400078e38ff */
[----:B------:R-:W-:Y:S01]  /*01c0*/  ISETP.GE.AND P0, PT, R3, R57, PT ;  /* 0x000000390300720c */ /* 0x000fe20003f06270 */
[----:B----4-:R-:W-:Y:S01]  /*01d0*/  USHF.L.U32 UR4, UR4, 0x2, URZ ;  /* 0x0000000204047899 */ /* 0x010fe2000800063f */
        /* <DEDUP_REMOVED lines=26> */
[----:B------:R-:W4:Y:S04]  /*0380*/  LDG.E.U16.CONSTANT R7, desc[UR8][R6.64] ;  /* 0x0000000806077981 */ /* 0x000f28000c1e9500 */
[----:B------:R-:W5:Y:S04]  /*0390*/  LDG.E.U16.CONSTANT R9, desc[UR8][R8.64] ;  /* 0x0000000808097981 */ /* 0x000f68000c1e9500 */
[----:B--2---:R0:W-:Y:S04]  /*03a0*/  STS.U16 [R12], R3 ;  /* 0x000000030c007388 */ /* 0x0041e80000000400 */
[----:B---3--:R0:W-:Y:S04]  /*03b0*/  STS.U16 [R12+0x100], R5 ;  /* 0x000100050c007388 */ /* 0x0081e80000000400 */
[----:B----4-:R0:W-:Y:S04]  /*03c0*/  STS.U16 [R12+0x200], R7 ;  /* 0x000200070c007388 */ /* 0x0101e80000000400 */
[----:B-----5:R0:W-:Y:S01]  /*03d0*/  STS.U16 [R12+0x300], R9 ;  /* 0x000300090c007388 */ /* 0x0201e20000000400 */
[----:B------:R-:W-:Y:S05]  /*03e0*/  BRA `(.L_x_299) ;  /* 0x0000000000407947 */ /* 0x000fea0003800000 */
.L_x_300:
        /* <DEDUP_REMOVED lines=15> */
[----:B-----5:R1:W-:Y:S02]  /*04e0*/  STS.U16 [R12+0x300], R9 ;  /* 0x000300090c007388 */ /* 0x0203e40000000400 */
.L_x_299:
[----:B------:R-:W-:Y:S05]  /*04f0*/  BSYNC B0 ;  /* 0x0000000000007941 */ /* 0x000fea0003800000 */
.L_x_298:
        /* <DEDUP_REMOVED lines=12> */
[----:B------:R-:W-:-:S04]  /*05c0*/  IMAD R5, R5, UR7, R56 ;  /* 0x0000000705057c24 */ /* 0x000fc8000f8e0238 */
        /* <DEDUP_REMOVED lines=8> */
[----:B------:R2:W-:Y:S02]  /*0650*/  STG.E.64 desc[UR8][R8.64], RZ ;  /* 0x000000ff08007986 */ /* 0x0005e4000c101b08 */
.L_x_301:
        /* <DEDUP_REMOVED lines=42> */
[----:B------:R-:W-:Y:S02]  /*0900*/  ISETP.LE.AND P0, PT, R57, UR10, PT ;  /* 0x0000000a39007c0c */ /* 0x000fe4000bf03270 */
[----:B------:R-:W-:Y:S02]  /*0910*/  CS2R R14, SRZ ;  /* 0x00000000000e7805 */ /* 0x000fe4000001ff00 */
[----:B------:R-:W-:-:S02]  /*0920*/  LOP3.LUT R51, R51, 0x10, RZ, 0xc0, !PT ;  /* 0x0000001033337812 */ /* 0x000fc400078ec0ff */
[----:B------:R-:W-:Y:S02]  /*0930*/  CS2R R8, SRZ ;  /* 0x0000000000087805 */ /* 0x000fe4000001ff00 */
[----:B------:R-:W-:Y:S02]  /*0940*/  MOV R20, RZ ;  /* 0x000000ff00147202 */ /* 0x000fe40000000f00 */
        /* <DEDUP_REMOVED lines=14> */
[----:B0-----:R-:W-:Y:S02]  /*0a30*/  LOP3.LUT R19, R19, 0xe400, RZ, 0xfc, !PT ;  /* 0x0000e40013137812 */ /* 0x001fe400078efcff */
[C-C-:B---3--:R-:W-:Y:S02]  /*0a40*/  PRMT R33, R16.reuse, 0x5410, R16.reuse ;  /* 0x0000541010217816 */ /* 0x148fe40000000010 */
[----:B------:R-:W-:Y:S01]  /*0a50*/  PRMT R31, R16, 0x7632, R16 ;  /* 0x00007632101f7816 */ /* 0x000fe20000000010 */
[----:B-1----:R-:W-:Y:S02]  /*0a60*/  HADD2 R25, R21.H0_H0, -R4.H0_H0 ;  /* 0xa000000415197230 */ /* 0x002fe40000000800 */
[----:B------:R0:W1:Y:S01]  /*0a70*/  I2F.F16 R2, R18 ;  /* 0x0000001200027306 */ /* 0x0000620000200c00 */
[----:B--2---:R-:W-:-:S02]  /*0a80*/  LOP3.LUT R22, R22, 0xe400, RZ, 0xfc, !PT ;  /* 0x0000e40016167812 */ /* 0x004fc400078efcff */
[----:B------:R-:W-:Y:S02]  /*0a90*/  CS2R R4, SRZ ;  /* 0x0000000000047805 */ /* 0x000fe4000001ff00 */
[----:B------:R-:W-:Y:S02]  /*0aa0*/  LOP3.LUT R16, R24, 0xe400, RZ, 0xfc, !PT ;  /* 0x0000e40018107812 */ /* 0x000fe400078efcff */
[C-C-:B----4-:R-:W-:Y:S01]  /*0ab0*/  PRMT R29, R17.reuse, 0x5410, R17.reuse ;  /* 0x00005410111d7816 */ /* 0x150fe20000000011 */
[C---:B-----5:R-:W-:Y:S01]  /*0ac0*/  HADD2 R23, R21.reuse.H0_H0, -R0.H0_H0 ;  /* 0xa000000015177230 */ /* 0x060fe20000000800 */
[----:B------:R2:W3:Y:S01]  /*0ad0*/  I2F.F16 R6, R24 ;  /* 0x0000001800067306 */ /* 0x0004e20000200c00 */
[----:B0-----:R-:W-:Y:S01]  /*0ae0*/  LOP3.LUT R18, R18, 0xe400, RZ, 0xfc, !PT ;  /* 0x0000e40012127812 */ /* 0x001fe200078efcff */
[----:B------:R-:W-:Y:S01]  /*0af0*/  HFMA2.MMA R0, -RZ, RZ, 0, 0 ;  /* 0x00000000ff007435 */ /* 0x000fe200000001ff */
[----:B------:R-:W-:Y:S02]  /*0b00*/  PRMT R30, R17, 0x7632, R17 ;  /* 0x00007632111e7816 */ /* 0x000fe40000000011 */
[----:B------:R-:W-:Y:S01]  /*0b10*/  PRMT R28, R18, 0x5410, R18 ;  /* 0x00005410121c7816 */ /* 0x000fe20000000012 */
[----:B-1----:R-:W-:Y:S01]  /*0b20*/  HADD2 R27, R21.H0_H0, -R2.H0_H0 ;  /* 0xa0000002151b7230 */ /* 0x002fe20000000800 */
[----:B------:R-:W-:-:S02]  /*0b30*/  CS2R R2, SRZ ;  /* 0x0000000000027805 */ /* 0x000fc4000001ff00 */
[----:B--2---:R-:W-:Y:S02]  /*0b40*/  PRMT R24, R22, 0x5410, R22 ;  /* 0x0000541016187816 */ /* 0x004fe40000000016 */
        /* <DEDUP_REMOVED lines=22> */
.L_x_320:
        /* <DEDUP_REMOVED lines=11> */
[----:B------:R-:W-:Y:S02]  /*0d60*/  SHF.R.U32.HI R38, RZ, 0x8, R16 ;  /* 0x00000008ff267819 */ /* 0x000fe40000011610 */
[C---:B------:R-:W-:Y:S02]  /*0d70*/  LOP3.LUT R39, R17.reuse, 0xf000f, RZ, 0xc0, !PT ;  /* 0x000f000f11277812 */ /* 0x040fe400078ec0ff */
[----:B------:R-:W-:-:S02]  /*0d80*/  LOP3.LUT R40, R17, 0xf000f0, RZ, 0xc0, !PT ;  /* 0x00f000f011287812 */ /* 0x000fc400078ec0ff */
[----:B------:R-:W-:Y:S02]  /*0d90*/  SHF.R.U32.HI R42, RZ, 0x8, R17 ;  /* 0x00000008ff2a7819 */ /* 0x000fe40000011611 */
[C---:B------:R-:W-:Y:S02]  /*0da0*/  LOP3.LUT R34, R18.reuse, 0xf000f, RZ, 0xc0, !PT ;  /* 0x000f000f12227812 */ /* 0x040fe400078ec0ff */
[----:B------:R-:W-:Y:S02]  /*0db0*/  LOP3.LUT R44, R18, 0xf000f0, RZ, 0xc0, !PT ;  /* 0x00f000f0122c7812 */ /* 0x000fe400078ec0ff */
[----:B------:R-:W-:Y:S02]  /*0dc0*/  SHF.R.U32.HI R46, RZ, 0x8, R18 ;  /* 0x00000008ff2e7819 */ /* 0x000fe40000011612 */
[C---:B------:R-:W-:Y:S02]  /*0dd0*/  LOP3.LUT R17, R19.reuse, 0xf000f, RZ, 0xc0, !PT ;  /* 0x000f000f13117812 */ /* 0x040fe400078ec0ff */
[----:B------:R-:W-:-:S02]  /*0de0*/  LOP3.LUT R18, R19, 0xf000f0, RZ, 0xc0, !PT ;  /* 0x00f000f013127812 */ /* 0x000fc400078ec0ff */
[----:B------:R-:W-:Y:S02]  /*0df0*/  LOP3.LUT R35, R36, 0x64006400, RZ, 0xfc, !PT ;  /* 0x6400640024237812 */ /* 0x000fe400078efcff */
[----:B------:R-:W-:Y:S02]  /*0e00*/  LOP3.LUT R36, R37, 0x64006400, RZ, 0xfc, !PT ;  /* 0x6400640025247812 */ /* 0x000fe400078efcff */
[----:B------:R-:W-:Y:S02]  /*0e10*/  SHF.R.U32.HI R16, RZ, 0x8, R19 ;  /* 0x00000008ff107819 */ /* 0x000fe40000011613 */
        /* <DEDUP_REMOVED lines=29> */
[C---:B------:R-:W-:Y:S02]  /*0ff0*/  LEA.HI R28, R21.reuse, 0x1, RZ, 0x1c ;  /* 0x00000001151c7811 */ /* 0x040fe400078fe0ff */
[C---:B------:R-:W-:Y:S02]  /*1000*/  IADD3 R26, R21.reuse, 0x1, RZ ;  /* 0x00000001151a7810 */ /* 0x040fe40007ffe0ff */
[----:B------:R-:W-:Y:S02]  /*1010*/  LOP3.LUT R24, R28, 0xf, RZ, 0xc0, !PT ;  /* 0x0000000f1c187812 */ /* 0x000fe400078ec0ff */
[C---:B------:R-:W-:Y:S02]  /*1020*/  LEA.HI R28, R21.reuse, 0x1, RZ, 0x18 ;  /* 0x00000001151c7811 */ /* 0x040fe400078fc0ff */
[----:B------:R-:W-:Y:S01]  /*1030*/  LEA.HI R21, R21, 0x1, RZ, 0x14 ;  /* 0x0000000115157811 */ /* 0x000fe200078fa0ff */
[----:B------:R1:W2:Y:S01]  /*1040*/  I2F.F16 R25, R24 ;  /* 0x0000001800197306 */ /* 0x0002a20000200c00 */
[----:B------:R-:W-:-:S02]  /*1050*/  LOP3.LUT R26, R26, 0xf, RZ, 0xc0, !PT ;  /* 0x0000000f1a1a7812 */ /* 0x000fc400078ec0ff */
[----:B------:R-:W-:Y:S02]  /*1060*/  LOP3.LUT R28, R28, 0xf, RZ, 0xc0, !PT ;  /* 0x0000000f1c1c7812 */ /* 0x000fe400078ec0ff */
[----:B------:R-:W-:Y:S02]  /*1070*/  LOP3.LUT R29, R21, 0xf, RZ, 0xc0, !PT ;  /* 0x0000000f151d7812 */ /* 0x000fe400078ec0ff */
[----:B0-----:R-:W-:Y:S01]  /*1080*/  LOP3.LUT R22, R28, 0xe400, RZ, 0xfc, !PT ;  /* 0x0000e4001c167812 */ /* 0x001fe200078efcff */
[----:B------:R0:W5:Y:S01]  /*1090*/  I2F.F16 R27, R26 ;  /* 0x0000001a001b7306 */ /* 0x0001620000200c00 */
[----:B-1----:R-:W-:Y:S02]  /*10a0*/  LOP3.LUT R24, R24, 0xe400, RZ, 0xfc, !PT ;  /* 0x0000e40018187812 */ /* 0x002fe400078efcff */
[C-C-:B---3--:R-:W-:Y:S02]  /*10b0*/  PRMT R33, R31.reuse, 0x5410, R31.reuse ;  /* 0x000054101f217816 */ /* 0x148fe4000000001f */
[----:B------:R-:W-:Y:S01]  /*10c0*/  PRMT R31, R31, 0x7632, R31 ;  /* 0x000076321f1f7816 */ /* 0x000fe2000000001f */
[----:B--2---:R-:W-:-:S02]  /*10d0*/  HADD2 R25, R34.H0_H0, -R25.H0_H0 ;  /* 0xa000001922197230 */ /* 0x004fc40000000800 */
[----:B------:R1:W2:Y:S01]  /*10e0*/  I2F.F16 R23, R28 ;  /* 0x0000001c00177306 */ /* 0x0002a20000200c00 */
[----:B0-----:R-:W-:Y:S01]  /*10f0*/  LOP3.LUT R26, R26, 0xe400, RZ, 0xfc, !PT ;  /* 0x0000e4001a1a7812 */ /* 0x001fe200078efcff */
[----:B-----5:R-:W-:-:S06]  /*1100*/  HADD2 R27, R34.H0_H0, -R27.H0_H0 ;  /* 0xa000001b221b7230 */ /* 0x020fcc0000000800 */
[----:B------:R-:W0:Y:S01]  /*1110*/  I2F.F16 R21, R29 ;  /* 0x0000001d00157306 */ /* 0x000e220000200c00 */
[----:B-1----:R-:W-:Y:S02]  /*1120*/  PRMT R28, R26, 0x5410, R26 ;  /* 0x000054101a1c7816 */ /* 0x002fe4000000001a */
[----:B------:R-:W-:Y:S02]  /*1130*/  PRMT R26, R24, 0x5410, R24 ;  /* 0x00005410181a7816 */ /* 0x000fe40000000018 */
[----:B------:R-:W-:Y:S01]  /*1140*/  PRMT R24, R22, 0x5410, R22 ;  /* 0x0000541016187816 */ /* 0x000fe20000000016 */
[C---:B--2---:R-:W-:Y:S02]  /*1150*/  HADD2 R23, R34.reuse.H0_H0, -R23.H0_H0 ;  /* 0xa000001722177230 */ /* 0x044fe40000000800 */
[----:B0-----:R-:W-:Y:S01]  /*1160*/  HADD2 R21, R34.H0_H0, -R21.H0_H0 ;  /* 0xa000001522157230 */ /* 0x001fe20000000800 */
[----:B------:R-:W-:Y:S02]  /*1170*/  LOP3.LUT R34, R29, 0xe400, RZ, 0xfc, !PT ;  /* 0x0000e4001d227812 */ /* 0x000fe400078efcff */
[----:B----4-:R-:W-:-:S02]  /*1180*/  PRMT R29, R30, 0x5410, R30 ;  /* 0x000054101e1d7816 */ /* 0x010fc4000000001e */
[----:B------:R-:W-:Y:S02]  /*1190*/  PRMT R30, R30, 0x7632, R30 ;  /* 0x000076321e1e7816 */ /* 0x000fe4000000001e */
[----:B------:R-:W-:-:S07]  /*11a0*/  PRMT R22, R34, 0x5410, R34 ;  /* 0x0000541022167816 */ /* 0x000fce0000000022 */
.L_x_303:
[----:B------:R-:W-:Y:S01]  /*11b0*/  LOP3.LUT R37, R37, 0x64006400, RZ, 0xfc, !PT ;  /* 0x6400640025257812 */ /* 0x000fe200078efcff */
[----:B------:R-:W-:Y:S01]  /*11c0*/  HFMA2.MMA R34, R35, 1, 1, R28 ;  /* 0x3c003c0023227835 */ /* 0x000fe2000000001c */
        /* <DEDUP_REMOVED lines=15> */
[----:B------:R-:W-:Y:S01]  /*12c0*/  HADD2 R44, R45, R24 ;  /* 0x000000182d2c7230 */ /* 0x000fe20000000000 */
[----:B------:R-:W-:Y:S01]  /*12d0*/  LOP3.LUT R16, R16, 0x64006400, RZ, 0xfc, !PT ;  /* 0x6400640010107812 */ /* 0x000fe200078efcff */
[----:B------:R-:W-:Y:S01]  /*12e0*/  HFMA2 R41, R42, 0.0625, 0.0625, R25 ;  /* 0x2c002c002a297831 */ /* 0x000fe20000000019 */
[----:B------:R-:W-:Y:S01]  /*12f0*/  HFMA2.MMA R42, R19, 1, 1, R24 ;  /* 0x3c003c00132a7835 */ /* 0x000fe20000000018 */
[----:B------:R-:W-:Y:S01]  /*1300*/  HFMA2 R45, R46, 0.0625, 0.0625, R23 ;  /* 0x2c002c002e2d7831 */ /* 0x000fe20000000017 */
[----:B------:R-:W-:Y:S01]  /*1310*/  HFMA2.MMA R46, R17, 1, 1, R22 ;  /* 0x3c003c00112e7835 */ /* 0x000fe20000000016 */
[----:B------:R-:W-:Y:S01]  /*1320*/  HADD2 R48, R49, R22 ;  /* 0x0000001631307230 */ /* 0x000fe20000000000 */
[----:B------:R-:W-:Y:S01]  /*1330*/  HFMA2.MMA R47, R18, 0.0625, 0.0625, R21 ;  /* 0x2c002c00122f7835 */ /* 0x000fe20000000015 */
[----:B------:R-:W-:Y:S01]  /*1340*/  HFMA2 R49, R16, 0.0625, 0.0625, R21 ;  /* 0x2c002c0010317831 */ /* 0x000fe20000000015 */
[----:B------:R-:W-:Y:S09]  /*1350*/  @!P0 BRA `(.L_x_304) ;  /* 0x0000000000548947 */ /* 0x000ff20003800000 */
        /* <DEDUP_REMOVED lines=11> */
[----:B------:R-:W-:Y:S01]  /*1410*/  HFMA2.MMA R60, R42, R16, RZ ;  /* 0x000000102a3c7235 */ /* 0x000fe200000000ff */
[----:B------:R-:W-:-:S06]  /*1420*/  HFMA2 R16, R46, R16, RZ.H0_H0 ;  /* 0x000000102e107231 */ /* 0x000fcc00000400ff */
[----:B------:R-:W-:-:S03]  /*1430*/  HFMA2.MMA R16, R47, R17, R16 ;  /* 0x000000112f107235 */ /* 0x000fc60000000010 */
[----:B------:R-:W-:-:S06]  /*1440*/  HFMA2 R60, R43, R17, R60 ;  /* 0x000000112b3c7231 */ /* 0x000fcc000000003c */
[----:B------:R-:W-:Y:S01]  /*1450*/  HFMA2.MMA R60, R44, R18, R60 ;  /* 0x000000122c3c7235 */ /* 0x000fe2000000003c */
[----:B------:R-:W-:-:S06]  /*1460*/  HFMA2 R16, R48, R18, R16 ;  /* 0x0000001230107231 */ /* 0x000fcc0000000010 */
[----:B------:R-:W-:-:S03]  /*1470*/  HFMA2.MMA R16, R49, R19, R16 ;  /* 0x0000001331107235 */ /* 0x000fc60000000010 */
[----:B------:R-:W-:-:S06]  /*1480*/  HFMA2 R60, R45, R19, R60 ;  /* 0x000000132d3c7231 */ /* 0x000fcc000000003c */
[----:B------:R-:W-:Y:S01]  /*1490*/  HFMA2.MMA R10, R60, R29, R10 ;  /* 0x0000001d3c0a7235 */ /* 0x000fe2000000000a */
[----:B------:R-:W-:-:S10]  /*14a0*/  HFMA2 R9, R16, R30, R9 ;  /* 0x0000001e10097231 */ /* 0x000fd40000000009 */
.L_x_304:
        /* <DEDUP_REMOVED lines=22> */
.L_x_305:
        /* <DEDUP_REMOVED lines=22> */
.L_x_306:
[----:B------:R-:W-:Y:S05]  /*1770*/  @!P3 BRA `(.L_x_307) ;  /* 0x000000000058b947 */ /* 0x000fea0003800000 */
[----:B------:R-:W0:Y:S02]  /*1780*/  LDS.128 R16, [UR5+0x300] ;  /* 0x00030005ff107984 */ /* 0x000e240008000c00 */
[----:B0-----:R-:W-:-:S10]  /*1790*/  HFMA2.MMA R34, R34, R16, RZ ;  /* 0x0000001022227235 */ /* 0x001fd400000000ff */
[----:B------:R-:W-:Y:S01]  /*17a0*/  HFMA2 R34, R35, R17, R34 ;  /* 0x0000001123227231 */ /* 0x000fe20000000022 */
[----:B------:R-:W-:Y:S01]  /*17b0*/  MOV R35, R42 ;  /* 0x0000002a00237202 */ /* 0x000fe20000000f00 */
[-C--:B------:R-:W-:Y:S02]  /*17c0*/  HFMA2.MMA R42, R38, R16.reuse, RZ ;  /* 0x00000010262a7235 */ /* 0x080fe400000000ff */
[----:B------:R-:W-:Y:S02]  /*17d0*/  HFMA2.MMA R38, R46, R16, RZ ;  /* 0x000000102e267235 */ /* 0x000fe400000000ff */
[----:B------:R-:W-:Y:S01]  /*17e0*/  HFMA2 R35, R35, R16, RZ.H0_H0 ;  /* 0x0000001023237231 */ /* 0x000fe200000400ff */
[----:B------:R-:W-:-:S05]  /*17f0*/  HFMA2.MMA R34, R36, R18, R34 ;  /* 0x0000001224227235 */ /* 0x000fca0000000022 */
[----:B------:R-:W-:Y:S01]  /*1800*/  HFMA2.MMA R35, R43, R17, R35 ;  /* 0x000000112b237235 */ /* 0x000fe20000000023 */
[-C--:B------:R-:W-:Y:S02]  /*1810*/  HFMA2 R16, R39, R17.reuse, R42 ;  /* 0x0000001127107231 */ /* 0x080fe4000000002a */
[----:B------:R-:W-:Y:S01]  /*1820*/  HFMA2 R38, R47, R17, R38 ;  /* 0x000000112f267231 */ /* 0x000fe20000000026 */
[----:B------:R-:W-:Y:S01]  /*1830*/  HFMA2.MMA R34, R37, R19, R34 ;  /* 0x0000001325227235 */ /* 0x000fe20000000022 */
[-C--:B------:R-:W-:Y:S02]  /*1840*/  HFMA2 R16, R40, R18.reuse, R16 ;  /* 0x0000001228107231 */ /* 0x080fe40000000010 */
[----:B------:R-:W-:Y:S01]  /*1850*/  HFMA2 R38, R48, R18, R38 ;  /* 0x0000001230267231 */ /* 0x000fe20000000026 */
[----:B------:R-:W-:Y:S01]  /*1860*/  HFMA2.MMA R35, R44, R18, R35 ;  /* 0x000000122c237235 */ /* 0x000fe20000000023 */
[-C--:B------:R-:W-:Y:S02]  /*1870*/  HFMA2 R16, R41, R19.reuse, R16 ;  /* 0x0000001329107231 */ /* 0x080fe40000000010 */
[----:B------:R-:W-:Y:S01]  /*1880*/  HFMA2 R38, R49, R19, R38 ;  /* 0x0000001331267231 */ /* 0x000fe20000000026 */
[----:B------:R-:W-:Y:S01]  /*1890*/  HFMA2.MMA R4, R34, R33, R4 ;  /* 0x0000002122047235 */ /* 0x000fe20000000004 */
[----:B------:R-:W-:-:S02]  /*18a0*/  HFMA2 R14, R16, R31, R14 ;  /* 0x0000001f100e7231 */ /* 0x000fc4000000000e */
[----:B------:R-:W-:Y:S01]  /*18b0*/  HFMA2 R20, R38, R30, R20 ;  /* 0x0000001e26147231 */ /* 0x000fe20000000014 */
[----:B------:R-:W-:-:S08]  /*18c0*/  HFMA2.MMA R35, R45, R19, R35 ;  /* 0x000000132d237235 */ /* 0x000fd00000000023 */
[----:B------:R-:W-:-:S11]  /*18d0*/  HFMA2.MMA R15, R35, R29, R15 ;  /* 0x0000001d230f7235 */ /* 0x000fd6000000000f */
.L_x_307:
[----:B------:R-:W2:Y:S01]  /*18e0*/  LDG.E.128.CONSTANT R16, desc[UR8][R58.64] ;  /* 0x000000083a107981 */ /* 0x000ea2000c1e9d00 */
[----:B------:R-:W-:-:S05]  /*18f0*/  MOV R61, UR7 ;  /* 0x00000007003d7c02 */ /* 0x000fca0008000f00 */
[----:B------:R-:W-:Y:S01]  /*1900*/  IMAD.WIDE R60, R61, 0x4, R58 ;  /* 0x000000043d3c7825 */ /* 0x000fe200078e023a */
[----:B--2---:R-:W-:Y:S02]  /*1910*/  SHF.R.U32.HI R38, RZ, 0x8, R16 ;  /* 0x00000008ff267819 */ /* 0x004fe40000011610 */
[C---:B------:R-:W-:Y:S02]  /*1920*/  LOP3.LUT R35, R16.reuse, 0xf000f, RZ, 0xc0, !PT ;  /* 0x000f000f10237812 */ /* 0x040fe400078ec0ff */
        /* <DEDUP_REMOVED lines=8> */
[----:B------:R-:W-:Y:S01]  /*19b0*/  SHF.R.U32.HI R46, RZ, 0x8, R18 ;  /* 0x00000008ff2e7819 */ /* 0x000fe20000011612 */
[----:B------:R-:W-:Y:S01]  /*19c0*/  HADD2 R34, R35, R28 ;  /* 0x0000001c23227230 */ /* 0x000fe20000000000 */
[----:B------:R-:W-:-:S02]  /*19d0*/  LOP3.LUT R41, R42, 0xf000f, RZ, 0xc0, !PT ;  /* 0x000f000f2a297812 */ /* 0x000fc400078ec0ff */
[----:B------:R-:W-:Y:S01]  /*19e0*/  LOP3.LUT R37, R37, 0x64006400, RZ, 0xfc, !PT ;  /* 0x6400640025257812 */ /* 0x000fe200078efcff */
[----:B------:R-:W-:Y:S01]  /*19f0*/  HFMA2.MMA R35, R36, 0.0625, 0.0625, R27 ;  /* 0x2c002c0024237835 */ /* 0x000fe2000000001b */
[----:B------:R-:W-:Y:S02]  /*1a00*/  LOP3.LUT R43, R18, 0xf000f, RZ, 0xc0, !PT ;  /* 0x000f000f122b7812 */ /* 0x000fe400078ec0ff */
[----:B------:R-:W-:Y:S01]  /*1a10*/  LOP3.LUT R39, R39, 0x64006400, RZ, 0xfc, !PT ;  /* 0x6400640027277812 */ /* 0x000fe200078efcff */
[----:B------:R-:W-:Y:S01]  /*1a20*/  HADD2 R36, R37, R28 ;  /* 0x0000001c25247230 */ /* 0x000fe20000000000 */
[----:B------:R-:W-:Y:S02]  /*1a30*/  LOP3.LUT R42, R42, 0xf000f0, RZ, 0xc0, !PT ;  /* 0x00f000f02a2a7812 */ /* 0x000fe400078ec0ff */
[----:B------:R-:W-:Y:S02]  /*1a40*/  LOP3.LUT R38, R38, 0x64006400, RZ, 0xfc, !PT ;  /* 0x6400640026267812 */ /* 0x000fe400078efcff */
[----:B------:R-:W-:-:S02]  /*1a50*/  LOP3.LUT R44, R18, 0xf000f0, RZ, 0xc0, !PT ;  /* 0x00f000f0122c7812 */ /* 0x000fc400078ec0ff */
[----:B------:R-:W-:Y:S01]  /*1a60*/  LOP3.LUT R17, R19, 0xf000f, RZ, 0xc0, !PT ;  /* 0x000f000f13117812 */ /* 0x000fe200078ec0ff */
[----:B------:R-:W-:Y:S01]  /*1a70*/  HFMA2 R37, R38, 0.0625, 0.0625, R27 ;  /* 0x2c002c0026257831 */ /* 0x000fe2000000001b */
[----:B------:R-:W-:Y:S01]  /*1a80*/  LOP3.LUT R40, R40, 0x64006400, RZ, 0xfc, !PT ;  /* 0x6400640028287812 */ /* 0x000fe200078efcff */
[----:B------:R-:W-:Y:S01]  /*1a90*/  HFMA2.MMA R38, R39, 1, 1, R26 ;  /* 0x3c003c0027267835 */ /* 0x000fe2000000001a */
[----:B------:R-:W-:Y:S02]  /*1aa0*/  SHF.R.U32.HI R16, RZ, 0x8, R19 ;  /* 0x00000008ff107819 */ /* 0x000fe40000011613 */
[----:B------:R-:W-:Y:S02]  /*1ab0*/  LOP3.LUT R45, R46, 0xf000f, RZ, 0xc0, !PT ;  /* 0x000f000f2e2d7812 */ /* 0x000fe400078ec0ff */
[----:B------:R-:W-:Y:S01]  /*1ac0*/  LOP3.LUT R41, R41, 0x64006400, RZ, 0xfc, !PT ;  /* 0x6400640029297812 */ /* 0x000fe200078efcff */
[----:B------:R-:W-:Y:S01]  /*1ad0*/  HFMA2.MMA R39, R40, 0.0625, 0.0625, R25 ;  /* 0x2c002c0028277835 */ /* 0x000fe20000000019 */
[----:B------:R-:W-:-:S02]  /*1ae0*/  LOP3.LUT R18, R19, 0xf000f0, RZ, 0xc0, !PT ;  /* 0x00f000f013127812 */ /* 0x000fc400078ec0ff */
[----:B------:R-:W-:Y:S01]  /*1af0*/  LOP3.LUT R43, R43, 0x64006400, RZ, 0xfc, !PT ;  /* 0x640064002b2b7812 */ /* 0x000fe200078efcff */
[----:B------:R-:W-:Y:S01]  /*1b00*/  HADD2 R40, R41, R26 ;  /* 0x0000001a29287230 */ /* 0x000fe20000000000 */
[----:B------:R-:W-:Y:S02]  /*1b10*/  LOP3.LUT R46, R46, 0xf000f0, RZ, 0xc0, !PT ;  /* 0x00f000f02e2e7812 */ /* 0x000fe400078ec0ff */
[----:B------:R-:W-:Y:S02]  /*1b20*/  LOP3.LUT R42, R42, 0x64006400, RZ, 0xfc, !PT ;  /* 0x640064002a2a7812 */ /* 0x000fe400078efcff */
[----:B------:R-:W-:Y:S02]  /*1b30*/  LOP3.LUT R44, R44, 0x64006400, RZ, 0xfc, !PT ;  /* 0x640064002c2c7812 */ /* 0x000fe400078efcff */
[----:B------:R-:W-:Y:S01]  /*1b40*/  LOP3.LUT R19, R17, 0x64006400, RZ, 0xfc, !PT ;  /* 0x6400640011137812 */ /* 0x000fe200078efcff */
[----:B------:R-:W-:Y:S01]  /*1b50*/  HFMA2 R41, R42, 0.0625, 0.0625, R25 ;  /* 0x2c002c002a297831 */ /* 0x000fe20000000019 */
[C---:B------:R-:W-:Y:S01]  /*1b60*/  LOP3.LUT R17, R16.reuse, 0xf000f, RZ, 0xc0, !PT ;  /* 0x000f000f10117812 */ /* 0x040fe200078ec0ff */
[----:B------:R-:W-:Y:S01]  /*1b70*/  HFMA2.MMA R42, R43, 1, 1, R24 ;  /* 0x3c003c002b2a7835 */ /* 0x000fe20000000018 */
[----:B------:R-:W-:Y:S01]  /*1b80*/  LOP3.LUT R16, R16, 0xf000f0, RZ, 0xc0, !PT ;  /* 0x00f000f010107812 */ /* 0x000fe200078ec0ff */
[----:B------:R-:W-:Y:S01]  /*1b90*/  HFMA2.MMA R43, R44, 0.0625, 0.0625, R23 ;  /* 0x2c002c002c2b7835 */ /* 0x000fe20000000017 */
[----:B------:R-:W-:-:S02]  /*1ba0*/  LOP3.LUT R45, R45, 0x64006400, RZ, 0xfc, !PT ;  /* 0x640064002d2d7812 */ /* 0x000fc400078efcff */
[----:B------:R-:W-:Y:S02]  /*1bb0*/  LOP3.LUT R18, R18, 0x64006400, RZ, 0xfc, !PT ;  /* 0x6400640012127812 */ /* 0x000fe400078efcff */
[----:B------:R-:W-:Y:S01]  /*1bc0*/  LOP3.LUT R46, R46, 0x64006400, RZ, 0xfc, !PT ;  /* 0x640064002e2e7812 */ /* 0x000fe200078efcff */
[----:B------:R-:W-:Y:S01]  /*1bd0*/  HADD2 R44, R45, R24 ;  /* 0x000000182d2c7230 */ /* 0x000fe20000000000 */
[----:B------:R-:W-:Y:S02]  /*1be0*/  LOP3.LUT R17, R17, 0x64006400, RZ, 0xfc, !PT ;  /* 0x6400640011117812 */ /* 0x000fe400078efcff */
        /* <DEDUP_REMOVED lines=28> */
.L_x_308:
        /* <DEDUP_REMOVED lines=22> */
.L_x_309:
        /* <DEDUP_REMOVED lines=22> */
.L_x_310:
        /* <DEDUP_REMOVED lines=23> */
.L_x_311:
        /* <DEDUP_REMOVED lines=77> */
.L_x_312:
        /* <DEDUP_REMOVED lines=22> */
.L_x_313:
        /* <DEDUP_REMOVED lines=22> */
.L_x_314:
        /* <DEDUP_REMOVED lines=23> */
.L_x_315:
[----:B------:R-:W2:Y:S02]  /*2ae0*/  LDG.E.128.CONSTANT R16, desc[UR8][R58.64] ;  /* 0x000000083a107981 */ /* 0x000ea4000c1e9d00 */
[----:B--2---:R-:W-:Y:S02]  /*2af0*/  SHF.R.U32.HI R38, RZ, 0x8, R16 ;  /* 0x00000008ff267819 */ /* 0x004fe40000011610 */
[C---:B------:R-:W-:Y:S02]  /*2b00*/  LOP3.LUT R35, R16.reuse, 0xf000f, RZ, 0xc0, !PT ;  /* 0x000f000f10237812 */ /* 0x040fe400078ec0ff */
[----:B------:R-:W-:Y:S02]  /*2b10*/  LOP3.LUT R36, R16, 0xf000f0, RZ, 0xc0, !PT ;  /* 0x00f000f010247812 */ /* 0x000fe400078ec0ff */
[----:B------:R-:W-:Y:S02]  /*2b20*/  SHF.R.U32.HI R42, RZ, 0x8, R17 ;  /* 0x00000008ff2a7819 */ /* 0x000fe40000011611 */
[----:B------:R-:W-:-:S02]  /*2b30*/  LOP3.LUT R37, R38, 0xf000f, RZ, 0xc0, !PT ;  /* 0x000f000f26257812 */ /* 0x000fc400078ec0ff */
[C---:B------:R-:W-:Y:S02]  /*2b40*/  LOP3.LUT R39, R17.reuse, 0xf000f, RZ, 0xc0, !PT ;  /* 0x000f000f11277812 */ /* 0x040fe400078ec0ff */
        /* <DEDUP_REMOVED lines=68> */
.L_x_316:
        /* <DEDUP_REMOVED lines=22> */
.L_x_317:
        /* <DEDUP_REMOVED lines=22> */
.L_x_318:
        /* <DEDUP_REMOVED lines=23> */
.L_x_319:
[----:B------:R-:W-:Y:S01]  /*33c0*/  UIADD3 UR10, UR10, 0x20, URZ ;  /* 0x000000200a0a7890 */ /* 0x000fe2000fffe03f */
[----:B------:R-:W-:Y:S01]  /*33d0*/  MOV R17, UR7 ;  /* 0x0000000700117c02 */ /* 0x000fe20008000f00 */
[----:B------:R-:W-:Y:S02]  /*33e0*/  UIADD3 UR5, UR5, 0x40, URZ ;  /* 0x0000004005057890 */ /* 0x000fe4000fffe03f */
[----:B------:R-:W-:Y:S02]  /*33f0*/  UIADD3 UR4, UR4, 0x20, URZ ;  /* 0x0000002004047890 */ /* 0x000fe4000fffe03f */
[----:B------:R-:W-:Y:S01]  /*3400*/  ISETP.LE.AND P0, PT, R57, UR10, PT ;  /* 0x0000000a39007c0c */ /* 0x000fe2000bf03270 */
[----:B------:R-:W-:-:S03]  /*3410*/  IMAD.WIDE R58, R17, 0x4, R58 ;  /* 0x00000004113a7825 */ /* 0x000fc600078e023a */
[----:B------:R-:W-:Y:S02]  /*3420*/  MOV R34, R58 ;  /* 0x0000003a00227202 */ /* 0x000fe40000000f00 */
[----:B------:R-:W-:-:S07]  /*3430*/  MOV R35, R59 ;  /* 0x0000003b00237202 */ /* 0x000fce0000000f00 */
[----:B------:R-:W-:Y:S05]  /*3440*/  @!P0 BRA `(.L_x_320) ;  /* 0xffffffd800188947 */ /* 0x000fea000383ffff */
.L_x_302:
[----:B------:R-:W0:Y:S01]  /*3450*/  S2UR UR4, SR_CTAID.Y ;  /* 0x00000000000479c3 */ /* 0x000e220000002600 */
[----:B------:R-:W-:Y:S02]  /*3460*/  HADD2 R12, R12.H0_H0, R12.H1_H1 ;  /* 0x3000000c0c0c7230 */ /* 0x000fe40000000800 */
[----:B------:R-:W-:-:S05]  /*3470*/  HADD2 R11, R11.H0_H0, R11.H1_H1 ;  /* 0x3000000b0b0b7230 */ /* 0x000fca0000000800 */
[----:B------:R-:W1:Y:S01]  /*3480*/  LDC.64 R16, c[0x0][0x230] ;  /* 0x00008c00ff107b82 */ /* 0x000e620000000a00 */
[----:B------:R-:W-:-:S05]  /*3490*/  PRMT R12, R12, 0x5410, R11 ;  /* 0x000054100c0c7816 */ /* 0x000fca000000000b */
[----:B------:R-:W-:Y:S01]  /*34a0*/  HMUL2 R19, R12, R54.H0_H0 ;  /* 0x200000360c137232 */ /* 0x000fe20000000000 */
[----:B0-----:R-:W-:-:S06]  /*34b0*/  USHF.L.U32 UR4, UR4, 0x2, URZ ;  /* 0x0000000204047899 */ /* 0x001fcc000800063f */
[----:B------:R-:W-:-:S05]  /*34c0*/  MOV R21, UR4 ;  /* 0x0000000400157c02 */ /* 0x000fca0008000f00 */
        /* <DEDUP_REMOVED lines=13> */
.L_x_324:
[----:B------:R-:W0:Y:S02]  /*35a0*/  LDS R10, [R9] ;  /* 0x00000000090a7984 */ /* 0x000e240000000800 */
[----:B0-----:R-:W-:-:S10]  /*35b0*/  HFMA2.MMA R11, R10, 1, 1, R19 ;  /* 0x3c003c000a0b7835 */ /* 0x001fd40000000013 */
[----:B------:R-:W0:Y:S02]  /*35c0*/  ATOMS.CAST.SPIN R11, [R9], R10, R11 ;  /* 0x0000000a090b738d */ /* 0x000e24000180000b */
[----:B0-----:R-:W-:-:S13]  /*35d0*/  ISETP.EQ.U32.AND P0, PT, R11, 0x1, PT ;  /* 0x000000010b00780c */ /* 0x001fda0003f02070 */
[----:B------:R-:W-:Y:S05]  /*35e0*/  @!P0 BRA `(.L_x_324) ;  /* 0xfffffffc00ec8947 */ /* 0x000fea000383ffff */
[----:B------:R-:W-:Y:S05]  /*35f0*/  BRA `(.L_x_322) ;  /* 0x00000000000c7947 */ /* 0x000fea0003800000 */
.L_x_323:
[----:B------:R-:W2:Y:S02]  /*3600*/  LD.E R9, desc[UR8][R16.64] ;  /* 0x0000000810097980 */ /* 0x000ea4000c101900 */
[----:B--2---:R-:W-:-:S05]  /*3610*/  IADD3 R9, R19, R9, RZ ;  /* 0x0000000913097210 */ /* 0x004fca0007ffe0ff */
[----:B------:R0:W-:Y:S02]  /*3620*/  ST.E desc[UR8][R16.64], R9 ;  /* 0x0000000910007985 */ /* 0x0001e4000c101908 */
.L_x_322:
[----:B------:R-:W-:Y:S05]  /*3630*/  BSYNC B0 ;  /* 0x0000000000007941 */ /* 0x000fea0003800000 */
.L_x_321:
        /* <DEDUP_REMOVED lines=9> */
.L_x_328:
[----:B------:R-:W0:Y:S02]  /*36d0*/  LDS R18, [R9+0x4] ;  /* 0x0000040009127984 */ /* 0x000e240000000800 */
[----:B0-----:R-:W-:-:S06]  /*36e0*/  HADD2 R19, R18, R21 ;  /* 0x0000001512137230 */ /* 0x001fcc0000000000 */
[----:B------:R-:W0:Y:S02]  /*36f0*/  ATOMS.CAST.SPIN R19, [R9+0x4], R18, R19 ;  /* 0x000004120913738d */ /* 0x000e240001800013 */
[----:B0-----:R-:W-:-:S13]  /*3700*/  ISETP.EQ.U32.AND P0, PT, R19, 0x1, PT ;  /* 0x000000011300780c */ /* 0x001fda0003f02070 */
[----:B------:R-:W-:Y:S05]  /*3710*/  @!P0 BRA `(.L_x_328) ;  /* 0xfffffffc00ec8947 */ /* 0x000fea000383ffff */
[----:B------:R-:W-:Y:S05]  /*3720*/  BRA `(.L_x_326) ;  /* 0x00000000000c7947 */ /* 0x000fea0003800000 */
.L_x_327:
[----:B0-----:R-:W2:Y:S02]  /*3730*/  LD.E R9, desc[UR8][R16.64+0x4] ;  /* 0x0000040810097980 */ /* 0x001ea4000c101900 */
[----:B--2---:R-:W-:-:S05]  /*3740*/  IADD3 R9, R21, R9, RZ ;  /* 0x0000000915097210 */ /* 0x004fca0007ffe0ff */
[----:B------:R1:W-:Y:S02]  /*3750*/  ST.E desc[UR8][R16.64+0x4], R9 ;  /* 0x0000040910007985 */ /* 0x0003e4000c101908 */
.L_x_326:
[----:B------:R-:W-:Y:S05]  /*3760*/  BSYNC B0 ;  /* 0x0000000000007941 */ /* 0x000fea0003800000 */
.L_x_325:
        /* <DEDUP_REMOVED lines=17> */
.L_x_332:
[----:B------:R-:W0:Y:S02]  /*3880*/  LDS R2, [R0] ;  /* 0x0000000000027984 */ /* 0x000e240000000800 */
[----:B0-----:R-:W-:-:S10]  /*3890*/  HFMA2.MMA R3, R2, 1, 1, R9 ;  /* 0x3c003c0002037835 */ /* 0x001fd40000000009 */
[----:B------:R-:W0:Y:S02]  /*38a0*/  ATOMS.CAST.SPIN R3, [R0], R2, R3 ;  /* 0x000000020003738d */ /* 0x000e240001800003 */
[----:B0-----:R-:W-:-:S13]  /*38b0*/  ISETP.EQ.U32.AND P0, PT, R3, 0x1, PT ;  /* 0x000000010300780c */ /* 0x001fda0003f02070 */
[----:B------:R-:W-:Y:S05]  /*38c0*/  @!P0 BRA `(.L_x_332) ;  /* 0xfffffffc00ec8947 */ /* 0x000fea000383ffff */
[----:B------:R-:W-:Y:S05]  /*38d0*/  BRA `(.L_x_330) ;  /* 0x00000000000c7947 */ /* 0x000fea0003800000 */
.L_x_331:
[----:B------:R-:W2:Y:S02]  /*38e0*/  LD.E R0, desc[UR8][R16.64] ;  /* 0x0000000810007980 */ /* 0x000ea4000c101900 */
[----:B--2---:R-:W-:-:S05]  /*38f0*/  IADD3 R3, R9, R0, RZ ;  /* 0x0000000009037210 */ /* 0x004fca0007ffe0ff */
[----:B------:R0:W-:Y:S02]  /*3900*/  ST.E desc[UR8][R16.64], R3 ;  /* 0x0000000310007985 */ /* 0x0001e4000c101908 */
.L_x_330:
[----:B------:R-:W-:Y:S05]  /*3910*/  BSYNC B0 ;  /* 0x0000000000007941 */ /* 0x000fea0003800000 */
.L_x_329:
        /* <DEDUP_REMOVED lines=9> */
.L_x_336:
[----:B------:R-:W0:Y:S02]  /*39b0*/  LDS R2, [R0] ;  /* 0x0000000000027984 */ /* 0x000e240000000800 */
[----:B0-----:R-:W-:-:S06]  /*39c0*/  HADD2 R3, R2, R55 ;  /* 0x0000003702037230 */ /* 0x001fcc0000000000 */
[----:B------:R-:W0:Y:S02]  /*39d0*/  ATOMS.CAST.SPIN R3, [R0], R2, R3 ;  /* 0x000000020003738d */ /* 0x000e240001800003 */
[----:B0-----:R-:W-:-:S13]  /*39e0*/  ISETP.EQ.U32.AND P0, PT, R3, 0x1, PT ;  /* 0x000000010300780c */ /* 0x001fda0003f02070 */
[----:B------:R-:W-:Y:S05]  /*39f0*/  @!P0 BRA `(.L_x_336) ;  /* 0xfffffffc00ec8947 */ /* 0x000fea000383ffff */
[----:B------:R-:W-:Y:S05]  /*3a00*/  BRA `(.L_x_334) ;  /* 0x00000000000c7947 */ /* 0x000fea0003800000 */
.L_x_335:
[----:B------:R-:W2:Y:S02]  /*3a10*/  LD.E R0, desc[UR8][R10.64] ;  /* 0x000000080a007980 */ /* 0x000ea4000c101900 */
[----:B--2---:R-:W-:-:S05]  /*3a20*/  IADD3 R3, R55, R0, RZ ;  /* 0x0000000037037210 */ /* 0x004fca0007ffe0ff */
[----:B------:R0:W-:Y:S02]  /*3a30*/  ST.E desc[UR8][R10.64], R3 ;  /* 0x000000030a007985 */ /* 0x0001e4000c101908 */
.L_x_334:
[----:B------:R-:W-:Y:S05]  /*3a40*/  BSYNC B0 ;  /* 0x0000000000007941 */ /* 0x000fea0003800000 */
.L_x_333:
[----:B------:R-:W-:Y:S01]  /*3a50*/  HADD2 R8, R8.H0_H0, R8.H1_H1 ;  /* 0x3000000808087230 */ /* 0x000fe20000000800 */
[----:B0-----:R-:W-:Y:S01]  /*3a60*/  MOV R3, UR7 ;  /* 0x0000000700037c02 */ /* 0x001fe20008000f00 */
        /* <DEDUP_REMOVED lines=15> */
.L_x_340:
[----:B------:R-:W0:Y:S02]  /*3b60*/  LDS R6, [R0] ;  /* 0x0000000000067984 */ /* 0x000e240000000800 */
[----:B0-----:R-:W-:-:S10]  /*3b70*/  HFMA2.MMA R7, R6, 1, 1, R9 ;  /* 0x3c003c0006077835 */ /* 0x001fd40000000009 */
[----:B------:R-:W0:Y:S02]  /*3b80*/  ATOMS.CAST.SPIN R7, [R0], R6, R7 ;  /* 0x000000060007738d */ /* 0x000e240001800007 */
[----:B0-----:R-:W-:-:S13]  /*3b90*/  ISETP.EQ.U32.AND P0, PT, R7, 0x1, PT ;  /* 0x000000010700780c */ /* 0x001fda0003f02070 */
[----:B------:R-:W-:Y:S05]  /*3ba0*/  @!P0 BRA `(.L_x_340) ;  /* 0xfffffffc00ec8947 */ /* 0x000fea000383ffff */
[----:B------:R-:W-:Y:S05]  /*3bb0*/  BRA `(.L_x_338) ;  /* 0x00000000000c7947 */ /* 0x000fea0003800000 */
.L_x_339:
[----:B------:R-:W2:Y:S02]  /*3bc0*/  LD.E R0, desc[UR8][R2.64] ;  /* 0x0000000802007980 */ /* 0x000ea4000c101900 */
[----:B--2---:R-:W-:-:S05]  /*3bd0*/  IADD3 R5, R9, R0, RZ ;  /* 0x0000000009057210 */ /* 0x004fca0007ffe0ff */
[----:B------:R0:W-:Y:S02]  /*3be0*/  ST.E desc[UR8][R2.64], R5 ;  /* 0x0000000502007985 */ /* 0x0001e4000c101908 */
.L_x_338:
[----:B------:R-:W-:Y:S05]  /*3bf0*/  BSYNC B0 ;  /* 0x0000000000007941 */ /* 0x000fea0003800000 */
.L_x_337:
[----:B------:R-:W-:Y:S01]  /*3c00*/  UMOV UR4, 0x4 ;  /* 0x0000000400047882 */ /* 0x000fe20000000000 */
[----:B------:R-:W-:Y:S02]  /*3c10*/  UMOV UR5, 0x0 ;  /* 0x0000000000057882 */ /* 0x000fe40000000000 */
[----:B------:R-:W-:-:S06]  /*3c20*/  UIMAD.WIDE UR4, UR7, 0x2, UR4 ;  /* 0x00000002070478a5 */ /* 0x000fcc000f8e0204 */
[----:B------:R-:W-:-:S04]  /*3c30*/  IADD3 R6, P0, R16, UR4, RZ ;  /* 0x0000000410067c10 */ /* 0x000fc8000ff1e0ff */
[----:B------:R-:W-:-:S08]  /*3c40*/  IADD3.X R7, R17, UR5, RZ, P0, !PT ;  /* 0x0000000511077c10 */ /* 0x000fd000087fe4ff */
[----:B------:R1:W-:Y:S01]  /*3c50*/  ATOM.E.ADD.F16x2.RN.STRONG.GPU P0, RZ, desc[UR8][R6.64], R53 ;  /* 0x0000003506ff79a2 */ /* 0x0003e2000810e1c8 */
[----:B------:R-:W-:Y:S04]  /*3c60*/  BSSY B0, `(.L_x_341) ;  /* 0x0000010000007945 */ /* 0x000fe80003800000 */
[----:B-1----:R-:W-:Y:S05]  /*3c70*/  @P0 BRA `(.L_x_342) ;  /* 0x0000000000380947 */ /* 0x002fea0003800000 */
[----:B------:R-:W1:Y:S02]  /*3c80*/  QSPC.E.S P0, RZ, [R6] ;  /* 0x0000000006ff73aa */ /* 0x000e640000000500 */
[----:B-1----:R-:W-:Y:S05]  /*3c90*/  @!P0 BRA `(.L_x_343) ;  /* 0x0000000000248947 */ /* 0x002fea0003800000 */
[----:B------:R-:W-:Y:S01]  /*3ca0*/  BSSY B1, `(.L_x_344) ;  /* 0x0000007000017945 */ /* 0x000fe20003800000 */
[----:B------:R-:W-:-:S07]  /*3cb0*/  MOV R0, R6 ;  /* 0x0000000600007202 */ /* 0x000fce0000000f00 */
.L_x_345:
[----:B------:R-:W1:Y:S02]  /*3cc0*/  LDS R6, [R0] ;  /* 0x0000000000067984 */ /* 0x000e640000000800 */
[----:B-1----:R-:W-:-:S06]  /*3cd0*/  HADD2 R7, R6, R53 ;  /* 0x0000003506077230 */ /* 0x002fcc0000000000 */
[----:B------:R-:W1:Y:S02]  /*3ce0*/  ATOMS.CAST.SPIN R7, [R0], R6, R7 ;  /* 0x000000060007738d */ /* 0x000e640001800007 */
[----:B-1----:R-:W-:-:S13]  /*3cf0*/  ISETP.EQ.U32.AND P0, PT, R7, 0x1, PT ;  /* 0x000000010700780c */ /* 0x002fda0003f02070 */
[----:B------:R-:W-:Y:S05]  /*3d00*/  @!P0 BRA `(.L_x_345) ;  /* 0xfffffffc00ec8947 */ /* 0x000fea000383ffff */
[----:B------:R-:W-:Y:S05]  /*3d10*/  BSYNC B1 ;  /* 0x0000000000017941 */ /* 0x000fea0003800000 */
.L_x_344:
[----:B------:R-:W-:Y:S05]  /*3d20*/  BRA `(.L_x_342) ;  /* 0x00000000000c7947 */ /* 0x000fea0003800000 */
.L_x_343:
[----:B------:R-:W0:Y:S02]  /*3d30*/  LD.E R0, desc[UR8][R6.64] ;  /* 0x0000000806007980 */ /* 0x000e24000c101900 */
[----:B0-----:R-:W-:-:S05]  /*3d40*/  IADD3 R5, R53, R0, RZ ;  /* 0x0000000035057210 */ /* 0x001fca0007ffe0ff */
[----:B------:R1:W-:Y:S02]  /*3d50*/  ST.E desc[UR8][R6.64], R5 ;  /* 0x0000000506007985 */ /* 0x0003e4000c101908 */
.L_x_342:
[----:B------:R-:W-:Y:S05]  /*3d60*/  BSYNC B0 ;  /* 0x0000000000007941 */ /* 0x000fea0003800000 */
.L_x_341:
[----:B------:R-:W-:Y:S01]  /*3d70*/  HADD2 R4, R4.H0_H0, R4.H1_H1 ;  /* 0x3000000404047230 */ /* 0x000fe20000000800 */
[----:B01----:R-:W-:Y:S01]  /*3d80*/  MOV R5, UR7 ;  /* 0x0000000700057c02 */ /* 0x003fe20008000f00 */
        /* <DEDUP_REMOVED lines=13> */
[----:B------:R-:W-:-:S07]  /*3e60*/  MOV R0, R4 ;  /* 0x0000000400007202 */ /* 0x000fce0000000f00 */
.L_x_349:
[----:B------:R-:W0:Y:S02]  /*3e70*/  LDS R4, [R0] ;  /* 0x0000000000047984 */ /* 0x000e240000000800 */
[----:B0-----:R-:W-:-:S10]  /*3e80*/  HFMA2.MMA R5, R4, 1, 1, R7 ;  /* 0x3c003c0004057835 */ /* 0x001fd40000000007 */
[----:B------:R-:W0:Y:S02]  /*3e90*/  ATOMS.CAST.SPIN R5, [R0], R4, R5 ;  /* 0x000000040005738d */ /* 0x000e240001800005 */
[----:B0-----:R-:W-:-:S13]  /*3ea0*/  ISETP.EQ.U32.AND P0, PT, R5, 0x1, PT ;  /* 0x000000010500780c */ /* 0x001fda0003f02070 */
[----:B------:R-:W-:Y:S05]  /*3eb0*/  @!P0 BRA `(.L_x_349) ;  /* 0xfffffffc00ec8947 */ /* 0x000fea000383ffff */
[----:B------:R-:W-:Y:S05]  /*3ec0*/  BRA `(.L_x_347) ;  /* 0x00000000000c7947 */ /* 0x000fea0003800000 */
.L_x_348:
[----:B------:R-:W2:Y:S02]  /*3ed0*/  LD.E R0, desc[UR8][R4.64] ;  /* 0x0000000804007980 */ /* 0x000ea4000c101900 */
[----:B--2---:R-:W-:-:S05]  /*3ee0*/  IADD3 R7, R7, R0, RZ ;  /* 0x0000000007077210 */ /* 0x004fca0007ffe0ff */
[----:B------:R0:W-:Y:S02]  /*3ef0*/  ST.E desc[UR8][R4.64], R7 ;  /* 0x0000000704007985 */ /* 0x0001e4000c101908 */
.L_x_347:
[----:B------:R-:W-:Y:S05]  /*3f00*/  BSYNC B0 ;  /* 0x0000000000007941 */ /* 0x000fea0003800000 */
.L_x_346:
[----:B------:R-:W-:-:S04]  /*3f10*/  IADD3 R2, P0, R2, UR4, RZ ;  /* 0x0000000402027c10 */ /* 0x000fc8000ff1e0ff */
[----:B------:R-:W-:-:S08]  /*3f20*/  IADD3.X R3, R3, UR5, RZ, P0, !PT ;  /* 0x0000000503037c10 */ /* 0x000fd000087fe4ff */
[----:B------:R1:W-:Y:S02]  /*3f30*/  ATOM.E.ADD.F16x2.RN.STRONG.GPU P0, RZ, desc[UR8][R2.64], R15 ;  /* 0x0000000f02ff79a2 */ /* 0x0003e4000810e1c8 */
[----:B-1----:R-:W-:Y:S05]  /*3f40*/  @P0 EXIT ;  /* 0x000000000000094d */ /* 0x002fea0003800000 */
[----:B------:R-:W1:Y:S02]  /*3f50*/  QSPC.E.S P0, RZ, [R2] ;  /* 0x0000000002ff73aa */ /* 0x000e640000000500 */
[----:B-1----:R-:W-:Y:S05]  /*3f60*/  @!P0 BRA `(.L_x_350) ;  /* 0x00000000001c8947 */ /* 0x002fea0003800000 */
[----:B------:R-:W-:-:S07]  /*3f70*/  MOV R0, R2 ;  /* 0x0000000200007202 */ /* 0x000fce0000000f00 */
.L_x_351:
[----:B------:R-:W1:Y:S02]  /*3f80*/  LDS R2, [R0] ;  /* 0x0000000000027984 */ /* 0x000e640000000800 */
[----:B-1----:R-:W-:-:S06]  /*3f90*/  HADD2 R3, R2, R15 ;  /* 0x0000000f02037230 */ /* 0x002fcc0000000000 */
[----:B------:R-:W1:Y:S02]  /*3fa0*/  ATOMS.CAST.SPIN R3, [R0], R2, R3 ;  /* 0x000000020003738d */ /* 0x000e640001800003 */
[----:B-1----:R-:W-:-:S13]  /*3fb0*/  ISETP.EQ.U32.AND P0, PT, R3, 0x1, PT ;  /* 0x000000010300780c */ /* 0x002fda0003f02070 */
[----:B------:R-:W-:Y:S05]  /*3fc0*/  @!P0 BRA `(.L_x_351) ;  /* 0xfffffffc00ec8947 */ /* 0x000fea000383ffff */
[----:B------:R-:W-:Y:S05]  /*3fd0*/  EXIT ;  /* 0x000000000000794d */ /* 0x000fea0003800000 */
.L_x_350:
[----:B------:R-:W0:Y:S02]  /*3fe0*/  LD.E R0, desc[UR8][R2.64] ;  /* 0x0000000802007980 */ /* 0x000e24000c101900 */
[----:B0-----:R-:W-:-:S05]  /*3ff0*/  IADD3 R5, R15, R0, RZ ;  /* 0x000000000f057210 */ /* 0x001fca0007ffe0ff */
[----:B------:R-:W-:Y:S01]  /*4000*/  ST.E desc[UR8][R2.64], R5 ;  /* 0x0000000502007985 */ /* 0x000fe2000c101908 */
[----:B------:R-:W-:Y:S05]  /*4010*/  EXIT ;  /* 0x000000000000794d */ /* 0x000fea0003800000 */
.L_x_352:
        /* <DEDUP_REMOVED lines=14> */
.L_x_4015:


//--------------------- .text._Z28gemm_half_q_half_gptq_kernelILi3ELb1ELb1EEvPK6__halfPKjS4_S2_PS0_iiiiiPKtibS2_i --------------------------
	.section	.text._Z28gemm_half_q_half_gptq_kernelILi3ELb1ELb1EEvPK6__halfPKjS4_S2_PS0_iiiiiPKtibS2_i,"ax",@progbits
	.align	128
        .global         _Z28gemm_half_q_half_gptq_kernelILi3ELb1ELb1EEvPK6__halfPKjS4_S2_PS0_iiiiiPKtibS2_i
        .type           _Z28gemm_half_q_half_gptq_kernelILi3ELb1ELb1EEvPK6__halfPKjS4_S2_PS0_iiiiiPKtibS2_i,@function
        .size           _Z28gemm_half_q_half_gptq_kernelILi3ELb1ELb1EEvPK6__halfPKjS4_S2_PS0_iiiiiPKtibS2_i,(.L_x_4016 - _Z28gemm_half_q_half_gptq_kernelILi3ELb1ELb1EEvPK6__halfPKjS4_S2_PS0_iiiiiPKtibS2_i)
        .other          _Z28gemm_half_q_half_gptq_kernelILi3ELb1ELb1EEvPK6__halfPKjS4_S2_PS0_iiiiiPKtibS2_i,@"STO_CUDA_ENTRY STV_DEFAULT"
_Z28gemm_half_q_half_gptq_kernelILi3ELb1ELb1EEvPK6__halfPKjS4_S2_PS0_iiiiiPKtibS2_i:
.text._Z28gemm_half_q_half_gptq_kernelILi3ELb1ELb1EEvPK6__halfPKjS4_S2_PS0_iiiiiPKtibS2_i:
[----:B------:R-:W-:Y:S08]  /*0000*/  LDC R1, c[0x0][0x28] ;  /* 0x00000a00ff017b82 */ /* 0x000ff00000000800 */
[----:B------:R-:W0:Y:S01]  /*0010*/  LDC R5, c[0x0][0x268] ;  /* 0x00009a00ff057b82 */ /* 0x000e220000000800 */
[----:B------:R-:W-:-:S07]  /*0020*/  ULDC.64 UR8, c[0x0][0x208] ;  /* 0x0000820000087ab9 */ /* 0x000fce0000000a00 */
[----:B------:R-:W0:Y:S08]  /*0030*/  LDC.64 R34, c[0x0][0x260] ;  /* 0x00009800ff227b82 */ /* 0x000e300000000a00 */
[----:B------:R-:W1:Y:S01]  /*0040*/  LDC.64 R2, c[0x0][0x260] ;  /* 0x00009800ff027b82 */ /* 0x000e620000000a00 */
[----:B0-----:R-:W-:-:S04]  /*0050*/  IMAD.WIDE R34, R5, 0x2, R34 ;  /* 0x0000000205227825 */ /* 0x001fc800078e0222 */
[----:B------:R-:W-:Y:S01]  /*0060*/  IMAD.WIDE R4, R5, 0x2, R34 ;  /* 0x0000000205047825 */ /* 0x000fe200078e0222 */
[----:B-1----:R-:W2:Y:S04]  /*0070*/  LDG.E.U16 R33, desc[UR8][R2.64] ;  /* 0x0000000802217981 */ /* 0x002ea8000c1e1500 */
[----:B------:R-:W2:Y:S04]  /*0080*/  LDG.E.U16 R34, desc[UR8][R34.64] ;  /* 0x0000000822227981 */ /* 0x000ea8000c1e1500 */
[----:B------:R-:W2:Y:S01]  /*0090*/  LDG.E.U16 R32, desc[UR8][R4.64] ;  /* 0x0000000804207981 */ /* 0x000ea2000c1e1500 */
[----:B------:R-:W0:Y:S01]  /*00a0*/  S2R R14, SR_TID.X ;  /* 0x00000000000e7919 */ /* 0x000e220000002100 */
[----:B------:R-:W1:Y:S01]  /*00b0*/  S2R R7, SR_CTAID.X ;  /* 0x0000000000077919 */ /* 0x000e620000002500 */
[----:B--2---:R-:W-:-:S04]  /*00c0*/  LOP3.LUT R0, R32, R34, R33, 0xfe, !PT ;  /* 0x0000002220007212 */ /* 0x004fc800078efe21 */
[----:B------:R-:W-:-:S04]  /*00d0*/  PRMT R0, R0, 0x9910, RZ ;  /* 0x0000991000007816 */ /* 0x000fc800000000ff */
[----:B------:R-:W-:-:S13]  /*00e0*/  ISETP.NE.AND P0, PT, R0, RZ, PT ;  /* 0x000000ff0000720c */ /* 0x000fda0003f05270 */
[----:B01----:R-:W-:Y:S05]  /*00f0*/  @!P0 EXIT ;  /* 0x000000000000894d */ /* 0x003fea0003800000 */
[----:B------:R-:W0:Y:S01]  /*0100*/  S2UR UR11, SR_CTAID.Z ;  /* 0x00000000000b79c3 */ /* 0x000e220000002700 */
[----:B------:R-:W-:Y:S01]  /*0110*/  LEA R7, R7, R14, 0x7 ;  /* 0x0000000e07077211 */ /* 0x000fe200078e38ff */
[----:B------:R-:W-:Y:S01]  /*0120*/  ULDC UR7, c[0x0][0x23c] ;  /* 0x00008f0000077ab9 */ /* 0x000fe20000000800 */
[----:B------:R-:W-:Y:S02]  /*0130*/  BSSY B0, `(.L_x_353) ;  /* 0x0000032000007945 */ /* 0x000fe40003800000 */
[----:B------:R-:W-:-:S03]  /*0140*/  SHF.L.U32 R35, R7, 0x2, RZ ;  /* 0x0000000207237819 */ /* 0x000fc600000006ff */
[----:B------:R-:W1:Y:S01]  /*0150*/  LDC R13, c[0x0][0x240] ;  /* 0x00009000ff0d7b82 */ /* 0x000e620000000800 */
[----:B------:R-:W-:-:S07]  /*0160*/  ISETP.GE.AND P1, PT, R35, UR7, PT ;  /* 0x0000000723007c0c */ /* 0x000fce000bf26270 */
[----:B------:R-:W2:Y:S01]  /*0170*/  S2UR UR4, SR_CTAID.Y ;  /* 0x00000000000479c3 */ /* 0x000ea20000002600 */
[----:B0-----:R-:W-:-:S06]  /*0180*/  USHF.L.U32 UR10, UR11, 0x7, URZ ;  /* 0x000000070b0a7899 */ /* 0x001fcc000800063f */
[----:B------:R-:W-:Y:S02]  /*0190*/  MOV R36, UR10 ;  /* 0x0000000a00247c02 */ /* 0x000fe40008000f00 */
[----:B------:R-:W-:Y:S02]  /*01a0*/  IADD3 R9, R14, UR10, RZ ;  /* 0x0000000a0e097c10 */ /* 0x000fe4000fffe0ff */
[----:B-1----:R-:W-:-:S04]  /*01b0*/  VIADDMNMX R36, R36, 0x80, R13, PT ;  /* 0x0000008024247846 */ /* 0x002fc8000380010d */
[----:B------:R-:W-:Y:S01]  /*01c0*/  ISETP.GE.AND P0, PT, R9, R36, PT ;  /* 0x000000240900720c */ /* 0x000fe20003f06270 */
[----:B--2---:R-:W-:-:S12]  /*01d0*/  UIMAD UR4, UR4, 0x3, URZ ;  /* 0x00000003040478a4 */ /* 0x004fd8000f8e023f */
[----:B------:R-:W-:Y:S05]  /*01e0*/  @P0 BRA `(.L_x_354) ;  /* 0x0000000000980947 */ /* 0x000fea0003800000 */
[----:B------:R-:W-:Y:S01]  /*01f0*/  ULDC.64 UR12, c[0x0][0x250] ;  /* 0x00009400000c7ab9 */ /* 0x000fe20000000a00 */
[----:B------:R-:W-:Y:S02]  /*0200*/  SHF.R.S32.HI R8, RZ, 0x1f, R9 ;  /* 0x0000001fff087819 */ /* 0x000fe40000011409 */
[----:B------:R-:W-:-:S04]  /*0210*/  ISETP.NE.U32.AND P0, PT, RZ, UR12, PT ;  /* 0x0000000cff007c0c */ /* 0x000fc8000bf05070 */
[----:B------:R-:W-:-:S13]  /*0220*/  ISETP.NE.AND.EX P0, PT, RZ, UR13, PT, P0 ;  /* 0x0000000dff007c0c */ /* 0x000fda000bf05300 */
[----:B------:R-:W-:-:S04]  /*0230*/  @P0 LEA R4, P2, R9, UR12, 0x1 ;  /* 0x0000000c09040c11 */ /* 0x000fc8000f8408ff */
[----:B------:R-:W-:Y:S01]  /*0240*/  @P0 LEA.HI.X R5, R9, UR13, R8, 0x1, P2 ;  /* 0x0000000d09050c11 */ /* 0x000fe200090f0c08 */
[----:B------:R-:W-:Y:S01]  /*0250*/  IMAD R0, R13, UR4, RZ ;  /* 0x000000040d007c24 */ /* 0x000fe2000f8e02ff */
[----:B------:R-:W-:-:S04]  /*0260*/  ULDC.64 UR12, c[0x0][0x210] ;  /* 0x00008400000c7ab9 */ /* 0x000fc80000000a00 */
[----:B------:R-:W2:Y:S01]  /*0270*/  @P0 LDG.E.U16.CONSTANT R5, desc[UR8][R4.64] ;  /* 0x0000000804050981 */ /* 0x000ea2000c1e9500 */
[----:B------:R-:W-:Y:S01]  /*0280*/  SHF.R.S32.HI R3, RZ, 0x1f, R0 ;  /* 0x0000001fff037819 */ /* 0x000fe20000011400 */
[----:B------:R-:W0:Y:S01]  /*0290*/  S2UR UR6, SR_CgaCtaId ;  /* 0x00000000000679c3 */ /* 0x000e220000008800 */
[----:B--2---:R-:W-:Y:S02]  /*02a0*/  @P0 IADD3 R6, P3, R0, R5, RZ ;  /* 0x0000000500060210 */ /* 0x004fe40007f7e0ff */
[----:B------:R-:W-:Y:S02]  /*02b0*/  @!P0 IADD3 R0, P2, R9, R0, RZ ;  /* 0x0000000009008210 */ /* 0x000fe40007f5e0ff */
[-C--:B------:R-:W-:Y:S02]  /*02c0*/  @P0 IADD3.X R9, RZ, R3.reuse, RZ, P3, !PT ;  /* 0x00000003ff090210 */ /* 0x080fe40001ffe4ff */
[----:B------:R-:W-:Y:S02]  /*02d0*/  @P0 LEA R2, P3, R6, UR12, 0x1 ;  /* 0x0000000c06020c11 */ /* 0x000fe4000f8608ff */
[----:B------:R-:W-:-:S02]  /*02e0*/  @!P0 IADD3.X R7, R8, R3, RZ, P2, !PT ;  /* 0x0000000308078210 */ /* 0x000fc400017fe4ff */
[----:B------:R-:W-:Y:S02]  /*02f0*/  @!P0 LEA R8, P2, R0, UR12, 0x1 ;  /* 0x0000000c00088c11 */ /* 0x000fe4000f8408ff */
[----:B------:R-:W-:Y:S02]  /*0300*/  @P0 LEA.HI.X R3, R6, UR13, R9, 0x1, P3 ;  /* 0x0000000d06030c11 */ /* 0x000fe400098f0c09 */
[----:B------:R-:W-:Y:S01]  /*0310*/  @!P0 LEA.HI.X R9, R0, UR13, R7, 0x1, P2 ;  /* 0x0000000d00098c11 */ /* 0x000fe200090f0c07 */
[----:B------:R-:W-:-:S03]  /*0320*/  @P0 IMAD.WIDE R4, R13, 0x2, R2 ;  /* 0x000000020d040825 */ /* 0x000fc600078e0202 */
[----:B------:R-:W2:Y:S01]  /*0330*/  @P0 LDG.E.U16.CONSTANT R3, desc[UR8][R2.64] ;  /* 0x0000000802030981 */ /* 0x000ea2000c1e9500 */
[----:B------:R-:W-:-:S03]  /*0340*/  @!P0 IMAD.WIDE R10, R13, 0x2, R8 ;  /* 0x000000020d0a8825 */ /* 0x000fc600078e0208 */
[----:B------:R-:W3:Y:S01]  /*0350*/  @!P0 LDG.E.U16.CONSTANT R9, desc[UR8][R8.64] ;  /* 0x0000000808098981 */ /* 0x000ee2000c1e9500 */
[----:B------:R-:W-:-:S03]  /*0360*/  @P0 IMAD.WIDE R6, R13, 0x2, R4 ;  /* 0x000000020d060825 */ /* 0x000fc600078e0204 */
[----:B------:R-:W4:Y:S01]  /*0370*/  @P0 LDG.E.U16.CONSTANT R5, desc[UR8][R4.64] ;  /* 0x0000000804050981 */ /* 0x000f22000c1e9500 */
[----:B------:R-:W-:-:S03]  /*0380*/  @!P0 IMAD.WIDE R12, R13, 0x2, R10 ;  /* 0x000000020d0c8825 */ /* 0x000fc600078e020a */
[----:B------:R-:W5:Y:S04]  /*0390*/  @P0 LDG.E.U16.CONSTANT R7, desc[UR8][R6.64] ;  /* 0x0000000806070981 */ /* 0x000f68000c1e9500 */
[----:B------:R-:W5:Y:S04]  /*03a0*/  @!P0 LDG.E.U16.CONSTANT R11, desc[UR8][R10.64] ;  /* 0x000000080a0b8981 */ /* 0x000f68000c1e9500 */
[----:B------:R-:W5:Y:S01]  /*03b0*/  @!P0 LDG.E.U16.CONSTANT R13, desc[UR8][R12.64] ;  /* 0x000000080c0d8981 */ /* 0x000f62000c1e9500 */
[----:B------:R-:W-:Y:S02]  /*03c0*/  UMOV UR5, 0x400 ;  /* 0x0000040000057882 */ /* 0x000fe40000000000 */
[----:B0-----:R-:W-:-:S06]  /*03d0*/  ULEA UR5, UR6, UR5, 0x18 ;  /* 0x0000000506057291 */ /* 0x001fcc000f8ec03f */
[----:B------:R-:W-:-:S05]  /*03e0*/  LEA R0, R14, UR5, 0x1 ;  /* 0x000000050e007c11 */ /* 0x000fca000f8e08ff */
[----:B--2---:R0:W-:Y:S04]  /*03f0*/  @P0 STS.U16 [R0], R3 ;  /* 0x0000000300000388 */ /* 0x0041e80000000400 */
[----:B---3--:R0:W-:Y:S04]  /*0400*/  @!P0 STS.U16 [R0], R9 ;  /* 0x0000000900008388 */ /* 0x0081e80000000400 */
[----:B----4-:R0:W-:Y:S04]  /*0410*/  @P0 STS.U16 [R0+0x100], R5 ;  /* 0x0001000500000388 */ /* 0x0101e80000000400 */
[----:B-----5:R0:W-:Y:S04]  /*0420*/  @P0 STS.U16 [R0+0x200], R7 ;  /* 0x0002000700000388 */ /* 0x0201e80000000400 */
[----:B------:R0:W-:Y:S04]  /*0430*/  @!P0 STS.U16 [R0+0x100], R11 ;  /* 0x0001000b00008388 */ /* 0x0001e80000000400 */
[----:B------:R0:W-:Y:S02]  /*0440*/  @!P0 STS.U16 [R0+0x200], R13 ;  /* 0x0002000d00008388 */ /* 0x0001e40000000400 */
.L_x_354:
[----:B------:R-:W-:Y:S05]  /*0450*/  BSYNC B0 ;  /* 0x0000000000007941 */ /* 0x000fea0003800000 */
.L_x_353:
[----:B------:R-:W-:Y:S05]  /*0460*/  @P1 EXIT ;  /* 0x000000000000194d */ /* 0x000fea0003800000 */
[----:B------:R-:W-:Y:S02]  /*0470*/  ULDC.U8 UR5, c[0x0][0x25c] ;  /* 0x0000970000057ab9 */ /* 0x000fe40000000000 */
[----:B------:R-:W-:-:S06]  /*0480*/  UPRMT UR5, UR5, 0x8880, URZ ;  /* 0x0000888005057896 */ /* 0x000fcc000800003f */
[----:B------:R-:W-:-:S04]  /*0490*/  ISETP.NE.AND P0, PT, RZ, UR5, PT ;  /* 0x00000005ff007c0c */ /* 0x000fc8000bf05270 */
[----:B------:R-:W-:-:S13]  /*04a0*/  ISETP.NE.OR P0, PT, RZ, UR11, !P0 ;  /* 0x0000000bff007c0c */ /* 0x000fda000c705670 */
[----:B------:R-:W-:Y:S05]  /*04b0*/  @P0 BRA `(.L_x_355) ;  /* 0x00000000002c0947 */ /* 0x000fea0003800000 */
[----:B0-----:R-:W0:Y:S01]  /*04c0*/  LDC.64 R2, c[0x0][0x230] ;  /* 0x00008c00ff027b82 */ /* 0x001e220000000a00 */
[----:B------:R-:W-:Y:S02]  /*04d0*/  MOV R0, UR4 ;  /* 0x0000000400007c02 */ /* 0x000fe40008000f00 */
[----:B------:R-:W-:-:S03]  /*04e0*/  MOV R7, UR7 ;  /* 0x0000000700077c02 */ /* 0x000fc60008000f00 */
[----:B------:R-:W-:-:S04]  /*04f0*/  IMAD R5, R0, UR7, R35 ;  /* 0x0000000700057c24 */ /* 0x000fc8000f8e0223 */
[----:B0-----:R-:W-:Y:S01]  /*0500*/  IMAD.WIDE R2, R5, 0x2, R2 ;  /* 0x0000000205027825 */ /* 0x001fe200078e0202 */
[----:B------:R-:W-:-:S04]  /*0510*/  MOV R5, UR7 ;  /* 0x0000000700057c02 */ /* 0x000fc80008000f00 */
[----:B------:R1:W-:Y:S01]  /*0520*/  STG.E.64 desc[UR8][R2.64], RZ ;  /* 0x000000ff02007986 */ /* 0x0003e2000c101b08 */
[----:B------:R-:W-:-:S05]  /*0530*/  IMAD.WIDE R4, R5, 0x2, R2 ;  /* 0x0000000205047825 */ /* 0x000fca00078e0202 */
[----:B------:R1:W-:Y:S01]  /*0540*/  STG.E.64 desc[UR8][R4.64], RZ ;  /* 0x000000ff04007986 */ /* 0x0003e2000c101b08 */
[----:B------:R-:W-:-:S05]  /*0550*/  IMAD.WIDE R6, R7, 0x2, R4 ;  /* 0x0000000207067825 */ /* 0x000fca00078e0204 */
[----:B------:R1:W-:Y:S02]  /*0560*/  STG.E.64 desc[UR8][R6.64], RZ ;  /* 0x000000ff06007986 */ /* 0x0003e4000c101b08 */
.L_x_355:
[----:B------:R-:W-:Y:S02]  /*0570*/  ULDC UR5, c[0x0][0x248] ;  /* 0x0000920000057ab9 */ /* 0x000fe40000000800 */
[----:B0-----:R-:W-:Y:S01]  /*0580*/  MOV R0, UR5 ;  /* 0x0000000500007c02 */ /* 0x001fe20008000f00 */
[----:B------:R-:W-:-:S03]  /*0590*/  ULOP3.LUT UR4, UR10, UR5, URZ, 0x3c, !UPT ;  /* 0x000000050a047292 */ /* 0x000fc6000f8e3c3f */
[----:B-1----:R-:W-:Y:S01]  /*05a0*/  IABS R5, R0 ;  /* 0x0000000000057213 */ /* 0x002fe20000000000 */
[----:B------:R-:W-:Y:S02]  /*05b0*/  BAR.SYNC.DEFER_BLOCKING 0x0 ;  /* 0x0000000000007b1d */ /* 0x000fe40000010000 */
[----:B------:R-:W-:-:S04]  /*05c0*/  ISETP.LE.AND P2, PT, RZ, UR4, PT ;  /* 0x00000004ff007c0c */ /* 0x000fc8000bf43270 */
        /* <DEDUP_REMOVED lines=20> */
[----:B------:R-:W-:-:S11]  /*0710*/  ISETP.NE.AND P1, PT, RZ, UR5, PT ;  /* 0x00000005ff007c0c */ /* 0x000fd6000bf25270 */
        /* <DEDUP_REMOVED lines=18> */
[----:B------:R-:W-:Y:S01]  /*0840*/  HFMA2.MMA R12, -RZ, RZ, 0, 0 ;  /* 0x00000000ff0c7435 */ /* 0x000fe200000001ff */
[----:B------:R-:W-:Y:S02]  /*0850*/  CS2R R8, SRZ ;  /* 0x0000000000087805 */ /* 0x000fe4000001ff00 */
[----:B------:R-:W-:Y:S02]  /*0860*/  CS2R R10, SRZ ;  /* 0x00000000000a7805 */ /* 0x000fe4000001ff00 */
        /* <DEDUP_REMOVED lines=37> */
[----:B------:R-:W-:Y:S01]  /*0ac0*/  MOV R15, R18 ;  /* 0x00000012000f7202 */ /* 0x000fe20000000f00 */
[----:B------:R-:W-:Y:S01]  /*0ad0*/  ULEA.HI UR4, UR4, UR10, URZ, 0x3 ;  /* 0x0000000a04047291 */ /* 0x000fe2000f8f183f */
[----:B------:R-:W-:-:S03]  /*0ae0*/  MOV R13, R37 ;  /* 0x00000025000d7202 */ /* 0x000fc60000000f00 */
        /* <DEDUP_REMOVED lines=11> */
[----:B------:R-:W-:Y:S01]  /*0ba0*/  UMOV UR6, UR4 ;  /* 0x0000000400067c82 */ /* 0x000fe20008000000 */
[----:B------:R-:W-:-:S07]  /*0bb0*/  MOV R0, RZ ;  /* 0x000000ff00007202 */ /* 0x000fce0000000f00 */
.L_x_370:
        /* <DEDUP_REMOVED lines=8> */
[----:B--2---:R-:W-:Y:S02]  /*0c40*/  LOP3.LUT R40, R16, 0xf000f0, RZ, 0xc0, !PT ;  /* 0x00f000f010287812 */ /* 0x004fe400078ec0ff */
[C---:B------:R-:W-:Y:S02]  /*0c50*/  LOP3.LUT R45, R18.reuse, 0xf000f, RZ, 0xc0, !PT ;  /* 0x000f000f122d7812 */ /* 0x040fe400078ec0ff */
[----:B------:R-:W-:Y:S02]  /*0c60*/  LOP3.LUT R46, R18, 0xf000f0, RZ, 0xc0, !PT ;  /* 0x00f000f0122e7812 */ /* 0x000fe400078ec0ff */
[----:B------:R-:W-:Y:S02]  /*0c70*/  LOP3.LUT R37, R16, 0xf000f, RZ, 0xc0, !PT ;  /* 0x000f000f10257812 */ /* 0x000fe400078ec0ff */
[C---:B------:R-:W-:Y:S02]  /*0c80*/  LOP3.LUT R41, R17.reuse, 0xf000f, RZ, 0xc0, !PT ;  /* 0x000f000f11297812 */ /* 0x040fe400078ec0ff */
[----:B------:R-:W-:-:S02]  /*0c90*/  LOP3.LUT R42, R17, 0xf000f0, RZ, 0xc0, !PT ;  /* 0x00f000f0112a7812 */ /* 0x000fc400078ec0ff */
[----:B------:R-:W-:Y:S02]  /*0ca0*/  SHF.R.U32.HI R18, RZ, 0x8, R18 ;  /* 0x00000008ff127819 */ /* 0x000fe40000011612 */
[----:B------:R-:W-:Y:S02]  /*0cb0*/  SHF.R.U32.HI R16, RZ, 0x8, R16 ;  /* 0x00000008ff107819 */ /* 0x000fe40000011610 */
[----:B------:R-:W-:Y:S02]  /*0cc0*/  SHF.R.U32.HI R17, RZ, 0x8, R17 ;  /* 0x00000008ff117819 */ /* 0x000fe40000011611 */
[C---:B------:R-:W-:Y:S02]  /*0cd0*/  LOP3.LUT R49, R19.reuse, 0xf000f, RZ, 0xc0, !PT ;  /* 0x000f000f13317812 */ /* 0x040fe400078ec0ff */
[----:B------:R-:W-:Y:S02]  /*0ce0*/  LOP3.LUT R50, R19, 0xf000f0, RZ, 0xc0, !PT ;  /* 0x00f000f013327812 */ /* 0x000fe400078ec0ff */
[----:B------:R-:W-:-:S02]  /*0cf0*/  SHF.R.U32.HI R51, RZ, 0x8, R19 ;  /* 0x00000008ff337819 */ /* 0x000fc40000011613 */
[----:B------:R-:W-:Y:S02]  /*0d00*/  LOP3.LUT R38, R40, 0x64006400, RZ, 0xfc, !PT ;  /* 0x6400640028267812 */ /* 0x000fe400078efcff */
[C---:B------:R-:W-:Y:S02]  /*0d10*/  LOP3.LUT R40, R18.reuse, 0xf000f, RZ, 0xc0, !PT ;  /* 0x000f000f12287812 */ /* 0x040fe400078ec0ff */
[----:B------:R-:W-:Y:S02]  /*0d20*/  LOP3.LUT R39, R18, 0xf000f0, RZ, 0xc0, !PT ;  /* 0x00f000f012277812 */ /* 0x000fe400078ec0ff */
[----:B------:R-:W-:Y:S02]  /*0d30*/  LOP3.LUT R37, R37, 0x64006400, RZ, 0xfc, !PT ;  /* 0x6400640025257812 */ /* 0x000fe400078efcff */
[C---:B------:R-:W-:Y:S02]  /*0d40*/  LOP3.LUT R47, R16.reuse, 0xf000f, RZ, 0xc0, !PT ;  /* 0x000f000f102f7812 */ /* 0x040fe400078ec0ff */
        /* <DEDUP_REMOVED lines=14> */
[----:B------:R-:W-:Y:S02]  /*0e30*/  IMAD R20, R29, UR7, RZ ;  /* 0x000000071d147c24 */ /* 0x000fe4000f8e02ff */
[----:B------:R-:W1:Y:S03]  /*0e40*/  LDC.64 R16, c[0x0][0x228] ;  /* 0x00008a00ff107b82 */ /* 0x000e660000000a00 */
[----:B------:R-:W-:-:S04]  /*0e50*/  SHF.R.S32.HI R13, RZ, 0x1f, R20 ;  /* 0x0000001fff0d7819 */ /* 0x000fc80000011414 */
[----:B------:R-:W-:-:S04]  /*0e60*/  LEA.HI R13, R13, R20, RZ, 0x3 ;  /* 0x000000140d0d7211 */ /* 0x000fc800078f18ff */
[----:B------:R-:W-:-:S05]  /*0e70*/  LEA.HI.SX32 R13, R13, R30, 0x1d ;  /* 0x0000001e0d0d7211 */ /* 0x000fca00078feaff */
[----:B0-----:R-:W-:-:S06]  /*0e80*/  IMAD.WIDE R14, R13, 0x4, R14 ;  /* 0x000000040d0e7825 */ /* 0x001fcc00078e020e */
[----:B------:R-:W2:Y:S01]  /*0e90*/  LDG.E.CONSTANT R14, desc[UR8][R14.64] ;  /* 0x000000080e0e7981 */ /* 0x000ea2000c1e9900 */
[----:B------:R-:W-:-:S05]  /*0ea0*/  IADD3 R13, R35, R20, RZ ;  /* 0x00000014230d7210 */ /* 0x000fca0007ffe0ff */
[----:B-1----:R-:W-:-:S05]  /*0eb0*/  IMAD.WIDE R16, R13, 0x2, R16 ;  /* 0x000000020d107825 */ /* 0x002fca00078e0210 */
        /* <DEDUP_REMOVED lines=15> */
[----:B------:R-:W-:Y:S02]  /*0fb0*/  LOP3.LUT R51, R17, 0xe400, RZ, 0xfc, !PT ;  /* 0x0000e40011337812 */ /* 0x000fe400078efcff */
[----:B---3--:R-:W-:Y:S01]  /*0fc0*/  PRMT R27, R28, 0x5410, R28 ;  /* 0x000054101c1b7816 */ /* 0x008fe2000000001c */
[----:B------:R0:W3:Y:S01]  /*0fd0*/  I2F.F16 R21, R14 ;  /* 0x0000000e00157306 */ /* 0x0000e20000200c00 */
[----:B-1----:R-:W-:-:S02]  /*0fe0*/  LOP3.LUT R20, R20, 0xe400, RZ, 0xfc, !PT ;  /* 0x0000e40014147812 */ /* 0x002fc400078efcff */
[----:B----4-:R-:W-:Y:S02]  /*0ff0*/  PRMT R25, R26, 0x5410, R26 ;  /* 0x000054101a197816 */ /* 0x010fe4000000001a */
[----:B------:R-:W-:Y:S01]  /*1000*/  PRMT R28, R28, 0x7632, R28 ;  /* 0x000076321c1c7816 */ /* 0x000fe2000000001c */
[C---:B--2---:R-:W-:Y:S02]  /*1010*/  HADD2 R23, R24.reuse.H0_H0, -R23.H0_H0 ;  /* 0xa000001718177230 */ /* 0x044fe40000000800 */
[----:B------:R1:W2:Y:S01]  /*1020*/  I2F.F16 R15, R22 ;  /* 0x00000016000f7306 */ /* 0x0002a20000200c00 */
[----:B0-----:R-:W-:Y:S02]  /*1030*/  LOP3.LUT R14, R14, 0xe400, RZ, 0xfc, !PT ;  /* 0x0000e4000e0e7812 */ /* 0x001fe400078efcff */
[----:B------:R-:W-:Y:S01]  /*1040*/  PRMT R26, R26, 0x7632, R26 ;  /* 0x000076321a1a7816 */ /* 0x000fe2000000001a */
[----:B---3--:R-:W-:-:S04]  /*1050*/  HADD2 R21, R24.H0_H0, -R21.H0_H0 ;  /* 0xa000001518157230 */ /* 0x008fc80000000800 */
[----:B------:R-:W0:Y:S01]  /*1060*/  I2F.F16 R13, R17 ;  /* 0x00000011000d7306 */ /* 0x000e220000200c00 */
[----:B-1----:R-:W-:Y:S02]  /*1070*/  PRMT R22, R14, 0x5410, R14 ;  /* 0x000054100e167816 */ /* 0x002fe4000000000e */
[----:B------:R-:W-:Y:S01]  /*1080*/  PRMT R14, R51, 0x5410, R51 ;  /* 0x00005410330e7816 */ /* 0x000fe20000000033 */
[C---:B--2---:R-:W-:Y:S02]  /*1090*/  HADD2 R15, R24.reuse.H0_H0, -R15.H0_H0 ;  /* 0xa000000f180f7230 */ /* 0x044fe40000000800 */
[----:B0-----:R-:W-:Y:S01]  /*10a0*/  HADD2 R13, R24.H0_H0, -R13.H0_H0 ;  /* 0xa000000d180d7230 */ /* 0x001fe20000000800 */
[----:B------:R-:W-:Y:S02]  /*10b0*/  PRMT R24, R20, 0x5410, R20 ;  /* 0x0000541014187816 */ /* 0x000fe40000000014 */
[----:B------:R-:W-:-:S07]  /*10c0*/  PRMT R20, R16, 0x5410, R16 ;  /* 0x0000541010147816 */ /* 0x000fce0000000010 */
.L_x_357:
        /* <DEDUP_REMOVED lines=16> */
[----:B------:R-:W-:-:S02]  /*11d0*/  HADD2 R39, R17, R24 ;  /* 0x0000001811277230 */ /* 0x000fc40000000000 */
[----:B------:R-:W-:Y:S02]  /*11e0*/  HFMA2 R40, R16, 0.0625, 0.0625, R23 ;  /* 0x2c002c0010287831 */ /* 0x000fe40000000017 */
[----:B------:R-:W-:Y:S02]  /*11f0*/  HADD2 R43, R43, R22 ;  /* 0x000000162b2b7230 */ /* 0x000fe40000000000 */
[----:B------:R-:W-:Y:S02]  /*1200*/  HFMA2 R44, R44, 0.0625, 0.0625, R21 ;  /* 0x2c002c002c2c7831 */ /* 0x000fe40000000015 */
[----:B------:R-:W-:Y:S02]  /*1210*/  HADD2 R47, R47, R20 ;  /* 0x000000142f2f7230 */ /* 0x000fe40000000000 */
[----:B------:R-:W-:Y:S02]  /*1220*/  HFMA2 R48, R48, 0.0625, 0.0625, R15 ;  /* 0x2c002c0030307831 */ /* 0x000fe4000000000f */
[----:B------:R-:W-:-:S02]  /*1230*/  HADD2 R51, R19, R14 ;  /* 0x0000000e13337230 */ /* 0x000fc40000000000 */
[----:B------:R-:W-:Y:S01]  /*1240*/  HFMA2 R52, R18, 0.0625, 0.0625, R13 ;  /* 0x2c002c0012347831 */ /* 0x000fe2000000000d */
[----:B------:R-:W-:Y:S06]  /*1250*/  @!P0 BRA `(.L_x_358) ;  /* 0x0000000000548947 */ /* 0x000fec0003800000 */
[----:B------:R-:W0:Y:S02]  /*1260*/  LDS.128 R16, [UR5] ;  /* 0x00000005ff107984 */ /* 0x000e240008000c00 */
[-C--:B0-----:R-:W-:Y:S01]  /*1270*/  HFMA2.MMA R53, R37, R16.reuse, RZ ;  /* 0x0000001025357235 */ /* 0x081fe200000000ff */
[-C--:B------:R-:W-:Y:S02]  /*1280*/  HFMA2 R56, R41, R16.reuse, RZ.H0_H0 ;  /* 0x0000001029387231 */ /* 0x080fe400000400ff */
[----:B------:R-:W-:Y:S01]  /*1290*/  HFMA2 R57, R45, R16, RZ.H0_H0 ;  /* 0x000000102d397231 */ /* 0x000fe200000400ff */
[----:B------:R-:W-:Y:S01]  /*12a0*/  HFMA2.MMA R16, R49, R16, RZ ;  /* 0x0000001031107235 */ /* 0x000fe200000000ff */
[-C--:B------:R-:W-:Y:S02]  /*12b0*/  HFMA2 R56, R42, R17.reuse, R56 ;  /* 0x000000112a387231 */ /* 0x080fe40000000038 */
[----:B------:R-:W-:Y:S01]  /*12c0*/  HFMA2 R57, R46, R17, R57 ;  /* 0x000000112e397231 */ /* 0x000fe20000000039 */
[----:B------:R-:W-:Y:S01]  /*12d0*/  HFMA2.MMA R53, R38, R17, R53 ;  /* 0x0000001126357235 */ /* 0x000fe20000000035 */
[----:B------:R-:W-:-:S04]  /*12e0*/  HFMA2 R56, R43, R18, R56 ;  /* 0x000000122b387231 */ /* 0x000fc80000000038 */
[----:B------:R-:W-:Y:S01]  /*12f0*/  HFMA2.MMA R57, R47, R18, R57 ;  /* 0x000000122f397235 */ /* 0x000fe20000000039 */
[----:B------:R-:W-:Y:S01]  /*1300*/  HFMA2 R16, R50, R17, R16 ;  /* 0x0000001132107231 */ /* 0x000fe20000000010 */
[----:B------:R-:W-:Y:S02]  /*1310*/  HFMA2.MMA R56, R44, R19, R56 ;  /* 0x000000132c387235 */ /* 0x000fe40000000038 */
[----:B------:R-:W-:-:S03]  /*1320*/  HFMA2.MMA R53, R39, R18, R53 ;  /* 0x0000001227357235 */ /* 0x000fc60000000035 */
[----:B------:R-:W-:-:S03]  /*1330*/  HFMA2.MMA R16, R51, R18, R16 ;  /* 0x0000001233107235 */ /* 0x000fc60000000010 */
[----:B------:R-:W-:Y:S02]  /*1340*/  HFMA2 R57, R48, R19, R57 ;  /* 0x0000001330397231 */ /* 0x000fe40000000039 */
[----:B------:R-:W-:Y:S01]  /*1350*/  HFMA2.MMA R53, R40, R19, R53 ;  /* 0x0000001328357235 */ /* 0x000fe20000000035 */
[----:B------:R-:W-:-:S03]  /*1360*/  HFMA2 R11, R56, R28, R11 ;  /* 0x0000001c380b7231 */ /* 0x000fc6000000000b */
[----:B------:R-:W-:Y:S01]  /*1370*/  HFMA2.MMA R10, R57, R25, R10 ;  /* 0x00000019390a7235 */ /* 0x000fe2000000000a */
[----:B------:R-:W-:-:S03]  /*1380*/  HFMA2 R16, R52, R19, R16 ;  /* 0x0000001334107231 */ /* 0x000fc60000000010 */
[----:B------:R-:W-:Y:S01]  /*1390*/  HFMA2.MMA R12, R53, R27, R12 ;  /* 0x0000001b350c7235 */ /* 0x000fe2000000000c */
[----:B------:R-:W-:-:S10]  /*13a0*/  HFMA2 R9, R16, R26, R9 ;  /* 0x0000001a10097231 */ /* 0x000fd40000000009 */
.L_x_358:
[----:B------:R-:W-:Y:S05]  /*13b0*/  @!P1 BRA `(.L_x_359) ;  /* 0x0000000000549947 */ /* 0x000fea0003800000 */
[----:B------:R-:W0:Y:S02]  /*13c0*/  LDS.128 R16, [UR5+0x100] ;  /* 0x00010005ff107984 */ /* 0x000e240008000c00 */
        /* <DEDUP_REMOVED lines=20> */
.L_x_359:
[----:B------:R-:W-:Y:S05]  /*1510*/  @!P2 BRA `(.L_x_360) ;  /* 0x000000000058a947 */ /* 0x000fea0003800000 */
[----:B------:R-:W0:Y:S01]  /*1520*/  LDS.128 R16, [UR5+0x200] ;  /* 0x00020005ff107984 */ /* 0x000e220008000c00 */
[----:B------:R-:W-:Y:S01]  /*1530*/  MOV R56, R38 ;  /* 0x0000002600387202 */ /* 0x000fe20000000f00 */
[-C--:B0-----:R-:W-:Y:S01]  /*1540*/  HFMA2 R38, R41, R16.reuse, RZ.H0_H0 ;  /* 0x0000001029267231 */ /* 0x081fe200000400ff */
[-C--:B------:R-:W-:Y:S02]  /*1550*/  HFMA2.MMA R37, R37, R16.reuse, RZ ;  /* 0x0000001025257235 */ /* 0x080fe400000000ff */
        /* <DEDUP_REMOVED lines=18> */
.L_x_360:
[----:B------:R-:W2:Y:S01]  /*1680*/  LDG.E.128.CONSTANT R16, desc[UR8][R54.64] ;  /* 0x0000000836107981 */ /* 0x000ea2000c1e9d00 */
[----:B------:R-:W-:-:S05]  /*1690*/  MOV R57, UR7 ;  /* 0x0000000700397c02 */ /* 0x000fca0008000f00 */
[----:B------:R-:W-:Y:S01]  /*16a0*/  IMAD.WIDE R56, R57, 0x4, R54 ;  /* 0x0000000439387825 */ /* 0x000fe200078e0236 */
[C---:B--2---:R-:W-:Y:S02]  /*16b0*/  LOP3.LUT R37, R16.reuse, 0xf000f, RZ, 0xc0, !PT ;  /* 0x000f000f10257812 */ /* 0x044fe400078ec0ff */
[----:B------:R-:W-:Y:S02]  /*16c0*/  LOP3.LUT R38, R16, 0xf000f0, RZ, 0xc0, !PT ;  /* 0x00f000f010267812 */ /* 0x000fe400078ec0ff */
[----:B------:R-:W-:Y:S02]  /*16d0*/  SHF.R.U32.HI R16, RZ, 0x8, R16 ;  /* 0x00000008ff107819 */ /* 0x000fe40000011610 */
[----:B------:R-:W-:Y:S02]  /*16e0*/  SHF.R.U32.HI R39, RZ, 0x8, R17 ;  /* 0x00000008ff277819 */ /* 0x000fe40000011611 */
[C---:B------:R-:W-:Y:S02]  /*16f0*/  LOP3.LUT R49, R19.reuse, 0xf000f, RZ, 0xc0, !PT ;  /* 0x000f000f13317812 */ /* 0x040fe400078ec0ff */
[----:B------:R-:W-:-:S02]  /*1700*/  LOP3.LUT R50, R19, 0xf000f0, RZ, 0xc0, !PT ;  /* 0x00f000f013327812 */ /* 0x000fc400078ec0ff */
[----:B------:R-:W-:Y:S02]  /*1710*/  SHF.R.U32.HI R40, RZ, 0x8, R18 ;  /* 0x00000008ff287819 */ /* 0x000fe40000011612 */
[----:B------:R-:W-:Y:S02]  /*1720*/  SHF.R.U32.HI R19, RZ, 0x8, R19 ;  /* 0x00000008ff137819 */ /* 0x000fe40000011613 */
[C---:B------:R-:W-:Y:S02]  /*1730*/  LOP3.LUT R41, R17.reuse, 0xf000f, RZ, 0xc0, !PT ;  /* 0x000f000f11297812 */ /* 0x040fe400078ec0ff */
[----:B------:R-:W-:Y:S02]  /*1740*/  LOP3.LUT R42, R17, 0xf000f0, RZ, 0xc0, !PT ;  /* 0x00f000f0112a7812 */ /* 0x000fe400078ec0ff */
[C---:B------:R-:W-:Y:S02]  /*1750*/  LOP3.LUT R45, R18.reuse, 0xf000f, RZ, 0xc0, !PT ;  /* 0x000f000f122d7812 */ /* 0x040fe400078ec0ff */
[----:B------:R-:W-:-:S02]  /*1760*/  LOP3.LUT R46, R18, 0xf000f0, RZ, 0xc0, !PT ;  /* 0x00f000f0122e7812 */ /* 0x000fc400078ec0ff */
[C---:B------:R-:W-:Y:S02]  /*1770*/  LOP3.LUT R17, R16.reuse, 0xf000f, RZ, 0xc0, !PT ;  /* 0x000f000f10117812 */ /* 0x040fe400078ec0ff */
[C---:B------:R-:W-:Y:S02]  /*1780*/  LOP3.LUT R18, R39.reuse, 0xf000f, RZ, 0xc0, !PT ;  /* 0x000f000f27127812 */ /* 0x040fe400078ec0ff */
[----:B------:R-:W-:Y:S02]  /*1790*/  LOP3.LUT R16, R16, 0xf000f0, RZ, 0xc0, !PT ;  /* 0x00f000f010107812 */ /* 0x000fe400078ec0ff */
[----:B------:R-:W-:Y:S02]  /*17a0*/  LOP3.LUT R39, R39, 0xf000f0, RZ, 0xc0, !PT ;  /* 0x00f000f027277812 */ /* 0x000fe400078ec0ff */
[C---:B------:R-:W-:Y:S02]  /*17b0*/  LOP3.LUT R47, R40.reuse, 0xf000f, RZ, 0xc0, !PT ;  /* 0x000f000f282f7812 */ /* 0x040fe400078ec0ff */
[----:B------:R-:W-:-:S02]  /*17c0*/  LOP3.LUT R48, R40, 0xf000f0, RZ, 0xc0, !PT ;  /* 0x00f000f028307812 */ /* 0x000fc400078ec0ff */
[C---:B------:R-:W-:Y:S02]  /*17d0*/  LOP3.LUT R51, R19.reuse, 0xf000f, RZ, 0xc0, !PT ;  /* 0x000f000f13337812 */ /* 0x040fe400078ec0ff */
[----:B------:R-:W-:Y:S02]  /*17e0*/  LOP3.LUT R52, R19, 0xf000f0, RZ, 0xc0, !PT ;  /* 0x00f000f013347812 */ /* 0x000fe400078ec0ff */
[----:B------:R-:W-:Y:S02]  /*17f0*/  LOP3.LUT R38, R38, 0x64006400, RZ, 0xfc, !PT ;  /* 0x6400640026267812 */ /* 0x000fe400078efcff */
[----:B------:R-:W-:Y:S02]  /*1800*/  LOP3.LUT R41, R41, 0x64006400, RZ, 0xfc, !PT ;  /* 0x6400640029297812 */ /* 0x000fe400078efcff */
        /* <DEDUP_REMOVED lines=52> */
.L_x_361:
        /* <DEDUP_REMOVED lines=22> */
.L_x_362:
        /* <DEDUP_REMOVED lines=23> */
.L_x_363:
        /* <DEDUP_REMOVED lines=77> */
.L_x_364:
        /* <DEDUP_REMOVED lines=22> */
.L_x_365:
        /* <DEDUP_REMOVED lines=23> */
.L_x_366:
[----:B------:R-:W2:Y:S02]  /*25c0*/  LDG.E.128.CONSTANT R16, desc[UR8][R54.64] ;  /* 0x0000000836107981 */ /* 0x000ea4000c1e9d00 */
[C---:B--2---:R-:W-:Y:S02]  /*25d0*/  LOP3.LUT R37, R16.reuse, 0xf000f, RZ, 0xc0, !PT ;  /* 0x000f000f10257812 */ /* 0x044fe400078ec0ff */
[----:B------:R-:W-:Y:S02]  /*25e0*/  LOP3.LUT R38, R16, 0xf000f0, RZ, 0xc0, !PT ;  /* 0x00f000f010267812 */ /* 0x000fe400078ec0ff */
[----:B------:R-:W-:Y:S02]  /*25f0*/  SHF.R.U32.HI R16, RZ, 0x8, R16 ;  /* 0x00000008ff107819 */ /* 0x000fe40000011610 */
[----:B------:R-:W-:Y:S02]  /*2600*/  SHF.R.U32.HI R39, RZ, 0x8, R17 ;  /* 0x00000008ff277819 */ /* 0x000fe40000011611 */
[----:B------:R-:W-:-:S02]  /*2610*/  LOP3.LUT R49, R19, 0xf000f, RZ, 0xc0, !PT ;  /* 0x000f000f13317812 */ /* 0x000fc400078ec0ff */
[----:B------:R-:W-:Y:S02]  /*2620*/  LOP3.LUT R50, R19, 0xf000f0, RZ, 0xc0, !PT ;  /* 0x00f000f013327812 */ /* 0x000fe400078ec0ff */
[----:B------:R-:W-:Y:S02]  /*2630*/  SHF.R.U32.HI R40, RZ, 0x8, R18 ;  /* 0x00000008ff287819 */ /* 0x000fe40000011612 */
[----:B------:R-:W-:Y:S02]  /*2640*/  SHF.R.U32.HI R19, RZ, 0x8, R19 ;  /* 0x00000008ff137819 */ /* 0x000fe40000011613 */
[C---:B------:R-:W-:Y:S02]  /*2650*/  LOP3.LUT R41, R17.reuse, 0xf000f, RZ, 0xc0, !PT ;  /* 0x000f000f11297812 */ /* 0x040fe400078ec0ff */
[----:B------:R-:W-:Y:S02]  /*2660*/  LOP3.LUT R42, R17, 0xf000f0, RZ, 0xc0, !PT ;  /* 0x00f000f0112a7812 */ /* 0x000fe400078ec0ff */
[----:B------:R-:W-:-:S02]  /*2670*/  LOP3.LUT R45, R18, 0xf000f, RZ, 0xc0, !PT ;  /* 0x000f000f122d7812 */ /* 0x000fc400078ec0ff */
[----:B------:R-:W-:Y:S02]  /*2680*/  LOP3.LUT R46, R18, 0xf000f0, RZ, 0xc0, !PT ;  /* 0x00f000f0122e7812 */ /* 0x000fe400078ec0ff */
[C---:B------:R-:W-:Y:S02]  /*2690*/  LOP3.LUT R17, R16.reuse, 0xf000f, RZ, 0xc0, !PT ;  /* 0x000f000f10117812 */ /* 0x040fe400078ec0ff */
[C---:B------:R-:W-:Y:S02]  /*26a0*/  LOP3.LUT R18, R39.reuse, 0xf000f, RZ, 0xc0, !PT ;  /* 0x000f000f27127812 */ /* 0x040fe400078ec0ff */
[----:B------:R-:W-:Y:S02]  /*26b0*/  LOP3.LUT R16, R16, 0xf000f0, RZ, 0xc0, !PT ;  /* 0x00f000f010107812 */ /* 0x000fe400078ec0ff */
        /* <DEDUP_REMOVED lines=59> */
.L_x_367:
        /* <DEDUP_REMOVED lines=22> */
.L_x_368:
        /* <DEDUP_REMOVED lines=23> */
.L_x_369:
        /* <DEDUP_REMOVED lines=9> */
.L_x_356:
[----:B------:R-:W0:Y:S01]  /*2dd0*/  S2UR UR4, SR_CTAID.Y ;  /* 0x00000000000479c3 */ /* 0x000e220000002600 */
[----:B------:R-:W-:Y:S02]  /*2de0*/  HADD2 R12, R12.H0_H0, R12.H1_H1 ;  /* 0x3000000c0c0c7230 */ /* 0x000fe40000000800 */
[----:B------:R-:W-:-:S05]  /*2df0*/  HADD2 R11, R11.H0_H0, R11.H1_H1 ;  /* 0x3000000b0b0b7230 */ /* 0x000fca0000000800 */
[----:B------:R-:W1:Y:S01]  /*2e00*/  LDC.64 R14, c[0x0][0x230] ;  /* 0x00008c00ff0e7b82 */ /* 0x000e620000000a00 */
[----:B------:R-:W-:-:S05]  /*2e10*/  PRMT R12, R12, 0x5410, R11 ;  /* 0x000054100c0c7816 */ /* 0x000fca000000000b */
[----:B------:R-:W-:Y:S01]  /*2e20*/  HMUL2 R17, R12, R33.H0_H0 ;  /* 0x200000210c117232 */ /* 0x000fe20000000000 */
[----:B0-----:R-:W-:-:S06]  /*2e30*/  UIMAD UR4, UR4, 0x3, URZ ;  /* 0x00000003040478a4 */ /* 0x001fcc000f8e023f */
        /* <DEDUP_REMOVED lines=14> */
.L_x_374:
[----:B------:R-:W0:Y:S02]  /*2f20*/  LDS R10, [R9] ;  /* 0x00000000090a7984 */ /* 0x000e240000000800 */
[----:B0-----:R-:W-:-:S10]  /*2f30*/  HFMA2.MMA R11, R10, 1, 1, R17 ;  /* 0x3c003c000a0b7835 */ /* 0x001fd40000000011 */
[----:B------:R-:W0:Y:S02]  /*2f40*/  ATOMS.CAST.SPIN R11, [R9], R10, R11 ;  /* 0x0000000a090b738d */ /* 0x000e24000180000b */
[----:B0-----:R-:W-:-:S13]  /*2f50*/  ISETP.EQ.U32.AND P0, PT, R11, 0x1, PT ;  /* 0x000000010b00780c */ /* 0x001fda0003f02070 */
[----:B------:R-:W-:Y:S05]  /*2f60*/  @!P0 BRA `(.L_x_374) ;  /* 0xfffffffc00ec8947 */ /* 0x000fea000383ffff */
[----:B------:R-:W-:Y:S05]  /*2f70*/  BRA `(.L_x_372) ;  /* 0x00000000000c7947 */ /* 0x000fea0003800000 */
.L_x_373:
[----:B------:R-:W2:Y:S02]  /*2f80*/  LD.E R9, desc[UR8][R12.64] ;  /* 0x000000080c097980 */ /* 0x000ea4000c101900 */
[----:B--2---:R-:W-:-:S05]  /*2f90*/  IADD3 R9, R17, R9, RZ ;  /* 0x0000000911097210 */ /* 0x004fca0007ffe0ff */
[----:B------:R0:W-:Y:S02]  /*2fa0*/  ST.E desc[UR8][R12.64], R9 ;  /* 0x000000090c007985 */ /* 0x0001e4000c101908 */
.L_x_372:
[----:B------:R-:W-:Y:S05]  /*2fb0*/  BSYNC B0 ;  /* 0x0000000000007941 */ /* 0x000fea0003800000 */
.L_x_371:
        /* <DEDUP_REMOVED lines=9> */
.L_x_378:
[----:B------:R-:W0:Y:S02]  /*3050*/  LDS R14, [R9+0x4] ;  /* 0x00000400090e7984 */ /* 0x000e240000000800 */
[----:B0-----:R-:W-:-:S06]  /*3060*/  HADD2 R15, R14, R33 ;  /* 0x000000210e0f7230 */ /* 0x001fcc0000000000 */
[----:B------:R-:W0:Y:S02]  /*3070*/  ATOMS.CAST.SPIN R15, [R9+0x4], R14, R15 ;  /* 0x0000040e090f738d */ /* 0x000e24000180000f */
[----:B0-----:R-:W-:-:S13]  /*3080*/  ISETP.EQ.U32.AND P0, PT, R15, 0x1, PT ;  /* 0x000000010f00780c */ /* 0x001fda0003f02070 */
[----:B------:R-:W-:Y:S05]  /*3090*/  @!P0 BRA `(.L_x_378) ;  /* 0xfffffffc00ec8947 */ /* 0x000fea000383ffff */
[----:B------:R-:W-:Y:S05]  /*30a0*/  BRA `(.L_x_376) ;  /* 0x00000000000c7947 */ /* 0x000fea0003800000 */
.L_x_377:
[----:B0-----:R-:W2:Y:S02]  /*30b0*/  LD.E R9, desc[UR8][R12.64+0x4] ;  /* 0x000004080c097980 */ /* 0x001ea4000c101900 */
[----:B--2---:R-:W-:-:S05]  /*30c0*/  IADD3 R9, R33, R9, RZ ;  /* 0x0000000921097210 */ /* 0x004fca0007ffe0ff */
[----:B------:R1:W-:Y:S02]  /*30d0*/  ST.E desc[UR8][R12.64+0x4], R9 ;  /* 0x000004090c007985 */ /* 0x0003e4000c101908 */
.L_x_376:
[----:B------:R-:W-:Y:S05]  /*30e0*/  BSYNC B0 ;  /* 0x0000000000007941 */ /* 0x000fea0003800000 */
.L_x_375:
        /* <DEDUP_REMOVED lines=17> */
.L_x_382:
[----:B------:R-:W0:Y:S02]  /*3200*/  LDS R6, [R5] ;  /* 0x0000000005067984 */ /* 0x000e240000000800 */
[----:B0-----:R-:W-:-:S10]  /*3210*/  HFMA2.MMA R7, R6, 1, 1, R9 ;  /* 0x3c003c0006077835 */ /* 0x001fd40000000009 */
[----:B------:R-:W0:Y:S02]  /*3220*/  ATOMS.CAST.SPIN R7, [R5], R6, R7 ;  /* 0x000000060507738d */ /* 0x000e240001800007 */
[----:B0-----:R-:W-:-:S13]  /*3230*/  ISETP.EQ.U32.AND P0, PT, R7, 0x1, PT ;  /* 0x000000010700780c */ /* 0x001fda0003f02070 */
[----:B------:R-:W-:Y:S05]  /*3240*/  @!P0 BRA `(.L_x_382) ;  /* 0xfffffffc00ec8947 */ /* 0x000fea000383ffff */
[----:B------:R-:W-:Y:S05]  /*3250*/  BRA `(.L_x_380) ;  /* 0x00000000000c7947 */ /* 0x000fea0003800000 */
.L_x_381:
[----:B------:R-:W2:Y:S02]  /*3260*/  LD.E R5, desc[UR8][R12.64] ;  /* 0x000000080c057980 */ /* 0x000ea4000c101900 */
[----:B--2---:R-:W-:-:S05]  /*3270*/  IADD3 R5, R9, R5, RZ ;  /* 0x0000000509057210 */ /* 0x004fca0007ffe0ff */
[----:B------:R0:W-:Y:S02]  /*3280*/  ST.E desc[UR8][R12.64], R5 ;  /* 0x000000050c007985 */ /* 0x0001e4000c101908 */
.L_x_380:
[----:B------:R-:W-:Y:S05]  /*3290*/  BSYNC B0 ;  /* 0x0000000000007941 */ /* 0x000fea0003800000 */
.L_x_379:
[----:B0-----:R-:W-:-:S05]  /*32a0*/  MOV R5, UR7 ;  /* 0x0000000700057c02 */ /* 0x001fca0008000f00 */
[----:B------:R-:W-:-:S05]  /*32b0*/  IMAD.WIDE R10, R5, 0x2, R10 ;  /* 0x00000002050a7825 */ /* 0x000fca00078e020a */
[----:B------:R0:W-:Y:S01]  /*32c0*/  ATOM.E.ADD.F16x2.RN.STRONG.GPU P0, RZ, desc[UR8][R10.64], R15 ;  /* 0x0000000f0aff79a2 */ /* 0x0001e2000810e1c8 */
[----:B------:R-:W-:Y:S04]  /*32d0*/  BSSY B0, `(.L_x_383) ;  /* 0x0000011000007945 */ /* 0x000fe80003800000 */
[----:B0-----:R-:W-:Y:S05]  /*32e0*/  @P0 BRA `(.L_x_384) ;  /* 0x00000000003c0947 */ /* 0x001fea0003800000 */
[----:B------:R-:W0:Y:S02]  /*32f0*/  QSPC.E.S P0, RZ, [R10] ;  /* 0x000000000aff73aa */ /* 0x000e240000000500 */
[----:B0-----:R-:W-:Y:S05]  /*3300*/  @!P0 BRA `(.L_x_385) ;  /* 0x0000000000288947 */ /* 0x001fea0003800000 */
[----:B------:R-:W-:Y:S01]  /*3310*/  MOV R6, R10 ;  /* 0x0000000a00067202 */ /* 0x000fe20000000f00 */
[----:B------:R-:W-:Y:S03]  /*3320*/  BSSY B1, `(.L_x_386) ;  /* 0x0000007000017945 */ /* 0x000fe60003800000 */
[----:B------:R-:W-:-:S07]  /*3330*/  MOV R5, R6 ;  /* 0x0000000600057202 */ /* 0x000fce0000000f00 */
.L_x_387:
[----:B------:R-:W0:Y:S02]  /*3340*/  LDS R6, [R5] ;  /* 0x0000000005067984 */ /* 0x000e240000000800 */
[----:B0-----:R-:W-:-:S06]  /*3350*/  HADD2 R7, R6, R15 ;  /* 0x0000000f06077230 */ /* 0x001fcc0000000000 */
[----:B------:R-:W0:Y:S02]  /*3360*/  ATOMS.CAST.SPIN R7, [R5], R6, R7 ;  /* 0x000000060507738d */ /* 0x000e240001800007 */
[----:B0-----:R-:W-:-:S13]  /*3370*/  ISETP.EQ.U32.AND P0, PT, R7, 0x1, PT ;  /* 0x000000010700780c */ /* 0x001fda0003f02070 */
[----:B------:R-:W-:Y:S05]  /*3380*/  @!P0 BRA `(.L_x_387) ;  /* 0xfffffffc00ec8947 */ /* 0x000fea000383ffff */
[----:B------:R-:W-:Y:S05]  /*3390*/  BSYNC B1 ;  /* 0x0000000000017941 */ /* 0x000fea0003800000 */
.L_x_386:
[----:B------:R-:W-:Y:S05]  /*33a0*/  BRA `(.L_x_384) ;  /* 0x00000000000c7947 */ /* 0x000fea0003800000 */
.L_x_385:
[----:B------:R-:W2:Y:S02]  /*33b0*/  LD.E R5, desc[UR8][R10.64] ;  /* 0x000000080a057980 */ /* 0x000ea4000c101900 */
[----:B--2---:R-:W-:-:S05]  /*33c0*/  IADD3 R5, R15, R5, RZ ;  /* 0x000000050f057210 */ /* 0x004fca0007ffe0ff */
[----:B------:R0:W-:Y:S02]  /*33d0*/  ST.E desc[UR8][R10.64], R5 ;  /* 0x000000050a007985 */ /* 0x0001e4000c101908 */
.L_x_384:
[----:B------:R-:W-:Y:S05]  /*33e0*/  BSYNC B0 ;  /* 0x0000000000007941 */ /* 0x000fea0003800000 */
.L_x_383:
        /* <DEDUP_REMOVED lines=17> */
.L_x_391:
[----:B------:R-:W0:Y:S02]  /*3500*/  LDS R2, [R0] ;  /* 0x0000000000027984 */ /* 0x000e240000000800 */
[----:B0-----:R-:W-:-:S10]  /*3510*/  HFMA2.MMA R3, R2, 1, 1, R5 ;  /* 0x3c003c0002037835 */ /* 0x001fd40000000005 */
[----:B------:R-:W0:Y:S02]  /*3520*/  ATOMS.CAST.SPIN R3, [R0], R2, R3 ;  /* 0x000000020003738d */ /* 0x000e240001800003 */
[----:B0-----:R-:W-:-:S13]  /*3530*/  ISETP.EQ.U32.AND P0, PT, R3, 0x1, PT ;  /* 0x000000010300780c */ /* 0x001fda0003f02070 */
[----:B------:R-:W-:Y:S05]  /*3540*/  @!P0 BRA `(.L_x_391) ;  /* 0xfffffffc00ec8947 */ /* 0x000fea000383ffff */
[----:B------:R-:W-:Y:S05]  /*3550*/  BRA `(.L_x_389) ;  /* 0x00000000000c7947 */ /* 0x000fea0003800000 */
.L_x_390:
[----:B------:R-:W2:Y:S02]  /*3560*/  LD.E R0, desc[UR8][R12.64] ;  /* 0x000000080c007980 */ /* 0x000ea4000c101900 */
[----:B--2---:R-:W-:-:S05]  /*3570*/  IADD3 R3, R5, R0, RZ ;  /* 0x0000000005037210 */ /* 0x004fca0007ffe0ff */
[----:B------:R0:W-:Y:S02]  /*3580*/  ST.E desc[UR8][R12.64], R3 ;  /* 0x000000030c007985 */ /* 0x0001e4000c101908 */
.L_x_389:
[----:B------:R-:W-:Y:S05]  /*3590*/  BSYNC B0 ;  /* 0x0000000000007941 */ /* 0x000fea0003800000 */
.L_x_388:
[----:B------:R1:W-:Y:S02]  /*35a0*/  ATOM.E.ADD.F16x2.RN.STRONG.GPU P0, RZ, desc[UR8][R12.64+0x4], R7 ;  /* 0x000004070cff79a2 */ /* 0x0003e4000810e1c8 */
[----:B-1----:R-:W-:Y:S05]  /*35b0*/  @P0 EXIT ;  /* 0x000000000000094d */ /* 0x002fea0003800000 */
[----:B------:R-:W1:Y:S02]  /*35c0*/  QSPC.E.S P0, RZ, [R12+0x4] ;  /* 0x000004000cff73aa */ /* 0x000e640000000500 */
[----:B-1----:R-:W-:Y:S05]  /*35d0*/  @!P0 BRA `(.L_x_392) ;  /* 0x0000000000208947 */ /* 0x002fea0003800000 */
[----:B------:R-:W-:-:S04]  /*35e0*/  MOV R2, R12 ;  /* 0x0000000c00027202 */ /* 0x000fc80000000f00 */
[----:B------:R-:W-:-:S07]  /*35f0*/  MOV R0, R2 ;  /* 0x0000000200007202 */ /* 0x000fce0000000f00 */
.L_x_393:
[----:B------:R-:W0:Y:S02]  /*3600*/  LDS R2, [R0+0x4] ;  /* 0x0000040000027984 */ /* 0x000e240000000800 */
[----:B0-----:R-:W-:-:S06]  /*3610*/  HADD2 R3, R2, R7 ;  /* 0x0000000702037230 */ /* 0x001fcc0000000000 */
[----:B------:R-:W0:Y:S02]  /*3620*/  ATOMS.CAST.SPIN R3, [R0+0x4], R2, R3 ;  /* 0x000004020003738d */ /* 0x000e240001800003 */
[----:B0-----:R-:W-:-:S13]  /*3630*/  ISETP.EQ.U32.AND P0, PT, R3, 0x1, PT ;  /* 0x000000010300780c */ /* 0x001fda0003f02070 */
[----:B------:R-:W-:Y:S05]  /*3640*/  @!P0 BRA `(.L_x_393) ;  /* 0xfffffffc00ec8947 */ /* 0x000fea000383ffff */
[----:B------:R-:W-:Y:S05]  /*3650*/  EXIT ;  /* 0x000000000000794d */ /* 0x000fea0003800000 */
.L_x_392:
[----:B------:R-:W0:Y:S02]  /*3660*/  LD.E R0, desc[UR8][R12.64+0x4] ;  /* 0x000004080c007980 */ /* 0x000e24000c101900 */
[----:B0-----:R-:W-:-:S05]  /*3670*/  IADD3 R3, R7, R0, RZ ;  /* 0x0000000007037210 */ /* 0x001fca0007ffe0ff */
[----:B------:R-:W-:Y:S01]  /*3680*/  ST.E desc[UR8][R12.64+0x4], R3 ;  /* 0x000004030c007985 */ /* 0x000fe2000c101908 */
[----:B------:R-:W-:Y:S05]  /*3690*/  EXIT ;  /* 0x000000000000794d */ /* 0x000fea0003800000 */
.L_x_394:
        /* <DEDUP_REMOVED lines=14> */
.L_x_4016:


//--------------------- .text._Z28gemm_half_q_half_gptq_kernelILi2ELb1ELb1EEvPK6__halfPKjS4_S2_PS0_iiiiiPKtibS2_i --------------------------
	.section	.text._Z28gemm_half_q_half_gptq_kernelILi2ELb1ELb1EEvPK6__halfPKjS4_S2_PS0_iiiiiPKtibS2_i,"ax",@progbits
	.align	128
        .global         _Z28gemm_half_q_half_gptq_kernelILi2ELb1ELb1EEvPK6__halfPKjS4_S2_PS0_iiiiiPKtibS2_i
        .type           _Z28gemm_half_q_half_gptq_kernelILi2ELb1ELb1EEvPK6__halfPKjS4_S2_PS0_iiiiiPKtibS2_i,@function
        .size           _Z28gemm_half_q_half_gptq_kernelILi2ELb1ELb1EEvPK6__halfPKjS4_S2_PS0_iiiiiPKtibS2_i,(.L_x_4017 - _Z28gemm_half_q_half_gptq_kernelILi2ELb1ELb1EEvPK6__halfPKjS4_S2_PS0_iiiiiPKtibS2_i)
        .other          _Z28gemm_half_q_half_gptq_kernelILi2ELb1ELb1EEvPK6__halfPKjS4_S2_PS0_iiiiiPKtibS2_i,@"STO_CUDA_ENTRY STV_DEFAULT"
_Z28gemm_half_q_half_gptq_kernelILi2ELb1ELb1EEvPK6__halfPKjS4_S2_PS0_iiiiiPKtibS2_i:
.text._Z28gemm_half_q_half_gptq_kernelILi2ELb1ELb1EEvPK6__halfPKjS4_S2_PS0_iiiiiPKtibS2_i:
[----:B------:R-:W-:Y:S08]  /*0000*/  LDC R1, c[0x0][0x28] ;  /* 0x00000a00ff017b82 */ /* 0x000ff00000000800 */
[----:B------:R-:W0:Y:S01]  /*0010*/  LDC R7, c[0x0][0x268] ;  /* 0x00009a00ff077b82 */ /* 0x000e220000000800 */
[----:B------:R-:W-:-:S07]  /*0020*/  ULDC.64 UR8, c[0x0][0x208] ;  /* 0x0000820000087ab9 */ /* 0x000fce0000000a00 */
[----:B------:R-:W0:Y:S08]  /*0030*/  LDC.64 R2, c[0x0][0x260] ;  /* 0x00009800ff027b82 */ /* 0x000e300000000a00 */
[----:B------:R-:W1:Y:S01]  /*0040*/  LDC.64 R4, c[0x0][0x260] ;  /* 0x00009800ff047b82 */ /* 0x000e620000000a00 */
[----:B0-----:R-:W-:-:S05]  /*0050*/  IMAD.WIDE R2, R7, 0x2, R2 ;  /* 0x0000000207027825 */ /* 0x001fca00078e0202 */
[----:B------:R-:W2:Y:S04]  /*0060*/  LDG.E.U16 R29, desc[UR8][R2.64] ;  /* 0x00000008021d7981 */ /* 0x000ea8000c1e1500 */
[----:B-1----:R-:W2:Y:S01]  /*0070*/  LDG.E.U16 R28, desc[UR8][R4.64] ;  /* 0x00000008041c7981 */ /* 0x002ea2000c1e1500 */
[----:B------:R-:W0:Y:S01]  /*0080*/  S2R R7, SR_CTAID.X ;  /* 0x0000000000077919 */ /* 0x000e220000002500 */
[----:B--2---:R-:W-:-:S04]  /*0090*/  LOP3.LUT R0, R29, R28, RZ, 0xfc, !PT ;  /* 0x0000001c1d007212 */ /* 0x004fc800078efcff */
        /* <DEDUP_REMOVED lines=9> */
[----:B------:R-:W-:Y:S01]  /*0130*/  MOV R0, UR11 ;  /* 0x0000000b00007c02 */ /* 0x000fe20008000f00 */
[----:B-1----:R-:W-:-:S03]  /*0140*/  VIADD R11, R8, UR11 ;  /* 0x0000000b080b7c36 */ /* 0x002fc60008000000 */
[----:B--2---:R-:W-:Y:S02]  /*0150*/  VIADDMNMX R0, R0, 0x80, R9, PT ;  /* 0x0000008000007846 */ /* 0x004fe40003800109 */
[----:B------:R-:W-:Y:S02]  /*0160*/  LEA R7, R7, R8, 0x7 ;  /* 0x0000000807077211 */ /* 0x000fe400078e38ff */
[----:B------:R-:W-:Y:S01]  /*0170*/  R2UR UR10, R0 ;  /* 0x00000000000a72ca */ /* 0x000fe200000e0000 */
[----:B---3--:R-:W-:Y:S02]  /*0180*/  USHF.L.U32 UR4, UR4, 0x1, URZ ;  /* 0x0000000104047899 */ /* 0x008fe4000800063f */
[----:B------:R-:W-:-:S10]  /*0190*/  IMAD.SHL.U32 R30, R7, 0x4, RZ ;  /* 0x00000004071e7824 */ /* 0x000fd400078e00ff */
[----:B------:R-:W-:-:S13]  /*01a0*/  ISETP.GE.AND P0, PT, R11, UR10, PT ;  /* 0x0000000a0b007c0c */ /* 0x000fda000bf06270 */
        /* <DEDUP_REMOVED lines=15> */
[----:B------:R-:W2:Y:S01]  /*02a0*/  LDG.E.U16.CONSTANT R3, desc[UR8][R2.64] ;  /* 0x0000000802037981 */ /* 0x000ea2000c1e9500 */
[C---:B------:R-:W-:Y:S02]  /*02b0*/  IADD3 R4, R0.reuse, R9, RZ ;  /* 0x0000000900047210 */ /* 0x040fe40007ffe0ff */
[----:B--2---:R-:W-:Y:S02]  /*02c0*/  IADD3 R9, P0, R0, R3, RZ ;  /* 0x0000000300097210 */ /* 0x004fe40007f1e0ff */
[----:B------:R-:W-:-:S03]  /*02d0*/  IADD3 R0, P1, R3, R4, RZ ;  /* 0x0000000403007210 */ /* 0x000fc60007f3e0ff */
[----:B------:R-:W-:Y:S01]  /*02e0*/  IMAD.X R10, RZ, RZ, R5, P0 ;  /* 0x000000ffff0a7224 */ /* 0x000fe200000e0605 */
[----:B------:R-:W-:Y:S02]  /*02f0*/  LEA.HI.X.SX32 R7, R4, RZ, 0x1, P1 ;  /* 0x000000ff04077211 */ /* 0x000fe400008f0eff */
[C---:B------:R-:W-:Y:S02]  /*0300*/  LEA R4, P0, R9.reuse, UR6, 0x1 ;  /* 0x0000000609047c11 */ /* 0x040fe4000f8008ff */
[C---:B------:R-:W-:Y:S02]  /*0310*/  LEA R6, P1, R0.reuse, UR6, 0x1 ;  /* 0x0000000600067c11 */ /* 0x040fe4000f8208ff */
[----:B------:R-:W-:Y:S02]  /*0320*/  LEA.HI.X R5, R9, UR7, R10, 0x1, P0 ;  /* 0x0000000709057c11 */ /* 0x000fe400080f0c0a */
[----:B------:R-:W-:-:S04]  /*0330*/  LEA.HI.X R7, R0, UR7, R7, 0x1, P1 ;  /* 0x0000000700077c11 */ /* 0x000fc800088f0c07 */
[----:B------:R-:W2:Y:S04]  /*0340*/  LDG.E.U16.CONSTANT R5, desc[UR8][R4.64] ;  /* 0x0000000804057981 */ /* 0x000ea8000c1e9500 */
[----:B------:R-:W3:Y:S04]  /*0350*/  LDG.E.U16.CONSTANT R7, desc[UR8][R6.64] ;  /* 0x0000000806077981 */ /* 0x000ee8000c1e9500 */
[----:B--2---:R0:W-:Y:S04]  /*0360*/  STS.U16 [R8], R5 ;  /* 0x0000000508007388 */ /* 0x0041e80000000400 */
[----:B---3--:R0:W-:Y:S01]  /*0370*/  STS.U16 [R8+0x100], R7 ;  /* 0x0001000708007388 */ /* 0x0081e20000000400 */
[----:B------:R-:W-:Y:S05]  /*0380*/  BRA `(.L_x_396) ;  /* 0x0000000000387947 */ /* 0x000fea0003800000 */
.L_x_397:
[----:B------:R-:W-:Y:S01]  /*0390*/  IADD3 R9, R0, R9, RZ ;  /* 0x0000000900097210 */ /* 0x000fe20007ffe0ff */
[----:B------:R-:W-:Y:S01]  /*03a0*/  ULDC.64 UR6, c[0x0][0x210] ;  /* 0x0000840000067ab9 */ /* 0x000fe20000000a00 */
[C---:B------:R-:W-:Y:S02]  /*03b0*/  IADD3 R3, P0, R11.reuse, R0, RZ ;  /* 0x000000000b037210 */ /* 0x040fe40007f1e0ff */
[----:B------:R-:W-:Y:S02]  /*03c0*/  IADD3 R0, P1, R11, R9, RZ ;  /* 0x000000090b007210 */ /* 0x000fe40007f3e0ff */
[----:B------:R-:W-:Y:S02]  /*03d0*/  IADD3.X R6, R4, R5, RZ, P0, !PT ;  /* 0x0000000504067210 */ /* 0x000fe400007fe4ff */
[----:B------:R-:W-:Y:S02]  /*03e0*/  LEA.HI.X.SX32 R5, R9, R4, 0x1, P1 ;  /* 0x0000000409057211 */ /* 0x000fe400008f0eff */
[----:B------:R-:W-:-:S02]  /*03f0*/  LEA R2, P0, R3, UR6, 0x1 ;  /* 0x0000000603027c11 */ /* 0x000fc4000f8008ff */
[C---:B------:R-:W-:Y:S02]  /*0400*/  LEA R4, P1, R0.reuse, UR6, 0x1 ;  /* 0x0000000600047c11 */ /* 0x040fe4000f8208ff */
[----:B------:R-:W-:Y:S02]  /*0410*/  LEA.HI.X R3, R3, UR7, R6, 0x1, P0 ;  /* 0x0000000703037c11 */ /* 0x000fe400080f0c06 */
[----:B------:R-:W-:-:S04]  /*0420*/  LEA.HI.X R5, R0, UR7, R5, 0x1, P1 ;  /* 0x0000000700057c11 */ /* 0x000fc800088f0c05 */
[----:B------:R-:W2:Y:S04]  /*0430*/  LDG.E.U16.CONSTANT R3, desc[UR8][R2.64] ;  /* 0x0000000802037981 */ /* 0x000ea8000c1e9500 */
[----:B------:R-:W3:Y:S04]  /*0440*/  LDG.E.U16.CONSTANT R5, desc[UR8][R4.64] ;  /* 0x0000000804057981 */ /* 0x000ee8000c1e9500 */
[----:B--2---:R1:W-:Y:S04]  /*0450*/  STS.U16 [R8], R3 ;  /* 0x0000000308007388 */ /* 0x0043e80000000400 */
[----:B---3--:R1:W-:Y:S02]  /*0460*/  STS.U16 [R8+0x100], R5 ;  /* 0x0001000508007388 */ /* 0x0083e40000000400 */
.L_x_396:
[----:B------:R-:W-:Y:S05]  /*0470*/  BSYNC B0 ;  /* 0x0000000000007941 */ /* 0x000fea0003800000 */
.L_x_395:
        /* <DEDUP_REMOVED lines=9> */
[----:B------:R-:W-:-:S04]  /*0510*/  IMAD.U32 R3, RZ, RZ, UR4 ;  /* 0x00000004ff037e24 */ /* 0x000fc8000f8e00ff */
[----:B------:R-:W-:-:S05]  /*0520*/  IMAD R3, R3, UR7, R30 ;  /* 0x0000000703037c24 */ /* 0x000fca000f8e021e */
[C---:B------:R-:W-:Y:S01]  /*0530*/  IADD3 R7, R3.reuse, UR7, RZ ;  /* 0x0000000703077c10 */ /* 0x040fe2000fffe0ff */
[----:B0-----:R-:W-:-:S04]  /*0540*/  IMAD.WIDE R2, R3, 0x2, R4 ;  /* 0x0000000203027825 */ /* 0x001fc800078e0204 */
[----:B------:R-:W-:Y:S01]  /*0550*/  IMAD.WIDE R4, R7, 0x2, R4 ;  /* 0x0000000207047825 */ /* 0x000fe200078e0204 */
[----:B------:R2:W-:Y:S04]  /*0560*/  STG.E.64 desc[UR8][R2.64], RZ ;  /* 0x000000ff02007986 */ /* 0x0005e8000c101b08 */
[----:B------:R2:W-:Y:S02]  /*0570*/  STG.E.64 desc[UR8][R4.64], RZ ;  /* 0x000000ff04007986 */ /* 0x0005e4000c101b08 */
.L_x_398:
[----:B------:R-:W-:Y:S02]  /*0580*/  ULDC UR5, c[0x0][0x248] ;  /* 0x0000920000057ab9 */ /* 0x000fe40000000800 */
[----:B------:R-:W-:Y:S01]  /*0590*/  MOV R0, UR5 ;  /* 0x0000000500007c02 */ /* 0x000fe20008000f00 */
[----:B------:R-:W-:-:S03]  /*05a0*/  ULOP3.LUT UR4, UR11, UR5, URZ, 0x3c, !UPT ;  /* 0x000000050b047292 */ /* 0x000fc6000f8e3c3f */
[----:B012---:R-:W-:Y:S01]  /*05b0*/  IABS R5, R0 ;  /* 0x0000000000057213 */ /* 0x007fe20000000000 */
[----:B------:R-:W-:Y:S02]  /*05c0*/  BAR.SYNC.DEFER_BLOCKING 0x0 ;  /* 0x0000000000007b1d */ /* 0x000fe40000010000 */
[----:B------:R-:W-:-:S04]  /*05d0*/  ISETP.LE.AND P1, PT, RZ, UR4, PT ;  /* 0x00000004ff007c0c */ /* 0x000fc8000bf23270 */
[----:B------:R-:W0:Y:S08]  /*05e0*/  I2F.RP R0, R5 ;  /* 0x0000000500007306 */ /* 0x000e300000209400 */
[----:B0-----:R-:W0:Y:S02]  /*05f0*/  MUFU.RCP R0, R0 ;  /* 0x0000000000007308 */ /* 0x001e240000001000 */
[----:B0-----:R-:W-:-:S06]  /*0600*/  VIADD R2, R0, 0xffffffe ;  /* 0x0ffffffe00027836 */ /* 0x001fcc0000000000 */
[----:B------:R0:W1:Y:S02]  /*0610*/  F2I.FTZ.U32.TRUNC.NTZ R3, R2 ;  /* 0x0000000200037305 */ /* 0x000064000021f000 */
[----:B0-----:R-:W-:Y:S01]  /*0620*/  HFMA2.MMA R2, -RZ, RZ, 0, 0 ;  /* 0x00000000ff027435 */ /* 0x001fe200000001ff */
[----:B-1----:R-:W-:-:S05]  /*0630*/  IADD3 R4, RZ, -R3, RZ ;  /* 0x80000003ff047210 */ /* 0x002fca0007ffe0ff */
[----:B------:R-:W-:Y:S01]  /*0640*/  IMAD R7, R4, R5, RZ ;  /* 0x0000000504077224 */ /* 0x000fe200078e02ff */
[----:B------:R-:W-:-:S03]  /*0650*/  IABS R4, UR11 ;  /* 0x0000000b00047c13 */ /* 0x000fc60008000000 */
[----:B------:R-:W-:-:S06]  /*0660*/  IMAD.HI.U32 R3, R3, R7, R2 ;  /* 0x0000000703037227 */ /* 0x000fcc00078e0002 */
[----:B------:R-:W-:Y:S02]  /*0670*/  IMAD.HI.U32 R24, R3, R4, RZ ;  /* 0x0000000403187227 */ /* 0x000fe400078e00ff */
[----:B------:R-:W0:Y:S02]  /*0680*/  LDC.64 R2, c[0x0][0x220] ;  /* 0x00008800ff027b82 */ /* 0x000e240000000a00 */
[----:B------:R-:W-:-:S04]  /*0690*/  IMAD.MOV R0, RZ, RZ, -R24 ;  /* 0x000000ffff007224 */ /* 0x000fc800078e0a18 */
        /* <DEDUP_REMOVED lines=8> */
[----:B------:R-:W-:Y:S01]  /*0720*/  SHF.R.S32.HI R26, RZ, 0x3, R5 ;  /* 0x00000003ff1a7819 */ /* 0x000fe20000011405 */
[----:B------:R-:W-:-:S05]  /*0730*/  @P0 VIADD R24, R24, 0x1 ;  /* 0x0000000118180836 */ /* 0x000fca0000000000 */
        /* <DEDUP_REMOVED lines=13> */
[----:B------:R-:W-:-:S05]  /*0810*/  IMAD.SHL.U32 R27, R30, 0x4, RZ ;  /* 0x000000041e1b7824 */ /* 0x000fca00078e00ff */
[----:B------:R-:W-:Y:S01]  /*0820*/  LOP3.LUT R27, R27, 0x10, RZ, 0xc0, !PT ;  /* 0x000000101b1b7812 */ /* 0x000fe200078ec0ff */
[----:B------:R-:W-:Y:S01]  /*0830*/  UISETP.GE.AND UP0, UPT, UR11, UR10, UPT ;  /* 0x0000000a0b00728c */ /* 0x000fe2000bf06270 */
[----:B------:R-:W-:Y:S05]  /*0840*/  I2F.F16 R7, -0x40 ;  /* 0xffffffc000077906 */ /* 0x000fea0000200c00 */
[----:B------:R-:W-:Y:S01]  /*0850*/  PLOP3.LUT P0, PT, PT, PT, UP0, 0x80, 0x0 ;  /* 0x000000000000781c */ /* 0x000fe20003f0f008 */
[----:B------:R-:W-:Y:S01]  /*0860*/  IMAD.MOV.U32 R11, RZ, RZ, RZ ;  /* 0x000000ffff0b7224 */ /* 0x000fe200078e00ff */
        /* <DEDUP_REMOVED lines=9> */
[----:B------:R-:W1:Y:S08]  /*0900*/  I2F.F16 R0, R13 ;  /* 0x0000000d00007306 */ /* 0x000e700000200c00 */
[----:B------:R2:W5:Y:S08]  /*0910*/  I2F.F16 R2, R10 ;  /* 0x0000000a00027306 */ /* 0x0005700000200c00 */
[----:B0-----:R0:W3:Y:S08]  /*0920*/  I2F.F16 R4, R12 ;  /* 0x0000000c00047306 */ /* 0x0010f00000200c00 */
[----:B------:R5:W4:Y:S01]  /*0930*/  I2F.F16 R6, R15 ;  /* 0x0000000f00067306 */ /* 0x000b220000200c00 */
[----:B--2---:R-:W-:Y:S01]  /*0940*/  LOP3.LUT R10, R10, 0xe400, RZ, 0xfc, !PT ;  /* 0x0000e4000a0a7812 */ /* 0x004fe200078efcff */
[----:B-1----:R-:W-:Y:S01]  /*0950*/  HADD2 R14, R7.H0_H0, -R0.H0_H0 ;  /* 0xa0000000070e7230 */ /* 0x002fe20000000800 */
[----:B0-----:R-:W-:-:S02]  /*0960*/  LOP3.LUT R12, R12, 0xe400, RZ, 0xfc, !PT ;  /* 0x0000e4000c0c7812 */ /* 0x001fc400078efcff */
[----:B------:R-:W-:Y:S01]  /*0970*/  LOP3.LUT R13, R13, 0xe400, RZ, 0xfc, !PT ;  /* 0x0000e4000d0d7812 */ /* 0x000fe200078efcff */
[----:B------:R-:W-:Y:S01]  /*0980*/  HFMA2.MMA R0, -RZ, RZ, 0, 0 ;  /* 0x00000000ff007435 */ /* 0x000fe200000001ff */
[----:B-----5:R-:W-:Y:S01]  /*0990*/  LOP3.LUT R15, R15, 0xe400, RZ, 0xfc, !PT ;  /* 0x0000e4000f0f7812 */ /* 0x020fe200078efcff */
[C---:B------:R-:W-:Y:S01]  /*09a0*/  HADD2 R19, R7.reuse.H0_H0, -R2.H0_H0 ;  /* 0xa000000207137230 */ /* 0x040fe20000000800 */
[C-C-:B---3--:R-:W-:Y:S01]  /*09b0*/  PRMT R21, R9.reuse, 0x5410, R9.reuse ;  /* 0x0000541009157816 */ /* 0x148fe20000000009 */
[C---:B------:R-:W-:Y:S01]  /*09c0*/  HADD2 R17, R7.reuse.H0_H0, -R4.H0_H0 ;  /* 0xa000000407117230 */ /* 0x040fe20000000800 */
[----:B------:R-:W-:Y:S02]  /*09d0*/  PRMT R22, R9, 0x7632, R9 ;  /* 0x0000763209167816 */ /* 0x000fe40000000009 */
[----:B------:R-:W-:Y:S01]  /*09e0*/  CS2R R4, SRZ ;  /* 0x0000000000047805 */ /* 0x000fe2000001ff00 */
[----:B----4-:R-:W-:Y:S01]  /*09f0*/  HADD2 R31, R7.H0_H0, -R6.H0_H0 ;  /* 0xa0000006071f7230 */ /* 0x010fe20000000800 */
[----:B------:R-:W-:-:S02]  /*0a00*/  MOV R3, RZ ;  /* 0x000000ff00037202 */ /* 0x000fc40000000f00 */
[----:B------:R-:W-:Y:S02]  /*0a10*/  CS2R R6, SRZ ;  /* 0x0000000000067805 */ /* 0x000fe4000001ff00 */
[----:B------:R-:W-:Y:S02]  /*0a20*/  MOV R2, RZ ;  /* 0x000000ff00027202 */ /* 0x000fe40000000f00 */
        /* <DEDUP_REMOVED lines=12> */
[----:B------:R-:W-:-:S03]  /*0af0*/  MOV R3, RZ ;  /* 0x000000ff00037202 */ /* 0x000fc60000000f00 */
        /* <DEDUP_REMOVED lines=11> */
[----:B------:R-:W-:Y:S01]  /*0bb0*/  IMAD.MOV.U32 R8, RZ, RZ, R14 ;  /* 0x000000ffff087224 */ /* 0x000fe200078e000e */
[----:B------:R-:W-:-:S07]  /*0bc0*/  UMOV UR6, UR4 ;  /* 0x0000000400067c82 */ /* 0x000fce0008000000 */
.L_x_409:
[----:B------:R-:W2:Y:S01]  /*0bd0*/  LDG.E.128.CONSTANT R12, desc[UR8][R34.64] ;  /* 0x00000008220c7981 */ /* 0x000ea2000c1e9d00 */
[----:B------:R-:W-:Y:S01]  /*0be0*/  UISETP.NE.AND UP0, UPT, UR11, UR6, UPT ;  /* 0x000000060b00728c */ /* 0x000fe2000bf05270 */
[----:B------:R-:W-:Y:S01]  /*0bf0*/  IMAD.U32 R33, RZ, RZ, UR7 ;  /* 0x00000007ff217e24 */ /* 0x000fe2000f8e00ff */
[----:B------:R-:W-:Y:S02]  /*0c00*/  ISETP.NE.AND P0, PT, R28, RZ, PT ;  /* 0x000000ff1c00720c */ /* 0x000fe40003f05270 */
[----:B------:R-:W-:Y:S01]  /*0c10*/  ISETP.NE.AND P1, PT, R29, RZ, PT ;  /* 0x000000ff1d00720c */ /* 0x000fe20003f25270 */
[----:B------:R-:W-:Y:S01]  /*0c20*/  IMAD.WIDE R32, R33, 0x4, R34 ;  /* 0x0000000421207825 */ /* 0x000fe200078e0222 */
[----:B------:R-:W-:Y:S02]  /*0c30*/  PLOP3.LUT P2, PT, PT, PT, UP0, 0x80, 0x0 ;  /* 0x000000000000781c */ /* 0x000fe40003f4f008 */
[C---:B--2---:R-:W-:Y:S02]  /*0c40*/  LOP3.LUT R31, R12.reuse, 0xf000f, RZ, 0xc0, !PT ;  /* 0x000f000f0c1f7812 */ /* 0x044fe400078ec0ff */
[----:B------:R-:W-:-:S02]  /*0c50*/  LOP3.LUT R36, R12, 0xf000f0, RZ, 0xc0, !PT ;  /* 0x00f000f00c247812 */ /* 0x000fc400078ec0ff */
[----:B------:R-:W-:Y:S02]  /*0c60*/  SHF.R.U32.HI R12, RZ, 0x8, R12 ;  /* 0x00000008ff0c7819 */ /* 0x000fe4000001160c */
[----:B------:R-:W-:Y:S02]  /*0c70*/  LOP3.LUT R46, R15, 0xf000f, RZ, 0xc0, !PT ;  /* 0x000f000f0f2e7812 */ /* 0x000fe400078ec0ff */
[C---:B------:R-:W-:Y:S02]  /*0c80*/  LOP3.LUT R37, R13.reuse, 0xf000f, RZ, 0xc0, !PT ;  /* 0x000f000f0d257812 */ /* 0x040fe400078ec0ff */
[----:B------:R-:W-:Y:S02]  /*0c90*/  LOP3.LUT R38, R13, 0xf000f0, RZ, 0xc0, !PT ;  /* 0x00f000f00d267812 */ /* 0x000fe400078ec0ff */
[----:B------:R-:W-:Y:S02]  /*0ca0*/  SHF.R.U32.HI R41, RZ, 0x8, R13 ;  /* 0x00000008ff297819 */ /* 0x000fe4000001160d */
[----:B------:R-:W-:-:S02]  /*0cb0*/  SHF.R.U32.HI R35, RZ, 0x8, R15 ;  /* 0x00000008ff237819 */ /* 0x000fc4000001160f */
[C---:B------:R-:W-:Y:S02]  /*0cc0*/  LOP3.LUT R39, R14.reuse, 0xf000f, RZ, 0xc0, !PT ;  /* 0x000f000f0e277812 */ /* 0x040fe400078ec0ff */
[----:B------:R-:W-:Y:S02]  /*0cd0*/  LOP3.LUT R44, R14, 0xf000f0, RZ, 0xc0, !PT ;  /* 0x00f000f00e2c7812 */ /* 0x000fe400078ec0ff */
[----:B------:R-:W-:Y:S02]  /*0ce0*/  SHF.R.U32.HI R45, RZ, 0x8, R14 ;  /* 0x00000008ff2d7819 */ /* 0x000fe4000001160e */
[----:B------:R-:W-:Y:S02]  /*0cf0*/  LOP3.LUT R13, R15, 0xf000f0, RZ, 0xc0, !PT ;  /* 0x00f000f00f0d7812 */ /* 0x000fe400078ec0ff */
[C---:B------:R-:W-:Y:S02]  /*0d00*/  LOP3.LUT R42, R12.reuse, 0xf000f, RZ, 0xc0, !PT ;  /* 0x000f000f0c2a7812 */ /* 0x040fe400078ec0ff */
        /* <DEDUP_REMOVED lines=11> */
[C---:B------:R-:W-:Y:S02]  /*0dc0*/  LOP3.LUT R38, R45.reuse, 0xf000f, RZ, 0xc0, !PT ;  /* 0x000f000f2d267812 */ /* 0x040fe400078ec0ff */
[----:B------:R-:W-:-:S02]  /*0dd0*/  LOP3.LUT R36, R45, 0xf000f0, RZ, 0xc0, !PT ;  /* 0x00f000f02d247812 */ /* 0x000fc400078ec0ff */
        /* <DEDUP_REMOVED lines=19> */
[C---:B------:R-:W-:Y:S01]  /*0f10*/  LEA.HI R20, R10.reuse, 0x1, RZ, 0x1c ;  /* 0x000000010a147811 */ /* 0x040fe200078fe0ff */
[C---:B------:R-:W-:Y:S01]  /*0f20*/  VIADD R18, R10.reuse, 0x1 ;  /* 0x000000010a127836 */ /* 0x040fe20000000000 */
[----:B------:R-:W-:Y:S02]  /*0f30*/  LEA.HI R9, R10, 0x1, RZ, 0x18 ;  /* 0x000000010a097811 */ /* 0x000fe400078fc0ff */
[----:B------:R-:W-:Y:S02]  /*0f40*/  LOP3.LUT R20, R20, 0xf, RZ, 0xc0, !PT ;  /* 0x0000000f14147812 */ /* 0x000fe400078ec0ff */
[----:B------:R-:W-:Y:S02]  /*0f50*/  LOP3.LUT R21, R9, 0xf, RZ, 0xc0, !PT ;  /* 0x0000000f09157812 */ /* 0x000fe400078ec0ff */
[----:B------:R-:W-:Y:S01]  /*0f60*/  LEA.HI R10, R10, 0x1, RZ, 0x14 ;  /* 0x000000010a0a7811 */ /* 0x000fe200078fa0ff */
[----:B------:R-:W1:Y:S01]  /*0f70*/  I2F.F16 R8, R20 ;  /* 0x0000001400087306 */ /* 0x000e620000200c00 */
[----:B------:R-:W-:-:S02]  /*0f80*/  LOP3.LUT R18, R18, 0xf, RZ, 0xc0, !PT ;  /* 0x0000000f12127812 */ /* 0x000fc400078ec0ff */
[----:B------:R-:W-:Y:S02]  /*0f90*/  LOP3.LUT R44, R10, 0xf, RZ, 0xc0, !PT ;  /* 0x0000000f0a2c7812 */ /* 0x000fe400078ec0ff */
[----:B0-----:R-:W-:Y:S02]  /*0fa0*/  LOP3.LUT R16, R21, 0xe400, RZ, 0xfc, !PT ;  /* 0x0000e40015107812 */ /* 0x001fe400078efcff */
[----:B------:R-:W-:Y:S01]  /*0fb0*/  LOP3.LUT R45, R44, 0xe400, RZ, 0xfc, !PT ;  /* 0x0000e4002c2d7812 */ /* 0x000fe200078efcff */
[----:B------:R4:W0:Y:S01]  /*0fc0*/  I2F.F16 R9, R21 ;  /* 0x0000001500097306 */ /* 0x0008220000200c00 */
[----:B------:R-:W-:Y:S01]  /*0fd0*/  PRMT R16, R16, 0x5410, R16 ;  /* 0x0000541010107816 */ /* 0x000fe20000000010 */
[----:B-1----:R-:W-:-:S06]  /*0fe0*/  HADD2 R17, R25.H0_H0, -R8.H0_H0 ;  /* 0xa000000819117230 */ /* 0x002fcc0000000800 */
[----:B------:R1:W2:Y:S01]  /*0ff0*/  I2F.F16 R19, R18 ;  /* 0x0000001200137306 */ /* 0x0002a20000200c00 */
[C-C-:B----4-:R-:W-:Y:S02]  /*1000*/  PRMT R21, R22.reuse, 0x5410, R22.reuse ;  /* 0x0000541016157816 */ /* 0x150fe40000000016 */
[----:B------:R-:W-:Y:S01]  /*1010*/  PRMT R22, R22, 0x7632, R22 ;  /* 0x0000763216167816 */ /* 0x000fe20000000016 */
[----:B0-----:R-:W-:-:S04]  /*1020*/  HADD2 R8, R25.H0_H0, -R9.H0_H0 ;  /* 0xa000000919087230 */ /* 0x001fc80000000800 */
[----:B------:R-:W0:Y:S01]  /*1030*/  I2F.F16 R10, R44 ;  /* 0x0000002c000a7306 */ /* 0x000e220000200c00 */
[----:B-1----:R-:W-:Y:S02]  /*1040*/  LOP3.LUT R18, R18, 0xe400, RZ, 0xfc, !PT ;  /* 0x0000e40012127812 */ /* 0x002fe400078efcff */
[----:B------:R-:W-:Y:S02]  /*1050*/  LOP3.LUT R9, R20, 0xe400, RZ, 0xfc, !PT ;  /* 0x0000e40014097812 */ /* 0x000fe400078efcff */
[----:B------:R-:W-:Y:S01]  /*1060*/  PRMT R20, R18, 0x5410, R18 ;  /* 0x0000541012147816 */ /* 0x000fe20000000012 */
[C---:B--2---:R-:W-:Y:S01]  /*1070*/  HADD2 R19, R25.reuse.H0_H0, -R19.H0_H0 ;  /* 0xa000001319137230 */ /* 0x044fe20000000800 */
[----:B------:R-:W-:Y:S02]  /*1080*/  PRMT R18, R9, 0x5410, R9 ;  /* 0x0000541009127816 */ /* 0x000fe40000000009 */
[----:B------:R-:W-:Y:S01]  /*1090*/  PRMT R9, R45, 0x5410, R45 ;  /* 0x000054102d097816 */ /* 0x000fe2000000002d */
[----:B0-----:R-:W-:Y:S01]  /*10a0*/  HADD2 R10, R25.H0_H0, -R10.H0_H0 ;  /* 0xa000000a190a7230 */ /* 0x001fe20000000800 */
[----:B---3--:R-:W-:-:S02]  /*10b0*/  PRMT R25, R23, 0x5410, R23 ;  /* 0x0000541017197816 */ /* 0x008fc40000000017 */
[----:B------:R-:W-:-:S07]  /*10c0*/  PRMT R23, R23, 0x7632, R23 ;  /* 0x0000763217177816 */ /* 0x000fce0000000017 */
.L_x_400:
        /* <DEDUP_REMOVED lines=13> */
[----:B------:R-:W-:Y:S01]  /*11a0*/  HFMA2 R42, R47, 0.0625, 0.0625, R8 ;  /* 0x2c002c002f2a7831 */ /* 0x000fe20000000008 */
[----:B------:R-:W-:Y:S01]  /*11b0*/  LOP3.LUT R45, R35, 0x64006400, RZ, 0xfc, !PT ;  /* 0x64006400232d7812 */ /* 0x000fe200078efcff */
[----:B------:R-:W-:Y:S01]  /*11c0*/  HFMA2.MMA R39, R39, 1, 1, R16 ;  /* 0x3c003c0027277835 */ /* 0x000fe20000000010 */
[----:B------:R-:W-:Y:S01]  /*11d0*/  HADD2 R35, R51, R20 ;  /* 0x0000001433237230 */ /* 0x000fe20000000000 */
[----:B------:R-:W-:Y:S01]  /*11e0*/  HFMA2.MMA R44, R15, 0.0625, 0.0625, R8 ;  /* 0x2c002c000f2c7835 */ /* 0x000fe20000000008 */
[----:B------:R-:W-:Y:S01]  /*11f0*/  HADD2 R40, R49, R18 ;  /* 0x0000001231287230 */ /* 0x000fe20000000000 */
[----:B------:R-:W-:Y:S01]  /*1200*/  HFMA2.MMA R47, R12, 1, 1, R9 ;  /* 0x3c003c000c2f7835 */ /* 0x000fe20000000009 */
[----:B------:R-:W-:Y:S01]  /*1210*/  HADD2 R43, R43, R16 ;  /* 0x000000102b2b7230 */ /* 0x000fe20000000000 */
[----:B------:R-:W-:Y:S01]  /*1220*/  HFMA2.MMA R48, R13, 0.0625, 0.0625, R10 ;  /* 0x2c002c000d307835 */ /* 0x000fe2000000000a */
[----:B------:R-:W-:-:S02]  /*1230*/  HADD2 R46, R46, R9 ;  /* 0x000000092e2e7230 */ /* 0x000fc40000000000 */
[----:B------:R-:W-:Y:S01]  /*1240*/  HFMA2 R45, R45, 0.0625, 0.0625, R10 ;  /* 0x2c002c002d2d7831 */ /* 0x000fe2000000000a */
[----:B------:R-:W-:Y:S07]  /*1250*/  @!P0 BRA `(.L_x_401) ;  /* 0x0000000000548947 */ /* 0x000fee0003800000 */
        /* <DEDUP_REMOVED lines=21> */
.L_x_401:
[----:B------:R-:W-:Y:S05]  /*13b0*/  @!P1 BRA `(.L_x_402) ;  /* 0x00000000005c9947 */ /* 0x000fea0003800000 */
[----:B------:R-:W0:Y:S01]  /*13c0*/  LDS.128 R12, [UR5+0x100] ;  /* 0x00010005ff0c7984 */ /* 0x000e220008000c00 */
[----:B------:R-:W-:Y:S02]  /*13d0*/  MOV R51, R39 ;  /* 0x0000002700337202 */ /* 0x000fe40000000f00 */
[----:B------:R-:W-:Y:S01]  /*13e0*/  MOV R49, R37 ;  /* 0x0000002500317202 */ /* 0x000fe20000000f00 */
[----:B0-----:R-:W-:-:S04]  /*13f0*/  HFMA2.MMA R37, R31, R12, RZ ;  /* 0x0000000c1f257235 */ /* 0x001fc800000000ff */
        /* <DEDUP_REMOVED lines=19> */
.L_x_402:
[----:B------:R-:W2:Y:S01]  /*1530*/  LDG.E.128.CONSTANT R12, desc[UR8][R32.64] ;  /* 0x00000008200c7981 */ /* 0x000ea2000c1e9d00 */
[----:B------:R-:W-:-:S04]  /*1540*/  IMAD.U32 R35, RZ, RZ, UR7 ;  /* 0x00000007ff237e24 */ /* 0x000fc8000f8e00ff */
[----:B------:R-:W-:Y:S01]  /*1550*/  IMAD.WIDE R34, R35, 0x4, R32 ;  /* 0x0000000423227825 */ /* 0x000fe200078e0220 */
[C---:B--2---:R-:W-:Y:S02]  /*1560*/  LOP3.LUT R42, R14.reuse, 0xf000f, RZ, 0xc0, !PT ;  /* 0x000f000f0e2a7812 */ /* 0x044fe400078ec0ff */
[----:B------:R-:W-:Y:S02]  /*1570*/  LOP3.LUT R43, R14, 0xf000f0, RZ, 0xc0, !PT ;  /* 0x00f000f00e2b7812 */ /* 0x000fe400078ec0ff */
[C---:B------:R-:W-:Y:S02]  /*1580*/  LOP3.LUT R39, R12.reuse, 0xf000f, RZ, 0xc0, !PT ;  /* 0x000f000f0c277812 */ /* 0x040fe400078ec0ff */
[----:B------:R-:W-:Y:S02]  /*1590*/  LOP3.LUT R36, R12, 0xf000f0, RZ, 0xc0, !PT ;  /* 0x00f000f00c247812 */ /* 0x000fe400078ec0ff */
[----:B------:R-:W-:Y:S02]  /*15a0*/  SHF.R.U32.HI R38, RZ, 0x8, R12 ;  /* 0x00000008ff267819 */ /* 0x000fe4000001160c */
[----:B------:R-:W-:-:S02]  /*15b0*/  SHF.R.U32.HI R41, RZ, 0x8, R13 ;  /* 0x00000008ff297819 */ /* 0x000fc4000001160d */
[----:B------:R-:W-:Y:S02]  /*15c0*/  SHF.R.U32.HI R14, RZ, 0x8, R14 ;  /* 0x00000008ff0e7819 */ /* 0x000fe4000001160e */
[C---:B------:R-:W-:Y:S02]  /*15d0*/  LOP3.LUT R37, R13.reuse, 0xf000f, RZ, 0xc0, !PT ;  /* 0x000f000f0d257812 */ /* 0x040fe400078ec0ff */
[----:B------:R-:W-:Y:S02]  /*15e0*/  LOP3.LUT R31, R13, 0xf000f0, RZ, 0xc0, !PT ;  /* 0x00f000f00d1f7812 */ /* 0x000fe400078ec0ff */
[C---:B------:R-:W-:Y:S02]  /*15f0*/  LOP3.LUT R12, R15.reuse, 0xf000f0, RZ, 0xc0, !PT ;  /* 0x00f000f00f0c7812 */ /* 0x040fe400078ec0ff */
[----:B------:R-:W-:Y:S02]  /*1600*/  SHF.R.U32.HI R13, RZ, 0x8, R15 ;  /* 0x00000008ff0d7819 */ /* 0x000fe4000001160f */
        /* <DEDUP_REMOVED lines=28> */
[----:B------:R-:W-:Y:S01]  /*17d0*/  HFMA2 R31, R45, 0.0625, 0.0625, R8 ;  /* 0x2c002c002d1f7831 */ /* 0x000fe20000000008 */
        /* <DEDUP_REMOVED lines=8> */
[----:B------:R-:W-:-:S02]  /*1860*/  HADD2 R32, R47, R16 ;  /* 0x000000102f207230 */ /* 0x000fc40000000000 */
[----:B------:R-:W-:Y:S02]  /*1870*/  HADD2 R38, R49, R18 ;  /* 0x0000001231267230 */ /* 0x000fe40000000000 */
[----:B------:R-:W-:Y:S02]  /*1880*/  HADD2 R47, R12, R9 ;  /* 0x000000090c2f7230 */ /* 0x000fe40000000000 */
        /* <DEDUP_REMOVED lines=23> */
.L_x_403:
[----:B------:R-:W-:Y:S05]  /*1a00*/  @!P1 BRA `(.L_x_404) ;  /* 0x0000000000589947 */ /* 0x000fea0003800000 */
[----:B------:R-:W0:Y:S01]  /*1a10*/  LDS.128 R12, [UR5+0x110] ;  /* 0x00011005ff0c7984 */ /* 0x000e220008000c00 */
        /* <DEDUP_REMOVED lines=21> */
.L_x_404:
[----:B------:R-:W2:Y:S01]  /*1b70*/  LDG.E.128.CONSTANT R12, desc[UR8][R34.64] ;  /* 0x00000008220c7981 */ /* 0x000ea2000c1e9d00 */
[----:B------:R-:W-:-:S05]  /*1b80*/  MOV R33, UR7 ;  /* 0x0000000700217c02 */ /* 0x000fca0008000f00 */
        /* <DEDUP_REMOVED lines=75> */
.L_x_405:
[----:B------:R-:W-:Y:S05]  /*2040*/  @!P1 BRA `(.L_x_406) ;  /* 0x0000000000589947 */ /* 0x000fea0003800000 */
[----:B------:R-:W0:Y:S01]  /*2050*/  LDS.128 R12, [UR5+0x120] ;  /* 0x00012005ff0c7984 */ /* 0x000e220008000c00 */
[----:B------:R-:W-:Y:S01]  /*2060*/  IMAD.MOV.U32 R49, RZ, RZ, R40 ;  /* 0x000000ffff317224 */ /* 0x000fe200078e0028 */
        /* <DEDUP_REMOVED lines=20> */
.L_x_406:
[----:B------:R-:W2:Y:S02]  /*21b0*/  LDG.E.128.CONSTANT R12, desc[UR8][R32.64] ;  /* 0x00000008200c7981 */ /* 0x000ea4000c1e9d00 */
[C---:B--2---:R-:W-:Y:S02]  /*21c0*/  LOP3.LUT R35, R14.reuse, 0xf000f, RZ, 0xc0, !PT ;  /* 0x000f000f0e237812 */ /* 0x044fe400078ec0ff */
[----:B------:R-:W-:Y:S02]  /*21d0*/  LOP3.LUT R41, R14, 0xf000f0, RZ, 0xc0, !PT ;  /* 0x00f000f00e297812 */ /* 0x000fe400078ec0ff */
[C---:B------:R-:W-:Y:S02]  /*21e0*/  LOP3.LUT R39, R12.reuse, 0xf000f, RZ, 0xc0, !PT ;  /* 0x000f000f0c277812 */ /* 0x040fe400078ec0ff */
[----:B------:R-:W-:Y:S02]  /*21f0*/  LOP3.LUT R36, R12, 0xf000f0, RZ, 0xc0, !PT ;  /* 0x00f000f00c247812 */ /* 0x000fe400078ec0ff */
[----:B------:R-:W-:-:S02]  /*2200*/  SHF.R.U32.HI R38, RZ, 0x8, R12 ;  /* 0x00000008ff267819 */ /* 0x000fc4000001160c */
[----:B------:R-:W-:Y:S02]  /*2210*/  SHF.R.U32.HI R31, RZ, 0x8, R13 ;  /* 0x00000008ff1f7819 */ /* 0x000fe4000001160d */
[----:B------:R-:W-:Y:S02]  /*2220*/  SHF.R.U32.HI R14, RZ, 0x8, R14 ;  /* 0x00000008ff0e7819 */ /* 0x000fe4000001160e */
[C---:B------:R-:W-:Y:S02]  /*2230*/  LOP3.LUT R37, R13.reuse, 0xf000f, RZ, 0xc0, !PT ;  /* 0x000f000f0d257812 */ /* 0x040fe400078ec0ff */
[----:B------:R-:W-:Y:S02]  /*2240*/  LOP3.LUT R34, R13, 0xf000f0, RZ, 0xc0, !PT ;  /* 0x00f000f00d227812 */ /* 0x000fe400078ec0ff */
[----:B------:R-:W-:Y:S02]  /*2250*/  LOP3.LUT R12, R15, 0xf000f0, RZ, 0xc0, !PT ;  /* 0x00f000f00f0c7812 */ /* 0x000fe400078ec0ff */
[----:B------:R-:W-:-:S02]  /*2260*/  SHF.R.U32.HI R13, RZ, 0x8, R15 ;  /* 0x00000008ff0d7819 */ /* 0x000fc4000001160f */
        /* <DEDUP_REMOVED lines=8> */
[----:B------:R-:W-:Y:S02]  /*22f0*/  LOP3.LUT R38, R38, 0xf000f0, RZ, 0xc0, !PT ;  /* 0x00f000f026267812 */ /* 0x000fe400078ec0ff */
[----:B------:R-:W-:Y:S02]  /*2300*/  LOP3.LUT R37, R37, 0x64006400, RZ, 0xfc, !PT ;  /* 0x6400640025257812 */ /* 0x000fe400078efcff */
[----:B------:R-:W-:Y:S02]  /*2310*/  LOP3.LUT R31, R35, 0x64006400, RZ, 0xfc, !PT ;  /* 0x64006400231f7812 */ /* 0x000fe400078efcff */
[----:B------:R-:W-:Y:S02]  /*2320*/  LOP3.LUT R47, R14, 0xf000f, RZ, 0xc0, !PT ;  /* 0x000f000f0e2f7812 */ /* 0x000fe400078ec0ff */
[----:B------:R-:W-:-:S02]  /*2330*/  LOP3.LUT R12, R13, 0xf000f, RZ, 0xc0, !PT ;  /* 0x000f000f0d0c7812 */ /* 0x000fc400078ec0ff */
[----:B------:R-:W-:Y:S01]  /*2340*/  LOP3.LUT R13, R13, 0xf000f0, RZ, 0xc0, !PT ;  /* 0x00f000f00d0d7812 */ /* 0x000fe200078ec0ff */
[----:B------:R-:W-:Y:S01]  /*2350*/  HFMA2.MMA R36, R31, 1, 1, R16 ;  /* 0x3c003c001f247835 */ /* 0x000fe20000000010 */
[----:B------:R-:W-:Y:S02]  /*2360*/  LOP3.LUT R39, R39, 0x64006400, RZ, 0xfc, !PT ;  /* 0x6400640027277812 */ /* 0x000fe400078efcff */
[----:B------:R-:W-:Y:S02]  /*2370*/  LOP3.LUT R34, R34, 0x64006400, RZ, 0xfc, !PT ;  /* 0x6400640022227812 */ /* 0x000fe400078efcff */
[----:B------:R-:W-:Y:S01]  /*2380*/  LOP3.LUT R35, R41, 0x64006400, RZ, 0xfc, !PT ;  /* 0x6400640029237812 */ /* 0x000fe200078efcff */
[----:B------:R-:W-:Y:S01]  /*2390*/  HADD2 R44, R39, R20 ;  /* 0x00000014272c7230 */ /* 0x000fe20000000000 */
[----:B------:R-:W-:Y:S02]  /*23a0*/  LOP3.LUT R14, R42, 0x64006400, RZ, 0xfc, !PT ;  /* 0x640064002a0e7812 */ /* 0x000fe400078efcff */
[----:B------:R-:W-:Y:S01]  /*23b0*/  LOP3.LUT R46, R46, 0x64006400, RZ, 0xfc, !PT ;  /* 0x640064002e2e7812 */ /* 0x000fe200078efcff */
[----:B------:R-:W-:Y:S01]  /*23c0*/  HFMA2.MMA R39, R34, 0.0625, 0.0625, R17 ;  /* 0x2c002c0022277835 */ /* 0x000fe20000000011 */
        /* <DEDUP_REMOVED lines=11> */
[----:B------:R-:W-:Y:S01]  /*2480*/  HFMA2.MMA R45, R14, 1, 1, R9 ;  /* 0x3c003c000e2d7835 */ /* 0x000fe20000000009 */
[----:B------:R-:W-:Y:S01]  /*2490*/  LOP3.LUT R13, R13, 0x64006400, RZ, 0xfc, !PT ;  /* 0x640064000d0d7812 */ /* 0x000fe200078efcff */
[----:B------:R-:W-:Y:S01]  /*24a0*/  HFMA2.MMA R46, R15, 0.0625, 0.0625, R10 ;  /* 0x2c002c000f2e7835 */ /* 0x000fe2000000000a */
[----:B------:R-:W-:-:S02]  /*24b0*/  HFMA2 R41, R38, 0.0625, 0.0625, R19 ;  /* 0x2c002c0026297831 */ /* 0x000fc40000000013 */
[----:B------:R-:W-:Y:S02]  /*24c0*/  HADD2 R34, R47, R16 ;  /* 0x000000102f227230 */ /* 0x000fe40000000000 */
        /* <DEDUP_REMOVED lines=25> */
.L_x_407:
        /* <DEDUP_REMOVED lines=23> */
.L_x_408:
[----:B------:R-:W-:Y:S01]  /*27d0*/  UIADD3 UR11, UR11, 0x20, URZ ;  /* 0x000000200b0b7890 */ /* 0x000fe2000fffe03f */
[----:B------:R-:W-:Y:S01]  /*27e0*/  MOV R13, UR7 ;  /* 0x00000007000d7c02 */ /* 0x000fe20008000f00 */
[----:B------:R-:W-:Y:S02]  /*27f0*/  UIADD3 UR5, UR5, 0x40, URZ ;  /* 0x0000004005057890 */ /* 0x000fe4000fffe03f */
[----:B------:R-:W-:Y:S02]  /*2800*/  UISETP.GE.AND UP0, UPT, UR11, UR10, UPT ;  /* 0x0000000a0b00728c */ /* 0x000fe4000bf06270 */
[----:B------:R-:W-:Y:S01]  /*2810*/  IMAD.WIDE R32, R13, 0x4, R32 ;  /* 0x000000040d207825 */ /* 0x000fe200078e0220 */
[----:B------:R-:W-:-:S03]  /*2820*/  UIADD3 UR4, UR4, 0x20, URZ ;  /* 0x0000002004047890 */ /* 0x000fc6000fffe03f */
[----:B------:R-:W-:Y:S01]  /*2830*/  PLOP3.LUT P0, PT, PT, PT, UP0, 0x80, 0x0 ;  /* 0x000000000000781c */ /* 0x000fe20003f0f008 */
[----:B------:R-:W-:Y:S01]  /*2840*/  IMAD.MOV.U32 R34, RZ, RZ, R32 ;  /* 0x000000ffff227224 */ /* 0x000fe200078e0020 */
[----:B------:R-:W-:-:S11]  /*2850*/  MOV R35, R33 ;  /* 0x0000002100237202 */ /* 0x000fd60000000f00 */
[----:B------:R-:W-:Y:S05]  /*2860*/  @!P0 BRA `(.L_x_409) ;  /* 0xffffffe000d88947 */ /* 0x000fea000383ffff */
.L_x_399:
        /* <DEDUP_REMOVED lines=19> */
[----:B------:R-:W-:-:S05]  /*29a0*/  IMAD.MOV.U32 R10, RZ, RZ, R12 ;  /* 0x000000ffff0a7224 */ /* 0x000fca00078e000c */
[----:B------:R-:W-:-:S07]  /*29b0*/  MOV R0, R10 ;  /* 0x0000000a00007202 */ /* 0x000fce0000000f00 */
.L_x_413:
[----:B------:R-:W0:Y:S02]  /*29c0*/  LDS R10, [R0] ;  /* 0x00000000000a7984 */ /* 0x000e240000000800 */
[----:B0-----:R-:W-:-:S10]  /*29d0*/  HFMA2.MMA R11, R10, 1, 1, R15 ;  /* 0x3c003c000a0b7835 */ /* 0x001fd4000000000f */
[----:B------:R-:W0:Y:S02]  /*29e0*/  ATOMS.CAST.SPIN R11, [R0], R10, R11 ;  /* 0x0000000a000b738d */ /* 0x000e24000180000b */
[----:B0-----:R-:W-:-:S13]  /*29f0*/  ISETP.EQ.U32.AND P0, PT, R11, 0x1, PT ;  /* 0x000000010b00780c */ /* 0x001fda0003f02070 */
[----:B------:R-:W-:Y:S05]  /*2a00*/  @!P0 BRA `(.L_x_413) ;  /* 0xfffffffc00ec8947 */ /* 0x000fea000383ffff */
[----:B------:R-:W-:Y:S05]  /*2a10*/  BRA `(.L_x_411) ;  /* 0x00000000000c7947 */ /* 0x000fea0003800000 */
.L_x_412:
[----:B------:R-:W2:Y:S02]  /*2a20*/  LD.E R0, desc[UR8][R12.64] ;  /* 0x000000080c007980 */ /* 0x000ea4000c101900 */
[----:B--2---:R-:W-:-:S05]  /*2a30*/  IADD3 R7, R15, R0, RZ ;  /* 0x000000000f077210 */ /* 0x004fca0007ffe0ff */
[----:B------:R0:W-:Y:S02]  /*2a40*/  ST.E desc[UR8][R12.64], R7 ;  /* 0x000000070c007985 */ /* 0x0001e4000c101908 */
.L_x_411:
[----:B------:R-:W-:Y:S05]  /*2a50*/  BSYNC B0 ;  /* 0x0000000000007941 */ /* 0x000fea0003800000 */
.L_x_410:
[----:B------:R1:W-:Y:S01]  /*2a60*/  ATOM.E.ADD.F16x2.RN.STRONG.GPU P0, RZ, desc[UR8][R12.64+0x4], R17 ;  /* 0x000004110cff79a2 */ /* 0x0003e2000810e1c8 */
[----:B------:R-:W-:Y:S04]  /*2a70*/  BSSY B0, `(.L_x_414) ;  /* 0x0000011000007945 */ /* 0x000fe80003800000 */
[----:B-1----:R-:W-:Y:S05]  /*2a80*/  @P0 BRA `(.L_x_415) ;  /* 0x00000000003c0947 */ /* 0x002fea0003800000 */
[----:B------:R-:W1:Y:S02]  /*2a90*/  QSPC.E.S P0, RZ, [R12+0x4] ;  /* 0x000004000cff73aa */ /* 0x000e640000000500 */
[----:B-1----:R-:W-:Y:S05]  /*2aa0*/  @!P0 BRA `(.L_x_416) ;  /* 0x0000000000288947 */ /* 0x002fea0003800000 */
[----:B------:R-:W-:Y:S01]  /*2ab0*/  MOV R10, R12 ;  /* 0x0000000c000a7202 */ /* 0x000fe20000000f00 */
[----:B------:R-:W-:Y:S03]  /*2ac0*/  BSSY B1, `(.L_x_417) ;  /* 0x0000007000017945 */ /* 0x000fe60003800000 */
[----:B------:R-:W-:-:S07]  /*2ad0*/  MOV R0, R10 ;  /* 0x0000000a00007202 */ /* 0x000fce0000000f00 */
.L_x_418:
[----:B------:R-:W1:Y:S02]  /*2ae0*/  LDS R10, [R0+0x4] ;  /* 0x00000400000a7984 */ /* 0x000e640000000800 */
[----:B-1----:R-:W-:-:S06]  /*2af0*/  HADD2 R11, R10, R17 ;  /* 0x000000110a0b7230 */ /* 0x002fcc0000000000 */
[----:B------:R-:W1:Y:S02]  /*2b00*/  ATOMS.CAST.SPIN R11, [R0+0x4], R10, R11 ;  /* 0x0000040a000b738d */ /* 0x000e64000180000b */
[----:B-1----:R-:W-:-:S13]  /*2b10*/  ISETP.EQ.U32.AND P0, PT, R11, 0x1, PT ;  /* 0x000000010b00780c */ /* 0x002fda0003f02070 */
[----:B------:R-:W-:Y:S05]  /*2b20*/  @!P0 BRA `(.L_x_418) ;  /* 0xfffffffc00ec8947 */ /* 0x000fea000383ffff */
[----:B------:R-:W-:Y:S05]  /*2b30*/  BSYNC B1 ;  /* 0x0000000000017941 */ /* 0x000fea0003800000 */
.L_x_417:
[----:B------:R-:W-:Y:S05]  /*2b40*/  BRA `(.L_x_415) ;  /* 0x00000000000c7947 */ /* 0x000fea0003800000 */
.L_x_416:
[----:B------:R-:W0:Y:S02]  /*2b50*/  LD.E R0, desc[UR8][R12.64+0x4] ;  /* 0x000004080c007980 */ /* 0x000e24000c101900 */
[----:B0-----:R-:W-:-:S05]  /*2b60*/  IMAD.IADD R7, R17, 0x1, R0 ;  /* 0x0000000111077824 */ /* 0x001fca00078e0200 */
[----:B------:R1:W-:Y:S02]  /*2b70*/  ST.E desc[UR8][R12.64+0x4], R7 ;  /* 0x000004070c007985 */ /* 0x0003e4000c101908 */
.L_x_415:
[----:B------:R-:W-:Y:S05]  /*2b80*/  BSYNC B0 ;  /* 0x0000000000007941 */ /* 0x000fea0003800000 */
.L_x_414:
[----:B------:R-:W-:Y:S01]  /*2b90*/  HADD2 R6, R6.H0_H0, R6.H1_H1 ;  /* 0x3000000606067230 */ /* 0x000fe20000000800 */
[----:B01----:R-:W-:Y:S01]  /*2ba0*/  IADD3 R7, R19, UR7, RZ ;  /* 0x0000000713077c10 */ /* 0x003fe2000fffe0ff */
        /* <DEDUP_REMOVED lines=15> */
.L_x_422:
[----:B------:R-:W0:Y:S02]  /*2ca0*/  LDS R2, [R0] ;  /* 0x0000000000027984 */ /* 0x000e240000000800 */
[----:B0-----:R-:W-:-:S10]  /*2cb0*/  HFMA2.MMA R3, R2, 1, 1, R5 ;  /* 0x3c003c0002037835 */ /* 0x001fd40000000005 */
[----:B------:R-:W0:Y:S02]  /*2cc0*/  ATOMS.CAST.SPIN R3, [R0], R2, R3 ;  /* 0x000000020003738d */ /* 0x000e240001800003 */
[----:B0-----:R-:W-:-:S13]  /*2cd0*/  ISETP.EQ.U32.AND P0, PT, R3, 0x1, PT ;  /* 0x000000010300780c */ /* 0x001fda0003f02070 */
[----:B------:R-:W-:Y:S05]  /*2ce0*/  @!P0 BRA `(.L_x_422) ;  /* 0xfffffffc00ec8947 */ /* 0x000fea000383ffff */
[----:B------:R-:W-:Y:S05]  /*2cf0*/  BRA `(.L_x_420) ;  /* 0x00000000000c7947 */ /* 0x000fea0003800000 */
.L_x_421:
[----:B------:R-:W2:Y:S02]  /*2d00*/  LD.E R0, desc[UR8][R8.64] ;  /* 0x0000000808007980 */ /* 0x000ea4000c101900 */
[----:B--2---:R-:W-:-:S05]  /*2d10*/  IMAD.IADD R3, R5, 0x1, R0 ;  /* 0x0000000105037824 */ /* 0x004fca00078e0200 */
[----:B------:R0:W-:Y:S02]  /*2d20*/  ST.E desc[UR8][R8.64], R3 ;  /* 0x0000000308007985 */ /* 0x0001e4000c101908 */
.L_x_420:
[----:B------:R-:W-:Y:S05]  /*2d30*/  BSYNC B0 ;  /* 0x0000000000007941 */ /* 0x000fea0003800000 */
.L_x_419:
[----:B------:R1:W-:Y:S02]  /*2d40*/  ATOM.E.ADD.F16x2.RN.STRONG.GPU P0, RZ, desc[UR8][R8.64+0x4], R29 ;  /* 0x0000041d08ff79a2 */ /* 0x0003e4000810e1c8 */
[----:B-1----:R-:W-:Y:S05]  /*2d50*/  @P0 EXIT ;  /* 0x000000000000094d */ /* 0x002fea0003800000 */
[----:B------:R-:W1:Y:S02]  /*2d60*/  QSPC.E.S P0, RZ, [R8+0x4] ;  /* 0x0000040008ff73aa */ /* 0x000e640000000500 */
[----:B-1----:R-:W-:Y:S05]  /*2d70*/  @!P0 BRA `(.L_x_423) ;  /* 0x0000000000208947 */ /* 0x002fea0003800000 */
[----:B------:R-:W-:-:S04]  /*2d80*/  MOV R2, R8 ;  /* 0x0000000800027202 */ /* 0x000fc80000000f00 */
[----:B------:R-:W-:-:S07]  /*2d90*/  MOV R0, R2 ;  /* 0x0000000200007202 */ /* 0x000fce0000000f00 */
.L_x_424:
[----:B------:R-:W0:Y:S02]  /*2da0*/  LDS R2, [R0+0x4] ;  /* 0x0000040000027984 */ /* 0x000e240000000800 */
[----:B0-----:R-:W-:-:S06]  /*2db0*/  HADD2 R3, R2, R29 ;  /* 0x0000001d02037230 */ /* 0x001fcc0000000000 */
[----:B------:R-:W0:Y:S02]  /*2dc0*/  ATOMS.CAST.SPIN R3, [R0+0x4], R2, R3 ;  /* 0x000004020003738d */ /* 0x000e240001800003 */
[----:B0-----:R-:W-:-:S13]  /*2dd0*/  ISETP.EQ.U32.AND P0, PT, R3, 0x1, PT ;  /* 0x000000010300780c */ /* 0x001fda0003f02070 */
[----:B------:R-:W-:Y:S05]  /*2de0*/  @!P0 BRA `(.L_x_424) ;  /* 0xfffffffc00ec8947 */ /* 0x000fea000383ffff */
[----:B------:R-:W-:Y:S05]  /*2df0*/  EXIT ;  /* 0x000000000000794d */ /* 0x000fea0003800000 */
.L_x_423:
[----:B------:R-:W0:Y:S02]  /*2e00*/  LD.E R0, desc[UR8][R8.64+0x4] ;  /* 0x0000040808007980 */ /* 0x000e24000c101900 */
[----:B0-----:R-:W-:-:S05]  /*2e10*/  IADD3 R3, R29, R0, RZ ;  /* 0x000000001d037210 */ /* 0x001fca0007ffe0ff */
[----:B------:R-:W-:Y:S01]  /*2e20*/  ST.E desc[UR8][R8.64+0x4], R3 ;  /* 0x0000040308007985 */ /* 0x000fe2000c101908 */
[----:B------:R-:W-:Y:S05]  /*2e30*/  EXIT ;  /* 0x000000000000794d */ /* 0x000fea0003800000 */
.L_x_425:
        /* <DEDUP_REMOVED lines=12> */
.L_x_4017:


//--------------------- .text._Z28gemm_half_q_half_gptq_kernelILi1ELb1ELb1EEvPK6__halfPKjS4_S2_PS0_iiiiiPKtibS2_i --------------------------
	.section	.text._Z28gemm_half_q_half_gptq_kernelILi1ELb1ELb1EEvPK6__halfPKjS4_S2_PS0_iiiiiPKtibS2_i,"ax",@progbits
	.align	128
        .global         _Z28gemm_half_q_half_gptq_kernelILi1ELb1ELb1EEvPK6__halfPKjS4_S2_PS0_iiiiiPKtibS2_i
        .type           _Z28gemm_half_q_half_gptq_kernelILi1ELb1ELb1EEvPK6__halfPKjS4_S2_PS0_iiiiiPKtibS2_i,@function
        .size           _Z28gemm_half_q_half_gptq_kernelILi1ELb1ELb1EEvPK6__halfPKjS4_S2_PS0_iiiiiPKtibS2_i,(.L_x_4018 - _Z28gemm_half_q_half_gptq_kernelILi1ELb1ELb1EEvPK6__halfPKjS4_S2_PS0_iiiiiPKtibS2_i)
        .other          _Z28gemm_half_q_half_gptq_kernelILi1ELb1ELb1EEvPK6__halfPKjS4_S2_PS0_iiiiiPKtibS2_i,@"STO_CUDA_ENTRY STV_DEFAULT"
_Z28gemm_half_q_half_gptq_kernelILi1ELb1ELb1EEvPK6__halfPKjS4_S2_PS0_iiiiiPKtibS2_i:
.text._Z28gemm_half_q_half_gptq_kernelILi1ELb1ELb1EEvPK6__halfPKjS4_S2_PS0_iiiiiPKtibS2_i:
[----:B------:R-:W-:Y:S08]  /*0000*/  LDC R1, c[0x0][0x28] ;  /* 0x00000a00ff017b82 */ /* 0x000ff00000000800 */
[----:B------:R-:W0:Y:S01]  /*0010*/  LDC.64 R24, c[0x0][0x260] ;  /* 0x00009800ff187b82 */ /* 0x000e220000000a00 */
[----:B------:R-:W-:Y:S02]  /*0020*/  ULDC.64 UR10, c[0x0][0x208] ;  /* 0x00008200000a7ab9 */ /* 0x000fe40000000a00 */
[----:B0-----:R-:W2:Y:S01]  /*0030*/  LDG.E.U16 R24, desc[UR10][R24.64] ;  /* 0x0000000a18187981 */ /* 0x001ea2000c1e1500 */
[----:B------:R-:W0:Y:S01]  /*0040*/  S2R R3, SR_CTAID.X ;  /* 0x0000000000037919 */ /* 0x000e220000002500 */
[----:B--2---:R-:W-:-:S13]  /*0050*/  ISETP.NE.AND P0, PT, R24, RZ, PT ;  /* 0x000000ff1800720c */ /* 0x004fda0003f05270 */
[----:B0-----:R-:W-:Y:S05]  /*0060*/  @!P0 EXIT ;  /* 0x000000000000894d */ /* 0x001fea0003800000 */
[----:B------:R-:W0:Y:S01]  /*0070*/  S2UR UR7, SR_CTAID.Z ;  /* 0x00000000000779c3 */ /* 0x000e220000002700 */
[----:B------:R-:W1:Y:S01]  /*0080*/  S2R R8, SR_TID.X ;  /* 0x0000000000087919 */ /* 0x000e620000002100 */
[----:B------:R-:W-:Y:S01]  /*0090*/  ULDC UR8, c[0x0][0x23c] ;  /* 0x00008f0000087ab9 */ /* 0x000fe20000000800 */
[----:B------:R-:W-:Y:S05]  /*00a0*/  BSSY B0, `(.L_x_426) ;  /* 0x0000026000007945 */ /* 0x000fea0003800000 */
[----:B------:R-:W2:Y:S08]  /*00b0*/  LDC R7, c[0x0][0x240] ;  /* 0x00009000ff077b82 */ /* 0x000eb00000000800 */
[----:B------:R-:W3:Y:S01]  /*00c0*/  S2UR UR12, SR_CTAID.Y ;  /* 0x00000000000c79c3 */ /* 0x000ee20000002600 */
[----:B0-----:R-:W-:-:S06]  /*00d0*/  USHF.L.U32 UR4, UR7, 0x7, URZ ;  /* 0x0000000707047899 */ /* 0x001fcc000800063f */
[----:B------:R-:W-:Y:S02]  /*00e0*/  IMAD.U32 R12, RZ, RZ, UR4 ;  /* 0x00000004ff0c7e24 */ /* 0x000fe4000f8e00ff */
[----:B-1----:R-:W-:-:S03]  /*00f0*/  IMAD R3, R3, 0x80, R8 ;  /* 0x0000008003037824 */ /* 0x002fc600078e0208 */
[----:B--2---:R-:W-:Y:S01]  /*0100*/  VIADDMNMX R0, R12, 0x80, R7, PT ;  /* 0x000000800c007846 */ /* 0x004fe20003800107 */
[----:B------:R-:W-:-:S03]  /*0110*/  IMAD.SHL.U32 R25, R3, 0x4, RZ ;  /* 0x0000000403197824 */ /* 0x000fc600078e00ff */
[----:B------:R-:W-:Y:S01]  /*0120*/  R2UR UR9, R0 ;  /* 0x00000000000972ca */ /* 0x000fe200000e0000 */
[----:B------:R-:W-:Y:S01]  /*0130*/  VIADD R0, R8, UR4 ;  /* 0x0000000408007c36 */ /* 0x000fe20008000000 */
[----:B------:R-:W-:-:S11]  /*0140*/  ISETP.GE.AND P1, PT, R25, UR8, PT ;  /* 0x0000000819007c0c */ /* 0x000fd6000bf26270 */
[----:B------:R-:W-:-:S13]  /*0150*/  ISETP.GE.AND P0, PT, R0, UR9, PT ;  /* 0x0000000900007c0c */ /* 0x000fda000bf06270 */
[----:B---3--:R-:W-:Y:S05]  /*0160*/  @P0 BRA `(.L_x_427) ;  /* 0x0000000000640947 */ /* 0x008fea0003800000 */
[----:B------:R-:W-:Y:S01]  /*0170*/  ULDC.64 UR14, c[0x0][0x250] ;  /* 0x00009400000e7ab9 */ /* 0x000fe20000000a00 */
[----:B------:R-:W-:Y:S02]  /*0180*/  SHF.R.S32.HI R10, RZ, 0x1f, R0 ;  /* 0x0000001fff0a7819 */ /* 0x000fe40000011400 */
[----:B------:R-:W-:-:S04]  /*0190*/  ISETP.NE.U32.AND P0, PT, RZ, UR14, PT ;  /* 0x0000000eff007c0c */ /* 0x000fc8000bf05070 */
[----:B------:R-:W-:-:S13]  /*01a0*/  ISETP.NE.AND.EX P0, PT, RZ, UR15, PT, P0 ;  /* 0x0000000fff007c0c */ /* 0x000fda000bf05300 */
[----:B------:R-:W-:-:S04]  /*01b0*/  @P0 LEA R2, P2, R0, UR14, 0x1 ;  /* 0x0000000e00020c11 */ /* 0x000fc8000f8408ff */
[----:B------:R-:W-:Y:S01]  /*01c0*/  @P0 LEA.HI.X R3, R0, UR15, R10, 0x1, P2 ;  /* 0x0000000f00030c11 */ /* 0x000fe200090f0c0a */
[----:B------:R-:W-:Y:S01]  /*01d0*/  IMAD R7, R7, UR12, RZ ;  /* 0x0000000c07077c24 */ /* 0x000fe2000f8e02ff */
[----:B------:R-:W-:-:S03]  /*01e0*/  ULDC.64 UR14, c[0x0][0x210] ;  /* 0x00008400000e7ab9 */ /* 0x000fc60000000a00 */
[----:B------:R-:W2:Y:S01]  /*01f0*/  @P0 LDG.E.U16.CONSTANT R2, desc[UR10][R2.64] ;  /* 0x0000000a02020981 */ /* 0x000ea2000c1e9500 */
[----:B------:R-:W-:Y:S02]  /*0200*/  SHF.R.S32.HI R9, RZ, 0x1f, R7 ;  /* 0x0000001fff097819 */ /* 0x000fe40000011407 */
[----:B--2---:R-:W-:-:S04]  /*0210*/  @P0 IADD3 R5, P2, R7, R2, RZ ;  /* 0x0000000207050210 */ /* 0x004fc80007f5e0ff */
[----:B------:R-:W-:Y:S01]  /*0220*/  @P0 LEA R4, P3, R5, UR14, 0x1 ;  /* 0x0000000e05040c11 */ /* 0x000fe2000f8608ff */
[----:B------:R-:W-:-:S05]  /*0230*/  @P0 IMAD.X R6, RZ, RZ, R9, P2 ;  /* 0x000000ffff060224 */ /* 0x000fca00010e0609 */
[----:B------:R-:W-:-:S05]  /*0240*/  @P0 LEA.HI.X R5, R5, UR15, R6, 0x1, P3 ;  /* 0x0000000f05050c11 */ /* 0x000fca00098f0c06 */
[----:B------:R-:W2:Y:S01]  /*0250*/  @P0 LDG.E.U16.CONSTANT R6, desc[UR10][R4.64] ;  /* 0x0000000a04060981 */ /* 0x000ea2000c1e9500 */
[----:B------:R-:W-:-:S05]  /*0260*/  @!P0 IADD3 R0, P2, R0, R7, RZ ;  /* 0x0000000700008210 */ /* 0x000fca0007f5e0ff */
[----:B------:R-:W-:Y:S01]  /*0270*/  @!P0 IMAD.X R9, R9, 0x1, R10, P2 ;  /* 0x0000000109098824 */ /* 0x000fe200010e060a */
[----:B------:R-:W-:-:S04]  /*0280*/  @!P0 LEA R2, P2, R0, UR14, 0x1 ;  /* 0x0000000e00028c11 */ /* 0x000fc8000f8408ff */
[----:B------:R-:W-:Y:S01]  /*0290*/  @!P0 LEA.HI.X R3, R0, UR15, R9, 0x1, P2 ;  /* 0x0000000f00038c11 */ /* 0x000fe200090f0c09 */
[----:B------:R-:W0:Y:S01]  /*02a0*/  S2UR UR6, SR_CgaCtaId ;  /* 0x00000000000679c3 */ /* 0x000e220000008800 */
[----:B------:R-:W-:-:S03]  /*02b0*/  UMOV UR5, 0x400 ;  /* 0x0000040000057882 */ /* 0x000fc60000000000 */
[----:B------:R-:W2:Y:S01]  /*02c0*/  @!P0 LDG.E.U16.CONSTANT R6, desc[UR10][R2.64] ;  /* 0x0000000a02068981 */ /* 0x000ea2000c1e9500 */
[----:B0-----:R-:W-:-:S06]  /*02d0*/  ULEA UR5, UR6, UR5, 0x18 ;  /* 0x0000000506057291 */ /* 0x001fcc000f8ec03f */
[----:B------:R-:W-:-:S05]  /*02e0*/  LEA R7, R8, UR5, 0x1 ;  /* 0x0000000508077c11 */ /* 0x000fca000f8e08ff */
[----:B--2---:R0:W-:Y:S02]  /*02f0*/  STS.U16 [R7], R6 ;  /* 0x0000000607007388 */ /* 0x0041e40000000400 */
.L_x_427:
[----:B------:R-:W-:Y:S05]  /*0300*/  BSYNC B0 ;  /* 0x0000000000007941 */ /* 0x000fea0003800000 */
.L_x_426:
[----:B------:R-:W-:Y:S05]  /*0310*/  @P1 EXIT ;  /* 0x000000000000194d */ /* 0x000fea0003800000 */
[----:B------:R-:W-:Y:S01]  /*0320*/  ULDC UR6, c[0x0][0x248] ;  /* 0x0000920000067ab9 */ /* 0x000fe20000000800 */
[----:B------:R-:W1:Y:S01]  /*0330*/  LDC.64 R8, c[0x0][0x228] ;  /* 0x00008a00ff087b82 */ /* 0x000e620000000a00 */
[----:B------:R-:W-:Y:S01]  /*0340*/  IMAD.U32 R0, RZ, RZ, UR6 ;  /* 0x00000006ff007e24 */ /* 0x000fe2000f8e00ff */
[----:B------:R-:W-:-:S04]  /*0350*/  ULOP3.LUT UR5, UR4, UR6, URZ, 0x3c, !UPT ;  /* 0x0000000604057292 */ /* 0x000fc8000f8e3c3f */
[----:B------:R-:W-:Y:S02]  /*0360*/  IABS R5, R0 ;  /* 0x0000000000057213 */ /* 0x000fe40000000000 */
[----:B------:R-:W-:Y:S01]  /*0370*/  ISETP.LE.AND P2, PT, RZ, UR5, PT ;  /* 0x00000005ff007c0c */ /* 0x000fe2000bf43270 */
[----:B------:R-:W-:Y:S01]  /*0380*/  ULDC.U8 UR5, c[0x0][0x25c] ;  /* 0x0000970000057ab9 */ /* 0x000fe20000000000 */
[----:B------:R-:W2:Y:S08]  /*0390*/  I2F.RP R0, R5 ;  /* 0x0000000500007306 */ /* 0x000eb00000209400 */
[----:B--2---:R-:W2:Y:S02]  /*03a0*/  MUFU.RCP R0, R0 ;  /* 0x0000000000007308 */ /* 0x004ea40000001000 */
[----:B--2---:R-:W-:-:S06]  /*03b0*/  VIADD R2, R0, 0xffffffe ;  /* 0x0ffffffe00027836 */ /* 0x004fcc0000000000 */
[----:B------:R2:W3:Y:S02]  /*03c0*/  F2I.FTZ.U32.TRUNC.NTZ R3, R2 ;  /* 0x0000000200037305 */ /* 0x0004e4000021f000 */
[----:B--2---:R-:W-:Y:S02]  /*03d0*/  IMAD.MOV.U32 R2, RZ, RZ, RZ ;  /* 0x000000ffff027224 */ /* 0x004fe400078e00ff */
[----:B---3--:R-:W-:-:S04]  /*03e0*/  IMAD.MOV R4, RZ, RZ, -R3 ;  /* 0x000000ffff047224 */ /* 0x008fc800078e0a03 */
[----:B0-----:R-:W-:Y:S01]  /*03f0*/  IMAD R7, R4, R5, RZ ;  /* 0x0000000504077224 */ /* 0x001fe200078e02ff */
[----:B------:R-:W-:-:S03]  /*0400*/  IABS R4, R12 ;  /* 0x0000000c00047213 */ /* 0x000fc60000000000 */
[----:B------:R-:W-:-:S06]  /*0410*/  IMAD.HI.U32 R3, R3, R7, R2 ;  /* 0x0000000703037227 */ /* 0x000fcc00078e0002 */
[----:B------:R-:W-:Y:S02]  /*0420*/  IMAD.HI.U32 R21, R3, R4, RZ ;  /* 0x0000000403157227 */ /* 0x000fe400078e00ff */
[----:B------:R-:W0:Y:S02]  /*0430*/  LDC.64 R2, c[0x0][0x220] ;  /* 0x00008800ff027b82 */ /* 0x000e240000000a00 */
[----:B------:R-:W-:-:S04]  /*0440*/  IMAD.MOV R0, RZ, RZ, -R21 ;  /* 0x000000ffff007224 */ /* 0x000fc800078e0a15 */
[----:B------:R-:W-:Y:S01]  /*0450*/  IMAD R0, R5, R0, R4 ;  /* 0x0000000005007224 */ /* 0x000fe200078e0204 */
[----:B------:R-:W-:-:S04]  /*0460*/  SHF.R.S32.HI R4, RZ, 0x1f, R25 ;  /* 0x0000001fff047819 */ /* 0x000fc80000011419 */
[----:B------:R-:W-:Y:S02]  /*0470*/  ISETP.GT.U32.AND P1, PT, R5, R0, PT ;  /* 0x000000000500720c */ /* 0x000fe40003f24070 */
[----:B------:R-:W-:-:S04]  /*0480*/  LEA.HI R4, R4, R25, RZ, 0x3 ;  /* 0x0000001904047211 */ /* 0x000fc800078f18ff */
[----:B------:R-:W-:-:S07]  /*0490*/  SHF.R.S32.HI R22, RZ, 0x3, R4 ;  /* 0x00000003ff167819 */ /* 0x000fce0000011404 */
[----:B------:R-:W-:Y:S02]  /*04a0*/  @!P1 IMAD.IADD R0, R0, 0x1, -R5 ;  /* 0x0000000100009824 */ /* 0x000fe400078e0a05 */
[----:B------:R-:W-:Y:S01]  /*04b0*/  @!P1 VIADD R21, R21, 0x1 ;  /* 0x0000000115159836 */ /* 0x000fe20000000000 */
[----:B------:R-:W-:Y:S02]  /*04c0*/  ISETP.NE.AND P1, PT, RZ, UR6, PT ;  /* 0x00000006ff007c0c */ /* 0x000fe4000bf25270 */
[----:B------:R-:W-:-:S13]  /*04d0*/  ISETP.GE.U32.AND P0, PT, R0, R5, PT ;  /* 0x000000050000720c */ /* 0x000fda0003f06070 */
[----:B------:R-:W-:-:S04]  /*04e0*/  @P0 VIADD R21, R21, 0x1 ;  /* 0x0000000115150836 */ /* 0x000fc80000000000 */
[----:B------:R-:W-:Y:S01]  /*04f0*/  @!P2 IMAD.MOV R21, RZ, RZ, -R21 ;  /* 0x000000ffff15a224 */ /* 0x000fe200078e0a15 */
[----:B------:R-:W-:-:S05]  /*0500*/  @!P1 LOP3.LUT R21, RZ, UR6, RZ, 0x33, !PT ;  /* 0x00000006ff159c12 */ /* 0x000fca000f8e33ff */
[----:B------:R-:W-:-:S05]  /*0510*/  IMAD R0, R21, UR8, RZ ;  /* 0x0000000815007c24 */ /* 0x000fca000f8e02ff */
[----:B------:R-:W-:-:S04]  /*0520*/  SHF.R.S32.HI R5, RZ, 0x1f, R0 ;  /* 0x0000001fff057819 */ /* 0x000fc80000011400 */
[----:B------:R-:W-:-:S04]  /*0530*/  LEA.HI R5, R5, R0, RZ, 0x3 ;  /* 0x0000000005057211 */ /* 0x000fc800078f18ff */
[----:B------:R-:W-:-:S05]  /*0540*/  LEA.HI.SX32 R5, R5, R22, 0x1d ;  /* 0x0000001605057211 */ /* 0x000fca00078feaff */
[----:B0-----:R-:W-:-:S06]  /*0550*/  IMAD.WIDE R2, R5, 0x4, R2 ;  /* 0x0000000405027825 */ /* 0x001fcc00078e0202 */
[----:B------:R-:W2:Y:S01]  /*0560*/  LDG.E.CONSTANT R2, desc[UR10][R2.64] ;  /* 0x0000000a02027981 */ /* 0x000ea2000c1e9900 */
[----:B------:R-:W-:-:S04]  /*0570*/  IMAD.IADD R5, R25, 0x1, R0 ;  /* 0x0000000119057824 */ /* 0x000fc800078e0200 */
[----:B-1----:R-:W-:-:S05]  /*0580*/  IMAD.WIDE R8, R5, 0x2, R8 ;  /* 0x0000000205087825 */ /* 0x002fca00078e0208 */
[----:B------:R-:W3:Y:S04]  /*0590*/  LDG.E.CONSTANT R6, desc[UR10][R8.64] ;  /* 0x0000000a08067981 */ /* 0x000ee8000c1e9900 */
[----:B------:R0:W4:Y:S01]  /*05a0*/  LDG.E.CONSTANT R4, desc[UR10][R8.64+0x4] ;  /* 0x0000040a08047981 */ /* 0x000122000c1e9900 */
[----:B------:R-:W-:Y:S01]  /*05b0*/  UPRMT UR5, UR5, 0x8880, URZ ;  /* 0x0000888005057896 */ /* 0x000fe2000800003f */
[----:B------:R-:W-:Y:S01]  /*05c0*/  IMAD.SHL.U32 R23, R25, 0x4, RZ ;  /* 0x0000000419177824 */ /* 0x000fe200078e00ff */
[----:B------:R-:W-:Y:S01]  /*05d0*/  UISETP.GE.AND UP0, UPT, UR4, UR9, UPT ;  /* 0x000000090400728c */ /* 0x000fe2000bf06270 */
[----:B------:R-:W0:Y:S01]  /*05e0*/  S2R R18, SR_CTAID.Y ;  /* 0x0000000000127919 */ /* 0x000e220000002600 */
[----:B------:R-:W-:Y:S01]  /*05f0*/  I2F.F16 R11, -0x40 ;  /* 0xffffffc0000b7906 */ /* 0x000fe20000200c00 */
[----:B------:R-:W-:-:S02]  /*0600*/  CS2R R26, SRZ ;  /* 0x00000000001a7805 */ /* 0x000fc4000001ff00 */
[----:B------:R-:W-:Y:S02]  /*0610*/  ISETP.NE.AND P0, PT, RZ, UR5, PT ;  /* 0x00000005ff007c0c */ /* 0x000fe4000bf05270 */
[----:B------:R-:W-:Y:S02]  /*0620*/  CS2R R28, SRZ ;  /* 0x00000000001c7805 */ /* 0x000fe4000001ff00 */
[----:B------:R-:W-:Y:S02]  /*0630*/  LOP3.LUT R23, R23, 0x10, RZ, 0xc0, !PT ;  /* 0x0000001017177812 */ /* 0x000fe400078ec0ff */
[----:B------:R-:W-:-:S13]  /*0640*/  ISETP.NE.OR P0, PT, RZ, UR7, !P0 ;  /* 0x00000007ff007c0c */ /* 0x000fda000c705670 */
[----:B0-----:R-:W-:Y:S01]  /*0650*/  @!P0 IMAD R9, R18, UR8, R25 ;  /* 0x0000000812098c24 */ /* 0x001fe2000f8e0219 */
[----:B--2---:R-:W-:Y:S02]  /*0660*/  SHF.R.U32.HI R0, RZ, R23, R2 ;  /* 0x00000017ff007219 */ /* 0x004fe40000011602 */
[----:B------:R-:W0:Y:S03]  /*0670*/  @!P0 LDC.64 R2, c[0x0][0x230] ;  /* 0x00008c00ff028b82 */ /* 0x000e260000000a00 */
[----:B------:R-:W-:-:S05]  /*0680*/  VIADD R5, R0, 0x1 ;  /* 0x0000000100057836 */ /* 0x000fca0000000000 */
[----:B------:R-:W-:Y:S02]  /*0690*/  LOP3.LUT R10, R5, 0xf, RZ, 0xc0, !PT ;  /* 0x0000000f050a7812 */ /* 0x000fe400078ec0ff */
[----:B------:R-:W-:Y:S02]  /*06a0*/  LEA.HI R5, R0, 0x1, RZ, 0x1c ;  /* 0x0000000100057811 */ /* 0x000fe400078fe0ff */
[----:B------:R1:W2:Y:S01]  /*06b0*/  I2F.F16 R12, R10 ;  /* 0x0000000a000c7306 */ /* 0x0002a20000200c00 */
[--C-:B---3--:R-:W-:Y:S02]  /*06c0*/  PRMT R20, R6, 0x5410, R6.reuse ;  /* 0x0000541006147816 */ /* 0x108fe40000000006 */
[----:B------:R-:W-:Y:S02]  /*06d0*/  LOP3.LUT R13, R5, 0xf, RZ, 0xc0, !PT ;  /* 0x0000000f050d7812 */ /* 0x000fe400078ec0ff */
[----:B------:R-:W-:Y:S02]  /*06e0*/  LEA.HI R5, R0, 0x1, RZ, 0x18 ;  /* 0x0000000100057811 */ /* 0x000fe400078fc0ff */
[----:B------:R-:W-:Y:S01]  /*06f0*/  PRMT R19, R6, 0x7632, R6 ;  /* 0x0000763206137816 */ /* 0x000fe20000000006 */
[----:B------:R3:W5:Y:S01]  /*0700*/  I2F.F16 R14, R13 ;  /* 0x0000000d000e7306 */ /* 0x0007620000200c00 */
[----:B------:R-:W-:-:S02]  /*0710*/  LOP3.LUT R15, R5, 0xf, RZ, 0xc0, !PT ;  /* 0x0000000f050f7812 */ /* 0x000fc400078ec0ff */
[----:B------:R-:W-:Y:S01]  /*0720*/  LEA.HI R5, R0, 0x1, RZ, 0x14 ;  /* 0x0000000100057811 */ /* 0x000fe200078fa0ff */
[----:B0-----:R-:W-:Y:S01]  /*0730*/  @!P0 IMAD.WIDE R8, R9, 0x2, R2 ;  /* 0x0000000209088825 */ /* 0x001fe200078e0202 */
[----:B-1----:R-:W-:Y:S02]  /*0740*/  LOP3.LUT R10, R10, 0xe400, RZ, 0xfc, !PT ;  /* 0x0000e4000a0a7812 */ /* 0x002fe400078efcff */
[----:B------:R-:W-:Y:S01]  /*0750*/  LOP3.LUT R16, R5, 0xf, RZ, 0xc0, !PT ;  /* 0x0000000f05107812 */ /* 0x000fe200078ec0ff */
[----:B------:R0:W1:Y:S01]  /*0760*/  I2F.F16 R0, R15 ;  /* 0x0000000f00007306 */ /* 0x0000620000200c00 */
[----:B------:R1:W-:Y:S01]  /*0770*/  @!P0 STG.E.64 desc[UR10][R8.64], RZ ;  /* 0x000000ff08008986 */ /* 0x0003e2000c101b0a */
[----:B------:R-:W-:Y:S01]  /*0780*/  PLOP3.LUT P0, PT, PT, PT, UP0, 0x80, 0x0 ;  /* 0x000000000000781c */ /* 0x000fe20003f0f008 */
[C---:B--2---:R-:W-:Y:S01]  /*0790*/  HADD2 R7, R11.reuse.H0_H0, -R12.H0_H0 ;  /* 0xa000000c0b077230 */ /* 0x044fe20000000800 */
[----:B---3--:R-:W-:Y:S02]  /*07a0*/  LOP3.LUT R13, R13, 0xe400, RZ, 0xfc, !PT ;  /* 0x0000e4000d0d7812 */ /* 0x008fe400078efcff */
[----:B------:R-:W-:Y:S01]  /*07b0*/  LOP3.LUT R6, R16, 0xe400, RZ, 0xfc, !PT ;  /* 0x0000e40010067812 */ /* 0x000fe200078efcff */
[----:B-----5:R-:W-:Y:S01]  /*07c0*/  HADD2 R3, R11.H0_H0, -R14.H0_H0 ;  /* 0xa000000e0b037230 */ /* 0x020fe20000000800 */
[----:B------:R2:W3:Y:S01]  /*07d0*/  I2F.F16 R18, R16 ;  /* 0x0000001000127306 */ /* 0x0004e20000200c00 */
[----:B0-----:R-:W-:-:S02]  /*07e0*/  LOP3.LUT R15, R15, 0xe400, RZ, 0xfc, !PT ;  /* 0x0000e4000f0f7812 */ /* 0x001fc400078efcff */
[----:B----4-:R-:W-:Y:S02]  /*07f0*/  PRMT R17, R4, 0x7632, R4 ;  /* 0x0000763204117816 */ /* 0x010fe40000000004 */
[----:B------:R-:W-:Y:S01]  /*0800*/  PRMT R2, R13, 0x5410, R13 ;  /* 0x000054100d027816 */ /* 0x000fe2000000000d */
[C---:B-1----:R-:W-:Y:S01]  /*0810*/  HADD2 R5, R11.reuse.H0_H0, -R0.H0_H0 ;  /* 0xa00000000b057230 */ /* 0x042fe20000000800 */
[----:B------:R-:W-:Y:S02]  /*0820*/  PRMT R6, R6, 0x5410, R6 ;  /* 0x0000541006067816 */ /* 0x000fe40000000006 */
[----:B--2---:R-:W-:Y:S01]  /*0830*/  PRMT R16, R10, 0x5410, R10 ;  /* 0x000054100a107816 */ /* 0x004fe2000000000a */
[----:B---3--:R-:W-:Y:S01]  /*0840*/  HADD2 R0, R11.H0_H0, -R18.H0_H0 ;  /* 0xa00000120b007230 */ /* 0x008fe20000000800 */
[----:B------:R-:W-:Y:S02]  /*0850*/  PRMT R18, R4, 0x5410, R4 ;  /* 0x0000541004127816 */ /* 0x000fe40000000004 */
[----:B------:R-:W-:Y:S01]  /*0860*/  PRMT R4, R15, 0x5410, R15 ;  /* 0x000054100f047816 */ /* 0x000fe2000000000f */
[----:B------:R-:W-:Y:S06]  /*0870*/  BAR.SYNC.DEFER_BLOCKING 0x0 ;  /* 0x0000000000007b1d */ /* 0x000fec0000010000 */
[----:B------:R-:W-:Y:S05]  /*0880*/  @P0 BRA `(.L_x_428) ;  /* 0x0000001400dc0947 */ /* 0x000fea0003800000 */
[----:B------:R-:W-:Y:S01]  /*0890*/  USHF.R.S32.HI UR5, URZ, 0x1f, UR4 ;  /* 0x0000001f3f057899 */ /* 0x000fe20008011404 */
[----:B------:R-:W0:Y:S01]  /*08a0*/  S2UR UR7, SR_CgaCtaId ;  /* 0x00000000000779c3 */ /* 0x000e220000008800 */
[----:B------:R-:W-:Y:S01]  /*08b0*/  ULDC.64 UR12, c[0x0][0x218] ;  /* 0x00008600000c7ab9 */ /* 0x000fe20000000a00 */
[----:B------:R-:W-:Y:S01]  /*08c0*/  CS2R R28, SRZ ;  /* 0x00000000001c7805 */ /* 0x000fe2000001ff00 */
[----:B------:R-:W-:Y:S01]  /*08d0*/  ULEA.HI UR5, UR5, UR4, URZ, 0x3 ;  /* 0x0000000405057291 */ /* 0x000fe2000f8f183f */
[----:B------:R-:W-:-:S03]  /*08e0*/  CS2R R26, SRZ ;  /* 0x00000000001a7805 */ /* 0x000fc6000001ff00 */
        /* <DEDUP_REMOVED lines=12> */
.L_x_430:
[----:B------:R0:W5:Y:S01]  /*09b0*/  LDG.E.128.CONSTANT R12, desc[UR10][R36.64] ;  /* 0x0000000a240c7981 */ /* 0x000162000c1e9d00 */
[----:B------:R-:W-:-:S06]  /*09c0*/  UISETP.NE.AND UP0, UPT, UR4, UR7, UPT ;  /* 0x000000070400728c */ /* 0x000fcc000bf05270 */
[----:B------:R-:W-:-:S13]  /*09d0*/  PLOP3.LUT P0, PT, PT, PT, UP0, 0x80, 0x0 ;  /* 0x000000000000781c */ /* 0x000fda0003f0f008 */
[----:B0-----:R-:W-:Y:S05]  /*09e0*/  @P0 BRA `(.L_x_429) ;  /* 0x0000000000b00947 */ /* 0x001fea0003800000 */
[----:B------:R-:W0:Y:S01]  /*09f0*/  LDC.64 R2, c[0x0][0x220] ;  /* 0x00008800ff027b82 */ /* 0x000e220000000a00 */
[----:B------:R-:W-:-:S04]  /*0a00*/  VIADD R21, R21, 0x1 ;  /* 0x0000000115157836 */ /* 0x000fc80000000000 */
[----:B------:R-:W-:-:S05]  /*0a10*/  IMAD R0, R21, UR8, RZ ;  /* 0x0000000815007c24 */ /* 0x000fca000f8e02ff */
[----:B------:R-:W-:-:S04]  /*0a20*/  SHF.R.S32.HI R5, RZ, 0x1f, R0 ;  /* 0x0000001fff057819 */ /* 0x000fc80000011400 */
[----:B------:R-:W-:-:S04]  /*0a30*/  LEA.HI R5, R5, R0, RZ, 0x3 ;  /* 0x0000000005057211 */ /* 0x000fc800078f18ff */
[----:B------:R-:W-:-:S05]  /*0a40*/  LEA.HI.SX32 R5, R5, R22, 0x1d ;  /* 0x0000001605057211 */ /* 0x000fca00078feaff */
[----:B0-----:R-:W-:Y:S02]  /*0a50*/  IMAD.WIDE R2, R5, 0x4, R2 ;  /* 0x0000000405027825 */ /* 0x001fe400078e0202 */
[----:B------:R-:W0:Y:S04]  /*0a60*/  LDC.64 R4, c[0x0][0x228] ;  /* 0x00008a00ff047b82 */ /* 0x000e280000000a00 */
[----:B------:R-:W2:Y:S01]  /*0a70*/  LDG.E.CONSTANT R2, desc[UR10][R2.64] ;  /* 0x0000000a02027981 */ /* 0x000ea2000c1e9900 */
[----:B------:R-:W-:-:S04]  /*0a80*/  IMAD.IADD R7, R25, 0x1, R0 ;  /* 0x0000000119077824 */ /* 0x000fc800078e0200 */
        /* <DEDUP_REMOVED lines=8> */
[C---:B------:R-:W-:Y:S02]  /*0b10*/  LEA.HI R2, R0.reuse, 0x1, RZ, 0x18 ;  /* 0x0000000100027811 */ /* 0x040fe400078fc0ff */
[----:B------:R-:W-:Y:S02]  /*0b20*/  LEA.HI R0, R0, 0x1, RZ, 0x14 ;  /* 0x0000000100007811 */ /* 0x000fe400078fa0ff */
[----:B------:R-:W-:Y:S02]  /*0b30*/  LOP3.LUT R6, R6, 0xf, RZ, 0xc0, !PT ;  /* 0x0000000f06067812 */ /* 0x000fe400078ec0ff */
[----:B------:R-:W-:Y:S02]  /*0b40*/  LOP3.LUT R8, R8, 0xf, RZ, 0xc0, !PT ;  /* 0x0000000f08087812 */ /* 0x000fe400078ec0ff */
[----:B------:R-:W-:Y:S01]  /*0b50*/  LOP3.LUT R9, R2, 0xf, RZ, 0xc0, !PT ;  /* 0x0000000f02097812 */ /* 0x000fe200078ec0ff */
[----:B------:R1:W2:Y:S01]  /*0b60*/  I2F.F16 R7, R6 ;  /* 0x0000000600077306 */ /* 0x0002a20000200c00 */
[----:B------:R-:W-:-:S02]  /*0b70*/  LOP3.LUT R10, R0, 0xf, RZ, 0xc0, !PT ;  /* 0x0000000f000a7812 */ /* 0x000fc400078ec0ff */
[----:B------:R-:W-:Y:S02]  /*0b80*/  LOP3.LUT R2, R8, 0xe400, RZ, 0xfc, !PT ;  /* 0x0000e40008027812 */ /* 0x000fe400078efcff */
[----:B0-----:R-:W-:Y:S02]  /*0b90*/  LOP3.LUT R4, R9, 0xe400, RZ, 0xfc, !PT ;  /* 0x0000e40009047812 */ /* 0x001fe400078efcff */
[----:B------:R-:W-:Y:S01]  /*0ba0*/  PRMT R2, R2, 0x5410, R2 ;  /* 0x0000541002027816 */ /* 0x000fe20000000002 */
[----:B------:R0:W4:Y:S01]  /*0bb0*/  I2F.F16 R3, R8 ;  /* 0x0000000800037306 */ /* 0x0001220000200c00 */
[----:B-1----:R-:W-:Y:S02]  /*0bc0*/  LOP3.LUT R6, R6, 0xe400, RZ, 0xfc, !PT ;  /* 0x0000e40006067812 */ /* 0x002fe400078efcff */
[C-C-:B---3--:R-:W-:Y:S02]  /*0bd0*/  PRMT R20, R19.reuse, 0x5410, R19.reuse ;  /* 0x0000541013147816 */ /* 0x148fe40000000013 */
[----:B------:R-:W-:Y:S01]  /*0be0*/  PRMT R19, R19, 0x7632, R19 ;  /* 0x0000763213137816 */ /* 0x000fe20000000013 */
[----:B--2---:R-:W-:-:S02]  /*0bf0*/  HADD2 R7, R16.H0_H0, -R7.H0_H0 ;  /* 0xa000000710077230 */ /* 0x004fc40000000800 */
[----:B------:R-:W1:Y:S01]  /*0c00*/  I2F.F16 R5, R9 ;  /* 0x0000000900057306 */ /* 0x000e620000200c00 */
[----:B0-----:R-:W-:Y:S02]  /*0c10*/  LOP3.LUT R8, R10, 0xe400, RZ, 0xfc, !PT ;  /* 0x0000e4000a087812 */ /* 0x001fe400078efcff */
[C-C-:B----4-:R-:W-:Y:S02]  /*0c20*/  PRMT R18, R17.reuse, 0x5410, R17.reuse ;  /* 0x0000541011127816 */ /* 0x150fe40000000011 */
[----:B------:R-:W-:Y:S01]  /*0c30*/  PRMT R17, R17, 0x7632, R17 ;  /* 0x0000763211117816 */ /* 0x000fe20000000011 */
[C---:B------:R-:W-:Y:S02]  /*0c40*/  HADD2 R3, R16.reuse.H0_H0, -R3.H0_H0 ;  /* 0xa000000310037230 */ /* 0x040fe40000000800 */
[----:B------:R-:W0:Y:S01]  /*0c50*/  I2F.F16 R0, R10 ;  /* 0x0000000a00007306 */ /* 0x000e220000200c00 */
[----:B------:R-:W-:Y:S01]  /*0c60*/  PRMT R4, R4, 0x5410, R4 ;  /* 0x0000541004047816 */ /* 0x000fe20000000004 */
[----:B-1----:R-:W-:-:S02]  /*0c70*/  HADD2 R5, R16.H0_H0, -R5.H0_H0 ;  /* 0xa000000510057230 */ /* 0x002fc40000000800 */
[----:B0-----:R-:W-:Y:S01]  /*0c80*/  HADD2 R0, R16.H0_H0, -R0.H0_H0 ;  /* 0xa000000010007230 */ /* 0x001fe20000000800 */
[----:B------:R-:W-:Y:S02]  /*0c90*/  PRMT R16, R6, 0x5410, R6 ;  /* 0x0000541006107816 */ /* 0x000fe40000000006 */
[----:B------:R-:W-:-:S07]  /*0ca0*/  PRMT R6, R8, 0x5410, R8 ;  /* 0x0000541008067816 */ /* 0x000fce0000000008 */
.L_x_429:
[----:B------:R-:W0:Y:S01]  /*0cb0*/  LDS.128 R8, [UR6] ;  /* 0x00000006ff087984 */ /* 0x000e220008000c00 */
[C---:B-----5:R-:W-:Y:S02]  /*0cc0*/  LOP3.LUT R31, R12.reuse, 0xf000f, RZ, 0xc0, !PT ;  /* 0x000f000f0c1f7812 */ /* 0x060fe400078ec0ff */
[----:B------:R-:W-:Y:S02]  /*0cd0*/  LOP3.LUT R32, R12, 0xf000f0, RZ, 0xc0, !PT ;  /* 0x00f000f00c207812 */ /* 0x000fe400078ec0ff */
[----:B------:R-:W-:Y:S02]  /*0ce0*/  LOP3.LUT R31, R31, 0x64006400, RZ, 0xfc, !PT ;  /* 0x640064001f1f7812 */ /* 0x000fe400078efcff */
[----:B------:R-:W-:Y:S02]  /*0cf0*/  LOP3.LUT R32, R32, 0x64006400, RZ, 0xfc, !PT ;  /* 0x6400640020207812 */ /* 0x000fe400078efcff */
[----:B------:R-:W-:Y:S02]  /*0d00*/  SHF.R.U32.HI R30, RZ, 0x8, R12 ;  /* 0x00000008ff1e7819 */ /* 0x000fe4000001160c */
[----:B------:R-:W-:Y:S01]  /*0d10*/  HFMA2.MMA R33, R31, 1, 1, R16 ;  /* 0x3c003c001f217835 */ /* 0x000fe20000000010 */
[----:B------:R-:W-:Y:S01]  /*0d20*/  SHF.R.U32.HI R35, RZ, 0x8, R14 ;  /* 0x00000008ff237819 */ /* 0x000fe2000001160e */
[----:B------:R-:W-:Y:S01]  /*0d30*/  HFMA2.MMA R32, R32, 0.0625, 0.0625, R7 ;  /* 0x2c002c0020207835 */ /* 0x000fe20000000007 */
[----:B------:R-:W-:-:S04]  /*0d40*/  LOP3.LUT R12, R30, 0xf000f, RZ, 0xc0, !PT ;  /* 0x000f000f1e0c7812 */ /* 0x000fc800078ec0ff */
[----:B------:R-:W-:Y:S02]  /*0d50*/  LOP3.LUT R31, R12, 0x64006400, RZ, 0xfc, !PT ;  /* 0x640064000c1f7812 */ /* 0x000fe400078efcff */
[----:B------:R-:W-:-:S03]  /*0d60*/  LOP3.LUT R12, R13, 0xf000f, RZ, 0xc0, !PT ;  /* 0x000f000f0d0c7812 */ /* 0x000fc600078ec0ff */
[----:B------:R-:W-:Y:S02]  /*0d70*/  HADD2 R31, R31, R16 ;  /* 0x000000101f1f7230 */ /* 0x000fe40000000000 */
[----:B0-----:R-:W-:-:S06]  /*0d80*/  HFMA2 R33, R33, R8, RZ.H0_H0 ;  /* 0x0000000821217231 */ /* 0x001fcc00000400ff */
[----:B------:R-:W-:Y:S01]  /*0d90*/  HFMA2.MMA R32, R32, R9, R33 ;  /* 0x0000000920207235 */ /* 0x000fe20000000021 */
[----:B------:R-:W-:Y:S02]  /*0da0*/  LOP3.LUT R33, R12, 0x64006400, RZ, 0xfc, !PT ;  /* 0x640064000c217812 */ /* 0x000fe400078efcff */
[----:B------:R-:W-:-:S04]  /*0db0*/  LOP3.LUT R12, R13, 0xf000f0, RZ, 0xc0, !PT ;  /* 0x00f000f00d0c7812 */ /* 0x000fc800078ec0ff */
[----:B------:R-:W-:Y:S01]  /*0dc0*/  HFMA2.MMA R33, R33, 1, 1, R2 ;  /* 0x3c003c0021217835 */ /* 0x000fe20000000002 */
[----:B------:R-:W-:Y:S02]  /*0dd0*/  LOP3.LUT R12, R12, 0x64006400, RZ, 0xfc, !PT ;  /* 0x640064000c0c7812 */ /* 0x000fe400078efcff */
[----:B------:R-:W-:-:S04]  /*0de0*/  HFMA2 R31, R31, R10, R32 ;  /* 0x0000000a1f1f7231 */ /* 0x000fc80000000020 */
[----:B------:R-:W-:-:S03]  /*0df0*/  HFMA2.MMA R12, R12, 0.0625, 0.0625, R3 ;  /* 0x2c002c000c0c7835 */ /* 0x000fc60000000003 */
[----:B------:R-:W-:Y:S01]  /*0e00*/  HFMA2 R32, R33, R8, RZ.H0_H0 ;  /* 0x0000000821207231 */ /* 0x000fe200000400ff */
[----:B------:R-:W-:-:S05]  /*0e10*/  SHF.R.U32.HI R33, RZ, 0x8, R13 ;  /* 0x00000008ff217819 */ /* 0x000fca000001160d */
[----:B------:R-:W-:Y:S01]  /*0e20*/  HFMA2.MMA R34, R12, R9, R32 ;  /* 0x000000090c227235 */ /* 0x000fe20000000020 */
[----:B------:R-:W-:-:S04]  /*0e30*/  LOP3.LUT R12, R33, 0xf000f, RZ, 0xc0, !PT ;  /* 0x000f000f210c7812 */ /* 0x000fc800078ec0ff */
[----:B------:R-:W-:Y:S02]  /*0e40*/  LOP3.LUT R13, R12, 0x64006400, RZ, 0xfc, !PT ;  /* 0x640064000c0d7812 */ /* 0x000fe400078efcff */
[----:B------:R-:W-:-:S03]  /*0e50*/  LOP3.LUT R12, R14, 0xf000f, RZ, 0xc0, !PT ;  /* 0x000f000f0e0c7812 */ /* 0x000fc600078ec0ff */
[----:B------:R-:W-:Y:S01]  /*0e60*/  HADD2 R32, R13, R2 ;  /* 0x000000020d207230 */ /* 0x000fe20000000000 */
[----:B------:R-:W-:Y:S02]  /*0e70*/  LOP3.LUT R13, R12, 0x64006400, RZ, 0xfc, !PT ;  /* 0x640064000c0d7812 */ /* 0x000fe400078efcff */
[----:B------:R-:W-:Y:S01]  /*0e80*/  LOP3.LUT R12, R14, 0xf000f0, RZ, 0xc0, !PT ;  /* 0x00f000f00e0c7812 */ /* 0x000fe200078ec0ff */
[----:B------:R-:W-:-:S03]  /*0e90*/  HFMA2 R32, R32, R10, R34 ;  /* 0x0000000a20207231 */ /* 0x000fc60000000022 */
[----:B------:R-:W-:Y:S01]  /*0ea0*/  HFMA2.MMA R13, R13, 1, 1, R4 ;  /* 0x3c003c000d0d7835 */ /* 0x000fe20000000004 */
[----:B------:R-:W-:-:S06]  /*0eb0*/  LOP3.LUT R12, R12, 0x64006400, RZ, 0xfc, !PT ;  /* 0x640064000c0c7812 */ /* 0x000fcc00078efcff */
[----:B------:R-:W-:Y:S01]  /*0ec0*/  HFMA2.MMA R34, R12, 0.0625, 0.0625, R5 ;  /* 0x2c002c000c227835 */ /* 0x000fe20000000005 */
[----:B------:R-:W-:Y:S02]  /*0ed0*/  LOP3.LUT R12, R35, 0xf000f, RZ, 0xc0, !PT ;  /* 0x000f000f230c7812 */ /* 0x000fe400078ec0ff */
[----:B------:R-:W-:-:S06]  /*0ee0*/  HFMA2 R13, R13, R8, RZ.H0_H0 ;  /* 0x000000080d0d7231 */ /* 0x000fcc00000400ff */
[----:B------:R-:W-:Y:S01]  /*0ef0*/  HFMA2.MMA R34, R34, R9, R13 ;  /* 0x0000000922227235 */ /* 0x000fe2000000000d */
[----:B------:R-:W-:Y:S02]  /*0f00*/  LOP3.LUT R13, R12, 0x64006400, RZ, 0xfc, !PT ;  /* 0x640064000c0d7812 */ /* 0x000fe400078efcff */
[----:B------:R-:W-:-:S03]  /*0f10*/  LOP3.LUT R12, R15, 0xf000f, RZ, 0xc0, !PT ;  /* 0x000f000f0f0c7812 */ /* 0x000fc600078ec0ff */
[----:B------:R-:W-:-:S04]  /*0f20*/  HADD2 R13, R13, R4 ;  /* 0x000000040d0d7230 */ /* 0x000fc80000000000 */
[----:B------:R-:W-:Y:S01]  /*0f30*/  HFMA2 R34, R13, R10, R34 ;  /* 0x0000000a0d227231 */ /* 0x000fe20000000022 */
[----:B------:R-:W-:-:S06]  /*0f40*/  LOP3.LUT R13, R12, 0x64006400, RZ, 0xfc, !PT ;  /* 0x640064000c0d7812 */ /* 0x000fcc00078efcff */
[----:B------:R-:W-:-:S08]  /*0f50*/  HFMA2.MMA R13, R13, 1, 1, R6 ;  /* 0x3c003c000d0d7835 */ /* 0x000fd00000000006 */
[----:B------:R-:W-:Y:S01]  /*0f60*/  HFMA2.MMA R12, R13, R8, RZ ;  /* 0x000000080d0c7235 */ /* 0x000fe200000000ff */
[----:B------:R-:W-:-:S04]  /*0f70*/  LOP3.LUT R8, R15, 0xf000f0, RZ, 0xc0, !PT ;  /* 0x00f000f00f087812 */ /* 0x000fc800078ec0ff */
[----:B------:R-:W-:Y:S02]  /*0f80*/  LOP3.LUT R13, R8, 0x64006400, RZ, 0xfc, !PT ;  /* 0x64006400080d7812 */ /* 0x000fe400078efcff */
[----:B------:R-:W-:-:S03]  /*0f90*/  SHF.R.U32.HI R8, RZ, 0x8, R15 ;  /* 0x00000008ff087819 */ /* 0x000fc6000001160f */
[----:B------:R-:W-:-:S06]  /*0fa0*/  HFMA2 R13, R13, 0.0625, 0.0625, R0 ;  /* 0x2c002c000d0d7831 */ /* 0x000fcc0000000000 */
[----:B------:R-:W-:Y:S01]  /*0fb0*/  HFMA2.MMA R12, R13, R9, R12 ;  /* 0x000000090d0c7235 */ /* 0x000fe2000000000c */
[----:B------:R-:W-:-:S04]  /*0fc0*/  LOP3.LUT R9, R8, 0xf000f, RZ, 0xc0, !PT ;  /* 0x000f000f08097812 */ /* 0x000fc800078ec0ff */
[----:B------:R-:W-:-:S05]  /*0fd0*/  LOP3.LUT R9, R9, 0x64006400, RZ, 0xfc, !PT ;  /* 0x6400640009097812 */ /* 0x000fca00078efcff */
[----:B------:R-:W-:-:S04]  /*0fe0*/  HADD2 R9, R9, R6 ;  /* 0x0000000609097230 */ /* 0x000fc80000000000 */
[----:B------:R-:W-:Y:S02]  /*0ff0*/  HFMA2 R10, R9, R10, R12 ;  /* 0x0000000a090a7231 */ /* 0x000fe4000000000c */
[----:B------:R-:W-:-:S04]  /*1000*/  IMAD.U32 R9, RZ, RZ, UR8 ;  /* 0x00000008ff097e24 */ /* 0x000fc8000f8e00ff */
[----:B------:R-:W-:-:S05]  /*1010*/  IMAD.WIDE R36, R9, 0x4, R36 ;  /* 0x0000000409247825 */ /* 0x000fca00078e0224 */
[----:B------:R-:W2:Y:S01]  /*1020*/  LDG.E.128.CONSTANT R12, desc[UR10][R36.64] ;  /* 0x0000000a240c7981 */ /* 0x000ea2000c1e9d00 */
[----:B------:R-:W-:Y:S02]  /*1030*/  LOP3.LUT R30, R30, 0xf000f0, RZ, 0xc0, !PT ;  /* 0x00f000f01e1e7812 */ /* 0x000fe400078ec0ff */
[----:B------:R-:W-:Y:S02]  /*1040*/  LOP3.LUT R33, R33, 0xf000f0, RZ, 0xc0, !PT ;  /* 0x00f000f021217812 */ /* 0x000fe400078ec0ff */
[----:B------:R-:W-:Y:S02]  /*1050*/  LOP3.LUT R30, R30, 0x64006400, RZ, 0xfc, !PT ;  /* 0x640064001e1e7812 */ /* 0x000fe400078efcff */
[----:B------:R-:W-:Y:S02]  /*1060*/  LOP3.LUT R35, R35, 0xf000f0, RZ, 0xc0, !PT ;  /* 0x00f000f023237812 */ /* 0x000fe400078ec0ff */
[----:B------:R-:W-:Y:S02]  /*1070*/  LOP3.LUT R9, R8, 0xf000f0, RZ, 0xc0, !PT ;  /* 0x00f000f008097812 */ /* 0x000fe400078ec0ff */
[----:B------:R-:W-:Y:S01]  /*1080*/  HFMA2.MMA R30, R30, 0.0625, 0.0625, R7 ;  /* 0x2c002c001e1e7835 */ /* 0x000fe20000000007 */
[----:B------:R-:W-:-:S02]  /*1090*/  LOP3.LUT R8, R35, 0x64006400, RZ, 0xfc, !PT ;  /* 0x6400640023087812 */ /* 0x000fc400078efcff */
[----:B------:R-:W-:-:S04]  /*10a0*/  LOP3.LUT R9, R9, 0x64006400, RZ, 0xfc, !PT ;  /* 0x6400640009097812 */ /* 0x000fc800078efcff */
[----:B------:R-:W-:-:S03]  /*10b0*/  HFMA2.MMA R8, R8, 0.0625, 0.0625, R5 ;  /* 0x2c002c0008087835 */ /* 0x000fc60000000005 */
[----:B------:R-:W-:Y:S01]  /*10c0*/  HFMA2 R31, R30, R11, R31 ;  /* 0x0000000b1e1f7231 */ /* 0x000fe2000000001f */
[----:B------:R-:W-:-:S04]  /*10d0*/  LOP3.LUT R30, R33, 0x64006400, RZ, 0xfc, !PT ;  /* 0x64006400211e7812 */ /* 0x000fc800078efcff */
[----:B------:R-:W-:Y:S02]  /*10e0*/  HFMA2.MMA R34, R8, R11, R34 ;  /* 0x0000000b08227235 */ /* 0x000fe40000000022 */
[----:B------:R-:W-:Y:S02]  /*10f0*/  HFMA2.MMA R30, R30, 0.0625, 0.0625, R3 ;  /* 0x2c002c001e1e7835 */ /* 0x000fe40000000003 */
[----:B------:R-:W-:-:S04]  /*1100*/  HFMA2.MMA R29, R31, R20, R29 ;  /* 0x000000141f1d7235 */ /* 0x000fc8000000001d */
[----:B------:R-:W-:-:S04]  /*1110*/  HFMA2.MMA R27, R34, R18, R27 ;  /* 0x00000012221b7235 */ /* 0x000fc8000000001b */
[----:B------:R-:W-:Y:S02]  /*1120*/  HFMA2 R32, R30, R11, R32 ;  /* 0x0000000b1e207231 */ /* 0x000fe40000000020 */
[----:B------:R-:W-:Y:S02]  /*1130*/  HFMA2 R30, R9, 0.0625, 0.0625, R0 ;  /* 0x2c002c00091e7831 */ /* 0x000fe40000000000 */
[----:B------:R-:W-:Y:S02]  /*1140*/  HFMA2 R28, R32, R19, R28 ;  /* 0x00000013201c7231 */ /* 0x000fe4000000001c */
[----:B------:R-:W-:Y:S02]  /*1150*/  HFMA2 R30, R30, R11, R10 ;  /* 0x0000000b1e1e7231 */ /* 0x000fe4000000000a */
[----:B------:R-:W0:Y:S02]  /*1160*/  LDS.128 R8, [UR6+0x10] ;  /* 0x00001006ff087984 */ /* 0x000e240008000c00 */
[----:B------:R-:W-:Y:S01]  /*1170*/  HFMA2 R26, R30, R17, R26 ;  /* 0x000000111e1a7231 */ /* 0x000fe2000000001a */
[----:B--2---:R-:W-:-:S02]  /*1180*/  LOP3.LUT R30, R12, 0xf000f, RZ, 0xc0, !PT ;  /* 0x000f000f0c1e7812 */ /* 0x004fc400078ec0ff */
[----:B------:R-:W-:Y:S02]  /*1190*/  LOP3.LUT R32, R12, 0xf000f0, RZ, 0xc0, !PT ;  /* 0x00f000f00c207812 */ /* 0x000fe400078ec0ff */
[----:B------:R-:W-:Y:S02]  /*11a0*/  LOP3.LUT R33, R30, 0x64006400, RZ, 0xfc, !PT ;  /* 0x640064001e217812 */ /* 0x000fe400078efcff */
[----:B------:R-:W-:Y:S02]  /*11b0*/  LOP3.LUT R32, R32, 0x64006400, RZ, 0xfc, !PT ;  /* 0x6400640020207812 */ /* 0x000fe400078efcff */
[----:B------:R-:W-:Y:S01]  /*11c0*/  SHF.R.U32.HI R31, RZ, 0x8, R12 ;  /* 0x00000008ff1f7819 */ /* 0x000fe2000001160c */
[----:B------:R-:W-:-:S03]  /*11d0*/  HADD2 R30, R33, R16 ;  /* 0x00000010211e7230 */ /* 0x000fc60000000000 */
[----:B------:R-:W-:Y:S01]  /*11e0*/  LOP3.LUT R12, R31, 0xf000f, RZ, 0xc0, !PT ;  /* 0x000f000f1f0c7812 */ /* 0x000fe200078ec0ff */
[----:B------:R-:W-:Y:S01]  /*11f0*/  HFMA2.MMA R32, R32, 0.0625, 0.0625, R7 ;  /* 0x2c002c0020207835 */ /* 0x000fe20000000007 */
[----:B0-----:R-:W-:Y:S02]  /*1200*/  HFMA2 R30, R30, R8, RZ.H0_H0 ;  /* 0x000000081e1e7231 */ /* 0x001fe400000400ff */
[----:B------:R-:W-:Y:S02]  /*1210*/  LOP3.LUT R33, R12, 0x64006400, RZ, 0xfc, !PT ;  /* 0x640064000c217812 */ /* 0x000fe400078efcff */
[----:B------:R-:W-:-:S03]  /*1220*/  LOP3.LUT R12, R13, 0xf000f, RZ, 0xc0, !PT ;  /* 0x000f000f0d0c7812 */ /* 0x000fc600078ec0ff */
[----:B------:R-:W-:Y:S01]  /*1230*/  HFMA2.MMA R32, R32, R9, R30 ;  /* 0x0000000920207235 */ /* 0x000fe2000000001e */
[----:B------:R-:W-:Y:S01]  /*1240*/  HADD2 R30, R33, R16 ;  /* 0x00000010211e7230 */ /* 0x000fe20000000000 */
[----:B------:R-:W-:Y:S02]  /*1250*/  LOP3.LUT R33, R12, 0x64006400, RZ, 0xfc, !PT ;  /* 0x640064000c217812 */ /* 0x000fe400078efcff */
[----:B------:R-:W-:-:S04]  /*1260*/  LOP3.LUT R12, R13, 0xf000f0, RZ, 0xc0, !PT ;  /* 0x00f000f00d0c7812 */ /* 0x000fc800078ec0ff */
[----:B------:R-:W-:Y:S01]  /*1270*/  HFMA2.MMA R33, R33, 1, 1, R2 ;  /* 0x3c003c0021217835 */ /* 0x000fe20000000002 */
[----:B------:R-:W-:Y:S01]  /*1280*/  LOP3.LUT R12, R12, 0x64006400, RZ, 0xfc, !PT ;  /* 0x640064000c0c7812 */ /* 0x000fe200078efcff */
[----:B------:R-:W-:Y:S01]  /*1290*/  HFMA2 R30, R30, R10, R32 ;  /* 0x0000000a1e1e7231 */ /* 0x000fe20000000020 */
[----:B------:R-:W-:-:S04]  /*12a0*/  SHF.R.U32.HI R32, RZ, 0x8, R13 ;  /* 0x00000008ff207819 */ /* 0x000fc8000001160d */
[----:B------:R-:W-:-:S03]  /*12b0*/  HFMA2.MMA R12, R12, 0.0625, 0.0625, R3 ;  /* 0x2c002c000c0c7835 */ /* 0x000fc60000000003 */
[----:B------:R-:W-:-:S06]  /*12c0*/  HFMA2 R33, R33, R8, RZ.H0_H0 ;  /* 0x0000000821217231 */ /* 0x000fcc00000400ff */
[----:B------:R-:W-:Y:S01]  /*12d0*/  HFMA2.MMA R34, R12, R9, R33 ;  /* 0x000000090c227235 */ /* 0x000fe20000000021 */
[----:B------:R-:W-:-:S04]  /*12e0*/  LOP3.LUT R12, R32, 0xf000f, RZ, 0xc0, !PT ;  /* 0x000f000f200c7812 */ /* 0x000fc800078ec0ff */
[----:B------:R-:W-:Y:S02]  /*12f0*/  LOP3.LUT R13, R12, 0x64006400, RZ, 0xfc, !PT ;  /* 0x640064000c0d7812 */ /* 0x000fe400078efcff */
[----:B------:R-:W-:-:S03]  /*1300*/  LOP3.LUT R12, R14, 0xf000f, RZ, 0xc0, !PT ;  /* 0x000f000f0e0c7812 */ /* 0x000fc600078ec0ff */
[----:B------:R-:W-:Y:S01]  /*1310*/  HADD2 R33, R13, R2 ;  /* 0x000000020d217230 */ /* 0x000fe20000000000 */
[----:B------:R-:W-:Y:S02]  /*1320*/  LOP3.LUT R13, R12, 0x64006400, RZ, 0xfc, !PT ;  /* 0x640064000c0d7812 */ /* 0x000fe400078efcff */
[----:B------:R-:W-:Y:S01]  /*1330*/  LOP3.LUT R12, R14, 0xf000f0, RZ, 0xc0, !PT ;  /* 0x00f000f00e0c7812 */ /* 0x000fe200078ec0ff */
[----:B------:R-:W-:Y:S01]  /*1340*/  HFMA2 R33, R33, R10, R34 ;  /* 0x0000000a21217231 */ /* 0x000fe20000000022 */
[----:B------:R-:W-:Y:S02]  /*1350*/  SHF.R.U32.HI R34, RZ, 0x8, R14 ;  /* 0x00000008ff227819 */ /* 0x000fe4000001160e */
        /* <DEDUP_REMOVED lines=14> */
[----:B------:R-:W-:-:S05]  /*1440*/  LOP3.LUT R13, R8, 0x64006400, RZ, 0xfc, !PT ;  /* 0x64006400080d7812 */ /* 0x000fca00078efcff */
[----:B------:R-:W-:-:S06]  /*1450*/  HFMA2 R13, R13, 0.0625, 0.0625, R0 ;  /* 0x2c002c000d0d7831 */ /* 0x000fcc0000000000 */
[----:B------:R-:W-:Y:S01]  /*1460*/  HFMA2.MMA R12, R13, R9, R12 ;  /* 0x000000090d0c7235 */ /* 0x000fe2000000000c */
[----:B------:R-:W-:-:S04]  /*1470*/  SHF.R.U32.HI R9, RZ, 0x8, R15 ;  /* 0x00000008ff097819 */ /* 0x000fc8000001160f */
        /* <DEDUP_REMOVED lines=14> */
[----:B------:R-:W-:Y:S01]  /*1560*/  LOP3.LUT R9, R9, 0xf000f0, RZ, 0xc0, !PT ;  /* 0x00f000f009097812 */ /* 0x000fe200078ec0ff */
[----:B------:R-:W-:-:S03]  /*1570*/  HFMA2.MMA R32, R32, 0.0625, 0.0625, R3 ;  /* 0x2c002c0020207835 */ /* 0x000fc60000000003 */
[----:B------:R-:W-:Y:S01]  /*1580*/  LOP3.LUT R9, R9, 0x64006400, RZ, 0xfc, !PT ;  /* 0x6400640009097812 */ /* 0x000fe200078efcff */
[----:B------:R-:W-:Y:S02]  /*1590*/  HFMA2.MMA R34, R34, 0.0625, 0.0625, R5 ;  /* 0x2c002c0022227835 */ /* 0x000fe40000000005 */
[-C--:B------:R-:W-:Y:S02]  /*15a0*/  HFMA2 R8, R8, R11.reuse, R30 ;  /* 0x0000000b08087231 */ /* 0x080fe4000000001e */
[----:B------:R-:W-:Y:S02]  /*15b0*/  HFMA2 R30, R9, 0.0625, 0.0625, R0 ;  /* 0x2c002c00091e7831 */ /* 0x000fe40000000000 */
[-C--:B------:R-:W-:Y:S02]  /*15c0*/  HFMA2 R33, R32, R11.reuse, R33 ;  /* 0x0000000b20217231 */ /* 0x080fe40000000021 */
[----:B------:R-:W-:Y:S01]  /*15d0*/  HFMA2.MMA R35, R34, R11, R35 ;  /* 0x0000000b22237235 */ /* 0x000fe20000000023 */
[----:B------:R-:W-:Y:S01]  /*15e0*/  HFMA2 R30, R30, R11, R10 ;  /* 0x0000000b1e1e7231 */ /* 0x000fe2000000000a */
[----:B------:R-:W-:Y:S01]  /*15f0*/  HFMA2.MMA R29, R8, R20, R29 ;  /* 0x00000014081d7235 */ /* 0x000fe2000000001d */
[----:B------:R-:W-:Y:S01]  /*1600*/  HFMA2 R28, R33, R19, R28 ;  /* 0x00000013211c7231 */ /* 0x000fe2000000001c */
[----:B------:R-:W0:Y:S01]  /*1610*/  LDS.128 R8, [UR6+0x20] ;  /* 0x00002006ff087984 */ /* 0x000e220008000c00 */
[----:B------:R-:W-:-:S03]  /*1620*/  HFMA2 R26, R30, R17, R26 ;  /* 0x000000111e1a7231 */ /* 0x000fc6000000001a */
[----:B------:R-:W-:Y:S01]  /*1630*/  HFMA2.MMA R27, R35, R18, R27 ;  /* 0x00000012231b7235 */ /* 0x000fe2000000001b */
[C---:B--2---:R-:W-:Y:S02]  /*1640*/  LOP3.LUT R30, R12.reuse, 0xf000f, RZ, 0xc0, !PT ;  /* 0x000f000f0c1e7812 */ /* 0x044fe400078ec0ff */
[----:B------:R-:W-:Y:S02]  /*1650*/  LOP3.LUT R32, R12, 0xf000f0, RZ, 0xc0, !PT ;  /* 0x00f000f00c207812 */ /* 0x000fe400078ec0ff */
[----:B------:R-:W-:Y:S02]  /*1660*/  LOP3.LUT R33, R30, 0x64006400, RZ, 0xfc, !PT ;  /* 0x640064001e217812 */ /* 0x000fe400078efcff */
[----:B------:R-:W-:Y:S02]  /*1670*/  LOP3.LUT R32, R32, 0x64006400, RZ, 0xfc, !PT ;  /* 0x6400640020207812 */ /* 0x000fe400078efcff */
[----:B------:R-:W-:Y:S01]  /*1680*/  SHF.R.U32.HI R31, RZ, 0x8, R12 ;  /* 0x00000008ff1f7819 */ /* 0x000fe2000001160c */
[----:B------:R-:W-:Y:S01]  /*1690*/  HADD2 R30, R33, R16 ;  /* 0x00000010211e7230 */ /* 0x000fe20000000000 */
[----:B------:R-:W-:-:S02]  /*16a0*/  SHF.R.U32.HI R35, RZ, 0x8, R14 ;  /* 0x00000008ff237819 */ /* 0x000fc4000001160e */
        /* <DEDUP_REMOVED lines=47> */
[----:B------:R0:W2:Y:S01]  /*19a0*/  LDG.E.128.CONSTANT R12, desc[UR10][R36.64] ;  /* 0x0000000a240c7981 */ /* 0x0000a2000c1e9d00 */
[----:B------:R-:W-:Y:S01]  /*19b0*/  LOP3.LUT R31, R31, 0xf000f0, RZ, 0xc0, !PT ;  /* 0x00f000f01f1f7812 */ /* 0x000fe200078ec0ff */
[----:B------:R-:W-:Y:S01]  /*19c0*/  UIADD3 UR4, UR4, 0x20, URZ ;  /* 0x0000002004047890 */ /* 0x000fe2000fffe03f */
[----:B------:R-:W-:Y:S01]  /*19d0*/  LOP3.LUT R32, R32, 0xf000f0, RZ, 0xc0, !PT ;  /* 0x00f000f020207812 */ /* 0x000fe200078ec0ff */
[----:B------:R-:W-:Y:S01]  /*19e0*/  UIADD3 UR5, UR5, 0x20, URZ ;  /* 0x0000002005057890 */ /* 0x000fe2000fffe03f */
[----:B------:R-:W-:Y:S01]  /*19f0*/  LOP3.LUT R31, R31, 0x64006400, RZ, 0xfc, !PT ;  /* 0x640064001f1f7812 */ /* 0x000fe200078efcff */
[----:B------:R-:W-:Y:S01]  /*1a00*/  UISETP.GE.AND UP0, UPT, UR4, UR9, UPT ;  /* 0x000000090400728c */ /* 0x000fe2000bf06270 */
[----:B------:R-:W-:Y:S02]  /*1a10*/  LOP3.LUT R35, R35, 0xf000f0, RZ, 0xc0, !PT ;  /* 0x00f000f023237812 */ /* 0x000fe400078ec0ff */
[----:B------:R-:W-:Y:S02]  /*1a20*/  LOP3.LUT R32, R32, 0x64006400, RZ, 0xfc, !PT ;  /* 0x6400640020207812 */ /* 0x000fe400078efcff */
[----:B------:R-:W-:Y:S01]  /*1a30*/  LOP3.LUT R9, R8, 0xf000f0, RZ, 0xc0, !PT ;  /* 0x00f000f008097812 */ /* 0x000fe200078ec0ff */
[----:B------:R-:W-:Y:S01]  /*1a40*/  HFMA2.MMA R31, R31, 0.0625, 0.0625, R7 ;  /* 0x2c002c001f1f7835 */ /* 0x000fe20000000007 */
[----:B------:R-:W-:-:S02]  /*1a50*/  LOP3.LUT R8, R35, 0x64006400, RZ, 0xfc, !PT ;  /* 0x6400640023087812 */ /* 0x000fc400078efcff */
[----:B------:R-:W-:Y:S01]  /*1a60*/  HFMA2.MMA R32, R32, 0.0625, 0.0625, R3 ;  /* 0x2c002c0020207835 */ /* 0x000fe20000000003 */
[----:B------:R-:W-:Y:S02]  /*1a70*/  LOP3.LUT R9, R9, 0x64006400, RZ, 0xfc, !PT ;  /* 0x6400640009097812 */ /* 0x000fe400078efcff */
[----:B------:R-:W-:Y:S01]  /*1a80*/  PLOP3.LUT P0, PT, PT, PT, UP0, 0x80, 0x0 ;  /* 0x000000000000781c */ /* 0x000fe20003f0f008 */
[----:B------:R-:W-:-:S03]  /*1a90*/  HFMA2.MMA R8, R8, 0.0625, 0.0625, R5 ;  /* 0x2c002c0008087835 */ /* 0x000fc60000000005 */
[-C--:B------:R-:W-:Y:S02]  /*1aa0*/  HFMA2 R30, R31, R11.reuse, R30 ;  /* 0x0000000b1f1e7231 */ /* 0x080fe4000000001e */
[----:B------:R-:W-:Y:S02]  /*1ab0*/  HFMA2 R31, R9, 0.0625, 0.0625, R0 ;  /* 0x2c002c00091f7831 */ /* 0x000fe40000000000 */
[-C--:B------:R-:W-:Y:S01]  /*1ac0*/  HFMA2 R33, R32, R11.reuse, R33 ;  /* 0x0000000b20217231 */ /* 0x080fe20000000021 */
[----:B------:R-:W-:Y:S01]  /*1ad0*/  HFMA2.MMA R34, R8, R11, R34 ;  /* 0x0000000b08227235 */ /* 0x000fe20000000022 */
[----:B------:R-:W-:Y:S01]  /*1ae0*/  HFMA2 R31, R31, R11, R10 ;  /* 0x0000000b1f1f7231 */ /* 0x000fe2000000000a */
[----:B------:R-:W-:Y:S01]  /*1af0*/  HFMA2.MMA R29, R30, R20, R29 ;  /* 0x000000141e1d7235 */ /* 0x000fe2000000001d */
[----:B------:R-:W1:Y:S01]  /*1b00*/  LDS.128 R8, [UR6+0x30] ;  /* 0x00003006ff087984 */ /* 0x000e620008000c00 */
[----:B------:R-:W-:Y:S01]  /*1b10*/  HFMA2 R28, R33, R19, R28 ;  /* 0x00000013211c7231 */ /* 0x000fe2000000001c */
[----:B------:R-:W-:Y:S01]  /*1b20*/  UIADD3 UR6, UR6, 0x40, URZ ;  /* 0x0000004006067890 */ /* 0x000fe2000fffe03f */
[----:B------:R-:W-:-:S02]  /*1b30*/  HFMA2 R26, R31, R17, R26 ;  /* 0x000000111f1a7231 */ /* 0x000fc4000000001a */
[----:B------:R-:W-:Y:S01]  /*1b40*/  IMAD.U32 R31, RZ, RZ, UR8 ;  /* 0x00000008ff1f7e24 */ /* 0x000fe2000f8e00ff */
[----:B------:R-:W-:-:S03]  /*1b50*/  HFMA2.MMA R27, R34, R18, R27 ;  /* 0x00000012221b7235 */ /* 0x000fc6000000001b */
[----:B0-----:R-:W-:Y:S01]  /*1b60*/  IMAD.WIDE R36, R31, 0x4, R36 ;  /* 0x000000041f247825 */ /* 0x001fe200078e0224 */
[----:B--2---:R-:W-:Y:S02]  /*1b70*/  LOP3.LUT R30, R12, 0xf000f, RZ, 0xc0, !PT ;  /* 0x000f000f0c1e7812 */ /* 0x004fe400078ec0ff */
[----:B------:R-:W-:Y:S02]  /*1b80*/  LOP3.LUT R32, R13, 0xf000f, RZ, 0xc0, !PT ;  /* 0x000f000f0d207812 */ /* 0x000fe400078ec0ff */
[----:B------:R-:W-:Y:S02]  /*1b90*/  LOP3.LUT R33, R30, 0x64006400, RZ, 0xfc, !PT ;  /* 0x640064001e217812 */ /* 0x000fe400078efcff */
[----:B------:R-:W-:Y:S02]  /*1ba0*/  LOP3.LUT R30, R12, 0xf000f0, RZ, 0xc0, !PT ;  /* 0x00f000f00c1e7812 */ /* 0x000fe400078ec0ff */
[----:B------:R-:W-:Y:S01]  /*1bb0*/  LOP3.LUT R34, R14, 0xf000f0, RZ, 0xc0, !PT ;  /* 0x00f000f00e227812 */ /* 0x000fe200078ec0ff */
[----:B------:R-:W-:Y:S01]  /*1bc0*/  HADD2 R33, R33, R16 ;  /* 0x0000001021217230 */ /* 0x000fe20000000000 */
[----:B------:R-:W-:-:S02]  /*1bd0*/  LOP3.LUT R30, R30, 0x64006400, RZ, 0xfc, !PT ;  /* 0x640064001e1e7812 */ /* 0x000fc400078efcff */
[----:B------:R-:W-:Y:S02]  /*1be0*/  LOP3.LUT R34, R34, 0x64006400, RZ, 0xfc, !PT ;  /* 0x6400640022227812 */ /* 0x000fe400078efcff */
[----:B------:R-:W-:Y:S01]  /*1bf0*/  SHF.R.U32.HI R12, RZ, 0x8, R12 ;  /* 0x00000008ff0c7819 */ /* 0x000fe2000001160c */
[----:B-1----:R-:W-:Y:S01]  /*1c00*/  HFMA2.MMA R33, R33, R8, RZ ;  /* 0x0000000821217235 */ /* 0x002fe200000000ff */
[----:B------:R-:W-:Y:S02]  /*1c10*/  HFMA2 R30, R30, 0.0625, 0.0625, R7 ;  /* 0x2c002c001e1e7831 */ /* 0x000fe40000000007 */
[----:B------:R-:W-:-:S07]  /*1c20*/  HFMA2 R34, R34, 0.0625, 0.0625, R5 ;  /* 0x2c002c0022227831 */ /* 0x000fce0000000005 */
[----:B------:R-:W-:Y:S01]  /*1c30*/  HFMA2 R30, R30, R9, R33 ;  /* 0x000000091e1e7231 */ /* 0x000fe20000000021 */
[----:B------:R-:W-:Y:S02]  /*1c40*/  LOP3.LUT R33, R32, 0x64006400, RZ, 0xfc, !PT ;  /* 0x6400640020217812 */ /* 0x000fe400078efcff */
[----:B------:R-:W-:Y:S02]  /*1c50*/  LOP3.LUT R32, R13, 0xf000f0, RZ, 0xc0, !PT ;  /* 0x00f000f00d207812 */ /* 0x000fe400078ec0ff */
[----:B------:R-:W-:Y:S01]  /*1c60*/  SHF.R.U32.HI R13, RZ, 0x8, R13 ;  /* 0x00000008ff0d7819 */ /* 0x000fe2000001160d */
[----:B------:R-:W-:Y:S01]  /*1c70*/  HADD2 R33, R33, R2 ;  /* 0x0000000221217230 */ /* 0x000fe20000000000 */
[----:B------:R-:W-:-:S03]  /*1c80*/  LOP3.LUT R32, R32, 0x64006400, RZ, 0xfc, !PT ;  /* 0x6400640020207812 */ /* 0x000fc600078efcff */
[----:B------:R-:W-:-:S03]  /*1c90*/  HFMA2 R33, R33, R8, RZ.H0_H0 ;  /* 0x0000000821217231 */ /* 0x000fc600000400ff */
[----:B------:R-:W-:-:S08]  /*1ca0*/  HFMA2.MMA R32, R32, 0.0625, 0.0625, R3 ;  /* 0x2c002c0020207835 */ /* 0x000fd00000000003 */
[----:B------:R-:W-:Y:S01]  /*1cb0*/  HFMA2.MMA R32, R32, R9, R33 ;  /* 0x0000000920207235 */ /* 0x000fe20000000021 */
[----:B------:R-:W-:Y:S02]  /*1cc0*/  LOP3.LUT R33, R14, 0xf000f, RZ, 0xc0, !PT ;  /* 0x000f000f0e217812 */ /* 0x000fe400078ec0ff */
[----:B------:R-:W-:Y:S02]  /*1cd0*/  SHF.R.U32.HI R14, RZ, 0x8, R14 ;  /* 0x00000008ff0e7819 */ /* 0x000fe4000001160e */
[----:B------:R-:W-:-:S05]  /*1ce0*/  LOP3.LUT R33, R33, 0x64006400, RZ, 0xfc, !PT ;  /* 0x6400640021217812 */ /* 0x000fca00078efcff */
[----:B------:R-:W-:-:S06]  /*1cf0*/  HADD2 R33, R33, R4 ;  /* 0x0000000421217230 */ /* 0x000fcc0000000000 */
[----:B------:R-:W-:-:S10]  /*1d00*/  HFMA2.MMA R33, R33, R8, RZ ;  /* 0x0000000821217235 */ /* 0x000fd400000000ff */
[----:B------:R-:W-:Y:S01]  /*1d10*/  HFMA2 R33, R34, R9, R33 ;  /* 0x0000000922217231 */ /* 0x000fe20000000021 */
[----:B------:R-:W-:-:S04]  /*1d20*/  LOP3.LUT R34, R15, 0xf000f, RZ, 0xc0, !PT ;  /* 0x000f000f0f227812 */ /* 0x000fc800078ec0ff */
[----:B------:R-:W-:Y:S02]  /*1d30*/  LOP3.LUT R35, R34, 0x64006400, RZ, 0xfc, !PT ;  /* 0x6400640022237812 */ /* 0x000fe400078efcff */
[----:B------:R-:W-:Y:S02]  /*1d40*/  LOP3.LUT R34, R15, 0xf000f0, RZ, 0xc0, !PT ;  /* 0x00f000f00f227812 */ /* 0x000fe400078ec0ff */
[----:B------:R-:W-:Y:S01]  /*1d50*/  SHF.R.U32.HI R15, RZ, 0x8, R15 ;  /* 0x00000008ff0f7819 */ /* 0x000fe2000001160f */
[----:B------:R-:W-:-:S06]  /*1d60*/  HADD2 R35, R35, R6 ;  /* 0x0000000623237230 */ /* 0x000fcc0000000000 */
[----:B------:R-:W-:Y:S01]  /*1d70*/  HFMA2.MMA R8, R35, R8, RZ ;  /* 0x0000000823087235 */ /* 0x000fe200000000ff */
[----:B------:R-:W-:-:S05]  /*1d80*/  LOP3.LUT R35, R34, 0x64006400, RZ, 0xfc, !PT ;  /* 0x6400640022237812 */ /* 0x000fca00078efcff */
[----:B------:R-:W-:-:S06]  /*1d90*/  HFMA2 R35, R35, 0.0625, 0.0625, R0 ;  /* 0x2c002c0023237831 */ /* 0x000fcc0000000000 */
[----:B------:R-:W-:Y:S01]  /*1da0*/  HFMA2.MMA R9, R35, R9, R8 ;  /* 0x0000000923097235 */ /* 0x000fe20000000008 */
[C---:B------:R-:W-:Y:S02]  /*1db0*/  LOP3.LUT R8, R12.reuse, 0xf000f, RZ, 0xc0, !PT ;  /* 0x000f000f0c087812 */ /* 0x040fe400078ec0ff */
[----:B------:R-:W-:Y:S02]  /*1dc0*/  LOP3.LUT R12, R12, 0xf000f0, RZ, 0xc0, !PT ;  /* 0x00f000f00c0c7812 */ /* 0x000fe400078ec0ff */
[----:B------:R-:W-:Y:S02]  /*1dd0*/  LOP3.LUT R31, R8, 0x64006400, RZ, 0xfc, !PT ;  /* 0x64006400081f7812 */ /* 0x000fe400078efcff */
[C---:B------:R-:W-:Y:S02]  /*1de0*/  LOP3.LUT R8, R13.reuse, 0xf000f, RZ, 0xc0, !PT ;  /* 0x000f000f0d087812 */ /* 0x040fe400078ec0ff */
[----:B------:R-:W-:Y:S01]  /*1df0*/  LOP3.LUT R13, R13, 0xf000f0, RZ, 0xc0, !PT ;  /* 0x00f000f00d0d7812 */ /* 0x000fe200078ec0ff */
[----:B------:R-:W-:Y:S01]  /*1e00*/  HADD2 R31, R31, R16 ;  /* 0x000000101f1f7230 */ /* 0x000fe20000000000 */
[----:B------:R-:W-:-:S05]  /*1e10*/  LOP3.LUT R12, R12, 0x64006400, RZ, 0xfc, !PT ;  /* 0x640064000c0c7812 */ /* 0x000fca00078efcff */
[----:B------:R-:W-:Y:S01]  /*1e20*/  HFMA2.MMA R30, R31, R10, R30 ;  /* 0x0000000a1f1e7235 */ /* 0x000fe2000000001e */
[----:B------:R-:W-:Y:S02]  /*1e30*/  LOP3.LUT R31, R8, 0x64006400, RZ, 0xfc, !PT ;  /* 0x64006400081f7812 */ /* 0x000fe400078efcff */
[C---:B------:R-:W-:Y:S02]  /*1e40*/  LOP3.LUT R8, R14.reuse, 0xf000f, RZ, 0xc0, !PT ;  /* 0x000f000f0e087812 */ /* 0x040fe400078ec0ff */
[----:B------:R-:W-:Y:S01]  /*1e50*/  LOP3.LUT R14, R14, 0xf000f0, RZ, 0xc0, !PT ;  /* 0x00f000f00e0e7812 */ /* 0x000fe200078ec0ff */
[----:B------:R-:W-:-:S03]  /*1e60*/  HADD2 R31, R31, R2 ;  /* 0x000000021f1f7230 */ /* 0x000fc60000000000 */
[----:B------:R-:W-:Y:S01]  /*1e70*/  LOP3.LUT R14, R14, 0x64006400, RZ, 0xfc, !PT ;  /* 0x640064000e0e7812 */ /* 0x000fe200078efcff */
[----:B------:R-:W-:Y:S01]  /*1e80*/  HFMA2 R32, R31, R10, R32 ;  /* 0x0000000a1f207231 */ /* 0x000fe20000000020 */
[----:B------:R-:W-:Y:S02]  /*1e90*/  LOP3.LUT R31, R8, 0x64006400, RZ, 0xfc, !PT ;  /* 0x64006400081f7812 */ /* 0x000fe400078efcff */
[C---:B------:R-:W-:Y:S01]  /*1ea0*/  LOP3.LUT R8, R15.reuse, 0xf000f, RZ, 0xc0, !PT ;  /* 0x000f000f0f087812 */ /* 0x040fe200078ec0ff */
[----:B------:R-:W-:Y:S01]  /*1eb0*/  HFMA2 R14, R14, 0.0625, 0.0625, R5 ;  /* 0x2c002c000e0e7831 */ /* 0x000fe20000000005 */
[----:B------:R-:W-:Y:S02]  /*1ec0*/  LOP3.LUT R15, R15, 0xf000f0, RZ, 0xc0, !PT ;  /* 0x00f000f00f0f7812 */ /* 0x000fe400078ec0ff */
[----:B------:R-:W-:Y:S02]  /*1ed0*/  HFMA2.MMA R31, R31, 1, 1, R4 ;  /* 0x3c003c001f1f7835 */ /* 0x000fe40000000004 */
[----:B------:R-:W-:-:S06]  /*1ee0*/  LOP3.LUT R15, R15, 0x64006400, RZ, 0xfc, !PT ;  /* 0x640064000f0f7812 */ /* 0x000fcc00078efcff */
[----:B------:R-:W-:Y:S01]  /*1ef0*/  HFMA2.MMA R33, R31, R10, R33 ;  /* 0x0000000a1f217235 */ /* 0x000fe20000000021 */
[----:B------:R-:W-:Y:S01]  /*1f00*/  LOP3.LUT R31, R8, 0x64006400, RZ, 0xfc, !PT ;  /* 0x64006400081f7812 */ /* 0x000fe200078efcff */
[----:B------:R-:W-:Y:S01]  /*1f10*/  HFMA2.MMA R15, R15, 0.0625, 0.0625, R0 ;  /* 0x2c002c000f0f7835 */ /* 0x000fe20000000000 */
[----:B------:R-:W-:-:S03]  /*1f20*/  LOP3.LUT R8, R13, 0x64006400, RZ, 0xfc, !PT ;  /* 0x640064000d087812 */ /* 0x000fc600078efcff */
[----:B------:R-:W-:-:S03]  /*1f30*/  HADD2 R31, R31, R6 ;  /* 0x000000061f1f7230 */ /* 0x000fc60000000000 */
[----:B------:R-:W-:Y:S01]  /*1f40*/  HFMA2.MMA R8, R8, 0.0625, 0.0625, R3 ;  /* 0x2c002c0008087835 */ /* 0x000fe20000000003 */
[----:B------:R-:W-:Y:S01]  /*1f50*/  HFMA2 R9, R31, R10, R9 ;  /* 0x0000000a1f097231 */ /* 0x000fe20000000009 */
[----:B------:R-:W-:Y:S01]  /*1f60*/  HFMA2.MMA R10, R12, 0.0625, 0.0625, R7 ;  /* 0x2c002c000c0a7835 */ /* 0x000fe20000000007 */
[-C--:B------:R-:W-:Y:S02]  /*1f70*/  HFMA2 R14, R14, R11.reuse, R33 ;  /* 0x0000000b0e0e7231 */ /* 0x080fe40000000021 */
[----:B------:R-:W-:-:S03]  /*1f80*/  HFMA2 R13, R15, R11, R9 ;  /* 0x0000000b0f0d7231 */ /* 0x000fc60000000009 */
[----:B------:R-:W-:Y:S01]  /*1f90*/  HFMA2.MMA R8, R8, R11, R32 ;  /* 0x0000000b08087235 */ /* 0x000fe20000000020 */
[----:B------:R-:W-:Y:S01]  /*1fa0*/  HFMA2 R26, R13, R17, R26 ;  /* 0x000000110d1a7231 */ /* 0x000fe2000000001a */
[----:B------:R-:W-:Y:S02]  /*1fb0*/  HFMA2.MMA R27, R14, R18, R27 ;  /* 0x000000120e1b7235 */ /* 0x000fe4000000001b */
[----:B------:R-:W-:-:S06]  /*1fc0*/  HFMA2 R10, R10, R11, R30 ;  /* 0x0000000b0a0a7231 */ /* 0x000fcc000000001e */
[----:B------:R-:W-:Y:S01]  /*1fd0*/  HFMA2.MMA R29, R10, R20, R29 ;  /* 0x000000140a1d7235 */ /* 0x000fe2000000001d */
[----:B------:R-:W-:Y:S01]  /*1fe0*/  HFMA2 R28, R8, R19, R28 ;  /* 0x00000013081c7231 */ /* 0x000fe2000000001c */
[----:B------:R-:W-:Y:S09]  /*1ff0*/  @!P0 BRA `(.L_x_430) ;  /* 0xffffffe8006c8947 */ /* 0x000ff2000383ffff */
.L_x_428:
[----:B------:R-:W0:Y:S01]  /*2000*/  S2R R0, SR_CTAID.Y ;  /* 0x0000000000007919 */ /* 0x000e220000002600 */
[----:B------:R-:W1:Y:S01]  /*2010*/  LDC.64 R2, c[0x0][0x230] ;  /* 0x00008c00ff027b82 */ /* 0x000e620000000a00 */
[----:B------:R-:W-:Y:S02]  /*2020*/  HADD2 R29, R29.H0_H0, R29.H1_H1 ;  /* 0x3000001d1d1d7230 */ /* 0x000fe40000000800 */
[----:B------:R-:W-:-:S05]  /*2030*/  HADD2 R28, R28.H0_H0, R28.H1_H1 ;  /* 0x3000001c1c1c7230 */ /* 0x000fca0000000800 */
[----:B------:R-:W-:-:S05]  /*2040*/  PRMT R29, R29, 0x5410, R28 ;  /* 0x000054101d1d7816 */ /* 0x000fca000000001c */
[----:B------:R-:W-:Y:S02]  /*2050*/  HMUL2 R29, R29, R24.H0_H0 ;  /* 0x200000181d1d7232 */ /* 0x000fe40000000000 */
[----:B0-----:R-:W-:-:S04]  /*2060*/  IMAD R5, R0, UR8, R25 ;  /* 0x0000000800057c24 */ /* 0x001fc8000f8e0219 */
        /* <DEDUP_REMOVED lines=12> */
.L_x_434:
[----:B------:R-:W0:Y:S02]  /*2130*/  LDS R2, [R0] ;  /* 0x0000000000027984 */ /* 0x000e240000000800 */
[----:B0-----:R-:W-:-:S10]  /*2140*/  HFMA2.MMA R3, R2, 1, 1, R29 ;  /* 0x3c003c0002037835 */ /* 0x001fd4000000001d */
[----:B------:R-:W0:Y:S02]  /*2150*/  ATOMS.CAST.SPIN R3, [R0], R2, R3 ;  /* 0x000000020003738d */ /* 0x000e240001800003 */
[----:B0-----:R-:W-:-:S13]  /*2160*/  ISETP.EQ.U32.AND P0, PT, R3, 0x1, PT ;  /* 0x000000010300780c */ /* 0x001fda0003f02070 */
[----:B------:R-:W-:Y:S05]  /*2170*/  @!P0 BRA `(.L_x_434) ;  /* 0xfffffffc00ec8947 */ /* 0x000fea000383ffff */
[----:B------:R-:W-:Y:S05]  /*2180*/  BRA `(.L_x_432) ;  /* 0x00000000000c7947 */ /* 0x000fea0003800000 */
.L_x_433:
[----:B------:R-:W2:Y:S02]  /*2190*/  LD.E R0, desc[UR10][R4.64] ;  /* 0x0000000a04007980 */ /* 0x000ea4000c101900 */
[----:B--2---:R-:W-:-:S05]  /*21a0*/  IMAD.IADD R3, R29, 0x1, R0 ;  /* 0x000000011d037824 */ /* 0x004fca00078e0200 */
[----:B------:R0:W-:Y:S02]  /*21b0*/  ST.E desc[UR10][R4.64], R3 ;  /* 0x0000000304007985 */ /* 0x0001e4000c10190a */
.L_x_432:
[----:B------:R-:W-:Y:S05]  /*21c0*/  BSYNC B0 ;  /* 0x0000000000007941 */ /* 0x000fea0003800000 */
.L_x_431:
[----:B------:R1:W-:Y:S02]  /*21d0*/  ATOM.E.ADD.F16x2.RN.STRONG.GPU P0, RZ, desc[UR10][R4.64+0x4], R27 ;  /* 0x0000041b04ff79a2 */ /* 0x0003e4000810e1ca */
[----:B-1----:R-:W-:Y:S05]  /*21e0*/  @P0 EXIT ;  /* 0x000000000000094d */ /* 0x002fea0003800000 */
[----:B------:R-:W1:Y:S02]  /*21f0*/  QSPC.E.S P0, RZ, [R4+0x4] ;  /* 0x0000040004ff73aa */ /* 0x000e640000000500 */
[----:B-1----:R-:W-:Y:S05]  /*2200*/  @!P0 BRA `(.L_x_435) ;  /* 0x0000000000208947 */ /* 0x002fea0003800000 */
[----:B------:R-:W-:-:S05]  /*2210*/  IMAD.MOV.U32 R2, RZ, RZ, R4 ;  /* 0x000000ffff027224 */ /* 0x000fca00078e0004 */
[----:B------:R-:W-:-:S07]  /*2220*/  MOV R0, R2 ;  /* 0x0000000200007202 */ /* 0x000fce0000000f00 */
.L_x_436:
[----:B------:R-:W0:Y:S02]  /*2230*/  LDS R2, [R0+0x4] ;  /* 0x0000040000027984 */ /* 0x000e240000000800 */
[----:B0-----:R-:W-:-:S06]  /*2240*/  HADD2 R3, R2, R27 ;  /* 0x0000001b02037230 */ /* 0x001fcc0000000000 */
[----:B------:R-:W0:Y:S02]  /*2250*/  ATOMS.CAST.SPIN R3, [R0+0x4], R2, R3 ;  /* 0x000004020003738d */ /* 0x000e240001800003 */
[----:B0-----:R-:W-:-:S13]  /*2260*/  ISETP.EQ.U32.AND P0, PT, R3, 0x1, PT ;  /* 0x000000010300780c */ /* 0x001fda0003f02070 */
[----:B------:R-:W-:Y:S05]  /*2270*/  @!P0 BRA `(.L_x_436) ;  /* 0xfffffffc00ec8947 */ /* 0x000fea000383ffff */
[----:B------:R-:W-:Y:S05]  /*2280*/  EXIT ;  /* 0x000000000000794d */ /* 0x000fea0003800000 */
.L_x_435:
[----:B------:R-:W0:Y:S02]  /*2290*/  LD.E R0, desc[UR10][R4.64+0x4] ;  /* 0x0000040a04007980 */ /* 0x000e24000c101900 */
[----:B0-----:R-:W-:-:S05]  /*22a0*/  IMAD.IADD R3, R27, 0x1, R0 ;  /* 0x000000011b037824 */ /* 0x001fca00078e0200 */
[----:B------:R-:W-:Y:S01]  /*22b0*/  ST.E desc[UR10][R4.64+0x4], R3 ;  /* 0x0000040304007985 */ /* 0x000fe2000c10190a */
[----:B------:R-:W-:Y:S05]  /*22c0*/  EXIT ;  /* 0x000000000000794d */ /* 0x000fea0003800000 */
.L_x_437:
        /* <DEDUP_REMOVED lines=11> */
.L_x_4018:


//--------------------- .text._Z28gemm_half_q_half_gptq_kernelILi8ELb1ELb0EEvPK6__halfPKjS4_S2_PS0_iiiiiPKtibS2_i --------------------------
	.section	.text._Z28gemm_half_q_half_gptq_kernelILi8ELb1ELb0EEvPK6__halfPKjS4_S2_PS0_iiiiiPKtibS2_i,"ax",@progbits
	.align	128
        .global         _Z28gemm_half_q_half_gptq_kernelILi8ELb1ELb0EEvPK6__halfPKjS4_S2_PS0_iiiiiPKtibS2_i
        .type           _Z28gemm_half_q_half_gptq_kernelILi8ELb1ELb0EEvPK6__halfPKjS4_S2_PS0_iiiiiPKtibS2_i,@function
        .size           _Z28gemm_half_q_half_gptq_kernelILi8ELb1ELb0EEvPK6__halfPKjS4_S2_PS0_iiiiiPKtibS2_i,(.L_x_4019 - _Z28gemm_half_q_half_gptq_kernelILi8ELb1ELb0EEvPK6__halfPKjS4_S2_PS0_iiiiiPKtibS2_i)
        .other          _Z28gemm_half_q_half_gptq_kernelILi8ELb1ELb0EEvPK6__halfPKjS4_S2_PS0_iiiiiPKtibS2_i,@"STO_CUDA_ENTRY STV_DEFAULT"
_Z28gemm_half_q_half_gptq_kernelILi8ELb1ELb0EEvPK6__halfPKjS4_S2_PS0_iiiiiPKtibS2_i:
.text._Z28gemm_half_q_half_gptq_kernelILi8ELb1ELb0EEvPK6__halfPKjS4_S2_PS0_iiiiiPKtibS2_i:
        /* <DEDUP_REMOVED lines=84> */
.L_x_440:
        /* <DEDUP_REMOVED lines=28> */
.L_x_439:
[----:B------:R-:W-:Y:S05]  /*0700*/  BSYNC B0 ;  /* 0x0000000000007941 */ /* 0x000fea0003800000 */
.L_x_438:
        /* <DEDUP_REMOVED lines=104> */
.L_x_441:
        /* <DEDUP_REMOVED lines=37> */
.L_x_460:
        /* <DEDUP_REMOVED lines=67> */
.L_x_443:
        /* <DEDUP_REMOVED lines=62> */
.L_x_444:
        /* <DEDUP_REMOVED lines=22> */
.L_x_445:
        /* <DEDUP_REMOVED lines=22> */
.L_x_446:
        /* <DEDUP_REMOVED lines=22> */
.L_x_447:
        /* <DEDUP_REMOVED lines=160> */
.L_x_448:
        /* <DEDUP_REMOVED lines=22> */
.L_x_449:
        /* <DEDUP_REMOVED lines=22> */
.L_x_450:
        /* <DEDUP_REMOVED lines=22> */
.L_x_451:
        /* <DEDUP_REMOVED lines=162> */
.L_x_452:
        /* <DEDUP_REMOVED lines=22> */
.L_x_453:
        /* <DEDUP_REMOVED lines=22> */
.L_x_454:
        /* <DEDUP_REMOVED lines=22> */
.L_x_455:
        /* <DEDUP_REMOVED lines=163> */
.L_x_456:
        /* <DEDUP_REMOVED lines=22> */
.L_x_457:
        /* <DEDUP_REMOVED lines=22> */
.L_x_458:
        /* <DEDUP_REMOVED lines=23> */
.L_x_459:
        /* <DEDUP_REMOVED lines=96> */
.L_x_442:
[----:B------:R-:W0:Y:S01]  /*4cd0*/  S2UR UR4, SR_CTAID.Y ;  /* 0x00000000000479c3 */ /* 0x000e220000002600 */
[----:B------:R-:W-:Y:S02]  /*4ce0*/  HADD2 R32, R32.H0_H0, R32.H1_H1 ;  /* 0x3000002020207230 */ /* 0x000fe40000000800 */
[----:B------:R-:W-:-:S05]  /*4cf0*/  HADD2 R20, R16.H0_H0, R16.H1_H1 ;  /* 0x3000001010147230 */ /* 0x000fca0000000800 */
[----:B------:R-:W1:Y:S01]  /*4d00*/  LDC.64 R18, c[0x0][0x230] ;  /* 0x00008c00ff127b82 */ /* 0x000e620000000a00 */
[----:B------:R-:W-:Y:S01]  /*4d10*/  PRMT R32, R32, 0x5410, R20 ;  /* 0x0000541020207816 */ /* 0x000fe20000000014 */
[----:B0-----:R-:W-:-:S06]  /*4d20*/  USHF.L.U32 UR4, UR4, 0x3, URZ ;  /* 0x0000000304047899 */ /* 0x001fcc000800063f */
[----:B------:R-:W-:-:S04]  /*4d30*/  IMAD R17, R0, UR4, R88 ;  /* 0x0000000400117c24 */ /* 0x000fc8000f8e0258 */
[----:B-1----:R-:W-:-:S05]  /*4d40*/  IMAD.WIDE R16, R17, 0x2, R18 ;  /* 0x0000000211107825 */ /* 0x002fca00078e0212 */
[----:B------:R0:W-:Y:S01]  /*4d50*/  ATOM.E.ADD.F16x2.RN.STRONG.GPU P0, RZ, desc[UR8][R16.64], R32 ;  /* 0x0000002010ff79a2 */ /* 0x0001e2000810e1c8 */
[----:B------:R-:W-:Y:S01]  /*4d60*/  HADD2 R21, R15.H0_H0, R15.H1_H1 ;  /* 0x3000000f0f157230 */ /* 0x000fe20000000800 */
[----:B------:R-:W-:Y:S01]  /*4d70*/  BSSY B0, `(.L_x_461) ;  /* 0x0000012000007945 */ /* 0x000fe20003800000 */
[----:B------:R-:W-:-:S05]  /*4d80*/  HADD2 R22, R14.H0_H0, R14.H1_H1 ;  /* 0x3000000e0e167230 */ /* 0x000fca0000000800 */
[----:B------:R-:W-:Y:S01]  /*4d90*/  PRMT R21, R21, 0x5410, R22 ;  /* 0x0000541015157816 */ /* 0x000fe20000000016 */
[----:B0-----:R-:W-:Y:S06]  /*4da0*/  @P0 BRA `(.L_x_462) ;  /* 0x0000000000380947 */ /* 0x001fec0003800000 */
[----:B------:R-:W0:Y:S02]  /*4db0*/  QSPC.E.S P0, RZ, [R16] ;  /* 0x0000000010ff73aa */ /* 0x000e240000000500 */
[----:B0-----:R-:W-:Y:S05]  /*4dc0*/  @!P0 BRA `(.L_x_463) ;  /* 0x0000000000248947 */ /* 0x001fea0003800000 */
[----:B------:R-:W-:Y:S02]  /*4dd0*/  MOV R14, R16 ;  /* 0x00000010000e7202 */ /* 0x000fe40000000f00 */
[----:B------:R-:W-:Y:S02]  /*4de0*/  PRMT R32, R32, 0x5410, R20 ;  /* 0x0000541020207816 */ /* 0x000fe40000000014 */
[----:B------:R-:W-:-:S07]  /*4df0*/  MOV R18, R14 ;  /* 0x0000000e00127202 */ /* 0x000fce0000000f00 */
.L_x_464:
[----:B------:R-:W0:Y:S02]  /*4e00*/  LDS R14, [R18] ;  /* 0x00000000120e7984 */ /* 0x000e240000000800 */
[----:B0-----:R-:W-:-:S10]  /*4e10*/  HFMA2.MMA R15, R14, 1, 1, R32 ;  /* 0x3c003c000e0f7835 */ /* 0x001fd40000000020 */
[----:B------:R-:W0:Y:S02]  /*4e20*/  ATOMS.CAST.SPIN R15, [R18], R14, R15 ;  /* 0x0000000e120f738d */ /* 0x000e24000180000f */
[----:B0-----:R-:W-:-:S13]  /*4e30*/  ISETP.EQ.U32.AND P0, PT, R15, 0x1, PT ;  /* 0x000000010f00780c */ /* 0x001fda0003f02070 */
[----:B------:R-:W-:Y:S05]  /*4e40*/  @!P0 BRA `(.L_x_464) ;  /* 0xfffffffc00ec8947 */ /* 0x000fea000383ffff */
[----:B------:R-:W-:Y:S05]  /*4e50*/  BRA `(.L_x_462) ;  /* 0x00000000000c7947 */ /* 0x000fea0003800000 */
.L_x_463:
[----:B------:R-:W2:Y:S02]  /*4e60*/  LD.E R14, desc[UR8][R16.64] ;  /* 0x00000008100e7980 */ /* 0x000ea4000c101900 */
[----:B--2---:R-:W-:-:S05]  /*4e70*/  IADD3 R15, R32, R14, RZ ;  /* 0x0000000e200f7210 */ /* 0x004fca0007ffe0ff */
[----:B------:R0:W-:Y:S02]  /*4e80*/  ST.E desc[UR8][R16.64], R15 ;  /* 0x0000000f10007985 */ /* 0x0001e4000c101908 */
.L_x_462:
[----:B------:R-:W-:Y:S05]  /*4e90*/  BSYNC B0 ;  /* 0x0000000000007941 */ /* 0x000fea0003800000 */
.L_x_461:
[----:B------:R1:W-:Y:S01]  /*4ea0*/  ATOM.E.ADD.F16x2.RN.STRONG.GPU P0, RZ, desc[UR8][R16.64+0x4], R21 ;  /* 0x0000041510ff79a2 */ /* 0x0003e2000810e1c8 */
[----:B------:R-:W-:Y:S01]  /*4eb0*/  IADD3 R14, P1, R16, 0x4, RZ ;  /* 0x00000004100e7810 */ /* 0x000fe20007f3e0ff */
[----:B------:R-:W-:Y:S03]  /*4ec0*/  BSSY B0, `(.L_x_465) ;  /* 0x0000011000007945 */ /* 0x000fe60003800000 */
[----:B0-----:R-:W-:Y:S01]  /*4ed0*/  IADD3.X R15, RZ, R17, RZ, P1, !PT ;  /* 0x00000011ff0f7210 */ /* 0x001fe20000ffe4ff */
[----:B-1----:R-:W-:Y:S08]  /*4ee0*/  @P0 BRA `(.L_x_466) ;  /* 0x0000000000380947 */ /* 0x002ff00003800000 */
[----:B------:R-:W0:Y:S02]  /*4ef0*/  QSPC.E.S P0, RZ, [R16+0x4] ;  /* 0x0000040010ff73aa */ /* 0x000e240000000500 */
[----:B0-----:R-:W-:Y:S05]  /*4f00*/  @!P0 BRA `(.L_x_467) ;  /* 0x0000000000248947 */ /* 0x001fea0003800000 */
[----:B------:R-:W-:Y:S02]  /*4f10*/  MOV R18, R16 ;  /* 0x0000001000127202 */ /* 0x000fe40000000f00 */
[----:B------:R-:W-:Y:S02]  /*4f20*/  PRMT R21, R21, 0x5410, R22 ;  /* 0x0000541015157816 */ /* 0x000fe40000000016 */
[----:B------:R-:W-:-:S07]  /*4f30*/  MOV R20, R18 ;  /* 0x0000001200147202 */ /* 0x000fce0000000f00 */
.L_x_468:
[----:B------:R-:W0:Y:S02]  /*4f40*/  LDS R18, [R20+0x4] ;  /* 0x0000040014127984 */ /* 0x000e240000000800 */
[----:B0-----:R-:W-:-:S06]  /*4f50*/  HADD2 R19, R18, R21 ;  /* 0x0000001512137230 */ /* 0x001fcc0000000000 */
[----:B------:R-:W0:Y:S02]  /*4f60*/  ATOMS.CAST.SPIN R19, [R20+0x4], R18, R19 ;  /* 0x000004121413738d */ /* 0x000e240001800013 */
[----:B0-----:R-:W-:-:S13]  /*4f70*/  ISETP.EQ.U32.AND P0, PT, R19, 0x1, PT ;  /* 0x000000011300780c */ /* 0x001fda0003f02070 */
[----:B------:R-:W-:Y:S05]  /*4f80*/  @!P0 BRA `(.L_x_468) ;  /* 0xfffffffc00ec8947 */ /* 0x000fea000383ffff */
[----:B------:R-:W-:Y:S05]  /*4f90*/  BRA `(.L_x_466) ;  /* 0x00000000000c7947 */ /* 0x000fea0003800000 */
.L_x_467:
[----:B------:R-:W2:Y:S02]  /*4fa0*/  LD.E R18, desc[UR8][R16.64+0x4] ;  /* 0x0000040810127980 */ /* 0x000ea4000c101900 */
[----:B--2---:R-:W-:-:S05]  /*4fb0*/  IADD3 R19, R21, R18, RZ ;  /* 0x0000001215137210 */ /* 0x004fca0007ffe0ff */
[----:B------:R0:W-:Y:S02]  /*4fc0*/  ST.E desc[UR8][R16.64+0x4], R19 ;  /* 0x0000041310007985 */ /* 0x0001e4000c101908 */
.L_x_466:
[----:B------:R-:W-:Y:S05]  /*4fd0*/  BSYNC B0 ;  /* 0x0000000000007941 */ /* 0x000fea0003800000 */
.L_x_465:
[----:B------:R-:W-:Y:S02]  /*4fe0*/  HADD2 R18, R13.H0_H0, R13.H1_H1 ;  /* 0x3000000d0d127230 */ /* 0x000fe40000000800 */
[----:B0-----:R-:W-:Y:S02]  /*4ff0*/  HADD2 R19, R12.H0_H0, R12.H1_H1 ;  /* 0x3000000c0c137230 */ /* 0x001fe40000000800 */
[----:B------:R-:W-:-:S03]  /*5000*/  IMAD.WIDE R12, R0, 0x2, R16 ;  /* 0x00000002000c7825 */ /* 0x000fc600078e0210 */
[----:B------:R-:W-:-:S05]  /*5010*/  PRMT R18, R18, 0x5410, R19 ;  /* 0x0000541012127816 */ /* 0x000fca0000000013 */
        /* <DEDUP_REMOVED lines=11> */
.L_x_472:
[----:B------:R-:W0:Y:S02]  /*50d0*/  LDS R10, [R20] ;  /* 0x00000000140a7984 */ /* 0x000e240000000800 */
[----:B0-----:R-:W-:-:S10]  /*50e0*/  HFMA2.MMA R11, R10, 1, 1, R18 ;  /* 0x3c003c000a0b7835 */ /* 0x001fd40000000012 */
[----:B------:R-:W0:Y:S02]  /*50f0*/  ATOMS.CAST.SPIN R11, [R20], R10, R11 ;  /* 0x0000000a140b738d */ /* 0x000e24000180000b */
[----:B0-----:R-:W-:-:S13]  /*5100*/  ISETP.EQ.U32.AND P0, PT, R11, 0x1, PT ;  /* 0x000000010b00780c */ /* 0x001fda0003f02070 */
[----:B------:R-:W-:Y:S05]  /*5110*/  @!P0 BRA `(.L_x_472) ;  /* 0xfffffffc00ec8947 */ /* 0x000fea000383ffff */
[----:B------:R-:W-:Y:S05]  /*5120*/  BRA `(.L_x_470) ;  /* 0x00000000000c7947 */ /* 0x000fea0003800000 */
.L_x_471:
[----:B------:R-:W2:Y:S02]  /*5130*/  LD.E R10, desc[UR8][R12.64] ;  /* 0x000000080c0a7980 */ /* 0x000ea4000c101900 */
[----:B--2---:R-:W-:-:S05]  /*5140*/  IADD3 R11, R18, R10, RZ ;  /* 0x0000000a120b7210 */ /* 0x004fca0007ffe0ff */
[----:B------:R0:W-:Y:S02]  /*5150*/  ST.E desc[UR8][R12.64], R11 ;  /* 0x0000000b0c007985 */ /* 0x0001e4000c101908 */
.L_x_470:
[----:B------:R-:W-:Y:S05]  /*5160*/  BSYNC B0 ;  /* 0x0000000000007941 */ /* 0x000fea0003800000 */
.L_x_469:
[----:B------:R-:W-:-:S05]  /*5170*/  IMAD.WIDE R14, R0, 0x2, R14 ;  /* 0x00000002000e7825 */ /* 0x000fca00078e020e */
[----:B------:R1:W-:Y:S01]  /*5180*/  ATOM.E.ADD.F16x2.RN.STRONG.GPU P0, RZ, desc[UR8][R14.64], R16 ;  /* 0x000000100eff79a2 */ /* 0x0003e2000810e1c8 */
[----:B------:R-:W-:Y:S04]  /*5190*/  BSSY B0, `(.L_x_473) ;  /* 0x0000010000007945 */ /* 0x000fe80003800000 */
[----:B-1----:R-:W-:Y:S05]  /*51a0*/  @P0 BRA `(.L_x_474) ;  /* 0x0000000000380947 */ /* 0x002fea0003800000 */
[----:B------:R-:W1:Y:S02]  /*51b0*/  QSPC.E.S P0, RZ, [R14] ;  /* 0x000000000eff73aa */ /* 0x000e640000000500 */
[----:B-1----:R-:W-:Y:S05]  /*51c0*/  @!P0 BRA `(.L_x_475) ;  /* 0x0000000000248947 */ /* 0x002fea0003800000 */
[----:B------:R-:W-:Y:S02]  /*51d0*/  MOV R10, R14 ;  /* 0x0000000e000a7202 */ /* 0x000fe40000000f00 */
[----:B------:R-:W-:Y:S02]  /*51e0*/  PRMT R16, R16, 0x5410, R17 ;  /* 0x0000541010107816 */ /* 0x000fe40000000011 */
[----:B------:R-:W-:-:S07]  /*51f0*/  MOV R14, R10 ;  /* 0x0000000a000e7202 */ /* 0x000fce0000000f00 */
.L_x_476:
[----:B------:R-:W0:Y:S02]  /*5200*/  LDS R10, [R14] ;  /* 0x000000000e0a7984 */ /* 0x000e240000000800 */
[----:B0-----:R-:W-:-:S06]  /*5210*/  HADD2 R11, R10, R16 ;  /* 0x000000100a0b7230 */ /* 0x001fcc0000000000 */
[----:B------:R-:W0:Y:S02]  /*5220*/  ATOMS.CAST.SPIN R11, [R14], R10, R11 ;  /* 0x0000000a0e0b738d */ /* 0x000e24000180000b */
[----:B0-----:R-:W-:-:S13]  /*5230*/  ISETP.EQ.U32.AND P0, PT, R11, 0x1, PT ;  /* 0x000000010b00780c */ /* 0x001fda0003f02070 */
[----:B------:R-:W-:Y:S05]  /*5240*/  @!P0 BRA `(.L_x_476) ;  /* 0xfffffffc00ec8947 */ /* 0x000fea000383ffff */
[----:B------:R-:W-:Y:S05]  /*5250*/  BRA `(.L_x_474) ;  /* 0x00000000000c7947 */ /* 0x000fea0003800000 */
.L_x_475:
[----:B------:R-:W0:Y:S02]  /*5260*/  LD.E R10, desc[UR8][R14.64] ;  /* 0x000000080e0a7980 */ /* 0x000e24000c101900 */
[----:B0-----:R-:W-:-:S05]  /*5270*/  IADD3 R11, R16, R10, RZ ;  /* 0x0000000a100b7210 */ /* 0x001fca0007ffe0ff */
[----:B------:R1:W-:Y:S02]  /*5280*/  ST.E desc[UR8][R14.64], R11 ;  /* 0x0000000b0e007985 */ /* 0x0003e4000c101908 */
.L_x_474:
[----:B------:R-:W-:Y:S05]  /*5290*/  BSYNC B0 ;  /* 0x0000000000007941 */ /* 0x000fea0003800000 */
.L_x_473:
[----:B------:R-:W-:Y:S02]  /*52a0*/  HADD2 R10, R9.H0_H0, R9.H1_H1 ;  /* 0x30000009090a7230 */ /* 0x000fe40000000800 */
[----:B01----:R-:W-:Y:S02]  /*52b0*/  HADD2 R11, R8.H0_H0, R8.H1_H1 ;  /* 0x30000008080b7230 */ /* 0x003fe40000000800 */
        /* <DEDUP_REMOVED lines=13> */
.L_x_480:
[----:B------:R-:W0:Y:S02]  /*5390*/  LDS R6, [R16] ;  /* 0x0000000010067984 */ /* 0x000e240000000800 */
[----:B0-----:R-:W-:-:S10]  /*53a0*/  HFMA2.MMA R7, R6, 1, 1, R10 ;  /* 0x3c003c0006077835 */ /* 0x001fd4000000000a */
[----:B------:R-:W0:Y:S02]  /*53b0*/  ATOMS.CAST.SPIN R7, [R16], R6, R7 ;  /* 0x000000061007738d */ /* 0x000e240001800007 */
[----:B0-----:R-:W-:-:S13]  /*53c0*/  ISETP.EQ.U32.AND P0, PT, R7, 0x1, PT ;  /* 0x000000010700780c */ /* 0x001fda0003f02070 */
[----:B------:R-:W-:Y:S05]  /*53d0*/  @!P0 BRA `(.L_x_480) ;  /* 0xfffffffc00ec8947 */ /* 0x000fea000383ffff */
[----:B------:R-:W-:Y:S05]  /*53e0*/  BRA `(.L_x_478) ;  /* 0x00000000000c7947 */ /* 0x000fea0003800000 */
.L_x_479:
[----:B------:R-:W2:Y:S02]  /*53f0*/  LD.E R6, desc[UR8][R8.64] ;  /* 0x0000000808067980 */ /* 0x000ea4000c101900 */
[----:B--2---:R-:W-:-:S05]  /*5400*/  IADD3 R7, R10, R6, RZ ;  /* 0x000000060a077210 */ /* 0x004fca0007ffe0ff */
[----:B------:R0:W-:Y:S02]  /*5410*/  ST.E desc[UR8][R8.64], R7 ;  /* 0x0000000708007985 */ /* 0x0001e4000c101908 */
.L_x_478:
[----:B------:R-:W-:Y:S05]  /*5420*/  BSYNC B0 ;  /* 0x0000000000007941 */ /* 0x000fea0003800000 */
.L_x_477:
        /* <DEDUP_REMOVED lines=10> */
[----:B------:R-:W-:Y:S02]  /*54d0*/  MOV R12, R10 ;  /* 0x0000000a000c7202 */ /* 0x000fe40000000f00 */
[----:B------:R-:W-:-:S07]  /*54e0*/  PRMT R14, R14, 0x5410, R15 ;  /* 0x000054100e0e7816 */ /* 0x000fce000000000f */
.L_x_484:
[----:B------:R-:W0:Y:S02]  /*54f0*/  LDS R10, [R12] ;  /* 0x000000000c0a7984 */ /* 0x000e240000000800 */
[----:B0-----:R-:W-:-:S06]  /*5500*/  HADD2 R11, R10, R14 ;  /* 0x0000000e0a0b7230 */ /* 0x001fcc0000000000 */
[----:B------:R-:W0:Y:S02]  /*5510*/  ATOMS.CAST.SPIN R11, [R12], R10, R11 ;  /* 0x0000000a0c0b738d */ /* 0x000e24000180000b */
[----:B0-----:R-:W-:-:S13]  /*5520*/  ISETP.EQ.U32.AND P0, PT, R11, 0x1, PT ;  /* 0x000000010b00780c */ /* 0x001fda0003f02070 */
[----:B------:R-:W-:Y:S05]  /*5530*/  @!P0 BRA `(.L_x_484) ;  /* 0xfffffffc00ec8947 */ /* 0x000fea000383ffff */
[----:B------:R-:W-:Y:S05]  /*5540*/  BRA `(.L_x_482) ;  /* 0x00000000000c7947 */ /* 0x000fea0003800000 */
.L_x_483:
[----:B------:R-:W2:Y:S02]  /*5550*/  LD.E R12, desc[UR8][R10.64] ;  /* 0x000000080a0c7980 */ /* 0x000ea4000c101900 */
[----:B--2---:R-:W-:-:S05]  /*5560*/  IADD3 R13, R14, R12, RZ ;  /* 0x0000000c0e0d7210 */ /* 0x004fca0007ffe0ff */
[----:B------:R0:W-:Y:S02]  /*5570*/  ST.E desc[UR8][R10.64], R13 ;  /* 0x0000000d0a007985 */ /* 0x0001e4000c101908 */
.L_x_482:
[----:B------:R-:W-:Y:S05]  /*5580*/  BSYNC B0 ;  /* 0x0000000000007941 */ /* 0x000fea0003800000 */
.L_x_481:
[----:B0-----:R-:W-:Y:S02]  /*5590*/  HADD2 R10, R5.H0_H0, R5.H1_H1 ;  /* 0x30000005050a7230 */ /* 0x001fe40000000800 */
[----:B------:R-:W-:Y:S02]  /*55a0*/  HADD2 R11, R4.H0_H0, R4.H1_H1 ;  /* 0x30000004040b7230 */ /* 0x000fe40000000800 */
        /* <DEDUP_REMOVED lines=13> */
.L_x_488:
[----:B------:R-:W0:Y:S02]  /*5680*/  LDS R2, [R14] ;  /* 0x000000000e027984 */ /* 0x000e240000000800 */
[----:B0-----:R-:W-:-:S10]  /*5690*/  HFMA2.MMA R3, R2, 1, 1, R10 ;  /* 0x3c003c0002037835 */ /* 0x001fd4000000000a */
[----:B------:R-:W0:Y:S02]  /*56a0*/  ATOMS.CAST.SPIN R3, [R14], R2, R3 ;  /* 0x000000020e03738d */ /* 0x000e240001800003 */
[----:B0-----:R-:W-:-:S13]  /*56b0*/  ISETP.EQ.U32.AND P0, PT, R3, 0x1, PT ;  /* 0x000000010300780c */ /* 0x001fda0003f02070 */
[----:B------:R-:W-:Y:S05]  /*56c0*/  @!P0 BRA `(.L_x_488) ;  /* 0xfffffffc00ec8947 */ /* 0x000fea000383ffff */
[----:B------:R-:W-:Y:S05]  /*56d0*/  BRA `(.L_x_486) ;  /* 0x00000000000c7947 */ /* 0x000fea0003800000 */
.L_x_487:
[----:B------:R-:W2:Y:S02]  /*56e0*/  LD.E R2, desc[UR8][R4.64] ;  /* 0x0000000804027980 */ /* 0x000ea4000c101900 */
[----:B--2---:R-:W-:-:S05]  /*56f0*/  IADD3 R3, R10, R2, RZ ;  /* 0x000000020a037210 */ /* 0x004fca0007ffe0ff */
[----:B------:R0:W-:Y:S02]  /*5700*/  ST.E desc[UR8][R4.64], R3 ;  /* 0x0000000304007985 */ /* 0x0001e4000c101908 */
.L_x_486:
[----:B------:R-:W-:Y:S05]  /*5710*/  BSYNC B0 ;  /* 0x0000000000007941 */ /* 0x000fea0003800000 */
.L_x_485:
[----:B------:R-:W-:-:S04]  /*5720*/  IADD3 R2, P0, R6, R8, RZ ;  /* 0x0000000806027210 */ /* 0x000fc80007f1e0ff */
[----:B0-----:R-:W-:-:S08]  /*5730*/  IADD3.X R3, R7, R9, RZ, P0, !PT ;  /* 0x0000000907037210 */ /* 0x001fd000007fe4ff */
[----:B------:R0:W-:Y:S01]  /*5740*/  ATOM.E.ADD.F16x2.RN.STRONG.GPU P0, RZ, desc[UR8][R2.64], R12 ;  /* 0x0000000c02ff79a2 */ /* 0x0001e2000810e1c8 */
[----:B------:R-:W-:Y:S04]  /*5750*/  BSSY B0, `(.L_x_489) ;  /* 0x000000f000007945 */ /* 0x000fe80003800000 */
[----:B0-----:R-:W-:Y:S05]  /*5760*/  @P0 BRA `(.L_x_490) ;  /* 0x0000000000340947 */ /* 0x001fea0003800000 */
[----:B------:R-:W0:Y:S02]  /*5770*/  QSPC.E.S P0, RZ, [R2] ;  /* 0x0000000002ff73aa */ /* 0x000e240000000500 */
[----:B0-----:R-:W-:Y:S05]  /*5780*/  @!P0 BRA `(.L_x_491) ;  /* 0x0000000000208947 */ /* 0x001fea0003800000 */
[----:B------:R-:W-:Y:S02]  /*5790*/  MOV R8, R2 ;  /* 0x0000000200087202 */ /* 0x000fe40000000f00 */
[----:B------:R-:W-:-:S07]  /*57a0*/  PRMT R12, R12, 0x5410, R13 ;  /* 0x000054100c0c7816 */ /* 0x000fce000000000d */
.L_x_492:
[----:B------:R-:W0:Y:S02]  /*57b0*/  LDS R2, [R8] ;  /* 0x0000000008027984 */ /* 0x000e240000000800 */
[----:B0-----:R-:W-:-:S06]  /*57c0*/  HADD2 R3, R2, R12 ;  /* 0x0000000c02037230 */ /* 0x001fcc0000000000 */
[----:B------:R-:W0:Y:S02]  /*57d0*/  ATOMS.CAST.SPIN R3, [R8], R2, R3 ;  /* 0x000000020803738d */ /* 0x000e240001800003 */
[----:B0-----:R-:W-:-:S13]  /*57e0*/  ISETP.EQ.U32.AND P0, PT, R3, 0x1, PT ;  /* 0x000000010300780c */ /* 0x001fda0003f02070 */
[----:B------:R-:W-:Y:S05]  /*57f0*/  @!P0 BRA `(.L_x_492) ;  /* 0xfffffffc00ec8947 */ /* 0x000fea000383ffff */
[----:B------:R-:W-:Y:S05]  /*5800*/  BRA `(.L_x_490) ;  /* 0x00000000000c7947 */ /* 0x000fea0003800000 */
.L_x_491:
[----:B------:R-:W2:Y:S02]  /*5810*/  LD.E R8, desc[UR8][R2.64] ;  /* 0x0000000802087980 */ /* 0x000ea4000c101900 */
[----:B--2---:R-:W-:-:S05]  /*5820*/  IADD3 R9, R12, R8, RZ ;  /* 0x000000080c097210 */ /* 0x004fca0007ffe0ff */
[----:B------:R0:W-:Y:S02]  /*5830*/  ST.E desc[UR8][R2.64], R9 ;  /* 0x0000000902007985 */ /* 0x0001e4000c101908 */
.L_x_490:
[----:B------:R-:W-:Y:S05]  /*5840*/  BSYNC B0 ;  /* 0x0000000000007941 */ /* 0x000fea0003800000 */
.L_x_489:
[----:B------:R-:W-:Y:S02]  /*5850*/  HADD2 R56, R56.H0_H0, R56.H1_H1 ;  /* 0x3000003838387230 */ /* 0x000fe40000000800 */
[----:B0-----:R-:W-:-:S04]  /*5860*/  IMAD.WIDE R2, R0, 0x2, R4 ;  /* 0x0000000200027825 */ /* 0x001fc800078e0204 */
[----:B------:R-:W-:-:S05]  /*5870*/  HADD2 R28, R55.H0_H0, R55.H1_H1 ;  /* 0x30000037371c7230 */ /* 0x000fca0000000800 */
        /* <DEDUP_REMOVED lines=12> */
.L_x_496:
[----:B------:R-:W0:Y:S02]  /*5940*/  LDS R8, [R10] ;  /* 0x000000000a087984 */ /* 0x000e240000000800 */
[----:B0-----:R-:W-:-:S10]  /*5950*/  HFMA2.MMA R9, R8, 1, 1, R56 ;  /* 0x3c003c0008097835 */ /* 0x001fd40000000038 */
[----:B------:R-:W0:Y:S02]  /*5960*/  ATOMS.CAST.SPIN R9, [R10], R8, R9 ;  /* 0x000000080a09738d */ /* 0x000e240001800009 */
[----:B0-----:R-:W-:-:S13]  /*5970*/  ISETP.EQ.U32.AND P0, PT, R9, 0x1, PT ;  /* 0x000000010900780c */ /* 0x001fda0003f02070 */
[----:B------:R-:W-:Y:S05]  /*5980*/  @!P0 BRA `(.L_x_496) ;  /* 0xfffffffc00ec8947 */ /* 0x000fea000383ffff */
[----:B------:R-:W-:Y:S05]  /*5990*/  BRA `(.L_x_494) ;  /* 0x00000000000c7947 */ /* 0x000fea0003800000 */
.L_x_495:
[----:B------:R-:W2:Y:S02]  /*59a0*/  LD.E R8, desc[UR8][R2.64] ;  /* 0x0000000802087980 */ /* 0x000ea4000c101900 */
[----:B--2---:R-:W-:-:S05]  /*59b0*/  IADD3 R9, R56, R8, RZ ;  /* 0x0000000838097210 */ /* 0x004fca0007ffe0ff */
[----:B------:R0:W-:Y:S02]  /*59c0*/  ST.E desc[UR8][R2.64], R9 ;  /* 0x0000000902007985 */ /* 0x0001e4000c101908 */
.L_x_494:
[----:B------:R-:W-:Y:S05]  /*59d0*/  BSYNC B0 ;  /* 0x0000000000007941 */ /* 0x000fea0003800000 */
.L_x_493:
[----:B------:R-:W-:-:S04]  /*59e0*/  IADD3 R4, P0, R6, R4, RZ ;  /* 0x0000000406047210 */ /* 0x000fc80007f1e0ff */
[----:B------:R-:W-:-:S08]  /*59f0*/  IADD3.X R5, R7, R5, RZ, P0, !PT ;  /* 0x0000000507057210 */ /* 0x000fd000007fe4ff */
[----:B------:R1:W-:Y:S01]  /*5a00*/  ATOM.E.ADD.F16x2.RN.STRONG.GPU P0, RZ, desc[UR8][R4.64], R54 ;  /* 0x0000003604ff79a2 */ /* 0x0003e2000810e1c8 */
[----:B------:R-:W-:Y:S04]  /*5a10*/  BSSY B0, `(.L_x_497) ;  /* 0x000000f000007945 */ /* 0x000fe80003800000 */
[----:B-1----:R-:W-:Y:S05]  /*5a20*/  @P0 BRA `(.L_x_498) ;  /* 0x0000000000340947 */ /* 0x002fea0003800000 */
[----:B------:R-:W1:Y:S02]  /*5a30*/  QSPC.E.S P0, RZ, [R4] ;  /* 0x0000000004ff73aa */ /* 0x000e640000000500 */
[----:B-1----:R-:W-:Y:S05]  /*5a40*/  @!P0 BRA `(.L_x_499) ;  /* 0x0000000000208947 */ /* 0x002fea0003800000 */
[----:B------:R-:W-:Y:S02]  /*5a50*/  MOV R8, R4 ;  /* 0x0000000400087202 */ /* 0x000fe40000000f00 */
[----:B------:R-:W-:-:S07]  /*5a60*/  PRMT R54, R54, 0x5410, R27 ;  /* 0x0000541036367816 */ /* 0x000fce000000001b */
.L_x_500:
[----:B------:R-:W1:Y:S02]  /*5a70*/  LDS R4, [R8] ;  /* 0x0000000008047984 */ /* 0x000e640000000800 */
[----:B-1----:R-:W-:-:S06]  /*5a80*/  HADD2 R5, R4, R54 ;  /* 0x0000003604057230 */ /* 0x002fcc0000000000 */
[----:B------:R-:W1:Y:S02]  /*5a90*/  ATOMS.CAST.SPIN R5, [R8], R4, R5 ;  /* 0x000000040805738d */ /* 0x000e640001800005 */
[----:B-1----:R-:W-:-:S13]  /*5aa0*/  ISETP.EQ.U32.AND P0, PT, R5, 0x1, PT ;  /* 0x000000010500780c */ /* 0x002fda0003f02070 */
[----:B------:R-:W-:Y:S05]  /*5ab0*/  @!P0 BRA `(.L_x_500) ;  /* 0xfffffffc00ec8947 */ /* 0x000fea000383ffff */
[----:B------:R-:W-:Y:S05]  /*5ac0*/  BRA `(.L_x_498) ;  /* 0x00000000000c7947 */ /* 0x000fea0003800000 */
.L_x_499:
[----:B------:R-:W0:Y:S02]  /*5ad0*/  LD.E R8, desc[UR8][R4.64] ;  /* 0x0000000804087980 */ /* 0x000e24000c101900 */
[----:B0-----:R-:W-:-:S05]  /*5ae0*/  IADD3 R9, R54, R8, RZ ;  /* 0x0000000836097210 */ /* 0x001fca0007ffe0ff */
[----:B------:R1:W-:Y:S02]  /*5af0*/  ST.E desc[UR8][R4.64], R9 ;  /* 0x0000000904007985 */ /* 0x0003e4000c101908 */
.L_x_498:
[----:B------:R-:W-:Y:S05]  /*5b00*/  BSYNC B0 ;  /* 0x0000000000007941 */ /* 0x000fea0003800000 */
.L_x_497:
[----:B------:R-:W-:Y:S02]  /*5b10*/  HADD2 R52, R52.H0_H0, R52.H1_H1 ;  /* 0x3000003434347230 */ /* 0x000fe40000000800 */
[----:B-1----:R-:W-:-:S04]  /*5b20*/  IMAD.WIDE R4, R0, 0x2, R2 ;  /* 0x0000000200047825 */ /* 0x002fc800078e0202 */
[----:B------:R-:W-:-:S05]  /*5b30*/  HADD2 R26, R51.H0_H0, R51.H1_H1 ;  /* 0x30000033331a7230 */ /* 0x000fca0000000800 */
[----:B------:R-:W-:-:S05]  /*5b40*/  PRMT R52, R52, 0x5410, R26 ;  /* 0x0000541034347816 */ /* 0x000fca000000001a */
[----:B------:R1:W-:Y:S01]  /*5b50*/  ATOM.E.ADD.F16x2.RN.STRONG.GPU P0, RZ, desc[UR8][R4.64], R52 ;  /* 0x0000003404ff79a2 */ /* 0x0003e2000810e1c8 */
[----:B------:R-:W-:Y:S01]  /*5b60*/  HADD2 R50, R50.H0_H0, R50.H1_H1 ;  /* 0x3000003232327230 */ /* 0x000fe20000000800 */
[----:B------:R-:W-:Y:S01]  /*5b70*/  BSSY B0, `(.L_x_501) ;  /* 0x0000012000007945 */ /* 0x000fe20003800000 */
[----:B------:R-:W-:-:S05]  /*5b80*/  HADD2 R25, R49.H0_H0, R49.H1_H1 ;  /* 0x3000003131197230 */ /* 0x000fca0000000800 */
[----:B------:R-:W-:Y:S01]  /*5b90*/  PRMT R50, R50, 0x5410, R25 ;  /* 0x0000541032327816 */ /* 0x000fe20000000019 */
[----:B-1----:R-:W-:Y:S06]  /*5ba0*/  @P0 BRA `(.L_x_502) ;  /* 0x0000000000380947 */ /* 0x002fec0003800000 */
[----:B------:R-:W1:Y:S02]  /*5bb0*/  QSPC.E.S P0, RZ, [R4] ;  /* 0x0000000004ff73aa */ /* 0x000e640000000500 */
[----:B-1----:R-:W-:Y:S05]  /*5bc0*/  @!P0 BRA `(.L_x_503) ;  /* 0x0000000000248947 */ /* 0x002fea0003800000 */
[----:B------:R-:W-:Y:S02]  /*5bd0*/  MOV R8, R4 ;  /* 0x0000000400087202 */ /* 0x000fe40000000f00 */
[----:B------:R-:W-:Y:S02]  /*5be0*/  PRMT R52, R52, 0x5410, R26 ;  /* 0x0000541034347816 */ /* 0x000fe4000000001a */
[----:B------:R-:W-:-:S07]  /*5bf0*/  MOV R10, R8 ;  /* 0x00000008000a7202 */ /* 0x000fce0000000f00 */
.L_x_504:
[----:B------:R-:W0:Y:S02]  /*5c00*/  LDS R8, [R10] ;  /* 0x000000000a087984 */ /* 0x000e240000000800 */
[----:B0-----:R-:W-:-:S10]  /*5c10*/  HFMA2.MMA R9, R8, 1, 1, R52 ;  /* 0x3c003c0008097835 */ /* 0x001fd40000000034 */
[----:B------:R-:W0:Y:S02]  /*5c20*/  ATOMS.CAST.SPIN R9, [R10], R8, R9 ;  /* 0x000000080a09738d */ /* 0x000e240001800009 */
[----:B0-----:R-:W-:-:S13]  /*5c30*/  ISETP.EQ.U32.AND P0, PT, R9, 0x1, PT ;  /* 0x000000010900780c */ /* 0x001fda0003f02070 */
[----:B------:R-:W-:Y:S05]  /*5c40*/  @!P0 BRA `(.L_x_504) ;  /* 0xfffffffc00ec8947 */ /* 0x000fea000383ffff */
[----:B------:R-:W-:Y:S05]  /*5c50*/  BRA `(.L_x_502) ;  /* 0x00000000000c7947 */ /* 0x000fea0003800000 */
.L_x_503:
[----:B------:R-:W0:Y:S02]  /*5c60*/  LD.E R8, desc[UR8][R4.64] ;  /* 0x0000000804087980 */ /* 0x000e24000c101900 */
[----:B0-----:R-:W-:-:S05]  /*5c70*/  IADD3 R9, R52, R8, RZ ;  /* 0x0000000834097210 */ /* 0x001fca0007ffe0ff */
[----:B------:R1:W-:Y:S02]  /*5c80*/  ST.E desc[UR8][R4.64], R9 ;  /* 0x0000000904007985 */ /* 0x0003e4000c101908 */
.L_x_502:
[----:B------:R-:W-:Y:S05]  /*5c90*/  BSYNC B0 ;  /* 0x0000000000007941 */ /* 0x000fea0003800000 */
.L_x_501:
[----:B0-----:R-:W-:-:S04]  /*5ca0*/  IADD3 R2, P0, R6, R2, RZ ;  /* 0x0000000206027210 */ /* 0x001fc80007f1e0ff */
        /* <DEDUP_REMOVED lines=8> */
.L_x_508:
[----:B------:R-:W0:Y:S02]  /*5d30*/  LDS R2, [R8] ;  /* 0x0000000008027984 */ /* 0x000e240000000800 */
[----:B0-----:R-:W-:-:S06]  /*5d40*/  HADD2 R3, R2, R50 ;  /* 0x0000003202037230 */ /* 0x001fcc0000000000 */
[----:B------:R-:W0:Y:S02]  /*5d50*/  ATOMS.CAST.SPIN R3, [R8], R2, R3 ;  /* 0x000000020803738d */ /* 0x000e240001800003 */
[----:B0-----:R-:W-:-:S13]  /*5d60*/  ISETP.EQ.U32.AND P0, PT, R3, 0x1, PT ;  /* 0x000000010300780c */ /* 0x001fda0003f02070 */
[----:B------:R-:W-:Y:S05]  /*5d70*/  @!P0 BRA `(.L_x_508) ;  /* 0xfffffffc00ec8947 */ /* 0x000fea000383ffff */
[----:B------:R-:W-:Y:S05]  /*5d80*/  BRA `(.L_x_506) ;  /* 0x00000000000c7947 */ /* 0x000fea0003800000 */
.L_x_507:
[----:B------:R-:W1:Y:S02]  /*5d90*/  LD.E R8, desc[UR8][R2.64] ;  /* 0x0000000802087980 */ /* 0x000e64000c101900 */
[----:B-1----:R-:W-:-:S05]  /*5da0*/  IADD3 R9, R50, R8, RZ ;  /* 0x0000000832097210 */ /* 0x002fca0007ffe0ff */
[----:B------:R0:W-:Y:S02]  /*5db0*/  ST.E desc[UR8][R2.64], R9 ;  /* 0x0000000902007985 */ /* 0x0001e4000c101908 */
.L_x_506:
[----:B------:R-:W-:Y:S05]  /*5dc0*/  BSYNC B0 ;  /* 0x0000000000007941 */ /* 0x000fea0003800000 */
.L_x_505:
[----:B------:R-:W-:Y:S02]  /*5dd0*/  HADD2 R69, R69.H0_H0, R69.H1_H1 ;  /* 0x3000004545457230 */ /* 0x000fe40000000800 */
[----:B01----:R-:W-:-:S04]  /*5de0*/  IMAD.WIDE R8, R0, 0x2, R4 ;  /* 0x0000000200087825 */ /* 0x003fc800078e0204 */
        /* <DEDUP_REMOVED lines=13> */
.L_x_512:
[----:B------:R-:W0:Y:S02]  /*5ec0*/  LDS R2, [R10] ;  /* 0x000000000a027984 */ /* 0x000e240000000800 */
[----:B0-----:R-:W-:-:S10]  /*5ed0*/  HFMA2.MMA R3, R2, 1, 1, R69 ;  /* 0x3c003c0002037835 */ /* 0x001fd40000000045 */
[----:B------:R-:W0:Y:S02]  /*5ee0*/  ATOMS.CAST.SPIN R3, [R10], R2, R3 ;  /* 0x000000020a03738d */ /* 0x000e240001800003 */
[----:B0-----:R-:W-:-:S13]  /*5ef0*/  ISETP.EQ.U32.AND P0, PT, R3, 0x1, PT ;  /* 0x000000010300780c */ /* 0x001fda0003f02070 */
[----:B------:R-:W-:Y:S05]  /*5f00*/  @!P0 BRA `(.L_x_512) ;  /* 0xfffffffc00ec8947 */ /* 0x000fea000383ffff */
[----:B------:R-:W-:Y:S05]  /*5f10*/  BRA `(.L_x_510) ;  /* 0x00000000000c7947 */ /* 0x000fea0003800000 */
.L_x_511:
[----:B------:R-:W2:Y:S02]  /*5f20*/  LD.E R2, desc[UR8][R8.64] ;  /* 0x0000000808027980 */ /* 0x000ea4000c101900 */
[----:B--2---:R-:W-:-:S05]  /*5f30*/  IADD3 R3, R69, R2, RZ ;  /* 0x0000000245037210 */ /* 0x004fca0007ffe0ff */
[----:B------:R0:W-:Y:S02]  /*5f40*/  ST.E desc[UR8][R8.64], R3 ;  /* 0x0000000308007985 */ /* 0x0001e4000c101908 */
.L_x_510:
[----:B------:R-:W-:Y:S05]  /*5f50*/  BSYNC B0 ;  /* 0x0000000000007941 */ /* 0x000fea0003800000 */
.L_x_509:
        /* <DEDUP_REMOVED lines=9> */
.L_x_516:
[----:B------:R-:W0:Y:S02]  /*5ff0*/  LDS R2, [R4] ;  /* 0x0000000004027984 */ /* 0x000e240000000800 */
[----:B0-----:R-:W-:-:S06]  /*6000*/  HADD2 R3, R2, R71 ;  /* 0x0000004702037230 */ /* 0x001fcc0000000000 */
[----:B------:R-:W0:Y:S02]  /*6010*/  ATOMS.CAST.SPIN R3, [R4], R2, R3 ;  /* 0x000000020403738d */ /* 0x000e240001800003 */
[----:B0-----:R-:W-:-:S13]  /*6020*/  ISETP.EQ.U32.AND P0, PT, R3, 0x1, PT ;  /* 0x000000010300780c */ /* 0x001fda0003f02070 */
[----:B------:R-:W-:Y:S05]  /*6030*/  @!P0 BRA `(.L_x_516) ;  /* 0xfffffffc00ec8947 */ /* 0x000fea000383ffff */
[----:B------:R-:W-:Y:S05]  /*6040*/  BRA `(.L_x_514) ;  /* 0x00000000000c7947 */ /* 0x000fea0003800000 */
.L_x_515:
[----:B------:R-:W2:Y:S02]  /*6050*/  LD.E R4, desc[UR8][R2.64] ;  /* 0x0000000802047980 */ /* 0x000ea4000c101900 */
[----:B--2---:R-:W-:-:S05]  /*6060*/  IADD3 R5, R71, R4, RZ ;  /* 0x0000000447057210 */ /* 0x004fca0007ffe0ff */
[----:B------:R0:W-:Y:S02]  /*6070*/  ST.E desc[UR8][R2.64], R5 ;  /* 0x0000000502007985 */ /* 0x0001e4000c101908 */
.L_x_514:
[----:B------:R-:W-:Y:S05]  /*6080*/  BSYNC B0 ;  /* 0x0000000000007941 */ /* 0x000fea0003800000 */
.L_x_513:
        /* <DEDUP_REMOVED lines=13> */
[----:B------:R-:W-:-:S07]  /*6160*/  PRMT R77, R77, 0x5410, R78 ;  /* 0x000054104d4d7816 */ /* 0x000fce000000004e */
.L_x_520:
[----:B------:R-:W0:Y:S02]  /*6170*/  LDS R2, [R0] ;  /* 0x0000000000027984 */ /* 0x000e240000000800 */
[----:B0-----:R-:W-:-:S10]  /*6180*/  HFMA2.MMA R3, R2, 1, 1, R77 ;  /* 0x3c003c0002037835 */ /* 0x001fd4000000004d */
[----:B------:R-:W0:Y:S02]  /*6190*/  ATOMS.CAST.SPIN R3, [R0], R2, R3 ;  /* 0x000000020003738d */ /* 0x000e240001800003 */
[----:B0-----:R-:W-:-:S13]  /*61a0*/  ISETP.EQ.U32.AND P0, PT, R3, 0x1, PT ;  /* 0x000000010300780c */ /* 0x001fda0003f02070 */
[----:B------:R-:W-:Y:S05]  /*61b0*/  @!P0 BRA `(.L_x_520) ;  /* 0xfffffffc00ec8947 */ /* 0x000fea000383ffff */
[----:B------:R-:W-:Y:S05]  /*61c0*/  BRA `(.L_x_518) ;  /* 0x00000000000c7947 */ /* 0x000fea0003800000 */
.L_x_519:
[----:B------:R-:W2:Y:S02]  /*61d0*/  LD.E R0, desc[UR8][R2.64] ;  /* 0x0000000802007980 */ /* 0x000ea4000c101900 */
[----:B--2---:R-:W-:-:S05]  /*61e0*/  IADD3 R5, R77, R0, RZ ;  /* 0x000000004d057210 */ /* 0x004fca0007ffe0ff */
[----:B------:R0:W-:Y:S02]  /*61f0*/  ST.E desc[UR8][R2.64], R5 ;  /* 0x0000000502007985 */ /* 0x0001e4000c101908 */
.L_x_518:
[----:B------:R-:W-:Y:S05]  /*6200*/  BSYNC B0 ;  /* 0x0000000000007941 */ /* 0x000fea0003800000 */
.L_x_517:
[----:B0-----:R-:W-:-:S04]  /*6210*/  IADD3 R2, P0, R6, R8, RZ ;  /* 0x0000000806027210 */ /* 0x001fc80007f1e0ff */
[----:B------:R-:W-:-:S08]  /*6220*/  IADD3.X R3, R7, R9, RZ, P0, !PT ;  /* 0x0000000907037210 */ /* 0x000fd000007fe4ff */
[----:B------:R0:W-:Y:S02]  /*6230*/  ATOM.E.ADD.F16x2.RN.STRONG.GPU P0, RZ, desc[UR8][R2.64], R79 ;  /* 0x0000004f02ff79a2 */ /* 0x0001e4000810e1c8 */
[----:B0-----:R-:W-:Y:S05]  /*6240*/  @P0 EXIT ;  /* 0x000000000000094d */ /* 0x001fea0003800000 */
[----:B------:R-:W0:Y:S02]  /*6250*/  QSPC.E.S P0, RZ, [R2] ;  /* 0x0000000002ff73aa */ /* 0x000e240000000500 */
[----:B0-----:R-:W-:Y:S05]  /*6260*/  @!P0 BRA `(.L_x_521) ;  /* 0x0000000000208947 */ /* 0x001fea0003800000 */
[----:B------:R-:W-:Y:S02]  /*6270*/  MOV R0, R2 ;  /* 0x0000000200007202 */ /* 0x000fe40000000f00 */
[----:B------:R-:W-:-:S07]  /*6280*/  PRMT R79, R79, 0x5410, R80 ;  /* 0x000054104f4f7816 */ /* 0x000fce0000000050 */
.L_x_522:
[----:B------:R-:W0:Y:S02]  /*6290*/  LDS R2, [R0] ;  /* 0x0000000000027984 */ /* 0x000e240000000800 */
[----:B0-----:R-:W-:-:S06]  /*62a0*/  HADD2 R3, R2, R79 ;  /* 0x0000004f02037230 */ /* 0x001fcc0000000000 */
[----:B------:R-:W0:Y:S02]  /*62b0*/  ATOMS.CAST.SPIN R3, [R0], R2, R3 ;  /* 0x000000020003738d */ /* 0x000e240001800003 */
[----:B0-----:R-:W-:-:S13]  /*62c0*/  ISETP.EQ.U32.AND P0, PT, R3, 0x1, PT ;  /* 0x000000010300780c */ /* 0x001fda0003f02070 */
[----:B------:R-:W-:Y:S05]  /*62d0*/  @!P0 BRA `(.L_x_522) ;  /* 0xfffffffc00ec8947 */ /* 0x000fea000383ffff */
[----:B------:R-:W-:Y:S05]  /*62e0*/  EXIT ;  /* 0x000000000000794d */ /* 0x000fea0003800000 */
.L_x_521:
[----:B------:R-:W2:Y:S02]  /*62f0*/  LD.E R0, desc[UR8][R2.64] ;  /* 0x0000000802007980 */ /* 0x000ea4000c101900 */
[----:B--2---:R-:W-:-:S05]  /*6300*/  IADD3 R5, R79, R0, RZ ;  /* 0x000000004f057210 */ /* 0x004fca0007ffe0ff */
[----:B------:R-:W-:Y:S01]  /*6310*/  ST.E desc[UR8][R2.64], R5 ;  /* 0x0000000502007985 */ /* 0x000fe2000c101908 */
[----:B------:R-:W-:Y:S05]  /*6320*/  EXIT ;  /* 0x000000000000794d */ /* 0x000fea0003800000 */
.L_x_523:
        /* <DEDUP_REMOVED lines=13> */
.L_x_4019:


//--------------------- .text._Z28gemm_half_q_half_gptq_kernelILi7ELb1ELb0EEvPK6__halfPKjS4_S2_PS0_iiiiiPKtibS2_i --------------------------
	.section	.text._Z28gemm_half_q_half_gptq_kernelILi7ELb1ELb0EEvPK6__halfPKjS4_S2_PS0_iiiiiPKtibS2_i,"ax",@progbits
	.align	128
        .global         _Z28gemm_half_q_half_gptq_kernelILi7ELb1ELb0EEvPK6__halfPKjS4_S2_PS0_iiiiiPKtibS2_i
        .type           _Z28gemm_half_q_half_gptq_kernelILi7ELb1ELb0EEvPK6__halfPKjS4_S2_PS0_iiiiiPKtibS2_i,@function
        .size           _Z28gemm_half_q_half_gptq_kernelILi7ELb1ELb0EEvPK6__halfPKjS4_S2_PS0_iiiiiPKtibS2_i,(.L_x_4020 - _Z28gemm_half_q_half_gptq_kernelILi7ELb1ELb0EEvPK6__halfPKjS4_S2_PS0_iiiiiPKtibS2_i)
        .other          _Z28gemm_half_q_half_gptq_kernelILi7ELb1ELb0EEvPK6__halfPKjS4_S2_PS0_iiiiiPKtibS2_i,@"STO_CUDA_ENTRY STV_DEFAULT"
_Z28gemm_half_q_half_gptq_kernelILi7ELb1ELb0EEvPK6__halfPKjS4_S2_PS0_iiiiiPKtibS2_i:
.text._Z28gemm_half_q_half_gptq_kernelILi7ELb1ELb0EEvPK6__halfPKjS4_S2_PS0_iiiiiPKtibS2_i:
        /* <DEDUP_REMOVED lines=78> */
.L_x_526:
        /* <DEDUP_REMOVED lines=25> */
.L_x_525:
[----:B------:R-:W-:Y:S05]  /*0670*/  BSYNC B0 ;  /* 0x0000000000007941 */ /* 0x000fea0003800000 */
.L_x_524:
        /* <DEDUP_REMOVED lines=97> */
.L_x_527:
        /* <DEDUP_REMOVED lines=35> */
.L_x_546:
        /* <DEDUP_REMOVED lines=70> */
.L_x_529:
        /* <DEDUP_REMOVED lines=62> */
.L_x_530:
        /* <DEDUP_REMOVED lines=22> */
.L_x_531:
        /* <DEDUP_REMOVED lines=22> */
.L_x_532:
        /* <DEDUP_REMOVED lines=22> */
.L_x_533:
        /* <DEDUP_REMOVED lines=138> */
.L_x_534:
        /* <DEDUP_REMOVED lines=22> */
.L_x_535:
        /* <DEDUP_REMOVED lines=22> */
.L_x_536:
        /* <DEDUP_REMOVED lines=22> */
.L_x_537:
        /* <DEDUP_REMOVED lines=149> */
.L_x_538:
        /* <DEDUP_REMOVED lines=22> */
.L_x_539:
        /* <DEDUP_REMOVED lines=22> */
.L_x_540:
        /* <DEDUP_REMOVED lines=22> */
.L_x_541:
        /* <DEDUP_REMOVED lines=138> */
.L_x_542:
        /* <DEDUP_REMOVED lines=22> */
.L_x_543:
        /* <DEDUP_REMOVED lines=22> */
.L_x_544:
        /* <DEDUP_REMOVED lines=23> */
.L_x_545:
        /* <DEDUP_REMOVED lines=79> */
.L_x_528:
[----:B------:R-:W0:Y:S01]  /*4710*/  LDC.64 R20, c[0x0][0x230] ;  /* 0x00008c00ff147b82 */ /* 0x000e220000000a00 */
[----:B------:R-:W-:Y:S02]  /*4720*/  HADD2 R18, R16.H0_H0, R16.H1_H1 ;  /* 0x3000001010127230 */ /* 0x000fe40000000800 */
[----:B------:R-:W-:Y:S02]  /*4730*/  IMAD R17, R0, UR4, R84 ;  /* 0x0000000400117c24 */ /* 0x000fe4000f8e0254 */
[----:B------:R-:W-:-:S05]  /*4740*/  HADD2 R22, R15.H0_H0, R15.H1_H1 ;  /* 0x3000000f0f167230 */ /* 0x000fca0000000800 */
[----:B------:R-:W-:Y:S01]  /*4750*/  PRMT R18, R18, 0x5410, R22 ;  /* 0x0000541012127816 */ /* 0x000fe20000000016 */
[----:B0-----:R-:W-:-:S05]  /*4760*/  IMAD.WIDE R16, R17, 0x2, R20 ;  /* 0x0000000211107825 */ /* 0x001fca00078e0214 */
        /* <DEDUP_REMOVED lines=11> */
.L_x_550:
[----:B------:R-:W0:Y:S02]  /*4820*/  LDS R14, [R13] ;  /* 0x000000000d0e7984 */ /* 0x000e240000000800 */
[----:B0-----:R-:W-:-:S10]  /*4830*/  HFMA2.MMA R15, R14, 1, 1, R18 ;  /* 0x3c003c000e0f7835 */ /* 0x001fd40000000012 */
[----:B------:R-:W0:Y:S02]  /*4840*/  ATOMS.CAST.SPIN R15, [R13], R14, R15 ;  /* 0x0000000e0d0f738d */ /* 0x000e24000180000f */
[----:B0-----:R-:W-:-:S13]  /*4850*/  ISETP.EQ.U32.AND P0, PT, R15, 0x1, PT ;  /* 0x000000010f00780c */ /* 0x001fda0003f02070 */
[----:B------:R-:W-:Y:S05]  /*4860*/  @!P0 BRA `(.L_x_550) ;  /* 0xfffffffc00ec8947 */ /* 0x000fea000383ffff */
[----:B------:R-:W-:Y:S05]  /*4870*/  BRA `(.L_x_548) ;  /* 0x00000000000c7947 */ /* 0x000fea0003800000 */
.L_x_549:
[----:B------:R-:W2:Y:S02]  /*4880*/  LD.E R13, desc[UR8][R16.64] ;  /* 0x00000008100d7980 */ /* 0x000ea4000c101900 */
[----:B--2---:R-:W-:-:S05]  /*4890*/  IADD3 R13, R18, R13, RZ ;  /* 0x0000000d120d7210 */ /* 0x004fca0007ffe0ff */
[----:B------:R0:W-:Y:S02]  /*48a0*/  ST.E desc[UR8][R16.64], R13 ;  /* 0x0000000d10007985 */ /* 0x0001e4000c101908 */
.L_x_548:
[----:B------:R-:W-:Y:S05]  /*48b0*/  BSYNC B0 ;  /* 0x0000000000007941 */ /* 0x000fea0003800000 */
.L_x_547:
[----:B------:R1:W-:Y:S01]  /*48c0*/  ATOM.E.ADD.F16x2.RN.STRONG.GPU P0, RZ, desc[UR8][R16.64+0x4], R23 ;  /* 0x0000041710ff79a2 */ /* 0x0003e2000810e1c8 */
[----:B------:R-:W-:Y:S01]  /*48d0*/  IADD3 R14, P1, R16, 0x4, RZ ;  /* 0x00000004100e7810 */ /* 0x000fe20007f3e0ff */
[----:B------:R-:W-:Y:S03]  /*48e0*/  BSSY B0, `(.L_x_551) ;  /* 0x0000011000007945 */ /* 0x000fe60003800000 */
[----:B------:R-:W-:Y:S01]  /*48f0*/  IADD3.X R15, RZ, R17, RZ, P1, !PT ;  /* 0x00000011ff0f7210 */ /* 0x000fe20000ffe4ff */
[----:B-1----:R-:W-:Y:S08]  /*4900*/  @P0 BRA `(.L_x_552) ;  /* 0x0000000000380947 */ /* 0x002ff00003800000 */
[----:B------:R-:W1:Y:S02]  /*4910*/  QSPC.E.S P0, RZ, [R16+0x4] ;  /* 0x0000040010ff73aa */ /* 0x000e640000000500 */
[----:B-1----:R-:W-:Y:S05]  /*4920*/  @!P0 BRA `(.L_x_553) ;  /* 0x0000000000248947 */ /* 0x002fea0003800000 */
[----:B------:R-:W-:Y:S02]  /*4930*/  MOV R20, R16 ;  /* 0x0000001000147202 */ /* 0x000fe40000000f00 */
[----:B------:R-:W-:Y:S02]  /*4940*/  PRMT R23, R23, 0x5410, R24 ;  /* 0x0000541017177816 */ /* 0x000fe40000000018 */
[----:B0-----:R-:W-:-:S07]  /*4950*/  MOV R13, R20 ;  /* 0x00000014000d7202 */ /* 0x001fce0000000f00 */
.L_x_554:
[----:B------:R-:W0:Y:S02]  /*4960*/  LDS R20, [R13+0x4] ;  /* 0x000004000d147984 */ /* 0x000e240000000800 */
[----:B0-----:R-:W-:-:S06]  /*4970*/  HADD2 R21, R20, R23 ;  /* 0x0000001714157230 */ /* 0x001fcc0000000000 */
[----:B------:R-:W0:Y:S02]  /*4980*/  ATOMS.CAST.SPIN R21, [R13+0x4], R20, R21 ;  /* 0x000004140d15738d */ /* 0x000e240001800015 */
[----:B0-----:R-:W-:-:S13]  /*4990*/  ISETP.EQ.U32.AND P0, PT, R21, 0x1, PT ;  /* 0x000000011500780c */ /* 0x001fda0003f02070 */
[----:B------:R-:W-:Y:S05]  /*49a0*/  @!P0 BRA `(.L_x_554) ;  /* 0xfffffffc00ec8947 */ /* 0x000fea000383ffff */
[----:B------:R-:W-:Y:S05]  /*49b0*/  BRA `(.L_x_552) ;  /* 0x00000000000c7947 */ /* 0x000fea0003800000 */
.L_x_553:
[----:B0-----:R-:W2:Y:S02]  /*49c0*/  LD.E R13, desc[UR8][R16.64+0x4] ;  /* 0x00000408100d7980 */ /* 0x001ea4000c101900 */
[----:B--2---:R-:W-:-:S05]  /*49d0*/  IADD3 R13, R23, R13, RZ ;  /* 0x0000000d170d7210 */ /* 0x004fca0007ffe0ff */
[----:B------:R1:W-:Y:S02]  /*49e0*/  ST.E desc[UR8][R16.64+0x4], R13 ;  /* 0x0000040d10007985 */ /* 0x0003e4000c101908 */
.L_x_552:
[----:B------:R-:W-:Y:S05]  /*49f0*/  BSYNC B0 ;  /* 0x0000000000007941 */ /* 0x000fea0003800000 */
.L_x_551:
        /* <DEDUP_REMOVED lines=15> */
.L_x_558:
[----:B------:R-:W0:Y:S02]  /*4af0*/  LDS R10, [R9] ;  /* 0x00000000090a7984 */ /* 0x000e240000000800 */
[----:B0-----:R-:W-:-:S10]  /*4b00*/  HFMA2.MMA R11, R10, 1, 1, R12 ;  /* 0x3c003c000a0b7835 */ /* 0x001fd4000000000c */
[----:B------:R-:W0:Y:S02]  /*4b10*/  ATOMS.CAST.SPIN R11, [R9], R10, R11 ;  /* 0x0000000a090b738d */ /* 0x000e24000180000b */
[----:B0-----:R-:W-:-:S13]  /*4b20*/  ISETP.EQ.U32.AND P0, PT, R11, 0x1, PT ;  /* 0x000000010b00780c */ /* 0x001fda0003f02070 */
[----:B------:R-:W-:Y:S05]  /*4b30*/  @!P0 BRA `(.L_x_558) ;  /* 0xfffffffc00ec8947 */ /* 0x000fea000383ffff */
[----:B------:R-:W-:Y:S05]  /*4b40*/  BRA `(.L_x_556) ;  /* 0x00000000000c7947 */ /* 0x000fea0003800000 */
.L_x_557:
[----:B------:R-:W2:Y:S02]  /*4b50*/  LD.E R9, desc[UR8][R16.64] ;  /* 0x0000000810097980 */ /* 0x000ea4000c101900 */
[----:B--2---:R-:W-:-:S05]  /*4b60*/  IADD3 R9, R12, R9, RZ ;  /* 0x000000090c097210 */ /* 0x004fca0007ffe0ff */
[----:B------:R0:W-:Y:S02]  /*4b70*/  ST.E desc[UR8][R16.64], R9 ;  /* 0x0000000910007985 */ /* 0x0001e4000c101908 */
.L_x_556:
[----:B------:R-:W-:Y:S05]  /*4b80*/  BSYNC B0 ;  /* 0x0000000000007941 */ /* 0x000fea0003800000 */
.L_x_555:
        /* <DEDUP_REMOVED lines=8> */
[----:B0-----:R-:W-:-:S07]  /*4c10*/  MOV R9, R10 ;  /* 0x0000000a00097202 */ /* 0x001fce0000000f00 */
.L_x_562:
[----:B------:R-:W0:Y:S02]  /*4c20*/  LDS R10, [R9] ;  /* 0x00000000090a7984 */ /* 0x000e240000000800 */
[----:B0-----:R-:W-:-:S06]  /*4c30*/  HADD2 R11, R10, R18 ;  /* 0x000000120a0b7230 */ /* 0x001fcc0000000000 */
[----:B------:R-:W0:Y:S02]  /*4c40*/  ATOMS.CAST.SPIN R11, [R9], R10, R11 ;  /* 0x0000000a090b738d */ /* 0x000e24000180000b */
[----:B0-----:R-:W-:-:S13]  /*4c50*/  ISETP.EQ.U32.AND P0, PT, R11, 0x1, PT ;  /* 0x000000010b00780c */ /* 0x001fda0003f02070 */
[----:B------:R-:W-:Y:S05]  /*4c60*/  @!P0 BRA `(.L_x_562) ;  /* 0xfffffffc00ec8947 */ /* 0x000fea000383ffff */
[----:B------:R-:W-:Y:S05]  /*4c70*/  BRA `(.L_x_560) ;  /* 0x00000000000c7947 */ /* 0x000fea0003800000 */
.L_x_561:
[----:B0-----:R-:W2:Y:S02]  /*4c80*/  LD.E R9, desc[UR8][R14.64] ;  /* 0x000000080e097980 */ /* 0x001ea4000c101900 */
[----:B--2---:R-:W-:-:S05]  /*4c90*/  IADD3 R9, R18, R9, RZ ;  /* 0x0000000912097210 */ /* 0x004fca0007ffe0ff */
[----:B------:R1:W-:Y:S02]  /*4ca0*/  ST.E desc[UR8][R14.64], R9 ;  /* 0x000000090e007985 */ /* 0x0003e4000c101908 */
.L_x_560:
[----:B------:R-:W-:Y:S05]  /*4cb0*/  BSYNC B0 ;  /* 0x0000000000007941 */ /* 0x000fea0003800000 */
.L_x_559:
[----:B------:R-:W-:Y:S02]  /*4cc0*/  HADD2 R19, R19.H0_H0, R19.H1_H1 ;  /* 0x3000001313137230 */ /* 0x000fe40000000800 */
[----:B------:R-:W-:Y:S02]  /*4cd0*/  HADD2 R10, R8.H0_H0, R8.H1_H1 ;  /* 0x30000008080a7230 */ /* 0x000fe40000000800 */
[----:B01----:R-:W-:-:S03]  /*4ce0*/  IMAD.WIDE R8, R0, 0x2, R16 ;  /* 0x0000000200087825 */ /* 0x003fc600078e0210 */
        /* <DEDUP_REMOVED lines=12> */
.L_x_566:
[----:B------:R-:W0:Y:S02]  /*4db0*/  LDS R6, [R11] ;  /* 0x000000000b067984 */ /* 0x000e240000000800 */
[----:B0-----:R-:W-:-:S10]  /*4dc0*/  HFMA2.MMA R7, R6, 1, 1, R19 ;  /* 0x3c003c0006077835 */ /* 0x001fd40000000013 */
[----:B------:R-:W0:Y:S02]  /*4dd0*/  ATOMS.CAST.SPIN R7, [R11], R6, R7 ;  /* 0x000000060b07738d */ /* 0x000e240001800007 */
[----:B0-----:R-:W-:-:S13]  /*4de0*/  ISETP.EQ.U32.AND P0, PT, R7, 0x1, PT ;  /* 0x000000010700780c */ /* 0x001fda0003f02070 */
[----:B------:R-:W-:Y:S05]  /*4df0*/  @!P0 BRA `(.L_x_566) ;  /* 0xfffffffc00ec8947 */ /* 0x000fea000383ffff */
[----:B------:R-:W-:Y:S05]  /*4e00*/  BRA `(.L_x_564) ;  /* 0x00000000000c7947 */ /* 0x000fea0003800000 */
.L_x_565:
[----:B------:R-:W2:Y:S02]  /*4e10*/  LD.E R6, desc[UR8][R8.64] ;  /* 0x0000000808067980 */ /* 0x000ea4000c101900 */
[----:B--2---:R-:W-:-:S05]  /*4e20*/  IADD3 R7, R19, R6, RZ ;  /* 0x0000000613077210 */ /* 0x004fca0007ffe0ff */
[----:B------:R0:W-:Y:S02]  /*4e30*/  ST.E desc[UR8][R8.64], R7 ;  /* 0x0000000708007985 */ /* 0x0001e4000c101908 */
.L_x_564:
[----:B------:R-:W-:Y:S05]  /*4e40*/  BSYNC B0 ;  /* 0x0000000000007941 */ /* 0x000fea0003800000 */
.L_x_563:
        /* <DEDUP_REMOVED lines=12> */
.L_x_570:
[----:B------:R-:W0:Y:S02]  /*4f10*/  LDS R10, [R14] ;  /* 0x000000000e0a7984 */ /* 0x000e240000000800 */
[----:B0-----:R-:W-:-:S06]  /*4f20*/  HADD2 R11, R10, R12 ;  /* 0x0000000c0a0b7230 */ /* 0x001fcc0000000000 */
[----:B------:R-:W0:Y:S02]  /*4f30*/  ATOMS.CAST.SPIN R11, [R14], R10, R11 ;  /* 0x0000000a0e0b738d */ /* 0x000e24000180000b */
[----:B0-----:R-:W-:-:S13]  /*4f40*/  ISETP.EQ.U32.AND P0, PT, R11, 0x1, PT ;  /* 0x000000010b00780c */ /* 0x001fda0003f02070 */
[----:B------:R-:W-:Y:S05]  /*4f50*/  @!P0 BRA `(.L_x_570) ;  /* 0xfffffffc00ec8947 */ /* 0x000fea000383ffff */
[----:B------:R-:W-:Y:S05]  /*4f60*/  BRA `(.L_x_568) ;  /* 0x00000000000c7947 */ /* 0x000fea0003800000 */
.L_x_569:
[----:B------:R-:W2:Y:S02]  /*4f70*/  LD.E R12, desc[UR8][R10.64] ;  /* 0x000000080a0c7980 */ /* 0x000ea4000c101900 */
[----:B--2---:R-:W-:-:S05]  /*4f80*/  IADD3 R13, R15, R12, RZ ;  /* 0x0000000c0f0d7210 */ /* 0x004fca0007ffe0ff */
[----:B------:R0:W-:Y:S02]  /*4f90*/  ST.E desc[UR8][R10.64], R13 ;  /* 0x0000000d0a007985 */ /* 0x0001e4000c101908 */
.L_x_568:
[----:B------:R-:W-:Y:S05]  /*4fa0*/  BSYNC B0 ;  /* 0x0000000000007941 */ /* 0x000fea0003800000 */
.L_x_567:
        /* <DEDUP_REMOVED lines=15> */
.L_x_574:
[----:B------:R-:W0:Y:S02]  /*50a0*/  LDS R2, [R14] ;  /* 0x000000000e027984 */ /* 0x000e240000000800 */
[----:B0-----:R-:W-:-:S10]  /*50b0*/  HFMA2.MMA R3, R2, 1, 1, R10 ;  /* 0x3c003c0002037835 */ /* 0x001fd4000000000a */
[----:B------:R-:W0:Y:S02]  /*50c0*/  ATOMS.CAST.SPIN R3, [R14], R2, R3 ;  /* 0x000000020e03738d */ /* 0x000e240001800003 */
[----:B0-----:R-:W-:-:S13]  /*50d0*/  ISETP.EQ.U32.AND P0, PT, R3, 0x1, PT ;  /* 0x000000010300780c */ /* 0x001fda0003f02070 */
[----:B------:R-:W-:Y:S05]  /*50e0*/  @!P0 BRA `(.L_x_574) ;  /* 0xfffffffc00ec8947 */ /* 0x000fea000383ffff */
[----:B------:R-:W-:Y:S05]  /*50f0*/  BRA `(.L_x_572) ;  /* 0x00000000000c7947 */ /* 0x000fea0003800000 */
.L_x_573:
[----:B------:R-:W2:Y:S02]  /*5100*/  LD.E R2, desc[UR8][R4.64] ;  /* 0x0000000804027980 */ /* 0x000ea4000c101900 */
[----:B--2---:R-:W-:-:S05]  /*5110*/  IADD3 R3, R10, R2, RZ ;  /* 0x000000020a037210 */ /* 0x004fca0007ffe0ff */
[----:B------:R0:W-:Y:S02]  /*5120*/  ST.E desc[UR8][R4.64], R3 ;  /* 0x0000000304007985 */ /* 0x0001e4000c101908 */
.L_x_572:
[----:B------:R-:W-:Y:S05]  /*5130*/  BSYNC B0 ;  /* 0x0000000000007941 */ /* 0x000fea0003800000 */
.L_x_571:
        /* <DEDUP_REMOVED lines=9> */
.L_x_578:
[----:B------:R-:W0:Y:S02]  /*51d0*/  LDS R2, [R8] ;  /* 0x0000000008027984 */ /* 0x000e240000000800 */
[----:B0-----:R-:W-:-:S06]  /*51e0*/  HADD2 R3, R2, R12 ;  /* 0x0000000c02037230 */ /* 0x001fcc0000000000 */
[----:B------:R-:W0:Y:S02]  /*51f0*/  ATOMS.CAST.SPIN R3, [R8], R2, R3 ;  /* 0x000000020803738d */ /* 0x000e240001800003 */
[----:B0-----:R-:W-:-:S13]  /*5200*/  ISETP.EQ.U32.AND P0, PT, R3, 0x1, PT ;  /* 0x000000010300780c */ /* 0x001fda0003f02070 */
[----:B------:R-:W-:Y:S05]  /*5210*/  @!P0 BRA `(.L_x_578) ;  /* 0xfffffffc00ec8947 */ /* 0x000fea000383ffff */
[----:B------:R-:W-:Y:S05]  /*5220*/  BRA `(.L_x_576) ;  /* 0x00000000000c7947 */ /* 0x000fea0003800000 */
.L_x_577:
[----:B------:R-:W2:Y:S02]  /*5230*/  LD.E R8, desc[UR8][R2.64] ;  /* 0x0000000802087980 */ /* 0x000ea4000c101900 */
[----:B--2---:R-:W-:-:S05]  /*5240*/  IADD3 R9, R12, R8, RZ ;  /* 0x000000080c097210 */ /* 0x004fca0007ffe0ff */
[----:B------:R0:W-:Y:S02]  /*5250*/  ST.E desc[UR8][R2.64], R9 ;  /* 0x0000000902007985 */ /* 0x0001e4000c101908 */
.L_x_576:
[----:B------:R-:W-:Y:S05]  /*5260*/  BSYNC B0 ;  /* 0x0000000000007941 */ /* 0x000fea0003800000 */
.L_x_575:
        /* <DEDUP_REMOVED lines=15> */
.L_x_582:
[----:B------:R-:W0:Y:S02]  /*5360*/  LDS R8, [R10] ;  /* 0x000000000a087984 */ /* 0x000e240000000800 */
[----:B0-----:R-:W-:-:S10]  /*5370*/  HFMA2.MMA R9, R8, 1, 1, R62 ;  /* 0x3c003c0008097835 */ /* 0x001fd4000000003e */
[----:B------:R-:W0:Y:S02]  /*5380*/  ATOMS.CAST.SPIN R9, [R10], R8, R9 ;  /* 0x000000080a09738d */ /* 0x000e240001800009 */
[----:B0-----:R-:W-:-:S13]  /*5390*/  ISETP.EQ.U32.AND P0, PT, R9, 0x1, PT ;  /* 0x000000010900780c */ /* 0x001fda0003f02070 */
[----:B------:R-:W-:Y:S05]  /*53a0*/  @!P0 BRA `(.L_x_582) ;  /* 0xfffffffc00ec8947 */ /* 0x000fea000383ffff */
[----:B------:R-:W-:Y:S05]  /*53b0*/  BRA `(.L_x_580) ;  /* 0x00000000000c7947 */ /* 0x000fea0003800000 */
.L_x_581:
[----:B------:R-:W2:Y:S02]  /*53c0*/  LD.E R8, desc[UR8][R2.64] ;  /* 0x0000000802087980 */ /* 0x000ea4000c101900 */
[----:B--2---:R-:W-:-:S05]  /*53d0*/  IADD3 R9, R62, R8, RZ ;  /* 0x000000083e097210 */ /* 0x004fca0007ffe0ff */
[----:B------:R0:W-:Y:S02]  /*53e0*/  ST.E desc[UR8][R2.64], R9 ;  /* 0x0000000902007985 */ /* 0x0001e4000c101908 */
.L_x_580:
[----:B------:R-:W-:Y:S05]  /*53f0*/  BSYNC B0 ;  /* 0x0000000000007941 */ /* 0x000fea0003800000 */
.L_x_579:
        /* <DEDUP_REMOVED lines=9> */
.L_x_586:
[----:B------:R-:W1:Y:S02]  /*5490*/  LDS R4, [R8] ;  /* 0x0000000008047984 */ /* 0x000e640000000800 */
[----:B-1----:R-:W-:-:S06]  /*54a0*/  HADD2 R5, R4, R55 ;  /* 0x0000003704057230 */ /* 0x002fcc0000000000 */
[----:B------:R-:W1:Y:S02]  /*54b0*/  ATOMS.CAST.SPIN R5, [R8], R4, R5 ;  /* 0x000000040805738d */ /* 0x000e640001800005 */
[----:B-1----:R-:W-:-:S13]  /*54c0*/  ISETP.EQ.U32.AND P0, PT, R5, 0x1, PT ;  /* 0x000000010500780c */ /* 0x002fda0003f02070 */
[----:B------:R-:W-:Y:S05]  /*54d0*/  @!P0 BRA `(.L_x_586) ;  /* 0xfffffffc00ec8947 */ /* 0x000fea000383ffff */
[----:B------:R-:W-:Y:S05]  /*54e0*/  BRA `(.L_x_584) ;  /* 0x00000000000c7947 */ /* 0x000fea0003800000 */
.L_x_585:
[----:B------:R-:W0:Y:S02]  /*54f0*/  LD.E R8, desc[UR8][R4.64] ;  /* 0x0000000804087980 */ /* 0x000e24000c101900 */
[----:B0-----:R-:W-:-:S05]  /*5500*/  IADD3 R9, R55, R8, RZ ;  /* 0x0000000837097210 */ /* 0x001fca0007ffe0ff */
[----:B------:R1:W-:Y:S02]  /*5510*/  ST.E desc[UR8][R4.64], R9 ;  /* 0x0000000904007985 */ /* 0x0003e4000c101908 */
.L_x_584:
[----:B------:R-:W-:Y:S05]  /*5520*/  BSYNC B0 ;  /* 0x0000000000007941 */ /* 0x000fea0003800000 */
.L_x_583:
        /* <DEDUP_REMOVED lines=15> */
.L_x_590:
[----:B------:R-:W0:Y:S02]  /*5620*/  LDS R4, [R10] ;  /* 0x000000000a047984 */ /* 0x000e240000000800 */
[----:B0-----:R-:W-:-:S10]  /*5630*/  HFMA2.MMA R5, R4, 1, 1, R94 ;  /* 0x3c003c0004057835 */ /* 0x001fd4000000005e */
[----:B------:R-:W0:Y:S02]  /*5640*/  ATOMS.CAST.SPIN R5, [R10], R4, R5 ;  /* 0x000000040a05738d */ /* 0x000e240001800005 */
[----:B0-----:R-:W-:-:S13]  /*5650*/  ISETP.EQ.U32.AND P0, PT, R5, 0x1, PT ;  /* 0x000000010500780c */ /* 0x001fda0003f02070 */
[----:B------:R-:W-:Y:S05]  /*5660*/  @!P0 BRA `(.L_x_590) ;  /* 0xfffffffc00ec8947 */ /* 0x000fea000383ffff */
[----:B------:R-:W-:Y:S05]  /*5670*/  BRA `(.L_x_588) ;  /* 0x00000000000c7947 */ /* 0x000fea0003800000 */
.L_x_589:
[----:B------:R-:W2:Y:S02]  /*5680*/  LD.E R4, desc[UR8][R8.64] ;  /* 0x0000000808047980 */ /* 0x000ea4000c101900 */
[----:B--2---:R-:W-:-:S05]  /*5690*/  IADD3 R5, R94, R4, RZ ;  /* 0x000000045e057210 */ /* 0x004fca0007ffe0ff */
[----:B------:R0:W-:Y:S02]  /*56a0*/  ST.E desc[UR8][R8.64], R5 ;  /* 0x0000000508007985 */ /* 0x0001e4000c101908 */
.L_x_588:
[----:B------:R-:W-:Y:S05]  /*56b0*/  BSYNC B0 ;  /* 0x0000000000007941 */ /* 0x000fea0003800000 */
.L_x_587:
        /* <DEDUP_REMOVED lines=9> */
.L_x_594:
[----:B------:R-:W1:Y:S02]  /*5750*/  LDS R2, [R4] ;  /* 0x0000000004027984 */ /* 0x000e640000000800 */
[----:B-1----:R-:W-:-:S06]  /*5760*/  HADD2 R3, R2, R90 ;  /* 0x0000005a02037230 */ /* 0x002fcc0000000000 */
[----:B------:R-:W1:Y:S02]  /*5770*/  ATOMS.CAST.SPIN R3, [R4], R2, R3 ;  /* 0x000000020403738d */ /* 0x000e640001800003 */
[----:B-1----:R-:W-:-:S13]  /*5780*/  ISETP.EQ.U32.AND P0, PT, R3, 0x1, PT ;  /* 0x000000010300780c */ /* 0x002fda0003f02070 */
[----:B------:R-:W-:Y:S05]  /*5790*/  @!P0 BRA `(.L_x_594) ;  /* 0xfffffffc00ec8947 */ /* 0x000fea000383ffff */
[----:B------:R-:W-:Y:S05]  /*57a0*/  BRA `(.L_x_592) ;  /* 0x00000000000c7947 */ /* 0x000fea0003800000 */
.L_x_593:
[----:B------:R-:W0:Y:S02]  /*57b0*/  LD.E R4, desc[UR8][R2.64] ;  /* 0x0000000802047980 */ /* 0x000e24000c101900 */
[----:B0-----:R-:W-:-:S05]  /*57c0*/  IADD3 R5, R90, R4, RZ ;  /* 0x000000045a057210 */ /* 0x001fca0007ffe0ff */
[----:B------:R1:W-:Y:S02]  /*57d0*/  ST.E desc[UR8][R2.64], R5 ;  /* 0x0000000502007985 */ /* 0x0003e4000c101908 */
.L_x_592:
[----:B------:R-:W-:Y:S05]  /*57e0*/  BSYNC B0 ;  /* 0x0000000000007941 */ /* 0x000fea0003800000 */
.L_x_591:
        /* <DEDUP_REMOVED lines=13> */
[----:B------:R-:W-:-:S07]  /*58c0*/  PRMT R93, R93, 0x5410, R92 ;  /* 0x000054105d5d7816 */ /* 0x000fce000000005c */
.L_x_598:
[----:B------:R-:W1:Y:S02]  /*58d0*/  LDS R2, [R0] ;  /* 0x0000000000027984 */ /* 0x000e640000000800 */
[----:B-1----:R-:W-:-:S10]  /*58e0*/  HFMA2.MMA R3, R2, 1, 1, R93 ;  /* 0x3c003c0002037835 */ /* 0x002fd4000000005d */
[----:B------:R-:W1:Y:S02]  /*58f0*/  ATOMS.CAST.SPIN R3, [R0], R2, R3 ;  /* 0x000000020003738d */ /* 0x000e640001800003 */
[----:B-1----:R-:W-:-:S13]  /*5900*/  ISETP.EQ.U32.AND P0, PT, R3, 0x1, PT ;  /* 0x000000010300780c */ /* 0x002fda0003f02070 */
[----:B------:R-:W-:Y:S05]  /*5910*/  @!P0 BRA `(.L_x_598) ;  /* 0xfffffffc00ec8947 */ /* 0x000fea000383ffff */
[----:B------:R-:W-:Y:S05]  /*5920*/  BRA `(.L_x_596) ;  /* 0x00000000000c7947 */ /* 0x000fea0003800000 */
.L_x_597:
[----:B------:R-:W0:Y:S02]  /*5930*/  LD.E R0, desc[UR8][R2.64] ;  /* 0x0000000802007980 */ /* 0x000e24000c101900 */
[----:B0-----:R-:W-:-:S05]  /*5940*/  IADD3 R5, R93, R0, RZ ;  /* 0x000000005d057210 */ /* 0x001fca0007ffe0ff */
[----:B------:R1:W-:Y:S02]  /*5950*/  ST.E desc[UR8][R2.64], R5 ;  /* 0x0000000502007985 */ /* 0x0003e4000c101908 */
.L_x_596:
[----:B------:R-:W-:Y:S05]  /*5960*/  BSYNC B0 ;  /* 0x0000000000007941 */ /* 0x000fea0003800000 */
.L_x_595:
[----:B-1----:R-:W-:-:S04]  /*5970*/  IADD3 R2, P0, R6, R8, RZ ;  /* 0x0000000806027210 */ /* 0x002fc80007f1e0ff */
[----:B------:R-:W-:-:S08]  /*5980*/  IADD3.X R3, R7, R9, RZ, P0, !PT ;  /* 0x0000000907037210 */ /* 0x000fd000007fe4ff */
[----:B------:R1:W-:Y:S02]  /*5990*/  ATOM.E.ADD.F16x2.RN.STRONG.GPU P0, RZ, desc[UR8][R2.64], R91 ;  /* 0x0000005b02ff79a2 */ /* 0x0003e4000810e1c8 */
[----:B-1----:R-:W-:Y:S05]  /*59a0*/  @P0 EXIT ;  /* 0x000000000000094d */ /* 0x002fea0003800000 */
[----:B------:R-:W1:Y:S02]  /*59b0*/  QSPC.E.S P0, RZ, [R2] ;  /* 0x0000000002ff73aa */ /* 0x000e640000000500 */
[----:B-1----:R-:W-:Y:S05]  /*59c0*/  @!P0 BRA `(.L_x_599) ;  /* 0x0000000000208947 */ /* 0x002fea0003800000 */
[----:B------:R-:W-:Y:S02]  /*59d0*/  MOV R0, R2 ;  /* 0x0000000200007202 */ /* 0x000fe40000000f00 */
[----:B------:R-:W-:-:S07]  /*59e0*/  PRMT R91, R91, 0x5410, R89 ;  /* 0x000054105b5b7816 */ /* 0x000fce0000000059 */
.L_x_600:
[----:B------:R-:W1:Y:S02]  /*59f0*/  LDS R2, [R0] ;  /* 0x0000000000027984 */ /* 0x000e640000000800 */
[----:B-1----:R-:W-:-:S06]  /*5a00*/  HADD2 R3, R2, R91 ;  /* 0x0000005b02037230 */ /* 0x002fcc0000000000 */
[----:B------:R-:W1:Y:S02]  /*5a10*/  ATOMS.CAST.SPIN R3, [R0], R2, R3 ;  /* 0x000000020003738d */ /* 0x000e640001800003 */
[----:B-1----:R-:W-:-:S13]  /*5a20*/  ISETP.EQ.U32.AND P0, PT, R3, 0x1, PT ;  /* 0x000000010300780c */ /* 0x002fda0003f02070 */
[----:B------:R-:W-:Y:S05]  /*5a30*/  @!P0 BRA `(.L_x_600) ;  /* 0xfffffffc00ec8947 */ /* 0x000fea000383ffff */
[----:B------:R-:W-:Y:S05]  /*5a40*/  EXIT ;  /* 0x000000000000794d */ /* 0x000fea0003800000 */
.L_x_599:
[----:B------:R-:W0:Y:S02]  /*5a50*/  LD.E R0, desc[UR8][R2.64] ;  /* 0x0000000802007980 */ /* 0x000e24000c101900 */
[----:B0-----:R-:W-:-:S05]  /*5a60*/  IADD3 R5, R91, R0, RZ ;  /* 0x000000005b057210 */ /* 0x001fca0007ffe0ff */
[----:B------:R-:W-:Y:S01]  /*5a70*/  ST.E desc[UR8][R2.64], R5 ;  /* 0x0000000502007985 */ /* 0x000fe2000c101908 */
[----:B------:R-:W-:Y:S05]  /*5a80*/  EXIT ;  /* 0x000000000000794d */ /* 0x000fea0003800000 */
.L_x_601:
        /* <DEDUP_REMOVED lines=15> */
.L_x_4020:


//--------------------- .text._Z28gemm_half_q_half_gptq_kernelILi6ELb1ELb0EEvPK6__halfPKjS4_S2_PS0_iiiiiPKtibS2_i --------------------------
	.section	.text._Z28gemm_half_q_half_gptq_kernelILi6ELb1ELb0EEvPK6__halfPKjS4_S2_PS0_iiiiiPKtibS2_i,"ax",@progbits
	.align	128
        .global         _Z28gemm_half_q_half_gptq_kernelILi6ELb1ELb0EEvPK6__halfPKjS4_S2_PS0_iiiiiPKtibS2_i
        .type           _Z28gemm_half_q_half_gptq_kernelILi6ELb1ELb0EEvPK6__halfPKjS4_S2_PS0_iiiiiPKtibS2_i,@function
        .size           _Z28gemm_half_q_half_gptq_kernelILi6ELb1ELb0EEvPK6__halfPKjS4_S2_PS0_iiiiiPKtibS2_i,(.L_x_4021 - _Z28gemm_half_q_half_gptq_kernelILi6ELb1ELb0EEvPK6__halfPKjS4_S2_PS0_iiiiiPKtibS2_i)
        .other          _Z28gemm_half_q_half_gptq_kernelILi6ELb1ELb0EEvPK6__halfPKjS4_S2_PS0_iiiiiPKtibS2_i,@"STO_CUDA_ENTRY STV_DEFAULT"
_Z28gemm_half_q_half_gptq_kernelILi6ELb1ELb0EEvPK6__halfPKjS4_S2_PS0_iiiiiPKtibS2_i:
.text._Z28gemm_half_q_half_gptq_kernelILi6ELb1ELb0EEvPK6__halfPKjS4_S2_PS0_iiiiiPKtibS2_i:
        /* <DEDUP_REMOVED lines=74> */
.L_x_604:
        /* <DEDUP_REMOVED lines=22> */
.L_x_603:
[----:B------:R-:W-:Y:S05]  /*0600*/  BSYNC B0 ;  /* 0x0000000000007941 */ /* 0x000fea0003800000 */
.L_x_602:
        /* <DEDUP_REMOVED lines=23> */
.L_x_605:
        /* <DEDUP_REMOVED lines=108> */
.L_x_624:
        /* <DEDUP_REMOVED lines=80> */
.L_x_607:
        /* <DEDUP_REMOVED lines=46> */
.L_x_608:
        /* <DEDUP_REMOVED lines=22> */
.L_x_609:
        /* <DEDUP_REMOVED lines=22> */
.L_x_610:
        /* <DEDUP_REMOVED lines=22> */
.L_x_611:
        /* <DEDUP_REMOVED lines=121> */
.L_x_612:
        /* <DEDUP_REMOVED lines=22> */
.L_x_613:
        /* <DEDUP_REMOVED lines=22> */
.L_x_614:
        /* <DEDUP_REMOVED lines=22> */
.L_x_615:
        /* <DEDUP_REMOVED lines=118> */
.L_x_616:
        /* <DEDUP_REMOVED lines=22> */
.L_x_617:
        /* <DEDUP_REMOVED lines=22> */
.L_x_618:
        /* <DEDUP_REMOVED lines=22> */
.L_x_619:
        /* <DEDUP_REMOVED lines=118> */
.L_x_620:
        /* <DEDUP_REMOVED lines=22> */
.L_x_621:
        /* <DEDUP_REMOVED lines=22> */
.L_x_622:
        /* <DEDUP_REMOVED lines=22> */
.L_x_623:
        /* <DEDUP_REMOVED lines=55> */
.L_x_606:
        /* <DEDUP_REMOVED lines=17> */
.L_x_628:
[----:B------:R-:W0:Y:S02]  /*4170*/  LDS R12, [R18] ;  /* 0x00000000120c7984 */ /* 0x000e240000000800 */
[----:B0-----:R-:W-:-:S10]  /*4180*/  HFMA2.MMA R13, R12, 1, 1, R16 ;  /* 0x3c003c000c0d7835 */ /* 0x001fd40000000010 */
[----:B------:R-:W0:Y:S02]  /*4190*/  ATOMS.CAST.SPIN R13, [R18], R12, R13 ;  /* 0x0000000c120d738d */ /* 0x000e24000180000d */
[----:B0-----:R-:W-:-:S13]  /*41a0*/  ISETP.EQ.U32.AND P0, PT, R13, 0x1, PT ;  /* 0x000000010d00780c */ /* 0x001fda0003f02070 */
[----:B------:R-:W-:Y:S05]  /*41b0*/  @!P0 BRA `(.L_x_628) ;  /* 0xfffffffc00ec8947 */ /* 0x000fea000383ffff */
[----:B------:R-:W-:Y:S05]  /*41c0*/  BRA `(.L_x_626) ;  /* 0x00000000000c7947 */ /* 0x000fea0003800000 */
.L_x_627:
[----:B------:R-:W2:Y:S02]  /*41d0*/  LD.E R12, desc[UR10][R14.64] ;  /* 0x0000000a0e0c7980 */ /* 0x000ea4000c101900 */
[----:B--2---:R-:W-:-:S05]  /*41e0*/  IADD3 R13, R16, R12, RZ ;  /* 0x0000000c100d7210 */ /* 0x004fca0007ffe0ff */
[----:B------:R0:W-:Y:S02]  /*41f0*/  ST.E desc[UR10][R14.64], R13 ;  /* 0x0000000d0e007985 */ /* 0x0001e4000c10190a */
.L_x_626:
[----:B------:R-:W-:Y:S05]  /*4200*/  BSYNC B0 ;  /* 0x0000000000007941 */ /* 0x000fea0003800000 */
.L_x_625:
        /* <DEDUP_REMOVED lines=10> */
.L_x_632:
[----:B------:R-:W0:Y:S02]  /*42b0*/  LDS R18, [R16+0x4] ;  /* 0x0000040010127984 */ /* 0x000e240000000800 */
[----:B0-----:R-:W-:-:S06]  /*42c0*/  HADD2 R19, R18, R21 ;  /* 0x0000001512137230 */ /* 0x001fcc0000000000 */
[----:B------:R-:W0:Y:S02]  /*42d0*/  ATOMS.CAST.SPIN R19, [R16+0x4], R18, R19 ;  /* 0x000004121013738d */ /* 0x000e240001800013 */
[----:B0-----:R-:W-:-:S13]  /*42e0*/  ISETP.EQ.U32.AND P0, PT, R19, 0x1, PT ;  /* 0x000000011300780c */ /* 0x001fda0003f02070 */
[----:B------:R-:W-:Y:S05]  /*42f0*/  @!P0 BRA `(.L_x_632) ;  /* 0xfffffffc00ec8947 */ /* 0x000fea000383ffff */
[----:B------:R-:W-:Y:S05]  /*4300*/  BRA `(.L_x_630) ;  /* 0x00000000000c7947 */ /* 0x000fea0003800000 */
.L_x_631:
[----:B------:R-:W2:Y:S02]  /*4310*/  LD.E R16, desc[UR10][R14.64+0x4] ;  /* 0x0000040a0e107980 */ /* 0x000ea4000c101900 */
[----:B--2---:R-:W-:-:S05]  /*4320*/  IADD3 R19, R21, R16, RZ ;  /* 0x0000001015137210 */ /* 0x004fca0007ffe0ff */
[----:B------:R0:W-:Y:S02]  /*4330*/  ST.E desc[UR10][R14.64+0x4], R19 ;  /* 0x000004130e007985 */ /* 0x0001e4000c10190a */
.L_x_630:
[----:B------:R-:W-:Y:S05]  /*4340*/  BSYNC B0 ;  /* 0x0000000000007941 */ /* 0x000fea0003800000 */
.L_x_629:
[----:B------:R-:W-:Y:S02]  /*4350*/  HADD2 R16, R11.H0_H0, R11.H1_H1 ;  /* 0x3000000b0b107230 */ /* 0x000fe40000000800 */
[----:B------:R-:W-:Y:S02]  /*4360*/  HADD2 R18, R10.H0_H0, R10.H1_H1 ;  /* 0x3000000a0a127230 */ /* 0x000fe40000000800 */
[----:B------:R-:W-:-:S03]  /*4370*/  IMAD.WIDE R10, R71, 0x2, R14 ;  /* 0x00000002470a7825 */ /* 0x000fc600078e020e */
[----:B------:R-:W-:-:S05]  /*4380*/  PRMT R16, R16, 0x5410, R18 ;  /* 0x0000541010107816 */ /* 0x000fca0000000012 */
[----:B------:R1:W-:Y:S01]  /*4390*/  ATOM.E.ADD.F16x2.RN.STRONG.GPU P0, RZ, desc[UR10][R10.64], R16 ;  /* 0x000000100aff79a2 */ /* 0x0003e2000810e1ca */
[----:B0-----:R-:W-:Y:S01]  /*43a0*/  HADD2 R14, R9.H0_H0, R9.H1_H1 ;  /* 0x30000009090e7230 */ /* 0x001fe20000000800 */
[----:B------:R-:W-:Y:S01]  /*43b0*/  BSSY B0, `(.L_x_633) ;  /* 0x0000012000007945 */ /* 0x000fe20003800000 */
[----:B------:R-:W-:-:S05]  /*43c0*/  HADD2 R15, R8.H0_H0, R8.H1_H1 ;  /* 0x30000008080f7230 */ /* 0x000fca0000000800 */
[----:B------:R-:W-:Y:S01]  /*43d0*/  PRMT R14, R14, 0x5410, R15 ;  /* 0x000054100e0e7816 */ /* 0x000fe2000000000f */
[----:B-1----:R-:W-:Y:S06]  /*43e0*/  @P0 BRA `(.L_x_634) ;  /* 0x0000000000380947 */ /* 0x002fec0003800000 */
[----:B------:R-:W0:Y:S02]  /*43f0*/  QSPC.E.S P0, RZ, [R10] ;  /* 0x000000000aff73aa */ /* 0x000e240000000500 */
[----:B0-----:R-:W-:Y:S05]  /*4400*/  @!P0 BRA `(.L_x_635) ;  /* 0x0000000000248947 */ /* 0x001fea0003800000 */
[----:B------:R-:W-:Y:S02]  /*4410*/  MOV R8, R10 ;  /* 0x0000000a00087202 */ /* 0x000fe40000000f00 */
[----:B------:R-:W-:Y:S02]  /*4420*/  PRMT R16, R16, 0x5410, R18 ;  /* 0x0000541010107816 */ /* 0x000fe40000000012 */
[----:B------:R-:W-:-:S07]  /*4430*/  MOV R19, R8 ;  /* 0x0000000800137202 */ /* 0x000fce0000000f00 */
.L_x_636:
[----:B------:R-:W0:Y:S02]  /*4440*/  LDS R8, [R19] ;  /* 0x0000000013087984 */ /* 0x000e240000000800 */
[----:B0-----:R-:W-:-:S10]  /*4450*/  HFMA2.MMA R9, R8, 1, 1, R16 ;  /* 0x3c003c0008097835 */ /* 0x001fd40000000010 */
[----:B------:R-:W0:Y:S02]  /*4460*/  ATOMS.CAST.SPIN R9, [R19], R8, R9 ;  /* 0x000000081309738d */ /* 0x000e240001800009 */
[----:B0-----:R-:W-:-:S13]  /*4470*/  ISETP.EQ.U32.AND P0, PT, R9, 0x1, PT ;  /* 0x000000010900780c */ /* 0x001fda0003f02070 */
[----:B------:R-:W-:Y:S05]  /*4480*/  @!P0 BRA `(.L_x_636) ;  /* 0xfffffffc00ec8947 */ /* 0x000fea000383ffff */
[----:B------:R-:W-:Y:S05]  /*4490*/  BRA `(.L_x_634) ;  /* 0x00000000000c7947 */ /* 0x000fea0003800000 */
.L_x_635:
[----:B------:R-:W2:Y:S02]  /*44a0*/  LD.E R8, desc[UR10][R10.64] ;  /* 0x0000000a0a087980 */ /* 0x000ea4000c101900 */
[----:B--2---:R-:W-:-:S05]  /*44b0*/  IADD3 R9, R16, R8, RZ ;  /* 0x0000000810097210 */ /* 0x004fca0007ffe0ff */
[----:B------:R0:W-:Y:S02]  /*44c0*/  ST.E desc[UR10][R10.64], R9 ;  /* 0x000000090a007985 */ /* 0x0001e4000c10190a */
.L_x_634:
[----:B------:R-:W-:Y:S05]  /*44d0*/  BSYNC B0 ;  /* 0x0000000000007941 */ /* 0x000fea0003800000 */
.L_x_633:
        /* <DEDUP_REMOVED lines=9> */
.L_x_640:
[----:B------:R-:W0:Y:S02]  /*4570*/  LDS R8, [R12] ;  /* 0x000000000c087984 */ /* 0x000e240000000800 */
[----:B0-----:R-:W-:-:S06]  /*4580*/  HADD2 R9, R8, R14 ;  /* 0x0000000e08097230 */ /* 0x001fcc0000000000 */
[----:B------:R-:W0:Y:S02]  /*4590*/  ATOMS.CAST.SPIN R9, [R12], R8, R9 ;  /* 0x000000080c09738d */ /* 0x000e240001800009 */
[----:B0-----:R-:W-:-:S13]  /*45a0*/  ISETP.EQ.U32.AND P0, PT, R9, 0x1, PT ;  /* 0x000000010900780c */ /* 0x001fda0003f02070 */
[----:B------:R-:W-:Y:S05]  /*45b0*/  @!P0 BRA `(.L_x_640) ;  /* 0xfffffffc00ec8947 */ /* 0x000fea000383ffff */
[----:B------:R-:W-:Y:S05]  /*45c0*/  BRA `(.L_x_638) ;  /* 0x00000000000c7947 */ /* 0x000fea0003800000 */
.L_x_639:
[----:B------:R-:W0:Y:S02]  /*45d0*/  LD.E R8, desc[UR10][R12.64] ;  /* 0x0000000a0c087980 */ /* 0x000e24000c101900 */
[----:B0-----:R-:W-:-:S05]  /*45e0*/  IADD3 R9, R14, R8, RZ ;  /* 0x000000080e097210 */ /* 0x001fca0007ffe0ff */
[----:B------:R1:W-:Y:S02]  /*45f0*/  ST.E desc[UR10][R12.64], R9 ;  /* 0x000000090c007985 */ /* 0x0003e4000c10190a */
.L_x_638:
[----:B------:R-:W-:Y:S05]  /*4600*/  BSYNC B0 ;  /* 0x0000000000007941 */ /* 0x000fea0003800000 */
.L_x_637:
        /* <DEDUP_REMOVED lines=15> */
.L_x_644:
[----:B------:R-:W0:Y:S02]  /*4700*/  LDS R4, [R14] ;  /* 0x000000000e047984 */ /* 0x000e240000000800 */
[----:B0-----:R-:W-:-:S10]  /*4710*/  HFMA2.MMA R5, R4, 1, 1, R8 ;  /* 0x3c003c0004057835 */ /* 0x001fd40000000008 */
[----:B------:R-:W0:Y:S02]  /*4720*/  ATOMS.CAST.SPIN R5, [R14], R4, R5 ;  /* 0x000000040e05738d */ /* 0x000e240001800005 */
[----:B0-----:R-:W-:-:S13]  /*4730*/  ISETP.EQ.U32.AND P0, PT, R5, 0x1, PT ;  /* 0x000000010500780c */ /* 0x001fda0003f02070 */
[----:B------:R-:W-:Y:S05]  /*4740*/  @!P0 BRA `(.L_x_644) ;  /* 0xfffffffc00ec8947 */ /* 0x000fea000383ffff */
[----:B------:R-:W-:Y:S05]  /*4750*/  BRA `(.L_x_642) ;  /* 0x00000000000c7947 */ /* 0x000fea0003800000 */
.L_x_643:
[----:B------:R-:W2:Y:S02]  /*4760*/  LD.E R4, desc[UR10][R6.64] ;  /* 0x0000000a06047980 */ /* 0x000ea4000c101900 */
[----:B--2---:R-:W-:-:S05]  /*4770*/  IADD3 R5, R8, R4, RZ ;  /* 0x0000000408057210 */ /* 0x004fca0007ffe0ff */
[----:B------:R0:W-:Y:S02]  /*4780*/  ST.E desc[UR10][R6.64], R5 ;  /* 0x0000000506007985 */ /* 0x0001e4000c10190a */
.L_x_642:
[----:B------:R-:W-:Y:S05]  /*4790*/  BSYNC B0 ;  /* 0x0000000000007941 */ /* 0x000fea0003800000 */
.L_x_641:
        /* <DEDUP_REMOVED lines=12> */
.L_x_648:
[----:B------:R-:W0:Y:S02]  /*4860*/  LDS R8, [R10] ;  /* 0x000000000a087984 */ /* 0x000e240000000800 */
[----:B0-----:R-:W-:-:S06]  /*4870*/  HADD2 R9, R8, R12 ;  /* 0x0000000c08097230 */ /* 0x001fcc0000000000 */
[----:B------:R-:W0:Y:S02]  /*4880*/  ATOMS.CAST.SPIN R9, [R10], R8, R9 ;  /* 0x000000080a09738d */ /* 0x000e240001800009 */
[----:B0-----:R-:W-:-:S13]  /*4890*/  ISETP.EQ.U32.AND P0, PT, R9, 0x1, PT ;  /* 0x000000010900780c */ /* 0x001fda0003f02070 */
[----:B------:R-:W-:Y:S05]  /*48a0*/  @!P0 BRA `(.L_x_648) ;  /* 0xfffffffc00ec8947 */ /* 0x000fea000383ffff */
[----:B------:R-:W-:Y:S05]  /*48b0*/  BRA `(.L_x_646) ;  /* 0x00000000000c7947 */ /* 0x000fea0003800000 */
.L_x_647:
[----:B------:R-:W2:Y:S02]  /*48c0*/  LD.E R10, desc[UR10][R8.64] ;  /* 0x0000000a080a7980 */ /* 0x000ea4000c101900 */
[----:B--2---:R-:W-:-:S05]  /*48d0*/  IADD3 R11, R12, R10, RZ ;  /* 0x0000000a0c0b7210 */ /* 0x004fca0007ffe0ff */
[----:B------:R0:W-:Y:S02]  /*48e0*/  ST.E desc[UR10][R8.64], R11 ;  /* 0x0000000b08007985 */ /* 0x0001e4000c10190a */
.L_x_646:
[----:B------:R-:W-:Y:S05]  /*48f0*/  BSYNC B0 ;  /* 0x0000000000007941 */ /* 0x000fea0003800000 */
.L_x_645:
        /* <DEDUP_REMOVED lines=15> */
.L_x_652:
[----:B------:R-:W0:Y:S02]  /*49f0*/  LDS R2, [R0] ;  /* 0x0000000000027984 */ /* 0x000e240000000800 */
[----:B0-----:R-:W-:-:S10]  /*4a00*/  HFMA2.MMA R3, R2, 1, 1, R17 ;  /* 0x3c003c0002037835 */ /* 0x001fd40000000011 */
[----:B------:R-:W0:Y:S02]  /*4a10*/  ATOMS.CAST.SPIN R3, [R0], R2, R3 ;  /* 0x000000020003738d */ /* 0x000e240001800003 */
[----:B0-----:R-:W-:-:S13]  /*4a20*/  ISETP.EQ.U32.AND P0, PT, R3, 0x1, PT ;  /* 0x000000010300780c */ /* 0x001fda0003f02070 */
[----:B------:R-:W-:Y:S05]  /*4a30*/  @!P0 BRA `(.L_x_652) ;  /* 0xfffffffc00ec8947 */ /* 0x000fea000383ffff */
[----:B------:R-:W-:Y:S05]  /*4a40*/  BRA `(.L_x_650) ;  /* 0x00000000000c7947 */ /* 0x000fea0003800000 */
.L_x_651:
[----:B------:R-:W2:Y:S02]  /*4a50*/  LD.E R0, desc[UR10][R8.64] ;  /* 0x0000000a08007980 */ /* 0x000ea4000c101900 */
[----:B--2---:R-:W-:-:S05]  /*4a60*/  IADD3 R3, R17, R0, RZ ;  /* 0x0000000011037210 */ /* 0x004fca0007ffe0ff */
[----:B------:R0:W-:Y:S02]  /*4a70*/  ST.E desc[UR10][R8.64], R3 ;  /* 0x0000000308007985 */ /* 0x0001e4000c10190a */
.L_x_650:
[----:B------:R-:W-:Y:S05]  /*4a80*/  BSYNC B0 ;  /* 0x0000000000007941 */ /* 0x000fea0003800000 */
.L_x_649:
        /* <DEDUP_REMOVED lines=9> */
.L_x_656:
[----:B------:R-:W0:Y:S02]  /*4b20*/  LDS R2, [R0] ;  /* 0x0000000000027984 */ /* 0x000e240000000800 */
[----:B0-----:R-:W-:-:S06]  /*4b30*/  HADD2 R3, R2, R11 ;  /* 0x0000000b02037230 */ /* 0x001fcc0000000000 */
[----:B------:R-:W0:Y:S02]  /*4b40*/  ATOMS.CAST.SPIN R3, [R0], R2, R3 ;  /* 0x000000020003738d */ /* 0x000e240001800003 */
[----:B0-----:R-:W-:-:S13]  /*4b50*/  ISETP.EQ.U32.AND P0, PT, R3, 0x1, PT ;  /* 0x000000010300780c */ /* 0x001fda0003f02070 */
[----:B------:R-:W-:Y:S05]  /*4b60*/  @!P0 BRA `(.L_x_656) ;  /* 0xfffffffc00ec8947 */ /* 0x000fea000383ffff */
[----:B------:R-:W-:Y:S05]  /*4b70*/  BRA `(.L_x_654) ;  /* 0x00000000000c7947 */ /* 0x000fea0003800000 */
.L_x_655:
[----:B------:R-:W2:Y:S02]  /*4b80*/  LD.E R0, desc[UR10][R2.64] ;  /* 0x0000000a02007980 */ /* 0x000ea4000c101900 */
[----:B--2---:R-:W-:-:S05]  /*4b90*/  IADD3 R7, R11, R0, RZ ;  /* 0x000000000b077210 */ /* 0x004fca0007ffe0ff */
[----:B------:R0:W-:Y:S02]  /*4ba0*/  ST.E desc[UR10][R2.64], R7 ;  /* 0x0000000702007985 */ /* 0x0001e4000c10190a */
.L_x_654:
[----:B------:R-:W-:Y:S05]  /*4bb0*/  BSYNC B0 ;  /* 0x0000000000007941 */ /* 0x000fea0003800000 */
.L_x_653:
        /* <DEDUP_REMOVED lines=15> */
.L_x_660:
[----:B------:R-:W0:Y:S02]  /*4cb0*/  LDS R6, [R0] ;  /* 0x0000000000067984 */ /* 0x000e240000000800 */
[----:B0-----:R-:W-:-:S10]  /*4cc0*/  HFMA2.MMA R7, R6, 1, 1, R45 ;  /* 0x3c003c0006077835 */ /* 0x001fd4000000002d */
[----:B------:R-:W0:Y:S02]  /*4cd0*/  ATOMS.CAST.SPIN R7, [R0], R6, R7 ;  /* 0x000000060007738d */ /* 0x000e240001800007 */
[----:B0-----:R-:W-:-:S13]  /*4ce0*/  ISETP.EQ.U32.AND P0, PT, R7, 0x1, PT ;  /* 0x000000010700780c */ /* 0x001fda0003f02070 */
[----:B------:R-:W-:Y:S05]  /*4cf0*/  @!P0 BRA `(.L_x_660) ;  /* 0xfffffffc00ec8947 */ /* 0x000fea000383ffff */
[----:B------:R-:W-:Y:S05]  /*4d00*/  BRA `(.L_x_658) ;  /* 0x00000000000c7947 */ /* 0x000fea0003800000 */
.L_x_659:
[----:B------:R-:W2:Y:S02]  /*4d10*/  LD.E R0, desc[UR10][R2.64] ;  /* 0x0000000a02007980 */ /* 0x000ea4000c101900 */
[----:B--2---:R-:W-:-:S05]  /*4d20*/  IADD3 R7, R45, R0, RZ ;  /* 0x000000002d077210 */ /* 0x004fca0007ffe0ff */
[----:B------:R0:W-:Y:S02]  /*4d30*/  ST.E desc[UR10][R2.64], R7 ;  /* 0x0000000702007985 */ /* 0x0001e4000c10190a */
.L_x_658:
[----:B------:R-:W-:Y:S05]  /*4d40*/  BSYNC B0 ;  /* 0x0000000000007941 */ /* 0x000fea0003800000 */
.L_x_657:
        /* <DEDUP_REMOVED lines=9> */
.L_x_664:
[----:B------:R-:W0:Y:S02]  /*4de0*/  LDS R6, [R0] ;  /* 0x0000000000067984 */ /* 0x000e240000000800 */
[----:B0-----:R-:W-:-:S06]  /*4df0*/  HADD2 R7, R6, R57 ;  /* 0x0000003906077230 */ /* 0x001fcc0000000000 */
[----:B------:R-:W0:Y:S02]  /*4e00*/  ATOMS.CAST.SPIN R7, [R0], R6, R7 ;  /* 0x000000060007738d */ /* 0x000e240001800007 */
[----:B0-----:R-:W-:-:S13]  /*4e10*/  ISETP.EQ.U32.AND P0, PT, R7, 0x1, PT ;  /* 0x000000010700780c */ /* 0x001fda0003f02070 */
[----:B------:R-:W-:Y:S05]  /*4e20*/  @!P0 BRA `(.L_x_664) ;  /* 0xfffffffc00ec8947 */ /* 0x000fea000383ffff */
[----:B------:R-:W-:Y:S05]  /*4e30*/  BRA `(.L_x_662) ;  /* 0x00000000000c7947 */ /* 0x000fea0003800000 */
.L_x_663:
[----:B------:R-:W2:Y:S02]  /*4e40*/  LD.E R0, desc[UR10][R6.64] ;  /* 0x0000000a06007980 */ /* 0x000ea4000c101900 */
[----:B--2---:R-:W-:-:S05]  /*4e50*/  IADD3 R9, R57, R0, RZ ;  /* 0x0000000039097210 */ /* 0x004fca0007ffe0ff */
[----:B------:R0:W-:Y:S02]  /*4e60*/  ST.E desc[UR10][R6.64], R9 ;  /* 0x0000000906007985 */ /* 0x0001e4000c10190a */
.L_x_662:
[----:B------:R-:W-:Y:S05]  /*4e70*/  BSYNC B0 ;  /* 0x0000000000007941 */ /* 0x000fea0003800000 */
.L_x_661:
        /* <DEDUP_REMOVED lines=14> */
.L_x_668:
[----:B------:R-:W0:Y:S02]  /*4f60*/  LDS R6, [R0] ;  /* 0x0000000000067984 */ /* 0x000e240000000800 */
[----:B0-----:R-:W-:-:S10]  /*4f70*/  HFMA2.MMA R7, R6, 1, 1, R59 ;  /* 0x3c003c0006077835 */ /* 0x001fd4000000003b */
[----:B------:R-:W0:Y:S02]  /*4f80*/  ATOMS.CAST.SPIN R7, [R0], R6, R7 ;  /* 0x000000060007738d */ /* 0x000e240001800007 */
[----:B0-----:R-:W-:-:S13]  /*4f90*/  ISETP.EQ.U32.AND P0, PT, R7, 0x1, PT ;  /* 0x000000010700780c */ /* 0x001fda0003f02070 */
[----:B------:R-:W-:Y:S05]  /*4fa0*/  @!P0 BRA `(.L_x_668) ;  /* 0xfffffffc00ec8947 */ /* 0x000fea000383ffff */
[----:B------:R-:W-:Y:S05]  /*4fb0*/  BRA `(.L_x_666) ;  /* 0x00000000000c7947 */ /* 0x000fea0003800000 */
.L_x_667:
[----:B------:R-:W2:Y:S02]  /*4fc0*/  LD.E R0, desc[UR10][R6.64] ;  /* 0x0000000a06007980 */ /* 0x000ea4000c101900 */
[----:B--2---:R-:W-:-:S05]  /*4fd0*/  IADD3 R9, R59, R0, RZ ;  /* 0x000000003b097210 */ /* 0x004fca0007ffe0ff */
[----:B------:R0:W-:Y:S02]  /*4fe0*/  ST.E desc[UR10][R6.64], R9 ;  /* 0x0000000906007985 */ /* 0x0001e4000c10190a */
.L_x_666:
[----:B------:R-:W-:Y:S05]  /*4ff0*/  BSYNC B0 ;  /* 0x0000000000007941 */ /* 0x000fea0003800000 */
.L_x_665:
[----:B------:R-:W-:-:S04]  /*5000*/  IADD3 R2, P0, R4, R2, RZ ;  /* 0x0000000204027210 */ /* 0x000fc80007f1e0ff */
[----:B------:R-:W-:-:S08]  /*5010*/  IADD3.X R3, R5, R3, RZ, P0, !PT ;  /* 0x0000000305037210 */ /* 0x000fd000007fe4ff */
[----:B------:R1:W-:Y:S02]  /*5020*/  ATOM.E.ADD.F16x2.RN.STRONG.GPU P0, RZ, desc[UR10][R2.64], R61 ;  /* 0x0000003d02ff79a2 */ /* 0x0003e4000810e1ca */
[----:B-1----:R-:W-:Y:S05]  /*5030*/  @P0 EXIT ;  /* 0x000000000000094d */ /* 0x002fea0003800000 */
[----:B------:R-:W1:Y:S02]  /*5040*/  QSPC.E.S P0, RZ, [R2] ;  /* 0x0000000002ff73aa */ /* 0x000e640000000500 */
[----:B-1----:R-:W-:Y:S05]  /*5050*/  @!P0 BRA `(.L_x_669) ;  /* 0x0000000000208947 */ /* 0x002fea0003800000 */
[----:B------:R-:W-:Y:S02]  /*5060*/  MOV R0, R2 ;  /* 0x0000000200007202 */ /* 0x000fe40000000f00 */
[----:B------:R-:W-:-:S07]  /*5070*/  PRMT R61, R61, 0x5410, R60 ;  /* 0x000054103d3d7816 */ /* 0x000fce000000003c */
.L_x_670:
[----:B------:R-:W1:Y:S02]  /*5080*/  LDS R2, [R0] ;  /* 0x0000000000027984 */ /* 0x000e640000000800 */
[----:B-1----:R-:W-:-:S06]  /*5090*/  HADD2 R3, R2, R61 ;  /* 0x0000003d02037230 */ /* 0x002fcc0000000000 */
[----:B------:R-:W1:Y:S02]  /*50a0*/  ATOMS.CAST.SPIN R3, [R0], R2, R3 ;  /* 0x000000020003738d */ /* 0x000e640001800003 */
[----:B-1----:R-:W-:-:S13]  /*50b0*/  ISETP.EQ.U32.AND P0, PT, R3, 0x1, PT ;  /* 0x000000010300780c */ /* 0x002fda0003f02070 */
[----:B------:R-:W-:Y:S05]  /*50c0*/  @!P0 BRA `(.L_x_670) ;  /* 0xfffffffc00ec8947 */ /* 0x000fea000383ffff */
[----:B------:R-:W-:Y:S05]  /*50d0*/  EXIT ;  /* 0x000000000000794d */ /* 0x000fea0003800000 */
.L_x_669:
[----:B------:R-:W2:Y:S02]  /*50e0*/  LD.E R0, desc[UR10][R2.64] ;  /* 0x0000000a02007980 */ /* 0x000ea4000c101900 */
[----:B--2---:R-:W-:-:S05]  /*50f0*/  IADD3 R5, R61, R0, RZ ;  /* 0x000000003d057210 */ /* 0x004fca0007ffe0ff */
[----:B------:R-:W-:Y:S01]  /*5100*/  ST.E desc[UR10][R2.64], R5 ;  /* 0x0000000502007985 */ /* 0x000fe2000c10190a */
[----:B------:R-:W-:Y:S05]  /*5110*/  EXIT ;  /* 0x000000000000794d */ /* 0x000fea0003800000 */
.L_x_671:
        /* <DEDUP_REMOVED lines=14> */
.L_x_4021:


//--------------------- .text._Z28gemm_half_q_half_gptq_kernelILi5ELb1ELb0EEvPK6__halfPKjS4_S2_PS0_iiiiiPKtibS2_i --------------------------
	.section	.text._Z28gemm_half_q_half_gptq_kernelILi5ELb1ELb0EEvPK6__halfPKjS4_S2_PS0_iiiiiPKtibS2_i,"ax",@progbits
	.align	128
        .global         _Z28gemm_half_q_half_gptq_kernelILi5ELb1ELb0EEvPK6__halfPKjS4_S2_PS0_iiiiiPKtibS2_i
        .type           _Z28gemm_half_q_half_gptq_kernelILi5ELb1ELb0EEvPK6__halfPKjS4_S2_PS0_iiiiiPKtibS2_i,@function
        .size           _Z28gemm_half_q_half_gptq_kernelILi5ELb1ELb0EEvPK6__halfPKjS4_S2_PS0_iiiiiPKtibS2_i,(.L_x_4022 - _Z28gemm_half_q_half_gptq_kernelILi5ELb1ELb0EEvPK6__halfPKjS4_S2_PS0_iiiiiPKtibS2_i)
        .other          _Z28gemm_half_q_half_gptq_kernelILi5ELb1ELb0EEvPK6__halfPKjS4_S2_PS0_iiiiiPKtibS2_i,@"STO_CUDA_ENTRY STV_DEFAULT"
_Z28gemm_half_q_half_gptq_kernelILi5ELb1ELb0EEvPK6__halfPKjS4_S2_PS0_iiiiiPKtibS2_i:
.text._Z28gemm_half_q_half_gptq_kernelILi5ELb1ELb0EEvPK6__halfPKjS4_S2_PS0_iiiiiPKtibS2_i:
        /* <DEDUP_REMOVED lines=68> */
.L_x_674:
        /* <DEDUP_REMOVED lines=19> */
.L_x_673:
[----:B------:R-:W-:Y:S05]  /*0570*/  BSYNC B0 ;  /* 0x0000000000007941 */ /* 0x000fea0003800000 */
.L_x_672:
        /* <DEDUP_REMOVED lines=25> */
.L_x_675:
        /* <DEDUP_REMOVED lines=105> */
.L_x_694:
        /* <DEDUP_REMOVED lines=84> */
.L_x_677:
        /* <DEDUP_REMOVED lines=46> */
.L_x_678:
        /* <DEDUP_REMOVED lines=22> */
.L_x_679:
        /* <DEDUP_REMOVED lines=22> */
.L_x_680:
        /* <DEDUP_REMOVED lines=22> */
.L_x_681:
        /* <DEDUP_REMOVED lines=98> */
.L_x_682:
        /* <DEDUP_REMOVED lines=22> */
.L_x_683:
        /* <DEDUP_REMOVED lines=22> */
.L_x_684:
        /* <DEDUP_REMOVED lines=22> */
.L_x_685:
        /* <DEDUP_REMOVED lines=98> */
.L_x_686:
        /* <DEDUP_REMOVED lines=22> */
.L_x_687:
        /* <DEDUP_REMOVED lines=22> */
.L_x_688:
        /* <DEDUP_REMOVED lines=22> */
.L_x_689:
        /* <DEDUP_REMOVED lines=97> */
.L_x_690:
        /* <DEDUP_REMOVED lines=22> */
.L_x_691:
        /* <DEDUP_REMOVED lines=22> */
.L_x_692:
        /* <DEDUP_REMOVED lines=22> */
.L_x_693:
        /* <DEDUP_REMOVED lines=29> */
.L_x_676:
[----:B------:R-:W0:Y:S01]  /*3a60*/  LDC.64 R16, c[0x0][0x230] ;  /* 0x00008c00ff107b82 */ /* 0x000e220000000a00 */
[----:B------:R-:W-:Y:S01]  /*3a70*/  MOV R19, UR4 ;  /* 0x0000000400137c02 */ /* 0x000fe20008000f00 */
[----:B------:R-:W-:Y:S02]  /*3a80*/  HADD2 R14, R14.H0_H0, R14.H1_H1 ;  /* 0x3000000e0e0e7230 */ /* 0x000fe40000000800 */
[----:B------:R-:W-:Y:S02]  /*3a90*/  HADD2 R18, R13.H0_H0, R13.H1_H1 ;  /* 0x3000000d0d127230 */ /* 0x000fe40000000800 */
[----:B------:R-:W-:-:S03]  /*3aa0*/  IMAD R19, R19, UR8, R64 ;  /* 0x0000000813137c24 */ /* 0x000fc6000f8e0240 */
        /* <DEDUP_REMOVED lines=13> */
.L_x_698:
[----:B------:R-:W0:Y:S02]  /*3b80*/  LDS R12, [R11] ;  /* 0x000000000b0c7984 */ /* 0x000e240000000800 */
[----:B0-----:R-:W-:-:S10]  /*3b90*/  HFMA2.MMA R13, R12, 1, 1, R14 ;  /* 0x3c003c000c0d7835 */ /* 0x001fd4000000000e */
[----:B------:R-:W0:Y:S02]  /*3ba0*/  ATOMS.CAST.SPIN R13, [R11], R12, R13 ;  /* 0x0000000c0b0d738d */ /* 0x000e24000180000d */
[----:B0-----:R-:W-:-:S13]  /*3bb0*/  ISETP.EQ.U32.AND P0, PT, R13, 0x1, PT ;  /* 0x000000010d00780c */ /* 0x001fda0003f02070 */
[----:B------:R-:W-:Y:S05]  /*3bc0*/  @!P0 BRA `(.L_x_698) ;  /* 0xfffffffc00ec8947 */ /* 0x000fea000383ffff */
[----:B------:R-:W-:Y:S05]  /*3bd0*/  BRA `(.L_x_696) ;  /* 0x00000000000c7947 */ /* 0x000fea0003800000 */
.L_x_697:
[----:B------:R-:W2:Y:S02]  /*3be0*/  LD.E R11, desc[UR10][R16.64] ;  /* 0x0000000a100b7980 */ /* 0x000ea4000c101900 */
[----:B--2---:R-:W-:-:S05]  /*3bf0*/  IADD3 R11, R14, R11, RZ ;  /* 0x0000000b0e0b7210 */ /* 0x004fca0007ffe0ff */
[----:B------:R0:W-:Y:S02]  /*3c00*/  ST.E desc[UR10][R16.64], R11 ;  /* 0x0000000b10007985 */ /* 0x0001e4000c10190a */
.L_x_696:
[----:B------:R-:W-:Y:S05]  /*3c10*/  BSYNC B0 ;  /* 0x0000000000007941 */ /* 0x000fea0003800000 */
.L_x_695:
        /* <DEDUP_REMOVED lines=10> */
.L_x_702:
[----:B------:R-:W0:Y:S02]  /*3cc0*/  LDS R18, [R11+0x4] ;  /* 0x000004000b127984 */ /* 0x000e240000000800 */
[----:B0-----:R-:W-:-:S06]  /*3cd0*/  HADD2 R19, R18, R20 ;  /* 0x0000001412137230 */ /* 0x001fcc0000000000 */
[----:B------:R-:W0:Y:S02]  /*3ce0*/  ATOMS.CAST.SPIN R19, [R11+0x4], R18, R19 ;  /* 0x000004120b13738d */ /* 0x000e240001800013 */
[----:B0-----:R-:W-:-:S13]  /*3cf0*/  ISETP.EQ.U32.AND P0, PT, R19, 0x1, PT ;  /* 0x000000011300780c */ /* 0x001fda0003f02070 */
[----:B------:R-:W-:Y:S05]  /*3d00*/  @!P0 BRA `(.L_x_702) ;  /* 0xfffffffc00ec8947 */ /* 0x000fea000383ffff */
[----:B------:R-:W-:Y:S05]  /*3d10*/  BRA `(.L_x_700) ;  /* 0x00000000000c7947 */ /* 0x000fea0003800000 */
.L_x_701:
[----:B0-----:R-:W2:Y:S02]  /*3d20*/  LD.E R11, desc[UR10][R16.64+0x4] ;  /* 0x0000040a100b7980 */ /* 0x001ea4000c101900 */
[----:B--2---:R-:W-:-:S05]  /*3d30*/  IADD3 R11, R20, R11, RZ ;  /* 0x0000000b140b7210 */ /* 0x004fca0007ffe0ff */
[----:B------:R1:W-:Y:S02]  /*3d40*/  ST.E desc[UR10][R16.64+0x4], R11 ;  /* 0x0000040b10007985 */ /* 0x0003e4000c10190a */
.L_x_700:
[----:B------:R-:W-:Y:S05]  /*3d50*/  BSYNC B0 ;  /* 0x0000000000007941 */ /* 0x000fea0003800000 */
.L_x_699:
[----:B------:R-:W-:Y:S01]  /*3d60*/  MOV R19, UR8 ;  /* 0x0000000800137c02 */ /* 0x000fe20008000f00 */
        /* <DEDUP_REMOVED lines=15> */
.L_x_706:
[----:B------:R-:W0:Y:S02]  /*3e60*/  LDS R8, [R7] ;  /* 0x0000000007087984 */ /* 0x000e240000000800 */
[----:B0-----:R-:W-:-:S10]  /*3e70*/  HFMA2.MMA R9, R8, 1, 1, R10 ;  /* 0x3c003c0008097835 */ /* 0x001fd4000000000a */
[----:B------:R-:W0:Y:S02]  /*3e80*/  ATOMS.CAST.SPIN R9, [R7], R8, R9 ;  /* 0x000000080709738d */ /* 0x000e240001800009 */
[----:B0-----:R-:W-:-:S13]  /*3e90*/  ISETP.EQ.U32.AND P0, PT, R9, 0x1, PT ;  /* 0x000000010900780c */ /* 0x001fda0003f02070 */
[----:B------:R-:W-:Y:S05]  /*3ea0*/  @!P0 BRA `(.L_x_706) ;  /* 0xfffffffc00ec8947 */ /* 0x000fea000383ffff */
[----:B------:R-:W-:Y:S05]  /*3eb0*/  BRA `(.L_x_704) ;  /* 0x00000000000c7947 */ /* 0x000fea0003800000 */
.L_x_705:
[----:B------:R-:W2:Y:S02]  /*3ec0*/  LD.E R7, desc[UR10][R16.64] ;  /* 0x0000000a10077980 */ /* 0x000ea4000c101900 */
[----:B--2---:R-:W-:-:S05]  /*3ed0*/  IADD3 R7, R10, R7, RZ ;  /* 0x000000070a077210 */ /* 0x004fca0007ffe0ff */
[----:B------:R0:W-:Y:S02]  /*3ee0*/  ST.E desc[UR10][R16.64], R7 ;  /* 0x0000000710007985 */ /* 0x0001e4000c10190a */
.L_x_704:
[----:B------:R-:W-:Y:S05]  /*3ef0*/  BSYNC B0 ;  /* 0x0000000000007941 */ /* 0x000fea0003800000 */
.L_x_703:
[----:B0-----:R-:W-:-:S05]  /*3f00*/  MOV R7, UR8 ;  /* 0x0000000800077c02 */ /* 0x001fca0008000f00 */
[----:B------:R-:W-:-:S05]  /*3f10*/  IMAD.WIDE R12, R7, 0x2, R12 ;  /* 0x00000002070c7825 */ /* 0x000fca00078e020c */
[----:B------:R0:W-:Y:S01]  /*3f20*/  ATOM.E.ADD.F16x2.RN.STRONG.GPU P0, RZ, desc[UR10][R12.64], R14 ;  /* 0x0000000e0cff79a2 */ /* 0x0001e2000810e1ca */
[----:B------:R-:W-:Y:S04]  /*3f30*/  BSSY B0, `(.L_x_707) ;  /* 0x0000010000007945 */ /* 0x000fe80003800000 */
[----:B0-----:R-:W-:Y:S05]  /*3f40*/  @P0 BRA `(.L_x_708) ;  /* 0x0000000000380947 */ /* 0x001fea0003800000 */
[----:B------:R-:W0:Y:S02]  /*3f50*/  QSPC.E.S P0, RZ, [R12] ;  /* 0x000000000cff73aa */ /* 0x000e240000000500 */
[----:B0-----:R-:W-:Y:S05]  /*3f60*/  @!P0 BRA `(.L_x_709) ;  /* 0x0000000000248947 */ /* 0x001fea0003800000 */
[----:B------:R-:W-:Y:S02]  /*3f70*/  MOV R8, R12 ;  /* 0x0000000c00087202 */ /* 0x000fe40000000f00 */
[----:B------:R-:W-:Y:S02]  /*3f80*/  PRMT R14, R14, 0x5410, R18 ;  /* 0x000054100e0e7816 */ /* 0x000fe40000000012 */
[----:B------:R-:W-:-:S07]  /*3f90*/  MOV R7, R8 ;  /* 0x0000000800077202 */ /* 0x000fce0000000f00 */
.L_x_710:
[----:B------:R-:W0:Y:S02]  /*3fa0*/  LDS R8, [R7] ;  /* 0x0000000007087984 */ /* 0x000e240000000800 */
[----:B0-----:R-:W-:-:S06]  /*3fb0*/  HADD2 R9, R8, R14 ;  /* 0x0000000e08097230 */ /* 0x001fcc0000000000 */
[----:B------:R-:W0:Y:S02]  /*3fc0*/  ATOMS.CAST.SPIN R9, [R7], R8, R9 ;  /* 0x000000080709738d */ /* 0x000e240001800009 */
[----:B0-----:R-:W-:-:S13]  /*3fd0*/  ISETP.EQ.U32.AND P0, PT, R9, 0x1, PT ;  /* 0x000000010900780c */ /* 0x001fda0003f02070 */
[----:B------:R-:W-:Y:S05]  /*3fe0*/  @!P0 BRA `(.L_x_710) ;  /* 0xfffffffc00ec8947 */ /* 0x000fea000383ffff */
[----:B------:R-:W-:Y:S05]  /*3ff0*/  BRA `(.L_x_708) ;  /* 0x00000000000c7947 */ /* 0x000fea0003800000 */
.L_x_709:
[----:B------:R-:W2:Y:S02]  /*4000*/  LD.E R7, desc[UR10][R12.64] ;  /* 0x0000000a0c077980 */ /* 0x000ea4000c101900 */
[----:B--2---:R-:W-:-:S05]  /*4010*/  IADD3 R7, R14, R7, RZ ;  /* 0x000000070e077210 */ /* 0x004fca0007ffe0ff */
[----:B------:R0:W-:Y:S02]  /*4020*/  ST.E desc[UR10][R12.64], R7 ;  /* 0x000000070c007985 */ /* 0x0001e4000c10190a */
.L_x_708:
[----:B------:R-:W-:Y:S05]  /*4030*/  BSYNC B0 ;  /* 0x0000000000007941 */ /* 0x000fea0003800000 */
.L_x_707:
[----:B------:R-:W-:Y:S01]  /*4040*/  MOV R9, UR8 ;  /* 0x0000000800097c02 */ /* 0x000fe20008000f00 */
[----:B------:R-:W-:Y:S02]  /*4050*/  HADD2 R2, R2.H0_H0, R2.H1_H1 ;  /* 0x3000000202027230 */ /* 0x000fe40000000800 */
        /* <DEDUP_REMOVED lines=14> */
.L_x_714:
[----:B------:R-:W0:Y:S02]  /*4140*/  LDS R6, [R11] ;  /* 0x000000000b067984 */ /* 0x000e240000000800 */
[----:B0-----:R-:W-:-:S10]  /*4150*/  HFMA2.MMA R7, R6, 1, 1, R2 ;  /* 0x3c003c0006077835 */ /* 0x001fd40000000002 */
[----:B------:R-:W0:Y:S02]  /*4160*/  ATOMS.CAST.SPIN R7, [R11], R6, R7 ;  /* 0x000000060b07738d */ /* 0x000e240001800007 */
[----:B0-----:R-:W-:-:S13]  /*4170*/  ISETP.EQ.U32.AND P0, PT, R7, 0x1, PT ;  /* 0x000000010700780c */ /* 0x001fda0003f02070 */
[----:B------:R-:W-:Y:S05]  /*4180*/  @!P0 BRA `(.L_x_714) ;  /* 0xfffffffc00ec8947 */ /* 0x000fea000383ffff */
[----:B------:R-:W-:Y:S05]  /*4190*/  BRA `(.L_x_712) ;  /* 0x00000000000c7947 */ /* 0x000fea0003800000 */
.L_x_713:
[----:B------:R-:W0:Y:S02]  /*41a0*/  LD.E R0, desc[UR10][R8.64] ;  /* 0x0000000a08007980 */ /* 0x000e24000c101900 */
[----:B0-----:R-:W-:-:S05]  /*41b0*/  IADD3 R7, R2, R0, RZ ;  /* 0x0000000002077210 */ /* 0x001fca0007ffe0ff */
[----:B------:R1:W-:Y:S02]  /*41c0*/  ST.E desc[UR10][R8.64], R7 ;  /* 0x0000000708007985 */ /* 0x0003e4000c10190a */
.L_x_712:
[----:B------:R-:W-:Y:S05]  /*41d0*/  BSYNC B0 ;  /* 0x0000000000007941 */ /* 0x000fea0003800000 */
.L_x_711:
        /* <DEDUP_REMOVED lines=10> */
[----:B------:R-:W-:Y:S02]  /*4280*/  MOV R0, R6 ;  /* 0x0000000600007202 */ /* 0x000fe40000000f00 */
[----:B------:R-:W-:-:S07]  /*4290*/  PRMT R15, R15, 0x5410, R10 ;  /* 0x000054100f0f7816 */ /* 0x000fce000000000a */
.L_x_718:
[----:B------:R-:W0:Y:S02]  /*42a0*/  LDS R6, [R0] ;  /* 0x0000000000067984 */ /* 0x000e240000000800 */
[----:B0-----:R-:W-:-:S06]  /*42b0*/  HADD2 R7, R6, R15 ;  /* 0x0000000f06077230 */ /* 0x001fcc0000000000 */
[----:B------:R-:W0:Y:S02]  /*42c0*/  ATOMS.CAST.SPIN R7, [R0], R6, R7 ;  /* 0x000000060007738d */ /* 0x000e240001800007 */
[----:B0-----:R-:W-:-:S13]  /*42d0*/  ISETP.EQ.U32.AND P0, PT, R7, 0x1, PT ;  /* 0x000000010700780c */ /* 0x001fda0003f02070 */
[----:B------:R-:W-:Y:S05]  /*42e0*/  @!P0 BRA `(.L_x_718) ;  /* 0xfffffffc00ec8947 */ /* 0x000fea000383ffff */
[----:B------:R-:W-:Y:S05]  /*42f0*/  BRA `(.L_x_716) ;  /* 0x00000000000c7947 */ /* 0x000fea0003800000 */
.L_x_717:
[----:B------:R-:W2:Y:S02]  /*4300*/  LD.E R0, desc[UR10][R6.64] ;  /* 0x0000000a06007980 */ /* 0x000ea4000c101900 */
[----:B--2---:R-:W-:-:S05]  /*4310*/  IADD3 R11, R15, R0, RZ ;  /* 0x000000000f0b7210 */ /* 0x004fca0007ffe0ff */
[----:B------:R0:W-:Y:S02]  /*4320*/  ST.E desc[UR10][R6.64], R11 ;  /* 0x0000000b06007985 */ /* 0x0001e4000c10190a */
.L_x_716:
[----:B------:R-:W-:Y:S05]  /*4330*/  BSYNC B0 ;  /* 0x0000000000007941 */ /* 0x000fea0003800000 */
.L_x_715:
[----:B0-----:R-:W-:Y:S01]  /*4340*/  MOV R7, UR8 ;  /* 0x0000000800077c02 */ /* 0x001fe20008000f00 */
        /* <DEDUP_REMOVED lines=15> */
.L_x_722:
[----:B------:R-:W0:Y:S02]  /*4440*/  LDS R2, [R10] ;  /* 0x000000000a027984 */ /* 0x000e240000000800 */
[----:B0-----:R-:W-:-:S10]  /*4450*/  HFMA2.MMA R3, R2, 1, 1, R0 ;  /* 0x3c003c0002037835 */ /* 0x001fd40000000000 */
[----:B------:R-:W0:Y:S02]  /*4460*/  ATOMS.CAST.SPIN R3, [R10], R2, R3 ;  /* 0x000000020a03738d */ /* 0x000e240001800003 */
[----:B0-----:R-:W-:-:S13]  /*4470*/  ISETP.EQ.U32.AND P0, PT, R3, 0x1, PT ;  /* 0x000000010300780c */ /* 0x001fda0003f02070 */
[----:B------:R-:W-:Y:S05]  /*4480*/  @!P0 BRA `(.L_x_722) ;  /* 0xfffffffc00ec8947 */ /* 0x000fea000383ffff */
[----:B------:R-:W-:Y:S05]  /*4490*/  BRA `(.L_x_720) ;  /* 0x00000000000c7947 */ /* 0x000fea0003800000 */
.L_x_721:
[----:B------:R-:W2:Y:S02]  /*44a0*/  LD.E R0, desc[UR10][R4.64] ;  /* 0x0000000a04007980 */ /* 0x000ea4000c101900 */
[----:B--2---:R-:W-:-:S05]  /*44b0*/  IADD3 R3, R11, R0, RZ ;  /* 0x000000000b037210 */ /* 0x004fca0007ffe0ff */
[----:B------:R0:W-:Y:S02]  /*44c0*/  ST.E desc[UR10][R4.64], R3 ;  /* 0x0000000304007985 */ /* 0x0001e4000c10190a */
.L_x_720:
[----:B------:R-:W-:Y:S05]  /*44d0*/  BSYNC B0 ;  /* 0x0000000000007941 */ /* 0x000fea0003800000 */
.L_x_719:
        /* <DEDUP_REMOVED lines=8> */
[----:B------:R-:W-:Y:S02]  /*4560*/  MOV R0, R2 ;  /* 0x0000000200007202 */ /* 0x000fe40000000f00 */
[----:B------:R-:W-:-:S07]  /*4570*/  PRMT R7, R7, 0x5410, R24 ;  /* 0x0000541007077816 */ /* 0x000fce0000000018 */
.L_x_727:
[----:B------:R-:W0:Y:S02]  /*4580*/  LDS R2, [R0] ;  /* 0x0000000000027984 */ /* 0x000e240000000800 */
[----:B0-----:R-:W-:-:S06]  /*4590*/  HADD2 R3, R2, R7 ;  /* 0x0000000702037230 */ /* 0x001fcc0000000000 */
[----:B------:R-:W0:Y:S02]  /*45a0*/  ATOMS.CAST.SPIN R3, [R0], R2, R3 ;  /* 0x000000020003738d */ /* 0x000e240001800003 */
[----:B0-----:R-:W-:-:S13]  /*45b0*/  ISETP.EQ.U32.AND P0, PT, R3, 0x1, PT ;  /* 0x000000010300780c */ /* 0x001fda0003f02070 */
[----:B------:R-:W-:Y:S05]  /*45c0*/  @!P0 BRA `(.L_x_727) ;  /* 0xfffffffc00ec8947 */ /* 0x000fea000383ffff */
[----:B------:R-:W-:Y:S05]  /*45d0*/  BSYNC B1 ;  /* 0x0000000000017941 */ /* 0x000fea0003800000 */
.L_x_726:
[----:B------:R-:W-:Y:S05]  /*45e0*/  BRA `(.L_x_724) ;  /* 0x00000000000c7947 */ /* 0x000fea0003800000 */
.L_x_725:
[----:B------:R-:W2:Y:S02]  /*45f0*/  LD.E R0, desc[UR10][R2.64] ;  /* 0x0000000a02007980 */ /* 0x000ea4000c101900 */
[----:B--2---:R-:W-:-:S05]  /*4600*/  IADD3 R7, R7, R0, RZ ;  /* 0x0000000007077210 */ /* 0x004fca0007ffe0ff */
[----:B------:R0:W-:Y:S02]  /*4610*/  ST.E desc[UR10][R2.64], R7 ;  /* 0x0000000702007985 */ /* 0x0001e4000c10190a */
.L_x_724:
[----:B------:R-:W-:Y:S05]  /*4620*/  BSYNC B0 ;  /* 0x0000000000007941 */ /* 0x000fea0003800000 */
.L_x_723:
        /* <DEDUP_REMOVED lines=15> */
.L_x_731:
[----:B------:R-:W0:Y:S02]  /*4720*/  LDS R2, [R0] ;  /* 0x0000000000027984 */ /* 0x000e240000000800 */
[----:B0-----:R-:W-:-:S10]  /*4730*/  HFMA2.MMA R3, R2, 1, 1, R50 ;  /* 0x3c003c0002037835 */ /* 0x001fd40000000032 */
[----:B------:R-:W0:Y:S02]  /*4740*/  ATOMS.CAST.SPIN R3, [R0], R2, R3 ;  /* 0x000000020003738d */ /* 0x000e240001800003 */
[----:B0-----:R-:W-:-:S13]  /*4750*/  ISETP.EQ.U32.AND P0, PT, R3, 0x1, PT ;  /* 0x000000010300780c */ /* 0x001fda0003f02070 */
[----:B------:R-:W-:Y:S05]  /*4760*/  @!P0 BRA `(.L_x_731) ;  /* 0xfffffffc00ec8947 */ /* 0x000fea000383ffff */
[----:B------:R-:W-:Y:S05]  /*4770*/  BRA `(.L_x_729) ;  /* 0x00000000000c7947 */ /* 0x000fea0003800000 */
.L_x_730:
[----:B------:R-:W2:Y:S02]  /*4780*/  LD.E R0, desc[UR10][R2.64] ;  /* 0x0000000a02007980 */ /* 0x000ea4000c101900 */
[----:B--2---:R-:W-:-:S05]  /*4790*/  IADD3 R7, R50, R0, RZ ;  /* 0x0000000032077210 */ /* 0x004fca0007ffe0ff */
[----:B------:R0:W-:Y:S02]  /*47a0*/  ST.E desc[UR10][R2.64], R7 ;  /* 0x0000000702007985 */ /* 0x0001e4000c10190a */
.L_x_729:
[----:B------:R-:W-:Y:S05]  /*47b0*/  BSYNC B0 ;  /* 0x0000000000007941 */ /* 0x000fea0003800000 */
.L_x_728:
[----:B0-----:R-:W-:-:S04]  /*47c0*/  IADD3 R2, P0, R4, UR4, RZ ;  /* 0x0000000404027c10 */ /* 0x001fc8000ff1e0ff */
[----:B------:R-:W-:-:S08]  /*47d0*/  IADD3.X R3, R5, UR5, RZ, P0, !PT ;  /* 0x0000000505037c10 */ /* 0x000fd000087fe4ff */
[----:B------:R0:W-:Y:S02]  /*47e0*/  ATOM.E.ADD.F16x2.RN.STRONG.GPU P0, RZ, desc[UR10][R2.64], R51 ;  /* 0x0000003302ff79a2 */ /* 0x0001e4000810e1ca */
[----:B0-----:R-:W-:Y:S05]  /*47f0*/  @P0 EXIT ;  /* 0x000000000000094d */ /* 0x001fea0003800000 */
[----:B------:R-:W0:Y:S02]  /*4800*/  QSPC.E.S P0, RZ, [R2] ;  /* 0x0000000002ff73aa */ /* 0x000e240000000500 */
[----:B0-----:R-:W-:Y:S05]  /*4810*/  @!P0 BRA `(.L_x_732) ;  /* 0x0000000000208947 */ /* 0x001fea0003800000 */
[----:B------:R-:W-:Y:S02]  /*4820*/  MOV R0, R2 ;  /* 0x0000000200007202 */ /* 0x000fe40000000f00 */
[----:B------:R-:W-:-:S07]  /*4830*/  PRMT R51, R51, 0x5410, R66 ;  /* 0x0000541033337816 */ /* 0x000fce0000000042 */
.L_x_733:
[----:B------:R-:W0:Y:S02]  /*4840*/  LDS R2, [R0] ;  /* 0x0000000000027984 */ /* 0x000e240000000800 */
[----:B0-----:R-:W-:-:S06]  /*4850*/  HADD2 R3, R2, R51 ;  /* 0x0000003302037230 */ /* 0x001fcc0000000000 */
[----:B------:R-:W0:Y:S02]  /*4860*/  ATOMS.CAST.SPIN R3, [R0], R2, R3 ;  /* 0x000000020003738d */ /* 0x000e240001800003 */
[----:B0-----:R-:W-:-:S13]  /*4870*/  ISETP.EQ.U32.AND P0, PT, R3, 0x1, PT ;  /* 0x000000010300780c */ /* 0x001fda0003f02070 */
[----:B------:R-:W-:Y:S05]  /*4880*/  @!P0 BRA `(.L_x_733) ;  /* 0xfffffffc00ec8947 */ /* 0x000fea000383ffff */
[----:B------:R-:W-:Y:S05]  /*4890*/  EXIT ;  /* 0x000000000000794d */ /* 0x000fea0003800000 */
.L_x_732:
[----:B------:R-:W2:Y:S02]  /*48a0*/  LD.E R0, desc[UR10][R2.64] ;  /* 0x0000000a02007980 */ /* 0x000ea4000c101900 */
[----:B--2---:R-:W-:-:S05]  /*48b0*/  IADD3 R5, R51, R0, RZ ;  /* 0x0000000033057210 */ /* 0x004fca0007ffe0ff */
[----:B------:R-:W-:Y:S01]  /*48c0*/  ST.E desc[UR10][R2.64], R5 ;  /* 0x0000000502007985 */ /* 0x000fe2000c10190a */
[----:B------:R-:W-:Y:S05]  /*48d0*/  EXIT ;  /* 0x000000000000794d */ /* 0x000fea0003800000 */
.L_x_734:
        /* <DEDUP_REMOVED lines=10> */
.L_x_4022:


//--------------------- .text._Z28gemm_half_q_half_gptq_kernelILi4ELb1ELb0EEvPK6__halfPKjS4_S2_PS0_iiiiiPKtibS2_i --------------------------
	.section	.text._Z28gemm_half_q_half_gptq_kernelILi4ELb1ELb0EEvPK6__halfPKjS4_S2_PS0_iiiiiPKtibS2_i,"ax",@progbits
	.align	128
        .global         _Z28gemm_half_q_half_gptq_kernelILi4ELb1ELb0EEvPK6__halfPKjS4_S2_PS0_iiiiiPKtibS2_i
        .type           _Z28gemm_half_q_half_gptq_kernelILi4ELb1ELb0EEvPK6__halfPKjS4_S2_PS0_iiiiiPKtibS2_i,@function
        .size           _Z28gemm_half_q_half_gptq_kernelILi4ELb1ELb0EEvPK6__halfPKjS4_S2_PS0_iiiiiPKtibS2_i,(.L_x_4023 - _Z28gemm_half_q_half_gptq_kernelILi4ELb1ELb0EEvPK6__halfPKjS4_S2_PS0_iiiiiPKtibS2_i)
        .other          _Z28gemm_half_q_half_gptq_kernelILi4ELb1ELb0EEvPK6__halfPKjS4_S2_PS0_iiiiiPKtibS2_i,@"STO_CUDA_ENTRY STV_DEFAULT"
_Z28gemm_half_q_half_gptq_kernelILi4ELb1ELb0EEvPK6__halfPKjS4_S2_PS0_iiiiiPKtibS2_i:
.text._Z28gemm_half_q_half_gptq_kernelILi4ELb1ELb0EEvPK6__halfPKjS4_S2_PS0_iiiiiPKtibS2_i:
        /* <DEDUP_REMOVED lines=63> */
.L_x_737:
        /* <DEDUP_REMOVED lines=16> */
.L_x_736:
[----:B------:R-:W-:Y:S05]  /*04f0*/  BSYNC B0 ;  /* 0x0000000000007941 */ /* 0x000fea0003800000 */
.L_x_735:
        /* <DEDUP_REMOVED lines=22> */
.L_x_738:
        /* <DEDUP_REMOVED lines=101> */
.L_x_757:
        /* <DEDUP_REMOVED lines=80> */
.L_x_740:
        /* <DEDUP_REMOVED lines=48> */
.L_x_741:
        /* <DEDUP_REMOVED lines=22> */
.L_x_742:
        /* <DEDUP_REMOVED lines=22> */
.L_x_743:
        /* <DEDUP_REMOVED lines=23> */
.L_x_744:
        /* <DEDUP_REMOVED lines=77> */
.L_x_745:
        /* <DEDUP_REMOVED lines=22> */
.L_x_746:
        /* <DEDUP_REMOVED lines=22> */
.L_x_747:
        /* <DEDUP_REMOVED lines=23> */
.L_x_748:
        /* <DEDUP_REMOVED lines=77> */
.L_x_749:
        /* <DEDUP_REMOVED lines=22> */
.L_x_750:
        /* <DEDUP_REMOVED lines=22> */
.L_x_751:
        /* <DEDUP_REMOVED lines=23> */
.L_x_752:
        /* <DEDUP_REMOVED lines=75> */
.L_x_753:
        /* <DEDUP_REMOVED lines=22> */
.L_x_754:
        /* <DEDUP_REMOVED lines=22> */
.L_x_755:
        /* <DEDUP_REMOVED lines=23> */
.L_x_756:
        /* <DEDUP_REMOVED lines=9> */
.L_x_739:
[----:B------:R-:W0:Y:S01]  /*3450*/  S2UR UR4, SR_CTAID.Y ;  /* 0x00000000000479c3 */ /* 0x000e220000002600 */
[----:B------:R-:W-:Y:S02]  /*3460*/  HADD2 R12, R12.H0_H0, R12.H1_H1 ;  /* 0x3000000c0c0c7230 */ /* 0x000fe40000000800 */
[----:B------:R-:W-:-:S05]  /*3470*/  HADD2 R18, R11.H0_H0, R11.H1_H1 ;  /* 0x3000000b0b127230 */ /* 0x000fca0000000800 */
[----:B------:R-:W1:Y:S01]  /*3480*/  LDC.64 R16, c[0x0][0x230] ;  /* 0x00008c00ff107b82 */ /* 0x000e620000000a00 */
[----:B------:R-:W-:Y:S01]  /*3490*/  PRMT R12, R12, 0x5410, R18 ;  /* 0x000054100c0c7816 */ /* 0x000fe20000000012 */
        /* <DEDUP_REMOVED lines=15> */
.L_x_761:
[----:B------:R-:W0:Y:S02]  /*3590*/  LDS R10, [R9] ;  /* 0x00000000090a7984 */ /* 0x000e240000000800 */
[----:B0-----:R-:W-:-:S10]  /*35a0*/  HFMA2.MMA R11, R10, 1, 1, R12 ;  /* 0x3c003c000a0b7835 */ /* 0x001fd4000000000c */
[----:B------:R-:W0:Y:S02]  /*35b0*/  ATOMS.CAST.SPIN R11, [R9], R10, R11 ;  /* 0x0000000a090b738d */ /* 0x000e24000180000b */
[----:B0-----:R-:W-:-:S13]  /*35c0*/  ISETP.EQ.U32.AND P0, PT, R11, 0x1, PT ;  /* 0x000000010b00780c */ /* 0x001fda0003f02070 */
[----:B------:R-:W-:Y:S05]  /*35d0*/  @!P0 BRA `(.L_x_761) ;  /* 0xfffffffc00ec8947 */ /* 0x000fea000383ffff */
[----:B------:R-:W-:Y:S05]  /*35e0*/  BRA `(.L_x_759) ;  /* 0x00000000000c7947 */ /* 0x000fea0003800000 */
.L_x_760:
[----:B------:R-:W2:Y:S02]  /*35f0*/  LD.E R9, desc[UR8][R16.64] ;  /* 0x0000000810097980 */ /* 0x000ea4000c101900 */
[----:B--2---:R-:W-:-:S05]  /*3600*/  IADD3 R9, R12, R9, RZ ;  /* 0x000000090c097210 */ /* 0x004fca0007ffe0ff */
[----:B------:R0:W-:Y:S02]  /*3610*/  ST.E desc[UR8][R16.64], R9 ;  /* 0x0000000910007985 */ /* 0x0001e4000c101908 */
.L_x_759:
[----:B------:R-:W-:Y:S05]  /*3620*/  BSYNC B0 ;  /* 0x0000000000007941 */ /* 0x000fea0003800000 */
.L_x_758:
        /* <DEDUP_REMOVED lines=10> */
.L_x_765:
[----:B------:R-:W0:Y:S02]  /*36d0*/  LDS R18, [R9+0x4] ;  /* 0x0000040009127984 */ /* 0x000e240000000800 */
[----:B0-----:R-:W-:-:S06]  /*36e0*/  HADD2 R19, R18, R21 ;  /* 0x0000001512137230 */ /* 0x001fcc0000000000 */
[----:B------:R-:W0:Y:S02]  /*36f0*/  ATOMS.CAST.SPIN R19, [R9+0x4], R18, R19 ;  /* 0x000004120913738d */ /* 0x000e240001800013 */
[----:B0-----:R-:W-:-:S13]  /*3700*/  ISETP.EQ.U32.AND P0, PT, R19, 0x1, PT ;  /* 0x000000011300780c */ /* 0x001fda0003f02070 */
[----:B------:R-:W-:Y:S05]  /*3710*/  @!P0 BRA `(.L_x_765) ;  /* 0xfffffffc00ec8947 */ /* 0x000fea000383ffff */
[----:B------:R-:W-:Y:S05]  /*3720*/  BRA `(.L_x_763) ;  /* 0x00000000000c7947 */ /* 0x000fea0003800000 */
.L_x_764:
[----:B0-----:R-:W2:Y:S02]  /*3730*/  LD.E R9, desc[UR8][R16.64+0x4] ;  /* 0x0000040810097980 */ /* 0x001ea4000c101900 */
[----:B--2---:R-:W-:-:S05]  /*3740*/  IADD3 R9, R21, R9, RZ ;  /* 0x0000000915097210 */ /* 0x004fca0007ffe0ff */
[----:B------:R1:W-:Y:S02]  /*3750*/  ST.E desc[UR8][R16.64+0x4], R9 ;  /* 0x0000040910007985 */ /* 0x0003e4000c101908 */
.L_x_763:
[----:B------:R-:W-:Y:S05]  /*3760*/  BSYNC B0 ;  /* 0x0000000000007941 */ /* 0x000fea0003800000 */
.L_x_762:
[----:B------:R-:W-:Y:S01]  /*3770*/  MOV R19, UR7 ;  /* 0x0000000700137c02 */ /* 0x000fe20008000f00 */
[----:B01----:R-:W-:Y:S02]  /*3780*/  HADD2 R9, R3.H0_H0, R3.H1_H1 ;  /* 0x3000000303097230 */ /* 0x003fe40000000800 */
        /* <DEDUP_REMOVED lines=14> */
.L_x_769:
[----:B------:R-:W0:Y:S02]  /*3870*/  LDS R2, [R0] ;  /* 0x0000000000027984 */ /* 0x000e240000000800 */
[----:B0-----:R-:W-:-:S10]  /*3880*/  HFMA2.MMA R3, R2, 1, 1, R9 ;  /* 0x3c003c0002037835 */ /* 0x001fd40000000009 */
[----:B------:R-:W0:Y:S02]  /*3890*/  ATOMS.CAST.SPIN R3, [R0], R2, R3 ;  /* 0x000000020003738d */ /* 0x000e240001800003 */
[----:B0-----:R-:W-:-:S13]  /*38a0*/  ISETP.EQ.U32.AND P0, PT, R3, 0x1, PT ;  /* 0x000000010300780c */ /* 0x001fda0003f02070 */
[----:B------:R-:W-:Y:S05]  /*38b0*/  @!P0 BRA `(.L_x_769) ;  /* 0xfffffffc00ec8947 */ /* 0x000fea000383ffff */
[----:B------:R-:W-:Y:S05]  /*38c0*/  BRA `(.L_x_767) ;  /* 0x00000000000c7947 */ /* 0x000fea0003800000 */
.L_x_768:
[----:B------:R-:W2:Y:S02]  /*38d0*/  LD.E R0, desc[UR8][R16.64] ;  /* 0x0000000810007980 */ /* 0x000ea4000c101900 */
[----:B--2---:R-:W-:-:S05]  /*38e0*/  IADD3 R3, R9, R0, RZ ;  /* 0x0000000009037210 */ /* 0x004fca0007ffe0ff */
[----:B------:R0:W-:Y:S02]  /*38f0*/  ST.E desc[UR8][R16.64], R3 ;  /* 0x0000000310007985 */ /* 0x0001e4000c101908 */
.L_x_767:
[----:B------:R-:W-:Y:S05]  /*3900*/  BSYNC B0 ;  /* 0x0000000000007941 */ /* 0x000fea0003800000 */
.L_x_766:
        /* <DEDUP_REMOVED lines=10> */
.L_x_773:
[----:B------:R-:W0:Y:S02]  /*39b0*/  LDS R2, [R0] ;  /* 0x0000000000027984 */ /* 0x000e240000000800 */
[----:B0-----:R-:W-:-:S06]  /*39c0*/  HADD2 R3, R2, R18 ;  /* 0x0000001202037230 */ /* 0x001fcc0000000000 */
[----:B------:R-:W0:Y:S02]  /*39d0*/  ATOMS.CAST.SPIN R3, [R0], R2, R3 ;  /* 0x000000020003738d */ /* 0x000e240001800003 */
[----:B0-----:R-:W-:-:S13]  /*39e0*/  ISETP.EQ.U32.AND P0, PT, R3, 0x1, PT ;  /* 0x000000010300780c */ /* 0x001fda0003f02070 */
[----:B------:R-:W-:Y:S05]  /*39f0*/  @!P0 BRA `(.L_x_773) ;  /* 0xfffffffc00ec8947 */ /* 0x000fea000383ffff */
[----:B------:R-:W-:Y:S05]  /*3a00*/  BRA `(.L_x_771) ;  /* 0x00000000000c7947 */ /* 0x000fea0003800000 */
.L_x_772:
[----:B------:R-:W2:Y:S02]  /*3a10*/  LD.E R0, desc[UR8][R10.64] ;  /* 0x000000080a007980 */ /* 0x000ea4000c101900 */
[----:B--2---:R-:W-:-:S05]  /*3a20*/  IADD3 R3, R18, R0, RZ ;  /* 0x0000000012037210 */ /* 0x004fca0007ffe0ff */
[----:B------:R0:W-:Y:S02]  /*3a30*/  ST.E desc[UR8][R10.64], R3 ;  /* 0x000000030a007985 */ /* 0x0001e4000c101908 */
.L_x_771:
[----:B------:R-:W-:Y:S05]  /*3a40*/  BSYNC B0 ;  /* 0x0000000000007941 */ /* 0x000fea0003800000 */
.L_x_770:
        /* <DEDUP_REMOVED lines=16> */
.L_x_777:
[----:B------:R-:W0:Y:S02]  /*3b50*/  LDS R6, [R5] ;  /* 0x0000000005067984 */ /* 0x000e240000000800 */
[----:B0-----:R-:W-:-:S10]  /*3b60*/  HFMA2.MMA R7, R6, 1, 1, R8 ;  /* 0x3c003c0006077835 */ /* 0x001fd40000000008 */
[----:B------:R-:W0:Y:S02]  /*3b70*/  ATOMS.CAST.SPIN R7, [R5], R6, R7 ;  /* 0x000000060507738d */ /* 0x000e240001800007 */
[----:B0-----:R-:W-:-:S13]  /*3b80*/  ISETP.EQ.U32.AND P0, PT, R7, 0x1, PT ;  /* 0x000000010700780c */ /* 0x001fda0003f02070 */
[----:B------:R-:W-:Y:S05]  /*3b90*/  @!P0 BRA `(.L_x_777) ;  /* 0xfffffffc00ec8947 */ /* 0x000fea000383ffff */
[----:B------:R-:W-:Y:S05]  /*3ba0*/  BRA `(.L_x_775) ;  /* 0x00000000000c7947 */ /* 0x000fea0003800000 */
.L_x_776:
[----:B------:R-:W2:Y:S02]  /*3bb0*/  LD.E R0, desc[UR8][R2.64] ;  /* 0x0000000802007980 */ /* 0x000ea4000c101900 */
[----:B--2---:R-:W-:-:S05]  /*3bc0*/  IADD3 R5, R8, R0, RZ ;  /* 0x0000000008057210 */ /* 0x004fca0007ffe0ff */
[----:B------:R0:W-:Y:S02]  /*3bd0*/  ST.E desc[UR8][R2.64], R5 ;  /* 0x0000000502007985 */ /* 0x0001e4000c101908 */
.L_x_775:
[----:B------:R-:W-:Y:S05]  /*3be0*/  BSYNC B0 ;  /* 0x0000000000007941 */ /* 0x000fea0003800000 */
.L_x_774:
        /* <DEDUP_REMOVED lines=11> */
[----:B------:R-:W-:Y:S02]  /*3ca0*/  MOV R0, R6 ;  /* 0x0000000600007202 */ /* 0x000fe40000000f00 */
[----:B------:R-:W-:-:S07]  /*3cb0*/  PRMT R9, R9, 0x5410, R10 ;  /* 0x0000541009097816 */ /* 0x000fce000000000a */
.L_x_782:
[----:B------:R-:W1:Y:S02]  /*3cc0*/  LDS R6, [R0] ;  /* 0x0000000000067984 */ /* 0x000e640000000800 */
[----:B-1----:R-:W-:-:S06]  /*3cd0*/  HADD2 R7, R6, R9 ;  /* 0x0000000906077230 */ /* 0x002fcc0000000000 */
[----:B------:R-:W1:Y:S02]  /*3ce0*/  ATOMS.CAST.SPIN R7, [R0], R6, R7 ;  /* 0x000000060007738d */ /* 0x000e640001800007 */
[----:B-1----:R-:W-:-:S13]  /*3cf0*/  ISETP.EQ.U32.AND P0, PT, R7, 0x1, PT ;  /* 0x000000010700780c */ /* 0x002fda0003f02070 */
[----:B------:R-:W-:Y:S05]  /*3d00*/  @!P0 BRA `(.L_x_782) ;  /* 0xfffffffc00ec8947 */ /* 0x000fea000383ffff */
[----:B------:R-:W-:Y:S05]  /*3d10*/  BSYNC B1 ;  /* 0x0000000000017941 */ /* 0x000fea0003800000 */
.L_x_781:
[----:B------:R-:W-:Y:S05]  /*3d20*/  BRA `(.L_x_779) ;  /* 0x00000000000c7947 */ /* 0x000fea0003800000 */
.L_x_780:
[----:B------:R-:W0:Y:S02]  /*3d30*/  LD.E R0, desc[UR8][R6.64] ;  /* 0x0000000806007980 */ /* 0x000e24000c101900 */
[----:B0-----:R-:W-:-:S05]  /*3d40*/  IADD3 R5, R9, R0, RZ ;  /* 0x0000000009057210 */ /* 0x001fca0007ffe0ff */
[----:B------:R1:W-:Y:S02]  /*3d50*/  ST.E desc[UR8][R6.64], R5 ;  /* 0x0000000506007985 */ /* 0x0003e4000c101908 */
.L_x_779:
[----:B------:R-:W-:Y:S05]  /*3d60*/  BSYNC B0 ;  /* 0x0000000000007941 */ /* 0x000fea0003800000 */
.L_x_778:
[----:B01----:R-:W-:Y:S01]  /*3d70*/  MOV R5, UR7 ;  /* 0x0000000700057c02 */ /* 0x003fe20008000f00 */
        /* <DEDUP_REMOVED lines=14> */
.L_x_786:
[----:B------:R-:W0:Y:S02]  /*3e60*/  LDS R4, [R6] ;  /* 0x0000000006047984 */ /* 0x000e240000000800 */
[----:B0-----:R-:W-:-:S10]  /*3e70*/  HFMA2.MMA R5, R4, 1, 1, R0 ;  /* 0x3c003c0004057835 */ /* 0x001fd40000000000 */
[----:B------:R-:W0:Y:S02]  /*3e80*/  ATOMS.CAST.SPIN R5, [R6], R4, R5 ;  /* 0x000000040605738d */ /* 0x000e240001800005 */
[----:B0-----:R-:W-:-:S13]  /*3e90*/  ISETP.EQ.U32.AND P0, PT, R5, 0x1, PT ;  /* 0x000000010500780c */ /* 0x001fda0003f02070 */
[----:B------:R-:W-:Y:S05]  /*3ea0*/  @!P0 BRA `(.L_x_786) ;  /* 0xfffffffc00ec8947 */ /* 0x000fea000383ffff */
[----:B------:R-:W-:Y:S05]  /*3eb0*/  BRA `(.L_x_784) ;  /* 0x00000000000c7947 */ /* 0x000fea0003800000 */
.L_x_785:
[----:B------:R-:W2:Y:S02]  /*3ec0*/  LD.E R0, desc[UR8][R4.64] ;  /* 0x0000000804007980 */ /* 0x000ea4000c101900 */
[----:B--2---:R-:W-:-:S05]  /*3ed0*/  IADD3 R7, R7, R0, RZ ;  /* 0x0000000007077210 */ /* 0x004fca0007ffe0ff */
[----:B------:R0:W-:Y:S02]  /*3ee0*/  ST.E desc[UR8][R4.64], R7 ;  /* 0x0000000704007985 */ /* 0x0001e4000c101908 */
.L_x_784:
[----:B------:R-:W-:Y:S05]  /*3ef0*/  BSYNC B0 ;  /* 0x0000000000007941 */ /* 0x000fea0003800000 */
.L_x_783:
[----:B------:R-:W-:-:S04]  /*3f00*/  IADD3 R2, P0, R2, UR4, RZ ;  /* 0x0000000402027c10 */ /* 0x000fc8000ff1e0ff */
[----:B------:R-:W-:-:S08]  /*3f10*/  IADD3.X R3, R3, UR5, RZ, P0, !PT ;  /* 0x0000000503037c10 */ /* 0x000fd000087fe4ff */
[----:B------:R1:W-:Y:S02]  /*3f20*/  ATOM.E.ADD.F16x2.RN.STRONG.GPU P0, RZ, desc[UR8][R2.64], R15 ;  /* 0x0000000f02ff79a2 */ /* 0x0003e4000810e1c8 */
[----:B-1----:R-:W-:Y:S05]  /*3f30*/  @P0 EXIT ;  /* 0x000000000000094d */ /* 0x002fea0003800000 */
[----:B------:R-:W1:Y:S02]  /*3f40*/  QSPC.E.S P0, RZ, [R2] ;  /* 0x0000000002ff73aa */ /* 0x000e640000000500 */
[----:B-1----:R-:W-:Y:S05]  /*3f50*/  @!P0 BRA `(.L_x_787) ;  /* 0x0000000000208947 */ /* 0x002fea0003800000 */
[----:B------:R-:W-:Y:S02]  /*3f60*/  MOV R0, R2 ;  /* 0x0000000200007202 */ /* 0x000fe40000000f00 */
[----:B------:R-:W-:-:S07]  /*3f70*/  PRMT R15, R15, 0x5410, R20 ;  /* 0x000054100f0f7816 */ /* 0x000fce0000000014 */
.L_x_788:
[----:B------:R-:W1:Y:S02]  /*3f80*/  LDS R2, [R0] ;  /* 0x0000000000027984 */ /* 0x000e640000000800 */
[----:B-1----:R-:W-:-:S06]  /*3f90*/  HADD2 R3, R2, R15 ;  /* 0x0000000f02037230 */ /* 0x002fcc0000000000 */
[----:B------:R-:W1:Y:S02]  /*3fa0*/  ATOMS.CAST.SPIN R3, [R0], R2, R3 ;  /* 0x000000020003738d */ /* 0x000e640001800003 */
[----:B-1----:R-:W-:-:S13]  /*3fb0*/  ISETP.EQ.U32.AND P0, PT, R3, 0x1, PT ;  /* 0x000000010300780c */ /* 0x002fda0003f02070 */
[----:B------:R-:W-:Y:S05]  /*3fc0*/  @!P0 BRA `(.L_x_788) ;  /* 0xfffffffc00ec8947 */ /* 0x000fea000383ffff */
[----:B------:R-:W-:Y:S05]  /*3fd0*/  EXIT ;  /* 0x000000000000794d */ /* 0x000fea0003800000 */
.L_x_787:
[----:B------:R-:W0:Y:S02]  /*3fe0*/  LD.E R0, desc[UR8][R2.64] ;  /* 0x0000000802007980 */ /* 0x000e24000c101900 */
[----:B0-----:R-:W-:-:S05]  /*3ff0*/  IADD3 R5, R15, R0, RZ ;  /* 0x000000000f057210 */ /* 0x001fca0007ffe0ff */
[----:B------:R-:W-:Y:S01]  /*4000*/  ST.E desc[UR8][R2.64], R5 ;  /* 0x0000000502007985 */ /* 0x000fe2000c101908 */
[----:B------:R-:W-:Y:S05]  /*4010*/  EXIT ;  /* 0x000000000000794d */ /* 0x000fea0003800000 */
.L_x_789:
        /* <DEDUP_REMOVED lines=14> */
.L_x_4023:


//--------------------- .text._Z28gemm_half_q_half_gptq_kernelILi3ELb1ELb0EEvPK6__halfPKjS4_S2_PS0_iiiiiPKtibS2_i --------------------------
	.section	.text._Z28gemm_half_q_half_gptq_kernelILi3ELb1ELb0EEvPK6__halfPKjS4_S2_PS0_iiiiiPKtibS2_i,"ax",@progbits
	.align	128
        .global         _Z28gemm_half_q_half_gptq_kernelILi3ELb1ELb0EEvPK6__halfPKjS4_S2_PS0_iiiiiPKtibS2_i
        .type           _Z28gemm_half_q_half_gptq_kernelILi3ELb1ELb0EEvPK6__halfPKjS4_S2_PS0_iiiiiPKtibS2_i,@function
        .size           _Z28gemm_half_q_half_gptq_kernelILi3ELb1ELb0EEvPK6__halfPKjS4_S2_PS0_iiiiiPKtibS2_i,(.L_x_4024 - _Z28gemm_half_q_half_gptq_kernelILi3ELb1ELb0EEvPK6__halfPKjS4_S2_PS0_iiiiiPKtibS2_i)
        .other          _Z28gemm_half_q_half_gptq_kernelILi3ELb1ELb0EEvPK6__halfPKjS4_S2_PS0_iiiiiPKtibS2_i,@"STO_CUDA_ENTRY STV_DEFAULT"
_Z28gemm_half_q_half_gptq_kernelILi3ELb1ELb0EEvPK6__halfPKjS4_S2_PS0_iiiiiPKtibS2_i:
.text._Z28gemm_half_q_half_gptq_kernelILi3ELb1ELb0EEvPK6__halfPKjS4_S2_PS0_iiiiiPKtibS2_i:
        /* <DEDUP_REMOVED lines=69> */
.L_x_791:
[----:B------:R-:W-:Y:S05]  /*0450*/  BSYNC B0 ;  /* 0x0000000000007941 */ /* 0x000fea0003800000 */
.L_x_790:
        /* <DEDUP_REMOVED lines=17> */
.L_x_792:
        /* <DEDUP_REMOVED lines=101> */
.L_x_807:
        /* <DEDUP_REMOVED lines=81> */
.L_x_794:
        /* <DEDUP_REMOVED lines=46> */
.L_x_795:
        /* <DEDUP_REMOVED lines=22> */
.L_x_796:
        /* <DEDUP_REMOVED lines=23> */
.L_x_797:
        /* <DEDUP_REMOVED lines=77> */
.L_x_798:
        /* <DEDUP_REMOVED lines=22> */
.L_x_799:
        /* <DEDUP_REMOVED lines=23> */
.L_x_800:
        /* <DEDUP_REMOVED lines=77> */
.L_x_801:
        /* <DEDUP_REMOVED lines=22> */
.L_x_802:
        /* <DEDUP_REMOVED lines=23> */
.L_x_803:
        /* <DEDUP_REMOVED lines=75> */
.L_x_804:
        /* <DEDUP_REMOVED lines=22> */
.L_x_805:
        /* <DEDUP_REMOVED lines=23> */
.L_x_806:
        /* <DEDUP_REMOVED lines=9> */
.L_x_793:
[----:B------:R-:W0:Y:S01]  /*2dd0*/  S2UR UR4, SR_CTAID.Y ;  /* 0x00000000000479c3 */ /* 0x000e220000002600 */
[----:B------:R-:W-:-:S07]  /*2de0*/  HADD2 R17, R11.H0_H0, R11.H1_H1 ;  /* 0x3000000b0b117230 */ /* 0x000fce0000000800 */
[----:B------:R-:W1:Y:S01]  /*2df0*/  LDC.64 R14, c[0x0][0x230] ;  /* 0x00008c00ff0e7b82 */ /* 0x000e620000000a00 */
[----:B0-----:R-:W-:-:S06]  /*2e00*/  UIMAD UR4, UR4, 0x3, URZ ;  /* 0x00000003040478a4 */ /* 0x001fcc000f8e023f */
[----:B------:R-:W-:-:S05]  /*2e10*/  MOV R16, UR4 ;  /* 0x0000000400107c02 */ /* 0x000fca0008000f00 */
[----:B------:R-:W-:Y:S02]  /*2e20*/  IMAD R13, R16, UR7, R35 ;  /* 0x00000007100d7c24 */ /* 0x000fe4000f8e0223 */
[----:B------:R-:W-:Y:S02]  /*2e30*/  HADD2 R16, R12.H0_H0, R12.H1_H1 ;  /* 0x3000000c0c107230 */ /* 0x000fe40000000800 */
[----:B-1----:R-:W-:-:S03]  /*2e40*/  IMAD.WIDE R12, R13, 0x2, R14 ;  /* 0x000000020d0c7825 */ /* 0x002fc600078e020e */
        /* <DEDUP_REMOVED lines=12> */
.L_x_811:
[----:B------:R-:W0:Y:S02]  /*2f10*/  LDS R10, [R9] ;  /* 0x00000000090a7984 */ /* 0x000e240000000800 */
[----:B0-----:R-:W-:-:S10]  /*2f20*/  HFMA2.MMA R11, R10, 1, 1, R16 ;  /* 0x3c003c000a0b7835 */ /* 0x001fd40000000010 */
[----:B------:R-:W0:Y:S02]  /*2f30*/  ATOMS.CAST.SPIN R11, [R9], R10, R11 ;  /* 0x0000000a090b738d */ /* 0x000e24000180000b */
[----:B0-----:R-:W-:-:S13]  /*2f40*/  ISETP.EQ.U32.AND P0, PT, R11, 0x1, PT ;  /* 0x000000010b00780c */ /* 0x001fda0003f02070 */
[----:B------:R-:W-:Y:S05]  /*2f50*/  @!P0 BRA `(.L_x_811) ;  /* 0xfffffffc00ec8947 */ /* 0x000fea000383ffff */
[----:B------:R-:W-:Y:S05]  /*2f60*/  BRA `(.L_x_809) ;  /* 0x00000000000c7947 */ /* 0x000fea0003800000 */
.L_x_810:
[----:B------:R-:W2:Y:S02]  /*2f70*/  LD.E R9, desc[UR8][R12.64] ;  /* 0x000000080c097980 */ /* 0x000ea4000c101900 */
[----:B--2---:R-:W-:-:S05]  /*2f80*/  IADD3 R9, R16, R9, RZ ;  /* 0x0000000910097210 */ /* 0x004fca0007ffe0ff */
[----:B------:R0:W-:Y:S02]  /*2f90*/  ST.E desc[UR8][R12.64], R9 ;  /* 0x000000090c007985 */ /* 0x0001e4000c101908 */
.L_x_809:
[----:B------:R-:W-:Y:S05]  /*2fa0*/  BSYNC B0 ;  /* 0x0000000000007941 */ /* 0x000fea0003800000 */
.L_x_808:
        /* <DEDUP_REMOVED lines=10> */
.L_x_815:
[----:B------:R-:W0:Y:S02]  /*3050*/  LDS R14, [R9+0x4] ;  /* 0x00000400090e7984 */ /* 0x000e240000000800 */
[----:B0-----:R-:W-:-:S06]  /*3060*/  HADD2 R15, R14, R18 ;  /* 0x000000120e0f7230 */ /* 0x001fcc0000000000 */
[----:B------:R-:W0:Y:S02]  /*3070*/  ATOMS.CAST.SPIN R15, [R9+0x4], R14, R15 ;  /* 0x0000040e090f738d */ /* 0x000e24000180000f */
[----:B0-----:R-:W-:-:S13]  /*3080*/  ISETP.EQ.U32.AND P0, PT, R15, 0x1, PT ;  /* 0x000000010f00780c */ /* 0x001fda0003f02070 */
[----:B------:R-:W-:Y:S05]  /*3090*/  @!P0 BRA `(.L_x_815) ;  /* 0xfffffffc00ec8947 */ /* 0x000fea000383ffff */
[----:B------:R-:W-:Y:S05]  /*30a0*/  BRA `(.L_x_813) ;  /* 0x00000000000c7947 */ /* 0x000fea0003800000 */
.L_x_814:
[----:B0-----:R-:W2:Y:S02]  /*30b0*/  LD.E R9, desc[UR8][R12.64+0x4] ;  /* 0x000004080c097980 */ /* 0x001ea4000c101900 */
[----:B--2---:R-:W-:-:S05]  /*30c0*/  IADD3 R9, R18, R9, RZ ;  /* 0x0000000912097210 */ /* 0x004fca0007ffe0ff */
[----:B------:R1:W-:Y:S02]  /*30d0*/  ST.E desc[UR8][R12.64+0x4], R9 ;  /* 0x000004090c007985 */ /* 0x0003e4000c101908 */
.L_x_813:
[----:B------:R-:W-:Y:S05]  /*30e0*/  BSYNC B0 ;  /* 0x0000000000007941 */ /* 0x000fea0003800000 */
.L_x_812:
        /* <DEDUP_REMOVED lines=16> */
.L_x_819:
[----:B------:R-:W0:Y:S02]  /*31f0*/  LDS R6, [R5] ;  /* 0x0000000005067984 */ /* 0x000e240000000800 */
[----:B0-----:R-:W-:-:S10]  /*3200*/  HFMA2.MMA R7, R6, 1, 1, R8 ;  /* 0x3c003c0006077835 */ /* 0x001fd40000000008 */
[----:B------:R-:W0:Y:S02]  /*3210*/  ATOMS.CAST.SPIN R7, [R5], R6, R7 ;  /* 0x000000060507738d */ /* 0x000e240001800007 */
[----:B0-----:R-:W-:-:S13]  /*3220*/  ISETP.EQ.U32.AND P0, PT, R7, 0x1, PT ;  /* 0x000000010700780c */ /* 0x001fda0003f02070 */
[----:B------:R-:W-:Y:S05]  /*3230*/  @!P0 BRA `(.L_x_819) ;  /* 0xfffffffc00ec8947 */ /* 0x000fea000383ffff */
[----:B------:R-:W-:Y:S05]  /*3240*/  BRA `(.L_x_817) ;  /* 0x00000000000c7947 */ /* 0x000fea0003800000 */
.L_x_818:
[----:B------:R-:W2:Y:S02]  /*3250*/  LD.E R5, desc[UR8][R12.64] ;  /* 0x000000080c057980 */ /* 0x000ea4000c101900 */
[----:B--2---:R-:W-:-:S05]  /*3260*/  IADD3 R5, R8, R5, RZ ;  /* 0x0000000508057210 */ /* 0x004fca0007ffe0ff */
[----:B------:R0:W-:Y:S02]  /*3270*/  ST.E desc[UR8][R12.64], R5 ;  /* 0x000000050c007985 */ /* 0x0001e4000c101908 */
.L_x_817:
[----:B------:R-:W-:Y:S05]  /*3280*/  BSYNC B0 ;  /* 0x0000000000007941 */ /* 0x000fea0003800000 */
.L_x_816:
        /* <DEDUP_REMOVED lines=8> */
[----:B------:R-:W-:Y:S01]  /*3310*/  BSSY B1, `(.L_x_823) ;  /* 0x0000008000017945 */ /* 0x000fe20003800000 */
[----:B------:R-:W-:Y:S02]  /*3320*/  PRMT R14, R14, 0x5410, R15 ;  /* 0x000054100e0e7816 */ /* 0x000fe4000000000f */
[----:B------:R-:W-:-:S07]  /*3330*/  MOV R5, R6 ;  /* 0x0000000600057202 */ /* 0x000fce0000000f00 */
.L_x_824:
[----:B------:R-:W0:Y:S02]  /*3340*/  LDS R6, [R5] ;  /* 0x0000000005067984 */ /* 0x000e240000000800 */
[----:B0-----:R-:W-:-:S06]  /*3350*/  HADD2 R7, R6, R14 ;  /* 0x0000000e06077230 */ /* 0x001fcc0000000000 */
[----:B------:R-:W0:Y:S02]  /*3360*/  ATOMS.CAST.SPIN R7, [R5], R6, R7 ;  /* 0x000000060507738d */ /* 0x000e240001800007 */
[----:B0-----:R-:W-:-:S13]  /*3370*/  ISETP.EQ.U32.AND P0, PT, R7, 0x1, PT ;  /* 0x000000010700780c */ /* 0x001fda0003f02070 */
[----:B------:R-:W-:Y:S05]  /*3380*/  @!P0 BRA `(.L_x_824) ;  /* 0xfffffffc00ec8947 */ /* 0x000fea000383ffff */
[----:B------:R-:W-:Y:S05]  /*3390*/  BSYNC B1 ;  /* 0x0000000000017941 */ /* 0x000fea0003800000 */
.L_x_823:
[----:B------:R-:W-:Y:S05]  /*33a0*/  BRA `(.L_x_821) ;  /* 0x00000000000c7947 */ /* 0x000fea0003800000 */
.L_x_822:
[----:B------:R-:W2:Y:S02]  /*33b0*/  LD.E R5, desc[UR8][R10.64] ;  /* 0x000000080a057980 */ /* 0x000ea4000c101900 */
[----:B--2---:R-:W-:-:S05]  /*33c0*/  IADD3 R5, R14, R5, RZ ;  /* 0x000000050e057210 */ /* 0x004fca0007ffe0ff */
[----:B------:R0:W-:Y:S02]  /*33d0*/  ST.E desc[UR8][R10.64], R5 ;  /* 0x000000050a007985 */ /* 0x0001e4000c101908 */
.L_x_821:
[----:B------:R-:W-:Y:S05]  /*33e0*/  BSYNC B0 ;  /* 0x0000000000007941 */ /* 0x000fea0003800000 */
.L_x_820:
[----:B------:R-:W-:Y:S01]  /*33f0*/  MOV R7, UR7 ;  /* 0x0000000700077c02 */ /* 0x000fe20008000f00 */
        /* <DEDUP_REMOVED lines=15> */
.L_x_828:
[----:B------:R-:W0:Y:S02]  /*34f0*/  LDS R2, [R0] ;  /* 0x0000000000027984 */ /* 0x000e240000000800 */
[----:B0-----:R-:W-:-:S10]  /*3500*/  HFMA2.MMA R3, R2, 1, 1, R4 ;  /* 0x3c003c0002037835 */ /* 0x001fd40000000004 */
[----:B------:R-:W0:Y:S02]  /*3510*/  ATOMS.CAST.SPIN R3, [R0], R2, R3 ;  /* 0x000000020003738d */ /* 0x000e240001800003 */
[----:B0-----:R-:W-:-:S13]  /*3520*/  ISETP.EQ.U32.AND P0, PT, R3, 0x1, PT ;  /* 0x000000010300780c */ /* 0x001fda0003f02070 */
[----:B------:R-:W-:Y:S05]  /*3530*/  @!P0 BRA `(.L_x_828) ;  /* 0xfffffffc00ec8947 */ /* 0x000fea000383ffff */
[----:B------:R-:W-:Y:S05]  /*3540*/  BRA `(.L_x_826) ;  /* 0x00000000000c7947 */ /* 0x000fea0003800000 */
.L_x_827:
[----:B------:R-:W2:Y:S02]  /*3550*/  LD.E R0, desc[UR8][R12.64] ;  /* 0x000000080c007980 */ /* 0x000ea4000c101900 */
[----:B--2---:R-:W-:-:S05]  /*3560*/  IADD3 R3, R4, R0, RZ ;  /* 0x0000000004037210 */ /* 0x004fca0007ffe0ff */
[----:B------:R0:W-:Y:S02]  /*3570*/  ST.E desc[UR8][R12.64], R3 ;  /* 0x000000030c007985 */ /* 0x0001e4000c101908 */
.L_x_826:
[----:B------:R-:W-:Y:S05]  /*3580*/  BSYNC B0 ;  /* 0x0000000000007941 */ /* 0x000fea0003800000 */
.L_x_825:
[----:B------:R1:W-:Y:S02]  /*3590*/  ATOM.E.ADD.F16x2.RN.STRONG.GPU P0, RZ, desc[UR8][R12.64+0x4], R6 ;  /* 0x000004060cff79a2 */ /* 0x0003e4000810e1c8 */
[----:B-1----:R-:W-:Y:S05]  /*35a0*/  @P0 EXIT ;  /* 0x000000000000094d */ /* 0x002fea0003800000 */
[----:B------:R-:W1:Y:S02]  /*35b0*/  QSPC.E.S P0, RZ, [R12+0x4] ;  /* 0x000004000cff73aa */ /* 0x000e640000000500 */
[----:B-1----:R-:W-:Y:S05]  /*35c0*/  @!P0 BRA `(.L_x_829) ;  /* 0x0000000000248947 */ /* 0x002fea0003800000 */
[----:B------:R-:W-:Y:S02]  /*35d0*/  MOV R2, R12 ;  /* 0x0000000c00027202 */ /* 0x000fe40000000f00 */
[----:B------:R-:W-:Y:S02]  /*35e0*/  PRMT R6, R6, 0x5410, R7 ;  /* 0x0000541006067816 */ /* 0x000fe40000000007 */
[----:B------:R-:W-:-:S07]  /*35f0*/  MOV R0, R2 ;  /* 0x0000000200007202 */ /* 0x000fce0000000f00 */
.L_x_830:
[----:B------:R-:W0:Y:S02]  /*3600*/  LDS R2, [R0+0x4] ;  /* 0x0000040000027984 */ /* 0x000e240000000800 */
[----:B0-----:R-:W-:-:S06]  /*3610*/  HADD2 R3, R2, R6 ;  /* 0x0000000602037230 */ /* 0x001fcc0000000000 */
[----:B------:R-:W0:Y:S02]  /*3620*/  ATOMS.CAST.SPIN R3, [R0+0x4], R2, R3 ;  /* 0x000004020003738d */ /* 0x000e240001800003 */
[----:B0-----:R-:W-:-:S13]  /*3630*/  ISETP.EQ.U32.AND P0, PT, R3, 0x1, PT ;  /* 0x000000010300780c */ /* 0x001fda0003f02070 */
[----:B------:R-:W-:Y:S05]  /*3640*/  @!P0 BRA `(.L_x_830) ;  /* 0xfffffffc00ec8947 */ /* 0x000fea000383ffff */
[----:B------:R-:W-:Y:S05]  /*3650*/  EXIT ;  /* 0x000000000000794d */ /* 0x000fea0003800000 */
.L_x_829:
[----:B------:R-:W0:Y:S02]  /*3660*/  LD.E R0, desc[UR8][R12.64+0x4] ;  /* 0x000004080c007980 */ /* 0x000e24000c101900 */
[----:B0-----:R-:W-:-:S05]  /*3670*/  IADD3 R3, R6, R0, RZ ;  /* 0x0000000006037210 */ /* 0x001fca0007ffe0ff */
[----:B------:R-:W-:Y:S01]  /*3680*/  ST.E desc[UR8][R12.64+0x4], R3 ;  /* 0x000004030c007985 */ /* 0x000fe2000c101908 */
[----:B------:R-:W-:Y:S05]  /*3690*/  EXIT ;  /* 0x000000000000794d */ /* 0x000fea0003800000 */
.L_x_831:
        /* <DEDUP_REMOVED lines=14> */
.L_x_4024:


//--------------------- .text._Z28gemm_half_q_half_gptq_kernelILi2ELb1ELb0EEvPK6__halfPKjS4_S2_PS0_iiiiiPKtibS2_i --------------------------
	.section	.text._Z28gemm_half_q_half_gptq_kernelILi2ELb1ELb0EEvPK6__halfPKjS4_S2_PS0_iiiiiPKtibS2_i,"ax",@progbits
	.align	128
        .global         _Z28gemm_half_q_half_gptq_kernelILi2ELb1ELb0EEvPK6__halfPKjS4_S2_PS0_iiiiiPKtibS2_i
        .type           _Z28gemm_half_q_half_gptq_kernelILi2ELb1ELb0EEvPK6__halfPKjS4_S2_PS0_iiiiiPKtibS2_i,@function
        .size           _Z28gemm_half_q_half_gptq_kernelILi2ELb1ELb0EEvPK6__halfPKjS4_S2_PS0_iiiiiPKtibS2_i,(.L_x_4025 - _Z28gemm_half_q_half_gptq_kernelILi2ELb1ELb0EEvPK6__halfPKjS4_S2_PS0_iiiiiPKtibS2_i)
        .other          _Z28gemm_half_q_half_gptq_kernelILi2ELb1ELb0EEvPK6__halfPKjS4_S2_PS0_iiiiiPKtibS2_i,@"STO_CUDA_ENTRY STV_DEFAULT"
_Z28gemm_half_q_half_gptq_kernelILi2ELb1ELb0EEvPK6__halfPKjS4_S2_PS0_iiiiiPKtibS2_i:
.text._Z28gemm_half_q_half_gptq_kernelILi2ELb1ELb0EEvPK6__halfPKjS4_S2_PS0_iiiiiPKtibS2_i:
        /* <DEDUP_REMOVED lines=57> */
.L_x_834:
[----:B------:R-:W-:Y:S01]  /*0390*/  IADD3 R9, R0, R9, RZ ;  /* 0x0000000900097210 */ /* 0x000fe20007ffe0ff */
[----:B------:R-:W-:Y:S01]  /*03a0*/  ULDC.64 UR6, c[0x0][0x210] ;  /* 0x0000840000067ab9 */ /* 0x000fe20000000a00 */
[C---:B------:R-:W-:Y:S02]  /*03b0*/  IADD3 R3, P0, R11.reuse, R0, RZ ;  /* 0x000000000b037210 */ /* 0x040fe40007f1e0ff */
[----:B------:R-:W-:-:S03]  /*03c0*/  IADD3 R0, P1, R11, R9, RZ ;  /* 0x000000090b007210 */ /* 0x000fc60007f3e0ff */
[----:B------:R-:W-:Y:S01]  /*03d0*/  IMAD.X R6, R4, 0x1, R5, P0 ;  /* 0x0000000104067824 */ /* 0x000fe200000e0605 */
[----:B------:R-:W-:Y:S02]  /*03e0*/  LEA.HI.X.SX32 R5, R9, R4, 0x1, P1 ;  /* 0x0000000409057211 */ /* 0x000fe400008f0eff */
[C---:B------:R-:W-:Y:S02]  /*03f0*/  LEA R2, P0, R3.reuse, UR6, 0x1 ;  /* 0x0000000603027c11 */ /* 0x040fe4000f8008ff */
[C---:B------:R-:W-:Y:S02]  /*0400*/  LEA R4, P1, R0.reuse, UR6, 0x1 ;  /* 0x0000000600047c11 */ /* 0x040fe4000f8208ff */
[----:B------:R-:W-:Y:S02]  /*0410*/  LEA.HI.X R3, R3, UR7, R6, 0x1, P0 ;  /* 0x0000000703037c11 */ /* 0x000fe400080f0c06 */
[----:B------:R-:W-:-:S04]  /*0420*/  LEA.HI.X R5, R0, UR7, R5, 0x1, P1 ;  /* 0x0000000700057c11 */ /* 0x000fc800088f0c05 */
[----:B------:R-:W2:Y:S04]  /*0430*/  LDG.E.U16.CONSTANT R3, desc[UR8][R2.64] ;  /* 0x0000000802037981 */ /* 0x000ea8000c1e9500 */
[----:B------:R-:W3:Y:S04]  /*0440*/  LDG.E.U16.CONSTANT R5, desc[UR8][R4.64] ;  /* 0x0000000804057981 */ /* 0x000ee8000c1e9500 */
[----:B--2---:R1:W-:Y:S04]  /*0450*/  STS.U16 [R8], R3 ;  /* 0x0000000308007388 */ /* 0x0043e80000000400 */
[----:B---3--:R1:W-:Y:S02]  /*0460*/  STS.U16 [R8+0x100], R5 ;  /* 0x0001000508007388 */ /* 0x0083e40000000400 */
.L_x_833:
[----:B------:R-:W-:Y:S05]  /*0470*/  BSYNC B0 ;  /* 0x0000000000007941 */ /* 0x000fea0003800000 */
.L_x_832:
        /* <DEDUP_REMOVED lines=9> */
[----:B------:R-:W-:-:S05]  /*0510*/  MOV R3, UR4 ;  /* 0x0000000400037c02 */ /* 0x000fca0008000f00 */
[----:B------:R-:W-:-:S04]  /*0520*/  IMAD R3, R3, UR7, R30 ;  /* 0x0000000703037c24 */ /* 0x000fc8000f8e021e */
[C---:B------:R-:W-:Y:S02]  /*0530*/  VIADD R7, R3.reuse, UR7 ;  /* 0x0000000703077c36 */ /* 0x040fe40008000000 */
[----:B0-----:R-:W-:-:S04]  /*0540*/  IMAD.WIDE R2, R3, 0x2, R4 ;  /* 0x0000000203027825 */ /* 0x001fc800078e0204 */
[----:B------:R-:W-:Y:S01]  /*0550*/  IMAD.WIDE R4, R7, 0x2, R4 ;  /* 0x0000000207047825 */ /* 0x000fe200078e0204 */
[----:B------:R2:W-:Y:S04]  /*0560*/  STG.E.64 desc[UR8][R2.64], RZ ;  /* 0x000000ff02007986 */ /* 0x0005e8000c101b08 */
[----:B------:R2:W-:Y:S02]  /*0570*/  STG.E.64 desc[UR8][R4.64], RZ ;  /* 0x000000ff04007986 */ /* 0x0005e4000c101b08 */
.L_x_835:
        /* <DEDUP_REMOVED lines=10> */
[----:B0-----:R-:W-:Y:S01]  /*0620*/  IMAD.MOV.U32 R2, RZ, RZ, RZ ;  /* 0x000000ffff027224 */ /* 0x001fe200078e00ff */
        /* <DEDUP_REMOVED lines=9> */
[----:B------:R-:W-:Y:S01]  /*06c0*/  @!P2 IMAD.IADD R0, R0, 0x1, -R5 ;  /* 0x000000010000a824 */ /* 0x000fe200078e0a05 */
[----:B------:R-:W-:Y:S02]  /*06d0*/  @!P2 IADD3 R24, R24, 0x1, RZ ;  /* 0x000000011818a810 */ /* 0x000fe40007ffe0ff */
[----:B------:R-:W-:Y:S02]  /*06e0*/  ISETP.NE.AND P2, PT, RZ, UR5, PT ;  /* 0x00000005ff007c0c */ /* 0x000fe4000bf45270 */
[----:B------:R-:W-:Y:S02]  /*06f0*/  ISETP.GE.U32.AND P0, PT, R0, R5, PT ;  /* 0x000000050000720c */ /* 0x000fe40003f06070 */
[----:B------:R-:W-:-:S04]  /*0700*/  SHF.R.S32.HI R5, RZ, 0x1f, R30 ;  /* 0x0000001fff057819 */ /* 0x000fc8000001141e */
[----:B------:R-:W-:-:S04]  /*0710*/  LEA.HI R5, R5, R30, RZ, 0x3 ;  /* 0x0000001e05057211 */ /* 0x000fc800078f18ff */
[----:B------:R-:W-:-:S03]  /*0720*/  SHF.R.S32.HI R26, RZ, 0x3, R5 ;  /* 0x00000003ff1a7819 */ /* 0x000fc60000011405 */
        /* <DEDUP_REMOVED lines=14> */
[----:B------:R-:W-:-:S04]  /*0810*/  SHF.L.U32 R27, R30, 0x2, RZ ;  /* 0x000000021e1b7819 */ /* 0x000fc800000006ff */
        /* <DEDUP_REMOVED lines=8> */
[C---:B------:R-:W-:Y:S01]  /*08a0*/  LEA.HI R3, R0.reuse, 0x1, RZ, 0x18 ;  /* 0x0000000100037811 */ /* 0x040fe200078fc0ff */
[----:B------:R-:W-:-:S03]  /*08b0*/  VIADD R6, R0, 0x1 ;  /* 0x0000000100067836 */ /* 0x000fc60000000000 */
[----:B------:R-:W-:Y:S02]  /*08c0*/  LOP3.LUT R13, R3, 0xf, RZ, 0xc0, !PT ;  /* 0x0000000f030d7812 */ /* 0x000fe400078ec0ff */
[----:B------:R-:W-:Y:S02]  /*08d0*/  LEA.HI R3, R0, 0x1, RZ, 0x14 ;  /* 0x0000000100037811 */ /* 0x000fe400078fa0ff */
[----:B------:R-:W-:Y:S02]  /*08e0*/  LOP3.LUT R10, R6, 0xf, RZ, 0xc0, !PT ;  /* 0x0000000f060a7812 */ /* 0x000fe400078ec0ff */
        /* <DEDUP_REMOVED lines=8> */
[----:B------:R-:W-:Y:S01]  /*0970*/  HFMA2.MMA R3, -RZ, RZ, 0, 0 ;  /* 0x00000000ff037435 */ /* 0x000fe200000001ff */
[----:B-1----:R-:W-:Y:S01]  /*0980*/  LOP3.LUT R15, R15, 0xe400, RZ, 0xfc, !PT ;  /* 0x0000e4000f0f7812 */ /* 0x002fe200078efcff */
[C---:B------:R-:W-:Y:S01]  /*0990*/  HADD2 R19, R7.reuse.H0_H0, -R2.H0_H0 ;  /* 0xa000000207137230 */ /* 0x040fe20000000800 */
[C-C-:B---3--:R-:W-:Y:S01]  /*09a0*/  PRMT R21, R9.reuse, 0x5410, R9.reuse ;  /* 0x0000541009157816 */ /* 0x148fe20000000009 */
[C---:B------:R-:W-:Y:S01]  /*09b0*/  HADD2 R17, R7.reuse.H0_H0, -R4.H0_H0 ;  /* 0xa000000407117230 */ /* 0x040fe20000000800 */
[----:B------:R-:W-:Y:S01]  /*09c0*/  PRMT R22, R9, 0x7632, R9 ;  /* 0x0000763209167816 */ /* 0x000fe20000000009 */
[C---:B-----5:R-:W-:Y:S01]  /*09d0*/  HADD2 R14, R7.reuse.H0_H0, -R0.H0_H0 ;  /* 0xa0000000070e7230 */ /* 0x060fe20000000800 */
[----:B------:R-:W-:Y:S01]  /*09e0*/  CS2R R4, SRZ ;  /* 0x0000000000047805 */ /* 0x000fe2000001ff00 */
[----:B----4-:R-:W-:Y:S01]  /*09f0*/  HADD2 R31, R7.H0_H0, -R6.H0_H0 ;  /* 0xa0000006071f7230 */ /* 0x010fe20000000800 */
[----:B------:R-:W-:-:S02]  /*0a00*/  CS2R R6, SRZ ;  /* 0x0000000000067805 */ /* 0x000fc4000001ff00 */
[----:B------:R-:W-:Y:S01]  /*0a10*/  MOV R0, RZ ;  /* 0x000000ff00007202 */ /* 0x000fe20000000f00 */
[----:B------:R-:W-:Y:S01]  /*0a20*/  IMAD.MOV.U32 R2, RZ, RZ, RZ ;  /* 0x000000ffff027224 */ /* 0x000fe200078e00ff */
[C-C-:B------:R-:W-:Y:S02]  /*0a30*/  PRMT R25, R8.reuse, 0x5410, R8.reuse ;  /* 0x0000541008197816 */ /* 0x140fe40000000008 */
[----:B------:R-:W-:Y:S02]  /*0a40*/  PRMT R23, R8, 0x7632, R8 ;  /* 0x0000763208177816 */ /* 0x000fe40000000008 */
[----:B------:R-:W-:Y:S02]  /*0a50*/  PRMT R20, R10, 0x5410, R10 ;  /* 0x000054100a147816 */ /* 0x000fe4000000000a */
[----:B------:R-:W-:Y:S02]  /*0a60*/  PRMT R18, R12, 0x5410, R12 ;  /* 0x000054100c127816 */ /* 0x000fe4000000000c */
[----:B------:R-:W-:-:S02]  /*0a70*/  PRMT R16, R13, 0x5410, R13 ;  /* 0x000054100d107816 */ /* 0x000fc4000000000d */
[----:B------:R-:W-:Y:S01]  /*0a80*/  PRMT R9, R15, 0x5410, R15 ;  /* 0x000054100f097816 */ /* 0x000fe2000000000f */
[----:B------:R-:W-:Y:S06]  /*0a90*/  @P0 BRA `(.L_x_836) ;  /* 0x0000001c00740947 */ /* 0x000fec0003800000 */
[----:B------:R-:W-:Y:S01]  /*0aa0*/  USHF.R.S32.HI UR4, URZ, 0x1f, UR11 ;  /* 0x0000001f3f047899 */ /* 0x000fe2000801140b */
[----:B------:R-:W0:Y:S01]  /*0ab0*/  S2UR UR6, SR_CgaCtaId ;  /* 0x00000000000679c3 */ /* 0x000e220000008800 */
[----:B------:R-:W-:Y:S01]  /*0ac0*/  ULDC.64 UR12, c[0x0][0x218] ;  /* 0x00008600000c7ab9 */ /* 0x000fe20000000a00 */
[----:B------:R-:W-:Y:S01]  /*0ad0*/  IMAD.MOV.U32 R10, RZ, RZ, R31 ;  /* 0x000000ffff0a7224 */ /* 0x000fe200078e001f */
        /* <DEDUP_REMOVED lines=14> */
[----:B------:R-:W-:-:S07]  /*0bc0*/  MOV R8, R14 ;  /* 0x0000000e00087202 */ /* 0x000fce0000000f00 */
.L_x_846:
        /* <DEDUP_REMOVED lines=80> */
.L_x_837:
        /* <DEDUP_REMOVED lines=46> */
.L_x_838:
        /* <DEDUP_REMOVED lines=24> */
.L_x_839:
        /* <DEDUP_REMOVED lines=77> */
.L_x_840:
        /* <DEDUP_REMOVED lines=23> */
.L_x_841:
        /* <DEDUP_REMOVED lines=77> */
.L_x_842:
        /* <DEDUP_REMOVED lines=23> */
.L_x_843:
        /* <DEDUP_REMOVED lines=75> */
.L_x_844:
        /* <DEDUP_REMOVED lines=23> */
.L_x_845:
        /* <DEDUP_REMOVED lines=10> */
.L_x_836:
        /* <DEDUP_REMOVED lines=17> */
[----:B------:R-:W-:Y:S01]  /*2980*/  IMAD.MOV.U32 R10, RZ, RZ, R12 ;  /* 0x000000ffff0a7224 */ /* 0x000fe200078e000c */
[----:B------:R-:W-:-:S04]  /*2990*/  PRMT R2, R2, 0x5410, R0 ;  /* 0x0000541002027816 */ /* 0x000fc80000000000 */
[----:B------:R-:W-:-:S07]  /*29a0*/  MOV R7, R10 ;  /* 0x0000000a00077202 */ /* 0x000fce0000000f00 */
.L_x_850:
[----:B------:R-:W0:Y:S02]  /*29b0*/  LDS R10, [R7] ;  /* 0x00000000070a7984 */ /* 0x000e240000000800 */
[----:B0-----:R-:W-:-:S10]  /*29c0*/  HFMA2.MMA R11, R10, 1, 1, R2 ;  /* 0x3c003c000a0b7835 */ /* 0x001fd40000000002 */
[----:B------:R-:W0:Y:S02]  /*29d0*/  ATOMS.CAST.SPIN R11, [R7], R10, R11 ;  /* 0x0000000a070b738d */ /* 0x000e24000180000b */
[----:B0-----:R-:W-:-:S13]  /*29e0*/  ISETP.EQ.U32.AND P0, PT, R11, 0x1, PT ;  /* 0x000000010b00780c */ /* 0x001fda0003f02070 */
[----:B------:R-:W-:Y:S05]  /*29f0*/  @!P0 BRA `(.L_x_850) ;  /* 0xfffffffc00ec8947 */ /* 0x000fea000383ffff */
[----:B------:R-:W-:Y:S05]  /*2a00*/  BRA `(.L_x_848) ;  /* 0x00000000000c7947 */ /* 0x000fea0003800000 */
.L_x_849:
[----:B------:R-:W2:Y:S02]  /*2a10*/  LD.E R0, desc[UR8][R12.64] ;  /* 0x000000080c007980 */ /* 0x000ea4000c101900 */
[----:B--2---:R-:W-:-:S05]  /*2a20*/  IADD3 R7, R2, R0, RZ ;  /* 0x0000000002077210 */ /* 0x004fca0007ffe0ff */
[----:B------:R0:W-:Y:S02]  /*2a30*/  ST.E desc[UR8][R12.64], R7 ;  /* 0x000000070c007985 */ /* 0x0001e4000c101908 */
.L_x_848:
[----:B------:R-:W-:Y:S05]  /*2a40*/  BSYNC B0 ;  /* 0x0000000000007941 */ /* 0x000fea0003800000 */
.L_x_847:
[----:B------:R1:W-:Y:S01]  /*2a50*/  ATOM.E.ADD.F16x2.RN.STRONG.GPU P0, RZ, desc[UR8][R12.64+0x4], R14 ;  /* 0x0000040e0cff79a2 */ /* 0x0003e2000810e1c8 */
[----:B------:R-:W-:Y:S04]  /*2a60*/  BSSY B0, `(.L_x_851) ;  /* 0x0000012000007945 */ /* 0x000fe80003800000 */
[----:B-1----:R-:W-:Y:S05]  /*2a70*/  @P0 BRA `(.L_x_852) ;  /* 0x0000000000400947 */ /* 0x002fea0003800000 */
[----:B------:R-:W1:Y:S02]  /*2a80*/  QSPC.E.S P0, RZ, [R12+0x4] ;  /* 0x000004000cff73aa */ /* 0x000e640000000500 */
[----:B-1----:R-:W-:Y:S05]  /*2a90*/  @!P0 BRA `(.L_x_853) ;  /* 0x00000000002c8947 */ /* 0x002fea0003800000 */
[----:B------:R-:W-:Y:S01]  /*2aa0*/  MOV R10, R12 ;  /* 0x0000000c000a7202 */ /* 0x000fe20000000f00 */
[----:B------:R-:W-:Y:S01]  /*2ab0*/  BSSY B1, `(.L_x_854) ;  /* 0x0000008000017945 */ /* 0x000fe20003800000 */
[----:B------:R-:W-:Y:S02]  /*2ac0*/  PRMT R14, R14, 0x5410, R15 ;  /* 0x000054100e0e7816 */ /* 0x000fe4000000000f */
[----:B------:R-:W-:-:S07]  /*2ad0*/  MOV R0, R10 ;  /* 0x0000000a00007202 */ /* 0x000fce0000000f00 */
.L_x_855:
[----:B------:R-:W1:Y:S02]  /*2ae0*/  LDS R10, [R0+0x4] ;  /* 0x00000400000a7984 */ /* 0x000e640000000800 */
[----:B-1----:R-:W-:-:S06]  /*2af0*/  HADD2 R11, R10, R14 ;  /* 0x0000000e0a0b7230 */ /* 0x002fcc0000000000 */
[----:B------:R-:W1:Y:S02]  /*2b00*/  ATOMS.CAST.SPIN R11, [R0+0x4], R10, R11 ;  /* 0x0000040a000b738d */ /* 0x000e64000180000b */
[----:B-1----:R-:W-:-:S13]  /*2b10*/  ISETP.EQ.U32.AND P0, PT, R11, 0x1, PT ;  /* 0x000000010b00780c */ /* 0x002fda0003f02070 */
[----:B------:R-:W-:Y:S05]  /*2b20*/  @!P0 BRA `(.L_x_855) ;  /* 0xfffffffc00ec8947 */ /* 0x000fea000383ffff */
[----:B------:R-:W-:Y:S05]  /*2b30*/  BSYNC B1 ;  /* 0x0000000000017941 */ /* 0x000fea0003800000 */
.L_x_854:
[----:B------:R-:W-:Y:S05]  /*2b40*/  BRA `(.L_x_852) ;  /* 0x00000000000c7947 */ /* 0x000fea0003800000 */
.L_x_853:
[----:B------:R-:W0:Y:S02]  /*2b50*/  LD.E R0, desc[UR8][R12.64+0x4] ;  /* 0x000004080c007980 */ /* 0x000e24000c101900 */
[----:B0-----:R-:W-:-:S05]  /*2b60*/  IMAD.IADD R7, R14, 0x1, R0 ;  /* 0x000000010e077824 */ /* 0x001fca00078e0200 */
[----:B------:R1:W-:Y:S02]  /*2b70*/  ST.E desc[UR8][R12.64+0x4], R7 ;  /* 0x000004070c007985 */ /* 0x0003e4000c101908 */
.L_x_852:
[----:B------:R-:W-:Y:S05]  /*2b80*/  BSYNC B0 ;  /* 0x0000000000007941 */ /* 0x000fea0003800000 */
.L_x_851:
[----:B01----:R-:W-:Y:S01]  /*2b90*/  IADD3 R7, R17, UR7, RZ ;  /* 0x0000000711077c10 */ /* 0x003fe2000fffe0ff */
        /* <DEDUP_REMOVED lines=15> */
.L_x_859:
[----:B------:R-:W0:Y:S02]  /*2c90*/  LDS R2, [R0] ;  /* 0x0000000000027984 */ /* 0x000e240000000800 */
[----:B0-----:R-:W-:-:S10]  /*2ca0*/  HFMA2.MMA R3, R2, 1, 1, R6 ;  /* 0x3c003c0002037835 */ /* 0x001fd40000000006 */
[----:B------:R-:W0:Y:S02]  /*2cb0*/  ATOMS.CAST.SPIN R3, [R0], R2, R3 ;  /* 0x000000020003738d */ /* 0x000e240001800003 */
[----:B0-----:R-:W-:-:S13]  /*2cc0*/  ISETP.EQ.U32.AND P0, PT, R3, 0x1, PT ;  /* 0x000000010300780c */ /* 0x001fda0003f02070 */
[----:B------:R-:W-:Y:S05]  /*2cd0*/  @!P0 BRA `(.L_x_859) ;  /* 0xfffffffc00ec8947 */ /* 0x000fea000383ffff */
[----:B------:R-:W-:Y:S05]  /*2ce0*/  BRA `(.L_x_857) ;  /* 0x00000000000c7947 */ /* 0x000fea0003800000 */
.L_x_858:
[----:B------:R-:W2:Y:S02]  /*2cf0*/  LD.E R0, desc[UR8][R8.64] ;  /* 0x0000000808007980 */ /* 0x000ea4000c101900 */
[----:B--2---:R-:W-:-:S05]  /*2d00*/  IMAD.IADD R3, R6, 0x1, R0 ;  /* 0x0000000106037824 */ /* 0x004fca00078e0200 */
[----:B------:R0:W-:Y:S02]  /*2d10*/  ST.E desc[UR8][R8.64], R3 ;  /* 0x0000000308007985 */ /* 0x0001e4000c101908 */
.L_x_857:
[----:B------:R-:W-:Y:S05]  /*2d20*/  BSYNC B0 ;  /* 0x0000000000007941 */ /* 0x000fea0003800000 */
.L_x_856:
[----:B------:R1:W-:Y:S02]  /*2d30*/  ATOM.E.ADD.F16x2.RN.STRONG.GPU P0, RZ, desc[UR8][R8.64+0x4], R4 ;  /* 0x0000040408ff79a2 */ /* 0x0003e4000810e1c8 */
[----:B-1----:R-:W-:Y:S05]  /*2d40*/  @P0 EXIT ;  /* 0x000000000000094d */ /* 0x002fea0003800000 */
[----:B------:R-:W1:Y:S02]  /*2d50*/  QSPC.E.S P0, RZ, [R8+0x4] ;  /* 0x0000040008ff73aa */ /* 0x000e640000000500 */
[----:B-1----:R-:W-:Y:S05]  /*2d60*/  @!P0 BRA `(.L_x_860) ;  /* 0x0000000000248947 */ /* 0x002fea0003800000 */
[----:B------:R-:W-:Y:S02]  /*2d70*/  MOV R2, R8 ;  /* 0x0000000800027202 */ /* 0x000fe40000000f00 */
[----:B------:R-:W-:Y:S02]  /*2d80*/  PRMT R4, R4, 0x5410, R7 ;  /* 0x0000541004047816 */ /* 0x000fe40000000007 */
[----:B------:R-:W-:-:S07]  /*2d90*/  MOV R0, R2 ;  /* 0x0000000200007202 */ /* 0x000fce0000000f00 */
.L_x_861:
[----:B------:R-:W0:Y:S02]  /*2da0*/  LDS R2, [R0+0x4] ;  /* 0x0000040000027984 */ /* 0x000e240000000800 */
[----:B0-----:R-:W-:-:S06]  /*2db0*/  HADD2 R3, R2, R4 ;  /* 0x0000000402037230 */ /* 0x001fcc0000000000 */
[----:B------:R-:W0:Y:S02]  /*2dc0*/  ATOMS.CAST.SPIN R3, [R0+0x4], R2, R3 ;  /* 0x000004020003738d */ /* 0x000e240001800003 */
[----:B0-----:R-:W-:-:S13]  /*2dd0*/  ISETP.EQ.U32.AND P0, PT, R3, 0x1, PT ;  /* 0x000000010300780c */ /* 0x001fda0003f02070 */
[----:B------:R-:W-:Y:S05]  /*2de0*/  @!P0 BRA `(.L_x_861) ;  /* 0xfffffffc00ec8947 */ /* 0x000fea000383ffff */
[----:B------:R-:W-:Y:S05]  /*2df0*/  EXIT ;  /* 0x000000000000794d */ /* 0x000fea0003800000 */
.L_x_860:
[----:B------:R-:W0:Y:S02]  /*2e00*/  LD.E R0, desc[UR8][R8.64+0x4] ;  /* 0x0000040808007980 */ /* 0x000e24000c101900 */
[----:B0-----:R-:W-:-:S05]  /*2e10*/  IADD3 R3, R4, R0, RZ ;  /* 0x0000000004037210 */ /* 0x001fca0007ffe0ff */
[----:B------:R-:W-:Y:S01]  /*2e20*/  ST.E desc[UR8][R8.64+0x4], R3 ;  /* 0x0000040308007985 */ /* 0x000fe2000c101908 */
[----:B------:R-:W-:Y:S05]  /*2e30*/  EXIT ;  /* 0x000000000000794d */ /* 0x000fea0003800000 */
.L_x_862:
        /* <DEDUP_REMOVED lines=12> */
.L_x_4025:


//--------------------- .text._Z28gemm_half_q_half_gptq_kernelILi1ELb1ELb0EEvPK6__halfPKjS4_S2_PS0_iiiiiPKtibS2_i --------------------------
	.section	.text._Z28gemm_half_q_half_gptq_kernelILi1ELb1ELb0EEvPK6__halfPKjS4_S2_PS0_iiiiiPKtibS2_i,"ax",@progbits
	.align	128
        .global         _Z28gemm_half_q_half_gptq_kernelILi1ELb1ELb0EEvPK6__halfPKjS4_S2_PS0_iiiiiPKtibS2_i
        .type           _Z28gemm_half_q_half_gptq_kernelILi1ELb1ELb0EEvPK6__halfPKjS4_S2_PS0_iiiiiPKtibS2_i,@function
        .size           _Z28gemm_half_q_half_gptq_kernelILi1ELb1ELb0EEvPK6__halfPKjS4_S2_PS0_iiiiiPKtibS2_i,(.L_x_4026 - _Z28gemm_half_q_half_gptq_kernelILi1ELb1ELb0EEvPK6__halfPKjS4_S2_PS0_iiiiiPKtibS2_i)
        .other          _Z28gemm_half_q_half_gptq_kernelILi1ELb1ELb0EEvPK6__halfPKjS4_S2_PS0_iiiiiPKtibS2_i,@"STO_CUDA_ENTRY STV_DEFAULT"
_Z28gemm_half_q_half_gptq_kernelILi1ELb1ELb0EEvPK6__halfPKjS4_S2_PS0_iiiiiPKtibS2_i:
.text._Z28gemm_half_q_half_gptq_kernelILi1ELb1ELb0EEvPK6__halfPKjS4_S2_PS0_iiiiiPKtibS2_i:
        /* <DEDUP_REMOVED lines=48> */
.L_x_864:
[----:B------:R-:W-:Y:S05]  /*0300*/  BSYNC B0 ;  /* 0x0000000000007941 */ /* 0x000fea0003800000 */
.L_x_863:
        /* <DEDUP_REMOVED lines=16> */
[----:B------:R-:W-:Y:S01]  /*0410*/  IMAD.HI.U32 R3, R3, R7, R2 ;  /* 0x0000000703037227 */ /* 0x000fe200078e0002 */
[----:B------:R-:W-:-:S04]  /*0420*/  SHF.R.S32.HI R7, RZ, 0x1f, R28 ;  /* 0x0000001fff077819 */ /* 0x000fc8000001141c */
[----:B------:R-:W-:Y:S01]  /*0430*/  LEA.HI R7, R7, R28, RZ, 0x3 ;  /* 0x0000001c07077211 */ /* 0x000fe200078f18ff */
[----:B------:R-:W-:Y:S02]  /*0440*/  IMAD.HI.U32 R25, R3, R4, RZ ;  /* 0x0000000403197227 */ /* 0x000fe400078e00ff */
[----:B------:R-:W0:Y:S01]  /*0450*/  LDC.64 R2, c[0x0][0x220] ;  /* 0x00008800ff027b82 */ /* 0x000e220000000a00 */
[----:B------:R-:W-:Y:S01]  /*0460*/  SHF.R.S32.HI R26, RZ, 0x3, R7 ;  /* 0x00000003ff1a7819 */ /* 0x000fe20000011407 */
[----:B------:R-:W-:-:S04]  /*0470*/  IMAD.MOV R0, RZ, RZ, -R25 ;  /* 0x000000ffff007224 */ /* 0x000fc800078e0a19 */
[----:B------:R-:W-:-:S05]  /*0480*/  IMAD R0, R5, R0, R4 ;  /* 0x0000000005007224 */ /* 0x000fca00078e0204 */
[----:B------:R-:W-:-:S13]  /*0490*/  ISETP.GT.U32.AND P1, PT, R5, R0, PT ;  /* 0x000000000500720c */ /* 0x000fda0003f24070 */
        /* <DEDUP_REMOVED lines=23> */
[----:B------:R-:W-:Y:S01]  /*0610*/  ISETP.NE.AND P0, PT, RZ, UR5, PT ;  /* 0x00000005ff007c0c */ /* 0x000fe2000bf05270 */
[----:B------:R-:W-:Y:S01]  /*0620*/  IMAD.MOV.U32 R29, RZ, RZ, RZ ;  /* 0x000000ffff1d7224 */ /* 0x000fe200078e00ff */
[----:B------:R-:W-:Y:S01]  /*0630*/  LOP3.LUT R27, R27, 0x10, RZ, 0xc0, !PT ;  /* 0x000000101b1b7812 */ /* 0x000fe200078ec0ff */
[----:B------:R-:W-:Y:S01]  /*0640*/  IMAD.MOV.U32 R34, RZ, RZ, RZ ;  /* 0x000000ffff227224 */ /* 0x000fe200078e00ff */
        /* <DEDUP_REMOVED lines=23> */
[----:B----4-:R-:W-:Y:S01]  /*07c0*/  PRMT R22, R4, 0x5410, R4 ;  /* 0x0000541004167816 */ /* 0x010fe20000000004 */
[----:B-----5:R-:W-:Y:S01]  /*07d0*/  HADD2 R3, R11.H0_H0, -R14.H0_H0 ;  /* 0xa000000e0b037230 */ /* 0x020fe20000000800 */
[----:B------:R2:W3:Y:S01]  /*07e0*/  I2F.F16 R18, R16 ;  /* 0x0000001000127306 */ /* 0x0004e20000200c00 */
[----:B0-----:R-:W-:-:S02]  /*07f0*/  LOP3.LUT R15, R15, 0xe400, RZ, 0xfc, !PT ;  /* 0x0000e4000f0f7812 */ /* 0x001fc400078efcff */
[----:B------:R-:W-:Y:S02]  /*0800*/  PRMT R21, R4, 0x7632, R4 ;  /* 0x0000763204157816 */ /* 0x000fe40000000004 */
[----:B------:R-:W-:Y:S01]  /*0810*/  PRMT R20, R10, 0x5410, R10 ;  /* 0x000054100a147816 */ /* 0x000fe2000000000a */
[C---:B-1----:R-:W-:Y:S01]  /*0820*/  HADD2 R5, R11.reuse.H0_H0, -R0.H0_H0 ;  /* 0xa00000000b057230 */ /* 0x042fe20000000800 */
[----:B------:R-:W-:Y:S02]  /*0830*/  PRMT R2, R13, 0x5410, R13 ;  /* 0x000054100d027816 */ /* 0x000fe4000000000d */
[----:B--2---:R-:W-:Y:S02]  /*0840*/  LOP3.LUT R16, R16, 0xe400, RZ, 0xfc, !PT ;  /* 0x0000e40010107812 */ /* 0x004fe400078efcff */
[----:B------:R-:W-:Y:S02]  /*0850*/  PRMT R4, R15, 0x5410, R15 ;  /* 0x000054100f047816 */ /* 0x000fe4000000000f */
[----:B------:R-:W-:Y:S01]  /*0860*/  PRMT R6, R16, 0x5410, R16 ;  /* 0x0000541010067816 */ /* 0x000fe20000000010 */
[----:B---3--:R-:W-:Y:S01]  /*0870*/  HADD2 R0, R11.H0_H0, -R18.H0_H0 ;  /* 0xa00000120b007230 */ /* 0x008fe20000000800 */
[----:B------:R-:W-:Y:S06]  /*0880*/  BAR.SYNC.DEFER_BLOCKING 0x0 ;  /* 0x0000000000007b1d */ /* 0x000fec0000010000 */
[----:B------:R-:W-:Y:S05]  /*0890*/  @P0 BRA `(.L_x_865) ;  /* 0x0000001400e80947 */ /* 0x000fea0003800000 */
[----:B------:R-:W-:Y:S01]  /*08a0*/  USHF.R.S32.HI UR5, URZ, 0x1f, UR4 ;  /* 0x0000001f3f057899 */ /* 0x000fe20008011404 */
[----:B------:R-:W0:Y:S01]  /*08b0*/  S2UR UR7, SR_CgaCtaId ;  /* 0x00000000000779c3 */ /* 0x000e220000008800 */
[----:B------:R-:W-:Y:S01]  /*08c0*/  ULDC.64 UR12, c[0x0][0x218] ;  /* 0x00008600000c7ab9 */ /* 0x000fe20000000a00 */
[----:B------:R-:W-:Y:S01]  /*08d0*/  CS2R R30, SRZ ;  /* 0x00000000001e7805 */ /* 0x000fe2000001ff00 */
[----:B------:R-:W-:Y:S01]  /*08e0*/  ULEA.HI UR5, UR5, UR4, URZ, 0x3 ;  /* 0x0000000405057291 */ /* 0x000fe2000f8f183f */
[----:B------:R-:W-:Y:S02]  /*08f0*/  IMAD.MOV.U32 R34, RZ, RZ, RZ ;  /* 0x000000ffff227224 */ /* 0x000fe400078e00ff */
[----:B------:R-:W-:Y:S01]  /*0900*/  IMAD.MOV.U32 R29, RZ, RZ, RZ ;  /* 0x000000ffff1d7224 */ /* 0x000fe200078e00ff */
        /* <DEDUP_REMOVED lines=12> */
.L_x_867:
[----:B------:R-:W-:Y:S02]  /*09d0*/  IMAD.MOV.U32 R16, RZ, RZ, R18 ;  /* 0x000000ffff107224 */ /* 0x000fe400078e0012 */
[----:B------:R-:W-:Y:S01]  /*09e0*/  IMAD.MOV.U32 R17, RZ, RZ, R19 ;  /* 0x000000ffff117224 */ /* 0x000fe200078e0013 */
[----:B------:R-:W0:Y:S04]  /*09f0*/  LDS.128 R12, [UR6] ;  /* 0x00000006ff0c7984 */ /* 0x000e280008000c00 */
[----:B------:R1:W5:Y:S01]  /*0a00*/  LDG.E.128.CONSTANT R8, desc[UR10][R16.64] ;  /* 0x0000000a10087981 */ /* 0x000362000c1e9d00 */
[----:B------:R-:W-:-:S06]  /*0a10*/  UISETP.NE.AND UP0, UPT, UR4, UR7, UPT ;  /* 0x000000070400728c */ /* 0x000fcc000bf05270 */
[----:B------:R-:W-:-:S13]  /*0a20*/  PLOP3.LUT P0, PT, PT, PT, UP0, 0x80, 0x0 ;  /* 0x000000000000781c */ /* 0x000fda0003f0f008 */
[----:B-1----:R-:W-:Y:S05]  /*0a30*/  @P0 BRA `(.L_x_866) ;  /* 0x0000000000b00947 */ /* 0x002fea0003800000 */
[----:B------:R-:W1:Y:S01]  /*0a40*/  LDC.64 R4, c[0x0][0x220] ;  /* 0x00008800ff047b82 */ /* 0x000e620000000a00 */
[----:B------:R-:W-:-:S04]  /*0a50*/  VIADD R25, R25, 0x1 ;  /* 0x0000000119197836 */ /* 0x000fc80000000000 */
[----:B------:R-:W-:-:S03]  /*0a60*/  IMAD R3, R25, UR8, RZ ;  /* 0x0000000819037c24 */ /* 0x000fc6000f8e02ff */
[----:B------:R-:W2:Y:S02]  /*0a70*/  LDC.64 R18, c[0x0][0x228] ;  /* 0x00008a00ff127b82 */ /* 0x000ea40000000a00 */
[----:B------:R-:W-:-:S04]  /*0a80*/  SHF.R.S32.HI R0, RZ, 0x1f, R3 ;  /* 0x0000001fff007819 */ /* 0x000fc80000011403 */
[----:B------:R-:W-:-:S04]  /*0a90*/  LEA.HI R7, R0, R3, RZ, 0x3 ;  /* 0x0000000300077211 */ /* 0x000fc800078f18ff */
[----:B------:R-:W-:-:S05]  /*0aa0*/  LEA.HI.SX32 R7, R7, R26, 0x1d ;  /* 0x0000001a07077211 */ /* 0x000fca00078feaff */
[----:B-1----:R-:W-:-:S06]  /*0ab0*/  IMAD.WIDE R4, R7, 0x4, R4 ;  /* 0x0000000407047825 */ /* 0x002fcc00078e0204 */
[----:B------:R-:W3:Y:S01]  /*0ac0*/  LDG.E.CONSTANT R4, desc[UR10][R4.64] ;  /* 0x0000000a04047981 */ /* 0x000ee2000c1e9900 */
[----:B------:R-:W-:-:S04]  /*0ad0*/  IMAD.IADD R3, R28, 0x1, R3 ;  /* 0x000000011c037824 */ /* 0x000fc800078e0203 */
[----:B--2---:R-:W-:-:S05]  /*0ae0*/  IMAD.WIDE R18, R3, 0x2, R18 ;  /* 0x0000000203127825 */ /* 0x004fca00078e0212 */
[----:B------:R-:W2:Y:S04]  /*0af0*/  LDG.E.CONSTANT R23, desc[UR10][R18.64] ;  /* 0x0000000a12177981 */ /* 0x000ea8000c1e9900 */
[----:B------:R1:W4:Y:S01]  /*0b00*/  LDG.E.CONSTANT R21, desc[UR10][R18.64+0x4] ;  /* 0x0000040a12157981 */ /* 0x000322000c1e9900 */
[----:B------:R-:W-:Y:S01]  /*0b10*/  I2F.F16 R20, -0x40 ;  /* 0xffffffc000147906 */ /* 0x000fe20000200c00 */
[----:B------:R-:W-:Y:S01]  /*0b20*/  UMOV UR7, UR5 ;  /* 0x0000000500077c82 */ /* 0x000fe20008000000 */
[----:B---3--:R-:W-:-:S04]  /*0b30*/  SHF.R.U32.HI R0, RZ, R27, R4 ;  /* 0x0000001bff007219 */ /* 0x008fc80000011604 */
[C---:B------:R-:W-:Y:S01]  /*0b40*/  LEA.HI R3, R0.reuse, 0x1, RZ, 0x1c ;  /* 0x0000000100037811 */ /* 0x040fe200078fe0ff */
[C---:B------:R-:W-:Y:S01]  /*0b50*/  VIADD R2, R0.reuse, 0x1 ;  /* 0x0000000100027836 */ /* 0x040fe20000000000 */
[C---:B------:R-:W-:Y:S02]  /*0b60*/  LEA.HI R6, R0.reuse, 0x1, RZ, 0x18 ;  /* 0x0000000100067811 */ /* 0x040fe400078fc0ff */
[----:B------:R-:W-:Y:S02]  /*0b70*/  LEA.HI R0, R0, 0x1, RZ, 0x14 ;  /* 0x0000000100007811 */ /* 0x000fe400078fa0ff */
[----:B------:R-:W-:Y:S02]  /*0b80*/  LOP3.LUT R2, R2, 0xf, RZ, 0xc0, !PT ;  /* 0x0000000f02027812 */ /* 0x000fe400078ec0ff */
[----:B------:R-:W-:Y:S02]  /*0b90*/  LOP3.LUT R4, R3, 0xf, RZ, 0xc0, !PT ;  /* 0x0000000f03047812 */ /* 0x000fe400078ec0ff */
[----:B------:R-:W-:Y:S01]  /*0ba0*/  LOP3.LUT R6, R6, 0xf, RZ, 0xc0, !PT ;  /* 0x0000000f06067812 */ /* 0x000fe200078ec0ff */
[----:B------:R3:W0:Y:S01]  /*0bb0*/  I2F.F16 R7, R2 ;  /* 0x0000000200077306 */ /* 0x0006220000200c00 */
[----:B-1----:R-:W-:-:S02]  /*0bc0*/  LOP3.LUT R18, R0, 0xf, RZ, 0xc0, !PT ;  /* 0x0000000f00127812 */ /* 0x002fc400078ec0ff */
[----:B--2---:R-:W-:Y:S02]  /*0bd0*/  PRMT R24, R23, 0x5410, R23 ;  /* 0x0000541017187816 */ /* 0x004fe40000000017 */
[----:B------:R-:W-:Y:S02]  /*0be0*/  LOP3.LUT R19, R18, 0xe400, RZ, 0xfc, !PT ;  /* 0x0000e40012137812 */ /* 0x000fe400078efcff */
[----:B----4-:R-:W-:Y:S01]  /*0bf0*/  PRMT R22, R21, 0x5410, R21 ;  /* 0x0000541015167816 */ /* 0x010fe20000000015 */
[----:B------:R1:W2:Y:S01]  /*0c00*/  I2F.F16 R3, R4 ;  /* 0x0000000400037306 */ /* 0x0002a20000200c00 */
[----:B---3--:R-:W-:Y:S02]  /*0c10*/  LOP3.LUT R2, R2, 0xe400, RZ, 0xfc, !PT ;  /* 0x0000e40002027812 */ /* 0x008fe400078efcff */
[----:B------:R-:W-:Y:S02]  /*0c20*/  PRMT R23, R23, 0x7632, R23 ;  /* 0x0000763217177816 */ /* 0x000fe40000000017 */
[----:B------:R-:W-:Y:S01]  /*0c30*/  PRMT R21, R21, 0x7632, R21 ;  /* 0x0000763215157816 */ /* 0x000fe20000000015 */
[----:B0-----:R-:W-:-:S02]  /*0c40*/  HADD2 R7, R20.H0_H0, -R7.H0_H0 ;  /* 0xa000000714077230 */ /* 0x001fc40000000800 */
[----:B------:R0:W3:Y:S01]  /*0c50*/  I2F.F16 R5, R6 ;  /* 0x0000000600057306 */ /* 0x0000e20000200c00 */
[----:B-1----:R-:W-:Y:S01]  /*0c60*/  LOP3.LUT R4, R4, 0xe400, RZ, 0xfc, !PT ;  /* 0x0000e40004047812 */ /* 0x002fe200078efcff */
[----:B--2---:R-:W-:-:S06]  /*0c70*/  HADD2 R3, R20.H0_H0, -R3.H0_H0 ;  /* 0xa000000314037230 */ /* 0x004fcc0000000800 */
[----:B------:R-:W1:Y:S01]  /*0c80*/  I2F.F16 R0, R18 ;  /* 0x0000001200007306 */ /* 0x000e620000200c00 */
[----:B0-----:R-:W-:Y:S01]  /*0c90*/  LOP3.LUT R6, R6, 0xe400, RZ, 0xfc, !PT ;  /* 0x0000e40006067812 */ /* 0x001fe200078efcff */
[C---:B---3--:R-:W-:Y:S02]  /*0ca0*/  HADD2 R5, R20.reuse.H0_H0, -R5.H0_H0 ;  /* 0xa000000514057230 */ /* 0x048fe40000000800 */
[----:B-1----:R-:W-:Y:S01]  /*0cb0*/  HADD2 R0, R20.H0_H0, -R0.H0_H0 ;  /* 0xa000000014007230 */ /* 0x002fe20000000800 */
[----:B------:R-:W-:Y:S02]  /*0cc0*/  PRMT R20, R2, 0x5410, R2 ;  /* 0x0000541002147816 */ /* 0x000fe40000000002 */
[----:B------:R-:W-:Y:S02]  /*0cd0*/  PRMT R2, R4, 0x5410, R4 ;  /* 0x0000541004027816 */ /* 0x000fe40000000004 */
[----:B------:R-:W-:Y:S02]  /*0ce0*/  PRMT R4, R6, 0x5410, R6 ;  /* 0x0000541006047816 */ /* 0x000fe40000000006 */
[----:B------:R-:W-:-:S07]  /*0cf0*/  PRMT R6, R19, 0x5410, R19 ;  /* 0x0000541013067816 */ /* 0x000fce0000000013 */
.L_x_866:
[----:B-----5:R-:W-:Y:S02]  /*0d00*/  LOP3.LUT R18, R8, 0xf000f, RZ, 0xc0, !PT ;  /* 0x000f000f08127812 */ /* 0x020fe400078ec0ff */
[----:B------:R-:W-:Y:S02]  /*0d10*/  LOP3.LUT R32, R9, 0xf000f, RZ, 0xc0, !PT ;  /* 0x000f000f09207812 */ /* 0x000fe400078ec0ff */
[----:B------:R-:W-:Y:S02]  /*0d20*/  LOP3.LUT R19, R18, 0x64006400, RZ, 0xfc, !PT ;  /* 0x6400640012137812 */ /* 0x000fe400078efcff */
[----:B------:R-:W-:Y:S02]  /*0d30*/  LOP3.LUT R18, R8, 0xf000f0, RZ, 0xc0, !PT ;  /* 0x00f000f008127812 */ /* 0x000fe400078ec0ff */
[----:B------:R-:W-:Y:S02]  /*0d40*/  LOP3.LUT R33, R32, 0x64006400, RZ, 0xfc, !PT ;  /* 0x6400640020217812 */ /* 0x000fe400078efcff */
[----:B------:R-:W-:Y:S01]  /*0d50*/  HFMA2.MMA R19, R19, 1, 1, R20 ;  /* 0x3c003c0013137835 */ /* 0x000fe20000000014 */
[----:B------:R-:W-:-:S02]  /*0d60*/  LOP3.LUT R18, R18, 0x64006400, RZ, 0xfc, !PT ;  /* 0x6400640012127812 */ /* 0x000fc400078efcff */
[----:B------:R-:W-:Y:S01]  /*0d70*/  LOP3.LUT R35, R9, 0xf000f0, RZ, 0xc0, !PT ;  /* 0x00f000f009237812 */ /* 0x000fe200078ec0ff */
[----:B------:R-:W-:-:S03]  /*0d80*/  HADD2 R33, R33, R2 ;  /* 0x0000000221217230 */ /* 0x000fc60000000000 */
[----:B------:R-:W-:Y:S01]  /*0d90*/  HFMA2.MMA R32, R18, 0.0625, 0.0625, R7 ;  /* 0x2c002c0012207835 */ /* 0x000fe20000000007 */
[----:B------:R-:W-:Y:S01]  /*0da0*/  LOP3.LUT R18, R10, 0xf000f, RZ, 0xc0, !PT ;  /* 0x000f000f0a127812 */ /* 0x000fe200078ec0ff */
[----:B0-----:R-:W-:Y:S01]  /*0db0*/  HFMA2.MMA R19, R19, R12, RZ ;  /* 0x0000000c13137235 */ /* 0x001fe200000000ff */
[----:B------:R-:W-:Y:S01]  /*0dc0*/  LOP3.LUT R36, R35, 0x64006400, RZ, 0xfc, !PT ;  /* 0x6400640023247812 */ /* 0x000fe200078efcff */
[----:B------:R-:W-:-:S04]  /*0dd0*/  HFMA2 R33, R33, R12, RZ.H0_H0 ;  /* 0x0000000c21217231 */ /* 0x000fc800000400ff */
[----:B------:R-:W-:Y:S02]  /*0de0*/  HFMA2 R35, R36, 0.0625, 0.0625, R3 ;  /* 0x2c002c0024237831 */ /* 0x000fe40000000003 */
[----:B------:R-:W-:Y:S01]  /*0df0*/  HFMA2.MMA R32, R32, R13, R19 ;  /* 0x0000000d20207235 */ /* 0x000fe20000000013 */
[----:B------:R-:W-:Y:S01]  /*0e00*/  LOP3.LUT R19, R18, 0x64006400, RZ, 0xfc, !PT ;  /* 0x6400640012137812 */ /* 0x000fe200078efcff */
[----:B------:R-:W-:Y:S01]  /*0e10*/  HFMA2 R35, R35, R13, R33 ;  /* 0x0000000d23237231 */ /* 0x000fe20000000021 */
[----:B------:R-:W-:-:S03]  /*0e20*/  LOP3.LUT R18, R10, 0xf000f0, RZ, 0xc0, !PT ;  /* 0x00f000f00a127812 */ /* 0x000fc600078ec0ff */
[----:B------:R-:W-:Y:S01]  /*0e30*/  HADD2 R19, R19, R4 ;  /* 0x0000000413137230 */ /* 0x000fe20000000000 */
[----:B------:R-:W-:-:S03]  /*0e40*/  LOP3.LUT R18, R18, 0x64006400, RZ, 0xfc, !PT ;  /* 0x6400640012127812 */ /* 0x000fc600078efcff */
[----:B------:R-:W-:-:S03]  /*0e50*/  HFMA2 R19, R19, R12, RZ.H0_H0 ;  /* 0x0000000c13137231 */ /* 0x000fc600000400ff */
[----:B------:R-:W-:Y:S01]  /*0e60*/  HFMA2.MMA R33, R18, 0.0625, 0.0625, R5 ;  /* 0x2c002c0012217835 */ /* 0x000fe20000000005 */
[----:B------:R-:W-:-:S07]  /*0e70*/  LOP3.LUT R18, R11, 0xf000f, RZ, 0xc0, !PT ;  /* 0x000f000f0b127812 */ /* 0x000fce00078ec0ff */
[----:B------:R-:W-:Y:S01]  /*0e80*/  HFMA2.MMA R33, R33, R13, R19 ;  /* 0x0000000d21217235 */ /* 0x000fe20000000013 */
[----:B------:R-:W-:-:S05]  /*0e90*/  LOP3.LUT R19, R18, 0x64006400, RZ, 0xfc, !PT ;  /* 0x6400640012137812 */ /* 0x000fca00078efcff */
[----:B------:R-:W-:-:S04]  /*0ea0*/  HADD2 R19, R19, R6 ;  /* 0x0000000613137230 */ /* 0x000fc80000000000 */
[----:B------:R-:W-:Y:S01]  /*0eb0*/  HFMA2 R18, R19, R12, RZ.H0_H0 ;  /* 0x0000000c13127231 */ /* 0x000fe200000400ff */
[----:B------:R-:W-:-:S04]  /*0ec0*/  LOP3.LUT R12, R11, 0xf000f0, RZ, 0xc0, !PT ;  /* 0x00f000f00b0c7812 */ /* 0x000fc800078ec0ff */
[----:B------:R-:W-:-:S06]  /*0ed0*/  LOP3.LUT R19, R12, 0x64006400, RZ, 0xfc, !PT ;  /* 0x640064000c137812 */ /* 0x000fcc00078efcff */
[----:B------:R-:W-:-:S10]  /*0ee0*/  HFMA2.MMA R36, R19, 0.0625, 0.0625, R0 ;  /* 0x2c002c0013247835 */ /* 0x000fd40000000000 */
[----:B------:R-:W-:Y:S02]  /*0ef0*/  HFMA2 R36, R36, R13, R18 ;  /* 0x0000000d24247231 */ /* 0x000fe40000000012 */
[----:B------:R-:W-:-:S04]  /*0f00*/  IMAD.U32 R13, RZ, RZ, UR8 ;  /* 0x00000008ff0d7e24 */ /* 0x000fc8000f8e00ff */
[----:B------:R-:W-:-:S05]  /*0f10*/  IMAD.WIDE R12, R13, 0x4, R16 ;  /* 0x000000040d0c7825 */ /* 0x000fca00078e0210 */
[----:B------:R-:W2:Y:S01]  /*0f20*/  LDG.E.128.CONSTANT R16, desc[UR10][R12.64] ;  /* 0x0000000a0c107981 */ /* 0x000ea2000c1e9d00 */
[----:B------:R-:W-:Y:S02]  /*0f30*/  SHF.R.U32.HI R8, RZ, 0x8, R8 ;  /* 0x00000008ff087819 */ /* 0x000fe40000011608 */
[----:B------:R-:W-:Y:S02]  /*0f40*/  SHF.R.U32.HI R9, RZ, 0x8, R9 ;  /* 0x00000008ff097819 */ /* 0x000fe40000011609 */
[C---:B------:R-:W-:Y:S02]  /*0f50*/  LOP3.LUT R37, R8.reuse, 0xf000f, RZ, 0xc0, !PT ;  /* 0x000f000f08257812 */ /* 0x040fe400078ec0ff */
[----:B------:R-:W-:Y:S02]  /*0f60*/  SHF.R.U32.HI R10, RZ, 0x8, R10 ;  /* 0x00000008ff0a7819 */ /* 0x000fe4000001160a */
[----:B------:R-:W-:Y:S02]  /*0f70*/  LOP3.LUT R37, R37, 0x64006400, RZ, 0xfc, !PT ;  /* 0x6400640025257812 */ /* 0x000fe400078efcff */
[----:B------:R-:W-:-:S02]  /*0f80*/  LOP3.LUT R8, R8, 0xf000f0, RZ, 0xc0, !PT ;  /* 0x00f000f008087812 */ /* 0x000fc400078ec0ff */
[----:B------:R-:W-:Y:S01]  /*0f90*/  SHF.R.U32.HI R11, RZ, 0x8, R11 ;  /* 0x00000008ff0b7819 */ /* 0x000fe2000001160b */
[----:B------:R-:W-:Y:S01]  /*0fa0*/  HADD2 R37, R37, R20 ;  /* 0x0000001425257230 */ /* 0x000fe20000000000 */
[----:B------:R-:W-:-:S05]  /*0fb0*/  LOP3.LUT R8, R8, 0x64006400, RZ, 0xfc, !PT ;  /* 0x6400640008087812 */ /* 0x000fca00078efcff */
[----:B------:R-:W-:Y:S01]  /*0fc0*/  HFMA2.MMA R32, R37, R14, R32 ;  /* 0x0000000e25207235 */ /* 0x000fe20000000020 */
[C---:B------:R-:W-:Y:S01]  /*0fd0*/  LOP3.LUT R37, R9.reuse, 0xf000f, RZ, 0xc0, !PT ;  /* 0x000f000f09257812 */ /* 0x040fe200078ec0ff */
[----:B------:R-:W-:Y:S01]  /*0fe0*/  HFMA2.MMA R8, R8, 0.0625, 0.0625, R7 ;  /* 0x2c002c0008087835 */ /* 0x000fe20000000007 */
[----:B------:R-:W-:Y:S02]  /*0ff0*/  LOP3.LUT R9, R9, 0xf000f0, RZ, 0xc0, !PT ;  /* 0x00f000f009097812 */ /* 0x000fe400078ec0ff */
[----:B------:R-:W-:-:S05]  /*1000*/  LOP3.LUT R37, R37, 0x64006400, RZ, 0xfc, !PT ;  /* 0x6400640025257812 */ /* 0x000fca00078efcff */
[----:B------:R-:W-:Y:S02]  /*1010*/  HADD2 R37, R37, R2 ;  /* 0x0000000225257230 */ /* 0x000fe40000000000 */
[----:B------:R-:W-:Y:S01]  /*1020*/  HFMA2 R32, R8, R15, R32 ;  /* 0x0000000f08207231 */ /* 0x000fe20000000020 */
[----:B------:R-:W-:Y:S01]  /*1030*/  LOP3.LUT R8, R9, 0x64006400, RZ, 0xfc, !PT ;  /* 0x6400640009087812 */ /* 0x000fe200078efcff */
[----:B------:R-:W-:Y:S01]  /*1040*/  HFMA2 R35, R37, R14, R35 ;  /* 0x0000000e25237231 */ /* 0x000fe20000000023 */
[C---:B------:R-:W-:Y:S02]  /*1050*/  LOP3.LUT R37, R10.reuse, 0xf000f, RZ, 0xc0, !PT ;  /* 0x000f000f0a257812 */ /* 0x040fe400078ec0ff */
[----:B------:R-:W-:Y:S01]  /*1060*/  LOP3.LUT R10, R10, 0xf000f0, RZ, 0xc0, !PT ;  /* 0x00f000f00a0a7812 */ /* 0x000fe200078ec0ff */
[----:B------:R-:W-:Y:S01]  /*1070*/  HFMA2.MMA R32, R32, R24, R31 ;  /* 0x0000001820207235 */ /* 0x000fe2000000001f */
[----:B------:R-:W-:Y:S01]  /*1080*/  LOP3.LUT R37, R37, 0x64006400, RZ, 0xfc, !PT ;  /* 0x6400640025257812 */ /* 0x000fe200078efcff */
[----:B------:R-:W-:Y:S01]  /*1090*/  HFMA2.MMA R8, R8, 0.0625, 0.0625, R3 ;  /* 0x2c002c0008087835 */ /* 0x000fe20000000003 */
[----:B------:R-:W-:-:S04]  /*10a0*/  LOP3.LUT R10, R10, 0x64006400, RZ, 0xfc, !PT ;  /* 0x640064000a0a7812 */ /* 0x000fc800078efcff */
[----:B------:R-:W-:-:S05]  /*10b0*/  HFMA2.MMA R37, R37, 1, 1, R4 ;  /* 0x3c003c0025257835 */ /* 0x000fca0000000004 */
[----:B------:R-:W-:-:S03]  /*10c0*/  HFMA2 R35, R8, R15, R35 ;  /* 0x0000000f08237231 */ /* 0x000fc60000000023 */
[----:B------:R-:W-:Y:S01]  /*10d0*/  HFMA2.MMA R33, R37, R14, R33 ;  /* 0x0000000e25217235 */ /* 0x000fe20000000021 */
[C---:B------:R-:W-:Y:S01]  /*10e0*/  LOP3.LUT R37, R11.reuse, 0xf000f, RZ, 0xc0, !PT ;  /* 0x000f000f0b257812 */ /* 0x040fe200078ec0ff */
[----:B------:R-:W-:Y:S01]  /*10f0*/  HFMA2 R31, R35, R23, R34 ;  /* 0x00000017231f7231 */ /* 0x000fe20000000022 */
[----:B------:R-:W-:Y:S02]  /*1100*/  LOP3.LUT R11, R11, 0xf000f0, RZ, 0xc0, !PT ;  /* 0x00f000f00b0b7812 */ /* 0x000fe400078ec0ff */
[----:B------:R-:W-:Y:S02]  /*1110*/  LOP3.LUT R37, R37, 0x64006400, RZ, 0xfc, !PT ;  /* 0x6400640025257812 */ /* 0x000fe400078efcff */
[----:B------:R-:W-:-:S03]  /*1120*/  LOP3.LUT R11, R11, 0x64006400, RZ, 0xfc, !PT ;  /* 0x640064000b0b7812 */ /* 0x000fc600078efcff */
[----:B------:R-:W-:Y:S02]  /*1130*/  HADD2 R37, R37, R6 ;  /* 0x0000000625257230 */ /* 0x000fe40000000000 */
[----:B------:R-:W-:Y:S02]  /*1140*/  HFMA2 R11, R11, 0.0625, 0.0625, R0 ;  /* 0x2c002c000b0b7831 */ /* 0x000fe40000000000 */
[----:B------:R-:W-:Y:S01]  /*1150*/  HFMA2 R36, R37, R14, R36 ;  /* 0x0000000e25247231 */ /* 0x000fe20000000024 */
[----:B------:R-:W-:-:S08]  /*1160*/  HFMA2.MMA R14, R10, 0.0625, 0.0625, R5 ;  /* 0x2c002c000a0e7835 */ /* 0x000fd00000000005 */
[----:B------:R-:W-:Y:S01]  /*1170*/  HFMA2.MMA R14, R14, R15, R33 ;  /* 0x0000000f0e0e7235 */ /* 0x000fe20000000021 */
[----:B------:R-:W-:Y:S02]  /*1180*/  HFMA2 R33, R11, R15, R36 ;  /* 0x0000000f0b217231 */ /* 0x000fe40000000024 */
[----:B------:R-:W0:Y:S05]  /*1190*/  LDS.128 R8, [UR6+0x10] ;  /* 0x00001006ff087984 */ /* 0x000e2a0008000c00 */
[----:B------:R-:W-:Y:S01]  /*11a0*/  HFMA2.MMA R29, R14, R22, R29 ;  /* 0x000000160e1d7235 */ /* 0x000fe2000000001d */
[----:B--2---:R-:W-:Y:S02]  /*11b0*/  LOP3.LUT R14, R16, 0xf000f, RZ, 0xc0, !PT ;  /* 0x000f000f100e7812 */ /* 0x004fe400078ec0ff */
[----:B------:R-:W-:-:S02]  /*11c0*/  SHF.R.U32.HI R37, RZ, 0x8, R16 ;  /* 0x00000008ff257819 */ /* 0x000fc40000011610 */
[----:B------:R-:W-:Y:S02]  /*11d0*/  LOP3.LUT R15, R14, 0x64006400, RZ, 0xfc, !PT ;  /* 0x640064000e0f7812 */ /* 0x000fe400078efcff */
[----:B------:R-:W-:Y:S02]  /*11e0*/  LOP3.LUT R14, R37, 0xf000f, RZ, 0xc0, !PT ;  /* 0x000f000f250e7812 */ /* 0x000fe400078ec0ff */
[----:B------:R-:W-:Y:S01]  /*11f0*/  LOP3.LUT R34, R16, 0xf000f0, RZ, 0xc0, !PT ;  /* 0x00f000f010227812 */ /* 0x000fe200078ec0ff */
[--C-:B------:R-:W-:Y:S01]  /*1200*/  HADD2 R16, R15, R20.reuse ;  /* 0x000000140f107230 */ /* 0x100fe20000000000 */
[----:B------:R-:W-:Y:S02]  /*1210*/  LOP3.LUT R15, R14, 0x64006400, RZ, 0xfc, !PT ;  /* 0x640064000e0f7812 */ /* 0x000fe400078efcff */
[C---:B------:R-:W-:Y:S02]  /*1220*/  LOP3.LUT R14, R17.reuse, 0xf000f, RZ, 0xc0, !PT ;  /* 0x000f000f110e7812 */ /* 0x040fe400078ec0ff */
[----:B------:R-:W-:Y:S01]  /*1230*/  SHF.R.U32.HI R36, RZ, 0x8, R17 ;  /* 0x00000008ff247819 */ /* 0x000fe20000011611 */
[----:B------:R-:W-:Y:S01]  /*1240*/  HADD2 R35, R15, R20 ;  /* 0x000000140f237230 */ /* 0x000fe20000000000 */
[----:B------:R-:W-:Y:S01]  /*1250*/  LOP3.LUT R15, R14, 0x64006400, RZ, 0xfc, !PT ;  /* 0x640064000e0f7812 */ /* 0x000fe200078efcff */
[----:B0-----:R-:W-:Y:S01]  /*1260*/  HFMA2.MMA R16, R16, R8, RZ ;  /* 0x0000000810107235 */ /* 0x001fe200000000ff */
[----:B------:R-:W-:-:S02]  /*1270*/  LOP3.LUT R14, R17, 0xf000f0, RZ, 0xc0, !PT ;  /* 0x00f000f0110e7812 */ /* 0x000fc400078ec0ff */
[----:B------:R-:W-:Y:S01]  /*1280*/  LOP3.LUT R34, R34, 0x64006400, RZ, 0xfc, !PT ;  /* 0x6400640022227812 */ /* 0x000fe200078efcff */
[----:B------:R-:W-:Y:S01]  /*1290*/  HADD2 R15, R15, R2 ;  /* 0x000000020f0f7230 */ /* 0x000fe20000000000 */
[----:B------:R-:W-:-:S03]  /*12a0*/  LOP3.LUT R14, R14, 0x64006400, RZ, 0xfc, !PT ;  /* 0x640064000e0e7812 */ /* 0x000fc600078efcff */
[----:B------:R-:W-:Y:S02]  /*12b0*/  HFMA2 R34, R34, 0.0625, 0.0625, R7 ;  /* 0x2c002c0022227831 */ /* 0x000fe40000000007 */
[----:B------:R-:W-:Y:S01]  /*12c0*/  HFMA2.MMA R15, R15, R8, RZ ;  /* 0x000000080f0f7235 */ /* 0x000fe200000000ff */
[----:B------:R-:W-:Y:S02]  /*12d0*/  HFMA2 R14, R14, 0.0625, 0.0625, R3 ;  /* 0x2c002c000e0e7831 */ /* 0x000fe40000000003 */
[----:B------:R-:W-:-:S06]  /*12e0*/  HFMA2 R16, R34, R9, R16 ;  /* 0x0000000922107231 */ /* 0x000fcc0000000010 */
[----:B------:R-:W-:Y:S01]  /*12f0*/  HFMA2.MMA R35, R35, R10, R16 ;  /* 0x0000000a23237235 */ /* 0x000fe20000000010 */
[----:B------:R-:W-:Y:S01]  /*1300*/  HFMA2 R17, R14, R9, R15 ;  /* 0x000000090e117231 */ /* 0x000fe2000000000f */
[----:B------:R-:W-:Y:S02]  /*1310*/  LOP3.LUT R14, R36, 0xf000f, RZ, 0xc0, !PT ;  /* 0x000f000f240e7812 */ /* 0x000fe400078ec0ff */
[----:B------:R-:W-:Y:S02]  /*1320*/  SHF.R.U32.HI R16, RZ, 0x8, R18 ;  /* 0x00000008ff107819 */ /* 0x000fe40000011612 */
[----:B------:R-:W-:Y:S02]  /*1330*/  LOP3.LUT R15, R14, 0x64006400, RZ, 0xfc, !PT ;  /* 0x640064000e0f7812 */ /* 0x000fe400078efcff */
[----:B------:R-:W-:-:S03]  /*1340*/  LOP3.LUT R14, R18, 0xf000f, RZ, 0xc0, !PT ;  /* 0x000f000f120e7812 */ /* 0x000fc600078ec0ff */
[----:B------:R-:W-:Y:S01]  /*1350*/  HADD2 R34, R15, R2 ;  /* 0x000000020f227230 */ /* 0x000fe20000000000 */
[----:B------:R-:W-:Y:S02]  /*1360*/  LOP3.LUT R15, R14, 0x64006400, RZ, 0xfc, !PT ;  /* 0x640064000e0f7812 */ /* 0x000fe400078efcff */
[----:B------:R-:W-:-:S03]  /*1370*/  LOP3.LUT R14, R18, 0xf000f0, RZ, 0xc0, !PT ;  /* 0x00f000f0120e7812 */ /* 0x000fc600078ec0ff */
[----:B------:R-:W-:Y:S01]  /*1380*/  HADD2 R15, R15, R4 ;  /* 0x000000040f0f7230 */ /* 0x000fe20000000000 */
[----:B------:R-:W-:Y:S01]  /*1390*/  LOP3.LUT R14, R14, 0x64006400, RZ, 0xfc, !PT ;  /* 0x640064000e0e7812 */ /* 0x000fe200078efcff */
[----:B------:R-:W-:-:S04]  /*13a0*/  HFMA2.MMA R34, R34, R10, R17 ;  /* 0x0000000a22227235 */ /* 0x000fc80000000011 */
[----:B------:R-:W-:Y:S01]  /*13b0*/  HFMA2.MMA R15, R15, R8, RZ ;  /* 0x000000080f0f7235 */ /* 0x000fe200000000ff */
[----:B------:R-:W-:Y:S01]  /*13c0*/  HFMA2 R17, R14, 0.0625, 0.0625, R5 ;  /* 0x2c002c000e117831 */ /* 0x000fe20000000005 */
[----:B------:R-:W-:-:S08]  /*13d0*/  LOP3.LUT R14, R16, 0xf000f, RZ, 0xc0, !PT ;  /* 0x000f000f100e7812 */ /* 0x000fd000078ec0ff */
[----:B------:R-:W-:Y:S01]  /*13e0*/  HFMA2 R17, R17, R9, R15 ;  /* 0x0000000911117231 */ /* 0x000fe2000000000f */
[----:B------:R-:W-:Y:S02]  /*13f0*/  LOP3.LUT R15, R14, 0x64006400, RZ, 0xfc, !PT ;  /* 0x640064000e0f7812 */ /* 0x000fe400078efcff */
[----:B------:R-:W-:-:S03]  /*1400*/  LOP3.LUT R14, R19, 0xf000f, RZ, 0xc0, !PT ;  /* 0x000f000f130e7812 */ /* 0x000fc600078ec0ff */
[----:B------:R-:W-:-:S06]  /*1410*/  HADD2 R15, R15, R4 ;  /* 0x000000040f0f7230 */ /* 0x000fcc0000000000 */
[----:B------:R-:W-:Y:S01]  /*1420*/  HFMA2.MMA R17, R15, R10, R17 ;  /* 0x0000000a0f117235 */ /* 0x000fe20000000011 */
[----:B------:R-:W-:-:S05]  /*1430*/  LOP3.LUT R15, R14, 0x64006400, RZ, 0xfc, !PT ;  /* 0x640064000e0f7812 */ /* 0x000fca00078efcff */
[----:B------:R-:W-:-:S04]  /*1440*/  HADD2 R15, R15, R6 ;  /* 0x000000060f0f7230 */ /* 0x000fc80000000000 */
[----:B------:R-:W-:Y:S01]  /*1450*/  HFMA2 R14, R15, R8, RZ.H0_H0 ;  /* 0x000000080f0e7231 */ /* 0x000fe200000400ff */
[----:B------:R-:W-:-:S04]  /*1460*/  LOP3.LUT R8, R19, 0xf000f0, RZ, 0xc0, !PT ;  /* 0x00f000f013087812 */ /* 0x000fc800078ec0ff */
[----:B------:R-:W-:Y:S02]  /*1470*/  LOP3.LUT R15, R8, 0x64006400, RZ, 0xfc, !PT ;  /* 0x64006400080f7812 */ /* 0x000fe400078efcff */
[----:B------:R-:W-:Y:S01]  /*1480*/  SHF.R.U32.HI R8, RZ, 0x8, R19 ;  /* 0x00000008ff087819 */ /* 0x000fe20000011613 */
[----:B------:R-:W-:-:S03]  /*1490*/  IMAD.U32 R19, RZ, RZ, UR8 ;  /* 0x00000008ff137e24 */ /* 0x000fc6000f8e00ff */
[----:B------:R-:W-:Y:S01]  /*14a0*/  HFMA2.MMA R15, R15, 0.0625, 0.0625, R0 ;  /* 0x2c002c000f0f7835 */ /* 0x000fe20000000000 */
[----:B------:R-:W-:-:S09]  /*14b0*/  IMAD.WIDE R18, R19, 0x4, R12 ;  /* 0x0000000413127825 */ /* 0x000fd200078e020c */
[----:B------:R-:W-:Y:S01]  /*14c0*/  HFMA2 R14, R15, R9, R14 ;  /* 0x000000090f0e7231 */ /* 0x000fe2000000000e */
[----:B------:R-:W-:-:S04]  /*14d0*/  LOP3.LUT R9, R8, 0xf000f, RZ, 0xc0, !PT ;  /* 0x000f000f08097812 */ /* 0x000fc800078ec0ff */
[----:B------:R-:W-:-:S05]  /*14e0*/  LOP3.LUT R9, R9, 0x64006400, RZ, 0xfc, !PT ;  /* 0x6400640009097812 */ /* 0x000fca00078efcff */
[----:B------:R-:W-:-:S06]  /*14f0*/  HADD2 R9, R9, R6 ;  /* 0x0000000609097230 */ /* 0x000fcc0000000000 */
[----:B------:R-:W-:Y:S02]  /*1500*/  HFMA2.MMA R10, R9, R10, R14 ;  /* 0x0000000a090a7235 */ /* 0x000fe4000000000e */
[----:B------:R-:W2:Y:S01]  /*1510*/  LDG.E.128.CONSTANT R12, desc[UR10][R18.64] ;  /* 0x0000000a120c7981 */ /* 0x000ea2000c1e9d00 */
[----:B------:R-:W-:Y:S01]  /*1520*/  LOP3.LUT R8, R8, 0xf000f0, RZ, 0xc0, !PT ;  /* 0x00f000f008087812 */ /* 0x000fe200078ec0ff */
[----:B------:R-:W-:Y:S01]  /*1530*/  HFMA2 R30, R33, R21, R30 ;  /* 0x00000015211e7231 */ /* 0x000fe2000000001e */
[----:B------:R-:W-:Y:S02]  /*1540*/  LOP3.LUT R37, R37, 0xf000f0, RZ, 0xc0, !PT ;  /* 0x00f000f025257812 */ /* 0x000fe400078ec0ff */
[----:B------:R-:W-:Y:S02]  /*1550*/  LOP3.LUT R36, R36, 0xf000f0, RZ, 0xc0, !PT ;  /* 0x00f000f024247812 */ /* 0x000fe400078ec0ff */
[----:B------:R-:W-:Y:S02]  /*1560*/  LOP3.LUT R9, R8, 0x64006400, RZ, 0xfc, !PT ;  /* 0x6400640008097812 */ /* 0x000fe400078efcff */
[----:B------:R-:W-:-:S02]  /*1570*/  LOP3.LUT R16, R16, 0xf000f0, RZ, 0xc0, !PT ;  /* 0x00f000f010107812 */ /* 0x000fc400078ec0ff */
[----:B------:R-:W-:Y:S02]  /*1580*/  LOP3.LUT R37, R37, 0x64006400, RZ, 0xfc, !PT ;  /* 0x6400640025257812 */ /* 0x000fe400078efcff */
[----:B------:R-:W-:Y:S01]  /*1590*/  LOP3.LUT R36, R36, 0x64006400, RZ, 0xfc, !PT ;  /* 0x6400640024247812 */ /* 0x000fe200078efcff */
[----:B------:R-:W-:Y:S01]  /*15a0*/  HFMA2.MMA R9, R9, 0.0625, 0.0625, R0 ;  /* 0x2c002c0009097835 */ /* 0x000fe20000000000 */
[----:B------:R-:W-:Y:S01]  /*15b0*/  LOP3.LUT R16, R16, 0x64006400, RZ, 0xfc, !PT ;  /* 0x6400640010107812 */ /* 0x000fe200078efcff */
[----:B------:R-:W-:Y:S02]  /*15c0*/  HFMA2 R37, R37, 0.0625, 0.0625, R7 ;  /* 0x2c002c0025257831 */ /* 0x000fe40000000007 */
[----:B------:R-:W-:Y:S02]  /*15d0*/  HFMA2 R36, R36, 0.0625, 0.0625, R3 ;  /* 0x2c002c0024247831 */ /* 0x000fe40000000003 */
[----:B------:R-:W-:Y:S02]  /*15e0*/  HFMA2 R16, R16, 0.0625, 0.0625, R5 ;  /* 0x2c002c0010107831 */ /* 0x000fe40000000005 */
[----:B------:R-:W-:-:S02]  /*15f0*/  HFMA2.MMA R35, R37, R11, R35 ;  /* 0x0000000b25237235 */ /* 0x000fc40000000023 */
[----:B------:R-:W-:Y:S01]  /*1600*/  HFMA2 R17, R16, R11, R17 ;  /* 0x0000000b10117231 */ /* 0x000fe20000000011 */
[-C--:B------:R-:W-:Y:S02]  /*1610*/  HFMA2.MMA R34, R36, R11.reuse, R34 ;  /* 0x0000000b24227235 */ /* 0x080fe40000000022 */
[----:B------:R-:W-:Y:S02]  /*1620*/  HFMA2.MMA R16, R9, R11, R10 ;  /* 0x0000000b09107235 */ /* 0x000fe4000000000a */
[----:B------:R-:W0:Y:S01]  /*1630*/  LDS.128 R8, [UR6+0x20] ;  /* 0x00002006ff087984 */ /* 0x000e220008000c00 */
[----:B------:R-:W-:Y:S02]  /*1640*/  HFMA2.MMA R29, R17, R22, R29 ;  /* 0x00000016111d7235 */ /* 0x000fe4000000001d */
[----:B------:R-:W-:-:S03]  /*1650*/  HFMA2.MMA R32, R35, R24, R32 ;  /* 0x0000001823207235 */ /* 0x000fc60000000020 */
[----:B------:R-:W-:Y:S01]  /*1660*/  HFMA2 R31, R34, R23, R31 ;  /* 0x00000017221f7231 */ /* 0x000fe2000000001f */
[C---:B--2---:R-:W-:Y:S02]  /*1670*/  LOP3.LUT R17, R12.reuse, 0xf000f, RZ, 0xc0, !PT ;  /* 0x000f000f0c117812 */ /* 0x044fe400078ec0ff */
[----:B------:R-:W-:Y:S02]  /*1680*/  LOP3.LUT R34, R12, 0xf000f0, RZ, 0xc0, !PT ;  /* 0x00f000f00c227812 */ /* 0x000fe400078ec0ff */
[----:B------:R-:W-:Y:S02]  /*1690*/  LOP3.LUT R17, R17, 0x64006400, RZ, 0xfc, !PT ;  /* 0x6400640011117812 */ /* 0x000fe400078efcff */
[----:B------:R-:W-:Y:S02]  /*16a0*/  SHF.R.U32.HI R33, RZ, 0x8, R12 ;  /* 0x00000008ff217819 */ /* 0x000fe4000001160c */
[----:B------:R-:W-:Y:S01]  /*16b0*/  LOP3.LUT R34, R34, 0x64006400, RZ, 0xfc, !PT ;  /* 0x6400640022227812 */ /* 0x000fe200078efcff */
[----:B------:R-:W-:Y:S01]  /*16c0*/  HADD2 R35, R17, R20 ;  /* 0x0000001411237230 */ /* 0x000fe20000000000 */
[----:B------:R-:W-:-:S02]  /*16d0*/  LOP3.LUT R12, R33, 0xf000f, RZ, 0xc0, !PT ;  /* 0x000f000f210c7812 */ /* 0x000fc400078ec0ff */
[----:B------:R-:W-:Y:S01]  /*16e0*/  SHF.R.U32.HI R37, RZ, 0x8, R14 ;  /* 0x00000008ff257819 */ /* 0x000fe2000001160e */
[----:B------:R-:W-:Y:S01]  /*16f0*/  HFMA2 R34, R34, 0.0625, 0.0625, R7 ;  /* 0x2c002c0022227831 */ /* 0x000fe20000000007 */
[----:B------:R-:W-:Y:S01]  /*1700*/  LOP3.LUT R17, R12, 0x64006400, RZ, 0xfc, !PT ;  /* 0x640064000c117812 */ /* 0x000fe200078efcff */
[----:B0-----:R-:W-:Y:S01]  /*1710*/  HFMA2.MMA R35, R35, R8, RZ ;  /* 0x0000000823237235 */ /* 0x001fe200000000ff */
[----:B------:R-:W-:-:S03]  /*1720*/  LOP3.LUT R12, R13, 0xf000f, RZ, 0xc0, !PT ;  /* 0x000f000f0d0c7812 */ /* 0x000fc600078ec0ff */
[----:B------:R-:W-:-:S06]  /*1730*/  HADD2 R17, R17, R20 ;  /* 0x0000001411117230 */ /* 0x000fcc0000000000 */
[----:B------:R-:W-:Y:S01]  /*1740*/  HFMA2 R34, R34, R9, R35 ;  /* 0x0000000922227231 */ /* 0x000fe20000000023 */
[----:B------:R-:W-:Y:S02]  /*1750*/  LOP3.LUT R35, R12, 0x64006400, RZ, 0xfc, !PT ;  /* 0x640064000c237812 */ /* 0x000fe400078efcff */
[----:B------:R-:W-:-:S03]  /*1760*/  LOP3.LUT R12, R13, 0xf000f0, RZ, 0xc0, !PT ;  /* 0x00f000f00d0c7812 */ /* 0x000fc600078ec0ff */
[----:B------:R-:W-:Y:S01]  /*1770*/  HADD2 R35, R35, R2 ;  /* 0x0000000223237230 */ /* 0x000fe20000000000 */
[----:B------:R-:W-:Y:S01]  /*1780*/  LOP3.LUT R12, R12, 0x64006400, RZ, 0xfc, !PT ;  /* 0x640064000c0c7812 */ /* 0x000fe200078efcff */
[----:B------:R-:W-:Y:S01]  /*1790*/  HFMA2.MMA R17, R17, R10, R34 ;  /* 0x0000000a11117235 */ /* 0x000fe20000000022 */
[----:B------:R-:W-:-:S03]  /*17a0*/  SHF.R.U32.HI R34, RZ, 0x8, R13 ;  /* 0x00000008ff227819 */ /* 0x000fc6000001160d */
[----:B------:R-:W-:Y:S01]  /*17b0*/  HFMA2.MMA R35, R35, R8, RZ ;  /* 0x0000000823237235 */ /* 0x000fe200000000ff */
[----:B------:R-:W-:-:S09]  /*17c0*/  HFMA2 R12, R12, 0.0625, 0.0625, R3 ;  /* 0x2c002c000c0c7831 */ /* 0x000fd20000000003 */
[----:B------:R-:W-:Y:S01]  /*17d0*/  HFMA2 R36, R12, R9, R35 ;  /* 0x000000090c247231 */ /* 0x000fe20000000023 */
[----:B------:R-:W-:-:S04]  /*17e0*/  LOP3.LUT R12, R34, 0xf000f, RZ, 0xc0, !PT ;  /* 0x000f000f220c7812 */ /* 0x000fc800078ec0ff */
        /* <DEDUP_REMOVED lines=21> */
[----:B------:R-:W-:-:S04]  /*1940*/  SHF.R.U32.HI R8, RZ, 0x8, R15 ;  /* 0x00000008ff087819 */ /* 0x000fc8000001160f */
[----:B------:R-:W-:-:S10]  /*1950*/  HFMA2.MMA R13, R13, 0.0625, 0.0625, R0 ;  /* 0x2c002c000d0d7835 */ /* 0x000fd40000000000 */
[----:B------:R-:W-:Y:S01]  /*1960*/  HFMA2 R12, R13, R9, R12 ;  /* 0x000000090d0c7231 */ /* 0x000fe2000000000c */
[----:B------:R-:W-:-:S04]  /*1970*/  LOP3.LUT R9, R8, 0xf000f, RZ, 0xc0, !PT ;  /* 0x000f000f08097812 */ /* 0x000fc800078ec0ff */
[----:B------:R-:W-:-:S05]  /*1980*/  LOP3.LUT R9, R9, 0x64006400, RZ, 0xfc, !PT ;  /* 0x6400640009097812 */ /* 0x000fca00078efcff */
[----:B------:R-:W-:-:S06]  /*1990*/  HADD2 R9, R9, R6 ;  /* 0x0000000609097230 */ /* 0x000fcc0000000000 */
[----:B------:R-:W-:Y:S01]  /*19a0*/  HFMA2.MMA R10, R9, R10, R12 ;  /* 0x0000000a090a7235 */ /* 0x000fe2000000000c */
[----:B------:R-:W-:-:S04]  /*19b0*/  IMAD.U32 R9, RZ, RZ, UR8 ;  /* 0x00000008ff097e24 */ /* 0x000fc8000f8e00ff */
[----:B------:R-:W-:-:S05]  /*19c0*/  IMAD.WIDE R18, R9, 0x4, R18 ;  /* 0x0000000409127825 */ /* 0x000fca00078e0212 */
[----:B------:R-:W2:Y:S01]  /*19d0*/  LDG.E.128.CONSTANT R12, desc[UR10][R18.64] ;  /* 0x0000000a120c7981 */ /* 0x000ea2000c1e9d00 */
[----:B------:R-:W-:Y:S01]  /*19e0*/  LOP3.LUT R33, R33, 0xf000f0, RZ, 0xc0, !PT ;  /* 0x00f000f021217812 */ /* 0x000fe200078ec0ff */
[----:B------:R-:W-:Y:S01]  /*19f0*/  HFMA2 R16, R16, R21, R30 ;  /* 0x0000001510107231 */ /* 0x000fe2000000001e */
[----:B------:R-:W-:Y:S01]  /*1a00*/  LOP3.LUT R9, R8, 0xf000f0, RZ, 0xc0, !PT ;  /* 0x00f000f008097812 */ /* 0x000fe200078ec0ff */
[----:B------:R-:W-:Y:S01]  /*1a10*/  UIADD3 UR4, UR4, 0x20, URZ ;  /* 0x0000002004047890 */ /* 0x000fe2000fffe03f */
[----:B------:R-:W-:Y:S01]  /*1a20*/  LOP3.LUT R33, R33, 0x64006400, RZ, 0xfc, !PT ;  /* 0x6400640021217812 */ /* 0x000fe200078efcff */
[----:B------:R-:W-:Y:S01]  /*1a30*/  UIADD3 UR5, UR5, 0x20, URZ ;  /* 0x0000002005057890 */ /* 0x000fe2000fffe03f */
[----:B------:R-:W-:Y:S01]  /*1a40*/  LOP3.LUT R34, R34, 0xf000f0, RZ, 0xc0, !PT ;  /* 0x00f000f022227812 */ /* 0x000fe200078ec0ff */
[----:B------:R-:W-:Y:S01]  /*1a50*/  UISETP.GE.AND UP0, UPT, UR4, UR9, UPT ;  /* 0x000000090400728c */ /* 0x000fe2000bf06270 */
[----:B------:R-:W-:Y:S01]  /*1a60*/  LOP3.LUT R37, R37, 0xf000f0, RZ, 0xc0, !PT ;  /* 0x00f000f025257812 */ /* 0x000fe200078ec0ff */
[----:B------:R-:W-:Y:S01]  /*1a70*/  HFMA2 R33, R33, 0.0625, 0.0625, R7 ;  /* 0x2c002c0021217831 */ /* 0x000fe20000000007 */
[----:B------:R-:W-:-:S02]  /*1a80*/  LOP3.LUT R9, R9, 0x64006400, RZ, 0xfc, !PT ;  /* 0x6400640009097812 */ /* 0x000fc400078efcff */
[----:B------:R-:W-:Y:S02]  /*1a90*/  LOP3.LUT R34, R34, 0x64006400, RZ, 0xfc, !PT ;  /* 0x6400640022227812 */ /* 0x000fe400078efcff */
[----:B------:R-:W-:Y:S01]  /*1aa0*/  LOP3.LUT R8, R37, 0x64006400, RZ, 0xfc, !PT ;  /* 0x6400640025087812 */ /* 0x000fe200078efcff */
[----:B------:R-:W-:Y:S01]  /*1ab0*/  HFMA2.MMA R17, R33, R11, R17 ;  /* 0x0000000b21117235 */ /* 0x000fe20000000011 */
[----:B------:R-:W-:Y:S01]  /*1ac0*/  PLOP3.LUT P0, PT, PT, PT, UP0, 0x80, 0x0 ;  /* 0x000000000000781c */ /* 0x000fe20003f0f008 */
[----:B------:R-:W-:Y:S01]  /*1ad0*/  HFMA2.MMA R33, R9, 0.0625, 0.0625, R0 ;  /* 0x2c002c0009217835 */ /* 0x000fe20000000000 */
[----:B------:R-:W-:Y:S02]  /*1ae0*/  HFMA2 R34, R34, 0.0625, 0.0625, R3 ;  /* 0x2c002c0022227831 */ /* 0x000fe40000000003 */
[----:B------:R-:W-:-:S03]  /*1af0*/  HFMA2 R8, R8, 0.0625, 0.0625, R5 ;  /* 0x2c002c0008087831 */ /* 0x000fc60000000005 */
[----:B------:R-:W-:Y:S01]  /*1b00*/  HFMA2.MMA R17, R17, R24, R32 ;  /* 0x0000001811117235 */ /* 0x000fe20000000020 */
[----:B------:R-:W-:Y:S01]  /*1b10*/  HFMA2 R36, R8, R11, R36 ;  /* 0x0000000b08247231 */ /* 0x000fe20000000024 */
[-C--:B------:R-:W-:Y:S02]  /*1b20*/  HFMA2.MMA R35, R34, R11.reuse, R35 ;  /* 0x0000000b22237235 */ /* 0x080fe40000000023 */
[----:B------:R-:W-:Y:S02]  /*1b30*/  HFMA2.MMA R33, R33, R11, R10 ;  /* 0x0000000b21217235 */ /* 0x000fe4000000000a */
[----:B------:R-:W0:Y:S01]  /*1b40*/  LDS.128 R8, [UR6+0x30] ;  /* 0x00003006ff087984 */ /* 0x000e220008000c00 */
[----:B------:R-:W-:Y:S01]  /*1b50*/  HFMA2.MMA R29, R36, R22, R29 ;  /* 0x00000016241d7235 */ /* 0x000fe2000000001d */
[----:B------:R-:W-:-:S04]  /*1b60*/  UIADD3 UR6, UR6, 0x40, URZ ;  /* 0x0000004006067890 */ /* 0x000fc8000fffe03f */
[----:B------:R-:W-:Y:S02]  /*1b70*/  HFMA2 R34, R35, R23, R31 ;  /* 0x0000001723227231 */ /* 0x000fe4000000001f */
[----:B------:R-:W-:Y:S01]  /*1b80*/  HFMA2 R16, R33, R21, R16 ;  /* 0x0000001521107231 */ /* 0x000fe20000000010 */
[----:B--2---:R-:W-:Y:S02]  /*1b90*/  LOP3.LUT R30, R12, 0xf000f, RZ, 0xc0, !PT ;  /* 0x000f000f0c1e7812 */ /* 0x004fe400078ec0ff */
[----:B------:R-:W-:Y:S02]  /*1ba0*/  LOP3.LUT R32, R13, 0xf000f0, RZ, 0xc0, !PT ;  /* 0x00f000f00d207812 */ /* 0x000fe400078ec0ff */
[----:B------:R-:W-:Y:S02]  /*1bb0*/  LOP3.LUT R31, R30, 0x64006400, RZ, 0xfc, !PT ;  /* 0x640064001e1f7812 */ /* 0x000fe400078efcff */
[----:B------:R-:W-:Y:S02]  /*1bc0*/  LOP3.LUT R30, R12, 0xf000f0, RZ, 0xc0, !PT ;  /* 0x00f000f00c1e7812 */ /* 0x000fe400078ec0ff */
[----:B------:R-:W-:Y:S01]  /*1bd0*/  LOP3.LUT R32, R32, 0x64006400, RZ, 0xfc, !PT ;  /* 0x6400640020207812 */ /* 0x000fe200078efcff */
[----:B------:R-:W-:Y:S01]  /*1be0*/  HADD2 R31, R31, R20 ;  /* 0x000000141f1f7230 */ /* 0x000fe20000000000 */
[----:B------:R-:W-:-:S02]  /*1bf0*/  LOP3.LUT R30, R30, 0x64006400, RZ, 0xfc, !PT ;  /* 0x640064001e1e7812 */ /* 0x000fc400078efcff */
[----:B------:R-:W-:Y:S01]  /*1c00*/  LOP3.LUT R35, R14, 0xf000f0, RZ, 0xc0, !PT ;  /* 0x00f000f00e237812 */ /* 0x000fe200078ec0ff */
[----:B0-----:R-:W-:Y:S01]  /*1c10*/  HFMA2 R31, R31, R8, RZ.H0_H0 ;  /* 0x000000081f1f7231 */ /* 0x001fe200000400ff */
[----:B------:R-:W-:Y:S01]  /*1c20*/  SHF.R.U32.HI R12, RZ, 0x8, R12 ;  /* 0x00000008ff0c7819 */ /* 0x000fe2000001160c */
[----:B------:R-:W-:Y:S01]  /*1c30*/  HFMA2 R32, R32, 0.0625, 0.0625, R3 ;  /* 0x2c002c0020207831 */ /* 0x000fe20000000003 */
[----:B------:R-:W-:Y:S01]  /*1c40*/  HFMA2.MMA R30, R30, 0.0625, 0.0625, R7 ;  /* 0x2c002c001e1e7835 */ /* 0x000fe20000000007 */
[----:B------:R-:W-:-:S06]  /*1c50*/  LOP3.LUT R35, R35, 0x64006400, RZ, 0xfc, !PT ;  /* 0x6400640023237812 */ /* 0x000fcc00078efcff */
[----:B------:R-:W-:Y:S02]  /*1c60*/  HFMA2.MMA R35, R35, 0.0625, 0.0625, R5 ;  /* 0x2c002c0023237835 */ /* 0x000fe40000000005 */
[----:B------:R-:W-:Y:S01]  /*1c70*/  HFMA2.MMA R30, R30, R9, R31 ;  /* 0x000000091e1e7235 */ /* 0x000fe2000000001f */
[----:B------:R-:W-:Y:S02]  /*1c80*/  LOP3.LUT R31, R13, 0xf000f, RZ, 0xc0, !PT ;  /* 0x000f000f0d1f7812 */ /* 0x000fe400078ec0ff */
[----:B------:R-:W-:Y:S02]  /*1c90*/  SHF.R.U32.HI R13, RZ, 0x8, R13 ;  /* 0x00000008ff0d7819 */ /* 0x000fe4000001160d */
[----:B------:R-:W-:-:S05]  /*1ca0*/  LOP3.LUT R31, R31, 0x64006400, RZ, 0xfc, !PT ;  /* 0x640064001f1f7812 */ /* 0x000fca00078efcff */
[----:B------:R-:W-:-:S06]  /*1cb0*/  HADD2 R31, R31, R2 ;  /* 0x000000021f1f7230 */ /* 0x000fcc0000000000 */
[----:B------:R-:W-:-:S10]  /*1cc0*/  HFMA2.MMA R31, R31, R8, RZ ;  /* 0x000000081f1f7235 */ /* 0x000fd400000000ff */
[----:B------:R-:W-:Y:S01]  /*1cd0*/  HFMA2 R32, R32, R9, R31 ;  /* 0x0000000920207231 */ /* 0x000fe2000000001f */
[----:B------:R-:W-:Y:S02]  /*1ce0*/  LOP3.LUT R31, R14, 0xf000f, RZ, 0xc0, !PT ;  /* 0x000f000f0e1f7812 */ /* 0x000fe400078ec0ff */
[----:B------:R-:W-:Y:S02]  /*1cf0*/  SHF.R.U32.HI R14, RZ, 0x8, R14 ;  /* 0x00000008ff0e7819 */ /* 0x000fe4000001160e */
[----:B------:R-:W-:-:S05]  /*1d00*/  LOP3.LUT R31, R31, 0x64006400, RZ, 0xfc, !PT ;  /* 0x640064001f1f7812 */ /* 0x000fca00078efcff */
[----:B------:R-:W-:-:S04]  /*1d10*/  HADD2 R31, R31, R4 ;  /* 0x000000041f1f7230 */ /* 0x000fc80000000000 */
[----:B------:R-:W-:-:S06]  /*1d20*/  HFMA2 R31, R31, R8, RZ.H0_H0 ;  /* 0x000000081f1f7231 */ /* 0x000fcc00000400ff */
[----:B------:R-:W-:Y:S01]  /*1d30*/  HFMA2.MMA R31, R35, R9, R31 ;  /* 0x00000009231f7235 */ /* 0x000fe2000000001f */
[----:B------:R-:W-:-:S04]  /*1d40*/  LOP3.LUT R35, R15, 0xf000f, RZ, 0xc0, !PT ;  /* 0x000f000f0f237812 */ /* 0x000fc800078ec0ff */
[----:B------:R-:W-:-:S05]  /*1d50*/  LOP3.LUT R35, R35, 0x64006400, RZ, 0xfc, !PT ;  /* 0x6400640023237812 */ /* 0x000fca00078efcff */
[----:B------:R-:W-:-:S04]  /*1d60*/  HADD2 R35, R35, R6 ;  /* 0x0000000623237230 */ /* 0x000fc80000000000 */
[----:B------:R-:W-:Y:S01]  /*1d70*/  HFMA2 R8, R35, R8, RZ.H0_H0 ;  /* 0x0000000823087231 */ /* 0x000fe200000400ff */
[----:B------:R-:W-:Y:S02]  /*1d80*/  LOP3.LUT R35, R15, 0xf000f0, RZ, 0xc0, !PT ;  /* 0x00f000f00f237812 */ /* 0x000fe400078ec0ff */
[----:B------:R-:W-:Y:S02]  /*1d90*/  SHF.R.U32.HI R15, RZ, 0x8, R15 ;  /* 0x00000008ff0f7819 */ /* 0x000fe4000001160f */
[----:B------:R-:W-:-:S06]  /*1da0*/  LOP3.LUT R35, R35, 0x64006400, RZ, 0xfc, !PT ;  /* 0x6400640023237812 */ /* 0x000fcc00078efcff */
[----:B------:R-:W-:-:S10]  /*1db0*/  HFMA2.MMA R35, R35, 0.0625, 0.0625, R0 ;  /* 0x2c002c0023237835 */ /* 0x000fd40000000000 */
[----:B------:R-:W-:Y:S02]  /*1dc0*/  HFMA2 R9, R35, R9, R8 ;  /* 0x0000000923097231 */ /* 0x000fe40000000008 */
[----:B------:R-:W-:Y:S01]  /*1dd0*/  IMAD.U32 R35, RZ, RZ, UR8 ;  /* 0x00000008ff237e24 */ /* 0x000fe2000f8e00ff */
[C---:B------:R-:W-:Y:S02]  /*1de0*/  LOP3.LUT R8, R12.reuse, 0xf000f, RZ, 0xc0, !PT ;  /* 0x000f000f0c087812 */ /* 0x040fe400078ec0ff */
[----:B------:R-:W-:Y:S01]  /*1df0*/  LOP3.LUT R12, R12, 0xf000f0, RZ, 0xc0, !PT ;  /* 0x00f000f00c0c7812 */ /* 0x000fe200078ec0ff */
[----:B------:R-:W-:Y:S01]  /*1e00*/  IMAD.WIDE R18, R35, 0x4, R18 ;  /* 0x0000000423127825 */ /* 0x000fe200078e0212 */
[----:B------:R-:W-:Y:S02]  /*1e10*/  LOP3.LUT R35, R8, 0x64006400, RZ, 0xfc, !PT ;  /* 0x6400640008237812 */ /* 0x000fe400078efcff */
[C---:B------:R-:W-:Y:S02]  /*1e20*/  LOP3.LUT R8, R13.reuse, 0xf000f, RZ, 0xc0, !PT ;  /* 0x000f000f0d087812 */ /* 0x040fe400078ec0ff */
[----:B------:R-:W-:Y:S01]  /*1e30*/  LOP3.LUT R13, R13, 0xf000f0, RZ, 0xc0, !PT ;  /* 0x00f000f00d0d7812 */ /* 0x000fe200078ec0ff */
[----:B------:R-:W-:Y:S01]  /*1e40*/  HADD2 R35, R35, R20 ;  /* 0x0000001423237230 */ /* 0x000fe20000000000 */
[----:B------:R-:W-:-:S03]  /*1e50*/  LOP3.LUT R12, R12, 0x64006400, RZ, 0xfc, !PT ;  /* 0x640064000c0c7812 */ /* 0x000fc600078efcff */
[----:B------:R-:W-:Y:S01]  /*1e60*/  HFMA2 R30, R35, R10, R30 ;  /* 0x0000000a231e7231 */ /* 0x000fe2000000001e */
[----:B------:R-:W-:Y:S02]  /*1e70*/  LOP3.LUT R35, R8, 0x64006400, RZ, 0xfc, !PT ;  /* 0x6400640008237812 */ /* 0x000fe400078efcff */
[C---:B------:R-:W-:Y:S02]  /*1e80*/  LOP3.LUT R8, R14.reuse, 0xf000f, RZ, 0xc0, !PT ;  /* 0x000f000f0e087812 */ /* 0x040fe400078ec0ff */
[----:B------:R-:W-:Y:S02]  /*1e90*/  LOP3.LUT R14, R14, 0xf000f0, RZ, 0xc0, !PT ;  /* 0x00f000f00e0e7812 */ /* 0x000fe400078ec0ff */
[----:B------:R-:W-:Y:S02]  /*1ea0*/  HFMA2.MMA R35, R35, 1, 1, R2 ;  /* 0x3c003c0023237835 */ /* 0x000fe40000000002 */
[----:B------:R-:W-:-:S06]  /*1eb0*/  LOP3.LUT R14, R14, 0x64006400, RZ, 0xfc, !PT ;  /* 0x640064000e0e7812 */ /* 0x000fcc00078efcff */
[----:B------:R-:W-:Y:S01]  /*1ec0*/  HFMA2.MMA R32, R35, R10, R32 ;  /* 0x0000000a23207235 */ /* 0x000fe20000000020 */
[----:B------:R-:W-:Y:S01]  /*1ed0*/  LOP3.LUT R35, R8, 0x64006400, RZ, 0xfc, !PT ;  /* 0x6400640008237812 */ /* 0x000fe200078efcff */
[----:B------:R-:W-:Y:S01]  /*1ee0*/  HFMA2.MMA R14, R14, 0.0625, 0.0625, R5 ;  /* 0x2c002c000e0e7835 */ /* 0x000fe20000000005 */
[C---:B------:R-:W-:Y:S02]  /*1ef0*/  LOP3.LUT R8, R15.reuse, 0xf000f, RZ, 0xc0, !PT ;  /* 0x000f000f0f087812 */ /* 0x040fe400078ec0ff */
[----:B------:R-:W-:Y:S01]  /*1f00*/  LOP3.LUT R15, R15, 0xf000f0, RZ, 0xc0, !PT ;  /* 0x00f000f00f0f7812 */ /* 0x000fe200078ec0ff */
[----:B------:R-:W-:-:S04]  /*1f10*/  HADD2 R35, R35, R4 ;  /* 0x0000000423237230 */ /* 0x000fc80000000000 */
[----:B------:R-:W-:Y:S01]  /*1f20*/  HFMA2 R31, R35, R10, R31 ;  /* 0x0000000a231f7231 */ /* 0x000fe2000000001f */
[----:B------:R-:W-:Y:S02]  /*1f30*/  LOP3.LUT R35, R8, 0x64006400, RZ, 0xfc, !PT ;  /* 0x6400640008237812 */ /* 0x000fe400078efcff */
[----:B------:R-:W-:Y:S01]  /*1f40*/  LOP3.LUT R8, R13, 0x64006400, RZ, 0xfc, !PT ;  /* 0x640064000d087812 */ /* 0x000fe200078efcff */
[----:B------:R-:W-:Y:S01]  /*1f50*/  HFMA2 R14, R14, R11, R31 ;  /* 0x0000000b0e0e7231 */ /* 0x000fe2000000001f */
[----:B------:R-:W-:Y:S01]  /*1f60*/  LOP3.LUT R13, R15, 0x64006400, RZ, 0xfc, !PT ;  /* 0x640064000f0d7812 */ /* 0x000fe200078efcff */
[----:B------:R-:W-:Y:S02]  /*1f70*/  HFMA2.MMA R15, R12, 0.0625, 0.0625, R7 ;  /* 0x2c002c000c0f7835 */ /* 0x000fe40000000007 */
[----:B------:R-:W-:Y:S01]  /*1f80*/  HFMA2.MMA R35, R35, 1, 1, R6 ;  /* 0x3c003c0023237835 */ /* 0x000fe20000000006 */
[----:B------:R-:W-:Y:S01]  /*1f90*/  HFMA2 R8, R8, 0.0625, 0.0625, R3 ;  /* 0x2c002c0008087831 */ /* 0x000fe20000000003 */
[----:B------:R-:W-:-:S02]  /*1fa0*/  HFMA2.MMA R29, R14, R22, R29 ;  /* 0x000000160e1d7235 */ /* 0x000fc4000000001d */
[----:B------:R-:W-:-:S03]  /*1fb0*/  HFMA2.MMA R13, R13, 0.0625, 0.0625, R0 ;  /* 0x2c002c000d0d7835 */ /* 0x000fc60000000000 */
[----:B------:R-:W-:Y:S01]  /*1fc0*/  HFMA2.MMA R8, R8, R11, R32 ;  /* 0x0000000b08087235 */ /* 0x000fe20000000020 */
[----:B------:R-:W-:Y:S01]  /*1fd0*/  HFMA2 R12, R15, R11, R30 ;  /* 0x0000000b0f0c7231 */ /* 0x000fe2000000001e */
[----:B------:R-:W-:-:S05]  /*1fe0*/  HFMA2.MMA R9, R35, R10, R9 ;  /* 0x0000000a23097235 */ /* 0x000fca0000000009 */
[----:B------:R-:W-:-:S03]  /*1ff0*/  HFMA2.MMA R31, R12, R24, R17 ;  /* 0x000000180c1f7235 */ /* 0x000fc60000000011 */
[----:B------:R-:W-:Y:S02]  /*2000*/  HFMA2 R34, R8, R23, R34 ;  /* 0x0000001708227231 */ /* 0x000fe40000000022 */
[----:B------:R-:W-:-:S04]  /*2010*/  HFMA2 R9, R13, R11, R9 ;  /* 0x0000000b0d097231 */ /* 0x000fc80000000009 */
[----:B------:R-:W-:Y:S01]  /*2020*/  HFMA2 R30, R9, R21, R16 ;  /* 0x00000015091e7231 */ /* 0x000fe20000000010 */
[----:B------:R-:W-:Y:S06]  /*2030*/  @!P0 BRA `(.L_x_867) ;  /* 0xffffffe800648947 */ /* 0x000fec000383ffff */
.L_x_865:
[----:B------:R-:W0:Y:S01]  /*2040*/  S2R R5, SR_CTAID.Y ;  /* 0x0000000000057919 */ /* 0x000e220000002600 */
[----:B------:R-:W1:Y:S01]  /*2050*/  LDC.64 R2, c[0x0][0x230] ;  /* 0x00008c00ff027b82 */ /* 0x000e620000000a00 */
[----:B------:R-:W-:Y:S02]  /*2060*/  HADD2 R31, R31.H0_H0, R31.H1_H1 ;  /* 0x3000001f1f1f7230 */ /* 0x000fe40000000800 */
[----:B------:R-:W-:-:S05]  /*2070*/  HADD2 R34, R34.H0_H0, R34.H1_H1 ;  /* 0x3000002222227230 */ /* 0x000fca0000000800 */
[----:B------:R-:W-:Y:S01]  /*2080*/  PRMT R31, R31, 0x5410, R34 ;  /* 0x000054101f1f7816 */ /* 0x000fe20000000022 */
[----:B0-----:R-:W-:-:S04]  /*2090*/  IMAD R5, R5, UR8, R28 ;  /* 0x0000000805057c24 */ /* 0x001fc8000f8e021c */
        /* <DEDUP_REMOVED lines=12> */
.L_x_871:
[----:B------:R-:W0:Y:S02]  /*2160*/  LDS R2, [R0] ;  /* 0x0000000000027984 */ /* 0x000e240000000800 */
[----:B0-----:R-:W-:-:S10]  /*2170*/  HFMA2.MMA R3, R2, 1, 1, R31 ;  /* 0x3c003c0002037835 */ /* 0x001fd4000000001f */
[----:B------:R-:W0:Y:S02]  /*2180*/  ATOMS.CAST.SPIN R3, [R0], R2, R3 ;  /* 0x000000020003738d */ /* 0x000e240001800003 */
[----:B0-----:R-:W-:-:S13]  /*2190*/  ISETP.EQ.U32.AND P0, PT, R3, 0x1, PT ;  /* 0x000000010300780c */ /* 0x001fda0003f02070 */
[----:B------:R-:W-:Y:S05]  /*21a0*/  @!P0 BRA `(.L_x_871) ;  /* 0xfffffffc00ec8947 */ /* 0x000fea000383ffff */
[----:B------:R-:W-:Y:S05]  /*21b0*/  BRA `(.L_x_869) ;  /* 0x00000000000c7947 */ /* 0x000fea0003800000 */
.L_x_870:
[----:B------:R-:W2:Y:S02]  /*21c0*/  LD.E R0, desc[UR10][R4.64] ;  /* 0x0000000a04007980 */ /* 0x000ea4000c101900 */
[----:B--2---:R-:W-:-:S05]  /*21d0*/  IMAD.IADD R3, R31, 0x1, R0 ;  /* 0x000000011f037824 */ /* 0x004fca00078e0200 */
[----:B------:R0:W-:Y:S02]  /*21e0*/  ST.E desc[UR10][R4.64], R3 ;  /* 0x0000000304007985 */ /* 0x0001e4000c10190a */
.L_x_869:
[----:B------:R-:W-:Y:S05]  /*21f0*/  BSYNC B0 ;  /* 0x0000000000007941 */ /* 0x000fea0003800000 */
.L_x_868:
[----:B------:R1:W-:Y:S02]  /*2200*/  ATOM.E.ADD.F16x2.RN.STRONG.GPU P0, RZ, desc[UR10][R4.64+0x4], R29 ;  /* 0x0000041d04ff79a2 */ /* 0x0003e4000810e1ca */
[----:B-1----:R-:W-:Y:S05]  /*2210*/  @P0 EXIT ;  /* 0x000000000000094d */ /* 0x002fea0003800000 */
[----:B------:R-:W1:Y:S02]  /*2220*/  QSPC.E.S P0, RZ, [R4+0x4] ;  /* 0x0000040004ff73aa */ /* 0x000e640000000500 */
[----:B-1----:R-:W-:Y:S05]  /*2230*/  @!P0 BRA `(.L_x_872) ;  /* 0x0000000000248947 */ /* 0x002fea0003800000 */
[----:B------:R-:W-:Y:S01]  /*2240*/  IMAD.MOV.U32 R2, RZ, RZ, R4 ;  /* 0x000000ffff027224 */ /* 0x000fe200078e0004 */
[----:B------:R-:W-:-:S04]  /*2250*/  PRMT R29, R29, 0x5410, R30 ;  /* 0x000054101d1d7816 */ /* 0x000fc8000000001e */
[----:B------:R-:W-:-:S07]  /*2260*/  MOV R0, R2 ;  /* 0x0000000200007202 */ /* 0x000fce0000000f00 */
.L_x_873:
[----:B------:R-:W0:Y:S02]  /*2270*/  LDS R2, [R0+0x4] ;  /* 0x0000040000027984 */ /* 0x000e240000000800 */
[----:B0-----:R-:W-:-:S06]  /*2280*/  HADD2 R3, R2, R29 ;  /* 0x0000001d02037230 */ /* 0x001fcc0000000000 */
[----:B------:R-:W0:Y:S02]  /*2290*/  ATOMS.CAST.SPIN R3, [R0+0x4], R2, R3 ;  /* 0x000004020003738d */ /* 0x000e240001800003 */
[----:B0-----:R-:W-:-:S13]  /*22a0*/  ISETP.EQ.U32.AND P0, PT, R3, 0x1, PT ;  /* 0x000000010300780c */ /* 0x001fda0003f02070 */
[----:B------:R-:W-:Y:S05]  /*22b0*/  @!P0 BRA `(.L_x_873) ;  /* 0xfffffffc00ec8947 */ /* 0x000fea000383ffff */
[----:B------:R-:W-:Y:S05]  /*22c0*/  EXIT ;  /* 0x000000000000794d */ /* 0x000fea0003800000 */
.L_x_872:
[----:B------:R-:W0:Y:S02]  /*22d0*/  LD.E R0, desc[UR10][R4.64+0x4] ;  /* 0x0000040a04007980 */ /* 0x000e24000c101900 */
[----:B0-----:R-:W-:-:S05]  /*22e0*/  IMAD.IADD R3, R29, 0x1, R0 ;  /* 0x000000011d037824 */ /* 0x001fca00078e0200 */
[----:B------:R-:W-:Y:S01]  /*22f0*/  ST.E desc[UR10][R4.64+0x4], R3 ;  /* 0x0000040304007985 */ /* 0x000fe2000c10190a */
[----:B------:R-:W-:Y:S05]  /*2300*/  EXIT ;  /* 0x000000000000794d */ /* 0x000fea0003800000 */
.L_x_874:
        /* <DEDUP_REMOVED lines=15> */
.L_x_4026:


//--------------------- .text._Z28gemm_half_q_half_gptq_kernelILi8ELb0ELb1EEvPK6__halfPKjS4_S2_PS0_iiiiiPKtibS2_i --------------------------
	.section	.text._Z28gemm_half_q_half_gptq_kernelILi8ELb0ELb1EEvPK6__halfPKjS4_S2_PS0_iiiiiPKtibS2_i,"ax",@progbits
	.align	128
        .global         _Z28gemm_half_q_half_gptq_kernelILi8ELb0ELb1EEvPK6__halfPKjS4_S2_PS0_iiiiiPKtibS2_i
        .type           _Z28gemm_half_q_half_gptq_kernelILi8ELb0ELb1EEvPK6__halfPKjS4_S2_PS0_iiiiiPKtibS2_i,@function
        .size           _Z28gemm_half_q_half_gptq_kernelILi8ELb0ELb1EEvPK6__halfPKjS4_S2_PS0_iiiiiPKtibS2_i,(.L_x_4027 - _Z28gemm_half_q_half_gptq_kernelILi8ELb0ELb1EEvPK6__halfPKjS4_S2_PS0_iiiiiPKtibS2_i)
        .other          _Z28gemm_half_q_half_gptq_kernelILi8ELb0ELb1EEvPK6__halfPKjS4_S2_PS0_iiiiiPKtibS2_i,@"STO_CUDA_ENTRY STV_DEFAULT"
_Z28gemm_half_q_half_gptq_kernelILi8ELb0ELb1EEvPK6__halfPKjS4_S2_PS0_iiiiiPKtibS2_i:
.text._Z28gemm_half_q_half_gptq_kernelILi8ELb0ELb1EEvPK6__halfPKjS4_S2_PS0_iiiiiPKtibS2_i:
[----:B------:R-:W-:Y:S08]  /*0000*/  LDC R1, c[0x0][0x28] ;  /* 0x00000a00ff017b82 */ /* 0x000ff00000000800 */
[----:B------:R-:W0:Y:S01]  /*0010*/  S2UR UR8, SR_CTAID.Z ;  /* 0x00000000000879c3 */ /* 0x000e220000002700 */
[----:B------:R-:W1:Y:S01]  /*0020*/  S2R R18, SR_TID.X ;  /* 0x0000000000127919 */ /* 0x000e620000002100 */
[----:B------:R-:W-:Y:S01]  /*0030*/  ULDC UR12, c[0x0][0x240] ;  /* 0x00009000000c7ab9 */ /* 0x000fe20000000800 */
[----:B------:R-:W-:Y:S01]  /*0040*/  ULDC.64 UR10, c[0x0][0x208] ;  /* 0x00008200000a7ab9 */ /* 0x000fe20000000a00 */
[----:B------:R-:W-:Y:S01]  /*0050*/  BSSY B0, `(.L_x_875) ;  /* 0x0000056000007945 */ /* 0x000fe20003800000 */
[----:B------:R-:W1:Y:S03]  /*0060*/  S2R R5, SR_CTAID.Z ;  /* 0x0000000000057919 */ /* 0x000e660000002700 */
[----:B------:R-:W2:Y:S01]  /*0070*/  S2UR UR5, SR_CTAID.Y ;  /* 0x00000000000579c3 */ /* 0x000ea20000002600 */
[----:B------:R-:W3:Y:S01]  /*0080*/  S2R R3, SR_CTAID.X ;  /* 0x0000000000037919 */ /* 0x000ee20000002500 */
[----:B0-----:R-:W-:-:S04]  /*0090*/  ULEA UR4, UR8, 0x80, 0x7 ;  /* 0x0000008008047891 */ /* 0x001fc8000f8e383f */
[----:B------:R-:W-:-:S04]  /*00a0*/  UISETP.LT.AND UP0, UPT, UR4, UR12, UPT ;  /* 0x0000000c0400728c */ /* 0x000fc8000bf01270 */
[----:B------:R-:W-:Y:S02]  /*00b0*/  USEL UR4, UR4, UR12, UP0 ;  /* 0x0000000c04047287 */ /* 0x000fe40008000000 */
[----:B--2---:R-:W-:Y:S01]  /*00c0*/  USHF.L.U32 UR5, UR5, 0x3, URZ ;  /* 0x0000000305057899 */ /* 0x004fe2000800063f */
[----:B-1----:R-:W-:-:S04]  /*00d0*/  LEA R0, R5, R18, 0x7 ;  /* 0x0000001205007211 */ /* 0x002fc800078e38ff */
[----:B------:R-:W-:Y:S02]  /*00e0*/  ISETP.GE.AND P0, PT, R0, UR4, PT ;  /* 0x0000000400007c0c */ /* 0x000fe4000bf06270 */
[----:B---3--:R-:W-:-:S04]  /*00f0*/  LEA R3, R3, R18, 0x7 ;  /* 0x0000001203037211 */ /* 0x008fc800078e38ff */
[----:B------:R-:W-:-:S07]  /*0100*/  SHF.L.U32 R85, R3, 0x2, RZ ;  /* 0x0000000203557819 */ /* 0x000fce00000006ff */
[----:B------:R-:W-:Y:S05]  /*0110*/  @P0 BRA `(.L_x_876) ;  /* 0x0000000400240947 */ /* 0x000fea0003800000 */
[----:B------:R-:W0:Y:S01]  /*0120*/  S2UR UR7, SR_CgaCtaId ;  /* 0x00000000000779c3 */ /* 0x000e220000008800 */
[----:B------:R-:W-:Y:S01]  /*0130*/  ULDC.64 UR14, c[0x0][0x250] ;  /* 0x00009400000e7ab9 */ /* 0x000fe20000000a00 */
[----:B------:R-:W-:Y:S01]  /*0140*/  UMOV UR6, 0x400 ;  /* 0x0000040000067882 */ /* 0x000fe20000000000 */
[----:B------:R-:W-:Y:S01]  /*0150*/  ISETP.NE.U32.AND P0, PT, RZ, UR14, PT ;  /* 0x0000000eff007c0c */ /* 0x000fe2000bf05070 */
[----:B------:R-:W-:Y:S01]  /*0160*/  UIMAD UR9, UR5, UR12, URZ ;  /* 0x0000000c050972a4 */ /* 0x000fe2000f8e023f */
[----:B------:R-:W-:Y:S02]  /*0170*/  SHF.R.S32.HI R3, RZ, 0x1f, R0 ;  /* 0x0000001fff037819 */ /* 0x000fe40000011400 */
[----:B------:R-:W-:Y:S01]  /*0180*/  ISETP.NE.AND.EX P0, PT, RZ, UR15, PT, P0 ;  /* 0x0000000fff007c0c */ /* 0x000fe2000bf05300 */
[----:B0-----:R-:W-:Y:S02]  /*0190*/  ULEA UR6, UR7, UR6, 0x18 ;  /* 0x0000000607067291 */ /* 0x001fe4000f8ec03f */
[----:B------:R-:W-:-:S04]  /*01a0*/  USHF.R.S32.HI UR7, URZ, 0x1f, UR9 ;  /* 0x0000001f3f077899 */ /* 0x000fc80008011409 */
[----:B------:R-:W-:-:S06]  /*01b0*/  LEA R18, R18, UR6, 0x1 ;  /* 0x0000000612127c11 */ /* 0x000fcc000f8e08ff */
[----:B------:R-:W-:Y:S05]  /*01c0*/  @!P0 BRA `(.L_x_877) ;  /* 0x0000000000848947 */ /* 0x000fea0003800000 */
[----:B------:R-:W-:-:S04]  /*01d0*/  LEA R12, P0, R0, UR14, 0x1 ;  /* 0x0000000e000c7c11 */ /* 0x000fc8000f8008ff */
[----:B------:R-:W-:Y:S01]  /*01e0*/  LEA.HI.X R13, R0, UR15, R3, 0x1, P0 ;  /* 0x0000000f000d7c11 */ /* 0x000fe200080f0c03 */
[----:B------:R-:W-:-:S04]  /*01f0*/  ULDC.64 UR14, c[0x0][0x210] ;  /* 0x00008400000e7ab9 */ /* 0x000fc80000000a00 */
[----:B------:R-:W2:Y:S01]  /*0200*/  LDG.E.U16.CONSTANT R12, desc[UR10][R12.64] ;  /* 0x0000000a0c0c7981 */ /* 0x000ea2000c1e9500 */
[----:B------:R-:W-:Y:S02]  /*0210*/  MOV R17, UR12 ;  /* 0x0000000c00117c02 */ /* 0x000fe40008000f00 */
[----:B--2---:R-:W-:-:S04]  /*0220*/  IADD3 R0, P0, R12, UR9, RZ ;  /* 0x000000090c007c10 */ /* 0x004fc8000ff1e0ff */
[----:B------:R-:W-:Y:S02]  /*0230*/  IADD3.X R3, RZ, UR7, RZ, P0, !PT ;  /* 0x00000007ff037c10 */ /* 0x000fe400087fe4ff */
        /* <DEDUP_REMOVED lines=26> */
.L_x_877:
[----:B------:R-:W-:Y:S01]  /*03e0*/  IADD3 R0, P0, R0, UR9, RZ ;  /* 0x0000000900007c10 */ /* 0x000fe2000ff1e0ff */
[----:B------:R-:W-:Y:S01]  /*03f0*/  ULDC.64 UR14, c[0x0][0x210] ;  /* 0x00008400000e7ab9 */ /* 0x000fe20000000a00 */
[----:B------:R-:W-:Y:S02]  /*0400*/  MOV R17, UR12 ;  /* 0x0000000c00117c02 */ /* 0x000fe40008000f00 */
[----:B------:R-:W-:Y:S02]  /*0410*/  IADD3.X R3, R3, UR7, RZ, P0, !PT ;  /* 0x0000000703037c10 */ /* 0x000fe400087fe4ff */
        /* <DEDUP_REMOVED lines=25> */
.L_x_876:
[----:B------:R-:W-:Y:S05]  /*05b0*/  BSYNC B0 ;  /* 0x0000000000007941 */ /* 0x000fea0003800000 */
.L_x_875:
        /* <DEDUP_REMOVED lines=27> */
.L_x_878:
[----:B------:R-:W-:Y:S01]  /*0770*/  ULDC UR7, c[0x0][0x248] ;  /* 0x0000920000077ab9 */ /* 0x000fe20000000800 */
[----:B------:R-:W-:Y:S01]  /*0780*/  USHF.L.U32 UR5, UR8, 0x7, URZ ;  /* 0x0000000708057899 */ /* 0x000fe2000800063f */
[----:B--2---:R-:W-:-:S03]  /*0790*/  MOV R2, UR7 ;  /* 0x0000000700027c02 */ /* 0x004fc60008000f00 */
[----:B------:R-:W-:Y:S01]  /*07a0*/  ULOP3.LUT UR6, UR5, UR7, URZ, 0x3c, !UPT ;  /* 0x0000000705067292 */ /* 0x000fe2000f8e3c3f */
[----:B01----:R-:W-:Y:S02]  /*07b0*/  IABS R5, R2 ;  /* 0x0000000200057213 */ /* 0x003fe40000000000 */
[----:B------:R-:W-:Y:S02]  /*07c0*/  MOV R6, UR5 ;  /* 0x0000000500067c02 */ /* 0x000fe40008000f00 */
[----:B------:R-:W0:Y:S01]  /*07d0*/  I2F.RP R4, R5 ;  /* 0x0000000500047306 */ /* 0x000e220000209400 */
[----:B------:R-:W-:-:S07]  /*07e0*/  ISETP.LE.AND P1, PT, RZ, UR6, PT ;  /* 0x00000006ff007c0c */ /* 0x000fce000bf23270 */
[----:B0-----:R-:W0:Y:S02]  /*07f0*/  MUFU.RCP R4, R4 ;  /* 0x0000000400047308 */ /* 0x001e240000001000 */
[----:B0-----:R-:W-:Y:S02]  /*0800*/  IADD3 R2, R4, 0xffffffe, RZ ;  /* 0x0ffffffe04027810 */ /* 0x001fe40007ffe0ff */
[----:B------:R-:W-:-:S04]  /*0810*/  IABS R4, R6 ;  /* 0x0000000600047213 */ /* 0x000fc80000000000 */
[----:B------:R0:W1:Y:S02]  /*0820*/  F2I.FTZ.U32.TRUNC.NTZ R3, R2 ;  /* 0x0000000200037305 */ /* 0x000064000021f000 */
[----:B0-----:R-:W-:Y:S01]  /*0830*/  HFMA2.MMA R2, -RZ, RZ, 0, 0 ;  /* 0x00000000ff027435 */ /* 0x001fe200000001ff */
[----:B-1----:R-:W-:-:S05]  /*0840*/  IADD3 R8, RZ, -R3, RZ ;  /* 0x80000003ff087210 */ /* 0x002fca0007ffe0ff */
[----:B------:R-:W-:-:S04]  /*0850*/  IMAD R7, R8, R5, RZ ;  /* 0x0000000508077224 */ /* 0x000fc800078e02ff */
[----:B------:R-:W-:-:S06]  /*0860*/  IMAD.HI.U32 R3, R3, R7, R2 ;  /* 0x0000000703037227 */ /* 0x000fcc00078e0002 */
[----:B------:R-:W-:-:S05]  /*0870*/  IMAD.HI.U32 R3, R3, R4, RZ ;  /* 0x0000000403037227 */ /* 0x000fca00078e00ff */
        /* <DEDUP_REMOVED lines=11> */
[----:B------:R-:W-:Y:S02]  /*0930*/  MOV R82, R3 ;  /* 0x0000000300527202 */ /* 0x000fe40000000f00 */
[----:B------:R-:W0:Y:S02]  /*0940*/  LDC.64 R2, c[0x0][0x220] ;  /* 0x00008800ff027b82 */ /* 0x000e240000000a00 */
        /* <DEDUP_REMOVED lines=14> */
[----:B------:R-:W-:Y:S01]  /*0a30*/  UISETP.GE.AND UP0, UPT, UR5, UR4, UPT ;  /* 0x000000040500728c */ /* 0x000fe2000bf06270 */
[----:B------:R-:W-:Y:S01]  /*0a40*/  I2F.F16 R10, -0x40 ;  /* 0xffffffc0000a7906 */ /* 0x000fe20000200c00 */
[----:B------:R-:W-:Y:S01]  /*0a50*/  HFMA2.MMA R74, -RZ, RZ, 0, 0 ;  /* 0x00000000ff4a7435 */ /* 0x000fe200000001ff */
[----:B------:R-:W-:Y:S02]  /*0a60*/  LOP3.LUT R84, R84, 0x10, RZ, 0xc0, !PT ;  /* 0x0000001054547812 */ /* 0x000fe400078ec0ff */
[----:B------:R-:W-:-:S02]  /*0a70*/  CS2R R58, SRZ ;  /* 0x00000000003a7805 */ /* 0x000fc4000001ff00 */
[----:B------:R-:W-:Y:S02]  /*0a80*/  CS2R R60, SRZ ;  /* 0x00000000003c7805 */ /* 0x000fe4000001ff00 */
[----:B------:R-:W-:Y:S02]  /*0a90*/  PLOP3.LUT P0, PT, PT, PT, UP0, 0x80, 0x0 ;  /* 0x000000000000781c */ /* 0x000fe40003f0f008 */
[----:B------:R-:W-:Y:S02]  /*0aa0*/  CS2R R62, SRZ ;  /* 0x00000000003e7805 */ /* 0x000fe4000001ff00 */
[----:B------:R-:W-:Y:S02]  /*0ab0*/  CS2R R66, SRZ ;  /* 0x0000000000427805 */ /* 0x000fe4000001ff00 */
[----:B------:R-:W-:Y:S02]  /*0ac0*/  CS2R R70, SRZ ;  /* 0x0000000000467805 */ /* 0x000fe4000001ff00 */
[----:B------:R-:W-:-:S02]  /*0ad0*/  CS2R R68, SRZ ;  /* 0x0000000000447805 */ /* 0x000fc4000001ff00 */
[----:B------:R-:W-:Y:S02]  /*0ae0*/  CS2R R64, SRZ ;  /* 0x0000000000407805 */ /* 0x000fe4000001ff00 */
[----:B------:R-:W-:Y:S02]  /*0af0*/  CS2R R54, SRZ ;  /* 0x0000000000367805 */ /* 0x000fe4000001ff00 */
[----:B------:R-:W-:Y:S02]  /*0b00*/  CS2R R56, SRZ ;  /* 0x0000000000387805 */ /* 0x000fe4000001ff00 */
[----:B------:R-:W-:Y:S02]  /*0b10*/  CS2R R72, SRZ ;  /* 0x0000000000487805 */ /* 0x000fe4000001ff00 */
[----:B------:R-:W-:Y:S02]  /*0b20*/  CS2R R52, SRZ ;  /* 0x0000000000347805 */ /* 0x000fe4000001ff00 */
[----:B------:R-:W-:-:S02]  /*0b30*/  CS2R R50, SRZ ;  /* 0x0000000000327805 */ /* 0x000fc4000001ff00 */
[----:B------:R-:W-:Y:S02]  /*0b40*/  CS2R R48, SRZ ;  /* 0x0000000000307805 */ /* 0x000fe4000001ff00 */
[----:B------:R-:W-:Y:S02]  /*0b50*/  CS2R R90, SRZ ;  /* 0x00000000005a7805 */ /* 0x000fe4000001ff00 */
[----:B------:R-:W-:Y:S01]  /*0b60*/  CS2R R88, SRZ ;  /* 0x0000000000587805 */ /* 0x000fe2000001ff00 */
[----:B------:R-:W-:Y:S01]  /*0b70*/  BAR.SYNC.DEFER_BLOCKING 0x0 ;  /* 0x0000000000007b1d */ /* 0x000fe20000010000 */
[----:B--2---:R-:W-:-:S04]  /*0b80*/  SHF.R.U32.HI R6, RZ, R84, R3 ;  /* 0x00000054ff067219 */ /* 0x004fc80000011603 */
[----:B------:R-:W-:-:S04]  /*0b90*/  IADD3 R7, R6, 0x1, RZ ;  /* 0x0000000106077810 */ /* 0x000fc80007ffe0ff */
[----:B------:R-:W-:Y:S02]  /*0ba0*/  LOP3.LUT R2, R7, 0xf, RZ, 0xc0, !PT ;  /* 0x0000000f07027812 */ /* 0x000fe400078ec0ff */
[C---:B------:R-:W-:Y:S02]  /*0bb0*/  LEA.HI R7, R6.reuse, 0x1, RZ, 0x1c ;  /* 0x0000000106077811 */ /* 0x040fe400078fe0ff */
[----:B------:R1:W2:Y:S02]  /*0bc0*/  I2F.F16 R3, R2 ;  /* 0x0000000200037306 */ /* 0x0002a40000200c00 */
[----:B------:R-:W-:Y:S02]  /*0bd0*/  LOP3.LUT R11, R7, 0xf, RZ, 0xc0, !PT ;  /* 0x0000000f070b7812 */ /* 0x000fe400078ec0ff */
[C---:B------:R-:W-:Y:S02]  /*0be0*/  LEA.HI R7, R6.reuse, 0x1, RZ, 0x18 ;  /* 0x0000000106077811 */ /* 0x040fe400078fc0ff */
[----:B------:R-:W-:-:S02]  /*0bf0*/  LEA.HI R6, R6, 0x1, RZ, 0x14 ;  /* 0x0000000106067811 */ /* 0x000fc400078fa0ff */
[----:B0-----:R-:W-:Y:S01]  /*0c00*/  LOP3.LUT R4, R7, 0xf, RZ, 0xc0, !PT ;  /* 0x0000000f07047812 */ /* 0x001fe200078ec0ff */
[----:B------:R0:W5:Y:S01]  /*0c10*/  I2F.F16 R5, R11 ;  /* 0x0000000b00057306 */ /* 0x0001620000200c00 */
[----:B------:R-:W-:Y:S02]  /*0c20*/  LOP3.LUT R6, R6, 0xf, RZ, 0xc0, !PT ;  /* 0x0000000f06067812 */ /* 0x000fe400078ec0ff */
[----:B-1----:R-:W-:Y:S02]  /*0c30*/  LOP3.LUT R2, R2, 0xe400, RZ, 0xfc, !PT ;  /* 0x0000e40002027812 */ /* 0x002fe400078efcff */
[C-C-:B---3--:R-:W-:Y:S01]  /*0c40*/  PRMT R80, R8.reuse, 0x5410, R8.reuse ;  /* 0x0000541008507816 */ /* 0x148fe20000000008 */
[----:B--2---:R-:W-:Y:S01]  /*0c50*/  HADD2 R76, R10.H0_H0, -R3.H0_H0 ;  /* 0xa00000030a4c7230 */ /* 0x004fe20000000800 */
[----:B------:R-:W-:Y:S01]  /*0c60*/  PRMT R81, R8, 0x7632, R8 ;  /* 0x0000763208517816 */ /* 0x000fe20000000008 */
[----:B------:R1:W2:Y:S01]  /*0c70*/  I2F.F16 R7, R4 ;  /* 0x0000000400077306 */ /* 0x0002a20000200c00 */
[----:B0-----:R-:W-:-:S02]  /*0c80*/  LOP3.LUT R11, R11, 0xe400, RZ, 0xfc, !PT ;  /* 0x0000e4000b0b7812 */ /* 0x001fc400078efcff */
[C-C-:B----4-:R-:W-:Y:S02]  /*0c90*/  PRMT R79, R9.reuse, 0x5410, R9.reuse ;  /* 0x00005410094f7816 */ /* 0x150fe40000000009 */
[----:B------:R-:W-:Y:S01]  /*0ca0*/  PRMT R78, R9, 0x7632, R9 ;  /* 0x00007632094e7816 */ /* 0x000fe20000000009 */
[C---:B-----5:R-:W-:Y:S02]  /*0cb0*/  HADD2 R3, R10.reuse.H0_H0, -R5.H0_H0 ;  /* 0xa00000050a037230 */ /* 0x060fe40000000800 */
[----:B------:R0:W3:Y:S01]  /*0cc0*/  I2F.F16 R13, R6 ;  /* 0x00000006000d7306 */ /* 0x0000e20000200c00 */
[----:B-1----:R-:W-:Y:S02]  /*0cd0*/  LOP3.LUT R4, R4, 0xe400, RZ, 0xfc, !PT ;  /* 0x0000e40004047812 */ /* 0x002fe400078efcff */
[----:B------:R-:W-:Y:S02]  /*0ce0*/  PRMT R77, R2, 0x5410, R2 ;  /* 0x00005410024d7816 */ /* 0x000fe40000000002 */
[----:B------:R-:W-:Y:S01]  /*0cf0*/  PRMT R75, R11, 0x5410, R11 ;  /* 0x000054100b4b7816 */ /* 0x000fe2000000000b */
[----:B--2---:R-:W-:Y:S01]  /*0d00*/  HADD2 R5, R10.H0_H0, -R7.H0_H0 ;  /* 0xa00000070a057230 */ /* 0x004fe20000000800 */
[----:B------:R-:W-:-:S02]  /*0d10*/  MOV R7, RZ ;  /* 0x000000ff00077202 */ /* 0x000fc40000000f00 */
[----:B0-----:R-:W-:Y:S02]  /*0d20*/  LOP3.LUT R6, R6, 0xe400, RZ, 0xfc, !PT ;  /* 0x0000e40006067812 */ /* 0x001fe400078efcff */
[----:B------:R-:W-:Y:S02]  /*0d30*/  PRMT R4, R4, 0x5410, R4 ;  /* 0x0000541004047816 */ /* 0x000fe40000000004 */
[----:B------:R-:W-:Y:S01]  /*0d40*/  PRMT R6, R6, 0x5410, R6 ;  /* 0x0000541006067816 */ /* 0x000fe20000000006 */
[----:B---3--:R-:W-:Y:S01]  /*0d50*/  HADD2 R10, R10.H0_H0, -R13.H0_H0 ;  /* 0xa000000d0a0a7230 */ /* 0x008fe20000000800 */
[----:B------:R-:W-:Y:S06]  /*0d60*/  @P0 BRA `(.L_x_879) ;  /* 0x0000003c00140947 */ /* 0x000fec0003800000 */
[----:B------:R-:W-:Y:S01]  /*0d70*/  USHF.R.S32.HI UR6, URZ, 0x1f, UR5 ;  /* 0x0000001f3f067899 */ /* 0x000fe20008011405 */
[----:B------:R-:W0:Y:S01]  /*0d80*/  S2UR UR8, SR_CgaCtaId ;  /* 0x00000000000879c3 */ /* 0x000e220000008800 */
[----:B------:R-:W-:Y:S01]  /*0d90*/  ULDC.64 UR12, c[0x0][0x218] ;  /* 0x00008600000c7ab9 */ /* 0x000fe20000000a00 */
[----:B------:R-:W-:Y:S01]  /*0da0*/  MOV R59, RZ ;  /* 0x000000ff003b7202 */ /* 0x000fe20000000f00 */
[----:B------:R-:W-:Y:S01]  /*0db0*/  ULEA.HI UR6, UR6, UR5, URZ, 0x3 ;  /* 0x0000000506067291 */ /* 0x000fe2000f8f183f */
[----:B------:R-:W-:-:S03]  /*0dc0*/  ULDC UR9, c[0x0][0x23c] ;  /* 0x00008f0000097ab9 */ /* 0x000fc60000000800 */
        /* <DEDUP_REMOVED lines=8> */
[C---:B------:R-:W-:Y:S02]  /*0e50*/  LEA R87, P0, R0.reuse, UR12, 0x2 ;  /* 0x0000000c00577c11 */ /* 0x040fe4000f8010ff */
[----:B------:R-:W-:Y:S01]  /*0e60*/  MOV R2, R10 ;  /* 0x0000000a00027202 */ /* 0x000fe20000000f00 */
[----:B------:R-:W-:Y:S01]  /*0e70*/  UMOV UR8, UR6 ;  /* 0x0000000600087c82 */ /* 0x000fe20008000000 */
[----:B------:R-:W-:-:S09]  /*0e80*/  LEA.HI.X R86, R0, UR13, R9, 0x2, P0 ;  /* 0x0000000d00567c11 */ /* 0x000fd200080f1409 */
.L_x_881:
[----:B------:R-:W0:Y:S01]  /*0e90*/  LDC R0, c[0x0][0x23c] ;  /* 0x00008f00ff007b82 */ /* 0x000e220000000800 */
[-C--:B------:R-:W-:Y:S01]  /*0ea0*/  LOP3.LUT R87, R87, R86.reuse, RZ, 0x3c, !PT ;  /* 0x0000005657577212 */ /* 0x080fe200078e3cff */
[----:B------:R-:W1:Y:S03]  /*0eb0*/  LDS.128 R12, [UR7] ;  /* 0x00000007ff0c7984 */ /* 0x000e660008000c00 */
[C---:B------:R-:W-:Y:S01]  /*0ec0*/  LOP3.LUT R86, R87.reuse, R86, RZ, 0x3c, !PT ;  /* 0x0000005657567212 */ /* 0x040fe200078e3cff */
[----:B------:R-:W2:Y:S03]  /*0ed0*/  LDS.128 R16, [UR7+0x100] ;  /* 0x00010007ff107984 */ /* 0x000ea60008000c00 */
[----:B------:R-:W-:-:S05]  /*0ee0*/  LOP3.LUT R87, R87, R86, RZ, 0x3c, !PT ;  /* 0x0000005657577212 */ /* 0x000fca00078e3cff */
[----:B------:R-:W3:Y:S01]  /*0ef0*/  LDG.E.128.CONSTANT R8, desc[UR10][R86.64] ;  /* 0x0000000a56087981 */ /* 0x000ee2000c1e9d00 */
[----:B0-----:R-:W-:-:S05]  /*0f00*/  IMAD.WIDE R20, R0, 0x4, R86 ;  /* 0x0000000400147825 */ /* 0x001fca00078e0256 */
[----:B------:R0:W5:Y:S01]  /*0f10*/  LDG.E.128.CONSTANT R24, desc[UR10][R20.64] ;  /* 0x0000000a14187981 */ /* 0x000162000c1e9d00 */
[----:B------:R-:W-:-:S06]  /*0f20*/  UISETP.NE.AND UP0, UPT, UR5, UR8, UPT ;  /* 0x000000080500728c */ /* 0x000fcc000bf05270 */
[----:B------:R-:W-:Y:S02]  /*0f30*/  PLOP3.LUT P0, PT, PT, PT, UP0, 0x80, 0x0 ;  /* 0x000000000000781c */ /* 0x000fe40003f0f008 */
[C---:B---3--:R-:W-:Y:S02]  /*0f40*/  LOP3.LUT R32, R8.reuse, 0xf000f, RZ, 0xc0, !PT ;  /* 0x000f000f08207812 */ /* 0x048fe400078ec0ff */
        /* <DEDUP_REMOVED lines=23> */
[----:B012---:R-:W-:Y:S06]  /*10c0*/  @P0 BRA `(.L_x_880) ;  /* 0x0000000000b00947 */ /* 0x007fec0003800000 */
        /* <DEDUP_REMOVED lines=24> */
[----:B------:R-:W-:Y:S02]  /*1250*/  LOP3.LUT R6, R6, 0xf, RZ, 0xc0, !PT ;  /* 0x0000000f06067812 */ /* 0x000fe400078ec0ff */
[----:B0-----:R-:W-:-:S04]  /*1260*/  LOP3.LUT R4, R38, 0xe400, RZ, 0xfc, !PT ;  /* 0x0000e40026047812 */ /* 0x001fc800078efcff */
[----:B------:R-:W-:Y:S01]  /*1270*/  PRMT R4, R4, 0x5410, R4 ;  /* 0x0000541004047816 */ /* 0x000fe20000000004 */
[----:B------:R0:W0:Y:S01]  /*1280*/  I2F.F16 R3, R37 ;  /* 0x0000002500037306 */ /* 0x0000220000200c00 */
[----:B-1----:R-:W-:Y:S02]  /*1290*/  LOP3.LUT R36, R36, 0xe400, RZ, 0xfc, !PT ;  /* 0x0000e40024247812 */ /* 0x002fe400078efcff */
[----:B---3--:R-:W-:Y:S02]  /*12a0*/  PRMT R80, R81, 0x5410, R81 ;  /* 0x0000541051507816 */ /* 0x008fe40000000051 */
[----:B----4-:R-:W-:Y:S01]  /*12b0*/  PRMT R79, R78, 0x5410, R78 ;  /* 0x000054104e4f7816 */ /* 0x010fe2000000004e */
[----:B--2---:R-:W-:Y:S02]  /*12c0*/  HADD2 R76, R39.H0_H0, -R76.H0_H0 ;  /* 0xa000004c274c7230 */ /* 0x004fe40000000800 */
[----:B------:R1:W2:Y:S01]  /*12d0*/  I2F.F16 R5, R38 ;  /* 0x0000002600057306 */ /* 0x0002a20000200c00 */
[----:B0-----:R-:W-:-:S02]  /*12e0*/  LOP3.LUT R37, R37, 0xe400, RZ, 0xfc, !PT ;  /* 0x0000e40025257812 */ /* 0x001fc400078efcff */
[----:B------:R-:W-:Y:S02]  /*12f0*/  PRMT R81, R81, 0x7632, R81 ;  /* 0x0000763251517816 */ /* 0x000fe40000000051 */
[----:B------:R-:W-:Y:S01]  /*1300*/  PRMT R78, R78, 0x7632, R78 ;  /* 0x000076324e4e7816 */ /* 0x000fe2000000004e */
[C---:B------:R-:W-:Y:S02]  /*1310*/  HADD2 R3, R39.reuse.H0_H0, -R3.H0_H0 ;  /* 0xa000000327037230 */ /* 0x040fe40000000800 */
[----:B------:R0:W3:Y:S01]  /*1320*/  I2F.F16 R2, R6 ;  /* 0x0000000600027306 */ /* 0x0000e20000200c00 */
[----:B-1----:R-:W-:Y:S02]  /*1330*/  LOP3.LUT R38, R6, 0xe400, RZ, 0xfc, !PT ;  /* 0x0000e40006267812 */ /* 0x002fe400078efcff */
[----:B------:R-:W-:Y:S02]  /*1340*/  PRMT R77, R36, 0x5410, R36 ;  /* 0x00005410244d7816 */ /* 0x000fe40000000024 */
[----:B------:R-:W-:Y:S01]  /*1350*/  PRMT R75, R37, 0x5410, R37 ;  /* 0x00005410254b7816 */ /* 0x000fe20000000025 */
[C---:B--2---:R-:W-:Y:S01]  /*1360*/  HADD2 R5, R39.reuse.H0_H0, -R5.H0_H0 ;  /* 0xa000000527057230 */ /* 0x044fe20000000800 */
[----:B0-----:R-:W-:Y:S01]  /*1370*/  PRMT R6, R38, 0x5410, R38 ;  /* 0x0000541026067816 */ /* 0x001fe20000000026 */
[----:B---3--:R-:W-:-:S07]  /*1380*/  HADD2 R2, R39.H0_H0, -R2.H0_H0 ;  /* 0xa000000227027230 */ /* 0x008fce0000000800 */
.L_x_880:
[----:B------:R-:W-:Y:S01]  /*1390*/  HFMA2.MMA R32, R32, 1, 1, R77 ;  /* 0x3c003c0020207835 */ /* 0x000fe2000000004d */
[----:B------:R-:W-:Y:S01]  /*13a0*/  HADD2 R41, R22, R75 ;  /* 0x0000004b16297230 */ /* 0x000fe20000000000 */
[----:B------:R-:W-:Y:S01]  /*13b0*/  HFMA2.MMA R35, R35, 1, 1, R4 ;  /* 0x3c003c0023237835 */ /* 0x000fe20000000004 */
[----:B------:R-:W-:Y:S01]  /*13c0*/  LOP3.LUT R47, R28, 0x64006400, RZ, 0xfc, !PT ;  /* 0x640064001c2f7812 */ /* 0x000fe200078efcff */
[----:B------:R-:W-:Y:S01]  /*13d0*/  HFMA2.MMA R40, R23, 0.0625, 0.0625, R76 ;  /* 0x2c002c0017287835 */ /* 0x000fe2000000004c */
[----:B------:R-:W-:Y:S01]  /*13e0*/  LOP3.LUT R30, R30, 0x64006400, RZ, 0xfc, !PT ;  /* 0x640064001e1e7812 */ /* 0x000fe200078efcff */
[----:B------:R-:W-:Y:S01]  /*13f0*/  HFMA2.MMA R34, R34, 0.0625, 0.0625, R5 ;  /* 0x2c002c0022227835 */ /* 0x000fe20000000005 */
[----:B------:R-:W-:Y:S01]  /*1400*/  LOP3.LUT R44, R31, 0x64006400, RZ, 0xfc, !PT ;  /* 0x640064001f2c7812 */ /* 0x000fe200078efcff */
[-C--:B------:R-:W-:Y:S01]  /*1410*/  HFMA2.MMA R22, R32, R12.reuse, RZ ;  /* 0x0000000c20167235 */ /* 0x080fe200000000ff */
[----:B------:R-:W-:Y:S01]  /*1420*/  LOP3.LUT R29, R29, 0x64006400, RZ, 0xfc, !PT ;  /* 0x640064001d1d7812 */ /* 0x000fe200078efcff */
[----:B------:R-:W-:Y:S01]  /*1430*/  HFMA2.MMA R28, R35, R12, RZ ;  /* 0x0000000c231c7235 */ /* 0x000fe200000000ff */
[----:B------:R-:W-:Y:S01]  /*1440*/  HADD2 R43, R43, R6 ;  /* 0x000000062b2b7230 */ /* 0x000fe20000000000 */
[----:B------:R-:W-:Y:S01]  /*1450*/  HFMA2.MMA R45, R30, 1, 1, R75 ;  /* 0x3c003c001e2d7835 */ /* 0x000fe2000000004b */
[----:B------:R-:W-:Y:S01]  /*1460*/  HFMA2 R42, R42, 0.0625, 0.0625, R3 ;  /* 0x2c002c002a2a7831 */ /* 0x000fe20000000003 */
[----:B------:R-:W-:Y:S01]  /*1470*/  LOP3.LUT R8, R8, 0xf000f0, RZ, 0xc0, !PT ;  /* 0x00f000f008087812 */ /* 0x000fe200078ec0ff */
[-C--:B------:R-:W-:Y:S01]  /*1480*/  HFMA2 R23, R41, R12.reuse, RZ.H0_H0 ;  /* 0x0000000c29177231 */ /* 0x080fe200000400ff */
[-C--:B------:R-:W-:Y:S01]  /*1490*/  HFMA2.MMA R22, R40, R13.reuse, R22 ;  /* 0x0000000d28167235 */ /* 0x080fe20000000016 */
[----:B------:R-:W-:Y:S01]  /*14a0*/  HADD2 R44, R44, R77 ;  /* 0x0000004d2c2c7230 */ /* 0x000fe20000000000 */
[----:B------:R-:W-:Y:S01]  /*14b0*/  HFMA2.MMA R28, R34, R13, R28 ;  /* 0x0000000d221c7235 */ /* 0x000fe2000000001c */
[----:B------:R-:W-:Y:S01]  /*14c0*/  HFMA2 R33, R33, 0.0625, 0.0625, R2 ;  /* 0x2c002c0021217831 */ /* 0x000fe20000000002 */
[----:B------:R-:W-:Y:S01]  /*14d0*/  HFMA2.MMA R47, R47, 1, 1, R6 ;  /* 0x3c003c002f2f7835 */ /* 0x000fe20000000006 */
[----:B------:R-:W-:Y:S01]  /*14e0*/  HFMA2 R12, R43, R12, RZ.H0_H0 ;  /* 0x0000000c2b0c7231 */ /* 0x000fe200000400ff */
[----:B------:R-:W-:Y:S01]  /*14f0*/  LOP3.LUT R9, R9, 0xf000f0, RZ, 0xc0, !PT ;  /* 0x00f000f009097812 */ /* 0x000fe200078ec0ff */
[----:B------:R-:W-:Y:S01]  /*1500*/  HADD2 R46, R29, R4 ;  /* 0x000000041d2e7230 */ /* 0x000fe20000000000 */
[----:B------:R-:W-:Y:S01]  /*1510*/  LOP3.LUT R29, R11, 0xf000f0, RZ, 0xc0, !PT ;  /* 0x00f000f00b1d7812 */ /* 0x000fe200078ec0ff */
[-C--:B------:R-:W-:Y:S01]  /*1520*/  HFMA2 R23, R42, R13.reuse, R23 ;  /* 0x0000000d2a177231 */ /* 0x080fe20000000017 */
[----:B------:R-:W-:Y:S01]  /*1530*/  LOP3.LUT R30, R9, 0x64006400, RZ, 0xfc, !PT ;  /* 0x64006400091e7812 */ /* 0x000fe200078efcff */
[----:B------:R-:W-:Y:S01]  /*1540*/  HFMA2 R31, R33, R13, R12 ;  /* 0x0000000d211f7231 */ /* 0x000fe2000000000c */
[-C--:B------:R-:W-:Y:S01]  /*1550*/  HFMA2.MMA R12, R44, R14.reuse, R22 ;  /* 0x0000000e2c0c7235 */ /* 0x080fe20000000016 */
[-C--:B------:R-:W-:Y:S01]  /*1560*/  HFMA2 R22, R45, R14.reuse, R23 ;  /* 0x0000000e2d167231 */ /* 0x080fe20000000017 */
[----:B------:R-:W-:Y:S01]  /*1570*/  HFMA2.MMA R13, R46, R14, R28 ;  /* 0x0000000e2e0d7235 */ /* 0x000fe2000000001c */
[----:B------:R-:W-:Y:S01]  /*1580*/  LOP3.LUT R28, R10, 0xf000f0, RZ, 0xc0, !PT ;  /* 0x00f000f00a1c7812 */ /* 0x000fe200078ec0ff */
[----:B------:R-:W-:Y:S01]  /*1590*/  HFMA2 R14, R47, R14, R31 ;  /* 0x0000000e2f0e7231 */ /* 0x000fe2000000001f */
[----:B------:R-:W-:Y:S01]  /*15a0*/  LOP3.LUT R23, R8, 0x64006400, RZ, 0xfc, !PT ;  /* 0x6400640008177812 */ /* 0x000fe200078efcff */
[----:B------:R-:W-:Y:S01]  /*15b0*/  IMAD.WIDE R92, R0, 0x4, R20 ;  /* 0x00000004005c7825 */ /* 0x000fe200078e0214 */
[----:B------:R-:W-:Y:S01]  /*15c0*/  LOP3.LUT R36, R28, 0x64006400, RZ, 0xfc, !PT ;  /* 0x640064001c247812 */ /* 0x000fe200078efcff */
[----:B------:R-:W0:Y:S01]  /*15d0*/  LDS.128 R8, [UR7+0x200] ;  /* 0x00020007ff087984 */ /* 0x000e220008000c00 */
[----:B------:R-:W-:Y:S01]  /*15e0*/  LOP3.LUT R31, R29, 0x64006400, RZ, 0xfc, !PT ;  /* 0x640064001d1f7812 */ /* 0x000fe200078efcff */
[----:B------:R-:W-:Y:S01]  /*15f0*/  HFMA2 R29, R30, 0.0625, 0.0625, R3 ;  /* 0x2c002c001e1d7831 */ /* 0x000fe20000000003 */
[----:B------:R-:W-:-:S02]  /*1600*/  HFMA2.MMA R28, R23, 0.0625, 0.0625, R76 ;  /* 0x2c002c00171c7835 */ /* 0x000fc4000000004c */
[----:B------:R-:W-:Y:S01]  /*1610*/  HFMA2.MMA R30, R36, 0.0625, 0.0625, R5 ;  /* 0x2c002c00241e7835 */ /* 0x000fe20000000005 */
[----:B------:R-:W-:Y:S02]  /*1620*/  HFMA2 R31, R31, 0.0625, 0.0625, R2 ;  /* 0x2c002c001f1f7831 */ /* 0x000fe40000000002 */
[-C--:B------:R-:W-:Y:S02]  /*1630*/  HFMA2 R22, R29, R15.reuse, R22 ;  /* 0x0000000f1d167231 */ /* 0x080fe40000000016 */
[----:B------:R-:W-:Y:S01]  /*1640*/  HFMA2 R39, R31, R15, R14 ;  /* 0x0000000f1f277231 */ /* 0x000fe2000000000e */
[-C--:B------:R-:W-:Y:S01]  /*1650*/  HFMA2.MMA R12, R28, R15.reuse, R12 ;  /* 0x0000000f1c0c7235 */ /* 0x080fe2000000000c */
[----:B------:R-:W-:Y:S01]  /*1660*/  HFMA2 R58, R22, R81, R58 ;  /* 0x00000051163a7231 */ /* 0x000fe2000000003a */
[----:B------:R-:W-:Y:S01]  /*1670*/  HFMA2.MMA R13, R30, R15, R13 ;  /* 0x0000000f1e0d7235 */ /* 0x000fe2000000000d */
[----:B------:R-:W-:Y:S01]  /*1680*/  HFMA2 R15, R43, R16, RZ.H0_H0 ;  /* 0x000000102b0f7231 */ /* 0x000fe200000400ff */
[----:B------:R-:W-:Y:S01]  /*1690*/  HFMA2.MMA R14, R35, R16, RZ ;  /* 0x00000010230e7235 */ /* 0x000fe200000000ff */
[----:B------:R-:W-:-:S03]  /*16a0*/  HFMA2 R55, R39, R78, R55 ;  /* 0x0000004e27377231 */ /* 0x000fc60000000037 */
[----:B------:R-:W-:Y:S02]  /*16b0*/  HFMA2.MMA R57, R12, R80, R57 ;  /* 0x000000500c397235 */ /* 0x000fe40000000039 */
[----:B------:R-:W-:Y:S02]  /*16c0*/  HFMA2.MMA R12, R32, R16, RZ ;  /* 0x00000010200c7235 */ /* 0x000fe400000000ff */
[----:B------:R-:W-:Y:S01]  /*16d0*/  HFMA2.MMA R56, R13, R79, R56 ;  /* 0x0000004f0d387235 */ /* 0x000fe20000000038 */
[----:B------:R-:W-:Y:S01]  /*16e0*/  HFMA2 R13, R41, R16, RZ.H0_H0 ;  /* 0x00000010290d7231 */ /* 0x000fe200000400ff */
[----:B------:R-:W-:-:S03]  /*16f0*/  HFMA2.MMA R23, R34, R17, R14 ;  /* 0x0000001122177235 */ /* 0x000fc6000000000e */
[-C--:B------:R-:W-:Y:S01]  /*1700*/  HFMA2 R16, R42, R17.reuse, R13 ;  /* 0x000000112a107231 */ /* 0x080fe2000000000d */
[----:B------:R-:W-:Y:S01]  /*1710*/  HFMA2.MMA R22, R40, R17, R12 ;  /* 0x0000001128167235 */ /* 0x000fe2000000000c */
[----:B------:R-:W-:Y:S02]  /*1720*/  HFMA2 R17, R33, R17, R15 ;  /* 0x0000001121117231 */ /* 0x000fe4000000000f */
[----:B------:R-:W1:Y:S01]  /*1730*/  LDS.128 R12, [UR7+0x300] ;  /* 0x00030007ff0c7984 */ /* 0x000e620008000c00 */
[-C--:B------:R-:W-:Y:S01]  /*1740*/  HFMA2 R16, R45, R18.reuse, R16 ;  /* 0x000000122d107231 */ /* 0x080fe20000000010 */
[-C--:B------:R-:W-:Y:S01]  /*1750*/  HFMA2.MMA R23, R46, R18.reuse, R23 ;  /* 0x000000122e177235 */ /* 0x080fe20000000017 */
[----:B------:R-:W-:Y:S02]  /*1760*/  HFMA2 R17, R47, R18, R17 ;  /* 0x000000122f117231 */ /* 0x000fe40000000011 */
[----:B------:R-:W-:Y:S01]  /*1770*/  HFMA2.MMA R22, R44, R18, R22 ;  /* 0x000000122c167235 */ /* 0x000fe20000000016 */
[-C--:B------:R-:W-:Y:S01]  /*1780*/  HFMA2 R16, R29, R19.reuse, R16 ;  /* 0x000000131d107231 */ /* 0x080fe20000000010 */
[----:B0-----:R-:W-:Y:S01]  /*1790*/  HFMA2.MMA R18, R35, R8, RZ ;  /* 0x0000000823127235 */ /* 0x001fe200000000ff */
[----:B------:R-:W-:-:S02]  /*17a0*/  HFMA2 R39, R31, R19, R17 ;  /* 0x000000131f277231 */ /* 0x000fc40000000011 */
[----:B------:R-:W-:Y:S01]  /*17b0*/  HFMA2.MMA R23, R30, R19, R23 ;  /* 0x000000131e177235 */ /* 0x000fe20000000017 */
[----:B------:R-:W-:Y:S01]  /*17c0*/  HFMA2 R65, R16, R81, R65 ;  /* 0x0000005110417231 */ /* 0x000fe20000000041 */
[----:B------:R-:W-:Y:S01]  /*17d0*/  HFMA2.MMA R16, R32, R8, RZ ;  /* 0x0000000820107235 */ /* 0x000fe200000000ff */
[-C--:B------:R-:W-:Y:S01]  /*17e0*/  HFMA2 R17, R41, R8.reuse, RZ.H0_H0 ;  /* 0x0000000829117231 */ /* 0x080fe200000400ff */
[----:B------:R-:W-:Y:S01]  /*17f0*/  HFMA2.MMA R22, R28, R19, R22 ;  /* 0x000000131c167235 */ /* 0x000fe20000000016 */
[----:B------:R-:W-:Y:S02]  /*1800*/  HFMA2 R19, R43, R8, RZ.H0_H0 ;  /* 0x000000082b137231 */ /* 0x000fe400000400ff */
[----:B------:R-:W-:Y:S01]  /*1810*/  HFMA2 R8, R42, R9, R17 ;  /* 0x000000092a087231 */ /* 0x000fe20000000011 */
[----:B------:R-:W-:Y:S01]  /*1820*/  HFMA2.MMA R66, R23, R79, R66 ;  /* 0x0000004f17427235 */ /* 0x000fe20000000042 */
[----:B------:R-:W-:Y:S01]  /*1830*/  HFMA2 R63, R39, R78, R63 ;  /* 0x0000004e273f7231 */ /* 0x000fe2000000003f */
[----:B------:R-:W-:Y:S01]  /*1840*/  HFMA2.MMA R23, R34, R9, R18 ;  /* 0x0000000922177235 */ /* 0x000fe20000000012 */
[----:B------:R-:W-:Y:S01]  /*1850*/  HFMA2 R8, R45, R10, R8 ;  /* 0x0000000a2d087231 */ /* 0x000fe20000000008 */
[----:B------:R-:W-:-:S02]  /*1860*/  HFMA2.MMA R64, R22, R80, R64 ;  /* 0x0000005016407235 */ /* 0x000fc40000000040 */
[----:B------:R-:W-:Y:S01]  /*1870*/  HFMA2.MMA R22, R40, R9, R16 ;  /* 0x0000000928167235 */ /* 0x000fe20000000010 */
[----:B------:R-:W-:Y:S02]  /*1880*/  HFMA2 R9, R33, R9, R19 ;  /* 0x0000000921097231 */ /* 0x000fe40000000013 */
[----:B------:R-:W0:Y:S01]  /*1890*/  LDS.128 R16, [UR7+0x400] ;  /* 0x00040007ff107984 */ /* 0x000e220008000c00 */
[-C--:B------:R-:W-:Y:S01]  /*18a0*/  HFMA2.MMA R23, R46, R10.reuse, R23 ;  /* 0x0000000a2e177235 */ /* 0x080fe20000000017 */
[----:B------:R-:W-:Y:S02]  /*18b0*/  HFMA2 R8, R29, R11, R8 ;  /* 0x0000000b1d087231 */ /* 0x000fe40000000008 */
[----:B------:R-:W-:Y:S01]  /*18c0*/  HFMA2 R9, R47, R10, R9 ;  /* 0x0000000a2f097231 */ /* 0x000fe20000000009 */
[----:B------:R-:W-:Y:S01]  /*18d0*/  HFMA2.MMA R22, R44, R10, R22 ;  /* 0x0000000a2c167235 */ /* 0x000fe20000000016 */
[----:B------:R-:W-:Y:S02]  /*18e0*/  HFMA2 R69, R8, R81, R69 ;  /* 0x0000005108457231 */ /* 0x000fe40000000045 */
[----:B------:R-:W-:Y:S01]  /*18f0*/  HFMA2 R39, R31, R11, R9 ;  /* 0x0000000b1f277231 */ /* 0x000fe20000000009 */
[----:B------:R-:W-:-:S03]  /*1900*/  HFMA2.MMA R23, R30, R11, R23 ;  /* 0x0000000b1e177235 */ /* 0x000fc60000000017 */
[----:B------:R-:W-:Y:S01]  /*1910*/  HFMA2 R67, R39, R78, R67 ;  /* 0x0000004e27437231 */ /* 0x000fe20000000043 */
[----:B------:R-:W-:Y:S01]  /*1920*/  HFMA2.MMA R22, R28, R11, R22 ;  /* 0x0000000b1c167235 */ /* 0x000fe20000000016 */
[-C--:B-1----:R-:W-:Y:S01]  /*1930*/  HFMA2 R9, R41, R12.reuse, RZ.H0_H0 ;  /* 0x0000000c29097231 */ /* 0x082fe200000400ff */
[-C--:B------:R-:W-:Y:S01]  /*1940*/  HFMA2.MMA R8, R32, R12.reuse, RZ ;  /* 0x0000000c20087235 */ /* 0x080fe200000000ff */
[----:B------:R-:W-:Y:S01]  /*1950*/  HFMA2 R11, R43, R12, RZ.H0_H0 ;  /* 0x0000000c2b0b7231 */ /* 0x000fe200000400ff */
[----:B------:R-:W-:Y:S01]  /*1960*/  HFMA2.MMA R10, R35, R12, RZ ;  /* 0x0000000c230a7235 */ /* 0x000fe200000000ff */
[----:B------:R-:W-:Y:S01]  /*1970*/  HFMA2 R12, R42, R13, R9 ;  /* 0x0000000d2a0c7231 */ /* 0x000fe20000000009 */
[----:B------:R-:W-:Y:S02]  /*1980*/  HFMA2.MMA R70, R23, R79, R70 ;  /* 0x0000004f17467235 */ /* 0x000fe40000000046 */
[----:B------:R-:W-:Y:S01]  /*1990*/  HFMA2.MMA R68, R22, R80, R68 ;  /* 0x0000005016447235 */ /* 0x000fe20000000044 */
[----:B------:R-:W-:Y:S01]  /*19a0*/  HFMA2 R12, R45, R14, R12 ;  /* 0x0000000e2d0c7231 */ /* 0x000fe2000000000c */
[----:B------:R-:W-:-:S02]  /*19b0*/  HFMA2.MMA R22, R40, R13, R8 ;  /* 0x0000000d28167235 */ /* 0x000fc40000000008 */
[----:B------:R-:W-:Y:S01]  /*19c0*/  HFMA2.MMA R23, R34, R13, R10 ;  /* 0x0000000d22177235 */ /* 0x000fe2000000000a */
[----:B------:R-:W-:Y:S02]  /*19d0*/  HFMA2 R13, R33, R13, R11 ;  /* 0x0000000d210d7231 */ /* 0x000fe4000000000b */
[----:B------:R-:W1:Y:S01]  /*19e0*/  LDS.128 R8, [UR7+0x500] ;  /* 0x00050007ff087984 */ /* 0x000e620008000c00 */
[----:B------:R-:W-:Y:S02]  /*19f0*/  HFMA2 R12, R29, R15, R12 ;  /* 0x0000000f1d0c7231 */ /* 0x000fe4000000000c */
[-C--:B------:R-:W-:Y:S01]  /*1a00*/  HFMA2.MMA R22, R44, R14.reuse, R22 ;  /* 0x0000000e2c167235 */ /* 0x080fe20000000016 */
[----:B------:R-:W-:Y:S01]  /*1a10*/  HFMA2 R13, R47, R14, R13 ;  /* 0x0000000e2f0d7231 */ /* 0x000fe2000000000d */
[----:B------:R-:W-:Y:S01]  /*1a20*/  HFMA2.MMA R23, R46, R14, R23 ;  /* 0x0000000e2e177235 */ /* 0x000fe20000000017 */
[----:B------:R-:W-:Y:S02]  /*1a30*/  HFMA2 R61, R12, R81, R61 ;  /* 0x000000510c3d7231 */ /* 0x000fe4000000003d */
[----:B------:R-:W-:-:S03]  /*1a40*/  HFMA2 R39, R31, R15, R13 ;  /* 0x0000000f1f277231 */ /* 0x000fc6000000000d */
[-C--:B------:R-:W-:Y:S01]  /*1a50*/  HFMA2.MMA R22, R28, R15.reuse, R22 ;  /* 0x0000000f1c167235 */ /* 0x080fe20000000016 */
[----:B0-----:R-:W-:Y:S01]  /*1a60*/  HFMA2 R13, R41, R16, RZ.H0_H0 ;  /* 0x00000010290d7231 */ /* 0x001fe200000400ff */
[----:B------:R-:W-:Y:S01]  /*1a70*/  HFMA2.MMA R23, R30, R15, R23 ;  /* 0x0000000f1e177235 */ /* 0x000fe20000000017 */
[----:B------:R-:W-:Y:S01]  /*1a80*/  HFMA2 R59, R39, R78, R59 ;  /* 0x0000004e273b7231 */ /* 0x000fe2000000003b */
[-C--:B------:R-:W-:Y:S01]  /*1a90*/  HFMA2.MMA R12, R32, R16.reuse, RZ ;  /* 0x00000010200c7235 */ /* 0x080fe200000000ff */
[----:B------:R-:W-:Y:S01]  /*1aa0*/  HFMA2 R13, R42, R17, R13 ;  /* 0x000000112a0d7231 */ /* 0x000fe2000000000d */
[----:B------:R-:W-:Y:S01]  /*1ab0*/  HFMA2.MMA R14, R35, R16, RZ ;  /* 0x00000010230e7235 */ /* 0x000fe200000000ff */
[----:B------:R-:W-:Y:S01]  /*1ac0*/  HFMA2 R16, R43, R16, RZ.H0_H0 ;  /* 0x000000102b107231 */ /* 0x000fe200000400ff */
[----:B------:R-:W-:Y:S02]  /*1ad0*/  HFMA2.MMA R62, R22, R80, R62 ;  /* 0x00000050163e7235 */ /* 0x000fe4000000003e */
[----:B------:R-:W-:-:S02]  /*1ae0*/  HFMA2.MMA R60, R23, R79, R60 ;  /* 0x0000004f173c7235 */ /* 0x000fc4000000003c */
[-C--:B------:R-:W-:Y:S02]  /*1af0*/  HFMA2.MMA R22, R40, R17.reuse, R12 ;  /* 0x0000001128167235 */ /* 0x080fe4000000000c */
[----:B------:R-:W-:Y:S01]  /*1b00*/  HFMA2.MMA R23, R34, R17, R14 ;  /* 0x0000001122177235 */ /* 0x000fe2000000000e */
[----:B------:R-:W-:Y:S02]  /*1b10*/  HFMA2 R17, R33, R17, R16 ;  /* 0x0000001121117231 */ /* 0x000fe40000000010 */
[-C--:B------:R-:W-:Y:S02]  /*1b20*/  HFMA2 R16, R45, R18.reuse, R13 ;  /* 0x000000122d107231 */ /* 0x080fe4000000000d */
[----:B------:R-:W-:Y:S01]  /*1b30*/  HFMA2 R17, R47, R18, R17 ;  /* 0x000000122f117231 */ /* 0x000fe20000000011 */
[-C--:B------:R-:W-:Y:S01]  /*1b40*/  HFMA2.MMA R22, R44, R18.reuse, R22 ;  /* 0x000000122c167235 */ /* 0x080fe20000000016 */
[-C--:B------:R-:W-:Y:S01]  /*1b50*/  HFMA2 R36, R29, R19.reuse, R16 ;  /* 0x000000131d247231 */ /* 0x080fe20000000010 */
[----:B------:R-:W-:Y:S01]  /*1b60*/  HFMA2.MMA R23, R46, R18, R23 ;  /* 0x000000122e177235 */ /* 0x000fe20000000017 */
[----:B------:R-:W0:Y:S01]  /*1b70*/  LDS.128 R12, [UR7+0x600] ;  /* 0x00060007ff0c7984 */ /* 0x000e220008000c00 */
[----:B------:R-:W-:-:S02]  /*1b80*/  HFMA2 R37, R31, R19, R17 ;  /* 0x000000131f257231 */ /* 0x000fc40000000011 */
[----:B------:R-:W-:Y:S02]  /*1b90*/  HFMA2 R36, R36, R81, R72 ;  /* 0x0000005124247231 */ /* 0x000fe40000000048 */
[-C--:B------:R-:W-:Y:S01]  /*1ba0*/  HFMA2.MMA R22, R28, R19.reuse, R22 ;  /* 0x000000131c167235 */ /* 0x080fe20000000016 */
[-C--:B-1----:R-:W-:Y:S01]  /*1bb0*/  HFMA2 R17, R41, R8.reuse, RZ.H0_H0 ;  /* 0x0000000829117231 */ /* 0x082fe200000400ff */
[----:B------:R-:W-:Y:S01]  /*1bc0*/  HFMA2.MMA R23, R30, R19, R23 ;  /* 0x000000131e177235 */ /* 0x000fe20000000017 */
[----:B------:R-:W-:Y:S01]  /*1bd0*/  HFMA2 R19, R43, R8, RZ.H0_H0 ;  /* 0x000000082b137231 */ /* 0x000fe200000400ff */
[-C--:B------:R-:W-:Y:S01]  /*1be0*/  HFMA2.MMA R16, R32, R8.reuse, RZ ;  /* 0x0000000820107235 */ /* 0x080fe200000000ff */
[----:B------:R-:W-:Y:S01]  /*1bf0*/  HFMA2 R37, R37, R78, R74 ;  /* 0x0000004e25257231 */ /* 0x000fe2000000004a */
[----:B------:R-:W-:Y:S01]  /*1c00*/  HFMA2.MMA R18, R35, R8, RZ ;  /* 0x0000000823127235 */ /* 0x000fe200000000ff */
[----:B------:R-:W-:Y:S01]  /*1c10*/  HFMA2 R8, R42, R9, R17 ;  /* 0x000000092a087231 */ /* 0x000fe20000000011 */
[----:B------:R-:W-:-:S02]  /*1c20*/  HFMA2.MMA R39, R22, R80, R71 ;  /* 0x0000005016277235 */ /* 0x000fc40000000047 */
[----:B------:R-:W-:Y:S01]  /*1c30*/  HFMA2.MMA R38, R23, R79, R73 ;  /* 0x0000004f17267235 */ /* 0x000fe20000000049 */
[----:B------:R-:W-:Y:S01]  /*1c40*/  HFMA2 R8, R45, R10, R8 ;  /* 0x0000000a2d087231 */ /* 0x000fe20000000008 */
[-C--:B------:R-:W-:Y:S02]  /*1c50*/  HFMA2.MMA R22, R40, R9.reuse, R16 ;  /* 0x0000000928167235 */ /* 0x080fe40000000010 */
[----:B------:R-:W-:Y:S01]  /*1c60*/  HFMA2.MMA R23, R34, R9, R18 ;  /* 0x0000000922177235 */ /* 0x000fe20000000012 */
[----:B------:R-:W-:Y:S02]  /*1c70*/  HFMA2 R9, R33, R9, R19 ;  /* 0x0000000921097231 */ /* 0x000fe40000000013 */
[----:B------:R-:W1:Y:S01]  /*1c80*/  LDS.128 R16, [UR7+0x700] ;  /* 0x00070007ff107984 */ /* 0x000e620008000c00 */
[----:B------:R-:W-:Y:S02]  /*1c90*/  HFMA2 R8, R29, R11, R8 ;  /* 0x0000000b1d087231 */ /* 0x000fe40000000008 */
[----:B------:R-:W-:-:S02]  /*1ca0*/  HFMA2.MMA R22, R44, R10, R22 ;  /* 0x0000000a2c167235 */ /* 0x000fc40000000016 */
[----:B------:R-:W-:Y:S01]  /*1cb0*/  HFMA2.MMA R23, R46, R10, R23 ;  /* 0x0000000a2e177235 */ /* 0x000fe20000000017 */
[----:B------:R-:W-:Y:S02]  /*1cc0*/  HFMA2 R10, R47, R10, R9 ;  /* 0x0000000a2f0a7231 */ /* 0x000fe40000000009 */
[----:B------:R-:W-:Y:S02]  /*1cd0*/  HFMA2 R8, R8, R81, R54 ;  /* 0x0000005108087231 */ /* 0x000fe40000000036 */
[----:B------:R-:W-:Y:S01]  /*1ce0*/  HFMA2 R10, R31, R11, R10 ;  /* 0x0000000b1f0a7231 */ /* 0x000fe2000000000a */
[-C--:B------:R-:W-:Y:S02]  /*1cf0*/  HFMA2.MMA R22, R28, R11.reuse, R22 ;  /* 0x0000000b1c167235 */ /* 0x080fe40000000016 */
[----:B------:R-:W-:Y:S01]  /*1d00*/  HFMA2.MMA R9, R30, R11, R23 ;  /* 0x0000000b1e097235 */ /* 0x000fe20000000017 */
[----:B------:R-:W-:Y:S01]  /*1d10*/  HFMA2 R10, R10, R78, R52 ;  /* 0x0000004e0a0a7231 */ /* 0x000fe20000000034 */
[----:B0-----:R-:W-:-:S04]  /*1d20*/  HFMA2.MMA R11, R32, R12, RZ ;  /* 0x0000000c200b7235 */ /* 0x001fc800000000ff */
[----:B------:R-:W-:Y:S02]  /*1d30*/  HFMA2.MMA R7, R22, R80, R7 ;  /* 0x0000005016077235 */ /* 0x000fe40000000007 */
[----:B------:R-:W-:Y:S01]  /*1d40*/  HFMA2.MMA R9, R9, R79, R53 ;  /* 0x0000004f09097235 */ /* 0x000fe20000000035 */
[-C--:B------:R-:W-:Y:S01]  /*1d50*/  HFMA2 R52, R41, R12.reuse, RZ.H0_H0 ;  /* 0x0000000c29347231 */ /* 0x080fe200000400ff */
[----:B------:R-:W-:Y:S02]  /*1d60*/  HFMA2.MMA R53, R35, R12, RZ ;  /* 0x0000000c23357235 */ /* 0x000fe400000000ff */
[-C--:B------:R-:W-:Y:S01]  /*1d70*/  HFMA2.MMA R11, R40, R13.reuse, R11 ;  /* 0x0000000d280b7235 */ /* 0x080fe2000000000b */
[----:B------:R-:W-:Y:S01]  /*1d80*/  HFMA2 R12, R43, R12, RZ.H0_H0 ;  /* 0x0000000c2b0c7231 */ /* 0x000fe200000400ff */
[----:B------:R0:W2:Y:S01]  /*1d90*/  LDG.E.128.CONSTANT R20, desc[UR10][R92.64] ;  /* 0x0000000a5c147981 */ /* 0x0000a2000c1e9d00 */
[-C--:B------:R-:W-:Y:S02]  /*1da0*/  HFMA2 R52, R42, R13.reuse, R52 ;  /* 0x0000000d2a347231 */ /* 0x080fe40000000034 */
[----:B------:R-:W-:Y:S01]  /*1db0*/  HFMA2 R12, R33, R13, R12 ;  /* 0x0000000d210c7231 */ /* 0x000fe2000000000c */
[----:B------:R-:W-:Y:S01]  /*1dc0*/  HFMA2.MMA R53, R34, R13, R53 ;  /* 0x0000000d22357235 */ /* 0x000fe20000000035 */
[----:B------:R-:W-:Y:S01]  /*1dd0*/  HFMA2 R52, R45, R14, R52 ;  /* 0x0000000e2d347231 */ /* 0x000fe20000000034 */
[----:B------:R-:W-:Y:S01]  /*1de0*/  HFMA2.MMA R11, R44, R14, R11 ;  /* 0x0000000e2c0b7235 */ /* 0x000fe2000000000b */
[----:B0-----:R-:W-:Y:S01]  /*1df0*/  IMAD.WIDE R92, R0, 0x4, R92 ;  /* 0x00000004005c7825 */ /* 0x001fe200078e025c */
[----:B-1----:R-:W-:-:S03]  /*1e00*/  HFMA2.MMA R32, R32, R16, RZ ;  /* 0x0000001020207235 */ /* 0x002fc600000000ff */
[-C--:B------:R-:W-:Y:S01]  /*1e10*/  HFMA2 R41, R41, R16.reuse, RZ.H0_H0 ;  /* 0x0000001029297231 */ /* 0x080fe200000400ff */
[----:B------:R-:W-:Y:S01]  /*1e20*/  HFMA2.MMA R35, R35, R16, RZ ;  /* 0x0000001023237235 */ /* 0x000fe200000000ff */
[----:B------:R-:W-:Y:S01]  /*1e30*/  HFMA2 R16, R43, R16, RZ.H0_H0 ;  /* 0x000000102b107231 */ /* 0x000fe200000400ff */
[----:B------:R-:W-:Y:S01]  /*1e40*/  HFMA2.MMA R53, R46, R14, R53 ;  /* 0x0000000e2e357235 */ /* 0x000fe20000000035 */
        /* <DEDUP_REMOVED lines=9> */
[C---:B-----5:R-:W-:Y:S01]  /*1ee0*/  LOP3.LUT R42, R27.reuse, 0xf000f0, RZ, 0xc0, !PT ;  /* 0x00f000f01b2a7812 */ /* 0x060fe200078ec0ff */
[-C--:B------:R-:W-:Y:S01]  /*1ef0*/  HFMA2 R16, R47, R18.reuse, R16 ;  /* 0x000000122f107231 */ /* 0x080fe20000000010 */
[-C--:B------:R-:W-:Y:S01]  /*1f00*/  HFMA2.MMA R44, R44, R18.reuse, R32 ;  /* 0x000000122c2c7235 */ /* 0x080fe20000000020 */
[----:B------:R-:W-:Y:S01]  /*1f10*/  HFMA2 R41, R45, R18, R41 ;  /* 0x000000122d297231 */ /* 0x000fe20000000029 */
[----:B------:R-:W-:Y:S01]  /*1f20*/  HFMA2.MMA R15, R46, R18, R35 ;  /* 0x000000122e0f7235 */ /* 0x000fe20000000023 */
[----:B------:R-:W-:Y:S01]  /*1f30*/  HFMA2 R14, R14, R78, R48 ;  /* 0x0000004e0e0e7231 */ /* 0x000fe20000000030 */
[----:B------:R-:W0:Y:S01]  /*1f40*/  LDS.128 R32, [UR7+0x10] ;  /* 0x00001007ff207984 */ /* 0x000e220008000c00 */
[----:B------:R-:W-:Y:S01]  /*1f50*/  HFMA2 R45, R29, R19, R41 ;  /* 0x000000131d2d7231 */ /* 0x000fe20000000029 */
[----:B------:R-:W-:Y:S01]  /*1f60*/  SHF.R.U32.HI R48, RZ, 0x8, R24 ;  /* 0x00000008ff307819 */ /* 0x000fe20000011618 */
[----:B------:R-:W-:Y:S01]  /*1f70*/  HFMA2.MMA R13, R13, R79, R49 ;  /* 0x0000004f0d0d7235 */ /* 0x000fe20000000031 */
[----:B------:R-:W-:Y:S01]  /*1f80*/  LOP3.LUT R41, R27, 0xf000f, RZ, 0xc0, !PT ;  /* 0x000f000f1b297812 */ /* 0x000fe200078ec0ff */
[----:B------:R-:W-:Y:S01]  /*1f90*/  HFMA2.MMA R40, R28, R19, R44 ;  /* 0x000000131c287235 */ /* 0x000fe2000000002c */
[----:B------:R-:W-:-:S04]  /*1fa0*/  IMAD.WIDE R28, R0, 0x4, R92 ;  /* 0x00000004001c7825 */ /* 0x000fc800078e025c */
[----:B------:R-:W-:Y:S01]  /*1fb0*/  HFMA2 R44, R31, R19, R16 ;  /* 0x000000131f2c7231 */ /* 0x000fe20000000010 */
[----:B------:R-:W-:Y:S01]  /*1fc0*/  LOP3.LUT R31, R26, 0xf000f, RZ, 0xc0, !PT ;  /* 0x000f000f1a1f7812 */ /* 0x000fe200078ec0ff */
[----:B------:R-:W-:Y:S01]  /*1fd0*/  HFMA2.MMA R15, R30, R19, R15 ;  /* 0x000000131e0f7235 */ /* 0x000fe2000000000f */
[C---:B------:R-:W-:Y:S01]  /*1fe0*/  LOP3.LUT R19, R24.reuse, 0xf000f, RZ, 0xc0, !PT ;  /* 0x000f000f18137812 */ /* 0x040fe200078ec0ff */
[-C--:B------:R-:W-:Y:S01]  /*1ff0*/  HFMA2 R18, R45, R81.reuse, R90 ;  /* 0x000000512d127231 */ /* 0x080fe2000000005a */
[----:B------:R-:W-:Y:S01]  /*2000*/  MOV R87, R28 ;  /* 0x0000001c00577202 */ /* 0x000fe20000000f00 */
[-C--:B------:R-:W-:Y:S01]  /*2010*/  HFMA2.MMA R16, R40, R80.reuse, R91 ;  /* 0x0000005028107235 */ /* 0x080fe2000000005b */
[----:B------:R-:W-:Y:S01]  /*2020*/  LOP3.LUT R28, R24, 0xf000f0, RZ, 0xc0, !PT ;  /* 0x00f000f0181c7812 */ /* 0x000fe200078ec0ff */
[----:B------:R-:W-:Y:S01]  /*2030*/  HFMA2 R17, R44, R78, R88 ;  /* 0x0000004e2c117231 */ /* 0x000fe20000000058 */
[----:B------:R-:W-:Y:S01]  /*2040*/  LOP3.LUT R31, R31, 0x64006400, RZ, 0xfc, !PT ;  /* 0x640064001f1f7812 */ /* 0x000fe200078efcff */
[----:B------:R-:W-:Y:S01]  /*2050*/  HFMA2.MMA R11, R11, R80, R51 ;  /* 0x000000500b0b7235 */ /* 0x000fe20000000033 */
[----:B------:R-:W-:Y:S01]  /*2060*/  LOP3.LUT R40, R26, 0xf000f0, RZ, 0xc0, !PT ;  /* 0x00f000f01a287812 */ /* 0x000fe200078ec0ff */
[----:B------:R-:W-:Y:S01]  /*2070*/  HFMA2 R12, R12, R81, R50 ;  /* 0x000000510c0c7231 */ /* 0x000fe20000000032 */
[----:B------:R-:W-:Y:S01]  /*2080*/  LOP3.LUT R24, R19, 0x64006400, RZ, 0xfc, !PT ;  /* 0x6400640013187812 */ /* 0x000fe200078efcff */
[----:B------:R-:W-:Y:S01]  /*2090*/  HFMA2.MMA R15, R15, R79, R89 ;  /* 0x0000004f0f0f7235 */ /* 0x000fe20000000059 */
[----:B------:R-:W-:-:S02]  /*20a0*/  MOV R86, R29 ;  /* 0x0000001d00567202 */ /* 0x000fc40000000f00 */
[----:B------:R-:W-:Y:S01]  /*20b0*/  LOP3.LUT R29, R25, 0xf000f, RZ, 0xc0, !PT ;  /* 0x000f000f191d7812 */ /* 0x000fe200078ec0ff */
[----:B------:R-:W-:Y:S01]  /*20c0*/  HADD2 R19, R24, R77 ;  /* 0x0000004d18137230 */ /* 0x000fe20000000000 */
[----:B------:R-:W-:Y:S02]  /*20d0*/  LOP3.LUT R45, R28, 0x64006400, RZ, 0xfc, !PT ;  /* 0x640064001c2d7812 */ /* 0x000fe400078efcff */
[----:B------:R-:W-:Y:S01]  /*20e0*/  LOP3.LUT R28, R40, 0x64006400, RZ, 0xfc, !PT ;  /* 0x64006400281c7812 */ /* 0x000fe200078efcff */
[----:B------:R-:W-:Y:S01]  /*20f0*/  HFMA2.MMA R40, R31, 1, 1, R4 ;  /* 0x3c003c001f287835 */ /* 0x000fe20000000004 */
[----:B------:R-:W-:Y:S02]  /*2100*/  SHF.R.U32.HI R47, RZ, 0x8, R26 ;  /* 0x00000008ff2f7819 */ /* 0x000fe4000001161a */
[----:B------:R-:W-:Y:S01]  /*2110*/  LOP3.LUT R26, R29, 0x64006400, RZ, 0xfc, !PT ;  /* 0x640064001d1a7812 */ /* 0x000fe200078efcff */
[----:B------:R-:W-:Y:S01]  /*2120*/  HFMA2.MMA R45, R45, 0.0625, 0.0625, R76 ;  /* 0x2c002c002d2d7835 */ /* 0x000fe2000000004c */
[----:B------:R-:W-:Y:S01]  /*2130*/  LOP3.LUT R30, R25, 0xf000f0, RZ, 0xc0, !PT ;  /* 0x00f000f0191e7812 */ /* 0x000fe200078ec0ff */
[----:B------:R-:W-:Y:S01]  /*2140*/  HFMA2.MMA R43, R28, 0.0625, 0.0625, R5 ;  /* 0x2c002c001c2b7835 */ /* 0x000fe20000000005 */
[----:B------:R-:W-:Y:S01]  /*2150*/  LOP3.LUT R29, R41, 0x64006400, RZ, 0xfc, !PT ;  /* 0x64006400291d7812 */ /* 0x000fe200078efcff */
[----:B------:R-:W-:Y:S01]  /*2160*/  HADD2 R41, R26, R75 ;  /* 0x0000004b1a297230 */ /* 0x000fe20000000000 */
[----:B------:R-:W-:Y:S01]  /*2170*/  LOP3.LUT R30, R30, 0x64006400, RZ, 0xfc, !PT ;  /* 0x640064001e1e7812 */ /* 0x000fe200078efcff */
[-C--:B0-----:R-:W-:Y:S01]  /*2180*/  HFMA2.MMA R24, R19, R32.reuse, RZ ;  /* 0x0000002013187235 */ /* 0x081fe200000000ff */
[----:B------:R-:W-:Y:S01]  /*2190*/  LOP3.LUT R49, R42, 0x64006400, RZ, 0xfc, !PT ;  /* 0x640064002a317812 */ /* 0x000fe200078efcff */
[----:B------:R-:W-:Y:S01]  /*21a0*/  HADD2 R46, R29, R6 ;  /* 0x000000061d2e7230 */ /* 0x000fe20000000000 */
[----:B------:R-:W-:Y:S01]  /*21b0*/  HFMA2.MMA R28, R40, R32, RZ ;  /* 0x00000020281c7235 */ /* 0x000fe200000000ff */
[----:B------:R-:W-:Y:S01]  /*21c0*/  HFMA2 R44, R30, 0.0625, 0.0625, R3 ;  /* 0x2c002c001e2c7831 */ /* 0x000fe20000000003 */
[----:B------:R-:W-:Y:S01]  /*21d0*/  SHF.R.U32.HI R25, RZ, 0x8, R25 ;  /* 0x00000008ff197819 */ /* 0x000fe20000011619 */
[-C--:B------:R-:W-:Y:S01]  /*21e0*/  HFMA2 R26, R41, R32.reuse, RZ.H0_H0 ;  /* 0x00000020291a7231 */ /* 0x080fe200000400ff */
[----:B------:R-:W-:Y:S01]  /*21f0*/  SHF.R.U32.HI R27, RZ, 0x8, R27 ;  /* 0x00000008ff1b7819 */ /* 0x000fe2000001161b */
[----:B------:R-:W-:Y:S01]  /*2200*/  HFMA2 R29, R46, R32, RZ.H0_H0 ;  /* 0x000000202e1d7231 */ /* 0x000fe200000400ff */
[-C--:B------:R-:W-:Y:S01]  /*2210*/  HFMA2.MMA R32, R45, R33.reuse, R24 ;  /* 0x000000212d207235 */ /* 0x080fe20000000018 */
[----:B------:R-:W-:Y:S01]  /*2220*/  HFMA2 R42, R49, 0.0625, 0.0625, R2 ;  /* 0x2c002c00312a7831 */ /* 0x000fe20000000002 */
[----:B------:R-:W-:Y:S01]  /*2230*/  HFMA2.MMA R24, R43, R33, R28 ;  /* 0x000000212b187235 */ /* 0x000fe2000000001c */
[-C--:B------:R-:W-:Y:S01]  /*2240*/  HFMA2 R26, R44, R33.reuse, R26 ;  /* 0x000000212c1a7231 */ /* 0x080fe2000000001a */
[C---:B------:R-:W-:Y:S01]  /*2250*/  LOP3.LUT R49, R48.reuse, 0xf000f, RZ, 0xc0, !PT ;  /* 0x000f000f30317812 */ /* 0x040fe200078ec0ff */
[----:B------:R-:W-:Y:S01]  /*2260*/  HFMA2 R33, R42, R33, R29 ;  /* 0x000000212a217231 */ /* 0x000fe2000000001d */
[----:B------:R-:W-:Y:S01]  /*2270*/  LOP3.LUT R48, R48, 0xf000f0, RZ, 0xc0, !PT ;  /* 0x00f000f030307812 */ /* 0x000fe200078ec0ff */
[----:B------:R-:W0:Y:S01]  /*2280*/  LDS.128 R28, [UR7+0x110] ;  /* 0x00011007ff1c7984 */ /* 0x000e220008000c00 */
[----:B------:R-:W-:-:S02]  /*2290*/  LOP3.LUT R51, R25, 0xf000f, RZ, 0xc0, !PT ;  /* 0x000f000f19337812 */ /* 0x000fc400078ec0ff */
[----:B------:R-:W-:Y:S02]  /*22a0*/  LOP3.LUT R50, R49, 0x64006400, RZ, 0xfc, !PT ;  /* 0x6400640031327812 */ /* 0x000fe400078efcff */
[----:B------:R-:W-:Y:S02]  /*22b0*/  LOP3.LUT R52, R25, 0xf000f0, RZ, 0xc0, !PT ;  /* 0x00f000f019347812 */ /* 0x000fe400078ec0ff */
[----:B------:R-:W-:Y:S01]  /*22c0*/  LOP3.LUT R25, R48, 0x64006400, RZ, 0xfc, !PT ;  /* 0x6400640030197812 */ /* 0x000fe200078efcff */
[----:B------:R-:W-:Y:S01]  /*22d0*/  HADD2 R50, R50, R77 ;  /* 0x0000004d32327230 */ /* 0x000fe20000000000 */
[----:B------:R-:W-:Y:S02]  /*22e0*/  LOP3.LUT R48, R51, 0x64006400, RZ, 0xfc, !PT ;  /* 0x6400640033307812 */ /* 0x000fe400078efcff */
[C---:B------:R-:W-:Y:S02]  /*22f0*/  LOP3.LUT R53, R47.reuse, 0xf000f, RZ, 0xc0, !PT ;  /* 0x000f000f2f357812 */ /* 0x040fe400078ec0ff */
[----:B------:R-:W-:Y:S01]  /*2300*/  LOP3.LUT R72, R47, 0xf000f0, RZ, 0xc0, !PT ;  /* 0x00f000f02f487812 */ /* 0x000fe200078ec0ff */
[----:B------:R-:W-:Y:S01]  /*2310*/  HFMA2.MMA R32, R50, R34, R32 ;  /* 0x0000002232207235 */ /* 0x000fe20000000020 */
[----:B------:R-:W-:Y:S01]  /*2320*/  LOP3.LUT R47, R27, 0xf000f, RZ, 0xc0, !PT ;  /* 0x000f000f1b2f7812 */ /* 0x000fe200078ec0ff */
[----:B------:R-:W-:Y:S01]  /*2330*/  HFMA2.MMA R49, R48, 1, 1, R75 ;  /* 0x3c003c0030317835 */ /* 0x000fe2000000004b */
[----:B------:R-:W-:Y:S01]  /*2340*/  LOP3.LUT R53, R53, 0x64006400, RZ, 0xfc, !PT ;  /* 0x6400640035357812 */ /* 0x000fe200078efcff */
[----:B------:R-:W-:Y:S01]  /*2350*/  HFMA2.MMA R54, R25, 0.0625, 0.0625, R76 ;  /* 0x2c002c0019367835 */ /* 0x000fe2000000004c */
[----:B------:R-:W-:-:S02]  /*2360*/  LOP3.LUT R47, R47, 0x64006400, RZ, 0xfc, !PT ;  /* 0x640064002f2f7812 */ /* 0x000fc400078efcff */
[----:B------:R-:W-:Y:S01]  /*2370*/  LOP3.LUT R27, R27, 0xf000f0, RZ, 0xc0, !PT ;  /* 0x00f000f01b1b7812 */ /* 0x000fe200078ec0ff */
[----:B------:R-:W-:Y:S01]  /*2380*/  HADD2 R48, R53, R4 ;  /* 0x0000000435307230 */ /* 0x000fe20000000000 */
[----:B------:R-:W-:Y:S02]  /*2390*/  LOP3.LUT R52, R52, 0x64006400, RZ, 0xfc, !PT ;  /* 0x6400640034347812 */ /* 0x000fe400078efcff */
[----:B------:R-:W-:Y:S01]  /*23a0*/  HFMA2.MMA R47, R47, 1, 1, R6 ;  /* 0x3c003c002f2f7835 */ /* 0x000fe20000000006 */
[----:B------:R-:W-:Y:S01]  /*23b0*/  HFMA2 R71, R49, R34, R26 ;  /* 0x0000002231477231 */ /* 0x000fe2000000001a */
[----:B------:R-:W-:Y:S01]  /*23c0*/  HFMA2.MMA R32, R54, R35, R32 ;  /* 0x0000002336207235 */ /* 0x000fe20000000020 */
[----:B------:R-:W-:Y:S01]  /*23d0*/  LOP3.LUT R51, R27, 0x64006400, RZ, 0xfc, !PT ;  /* 0x640064001b337812 */ /* 0x000fe200078efcff */
[----:B------:R-:W-:Y:S01]  /*23e0*/  HFMA2.MMA R73, R48, R34, R24 ;  /* 0x0000002230497235 */ /* 0x000fe20000000018 */
[----:B------:R-:W-:Y:S01]  /*23f0*/  LOP3.LUT R72, R72, 0x64006400, RZ, 0xfc, !PT ;  /* 0x6400640048487812 */ /* 0x000fe200078efcff */
[----:B------:R-:W1:Y:S01]  /*2400*/  LDS.128 R24, [UR7+0x210] ;  /* 0x00021007ff187984 */ /* 0x000e620008000c00 */
[----:B------:R-:W-:-:S02]  /*2410*/  HFMA2 R53, R52, 0.0625, 0.0625, R3 ;  /* 0x2c002c0034357831 */ /* 0x000fc40000000003 */
[----:B------:R-:W-:Y:S01]  /*2420*/  HFMA2 R51, R51, 0.0625, 0.0625, R2 ;  /* 0x2c002c0033337831 */ /* 0x000fe20000000002 */
[----:B------:R-:W-:Y:S01]  /*2430*/  HFMA2.MMA R57, R32, R80, R57 ;  /* 0x0000005020397235 */ /* 0x000fe20000000039 */
[----:B------:R-:W-:Y:S01]  /*2440*/  HFMA2 R33, R47, R34, R33 ;  /* 0x000000222f217231 */ /* 0x000fe20000000021 */
[----:B------:R-:W-:Y:S01]  /*2450*/  HFMA2.MMA R52, R72, 0.0625, 0.0625, R5 ;  /* 0x2c002c0048347835 */ /* 0x000fe20000000005 */
[-C--:B------:R-:W-:Y:S01]  /*2460*/  HFMA2 R71, R53, R35.reuse, R71 ;  /* 0x0000002335477231 */ /* 0x080fe20000000047 */
[-C--:B0-----:R-:W-:Y:S01]  /*2470*/  HFMA2.MMA R32, R19, R28.reuse, RZ ;  /* 0x0000001c13207235 */ /* 0x081fe200000000ff */
[----:B------:R-:W-:Y:S01]  /*2480*/  HFMA2 R33, R51, R35, R33 ;  /* 0x0000002333217231 */ /* 0x000fe20000000021 */
[----:B------:R-:W-:Y:S01]  /*2490*/  HFMA2.MMA R34, R40, R28, RZ ;  /* 0x0000001c28227235 */ /* 0x000fe200000000ff */
[----:B------:R-:W-:Y:S02]  /*24a0*/  HFMA2 R58, R71, R81, R58 ;  /* 0x00000051473a7231 */ /* 0x000fe4000000003a */
[----:B------:R-:W-:Y:S01]  /*24b0*/  HFMA2 R55, R33, R78, R55 ;  /* 0x0000004e21377231 */ /* 0x000fe20000000037 */
[----:B------:R-:W-:Y:S01]  /*24c0*/  HFMA2.MMA R73, R52, R35, R73 ;  /* 0x0000002334497235 */ /* 0x000fe20000000049 */
[-C--:B------:R-:W-:Y:S01]  /*24d0*/  HFMA2 R33, R41, R28.reuse, RZ.H0_H0 ;  /* 0x0000001c29217231 */ /* 0x080fe200000400ff */
[-C--:B------:R-:W-:Y:S01]  /*24e0*/  HFMA2.MMA R32, R45, R29.reuse, R32 ;  /* 0x0000001d2d207235 */ /* 0x080fe20000000020 */
[----:B------:R-:W-:Y:S01]  /*24f0*/  HFMA2 R28, R46, R28, RZ.H0_H0 ;  /* 0x0000001c2e1c7231 */ /* 0x000fe200000400ff */
[----:B------:R-:W-:Y:S01]  /*2500*/  HFMA2.MMA R34, R43, R29, R34 ;  /* 0x0000001d2b227235 */ /* 0x000fe20000000022 */
[----:B------:R-:W-:-:S02]  /*2510*/  HFMA2 R33, R44, R29, R33 ;  /* 0x0000001d2c217231 */ /* 0x000fc40000000021 */
[----:B------:R-:W-:Y:S01]  /*2520*/  HFMA2 R35, R42, R29, R28 ;  /* 0x0000001d2a237231 */ /* 0x000fe2000000001c */
[----:B------:R-:W-:Y:S01]  /*2530*/  HFMA2.MMA R56, R73, R79, R56 ;  /* 0x0000004f49387235 */ /* 0x000fe20000000038 */
[-C--:B------:R-:W-:Y:S01]  /*2540*/  HFMA2 R29, R49, R30.reuse, R33 ;  /* 0x0000001e311d7231 */ /* 0x080fe20000000021 */
[-C--:B------:R-:W-:Y:S02]  /*2550*/  HFMA2.MMA R28, R50, R30.reuse, R32 ;  /* 0x0000001e321c7235 */ /* 0x080fe40000000020 */
[----:B------:R-:W-:Y:S01]  /*2560*/  HFMA2.MMA R71, R48, R30, R34 ;  /* 0x0000001e30477235 */ /* 0x000fe20000000022 */
[----:B------:R-:W-:Y:S02]  /*2570*/  HFMA2 R30, R47, R30, R35 ;  /* 0x0000001e2f1e7231 */ /* 0x000fe40000000023 */
[----:B------:R-:W0:Y:S01]  /*2580*/  LDS.128 R32, [UR7+0x310] ;  /* 0x00031007ff207984 */ /* 0x000e220008000c00 */
[-C--:B------:R-:W-:Y:S02]  /*2590*/  HFMA2 R29, R53, R31.reuse, R29 ;  /* 0x0000001f351d7231 */ /* 0x080fe4000000001d */
[-C--:B------:R-:W-:Y:S01]  /*25a0*/  HFMA2.MMA R28, R54, R31.reuse, R28 ;  /* 0x0000001f361c7235 */ /* 0x080fe2000000001c */
[----:B------:R-:W-:Y:S01]  /*25b0*/  HFMA2 R30, R51, R31, R30 ;  /* 0x0000001f331e7231 */ /* 0x000fe2000000001e */
[----:B------:R-:W-:Y:S01]  /*25c0*/  HFMA2.MMA R71, R52, R31, R71 ;  /* 0x0000001f34477235 */ /* 0x000fe20000000047 */
[----:B------:R-:W-:-:S02]  /*25d0*/  HFMA2 R65, R29, R81, R65 ;  /* 0x000000511d417231 */ /* 0x000fc40000000041 */
[----:B------:R-:W-:Y:S01]  /*25e0*/  HFMA2 R63, R30, R78, R63 ;  /* 0x0000004e1e3f7231 */ /* 0x000fe2000000003f */
[----:B-1----:R-:W-:Y:S01]  /*25f0*/  HFMA2.MMA R30, R40, R24, RZ ;  /* 0x00000018281e7235 */ /* 0x002fe200000000ff */
[-C--:B------:R-:W-:Y:S01]  /*2600*/  HFMA2 R29, R41, R24.reuse, RZ.H0_H0 ;  /* 0x00000018291d7231 */ /* 0x080fe200000400ff */
[----:B------:R-:W-:Y:S02]  /*2610*/  HFMA2.MMA R64, R28, R80, R64 ;  /* 0x000000501c407235 */ /* 0x000fe40000000040 */
[----:B------:R-:W-:Y:S01]  /*2620*/  HFMA2.MMA R28, R19, R24, RZ ;  /* 0x00000018131c7235 */ /* 0x000fe200000000ff */
[----:B------:R-:W-:Y:S01]  /*2630*/  HFMA2 R24, R46, R24, RZ.H0_H0 ;  /* 0x000000182e187231 */ /* 0x000fe200000400ff */
[----:B------:R-:W-:Y:S01]  /*2640*/  HFMA2.MMA R66, R71, R79, R66 ;  /* 0x0000004f47427235 */ /* 0x000fe20000000042 */
[-C--:B------:R-:W-:Y:S01]  /*2650*/  HFMA2 R29, R44, R25.reuse, R29 ;  /* 0x000000192c1d7231 */ /* 0x080fe2000000001d */
[----:B------:R-:W-:Y:S01]  /*2660*/  HFMA2.MMA R30, R43, R25, R30 ;  /* 0x000000192b1e7235 */ /* 0x000fe2000000001e */
[----:B------:R-:W-:-:S03]  /*2670*/  HFMA2 R31, R42, R25, R24 ;  /* 0x000000192a1f7231 */ /* 0x000fc60000000018 */
[----:B------:R-:W-:Y:S01]  /*2680*/  HFMA2.MMA R28, R45, R25, R28 ;  /* 0x000000192d1c7235 */ /* 0x000fe2000000001c */
[----:B------:R-:W-:-:S03]  /*2690*/  HFMA2 R25, R49, R26, R29 ;  /* 0x0000001a31197231 */ /* 0x000fc6000000001d */
[----:B------:R-:W-:Y:S01]  /*26a0*/  HFMA2.MMA R71, R48, R26, R30 ;  /* 0x0000001a30477235 */ /* 0x000fe2000000001e */
[----:B------:R-:W-:-:S03]  /*26b0*/  HFMA2 R25, R53, R27, R25 ;  /* 0x0000001b35197231 */ /* 0x000fc60000000019 */
[----:B------:R-:W-:Y:S01]  /*26c0*/  HFMA2.MMA R24, R50, R26, R28 ;  /* 0x0000001a32187235 */ /* 0x000fe2000000001c */
[----:B------:R-:W-:Y:S02]  /*26d0*/  HFMA2 R26, R47, R26, R31 ;  /* 0x0000001a2f1a7231 */ /* 0x000fe4000000001f */
[----:B------:R-:W1:Y:S01]  /*26e0*/  LDS.128 R28, [UR7+0x410] ;  /* 0x00041007ff1c7984 */ /* 0x000e620008000c00 */
[-C--:B------:R-:W-:Y:S01]  /*26f0*/  HFMA2.MMA R71, R52, R27.reuse, R71 ;  /* 0x0000001b34477235 */ /* 0x080fe20000000047 */
[----:B------:R-:W-:Y:S02]  /*2700*/  HFMA2 R26, R51, R27, R26 ;  /* 0x0000001b331a7231 */ /* 0x000fe4000000001a */
[----:B------:R-:W-:Y:S01]  /*2710*/  HFMA2 R69, R25, R81, R69 ;  /* 0x0000005119457231 */ /* 0x000fe20000000045 */
[----:B------:R-:W-:Y:S01]  /*2720*/  HFMA2.MMA R24, R54, R27, R24 ;  /* 0x0000001b36187235 */ /* 0x000fe20000000018 */
[----:B------:R-:W-:Y:S01]  /*2730*/  HFMA2 R67, R26, R78, R67 ;  /* 0x0000004e1a437231 */ /* 0x000fe20000000043 */
[----:B0-----:R-:W-:Y:S01]  /*2740*/  HFMA2.MMA R27, R40, R32, RZ ;  /* 0x00000020281b7235 */ /* 0x001fe200000000ff */
[----:B------:R-:W-:Y:S01]  /*2750*/  HFMA2 R26, R41, R32, RZ.H0_H0 ;  /* 0x00000020291a7231 */ /* 0x000fe200000400ff */
[----:B------:R-:W-:-:S03]  /*2760*/  HFMA2.MMA R70, R71, R79, R70 ;  /* 0x0000004f47467235 */ /* 0x000fc60000000046 */
[----:B------:R-:W-:Y:S01]  /*2770*/  HFMA2 R26, R44, R33, R26 ;  /* 0x000000212c1a7231 */ /* 0x000fe2000000001a */
[----:B------:R-:W-:Y:S02]  /*2780*/  HFMA2.MMA R68, R24, R80, R68 ;  /* 0x0000005018447235 */ /* 0x000fe40000000044 */
[----:B------:R-:W-:Y:S01]  /*2790*/  HFMA2.MMA R24, R19, R32, RZ ;  /* 0x0000002013187235 */ /* 0x000fe200000000ff */
[----:B------:R-:W-:-:S07]  /*27a0*/  HFMA2 R32, R46, R32, RZ.H0_H0 ;  /* 0x000000202e207231 */ /* 0x000fce00000400ff */
[-C--:B------:R-:W-:Y:S02]  /*27b0*/  HFMA2.MMA R25, R45, R33.reuse, R24 ;  /* 0x000000212d197235 */ /* 0x080fe40000000018 */
[----:B------:R-:W-:Y:S01]  /*27c0*/  HFMA2.MMA R24, R43, R33, R27 ;  /* 0x000000212b187235 */ /* 0x000fe2000000001b */
[----:B------:R-:W-:Y:S02]  /*27d0*/  HFMA2 R27, R42, R33, R32 ;  /* 0x000000212a1b7231 */ /* 0x000fe40000000020 */
[----:B------:R-:W-:-:S03]  /*27e0*/  HFMA2 R33, R49, R34, R26 ;  /* 0x0000002231217231 */ /* 0x000fc6000000001a */
[-C--:B------:R-:W-:Y:S01]  /*27f0*/  HFMA2.MMA R32, R50, R34.reuse, R25 ;  /* 0x0000002232207235 */ /* 0x080fe20000000019 */
[----:B------:R-:W-:Y:S01]  /*2800*/  HFMA2 R33, R53, R35, R33 ;  /* 0x0000002335217231 */ /* 0x000fe20000000021 */
[----:B------:R-:W-:Y:S01]  /*2810*/  HFMA2.MMA R71, R48, R34, R24 ;  /* 0x0000002230477235 */ /* 0x000fe20000000018 */
[----:B------:R-:W-:Y:S02]  /*2820*/  HFMA2 R34, R47, R34, R27 ;  /* 0x000000222f227231 */ /* 0x000fe4000000001b */
[----:B------:R-:W0:Y:S01]  /*2830*/  LDS.128 R24, [UR7+0x510] ;  /* 0x00051007ff187984 */ /* 0x000e220008000c00 */
[----:B------:R-:W-:Y:S02]  /*2840*/  HFMA2 R61, R33, R81, R61 ;  /* 0x00000051213d7231 */ /* 0x000fe4000000003d */
[-C--:B------:R-:W-:Y:S01]  /*2850*/  HFMA2.MMA R32, R54, R35.reuse, R32 ;  /* 0x0000002336207235 */ /* 0x080fe20000000020 */
[----:B------:R-:W-:Y:S01]  /*2860*/  HFMA2 R34, R51, R35, R34 ;  /* 0x0000002333227231 */ /* 0x000fe20000000022 */
[----:B------:R-:W-:Y:S01]  /*2870*/  HFMA2.MMA R71, R52, R35, R71 ;  /* 0x0000002334477235 */ /* 0x000fe20000000047 */
[----:B-1----:R-:W-:-:S02]  /*2880*/  HFMA2 R33, R41, R28, RZ.H0_H0 ;  /* 0x0000001c29217231 */ /* 0x002fc400000400ff */
[----:B------:R-:W-:Y:S01]  /*2890*/  HFMA2 R59, R34, R78, R59 ;  /* 0x0000004e223b7231 */ /* 0x000fe2000000003b */
[----:B------:R-:W-:Y:S01]  /*28a0*/  HFMA2.MMA R34, R40, R28, RZ ;  /* 0x0000001c28227235 */ /* 0x000fe200000000ff */
[-C--:B------:R-:W-:Y:S01]  /*28b0*/  HFMA2 R33, R44, R29.reuse, R33 ;  /* 0x0000001d2c217231 */ /* 0x080fe20000000021 */
[----:B------:R-:W-:Y:S02]  /*28c0*/  HFMA2.MMA R62, R32, R80, R62 ;  /* 0x00000050203e7235 */ /* 0x000fe4000000003e */
[----:B------:R-:W-:Y:S01]  /*28d0*/  HFMA2.MMA R32, R19, R28, RZ ;  /* 0x0000001c13207235 */ /* 0x000fe200000000ff */
[----:B------:R-:W-:Y:S01]  /*28e0*/  HFMA2 R28, R46, R28, RZ.H0_H0 ;  /* 0x0000001c2e1c7231 */ /* 0x000fe200000400ff */
[----:B------:R-:W-:Y:S01]  /*28f0*/  HFMA2.MMA R60, R71, R79, R60 ;  /* 0x0000004f473c7235 */ /* 0x000fe2000000003c */
[----:B------:R-:W-:Y:S01]  /*2900*/  HFMA2 R33, R49, R30, R33 ;  /* 0x0000001e31217231 */ /* 0x000fe20000000021 */
[----:B------:R-:W-:Y:S01]  /*2910*/  HFMA2.MMA R34, R43, R29, R34 ;  /* 0x0000001d2b227235 */ /* 0x000fe20000000022 */
[----:B------:R-:W-:-:S02]  /*2920*/  HFMA2 R28, R42, R29, R28 ;  /* 0x0000001d2a1c7231 */ /* 0x000fc4000000001c */
[----:B------:R-:W-:Y:S01]  /*2930*/  HFMA2 R33, R53, R31, R33 ;  /* 0x0000001f35217231 */ /* 0x000fe20000000021 */
[----:B------:R-:W-:Y:S01]  /*2940*/  HFMA2.MMA R32, R45, R29, R32 ;  /* 0x0000001d2d207235 */ /* 0x000fe20000000020 */
[----:B------:R-:W-:Y:S02]  /*2950*/  HFMA2 R28, R47, R30, R28 ;  /* 0x0000001e2f1c7231 */ /* 0x000fe4000000001c */
[----:B------:R-:W-:Y:S01]  /*2960*/  HFMA2 R72, R33, R81, R36 ;  /* 0x0000005121487231 */ /* 0x000fe20000000024 */
[----:B------:R-:W-:Y:S01]  /*2970*/  HFMA2.MMA R34, R48, R30, R34 ;  /* 0x0000001e30227235 */ /* 0x000fe20000000022 */
[----:B------:R-:W-:-:S03]  /*2980*/  HFMA2 R74, R51, R31, R28 ;  /* 0x0000001f334a7231 */ /* 0x000fc6000000001c */
[----:B------:R-:W-:Y:S01]  /*2990*/  HFMA2.MMA R32, R50, R30, R32 ;  /* 0x0000001e32207235 */ /* 0x000fe20000000020 */
[----:B------:R-:W-:-:S03]  /*29a0*/  HFMA2 R74, R74, R78, R37 ;  /* 0x0000004e4a4a7231 */ /* 0x000fc60000000025 */
[----:B------:R-:W-:-:S04]  /*29b0*/  HFMA2.MMA R34, R52, R31, R34 ;  /* 0x0000001f34227235 */ /* 0x000fc80000000022 */
[----:B------:R-:W-:Y:S02]  /*29c0*/  HFMA2.MMA R32, R54, R31, R32 ;  /* 0x0000001f36207235 */ /* 0x000fe40000000020 */
[----:B------:R-:W1:Y:S01]  /*29d0*/  LDS.128 R28, [UR7+0x610] ;  /* 0x00061007ff1c7984 */ /* 0x000e620008000c00 */
[----:B0-----:R-:W-:Y:S01]  /*29e0*/  HFMA2.MMA R88, R19, R24, RZ ;  /* 0x0000001813587235 */ /* 0x001fe200000000ff */
[-C--:B------:R-:W-:Y:S01]  /*29f0*/  HFMA2 R89, R41, R24.reuse, RZ.H0_H0 ;  /* 0x0000001829597231 */ /* 0x080fe200000400ff */
[----:B------:R-:W-:Y:S01]  /*2a00*/  HFMA2.MMA R73, R34, R79, R38 ;  /* 0x0000004f22497235 */ /* 0x000fe20000000026 */
[----:B------:R-:W-:Y:S02]  /*2a10*/  HFMA2 R33, R46, R24, RZ.H0_H0 ;  /* 0x000000182e217231 */ /* 0x000fe400000400ff */
[----:B------:R-:W-:Y:S01]  /*2a20*/  HFMA2.MMA R71, R32, R80, R39 ;  /* 0x0000005020477235 */ /* 0x000fe20000000027 */
[----:B------:R-:W-:Y:S01]  /*2a30*/  HFMA2 R89, R44, R25, R89 ;  /* 0x000000192c597231 */ /* 0x000fe20000000059 */
[----:B------:R-:W0:Y:S01]  /*2a40*/  LDS.128 R36, [UR7+0x710] ;  /* 0x00071007ff247984 */ /* 0x000e220008000c00 */
[----:B------:R-:W-:-:S02]  /*2a50*/  HFMA2.MMA R32, R40, R24, RZ ;  /* 0x0000001828207235 */ /* 0x000fc400000000ff */
[----:B------:R-:W-:-:S06]  /*2a60*/  HFMA2.MMA R88, R45, R25, R88 ;  /* 0x000000192d587235 */ /* 0x000fcc0000000058 */
[----:B------:R-:W-:Y:S01]  /*2a70*/  HFMA2.MMA R24, R43, R25, R32 ;  /* 0x000000192b187235 */ /* 0x000fe20000000020 */
[----:B------:R-:W-:Y:S01]  /*2a80*/  HFMA2 R25, R42, R25, R33 ;  /* 0x000000192a197231 */ /* 0x000fe20000000021 */
[-C--:B------:R-:W-:Y:S01]  /*2a90*/  HFMA2.MMA R88, R50, R26.reuse, R88 ;  /* 0x0000001a32587235 */ /* 0x080fe20000000058 */
[-C--:B------:R-:W-:Y:S01]  /*2aa0*/  HFMA2 R89, R49, R26.reuse, R89 ;  /* 0x0000001a31597231 */ /* 0x080fe20000000059 */
[----:B------:R-:W3:Y:S01]  /*2ab0*/  LDG.E.128.CONSTANT R32, desc[UR10][R92.64] ;  /* 0x0000000a5c207981 */ /* 0x000ee2000c1e9d00 */
[----:B------:R-:W-:Y:S02]  /*2ac0*/  UIADD3 UR5, UR5, 0x20, URZ ;  /* 0x0000002005057890 */ /* 0x000fe4000fffe03f */
[----:B------:R-:W-:Y:S01]  /*2ad0*/  UIADD3 UR6, UR6, 0x20, URZ ;  /* 0x0000002006067890 */ /* 0x000fe2000fffe03f */
[----:B------:R-:W-:Y:S01]  /*2ae0*/  HFMA2.MMA R90, R48, R26, R24 ;  /* 0x0000001a305a7235 */ /* 0x000fe20000000018 */
[----:B------:R-:W-:Y:S01]  /*2af0*/  HFMA2 R26, R47, R26, R25 ;  /* 0x0000001a2f1a7231 */ /* 0x000fe20000000019 */
[----:B------:R-:W-:Y:S01]  /*2b00*/  HFMA2.MMA R88, R54, R27, R88 ;  /* 0x0000001b36587235 */ /* 0x000fe20000000058 */
[-C--:B------:R-:W-:Y:S01]  /*2b10*/  HFMA2 R24, R53, R27.reuse, R89 ;  /* 0x0000001b35187231 */ /* 0x080fe20000000059 */
[----:B------:R-:W-:Y:S01]  /*2b20*/  UISETP.GE.AND UP0, UPT, UR5, UR4, UPT ;  /* 0x000000040500728c */ /* 0x000fe2000bf06270 */
[----:B------:R-:W-:-:S02]  /*2b30*/  HFMA2 R26, R51, R27, R26 ;  /* 0x0000001b331a7231 */ /* 0x000fc4000000001a */
[----:B------:R-:W-:Y:S01]  /*2b40*/  HFMA2 R24, R24, R81, R8 ;  /* 0x0000005118187231 */ /* 0x000fe20000000008 */
[----:B------:R-:W-:Y:S01]  /*2b50*/  HFMA2.MMA R25, R52, R27, R90 ;  /* 0x0000001b34197235 */ /* 0x000fe2000000005a */
[----:B------:R-:W-:Y:S01]  /*2b60*/  HFMA2 R26, R26, R78, R10 ;  /* 0x0000004e1a1a7231 */ /* 0x000fe2000000000a */
[----:B------:R-:W-:Y:S01]  /*2b70*/  HFMA2.MMA R7, R88, R80, R7 ;  /* 0x0000005058077235 */ /* 0x000fe20000000007 */
[----:B------:R-:W-:Y:S01]  /*2b80*/  PLOP3.LUT P0, PT, PT, PT, UP0, 0x80, 0x0 ;  /* 0x000000000000781c */ /* 0x000fe20003f0f008 */
[-C--:B-1----:R-:W-:Y:S02]  /*2b90*/  HFMA2.MMA R8, R19, R28.reuse, RZ ;  /* 0x0000001c13087235 */ /* 0x082fe400000000ff */
[----:B------:R-:W-:Y:S02]  /*2ba0*/  HFMA2.MMA R10, R40, R28, RZ ;  /* 0x0000001c280a7235 */ /* 0x000fe400000000ff */
[----:B------:R-:W-:Y:S01]  /*2bb0*/  HFMA2.MMA R25, R25, R79, R9 ;  /* 0x0000004f19197235 */ /* 0x000fe20000000009 */
[----:B------:R-:W-:-:S02]  /*2bc0*/  HFMA2 R9, R41, R28, RZ.H0_H0 ;  /* 0x0000001c29097231 */ /* 0x000fc400000400ff */
[----:B------:R-:W-:Y:S01]  /*2bd0*/  HFMA2 R28, R46, R28, RZ.H0_H0 ;  /* 0x0000001c2e1c7231 */ /* 0x000fe200000400ff */
[-C--:B0-----:R-:W-:Y:S01]  /*2be0*/  HFMA2.MMA R19, R19, R36.reuse, RZ ;  /* 0x0000002413137235 */ /* 0x081fe200000000ff */
[-C--:B------:R-:W-:Y:S01]  /*2bf0*/  HFMA2 R9, R44, R29.reuse, R9 ;  /* 0x0000001d2c097231 */ /* 0x080fe20000000009 */
[----:B------:R-:W-:Y:S01]  /*2c00*/  HFMA2.MMA R40, R40, R36, RZ ;  /* 0x0000002428287235 */ /* 0x000fe200000000ff */
[----:B------:R-:W-:Y:S01]  /*2c10*/  HFMA2 R41, R41, R36, RZ.H0_H0 ;  /* 0x0000002429297231 */ /* 0x000fe200000400ff */
[-C--:B------:R-:W-:Y:S01]  /*2c20*/  HFMA2.MMA R10, R43, R29.reuse, R10 ;  /* 0x0000001d2b0a7235 */ /* 0x080fe2000000000a */
[----:B------:R-:W-:Y:S01]  /*2c30*/  HFMA2 R28, R42, R29, R28 ;  /* 0x0000001d2a1c7231 */ /* 0x000fe2000000001c */
[C---:B------:R-:W-:Y:S01]  /*2c40*/  HFMA2.MMA R8, R45.reuse, R29, R8 ;  /* 0x0000001d2d087235 */ /* 0x040fe20000000008 */
[----:B------:R-:W-:Y:S01]  /*2c50*/  HFMA2 R9, R49, R30, R9 ;  /* 0x0000001e31097231 */ /* 0x000fe20000000009 */
[-C--:B------:R-:W-:Y:S01]  /*2c60*/  HFMA2.MMA R19, R45, R37.reuse, R19 ;  /* 0x000000252d137235 */ /* 0x080fe20000000013 */
[----:B------:R-:W-:Y:S01]  /*2c70*/  HFMA2 R36, R46, R36, RZ.H0_H0 ;  /* 0x000000242e247231 */ /* 0x000fe200000400ff */
[----:B------:R-:W-:Y:S01]  /*2c80*/  HFMA2.MMA R40, R43, R37, R40 ;  /* 0x000000252b287235 */ /* 0x000fe20000000028 */
[----:B------:R-:W-:Y:S01]  /*2c90*/  HFMA2 R41, R44, R37, R41 ;  /* 0x000000252c297231 */ /* 0x000fe20000000029 */
[-C--:B------:R-:W-:Y:S01]  /*2ca0*/  HFMA2.MMA R10, R48, R30.reuse, R10 ;  /* 0x0000001e300a7235 */ /* 0x080fe2000000000a */
[----:B------:R-:W-:Y:S01]  /*2cb0*/  HFMA2 R28, R47, R30, R28 ;  /* 0x0000001e2f1c7231 */ /* 0x000fe2000000001c */
[C---:B------:R-:W-:Y:S01]  /*2cc0*/  HFMA2.MMA R27, R50.reuse, R30, R8 ;  /* 0x0000001e321b7235 */ /* 0x040fe20000000008 */
[----:B------:R-:W-:Y:S01]  /*2cd0*/  HFMA2 R9, R53, R31, R9 ;  /* 0x0000001f35097231 */ /* 0x000fe20000000009 */
[-C--:B------:R-:W-:Y:S01]  /*2ce0*/  HFMA2.MMA R19, R50, R38.reuse, R19 ;  /* 0x0000002632137235 */ /* 0x080fe20000000013 */
[----:B------:R-:W-:Y:S01]  /*2cf0*/  HFMA2 R36, R42, R37, R36 ;  /* 0x000000252a247231 */ /* 0x000fe20000000024 */
[----:B------:R-:W-:Y:S01]  /*2d00*/  HFMA2.MMA R40, R48, R38, R40 ;  /* 0x0000002630287235 */ /* 0x000fe20000000028 */
[-C--:B------:R-:W-:Y:S01]  /*2d10*/  HFMA2 R41, R49, R38.reuse, R41 ;  /* 0x0000002631297231 */ /* 0x080fe20000000029 */
        /* <DEDUP_REMOVED lines=8> */
[----:B------:R-:W-:Y:S01]  /*2da0*/  HFMA2.MMA R29, R10, R79, R13 ;  /* 0x0000004f0a1d7235 */ /* 0x000fe2000000000d */
[----:B------:R-:W-:Y:S01]  /*2db0*/  HFMA2 R39, R51, R39, R36 ;  /* 0x0000002733277231 */ /* 0x000fe20000000024 */
[-C--:B------:R-:W-:Y:S01]  /*2dc0*/  HFMA2.MMA R27, R27, R80.reuse, R11 ;  /* 0x000000501b1b7235 */ /* 0x080fe2000000000b */
[----:B------:R-:W-:Y:S01]  /*2dd0*/  HFMA2 R36, R9, R81, R18 ;  /* 0x0000005109247231 */ /* 0x000fe20000000012 */
[----:B------:R-:W-:Y:S01]  /*2de0*/  HFMA2.MMA R31, R8, R80, R16 ;  /* 0x00000050081f7235 */ /* 0x000fe20000000010 */
[-C--:B------:R-:W-:Y:S01]  /*2df0*/  HFMA2 R38, R39, R78.reuse, R17 ;  /* 0x0000004e27267231 */ /* 0x080fe20000000011 */
[----:B------:R-:W0:Y:S01]  /*2e00*/  LDS.128 R8, [UR7+0x20] ;  /* 0x00002007ff087984 */ /* 0x000e220008000c00 */
[C---:B--2---:R-:W-:Y:S01]  /*2e10*/  LOP3.LUT R42, R21.reuse, 0xf000f, RZ, 0xc0, !PT ;  /* 0x000f000f152a7812 */ /* 0x044fe200078ec0ff */
[----:B------:R-:W-:Y:S01]  /*2e20*/  HFMA2 R30, R30, R78, R14 ;  /* 0x0000004e1e1e7231 */ /* 0x000fe2000000000e */
[----:B------:R-:W-:Y:S01]  /*2e30*/  LOP3.LUT R43, R21, 0xf000f0, RZ, 0xc0, !PT ;  /* 0x00f000f0152b7812 */ /* 0x000fe200078ec0ff */
[----:B------:R-:W-:Y:S01]  /*2e40*/  HFMA2.MMA R37, R37, R79, R15 ;  /* 0x0000004f25257235 */ /* 0x000fe2000000000f */
[----:B------:R-:W-:Y:S01]  /*2e50*/  SHF.R.U32.HI R17, RZ, 0x8, R21 ;  /* 0x00000008ff117819 */ /* 0x000fe20000011615 */
[----:B------:R-:W1:Y:S01]  /*2e60*/  LDS.128 R12, [UR7+0x120] ;  /* 0x00012007ff0c7984 */ /* 0x000e620008000c00 */
[----:B------:R-:W-:-:S02]  /*2e70*/  LOP3.LUT R21, R22, 0xf000f, RZ, 0xc0, !PT ;  /* 0x000f000f16157812 */ /* 0x000fc400078ec0ff */
[----:B------:R-:W-:Y:S02]  /*2e80*/  LOP3.LUT R39, R20, 0xf000f, RZ, 0xc0, !PT ;  /* 0x000f000f14277812 */ /* 0x000fe400078ec0ff */
[----:B------:R-:W-:Y:S02]  /*2e90*/  LOP3.LUT R44, R22, 0xf000f0, RZ, 0xc0, !PT ;  /* 0x00f000f0162c7812 */ /* 0x000fe400078ec0ff */
[----:B------:R-:W-:Y:S02]  /*2ea0*/  SHF.R.U32.HI R18, RZ, 0x8, R22 ;  /* 0x00000008ff127819 */ /* 0x000fe40000011616 */
[C---:B------:R-:W-:Y:S02]  /*2eb0*/  LOP3.LUT R22, R23.reuse, 0xf000f, RZ, 0xc0, !PT ;  /* 0x000f000f17167812 */ /* 0x040fe400078ec0ff */
[----:B------:R-:W-:Y:S02]  /*2ec0*/  LOP3.LUT R45, R23, 0xf000f0, RZ, 0xc0, !PT ;  /* 0x00f000f0172d7812 */ /* 0x000fe400078ec0ff */
[----:B------:R-:W-:-:S02]  /*2ed0*/  SHF.R.U32.HI R19, RZ, 0x8, R23 ;  /* 0x00000008ff137819 */ /* 0x000fc40000011617 */
[----:B------:R-:W-:Y:S02]  /*2ee0*/  LOP3.LUT R23, R21, 0x64006400, RZ, 0xfc, !PT ;  /* 0x6400640015177812 */ /* 0x000fe400078efcff */
[----:B------:R-:W-:Y:S02]  /*2ef0*/  LOP3.LUT R40, R20, 0xf000f0, RZ, 0xc0, !PT ;  /* 0x00f000f014287812 */ /* 0x000fe400078ec0ff */
[----:B------:R-:W-:Y:S02]  /*2f00*/  SHF.R.U32.HI R16, RZ, 0x8, R20 ;  /* 0x00000008ff107819 */ /* 0x000fe40000011614 */
[----:B------:R-:W-:Y:S02]  /*2f10*/  LOP3.LUT R20, R39, 0x64006400, RZ, 0xfc, !PT ;  /* 0x6400640027147812 */ /* 0x000fe400078efcff */
[----:B------:R-:W-:Y:S01]  /*2f20*/  LOP3.LUT R47, R22, 0x64006400, RZ, 0xfc, !PT ;  /* 0x64006400162f7812 */ /* 0x000fe200078efcff */
[----:B------:R-:W-:Y:S01]  /*2f30*/  HFMA2.MMA R22, R23, 1, 1, R4 ;  /* 0x3c003c0017167835 */ /* 0x000fe20000000004 */
[----:B------:R-:W-:Y:S01]  /*2f40*/  LOP3.LUT R46, R44, 0x64006400, RZ, 0xfc, !PT ;  /* 0x640064002c2e7812 */ /* 0x000fe200078efcff */
[----:B------:R-:W-:Y:S01]  /*2f50*/  HADD2 R20, R20, R77 ;  /* 0x0000004d14147230 */ /* 0x000fe20000000000 */
[----:B------:R-:W-:-:S02]  /*2f60*/  LOP3.LUT R41, R40, 0x64006400, RZ, 0xfc, !PT ;  /* 0x6400640028297812 */ /* 0x000fc400078efcff */
[----:B------:R-:W-:Y:S02]  /*2f70*/  LOP3.LUT R42, R42, 0x64006400, RZ, 0xfc, !PT ;  /* 0x640064002a2a7812 */ /* 0x000fe400078efcff */
[----:B------:R-:W-:Y:S01]  /*2f80*/  LOP3.LUT R49, R45, 0x64006400, RZ, 0xfc, !PT ;  /* 0x640064002d317812 */ /* 0x000fe200078efcff */
[----:B------:R-:W-:Y:S01]  /*2f90*/  HFMA2.MMA R39, R46, 0.0625, 0.0625, R5 ;  /* 0x2c002c002e277835 */ /* 0x000fe20000000005 */
[----:B------:R-:W-:Y:S01]  /*2fa0*/  LOP3.LUT R44, R17, 0xf000f, RZ, 0xc0, !PT ;  /* 0x000f000f112c7812 */ /* 0x000fe200078ec0ff */
[----:B------:R-:W-:Y:S01]  /*2fb0*/  HFMA2.MMA R41, R41, 0.0625, 0.0625, R76 ;  /* 0x2c002c0029297835 */ /* 0x000fe2000000004c */
[----:B------:R-:W-:Y:S01]  /*2fc0*/  HADD2 R21, R42, R75 ;  /* 0x0000004b2a157230 */ /* 0x000fe20000000000 */
[-C--:B0-----:R-:W-:Y:S01]  /*2fd0*/  HFMA2.MMA R46, R20, R8.reuse, RZ ;  /* 0x00000008142e7235 */ /* 0x081fe200000000ff */
[----:B------:R-:W-:Y:S01]  /*2fe0*/  LOP3.LUT R40, R43, 0x64006400, RZ, 0xfc, !PT ;  /* 0x640064002b287812 */ /* 0x000fe200078efcff */
[----:B------:R-:W-:Y:S01]  /*2ff0*/  HADD2 R42, R47, R6 ;  /* 0x000000062f2a7230 */ /* 0x000fe20000000000 */
[----:B------:R-:W-:Y:S01]  /*3000*/  LOP3.LUT R45, R19, 0xf000f, RZ, 0xc0, !PT ;  /* 0x000f000f132d7812 */ /* 0x000fe200078ec0ff */
[----:B------:R-:W-:Y:S01]  /*3010*/  HFMA2.MMA R48, R22, R8, RZ ;  /* 0x0000000816307235 */ /* 0x000fe200000000ff */
[----:B------:R-:W-:Y:S01]  /*3020*/  LOP3.LUT R43, R18, 0xf000f, RZ, 0xc0, !PT ;  /* 0x000f000f122b7812 */ /* 0x000fe200078ec0ff */
[----:B------:R-:W-:Y:S01]  /*3030*/  HFMA2 R23, R49, 0.0625, 0.0625, R2 ;  /* 0x2c002c0031177831 */ /* 0x000fe20000000002 */
[----:B------:R-:W-:Y:S01]  /*3040*/  LOP3.LUT R50, R16, 0xf000f, RZ, 0xc0, !PT ;  /* 0x000f000f10327812 */ /* 0x000fe200078ec0ff */
[-C--:B------:R-:W-:Y:S01]  /*3050*/  HFMA2 R49, R42, R8.reuse, RZ.H0_H0 ;  /* 0x000000082a317231 */ /* 0x080fe200000400ff */
[----:B------:R-:W-:Y:S01]  /*3060*/  LOP3.LUT R44, R44, 0x64006400, RZ, 0xfc, !PT ;  /* 0x640064002c2c7812 */ /* 0x000fe200078efcff */
[----:B------:R-:W-:Y:S01]  /*3070*/  HFMA2 R47, R21, R8, RZ.H0_H0 ;  /* 0x00000008152f7231 */ /* 0x000fe200000400ff */
[----:B------:R-:W-:Y:S01]  /*3080*/  LOP3.LUT R45, R45, 0x64006400, RZ, 0xfc, !PT ;  /* 0x640064002d2d7812 */ /* 0x000fe200078efcff */
[-C--:B------:R-:W-:Y:S01]  /*3090*/  HFMA2.MMA R8, R41, R9.reuse, R46 ;  /* 0x0000000929087235 */ /* 0x080fe2000000002e */
[----:B------:R-:W-:Y:S01]  /*30a0*/  LOP3.LUT R43, R43, 0x64006400, RZ, 0xfc, !PT ;  /* 0x640064002b2b7812 */ /* 0x000fe200078efcff */
[----:B------:R-:W-:Y:S01]  /*30b0*/  HFMA2.MMA R48, R39, R9, R48 ;  /* 0x0000000927307235 */ /* 0x000fe20000000030 */
[----:B------:R-:W-:Y:S01]  /*30c0*/  LOP3.LUT R50, R50, 0x64006400, RZ, 0xfc, !PT ;  /* 0x6400640032327812 */ /* 0x000fe200078efcff */
[-C--:B------:R-:W-:Y:S01]  /*30d0*/  HFMA2 R46, R23, R9.reuse, R49 ;  /* 0x00000009172e7231 */ /* 0x080fe20000000031 */
[----:B------:R-:W-:Y:S01]  /*30e0*/  LOP3.LUT R16, R16, 0xf000f0, RZ, 0xc0, !PT ;  /* 0x00f000f010107812 */ /* 0x000fe200078ec0ff */
[----:B------:R-:W-:Y:S01]  /*30f0*/  HFMA2.MMA R49, R44, 1, 1, R75 ;  /* 0x3c003c002c317835 */ /* 0x000fe2000000004b */
[----:B------:R-:W-:Y:S01]  /*3100*/  HADD2 R43, R43, R4 ;  /* 0x000000042b2b7230 */ /* 0x000fe20000000000 */
[----:B------:R-:W-:Y:S01]  /*3110*/  HFMA2.MMA R44, R45, 1, 1, R6 ;  /* 0x3c003c002d2c7835 */ /* 0x000fe20000000006 */
[----:B------:R-:W-:Y:S01]  /*3120*/  HADD2 R50, R50, R77 ;  /* 0x0000004d32327230 */ /* 0x000fe20000000000 */
[----:B------:R-:W-:Y:S01]  /*3130*/  LOP3.LUT R45, R16, 0x64006400, RZ, 0xfc, !PT ;  /* 0x64006400102d7812 */ /* 0x000fe200078efcff */
[----:B------:R-:W-:Y:S01]  /*3140*/  HFMA2 R40, R40, 0.0625, 0.0625, R3 ;  /* 0x2c002c0028287831 */ /* 0x000fe20000000003 */
[----:B------:R-:W-:Y:S01]  /*3150*/  LOP3.LUT R17, R17, 0xf000f0, RZ, 0xc0, !PT ;  /* 0x00f000f011117812 */ /* 0x000fe200078ec0ff */
[-C--:B------:R-:W-:Y:S01]  /*3160*/  HFMA2.MMA R51, R43, R10.reuse, R48 ;  /* 0x0000000a2b337235 */ /* 0x080fe20000000030 */
[----:B------:R-:W-:Y:S01]  /*3170*/  LOP3.LUT R18, R18, 0xf000f0, RZ, 0xc0, !PT ;  /* 0x00f000f012127812 */ /* 0x000fe200078ec0ff */
[----:B------:R-:W-:Y:S01]  /*3180*/  HFMA2.MMA R8, R50, R10, R8 ;  /* 0x0000000a32087235 */ /* 0x000fe20000000008 */
[----:B------:R-:W-:Y:S01]  /*3190*/  HFMA2 R47, R40, R9, R47 ;  /* 0x00000009282f7231 */ /* 0x000fe2000000002f */
[----:B------:R-:W-:Y:S01]  /*31a0*/  HFMA2.MMA R48, R45, 0.0625, 0.0625, R76 ;  /* 0x2c002c002d307835 */ /* 0x000fe2000000004c */
[----:B------:R-:W-:-:S02]  /*31b0*/  LOP3.LUT R52, R18, 0x64006400, RZ, 0xfc, !PT ;  /* 0x6400640012347812 */ /* 0x000fc400078efcff */
[-C--:B------:R-:W-:Y:S01]  /*31c0*/  HFMA2 R9, R49, R10.reuse, R47 ;  /* 0x0000000a31097231 */ /* 0x080fe2000000002f */
[----:B------:R-:W-:Y:S01]  /*31d0*/  LOP3.LUT R47, R19, 0xf000f0, RZ, 0xc0, !PT ;  /* 0x00f000f0132f7812 */ /* 0x000fe200078ec0ff */
[----:B------:R-:W-:Y:S01]  /*31e0*/  HFMA2 R10, R44, R10, R46 ;  /* 0x0000000a2c0a7231 */ /* 0x000fe2000000002e */
[----:B------:R-:W-:Y:S02]  /*31f0*/  LOP3.LUT R46, R17, 0x64006400, RZ, 0xfc, !PT ;  /* 0x64006400112e7812 */ /* 0x000fe400078efcff */
[----:B------:R-:W-:Y:S01]  /*3200*/  HFMA2.MMA R8, R48, R11, R8 ;  /* 0x0000000b30087235 */ /* 0x000fe20000000008 */
[----:B------:R-:W0:Y:S01]  /*3210*/  LDS.128 R16, [UR7+0x220] ;  /* 0x00022007ff107984 */ /* 0x000e220008000c00 */
[----:B------:R-:W-:Y:S01]  /*3220*/  LOP3.LUT R53, R47, 0x64006400, RZ, 0xfc, !PT ;  /* 0x640064002f357812 */ /* 0x000fe200078efcff */
[----:B------:R-:W-:Y:S01]  /*3230*/  HFMA2 R47, R46, 0.0625, 0.0625, R3 ;  /* 0x2c002c002e2f7831 */ /* 0x000fe20000000003 */
[----:B------:R-:W-:-:S03]  /*3240*/  HFMA2.MMA R46, R52, 0.0625, 0.0625, R5 ;  /* 0x2c002c00342e7835 */ /* 0x000fc60000000005 */
[----:B------:R-:W-:Y:S01]  /*3250*/  HFMA2 R45, R53, 0.0625, 0.0625, R2 ;  /* 0x2c002c00352d7831 */ /* 0x000fe20000000002 */
[----:B------:R-:W-:Y:S01]  /*3260*/  HFMA2.MMA R57, R8, R80, R57 ;  /* 0x0000005008397235 */ /* 0x000fe20000000039 */
[-C--:B------:R-:W-:Y:S01]  /*3270*/  HFMA2 R9, R47, R11.reuse, R9 ;  /* 0x0000000b2f097231 */ /* 0x080fe20000000009 */
[----:B-1----:R-:W-:Y:S01]  /*3280*/  HFMA2.MMA R8, R20, R12, RZ ;  /* 0x0000000c14087235 */ /* 0x002fe200000000ff */
[----:B------:R-:W-:Y:S01]  /*3290*/  HFMA2 R10, R45, R11, R10 ;  /* 0x0000000b2d0a7231 */ /* 0x000fe2000000000a */
[----:B------:R-:W-:Y:S01]  /*32a0*/  HFMA2.MMA R51, R46, R11, R51 ;  /* 0x0000000b2e337235 */ /* 0x000fe20000000033 */
[----:B------:R-:W-:Y:S02]  /*32b0*/  HFMA2 R58, R9, R81, R58 ;  /* 0x00000051093a7231 */ /* 0x000fe4000000003a */
[----:B------:R-:W-:Y:S01]  /*32c0*/  HFMA2 R55, R10, R78, R55 ;  /* 0x0000004e0a377231 */ /* 0x000fe20000000037 */
[----:B------:R-:W-:Y:S01]  /*32d0*/  HFMA2.MMA R10, R22, R12, RZ ;  /* 0x0000000c160a7235 */ /* 0x000fe200000000ff */
[----:B------:R-:W-:-:S02]  /*32e0*/  HFMA2 R9, R21, R12, RZ.H0_H0 ;  /* 0x0000000c15097231 */ /* 0x000fc400000400ff */
[----:B------:R-:W-:Y:S01]  /*32f0*/  HFMA2 R11, R42, R12, RZ.H0_H0 ;  /* 0x0000000c2a0b7231 */ /* 0x000fe200000400ff */
[----:B------:R-:W-:Y:S02]  /*3300*/  HFMA2.MMA R12, R41, R13, R8 ;  /* 0x0000000d290c7235 */ /* 0x000fe40000000008 */
[----:B------:R-:W-:Y:S01]  /*3310*/  HFMA2.MMA R56, R51, R79, R56 ;  /* 0x0000004f33387235 */ /* 0x000fe20000000038 */
[-C--:B------:R-:W-:Y:S01]  /*3320*/  HFMA2 R51, R40, R13.reuse, R9 ;  /* 0x0000000d28337231 */ /* 0x080fe20000000009 */
[----:B------:R-:W-:Y:S01]  /*3330*/  HFMA2.MMA R52, R39, R13, R10 ;  /* 0x0000000d27347235 */ /* 0x000fe2000000000a */
[----:B------:R-:W-:Y:S02]  /*3340*/  HFMA2 R13, R23, R13, R11 ;  /* 0x0000000d170d7231 */ /* 0x000fe4000000000b */
[----:B------:R-:W1:Y:S01]  /*3350*/  LDS.128 R8, [UR7+0x320] ;  /* 0x00032007ff087984 */ /* 0x000e620008000c00 */
[----:B------:R-:W-:Y:S01]  /*3360*/  HFMA2.MMA R12, R50, R14, R12 ;  /* 0x0000000e320c7235 */ /* 0x000fe2000000000c */
[----:B------:R-:W-:-:S02]  /*3370*/  HFMA2 R13, R44, R14, R13 ;  /* 0x0000000e2c0d7231 */ /* 0x000fc4000000000d */
[----:B------:R-:W-:Y:S01]  /*3380*/  HFMA2 R51, R49, R14, R51 ;  /* 0x0000000e31337231 */ /* 0x000fe20000000033 */
[----:B------:R-:W-:Y:S01]  /*3390*/  HFMA2.MMA R52, R43, R14, R52 ;  /* 0x0000000e2b347235 */ /* 0x000fe20000000034 */
[-C--:B------:R-:W-:Y:S02]  /*33a0*/  HFMA2 R13, R45, R15.reuse, R13 ;  /* 0x0000000f2d0d7231 */ /* 0x080fe4000000000d */
[----:B------:R-:W-:Y:S01]  /*33b0*/  HFMA2 R51, R47, R15, R51 ;  /* 0x0000000f2f337231 */ /* 0x000fe20000000033 */
[-C--:B------:R-:W-:Y:S01]  /*33c0*/  HFMA2.MMA R12, R48, R15.reuse, R12 ;  /* 0x0000000f300c7235 */ /* 0x080fe2000000000c */
[----:B------:R-:W-:Y:S02]  /*33d0*/  HFMA2 R63, R13, R78, R63 ;  /* 0x0000004e0d3f7231 */ /* 0x000fe4000000003f */
[----:B------:R-:W-:Y:S01]  /*33e0*/  HFMA2 R65, R51, R81, R65 ;  /* 0x0000005133417231 */ /* 0x000fe20000000041 */
[----:B------:R-:W-:Y:S01]  /*33f0*/  HFMA2.MMA R52, R46, R15, R52 ;  /* 0x0000000f2e347235 */ /* 0x000fe20000000034 */
[-C--:B0-----:R-:W-:Y:S01]  /*3400*/  HFMA2 R13, R21, R16.reuse, RZ.H0_H0 ;  /* 0x00000010150d7231 */ /* 0x081fe200000400ff */
[----:B------:R-:W-:Y:S01]  /*3410*/  HFMA2.MMA R14, R22, R16, RZ ;  /* 0x00000010160e7235 */ /* 0x000fe200000000ff */
[----:B------:R-:W-:Y:S01]  /*3420*/  HFMA2 R15, R42, R16, RZ.H0_H0 ;  /* 0x000000102a0f7231 */ /* 0x000fe200000400ff */
[----:B------:R-:W-:Y:S01]  /*3430*/  HFMA2.MMA R64, R12, R80, R64 ;  /* 0x000000500c407235 */ /* 0x000fe20000000040 */
[----:B------:R-:W-:Y:S01]  /*3440*/  HFMA2 R51, R40, R17, R13 ;  /* 0x0000001128337231 */ /* 0x000fe2000000000d */
[----:B------:R-:W-:-:S02]  /*3450*/  HFMA2.MMA R12, R20, R16, RZ ;  /* 0x00000010140c7235 */ /* 0x000fc400000000ff */
[----:B------:R-:W-:Y:S01]  /*3460*/  HFMA2.MMA R66, R52, R79, R66 ;  /* 0x0000004f34427235 */ /* 0x000fe20000000042 */
[----:B------:R-:W-:Y:S01]  /*3470*/  HFMA2 R51, R49, R18, R51 ;  /* 0x0000001231337231 */ /* 0x000fe20000000033 */
[----:B------:R-:W-:-:S03]  /*3480*/  HFMA2.MMA R52, R39, R17, R14 ;  /* 0x0000001127347235 */ /* 0x000fc6000000000e */
[----:B------:R-:W-:Y:S01]  /*3490*/  HFMA2 R51, R47, R19, R51 ;  /* 0x000000132f337231 */ /* 0x000fe20000000033 */
[----:B------:R-:W-:Y:S01]  /*34a0*/  HFMA2.MMA R16, R41, R17, R12 ;  /* 0x0000001129107235 */ /* 0x000fe2000000000c */
[----:B------:R-:W-:Y:S02]  /*34b0*/  HFMA2 R17, R23, R17, R15 ;  /* 0x0000001117117231 */ /* 0x000fe4000000000f */
[----:B------:R-:W0:Y:S01]  /*34c0*/  LDS.128 R12, [UR7+0x420] ;  /* 0x00042007ff0c7984 */ /* 0x000e220008000c00 */
[-C--:B------:R-:W-:Y:S01]  /*34d0*/  HFMA2.MMA R52, R43, R18.reuse, R52 ;  /* 0x000000122b347235 */ /* 0x080fe20000000034 */
[----:B------:R-:W-:Y:S02]  /*34e0*/  HFMA2 R17, R44, R18, R17 ;  /* 0x000000122c117231 */ /* 0x000fe40000000011 */
[----:B------:R-:W-:Y:S01]  /*34f0*/  HFMA2 R69, R51, R81, R69 ;  /* 0x0000005133457231 */ /* 0x000fe20000000045 */
[----:B------:R-:W-:Y:S01]  /*3500*/  HFMA2.MMA R16, R50, R18, R16 ;  /* 0x0000001232107235 */ /* 0x000fe20000000010 */
[----:B------:R-:W-:-:S03]  /*3510*/  HFMA2 R17, R45, R19, R17 ;  /* 0x000000132d117231 */ /* 0x000fc60000000011 */
[----:B------:R-:W-:Y:S01]  /*3520*/  HFMA2.MMA R52, R46, R19, R52 ;  /* 0x000000132e347235 */ /* 0x000fe20000000034 */
[----:B------:R-:W-:Y:S01]  /*3530*/  HFMA2 R67, R17, R78, R67 ;  /* 0x0000004e11437231 */ /* 0x000fe20000000043 */
[----:B-1----:R-:W-:Y:S01]  /*3540*/  HFMA2.MMA R18, R22, R8, RZ ;  /* 0x0000000816127235 */ /* 0x002fe200000000ff */
[-C--:B------:R-:W-:Y:S01]  /*3550*/  HFMA2 R17, R21, R8.reuse, RZ.H0_H0 ;  /* 0x0000000815117231 */ /* 0x080fe200000400ff */
[----:B------:R-:W-:Y:S01]  /*3560*/  HFMA2.MMA R16, R48, R19, R16 ;  /* 0x0000001330107235 */ /* 0x000fe20000000010 */
[----:B------:R-:W-:Y:S02]  /*3570*/  HFMA2 R19, R42, R8, RZ.H0_H0 ;  /* 0x000000082a137231 */ /* 0x000fe400000400ff */
[----:B------:R-:W-:Y:S01]  /*3580*/  HFMA2 R51, R40, R9, R17 ;  /* 0x0000000928337231 */ /* 0x000fe20000000011 */
[----:B------:R-:W-:Y:S02]  /*3590*/  HFMA2.MMA R70, R52, R79, R70 ;  /* 0x0000004f34467235 */ /* 0x000fe40000000046 */
[----:B------:R-:W-:Y:S01]  /*35a0*/  HFMA2.MMA R52, R39, R9, R18 ;  /* 0x0000000927347235 */ /* 0x000fe20000000012 */
[----:B------:R-:W-:Y:S01]  /*35b0*/  HFMA2 R51, R49, R10, R51 ;  /* 0x0000000a31337231 */ /* 0x000fe20000000033 */
[----:B------:R-:W-:-:S02]  /*35c0*/  HFMA2.MMA R68, R16, R80, R68 ;  /* 0x0000005010447235 */ /* 0x000fc40000000044 */
[----:B------:R-:W-:Y:S01]  /*35d0*/  HFMA2.MMA R16, R20, R8, RZ ;  /* 0x0000000814107235 */ /* 0x000fe200000000ff */
[----:B------:R-:W-:-:S03]  /*35e0*/  HFMA2 R51, R47, R11, R51 ;  /* 0x0000000b2f337231 */ /* 0x000fc60000000033 */
[----:B------:R-:W-:Y:S01]  /*35f0*/  HFMA2.MMA R52, R43, R10, R52 ;  /* 0x0000000a2b347235 */ /* 0x000fe20000000034 */
[----:B------:R-:W-:-:S03]  /*3600*/  HFMA2 R61, R51, R81, R61 ;  /* 0x00000051333d7231 */ /* 0x000fc6000000003d */
[----:B------:R-:W-:Y:S01]  /*3610*/  HFMA2.MMA R8, R41, R9, R16 ;  /* 0x0000000929087235 */ /* 0x000fe20000000010 */
[----:B------:R-:W-:Y:S02]  /*3620*/  HFMA2 R9, R23, R9, R19 ;  /* 0x0000000917097231 */ /* 0x000fe40000000013 */
[----:B------:R-:W1:Y:S01]  /*3630*/  LDS.128 R16, [UR7+0x520] ;  /* 0x00052007ff107984 */ /* 0x000e620008000c00 */
[----:B------:R-:W-:Y:S01]  /*3640*/  HFMA2.MMA R52, R46, R11, R52 ;  /* 0x0000000b2e347235 */ /* 0x000fe20000000034 */
[----:B------:R-:W-:-:S03]  /*3650*/  HFMA2 R9, R44, R10, R9 ;  /* 0x0000000a2c097231 */ /* 0x000fc60000000009 */
[----:B------:R-:W-:Y:S01]  /*3660*/  HFMA2.MMA R8, R50, R10, R8 ;  /* 0x0000000a32087235 */ /* 0x000fe20000000008 */
[----:B------:R-:W-:Y:S01]  /*3670*/  HFMA2 R9, R45, R11, R9 ;  /* 0x0000000b2d097231 */ /* 0x000fe20000000009 */
[----:B0-----:R-:W-:Y:S02]  /*3680*/  HFMA2.MMA R10, R22, R12, RZ ;  /* 0x0000000c160a7235 */ /* 0x001fe400000000ff */
[----:B------:R-:W-:Y:S01]  /*3690*/  HFMA2.MMA R60, R52, R79, R60 ;  /* 0x0000004f343c7235 */ /* 0x000fe2000000003c */
[----:B------:R-:W-:Y:S02]  /*36a0*/  HFMA2 R59, R9, R78, R59 ;  /* 0x0000004e093b7231 */ /* 0x000fe4000000003b */
[-C--:B------:R-:W-:Y:S01]  /*36b0*/  HFMA2 R9, R21, R12.reuse, RZ.H0_H0 ;  /* 0x0000000c15097231 */ /* 0x080fe200000400ff */
[----:B------:R-:W-:Y:S01]  /*36c0*/  HFMA2.MMA R8, R48, R11, R8 ;  /* 0x0000000b30087235 */ /* 0x000fe20000000008 */
[----:B------:R-:W-:Y:S01]  /*36d0*/  HFMA2 R11, R42, R12, RZ.H0_H0 ;  /* 0x0000000c2a0b7231 */ /* 0x000fe200000400ff */
[----:B------:R-:W-:Y:S01]  /*36e0*/  HFMA2.MMA R52, R39, R13, R10 ;  /* 0x0000000d27347235 */ /* 0x000fe2000000000a */
[----:B------:R-:W-:-:S04]  /*36f0*/  HFMA2 R51, R40, R13, R9 ;  /* 0x0000000d28337231 */ /* 0x000fc80000000009 */
[----:B------:R-:W-:Y:S01]  /*3700*/  HFMA2 R51, R49, R14, R51 ;  /* 0x0000000e31337231 */ /* 0x000fe20000000033 */
[----:B------:R-:W-:Y:S02]  /*3710*/  HFMA2.MMA R62, R8, R80, R62 ;  /* 0x00000050083e7235 */ /* 0x000fe4000000003e */
[----:B------:R-:W-:Y:S01]  /*3720*/  HFMA2.MMA R8, R20, R12, RZ ;  /* 0x0000000c14087235 */ /* 0x000fe200000000ff */
[----:B------:R-:W-:Y:S01]  /*3730*/  HFMA2 R51, R47, R15, R51 ;  /* 0x0000000f2f337231 */ /* 0x000fe20000000033 */
[----:B------:R-:W-:-:S03]  /*3740*/  HFMA2.MMA R52, R43, R14, R52 ;  /* 0x0000000e2b347235 */ /* 0x000fc60000000034 */
[----:B------:R-:W-:-:S03]  /*3750*/  HFMA2 R72, R51, R81, R72 ;  /* 0x0000005133487231 */ /* 0x000fc60000000048 */
[----:B------:R-:W-:Y:S01]  /*3760*/  HFMA2.MMA R12, R41, R13, R8 ;  /* 0x0000000d290c7235 */ /* 0x000fe20000000008 */
[----:B------:R-:W-:Y:S01]  /*3770*/  HFMA2 R13, R23, R13, R11 ;  /* 0x0000000d170d7231 */ /* 0x000fe2000000000b */
[----:B------:R-:W-:Y:S01]  /*3780*/  HFMA2.MMA R52, R46, R15, R52 ;  /* 0x0000000f2e347235 */ /* 0x000fe20000000034 */
[----:B------:R-:W0:Y:S02]  /*3790*/  LDS.128 R8, [UR7+0x620] ;  /* 0x00062007ff087984 */ /* 0x000e240008000c00 */
[----:B------:R-:W-:-:S03]  /*37a0*/  HFMA2 R13, R44, R14, R13 ;  /* 0x0000000e2c0d7231 */ /* 0x000fc6000000000d */
[----:B------:R-:W-:Y:S01]  /*37b0*/  HFMA2.MMA R12, R50, R14, R12 ;  /* 0x0000000e320c7235 */ /* 0x000fe2000000000c */
[-C--:B-1----:R-:W-:Y:S01]  /*37c0*/  HFMA2 R51, R21, R16.reuse, RZ.H0_H0 ;  /* 0x0000001015337231 */ /* 0x082fe200000400ff */
[----:B------:R-:W-:Y:S01]  /*37d0*/  HFMA2.MMA R73, R52, R79, R73 ;  /* 0x0000004f34497235 */ /* 0x000fe20000000049 */
[----:B------:R-:W-:Y:S01]  /*37e0*/  HFMA2 R53, R42, R16, RZ.H0_H0 ;  /* 0x000000102a357231 */ /* 0x000fe200000400ff */
[----:B------:R-:W-:Y:S01]  /*37f0*/  HFMA2.MMA R52, R22, R16, RZ ;  /* 0x0000001016347235 */ /* 0x000fe200000000ff */
[----:B------:R-:W-:Y:S02]  /*3800*/  HFMA2 R13, R45, R15, R13 ;  /* 0x0000000f2d0d7231 */ /* 0x000fe4000000000d */
[-C--:B------:R-:W-:Y:S01]  /*3810*/  HFMA2 R51, R40, R17.reuse, R51 ;  /* 0x0000001128337231 */ /* 0x080fe20000000033 */
[----:B------:R-:W-:Y:S01]  /*3820*/  HFMA2.MMA R12, R48, R15, R12 ;  /* 0x0000000f300c7235 */ /* 0x000fe2000000000c */
[----:B------:R-:W-:Y:S02]  /*3830*/  HFMA2 R74, R13, R78, R74 ;  /* 0x0000004e0d4a7231 */ /* 0x000fe4000000004a */
[----:B------:R-:W-:Y:S01]  /*3840*/  HFMA2 R53, R23, R17, R53 ;  /* 0x0000001117357231 */ /* 0x000fe20000000035 */
[----:B------:R-:W-:Y:S01]  /*3850*/  HFMA2.MMA R52, R39, R17, R52 ;  /* 0x0000001127347235 */ /* 0x000fe20000000034 */
[----:B------:R-:W-:-:S02]  /*3860*/  HFMA2 R51, R49, R18, R51 ;  /* 0x0000001231337231 */ /* 0x000fc40000000033 */
[----:B------:R-:W-:Y:S01]  /*3870*/  HFMA2 R53, R44, R18, R53 ;  /* 0x000000122c357231 */ /* 0x000fe20000000035 */
[----:B------:R-:W-:Y:S01]  /*3880*/  HFMA2.MMA R71, R12, R80, R71 ;  /* 0x000000500c477235 */ /* 0x000fe20000000047 */
[-C--:B------:R-:W-:Y:S01]  /*3890*/  HFMA2 R51, R47, R19.reuse, R51 ;  /* 0x000000132f337231 */ /* 0x080fe20000000033 */
[----:B------:R-:W-:Y:S01]  /*38a0*/  HFMA2.MMA R12, R20, R16, RZ ;  /* 0x00000010140c7235 */ /* 0x000fe200000000ff */
[----:B------:R-:W-:Y:S01]  /*38b0*/  HFMA2 R53, R45, R19, R53 ;  /* 0x000000132d357231 */ /* 0x000fe20000000035 */
[----:B------:R-:W-:Y:S01]  /*38c0*/  HFMA2.MMA R52, R43, R18, R52 ;  /* 0x000000122b347235 */ /* 0x000fe20000000034 */
[----:B------:R-:W-:Y:S02]  /*38d0*/  HFMA2 R24, R51, R81, R24 ;  /* 0x0000005133187231 */ /* 0x000fe40000000018 */
[----:B------:R-:W-:-:S03]  /*38e0*/  HFMA2 R26, R53, R78, R26 ;  /* 0x0000004e351a7231 */ /* 0x000fc6000000001a */
[----:B------:R-:W-:Y:S02]  /*38f0*/  HFMA2.MMA R16, R41, R17, R12 ;  /* 0x0000001129107235 */ /* 0x000fe4000000000c */
[----:B------:R-:W1:Y:S01]  /*3900*/  LDS.128 R12, [UR7+0x720] ;  /* 0x00072007ff0c7984 */ /* 0x000e620008000c00 */
[----:B------:R-:W-:-:S05]  /*3910*/  HFMA2.MMA R52, R46, R19, R52 ;  /* 0x000000132e347235 */ /* 0x000fca0000000034 */
[----:B------:R-:W-:Y:S01]  /*3920*/  HFMA2.MMA R16, R50, R18, R16 ;  /* 0x0000001232107235 */ /* 0x000fe20000000010 */
[----:B0-----:R-:W-:Y:S01]  /*3930*/  HFMA2 R17, R21, R8, RZ.H0_H0 ;  /* 0x0000000815117231 */ /* 0x001fe200000400ff */
[----:B------:R-:W-:Y:S02]  /*3940*/  HFMA2.MMA R18, R22, R8, RZ ;  /* 0x0000000816127235 */ /* 0x000fe400000000ff */
[----:B------:R-:W-:Y:S01]  /*3950*/  HFMA2.MMA R25, R52, R79, R25 ;  /* 0x0000004f34197235 */ /* 0x000fe20000000019 */
[----:B------:R-:W-:-:S03]  /*3960*/  HFMA2 R17, R40, R9, R17 ;  /* 0x0000000928117231 */ /* 0x000fc60000000011 */
[----:B------:R-:W-:Y:S01]  /*3970*/  HFMA2.MMA R16, R48, R19, R16 ;  /* 0x0000001330107235 */ /* 0x000fe20000000010 */
[----:B------:R-:W-:Y:S01]  /*3980*/  HFMA2 R17, R49, R10, R17 ;  /* 0x0000000a31117231 */ /* 0x000fe20000000011 */
[----:B------:R-:W-:-:S03]  /*3990*/  HFMA2.MMA R18, R39, R9, R18 ;  /* 0x0000000927127235 */ /* 0x000fc60000000012 */
[----:B------:R-:W-:-:S03]  /*39a0*/  HFMA2 R17, R47, R11, R17 ;  /* 0x0000000b2f117231 */ /* 0x000fc60000000011 */
[----:B------:R-:W-:Y:S01]  /*39b0*/  HFMA2.MMA R7, R16, R80, R7 ;  /* 0x0000005010077235 */ /* 0x000fe20000000007 */
[----:B------:R-:W-:Y:S01]  /*39c0*/  HFMA2 R28, R17, R81, R28 ;  /* 0x00000051111c7231 */ /* 0x000fe2000000001c */
[----:B------:R-:W-:Y:S01]  /*39d0*/  HFMA2.MMA R16, R20, R8, RZ ;  /* 0x0000000814107235 */ /* 0x000fe200000000ff */
[----:B------:R-:W-:Y:S01]  /*39e0*/  HFMA2 R8, R42, R8, RZ.H0_H0 ;  /* 0x000000082a087231 */ /* 0x000fe200000400ff */
[----:B------:R-:W-:Y:S01]  /*39f0*/  HFMA2.MMA R18, R43, R10, R18 ;  /* 0x0000000a2b127235 */ /* 0x000fe20000000012 */
[----:B---3--:R-:W-:Y:S02]  /*3a00*/  LOP3.LUT R17, R32, 0xf000f0, RZ, 0xc0, !PT ;  /* 0x00f000f020117812 */ /* 0x008fe400078ec0ff */
[----:B------:R-:W-:Y:S02]  /*3a10*/  HFMA2 R8, R23, R9, R8 ;  /* 0x0000000917087231 */ /* 0x000fe40000000008 */
[----:B------:R-:W-:Y:S01]  /*3a20*/  LOP3.LUT R17, R17, 0x64006400, RZ, 0xfc, !PT ;  /* 0x6400640011117812 */ /* 0x000fe200078efcff */
[----:B------:R-:W-:Y:S01]  /*3a30*/  HFMA2.MMA R16, R41, R9, R16 ;  /* 0x0000000929107235 */ /* 0x000fe20000000010 */
[----:B------:R-:W-:Y:S01]  /*3a40*/  HFMA2 R8, R44, R10, R8 ;  /* 0x0000000a2c087231 */ /* 0x000fe20000000008 */
[----:B------:R-:W-:-:S03]  /*3a50*/  HFMA2.MMA R18, R46, R11, R18 ;  /* 0x0000000b2e127235 */ /* 0x000fc60000000012 */
[----:B------:R-:W-:-:S03]  /*3a60*/  HFMA2 R8, R45, R11, R8 ;  /* 0x0000000b2d087231 */ /* 0x000fc60000000008 */
[----:B------:R-:W-:Y:S01]  /*3a70*/  HFMA2.MMA R16, R50, R10, R16 ;  /* 0x0000000a32107235 */ /* 0x000fe20000000010 */
[----:B------:R-:W-:Y:S01]  /*3a80*/  HFMA2 R30, R8, R78, R30 ;  /* 0x0000004e081e7231 */ /* 0x000fe2000000001e */
[-C--:B-1----:R-:W-:Y:S01]  /*3a90*/  HFMA2.MMA R20, R20, R12.reuse, RZ ;  /* 0x0000000c14147235 */ /* 0x082fe200000000ff */
[-C--:B------:R-:W-:Y:S01]  /*3aa0*/  HFMA2 R21, R21, R12.reuse, RZ.H0_H0 ;  /* 0x0000000c15157231 */ /* 0x080fe200000400ff */
[----:B------:R-:W-:Y:S01]  /*3ab0*/  HFMA2.MMA R22, R22, R12, RZ ;  /* 0x0000000c16167235 */ /* 0x000fe200000000ff */
[----:B------:R-:W-:Y:S01]  /*3ac0*/  HFMA2 R12, R42, R12, RZ.H0_H0 ;  /* 0x0000000c2a0c7231 */ /* 0x000fe200000400ff */
[----:B------:R-:W-:Y:S01]  /*3ad0*/  HFMA2.MMA R29, R18, R79, R29 ;  /* 0x0000004f121d7235 */ /* 0x000fe2000000001d */
[-C--:B------:R-:W-:Y:S01]  /*3ae0*/  HFMA2 R21, R40, R13.reuse, R21 ;  /* 0x0000000d28157231 */ /* 0x080fe20000000015 */
[----:B------:R-:W-:Y:S01]  /*3af0*/  HFMA2.MMA R16, R48, R11, R16 ;  /* 0x0000000b30107235 */ /* 0x000fe20000000010 */
[----:B------:R-:W-:Y:S01]  /*3b00*/  HFMA2 R12, R23, R13, R12 ;  /* 0x0000000d170c7231 */ /* 0x000fe2000000000c */
[----:B------:R-:W0:Y:S01]  /*3b10*/  LDS.128 R8, [UR7+0x30] ;  /* 0x00003007ff087984 */ /* 0x000e220008000c00 */
[-C--:B------:R-:W-:Y:S01]  /*3b20*/  HFMA2.MMA R20, R41, R13.reuse, R20 ;  /* 0x0000000d29147235 */ /* 0x080fe20000000014 */
[-C--:B------:R-:W-:Y:S01]  /*3b30*/  HFMA2 R21, R49, R14.reuse, R21 ;  /* 0x0000000e31157231 */ /* 0x080fe20000000015 */
[----:B------:R-:W-:Y:S01]  /*3b40*/  HFMA2.MMA R22, R39, R13, R22 ;  /* 0x0000000d27167235 */ /* 0x000fe20000000016 */
[----:B------:R-:W-:Y:S01]  /*3b50*/  HFMA2 R12, R44, R14, R12 ;  /* 0x0000000e2c0c7231 */ /* 0x000fe2000000000c */
[----:B------:R-:W-:Y:S01]  /*3b60*/  SHF.R.U32.HI R41, RZ, 0x8, R32 ;  /* 0x00000008ff297819 */ /* 0x000fe20000011620 */
[----:B------:R-:W-:Y:S01]  /*3b70*/  HFMA2.MMA R27, R16, R80, R27 ;  /* 0x00000050101b7235 */ /* 0x000fe2000000001b */
[----:B------:R-:W-:Y:S01]  /*3b80*/  LOP3.LUT R16, R32, 0xf000f, RZ, 0xc0, !PT ;  /* 0x000f000f20107812 */ /* 0x000fe200078ec0ff */
[-C--:B------:R-:W-:Y:S01]  /*3b90*/  HFMA2 R19, R45, R15.reuse, R12 ;  /* 0x0000000f2d137231 */ /* 0x080fe2000000000c */
[-C--:B------:R-:W-:Y:S01]  /*3ba0*/  HFMA2.MMA R20, R50, R14.reuse, R20 ;  /* 0x0000000e32147235 */ /* 0x080fe20000000014 */
[----:B------:R-:W-:Y:S01]  /*3bb0*/  HFMA2 R18, R47, R15, R21 ;  /* 0x0000000f2f127231 */ /* 0x000fe20000000015 */
[----:B------:R-:W-:Y:S01]  /*3bc0*/  HFMA2.MMA R23, R43, R14, R22 ;  /* 0x0000000e2b177235 */ /* 0x000fe20000000016 */
[----:B------:R-:W-:Y:S01]  /*3bd0*/  HFMA2 R38, R19, R78, R38 ;  /* 0x0000004e13267231 */ /* 0x000fe20000000026 */
[----:B------:R-:W-:Y:S01]  /*3be0*/  LOP3.LUT R19, R33, 0xf000f0, RZ, 0xc0, !PT ;  /* 0x00f000f021137812 */ /* 0x000fe200078ec0ff */
[----:B------:R-:W-:Y:S01]  /*3bf0*/  HFMA2 R36, R18, R81, R36 ;  /* 0x0000005112247231 */ /* 0x000fe20000000024 */
[----:B------:R-:W-:-:S02]  /*3c00*/  LOP3.LUT R21, R34, 0xf000f0, RZ, 0xc0, !PT ;  /* 0x00f000f022157812 */ /* 0x000fc400078ec0ff */
[-C--:B------:R-:W-:Y:S01]  /*3c10*/  HFMA2.MMA R40, R48, R15.reuse, R20 ;  /* 0x0000000f30287235 */ /* 0x080fe20000000014 */
[----:B------:R-:W-:Y:S01]  /*3c20*/  LOP3.LUT R20, R34, 0xf000f, RZ, 0xc0, !PT ;  /* 0x000f000f22147812 */ /* 0x000fe200078ec0ff */
[----:B------:R-:W-:Y:S01]  /*3c30*/  HFMA2.MMA R23, R46, R15, R23 ;  /* 0x0000000f2e177235 */ /* 0x000fe20000000017 */
[----:B------:R-:W-:Y:S01]  /*3c40*/  LOP3.LUT R32, R19, 0x64006400, RZ, 0xfc, !PT ;  /* 0x6400640013207812 */ /* 0x000fe200078efcff */
[----:B------:R-:W1:Y:S01]  /*3c50*/  LDS.128 R12, [UR7+0x130] ;  /* 0x00013007ff0c7984 */ /* 0x000e620008000c00 */
[----:B------:R-:W-:Y:S02]  /*3c60*/  LOP3.LUT R19, R20, 0x64006400, RZ, 0xfc, !PT ;  /* 0x6400640014137812 */ /* 0x000fe400078efcff */
[----:B------:R-:W-:Y:S01]  /*3c70*/  LOP3.LUT R16, R16, 0x64006400, RZ, 0xfc, !PT ;  /* 0x6400640010107812 */ /* 0x000fe200078efcff */
[----:B------:R-:W-:Y:S01]  /*3c80*/  HFMA2.MMA R31, R40, R80, R31 ;  /* 0x00000050281f7235 */ /* 0x000fe2000000001f */
[----:B------:R-:W-:Y:S01]  /*3c90*/  LOP3.LUT R18, R33, 0xf000f, RZ, 0xc0, !PT ;  /* 0x000f000f21127812 */ /* 0x000fe200078ec0ff */
[----:B------:R-:W-:Y:S01]  /*3ca0*/  HFMA2.MMA R37, R23, R79, R37 ;  /* 0x0000004f17257235 */ /* 0x000fe20000000025 */
[C---:B------:R-:W-:Y:S01]  /*3cb0*/  LOP3.LUT R23, R35.reuse, 0xf000f, RZ, 0xc0, !PT ;  /* 0x000f000f23177812 */ /* 0x040fe200078ec0ff */
[----:B------:R-:W-:Y:S01]  /*3cc0*/  HFMA2.MMA R20, R19, 1, 1, R4 ;  /* 0x3c003c0013147835 */ /* 0x000fe20000000004 */
[----:B------:R-:W-:Y:S01]  /*3cd0*/  SHF.R.U32.HI R40, RZ, 0x8, R33 ;  /* 0x00000008ff287819 */ /* 0x000fe20000011621 */
[----:B------:R-:W-:Y:S01]  /*3ce0*/  HFMA2 R32, R32, 0.0625, 0.0625, R3 ;  /* 0x2c002c0020207831 */ /* 0x000fe20000000003 */
[----:B------:R-:W-:-:S02]  /*3cf0*/  LOP3.LUT R33, R35, 0xf000f0, RZ, 0xc0, !PT ;  /* 0x00f000f023217812 */ /* 0x000fc400078ec0ff */
[----:B------:R-:W-:Y:S02]  /*3d00*/  LOP3.LUT R22, R21, 0x64006400, RZ, 0xfc, !PT ;  /* 0x6400640015167812 */ /* 0x000fe400078efcff */
[----:B------:R-:W-:Y:S02]  /*3d10*/  LOP3.LUT R43, R23, 0x64006400, RZ, 0xfc, !PT ;  /* 0x64006400172b7812 */ /* 0x000fe400078efcff */
[----:B------:R-:W-:Y:S01]  /*3d20*/  SHF.R.U32.HI R42, RZ, 0x8, R35 ;  /* 0x00000008ff2a7819 */ /* 0x000fe20000011623 */
[----:B------:R-:W-:Y:S01]  /*3d30*/  HADD2 R35, R16, R77 ;  /* 0x0000004d10237230 */ /* 0x000fe20000000000 */
[----:B------:R-:W-:Y:S01]  /*3d40*/  SHF.R.U32.HI R39, RZ, 0x8, R34 ;  /* 0x00000008ff277819 */ /* 0x000fe20000011622 */
[----:B------:R-:W-:Y:S01]  /*3d50*/  HADD2 R34, R43, R6 ;  /* 0x000000062b227230 */ /* 0x000fe20000000000 */
[----:B------:R-:W-:Y:S01]  /*3d60*/  LOP3.LUT R45, R33, 0x64006400, RZ, 0xfc, !PT ;  /* 0x64006400212d7812 */ /* 0x000fe200078efcff */
[----:B------:R-:W-:Y:S01]  /*3d70*/  HFMA2.MMA R23, R22, 0.0625, 0.0625, R5 ;  /* 0x2c002c0016177835 */ /* 0x000fe20000000005 */
[C---:B------:R-:W-:Y:S01]  /*3d80*/  LOP3.LUT R46, R40.reuse, 0xf000f, RZ, 0xc0, !PT ;  /* 0x000f000f282e7812 */ /* 0x040fe200078ec0ff */
[-C--:B0-----:R-:W-:Y:S01]  /*3d90*/  HFMA2.MMA R43, R20, R8.reuse, RZ ;  /* 0x00000008142b7235 */ /* 0x081fe200000000ff */
[----:B------:R-:W-:Y:S01]  /*3da0*/  LOP3.LUT R48, R39, 0xf000f, RZ, 0xc0, !PT ;  /* 0x000f000f27307812 */ /* 0x000fe200078ec0ff */
[----:B------:R-:W-:Y:S01]  /*3db0*/  HFMA2.MMA R33, R17, 0.0625, 0.0625, R76 ;  /* 0x2c002c0011217835 */ /* 0x000fe2000000004c */
[----:B------:R-:W-:Y:S01]  /*3dc0*/  HFMA2 R22, R45, 0.0625, 0.0625, R2 ;  /* 0x2c002c002d167831 */ /* 0x000fe20000000002 */
[----:B------:R-:W-:Y:S01]  /*3dd0*/  HFMA2.MMA R44, R35, R8, RZ ;  /* 0x00000008232c7235 */ /* 0x000fe200000000ff */
[----:B------:R-:W-:Y:S01]  /*3de0*/  LOP3.LUT R47, R40, 0xf000f0, RZ, 0xc0, !PT ;  /* 0x00f000f0282f7812 */ /* 0x000fe200078ec0ff */
[----:B------:R-:W-:Y:S01]  /*3df0*/  HFMA2 R17, R34, R8, RZ.H0_H0 ;  /* 0x0000000822117231 */ /* 0x000fe200000400ff */
[----:B------:R-:W-:Y:S01]  /*3e00*/  LOP3.LUT R45, R41, 0xf000f, RZ, 0xc0, !PT ;  /* 0x000f000f292d7812 */ /* 0x000fe200078ec0ff */
[----:B------:R-:W-:Y:S01]  /*3e10*/  HFMA2.MMA R43, R23, R9, R43 ;  /* 0x00000009172b7235 */ /* 0x000fe2000000002b */
[----:B------:R-:W-:-:S02]  /*3e20*/  LOP3.LUT R40, R46, 0x64006400, RZ, 0xfc, !PT ;  /* 0x640064002e287812 */ /* 0x000fc400078efcff */
[----:B------:R-:W-:Y:S01]  /*3e30*/  LOP3.LUT R41, R41, 0xf000f0, RZ, 0xc0, !PT ;  /* 0x00f000f029297812 */ /* 0x000fe200078ec0ff */
[----:B------:R-:W-:Y:S01]  /*3e40*/  HFMA2.MMA R44, R33, R9, R44 ;  /* 0x00000009212c7235 */ /* 0x000fe2000000002c */
[----:B------:R-:W-:Y:S02]  /*3e50*/  LOP3.LUT R49, R39, 0xf000f0, RZ, 0xc0, !PT ;  /* 0x00f000f027317812 */ /* 0x000fe400078ec0ff */
[----:B------:R-:W-:Y:S02]  /*3e60*/  LOP3.LUT R39, R48, 0x64006400, RZ, 0xfc, !PT ;  /* 0x6400640030277812 */ /* 0x000fe400078efcff */
[C---:B------:R-:W-:Y:S02]  /*3e70*/  LOP3.LUT R50, R42.reuse, 0xf000f, RZ, 0xc0, !PT ;  /* 0x000f000f2a327812 */ /* 0x040fe400078ec0ff */
[----:B------:R-:W-:Y:S02]  /*3e80*/  LOP3.LUT R51, R42, 0xf000f0, RZ, 0xc0, !PT ;  /* 0x00f000f02a337812 */ /* 0x000fe400078ec0ff */
[----:B------:R-:W-:-:S02]  /*3e90*/  LOP3.LUT R42, R45, 0x64006400, RZ, 0xfc, !PT ;  /* 0x640064002d2a7812 */ /* 0x000fc400078efcff */
[----:B------:R-:W-:Y:S01]  /*3ea0*/  LOP3.LUT R45, R41, 0x64006400, RZ, 0xfc, !PT ;  /* 0x64006400292d7812 */ /* 0x000fe200078efcff */
[----:B------:R-:W-:Y:S01]  /*3eb0*/  HFMA2.MMA R41, R40, 1, 1, R75 ;  /* 0x3c003c0028297835 */ /* 0x000fe2000000004b */
[----:B------:R-:W-:Y:S01]  /*3ec0*/  LOP3.LUT R46, R47, 0x64006400, RZ, 0xfc, !PT ;  /* 0x640064002f2e7812 */ /* 0x000fe200078efcff */
[----:B------:R-:W-:Y:S01]  /*3ed0*/  HADD2 R40, R39, R4 ;  /* 0x0000000427287230 */ /* 0x000fe20000000000 */
[----:B------:R-:W-:Y:S01]  /*3ee0*/  LOP3.LUT R47, R50, 0x64006400, RZ, 0xfc, !PT ;  /* 0x64006400322f7812 */ /* 0x000fe200078efcff */
[----:B------:R-:W-:Y:S01]  /*3ef0*/  HADD2 R42, R42, R77 ;  /* 0x0000004d2a2a7230 */ /* 0x000fe20000000000 */
[----:B------:R-:W-:Y:S02]  /*3f00*/  LOP3.LUT R48, R49, 0x64006400, RZ, 0xfc, !PT ;  /* 0x6400640031307812 */ /* 0x000fe400078efcff */
[----:B------:R-:W-:Y:S01]  /*3f10*/  LOP3.LUT R18, R18, 0x64006400, RZ, 0xfc, !PT ;  /* 0x6400640012127812 */ /* 0x000fe200078efcff */
[----:B------:R-:W-:Y:S01]  /*3f20*/  HFMA2.MMA R49, R40, R10, R43 ;  /* 0x0000000a28317235 */ /* 0x000fe2000000002b */
[----:B------:R-:W-:Y:S01]  /*3f30*/  LOP3.LUT R51, R51, 0x64006400, RZ, 0xfc, !PT ;  /* 0x6400640033337812 */ /* 0x000fe200078efcff */
[----:B------:R-:W-:-:S02]  /*3f40*/  HFMA2.MMA R39, R47, 1, 1, R6 ;  /* 0x3c003c002f277835 */ /* 0x000fc40000000006 */
[----:B------:R-:W-:Y:S01]  /*3f50*/  HFMA2.MMA R43, R45, 0.0625, 0.0625, R76 ;  /* 0x2c002c002d2b7835 */ /* 0x000fe2000000004c */
[----:B------:R-:W-:Y:S01]  /*3f60*/  HADD2 R21, R18, R75 ;  /* 0x0000004b12157230 */ /* 0x000fe20000000000 */
[----:B------:R-:W-:Y:S01]  /*3f70*/  HFMA2.MMA R47, R42, R10, R44 ;  /* 0x0000000a2a2f7235 */ /* 0x000fe2000000002c */
[----:B------:R-:W-:Y:S01]  /*3f80*/  HFMA2 R44, R46, 0.0625, 0.0625, R3 ;  /* 0x2c002c002e2c7831 */ /* 0x000fe20000000003 */
[----:B------:R-:W-:Y:S01]  /*3f90*/  HFMA2.MMA R45, R48, 0.0625, 0.0625, R5 ;  /* 0x2c002c00302d7835 */ /* 0x000fe20000000005 */
[----:B------:R-:W-:Y:S02]  /*3fa0*/  HFMA2 R16, R21, R8, RZ.H0_H0 ;  /* 0x0000000815107231 */ /* 0x000fe400000400ff */
[----:B------:R-:W-:Y:S02]  /*3fb0*/  HFMA2 R46, R51, 0.0625, 0.0625, R2 ;  /* 0x2c002c00332e7831 */ /* 0x000fe40000000002 */
[-C--:B------:R-:W-:Y:S01]  /*3fc0*/  HFMA2 R8, R32, R9.reuse, R16 ;  /* 0x0000000920087231 */ /* 0x080fe20000000010 */
[-C--:B------:R-:W-:Y:S01]  /*3fd0*/  HFMA2.MMA R47, R43, R11.reuse, R47 ;  /* 0x0000000b2b2f7235 */ /* 0x080fe2000000002f */
[----:B------:R-:W-:Y:S01]  /*3fe0*/  HFMA2 R9, R22, R9, R17 ;  /* 0x0000000916097231 */ /* 0x000fe20000000011 */
[----:B------:R-:W-:Y:S01]  /*3ff0*/  HFMA2.MMA R49, R45, R11, R49 ;  /* 0x0000000b2d317235 */ /* 0x000fe20000000031 */
[----:B------:R-:W0:Y:S01]  /*4000*/  LDS.128 R16, [UR7+0x230] ;  /* 0x00023007ff107984 */ /* 0x000e220008000c00 */
[----:B------:R-:W-:-:S02]  /*4010*/  HFMA2 R8, R41, R10, R8 ;  /* 0x0000000a29087231 */ /* 0x000fc40000000008 */
[----:B------:R-:W-:Y:S02]  /*4020*/  HFMA2 R9, R39, R10, R9 ;  /* 0x0000000a27097231 */ /* 0x000fe40000000009 */
[----:B------:R-:W-:Y:S01]  /*4030*/  HFMA2.MMA R57, R47, R80, R57 ;  /* 0x000000502f397235 */ /* 0x000fe20000000039 */
[-C--:B------:R-:W-:Y:S01]  /*4040*/  HFMA2 R8, R44, R11.reuse, R8 ;  /* 0x0000000b2c087231 */ /* 0x080fe20000000008 */
[----:B------:R-:W-:Y:S01]  /*4050*/  HFMA2.MMA R56, R49, R79, R56 ;  /* 0x0000004f31387235 */ /* 0x000fe20000000038 */
[----:B------:R-:W-:Y:S01]  /*4060*/  HFMA2 R9, R46, R11, R9 ;  /* 0x0000000b2e097231 */ /* 0x000fe20000000009 */
[-C--:B-1----:R-:W-:Y:S01]  /*4070*/  HFMA2.MMA R47, R35, R12.reuse, RZ ;  /* 0x0000000c232f7235 */ /* 0x082fe200000000ff */
[----:B------:R-:W-:Y:S01]  /*4080*/  HFMA2 R58, R8, R81, R58 ;  /* 0x00000051083a7231 */ /* 0x000fe2000000003a */
[----:B------:R-:W-:Y:S01]  /*4090*/  HFMA2.MMA R49, R20, R12, RZ ;  /* 0x0000000c14317235 */ /* 0x000fe200000000ff */
[----:B------:R-:W-:Y:S02]  /*40a0*/  HFMA2 R55, R9, R78, R55 ;  /* 0x0000004e09377231 */ /* 0x000fe40000000037 */
[----:B------:R-:W1:Y:S01]  /*40b0*/  LDS.128 R8, [UR7+0x330] ;  /* 0x00033007ff087984 */ /* 0x000e620008000c00 */
[----:B------:R-:W-:-:S02]  /*40c0*/  HFMA2 R48, R21, R12, RZ.H0_H0 ;  /* 0x0000000c15307231 */ /* 0x000fc400000400ff */
[-C--:B------:R-:W-:Y:S01]  /*40d0*/  HFMA2.MMA R47, R33, R13.reuse, R47 ;  /* 0x0000000d212f7235 */ /* 0x080fe2000000002f */
[----:B------:R-:W-:Y:S01]  /*40e0*/  HFMA2 R12, R34, R12, RZ.H0_H0 ;  /* 0x0000000c220c7231 */ /* 0x000fe200000400ff */
[----:B------:R-:W-:Y:S01]  /*40f0*/  HFMA2.MMA R49, R23, R13, R49 ;  /* 0x0000000d17317235 */ /* 0x000fe20000000031 */
        /* <DEDUP_REMOVED lines=11> */
[----:B------:R-:W-:Y:S02]  /*41b0*/  HFMA2.MMA R49, R45, R15, R49 ;  /* 0x0000000f2d317235 */ /* 0x000fe40000000031 */
[----:B------:R-:W2:Y:S01]  /*41c0*/  LDS.128 R12, [UR7+0x430] ;  /* 0x00043007ff0c7984 */ /* 0x000ea20008000c00 */
[----:B0-----:R-:W-:-:S03]  /*41d0*/  HFMA2 R48, R21, R16, RZ.H0_H0 ;  /* 0x0000001015307231 */ /* 0x001fc600000400ff */
[----:B------:R-:W-:Y:S02]  /*41e0*/  HFMA2.MMA R64, R47, R80, R64 ;  /* 0x000000502f407235 */ /* 0x000fe40000000040 */
[----:B------:R-:W-:Y:S01]  /*41f0*/  HFMA2.MMA R66, R49, R79, R66 ;  /* 0x0000004f31427235 */ /* 0x000fe20000000042 */
[-C--:B------:R-:W-:Y:S01]  /*4200*/  HFMA2 R48, R32, R17.reuse, R48 ;  /* 0x0000001120307231 */ /* 0x080fe20000000030 */
[-C--:B------:R-:W-:Y:S02]  /*4210*/  HFMA2.MMA R47, R35, R16.reuse, RZ ;  /* 0x00000010232f7235 */ /* 0x080fe400000000ff */
[----:B------:R-:W-:Y:S01]  /*4220*/  HFMA2.MMA R49, R20, R16, RZ ;  /* 0x0000001014317235 */ /* 0x000fe200000000ff */
[----:B------:R-:W-:Y:S02]  /*4230*/  HFMA2 R16, R34, R16, RZ.H0_H0 ;  /* 0x0000001022107231 */ /* 0x000fe400000400ff */
[-C--:B------:R-:W-:Y:S02]  /*4240*/  HFMA2 R48, R41, R18.reuse, R48 ;  /* 0x0000001229307231 */ /* 0x080fe40000000030 */
        /* <DEDUP_REMOVED lines=8> */
[----:B-1----:R-:W-:Y:S01]  /*42d0*/  HFMA2 R48, R21, R8, RZ.H0_H0 ;  /* 0x0000000815307231 */ /* 0x002fe200000400ff */
[----:B------:R-:W-:Y:S01]  /*42e0*/  HFMA2.MMA R49, R40, R18, R49 ;  /* 0x0000001228317235 */ /* 0x000fe20000000031 */
[----:B------:R-:W-:Y:S02]  /*42f0*/  HFMA2 R67, R16, R78, R67 ;  /* 0x0000004e10437231 */ /* 0x000fe40000000043 */
[----:B------:R-:W-:-:S03]  /*4300*/  HFMA2 R48, R32, R9, R48 ;  /* 0x0000000920307231 */ /* 0x000fc60000000030 */
[-C--:B------:R-:W-:Y:S01]  /*4310*/  HFMA2.MMA R47, R43, R19.reuse, R47 ;  /* 0x000000132b2f7235 */ /* 0x080fe2000000002f */
[----:B------:R-:W-:Y:S01]  /*4320*/  HFMA2 R48, R41, R10, R48 ;  /* 0x0000000a29307231 */ /* 0x000fe20000000030 */
[----:B------:R-:W-:Y:S02]  /*4330*/  HFMA2.MMA R49, R45, R19, R49 ;  /* 0x000000132d317235 */ /* 0x000fe40000000031 */
[----:B------:R-:W0:Y:S01]  /*4340*/  LDS.128 R16, [UR7+0x530] ;  /* 0x00053007ff107984 */ /* 0x000e220008000c00 */
[----:B------:R-:W-:-:S03]  /*4350*/  HFMA2 R48, R44, R11, R48 ;  /* 0x0000000b2c307231 */ /* 0x000fc60000000030 */
[----:B------:R-:W-:Y:S01]  /*4360*/  HFMA2.MMA R68, R47, R80, R68 ;  /* 0x000000502f447235 */ /* 0x000fe20000000044 */
[----:B------:R-:W-:Y:S01]  /*4370*/  HFMA2 R61, R48, R81, R61 ;  /* 0x00000051303d7231 */ /* 0x000fe2000000003d */
[----:B------:R-:W-:Y:S01]  /*4380*/  HFMA2.MMA R70, R49, R79, R70 ;  /* 0x0000004f31467235 */ /* 0x000fe20000000046 */
[----:B--2---:R-:W-:Y:S01]  /*4390*/  HFMA2 R48, R21, R12, RZ.H0_H0 ;  /* 0x0000000c15307231 */ /* 0x004fe200000400ff */
[-C--:B------:R-:W-:Y:S02]  /*43a0*/  HFMA2.MMA R47, R35, R8.reuse, RZ ;  /* 0x00000008232f7235 */ /* 0x080fe400000000ff */
[----:B------:R-:W-:Y:S01]  /*43b0*/  HFMA2.MMA R49, R20, R8, RZ ;  /* 0x0000000814317235 */ /* 0x000fe200000000ff */
[----:B------:R-:W-:Y:S02]  /*43c0*/  HFMA2 R8, R34, R8, RZ.H0_H0 ;  /* 0x0000000822087231 */ /* 0x000fe400000400ff */
[----:B------:R-:W-:Y:S02]  /*43d0*/  HFMA2 R48, R32, R13, R48 ;  /* 0x0000000d20307231 */ /* 0x000fe40000000030 */
        /* <DEDUP_REMOVED lines=9> */
[----:B------:R-:W-:Y:S01]  /*4470*/  HFMA2.MMA R49, R40, R10, R49 ;  /* 0x0000000a28317235 */ /* 0x000fe20000000031 */
[----:B------:R-:W-:-:S05]  /*4480*/  HFMA2 R59, R8, R78, R59 ;  /* 0x0000004e083b7231 */ /* 0x000fca000000003b */
[-C--:B------:R-:W-:Y:S02]  /*4490*/  HFMA2.MMA R47, R43, R11.reuse, R47 ;  /* 0x0000000b2b2f7235 */ /* 0x080fe4000000002f */
[----:B------:R-:W-:Y:S02]  /*44a0*/  HFMA2.MMA R49, R45, R11, R49 ;  /* 0x0000000b2d317235 */ /* 0x000fe40000000031 */
[----:B------:R-:W1:Y:S04]  /*44b0*/  LDS.128 R8, [UR7+0x630] ;  /* 0x00063007ff087984 */ /* 0x000e680008000c00 */
[----:B------:R-:W-:Y:S01]  /*44c0*/  HFMA2.MMA R62, R47, R80, R62 ;  /* 0x000000502f3e7235 */ /* 0x000fe2000000003e */
[----:B0-----:R-:W-:Y:S01]  /*44d0*/  HFMA2 R48, R21, R16, RZ.H0_H0 ;  /* 0x0000001015307231 */ /* 0x001fe200000400ff */
[----:B------:R-:W-:-:S02]  /*44e0*/  HFMA2.MMA R60, R49, R79, R60 ;  /* 0x0000004f313c7235 */ /* 0x000fc4000000003c */
[-C--:B------:R-:W-:Y:S01]  /*44f0*/  HFMA2.MMA R47, R35, R12.reuse, RZ ;  /* 0x0000000c232f7235 */ /* 0x080fe200000000ff */
[----:B------:R-:W-:Y:S01]  /*4500*/  HFMA2 R48, R32, R17, R48 ;  /* 0x0000001120307231 */ /* 0x000fe20000000030 */
        /* <DEDUP_REMOVED lines=10> */
[-C--:B------:R-:W-:Y:S02]  /*45b0*/  HFMA2.MMA R47, R42, R14.reuse, R47 ;  /* 0x0000000e2a2f7235 */ /* 0x080fe4000000002f */
[----:B------:R-:W-:Y:S01]  /*45c0*/  HFMA2.MMA R49, R40, R14, R49 ;  /* 0x0000000e28317235 */ /* 0x000fe20000000031 */
[----:B------:R-:W-:-:S05]  /*45d0*/  HFMA2 R74, R12, R78, R74 ;  /* 0x0000004e0c4a7231 */ /* 0x000fca000000004a */
[-C--:B------:R-:W-:Y:S02]  /*45e0*/  HFMA2.MMA R47, R43, R15.reuse, R47 ;  /* 0x0000000f2b2f7235 */ /* 0x080fe4000000002f */
[----:B------:R-:W-:Y:S02]  /*45f0*/  HFMA2.MMA R49, R45, R15, R49 ;  /* 0x0000000f2d317235 */ /* 0x000fe40000000031 */
[----:B------:R-:W0:Y:S01]  /*4600*/  LDS.128 R12, [UR7+0x730] ;  /* 0x00073007ff0c7984 */ /* 0x000e220008000c00 */
[----:B------:R-:W-:-:S03]  /*4610*/  UIADD3 UR7, UR7, 0x40, URZ ;  /* 0x0000004007077890 */ /* 0x000fc6000fffe03f */
[----:B------:R-:W-:Y:S02]  /*4620*/  HFMA2.MMA R71, R47, R80, R71 ;  /* 0x000000502f477235 */ /* 0x000fe40000000047 */
[----:B------:R-:W-:Y:S02]  /*4630*/  HFMA2.MMA R73, R49, R79, R73 ;  /* 0x0000004f31497235 */ /* 0x000fe40000000049 */
[-C--:B------:R-:W-:Y:S02]  /*4640*/  HFMA2.MMA R47, R35, R16.reuse, RZ ;  /* 0x00000010232f7235 */ /* 0x080fe400000000ff */
[----:B------:R-:W-:Y:S01]  /*4650*/  HFMA2.MMA R49, R20, R16, RZ ;  /* 0x0000001014317235 */ /* 0x000fe200000000ff */
[----:B------:R-:W-:-:S04]  /*4660*/  HFMA2 R16, R34, R16, RZ.H0_H0 ;  /* 0x0000001022107231 */ /* 0x000fc800000400ff */
[----:B------:R-:W-:Y:S01]  /*4670*/  HFMA2 R16, R22, R17, R16 ;  /* 0x0000001116107231 */ /* 0x000fe20000000010 */
[-C--:B------:R-:W-:Y:S02]  /*4680*/  HFMA2.MMA R47, R33, R17.reuse, R47 ;  /* 0x00000011212f7235 */ /* 0x080fe4000000002f */
[----:B------:R-:W-:Y:S01]  /*4690*/  HFMA2.MMA R49, R23, R17, R49 ;  /* 0x0000001117317235 */ /* 0x000fe20000000031 */
[----:B------:R-:W-:Y:S02]  /*46a0*/  HFMA2 R16, R39, R18, R16 ;  /* 0x0000001227107231 */ /* 0x000fe40000000010 */
[----:B-1----:R-:W-:Y:S02]  /*46b0*/  HFMA2 R17, R21, R8, RZ.H0_H0 ;  /* 0x0000000815117231 */ /* 0x002fe400000400ff */
[----:B------:R-:W-:Y:S01]  /*46c0*/  HFMA2 R16, R46, R19, R16 ;  /* 0x000000132e107231 */ /* 0x000fe20000000010 */
[-C--:B------:R-:W-:Y:S01]  /*46d0*/  HFMA2.MMA R47, R42, R18.reuse, R47 ;  /* 0x000000122a2f7235 */ /* 0x080fe2000000002f */
[----:B------:R-:W-:Y:S01]  /*46e0*/  HFMA2 R17, R32, R9, R17 ;  /* 0x0000000920117231 */ /* 0x000fe20000000011 */
[----:B------:R-:W-:Y:S01]  /*46f0*/  HFMA2.MMA R49, R40, R18, R49 ;  /* 0x0000001228317235 */ /* 0x000fe20000000031 */
[----:B------:R-:W-:Y:S01]  /*4700*/  HFMA2 R52, R16, R78, R26 ;  /* 0x0000004e10347231 */ /* 0x000fe2000000001a */
[-C--:B------:R-:W-:Y:S01]  /*4710*/  HFMA2.MMA R16, R35, R8.reuse, RZ ;  /* 0x0000000823107235 */ /* 0x080fe200000000ff */
[----:B------:R-:W-:Y:S01]  /*4720*/  HFMA2 R17, R41, R10, R17 ;  /* 0x0000000a29117231 */ /* 0x000fe20000000011 */
[----:B------:R-:W-:Y:S01]  /*4730*/  HFMA2.MMA R18, R20, R8, RZ ;  /* 0x0000000814127235 */ /* 0x000fe200000000ff */
[----:B------:R-:W-:Y:S01]  /*4740*/  HFMA2 R8, R34, R8, RZ.H0_H0 ;  /* 0x0000000822087231 */ /* 0x000fe200000400ff */
[-C--:B------:R-:W-:Y:S01]  /*4750*/  HFMA2.MMA R47, R43, R19.reuse, R47 ;  /* 0x000000132b2f7235 */ /* 0x080fe2000000002f */
[----:B------:R-:W-:Y:S01]  /*4760*/  HFMA2 R17, R44, R11, R17 ;  /* 0x0000000b2c117231 */ /* 0x000fe20000000011 */
[----:B------:R-:W-:Y:S01]  /*4770*/  HFMA2.MMA R49, R45, R19, R49 ;  /* 0x000000132d317235 */ /* 0x000fe20000000031 */
[----:B------:R-:W-:Y:S01]  /*4780*/  HFMA2 R8, R22, R9, R8 ;  /* 0x0000000916087231 */ /* 0x000fe20000000008 */
[-C--:B------:R-:W-:Y:S01]  /*4790*/  HFMA2.MMA R16, R33, R9.reuse, R16 ;  /* 0x0000000921107235 */ /* 0x080fe20000000010 */
[----:B------:R-:W-:Y:S01]  /*47a0*/  HFMA2 R50, R17, R81, R28 ;  /* 0x0000005111327231 */ /* 0x000fe2000000001c */
[----:B------:R-:W-:Y:S01]  /*47b0*/  HFMA2.MMA R18, R23, R9, R18 ;  /* 0x0000000917127235 */ /* 0x000fe20000000012 */
[----:B------:R-:W-:Y:S01]  /*47c0*/  HFMA2 R8, R39, R10, R8 ;  /* 0x0000000a27087231 */ /* 0x000fe20000000008 */
[----:B0-----:R-:W-:-:S02]  /*47d0*/  HFMA2.MMA R35, R35, R12, RZ ;  /* 0x0000000c23237235 */ /* 0x001fc400000000ff */
[----:B------:R-:W-:Y:S01]  /*47e0*/  HFMA2.MMA R20, R20, R12, RZ ;  /* 0x0000000c14147235 */ /* 0x000fe200000000ff */
[----:B------:R-:W-:Y:S01]  /*47f0*/  HFMA2 R8, R46, R11, R8 ;  /* 0x0000000b2e087231 */ /* 0x000fe20000000008 */
[-C--:B------:R-:W-:Y:S02]  /*4800*/  HFMA2.MMA R16, R42, R10.reuse, R16 ;  /* 0x0000000a2a107235 */ /* 0x080fe40000000010 */
[----:B------:R-:W-:Y:S01]  /*4810*/  HFMA2.MMA R18, R40, R10, R18 ;  /* 0x0000000a28127235 */ /* 0x000fe20000000012 */
[----:B------:R-:W-:Y:S01]  /*4820*/  HFMA2 R48, R8, R78, R30 ;  /* 0x0000004e08307231 */ /* 0x000fe2000000001e */
[----:B------:R-:W-:Y:S02]  /*4830*/  HFMA2.MMA R53, R49, R79, R25 ;  /* 0x0000004f31357235 */ /* 0x000fe40000000019 */
[----:B------:R-:W-:Y:S02]  /*4840*/  HFMA2.MMA R20, R23, R13, R20 ;  /* 0x0000000d17147235 */ /* 0x000fe40000000014 */
[----:B------:R-:W-:-:S02]  /*4850*/  HFMA2.MMA R16, R43, R11, R16 ;  /* 0x0000000b2b107235 */ /* 0x000fc40000000010 */
[----:B------:R-:W-:Y:S01]  /*4860*/  HFMA2.MMA R18, R45, R11, R18 ;  /* 0x0000000b2d127235 */ /* 0x000fe20000000012 */
[-C--:B------:R-:W-:Y:S01]  /*4870*/  HFMA2 R11, R34, R12.reuse, RZ.H0_H0 ;  /* 0x0000000c220b7231 */ /* 0x080fe200000400ff */
[----:B------:R-:W-:Y:S02]  /*4880*/  HFMA2.MMA R7, R47, R80, R7 ;  /* 0x000000502f077235 */ /* 0x000fe40000000007 */
[----:B------:R-:W-:Y:S01]  /*4890*/  HFMA2.MMA R20, R40, R14, R20 ;  /* 0x0000000e28147235 */ /* 0x000fe20000000014 */
[-C--:B------:R-:W-:Y:S01]  /*48a0*/  HFMA2 R11, R22, R13.reuse, R11 ;  /* 0x0000000d160b7231 */ /* 0x080fe2000000000b */
[----:B------:R-:W-:Y:S01]  /*48b0*/  HFMA2.MMA R51, R16, R80, R27 ;  /* 0x0000005010337235 */ /* 0x000fe2000000001b */
[----:B------:R-:W-:Y:S01]  /*48c0*/  HFMA2 R16, R21, R12, RZ.H0_H0 ;  /* 0x0000000c15107231 */ /* 0x000fe200000400ff */
[----:B------:R-:W-:Y:S01]  /*48d0*/  HFMA2.MMA R21, R33, R13, R35 ;  /* 0x0000000d21157235 */ /* 0x000fe20000000023 */
[----:B------:R-:W-:Y:S01]  /*48e0*/  HFMA2 R23, R39, R14, R11 ;  /* 0x0000000e27177231 */ /* 0x000fe2000000000b */
        /* <DEDUP_REMOVED lines=8> */
[----:B------:R-:W-:-:S03]  /*4970*/  HFMA2.MMA R89, R20, R79, R37 ;  /* 0x0000004f14597235 */ /* 0x000fc60000000025 */
[----:B------:R-:W-:Y:S01]  /*4980*/  HFMA2 R90, R18, R81, R36 ;  /* 0x00000051125a7231 */ /* 0x000fe20000000024 */
[----:B------:R-:W-:-:S08]  /*4990*/  HFMA2.MMA R40, R43, R15, R21 ;  /* 0x0000000f2b287235 */ /* 0x000fd00000000015 */
[----:B------:R-:W-:Y:S01]  /*49a0*/  HFMA2.MMA R91, R40, R80, R31 ;  /* 0x00000050285b7235 */ /* 0x000fe2000000001f */
[----:B------:R-:W-:Y:S10]  /*49b0*/  @!P0 BRA `(.L_x_881) ;  /* 0xffffffc400348947 */ /* 0x000ff4000383ffff */
.L_x_879:
[----:B------:R-:W0:Y:S01]  /*49c0*/  S2UR UR4, SR_CTAID.Y ;  /* 0x00000000000479c3 */ /* 0x000e220000002600 */
[----:B------:R-:W-:Y:S02]  /*49d0*/  HADD2 R57, R57.H0_H0, R57.H1_H1 ;  /* 0x3000003939397230 */ /* 0x000fe40000000800 */
[----:B------:R-:W-:-:S05]  /*49e0*/  HADD2 R58, R58.H0_H0, R58.H1_H1 ;  /* 0x3000003a3a3a7230 */ /* 0x000fca0000000800 */
[----:B------:R-:W1:Y:S01]  /*49f0*/  LDC.64 R2, c[0x0][0x230] ;  /* 0x00008c00ff027b82 */ /* 0x000e620000000a00 */
[----:B------:R-:W-:-:S05]  /*4a00*/  PRMT R57, R57, 0x5410, R58 ;  /* 0x0000541039397816 */ /* 0x000fca000000003a */
[----:B------:R-:W-:Y:S01]  /*4a10*/  HMUL2 R57, R57, RZ.H0_H0 ;  /* 0x200000ff39397232 */ /* 0x000fe20000000000 */
[----:B0-----:R-:W-:-:S06]  /*4a20*/  USHF.L.U32 UR4, UR4, 0x3, URZ ;  /* 0x0000000304047899 */ /* 0x001fcc000800063f */
[----:B------:R-:W-:-:S04]  /*4a30*/  IMAD R85, R0, UR4, R85 ;  /* 0x0000000400557c24 */ /* 0x000fc8000f8e0255 */
[----:B-1----:R-:W-:-:S05]  /*4a40*/  IMAD.WIDE R2, R85, 0x2, R2 ;  /* 0x0000000255027825 */ /* 0x002fca00078e0202 */
[----:B------:R0:W-:Y:S01]  /*4a50*/  ATOM.E.ADD.F16x2.RN.STRONG.GPU P0, RZ, desc[UR10][R2.64], R57 ;  /* 0x0000003902ff79a2 */ /* 0x0001e2000810e1ca */
[----:B------:R-:W-:Y:S01]  /*4a60*/  HADD2 R56, R56.H0_H0, R56.H1_H1 ;  /* 0x3000003838387230 */ /* 0x000fe20000000800 */
[----:B------:R-:W-:Y:S01]  /*4a70*/  BSSY B0, `(.L_x_882) ;  /* 0x0000012000007945 */ /* 0x000fe20003800000 */
[----:B------:R-:W-:-:S05]  /*4a80*/  HADD2 R28, R55.H0_H0, R55.H1_H1 ;  /* 0x30000037371c7230 */ /* 0x000fca0000000800 */
[----:B------:R-:W-:-:S06]  /*4a90*/  PRMT R56, R56, 0x5410, R28 ;  /* 0x0000541038387816 */ /* 0x000fcc000000001c */
[----:B------:R-:W-:Y:S01]  /*4aa0*/  HFMA2.MMA R11, R56, RZ, -RZ ;  /* 0x000000ff380b7235 */ /* 0x000fe200001000ff */
[----:B0-----:R-:W-:Y:S10]  /*4ab0*/  @P0 BRA `(.L_x_883) ;  /* 0x0000000000340947 */ /* 0x001ff40003800000 */
[----:B------:R-:W0:Y:S02]  /*4ac0*/  QSPC.E.S P0, RZ, [R2] ;  /* 0x0000000002ff73aa */ /* 0x000e240000000500 */
[----:B0-----:R-:W-:Y:S05]  /*4ad0*/  @!P0 BRA `(.L_x_884) ;  /* 0x0000000000208947 */ /* 0x001fea0003800000 */
[----:B------:R-:W-:-:S04]  /*4ae0*/  MOV R4, R2 ;  /* 0x0000000200047202 */ /* 0x000fc80000000f00 */
[----:B------:R-:W-:-:S07]  /*4af0*/  MOV R6, R4 ;  /* 0x0000000400067202 */ /* 0x000fce0000000f00 */
.L_x_885:
[----:B------:R-:W0:Y:S02]  /*4b00*/  LDS R4, [R6] ;  /* 0x0000000006047984 */ /* 0x000e240000000800 */
[----:B0-----:R-:W-:-:S06]  /*4b10*/  HADD2 R5, R4, R57 ;  /* 0x0000003904057230 */ /* 0x001fcc0000000000 */
[----:B------:R-:W0:Y:S02]  /*4b20*/  ATOMS.CAST.SPIN R5, [R6], R4, R5 ;  /* 0x000000040605738d */ /* 0x000e240001800005 */
[----:B0-----:R-:W-:-:S13]  /*4b30*/  ISETP.EQ.U32.AND P0, PT, R5, 0x1, PT ;  /* 0x000000010500780c */ /* 0x001fda0003f02070 */
[----:B------:R-:W-:Y:S05]  /*4b40*/  @!P0 BRA `(.L_x_885) ;  /* 0xfffffffc00ec8947 */ /* 0x000fea000383ffff */
[----:B------:R-:W-:Y:S05]  /*4b50*/  BRA `(.L_x_883) ;  /* 0x00000000000c7947 */ /* 0x000fea0003800000 */
.L_x_884:
[----:B------:R-:W2:Y:S02]  /*4b60*/  LD.E R4, desc[UR10][R2.64] ;  /* 0x0000000a02047980 */ /* 0x000ea4000c101900 */
[----:B--2---:R-:W-:-:S05]  /*4b70*/  IADD3 R5, R57, R4, RZ ;  /* 0x0000000439057210 */ /* 0x004fca0007ffe0ff */
[----:B------:R0:W-:Y:S02]  /*4b80*/  ST.E desc[UR10][R2.64], R5 ;  /* 0x0000000502007985 */ /* 0x0001e4000c10190a */
.L_x_883:
[----:B------:R-:W-:Y:S05]  /*4b90*/  BSYNC B0 ;  /* 0x0000000000007941 */ /* 0x000fea0003800000 */
.L_x_882:
        /* <DEDUP_REMOVED lines=8> */
[----:B------:R-:W-:-:S07]  /*4c20*/  MOV R6, R4 ;  /* 0x0000000400067202 */ /* 0x000fce0000000f00 */
.L_x_889:
[----:B------:R-:W0:Y:S02]  /*4c30*/  LDS R4, [R6+0x4] ;  /* 0x0000040006047984 */ /* 0x000e240000000800 */
[----:B0-----:R-:W-:-:S10]  /*4c40*/  HFMA2.MMA R5, R4, 1, 1, R11 ;  /* 0x3c003c0004057835 */ /* 0x001fd4000000000b */
[----:B------:R-:W0:Y:S02]  /*4c50*/  ATOMS.CAST.SPIN R5, [R6+0x4], R4, R5 ;  /* 0x000004040605738d */ /* 0x000e240001800005 */
[----:B0-----:R-:W-:-:S13]  /*4c60*/  ISETP.EQ.U32.AND P0, PT, R5, 0x1, PT ;  /* 0x000000010500780c */ /* 0x001fda0003f02070 */
[----:B------:R-:W-:Y:S05]  /*4c70*/  @!P0 BRA `(.L_x_889) ;  /* 0xfffffffc00ec8947 */ /* 0x000fea000383ffff */
[----:B------:R-:W-:Y:S05]  /*4c80*/  BRA `(.L_x_887) ;  /* 0x00000000000c7947 */ /* 0x000fea0003800000 */
.L_x_888:
[----:B------:R-:W0:Y:S02]  /*4c90*/  LD.E R4, desc[UR10][R2.64+0x4] ;  /* 0x0000040a02047980 */ /* 0x000e24000c101900 */
[----:B0-----:R-:W-:-:S05]  /*4ca0*/  IADD3 R5, R11, R4, RZ ;  /* 0x000000040b057210 */ /* 0x001fca0007ffe0ff */
[----:B------:R1:W-:Y:S02]  /*4cb0*/  ST.E desc[UR10][R2.64+0x4], R5 ;  /* 0x0000040502007985 */ /* 0x0003e4000c10190a */
.L_x_887:
[----:B------:R-:W-:Y:S05]  /*4cc0*/  BSYNC B0 ;  /* 0x0000000000007941 */ /* 0x000fea0003800000 */
.L_x_886:
[----:B------:R-:W-:Y:S02]  /*4cd0*/  HADD2 R64, R64.H0_H0, R64.H1_H1 ;  /* 0x3000004040407230 */ /* 0x000fe40000000800 */
[----:B01----:R-:W-:-:S04]  /*4ce0*/  IMAD.WIDE R4, R0, 0x2, R2 ;  /* 0x0000000200047825 */ /* 0x003fc800078e0202 */
[----:B------:R-:W-:-:S05]  /*4cf0*/  HADD2 R32, R65.H0_H0, R65.H1_H1 ;  /* 0x3000004141207230 */ /* 0x000fca0000000800 */
[----:B------:R-:W-:-:S05]  /*4d00*/  PRMT R64, R64, 0x5410, R32 ;  /* 0x0000541040407816 */ /* 0x000fca0000000020 */
[----:B------:R-:W-:-:S05]  /*4d10*/  HMUL2 R11, R64, RZ.H0_H0 ;  /* 0x200000ff400b7232 */ /* 0x000fca0000000000 */
        /* <DEDUP_REMOVED lines=11> */
.L_x_893:
[----:B------:R-:W0:Y:S02]  /*4dd0*/  LDS R2, [R6] ;  /* 0x0000000006027984 */ /* 0x000e240000000800 */
[----:B0-----:R-:W-:-:S06]  /*4de0*/  HADD2 R3, R2, R11 ;  /* 0x0000000b02037230 */ /* 0x001fcc0000000000 */
[----:B------:R-:W0:Y:S02]  /*4df0*/  ATOMS.CAST.SPIN R3, [R6], R2, R3 ;  /* 0x000000020603738d */ /* 0x000e240001800003 */
[----:B0-----:R-:W-:-:S13]  /*4e00*/  ISETP.EQ.U32.AND P0, PT, R3, 0x1, PT ;  /* 0x000000010300780c */ /* 0x001fda0003f02070 */
[----:B------:R-:W-:Y:S05]  /*4e10*/  @!P0 BRA `(.L_x_893) ;  /* 0xfffffffc00ec8947 */ /* 0x000fea000383ffff */
[----:B------:R-:W-:Y:S05]  /*4e20*/  BRA `(.L_x_891) ;  /* 0x00000000000c7947 */ /* 0x000fea0003800000 */
.L_x_892:
[----:B------:R-:W2:Y:S02]  /*4e30*/  LD.E R2, desc[UR10][R4.64] ;  /* 0x0000000a04027980 */ /* 0x000ea4000c101900 */
[----:B--2---:R-:W-:-:S05]  /*4e40*/  IADD3 R3, R11, R2, RZ ;  /* 0x000000020b037210 */ /* 0x004fca0007ffe0ff */
[----:B------:R0:W-:Y:S02]  /*4e50*/  ST.E desc[UR10][R4.64], R3 ;  /* 0x0000000304007985 */ /* 0x0001e4000c10190a */
.L_x_891:
[----:B------:R-:W-:Y:S05]  /*4e60*/  BSYNC B0 ;  /* 0x0000000000007941 */ /* 0x000fea0003800000 */
.L_x_890:
        /* <DEDUP_REMOVED lines=8> */
.L_x_897:
[----:B------:R-:W0:Y:S02]  /*4ef0*/  LDS R2, [R6] ;  /* 0x0000000006027984 */ /* 0x000e240000000800 */
[----:B0-----:R-:W-:-:S10]  /*4f00*/  HFMA2.MMA R3, R2, 1, 1, R13 ;  /* 0x3c003c0002037835 */ /* 0x001fd4000000000d */
[----:B------:R-:W0:Y:S02]  /*4f10*/  ATOMS.CAST.SPIN R3, [R6], R2, R3 ;  /* 0x000000020603738d */ /* 0x000e240001800003 */
[----:B0-----:R-:W-:-:S13]  /*4f20*/  ISETP.EQ.U32.AND P0, PT, R3, 0x1, PT ;  /* 0x000000010300780c */ /* 0x001fda0003f02070 */
[----:B------:R-:W-:Y:S05]  /*4f30*/  @!P0 BRA `(.L_x_897) ;  /* 0xfffffffc00ec8947 */ /* 0x000fea000383ffff */
[----:B------:R-:W-:Y:S05]  /*4f40*/  BRA `(.L_x_895) ;  /* 0x00000000000c7947 */ /* 0x000fea0003800000 */
.L_x_896:
[----:B------:R-:W0:Y:S02]  /*4f50*/  LD.E R2, desc[UR10][R8.64] ;  /* 0x0000000a08027980 */ /* 0x000e24000c101900 */
[----:B0-----:R-:W-:-:S05]  /*4f60*/  IADD3 R3, R13, R2, RZ ;  /* 0x000000020d037210 */ /* 0x001fca0007ffe0ff */
[----:B------:R1:W-:Y:S02]  /*4f70*/  ST.E desc[UR10][R8.64], R3 ;  /* 0x0000000308007985 */ /* 0x0003e4000c10190a */
.L_x_895:
[----:B------:R-:W-:Y:S05]  /*4f80*/  BSYNC B0 ;  /* 0x0000000000007941 */ /* 0x000fea0003800000 */
.L_x_894:
[----:B------:R-:W-:Y:S02]  /*4f90*/  HADD2 R68, R68.H0_H0, R68.H1_H1 ;  /* 0x3000004444447230 */ /* 0x000fe40000000800 */
[----:B-1----:R-:W-:-:S04]  /*4fa0*/  IMAD.WIDE R8, R0, 0x2, R4 ;  /* 0x0000000200087825 */ /* 0x002fc800078e0204 */
        /* <DEDUP_REMOVED lines=9> */
[----:B-1----:R-:W-:Y:S10]  /*5040*/  @P0 BRA `(.L_x_899) ;  /* 0x0000000000340947 */ /* 0x002ff40003800000 */
[----:B------:R-:W1:Y:S02]  /*5050*/  QSPC.E.S P0, RZ, [R8] ;  /* 0x0000000008ff73aa */ /* 0x000e640000000500 */
[----:B-1----:R-:W-:Y:S05]  /*5060*/  @!P0 BRA `(.L_x_900) ;  /* 0x0000000000208947 */ /* 0x002fea0003800000 */
[----:B------:R-:W-:-:S04]  /*5070*/  MOV R2, R8 ;  /* 0x0000000800027202 */ /* 0x000fc80000000f00 */
[----:B------:R-:W-:-:S07]  /*5080*/  MOV R6, R2 ;  /* 0x0000000200067202 */ /* 0x000fce0000000f00 */
.L_x_901:
[----:B------:R-:W0:Y:S02]  /*5090*/  LDS R2, [R6] ;  /* 0x0000000006027984 */ /* 0x000e240000000800 */
[----:B0-----:R-:W-:-:S06]  /*50a0*/  HADD2 R3, R2, R11 ;  /* 0x0000000b02037230 */ /* 0x001fcc0000000000 */
[----:B------:R-:W0:Y:S02]  /*50b0*/  ATOMS.CAST.SPIN R3, [R6], R2, R3 ;  /* 0x000000020603738d */ /* 0x000e240001800003 */
[----:B0-----:R-:W-:-:S13]  /*50c0*/  ISETP.EQ.U32.AND P0, PT, R3, 0x1, PT ;  /* 0x000000010300780c */ /* 0x001fda0003f02070 */
[----:B------:R-:W-:Y:S05]  /*50d0*/  @!P0 BRA `(.L_x_901) ;  /* 0xfffffffc00ec8947 */ /* 0x000fea000383ffff */
[----:B------:R-:W-:Y:S05]  /*50e0*/  BRA `(.L_x_899) ;  /* 0x00000000000c7947 */ /* 0x000fea0003800000 */
.L_x_900:
[----:B------:R-:W0:Y:S02]  /*50f0*/  LD.E R2, desc[UR10][R8.64] ;  /* 0x0000000a08027980 */ /* 0x000e24000c101900 */
[----:B0-----:R-:W-:-:S05]  /*5100*/  IADD3 R3, R11, R2, RZ ;  /* 0x000000020b037210 */ /* 0x001fca0007ffe0ff */
[----:B------:R1:W-:Y:S02]  /*5110*/  ST.E desc[UR10][R8.64], R3 ;  /* 0x0000000308007985 */ /* 0x0003e4000c10190a */
.L_x_899:
[----:B------:R-:W-:Y:S05]  /*5120*/  BSYNC B0 ;  /* 0x0000000000007941 */ /* 0x000fea0003800000 */
.L_x_898:
[----:B------:R-:W-:Y:S01]  /*5130*/  HFMA2.MMA R2, -RZ, RZ, 0, 2.384185791015625e-07 ;  /* 0x00000004ff027435 */ /* 0x000fe200000001ff */
[----:B01----:R-:W-:-:S09]  /*5140*/  MOV R3, 0x0 ;  /* 0x0000000000037802 */ /* 0x003fd20000000f00 */
        /* <DEDUP_REMOVED lines=9> */
.L_x_905:
[----:B------:R-:W0:Y:S02]  /*51e0*/  LDS R4, [R6] ;  /* 0x0000000006047984 */ /* 0x000e240000000800 */
[----:B0-----:R-:W-:-:S06]  /*51f0*/  HADD2 R5, R4, R13 ;  /* 0x0000000d04057230 */ /* 0x001fcc0000000000 */
[----:B------:R-:W0:Y:S02]  /*5200*/  ATOMS.CAST.SPIN R5, [R6], R4, R5 ;  /* 0x000000040605738d */ /* 0x000e240001800005 */
[----:B0-----:R-:W-:-:S13]  /*5210*/  ISETP.EQ.U32.AND P0, PT, R5, 0x1, PT ;  /* 0x000000010500780c */ /* 0x001fda0003f02070 */
[----:B------:R-:W-:Y:S05]  /*5220*/  @!P0 BRA `(.L_x_905) ;  /* 0xfffffffc00ec8947 */ /* 0x000fea000383ffff */
[----:B------:R-:W-:Y:S05]  /*5230*/  BRA `(.L_x_903) ;  /* 0x00000000000c7947 */ /* 0x000fea0003800000 */
.L_x_904:
[----:B------:R-:W2:Y:S02]  /*5240*/  LD.E R6, desc[UR10][R4.64] ;  /* 0x0000000a04067980 */ /* 0x000ea4000c101900 */
[----:B--2---:R-:W-:-:S05]  /*5250*/  IADD3 R11, R13, R6, RZ ;  /* 0x000000060d0b7210 */ /* 0x004fca0007ffe0ff */
[----:B------:R0:W-:Y:S02]  /*5260*/  ST.E desc[UR10][R4.64], R11 ;  /* 0x0000000b04007985 */ /* 0x0001e4000c10190a */
.L_x_903:
[----:B------:R-:W-:Y:S05]  /*5270*/  BSYNC B0 ;  /* 0x0000000000007941 */ /* 0x000fea0003800000 */
.L_x_902:
[----:B------:R-:W-:Y:S02]  /*5280*/  HADD2 R62, R62.H0_H0, R62.H1_H1 ;  /* 0x3000003e3e3e7230 */ /* 0x000fe40000000800 */
[----:B0-----:R-:W-:-:S04]  /*5290*/  IMAD.WIDE R4, R0, 0x2, R8 ;  /* 0x0000000200047825 */ /* 0x001fc800078e0208 */
        /* <DEDUP_REMOVED lines=14> */
.L_x_909:
[----:B------:R-:W0:Y:S02]  /*5380*/  LDS R10, [R6] ;  /* 0x00000000060a7984 */ /* 0x000e240000000800 */
[----:B0-----:R-:W-:-:S06]  /*5390*/  HADD2 R11, R10, R13 ;  /* 0x0000000d0a0b7230 */ /* 0x001fcc0000000000 */
[----:B------:R-:W0:Y:S02]  /*53a0*/  ATOMS.CAST.SPIN R11, [R6], R10, R11 ;  /* 0x0000000a060b738d */ /* 0x000e24000180000b */
[----:B0-----:R-:W-:-:S13]  /*53b0*/  ISETP.EQ.U32.AND P0, PT, R11, 0x1, PT ;  /* 0x000000010b00780c */ /* 0x001fda0003f02070 */
[----:B------:R-:W-:Y:S05]  /*53c0*/  @!P0 BRA `(.L_x_909) ;  /* 0xfffffffc00ec8947 */ /* 0x000fea000383ffff */
[----:B------:R-:W-:Y:S05]  /*53d0*/  BRA `(.L_x_907) ;  /* 0x00000000000c7947 */ /* 0x000fea0003800000 */
.L_x_908:
[----:B------:R-:W2:Y:S02]  /*53e0*/  LD.E R6, desc[UR10][R4.64] ;  /* 0x0000000a04067980 */ /* 0x000ea4000c101900 */
[----:B--2---:R-:W-:-:S05]  /*53f0*/  IADD3 R11, R13, R6, RZ ;  /* 0x000000060d0b7210 */ /* 0x004fca0007ffe0ff */
[----:B------:R0:W-:Y:S02]  /*5400*/  ST.E desc[UR10][R4.64], R11 ;  /* 0x0000000b04007985 */ /* 0x0001e4000c10190a */
.L_x_907:
[----:B------:R-:W-:Y:S05]  /*5410*/  BSYNC B0 ;  /* 0x0000000000007941 */ /* 0x000fea0003800000 */
.L_x_906:
        /* <DEDUP_REMOVED lines=8> */
.L_x_913:
[----:B------:R-:W1:Y:S02]  /*54a0*/  LDS R8, [R6] ;  /* 0x0000000006087984 */ /* 0x000e640000000800 */
[----:B-1----:R-:W-:-:S10]  /*54b0*/  HFMA2.MMA R9, R8, 1, 1, R15 ;  /* 0x3c003c0008097835 */ /* 0x002fd4000000000f */
[----:B------:R-:W1:Y:S02]  /*54c0*/  ATOMS.CAST.SPIN R9, [R6], R8, R9 ;  /* 0x000000080609738d */ /* 0x000e640001800009 */
[----:B-1----:R-:W-:-:S13]  /*54d0*/  ISETP.EQ.U32.AND P0, PT, R9, 0x1, PT ;  /* 0x000000010900780c */ /* 0x002fda0003f02070 */
[----:B------:R-:W-:Y:S05]  /*54e0*/  @!P0 BRA `(.L_x_913) ;  /* 0xfffffffc00ec8947 */ /* 0x000fea000383ffff */
[----:B------:R-:W-:Y:S05]  /*54f0*/  BRA `(.L_x_911) ;  /* 0x00000000000c7947 */ /* 0x000fea0003800000 */
.L_x_912:
[----:B------:R-:W0:Y:S02]  /*5500*/  LD.E R6, desc[UR10][R8.64] ;  /* 0x0000000a08067980 */ /* 0x000e24000c101900 */
[----:B0-----:R-:W-:-:S05]  /*5510*/  IADD3 R11, R15, R6, RZ ;  /* 0x000000060f0b7210 */ /* 0x001fca0007ffe0ff */
[----:B------:R1:W-:Y:S02]  /*5520*/  ST.E desc[UR10][R8.64], R11 ;  /* 0x0000000b08007985 */ /* 0x0003e4000c10190a */
.L_x_911:
[----:B------:R-:W-:Y:S05]  /*5530*/  BSYNC B0 ;  /* 0x0000000000007941 */ /* 0x000fea0003800000 */
.L_x_910:
        /* <DEDUP_REMOVED lines=17> */
.L_x_917:
[----:B------:R-:W0:Y:S02]  /*5650*/  LDS R10, [R6] ;  /* 0x00000000060a7984 */ /* 0x000e240000000800 */
[----:B0-----:R-:W-:-:S06]  /*5660*/  HADD2 R11, R10, R71 ;  /* 0x000000470a0b7230 */ /* 0x001fcc0000000000 */
[----:B------:R-:W0:Y:S02]  /*5670*/  ATOMS.CAST.SPIN R11, [R6], R10, R11 ;  /* 0x0000000a060b738d */ /* 0x000e24000180000b */
[----:B0-----:R-:W-:-:S13]  /*5680*/  ISETP.EQ.U32.AND P0, PT, R11, 0x1, PT ;  /* 0x000000010b00780c */ /* 0x001fda0003f02070 */
[----:B------:R-:W-:Y:S05]  /*5690*/  @!P0 BRA `(.L_x_917) ;  /* 0xfffffffc00ec8947 */ /* 0x000fea000383ffff */
[----:B------:R-:W-:Y:S05]  /*56a0*/  BRA `(.L_x_915) ;  /* 0x00000000000c7947 */ /* 0x000fea0003800000 */
.L_x_916:
[----:B------:R-:W0:Y:S02]  /*56b0*/  LD.E R6, desc[UR10][R8.64] ;  /* 0x0000000a08067980 */ /* 0x000e24000c101900 */
[----:B0-----:R-:W-:-:S05]  /*56c0*/  IADD3 R11, R71, R6, RZ ;  /* 0x00000006470b7210 */ /* 0x001fca0007ffe0ff */
[----:B------:R1:W-:Y:S02]  /*56d0*/  ST.E desc[UR10][R8.64], R11 ;  /* 0x0000000b08007985 */ /* 0x0003e4000c10190a */
.L_x_915:
[----:B------:R-:W-:Y:S05]  /*56e0*/  BSYNC B0 ;  /* 0x0000000000007941 */ /* 0x000fea0003800000 */
.L_x_914:
        /* <DEDUP_REMOVED lines=8> */
.L_x_921:
[----:B------:R-:W0:Y:S02]  /*5770*/  LDS R4, [R6] ;  /* 0x0000000006047984 */ /* 0x000e240000000800 */
[----:B0-----:R-:W-:-:S10]  /*5780*/  HFMA2.MMA R5, R4, 1, 1, R73 ;  /* 0x3c003c0004057835 */ /* 0x001fd40000000049 */
[----:B------:R-:W0:Y:S02]  /*5790*/  ATOMS.CAST.SPIN R5, [R6], R4, R5 ;  /* 0x000000040605738d */ /* 0x000e240001800005 */
[----:B0-----:R-:W-:-:S13]  /*57a0*/  ISETP.EQ.U32.AND P0, PT, R5, 0x1, PT ;  /* 0x000000010500780c */ /* 0x001fda0003f02070 */
[----:B------:R-:W-:Y:S05]  /*57b0*/  @!P0 BRA `(.L_x_921) ;  /* 0xfffffffc00ec8947 */ /* 0x000fea000383ffff */
[----:B------:R-:W-:Y:S05]  /*57c0*/  BRA `(.L_x_919) ;  /* 0x00000000000c7947 */ /* 0x000fea0003800000 */
.L_x_920:
[----:B------:R-:W1:Y:S02]  /*57d0*/  LD.E R6, desc[UR10][R4.64] ;  /* 0x0000000a04067980 */ /* 0x000e64000c101900 */
[----:B-1----:R-:W-:-:S05]  /*57e0*/  IADD3 R11, R73, R6, RZ ;  /* 0x00000006490b7210 */ /* 0x002fca0007ffe0ff */
[----:B------:R0:W-:Y:S02]  /*57f0*/  ST.E desc[UR10][R4.64], R11 ;  /* 0x0000000b04007985 */ /* 0x0001e4000c10190a */
.L_x_919:
[----:B------:R-:W-:Y:S05]  /*5800*/  BSYNC B0 ;  /* 0x0000000000007941 */ /* 0x000fea0003800000 */
.L_x_918:
[----:B------:R-:W-:Y:S01]  /*5810*/  HADD2 R7, R7.H0_H0, R7.H1_H1 ;  /* 0x3000000707077230 */ /* 0x000fe20000000800 */
[----:B------:R-:W-:Y:S01]  /*5820*/  MOV R6, R0 ;  /* 0x0000000000067202 */ /* 0x000fe20000000f00 */
[----:B------:R-:W-:Y:S02]  /*5830*/  HADD2 R54, R54.H0_H0, R54.H1_H1 ;  /* 0x3000003636367230 */ /* 0x000fe40000000800 */
[----:B0-----:R-:W-:-:S03]  /*5840*/  IMAD.WIDE R4, R0, 0x2, R8 ;  /* 0x0000000200047825 */ /* 0x001fc600078e0208 */
[----:B------:R-:W-:-:S05]  /*5850*/  PRMT R7, R7, 0x5410, R54 ;  /* 0x0000541007077816 */ /* 0x000fca0000000036 */
[----:B-1----:R-:W-:-:S05]  /*5860*/  HMUL2 R11, R7, R6 ;  /* 0x00000006070b7232 */ /* 0x002fca0000000000 */
        /* <DEDUP_REMOVED lines=11> */
.L_x_925:
[----:B------:R-:W0:Y:S02]  /*5920*/  LDS R6, [R10] ;  /* 0x000000000a067984 */ /* 0x000e240000000800 */
[----:B0-----:R-:W-:-:S06]  /*5930*/  HADD2 R7, R6, R11 ;  /* 0x0000000b06077230 */ /* 0x001fcc0000000000 */
[----:B------:R-:W0:Y:S02]  /*5940*/  ATOMS.CAST.SPIN R7, [R10], R6, R7 ;  /* 0x000000060a07738d */ /* 0x000e240001800007 */
[----:B0-----:R-:W-:-:S13]  /*5950*/  ISETP.EQ.U32.AND P0, PT, R7, 0x1, PT ;  /* 0x000000010700780c */ /* 0x001fda0003f02070 */
[----:B------:R-:W-:Y:S05]  /*5960*/  @!P0 BRA `(.L_x_925) ;  /* 0xfffffffc00ec8947 */ /* 0x000fea000383ffff */
[----:B------:R-:W-:Y:S05]  /*5970*/  BRA `(.L_x_923) ;  /* 0x00000000000c7947 */ /* 0x000fea0003800000 */
.L_x_924:
[----:B------:R-:W2:Y:S02]  /*5980*/  LD.E R6, desc[UR10][R4.64] ;  /* 0x0000000a04067980 */ /* 0x000ea4000c101900 */
[----:B--2---:R-:W-:-:S05]  /*5990*/  IADD3 R7, R11, R6, RZ ;  /* 0x000000060b077210 */ /* 0x004fca0007ffe0ff */
[----:B------:R0:W-:Y:S02]  /*59a0*/  ST.E desc[UR10][R4.64], R7 ;  /* 0x0000000704007985 */ /* 0x0001e4000c10190a */
.L_x_923:
[----:B------:R-:W-:Y:S05]  /*59b0*/  BSYNC B0 ;  /* 0x0000000000007941 */ /* 0x000fea0003800000 */
.L_x_922:
        /* <DEDUP_REMOVED lines=8> */
.L_x_929:
[----:B------:R-:W0:Y:S02]  /*5a40*/  LDS R6, [R8] ;  /* 0x0000000008067984 */ /* 0x000e240000000800 */
[----:B0-----:R-:W-:-:S10]  /*5a50*/  HFMA2.MMA R7, R6, 1, 1, R53 ;  /* 0x3c003c0006077835 */ /* 0x001fd40000000035 */
[----:B------:R-:W0:Y:S02]  /*5a60*/  ATOMS.CAST.SPIN R7, [R8], R6, R7 ;  /* 0x000000060807738d */ /* 0x000e240001800007 */
[----:B0-----:R-:W-:-:S13]  /*5a70*/  ISETP.EQ.U32.AND P0, PT, R7, 0x1, PT ;  /* 0x000000010700780c */ /* 0x001fda0003f02070 */
[----:B------:R-:W-:Y:S05]  /*5a80*/  @!P0 BRA `(.L_x_929) ;  /* 0xfffffffc00ec8947 */ /* 0x000fea000383ffff */
[----:B------:R-:W-:Y:S05]  /*5a90*/  BRA `(.L_x_927) ;  /* 0x00000000000c7947 */ /* 0x000fea0003800000 */
.L_x_928:
[----:B------:R-:W2:Y:S02]  /*5aa0*/  LD.E R8, desc[UR10][R6.64] ;  /* 0x0000000a06087980 */ /* 0x000ea4000c101900 */
[----:B--2---:R-:W-:-:S05]  /*5ab0*/  IADD3 R9, R53, R8, RZ ;  /* 0x0000000835097210 */ /* 0x004fca0007ffe0ff */
[----:B------:R0:W-:Y:S02]  /*5ac0*/  ST.E desc[UR10][R6.64], R9 ;  /* 0x0000000906007985 */ /* 0x0001e4000c10190a */
.L_x_927:
[----:B------:R-:W-:Y:S05]  /*5ad0*/  BSYNC B0 ;  /* 0x0000000000007941 */ /* 0x000fea0003800000 */
.L_x_926:
        /* <DEDUP_REMOVED lines=17> */
.L_x_933:
[----:B------:R-:W0:Y:S02]  /*5bf0*/  LDS R8, [R10] ;  /* 0x000000000a087984 */ /* 0x000e240000000800 */
[----:B0-----:R-:W-:-:S06]  /*5c00*/  HADD2 R9, R8, R51 ;  /* 0x0000003308097230 */ /* 0x001fcc0000000000 */
[----:B------:R-:W0:Y:S02]  /*5c10*/  ATOMS.CAST.SPIN R9, [R10], R8, R9 ;  /* 0x000000080a09738d */ /* 0x000e240001800009 */
[----:B0-----:R-:W-:-:S13]  /*5c20*/  ISETP.EQ.U32.AND P0, PT, R9, 0x1, PT ;  /* 0x000000010900780c */ /* 0x001fda0003f02070 */
[----:B------:R-:W-:Y:S05]  /*5c30*/  @!P0 BRA `(.L_x_933) ;  /* 0xfffffffc00ec8947 */ /* 0x000fea000383ffff */
[----:B------:R-:W-:Y:S05]  /*5c40*/  BRA `(.L_x_931) ;  /* 0x00000000000c7947 */ /* 0x000fea0003800000 */
.L_x_932:
[----:B------:R-:W2:Y:S02]  /*5c50*/  LD.E R8, desc[UR10][R6.64] ;  /* 0x0000000a06087980 */ /* 0x000ea4000c101900 */
[----:B--2---:R-:W-:-:S05]  /*5c60*/  IADD3 R9, R51, R8, RZ ;  /* 0x0000000833097210 */ /* 0x004fca0007ffe0ff */
[----:B------:R0:W-:Y:S02]  /*5c70*/  ST.E desc[UR10][R6.64], R9 ;  /* 0x0000000906007985 */ /* 0x0001e4000c10190a */
.L_x_931:
[----:B------:R-:W-:Y:S05]  /*5c80*/  BSYNC B0 ;  /* 0x0000000000007941 */ /* 0x000fea0003800000 */
.L_x_930:
        /* <DEDUP_REMOVED lines=8> */
.L_x_937:
[----:B------:R-:W1:Y:S02]  /*5d10*/  LDS R4, [R8] ;  /* 0x0000000008047984 */ /* 0x000e640000000800 */
[----:B-1----:R-:W-:-:S10]  /*5d20*/  HFMA2.MMA R5, R4, 1, 1, R49 ;  /* 0x3c003c0004057835 */ /* 0x002fd40000000031 */
[----:B------:R-:W1:Y:S02]  /*5d30*/  ATOMS.CAST.SPIN R5, [R8], R4, R5 ;  /* 0x000000040805738d */ /* 0x000e640001800005 */
[----:B-1----:R-:W-:-:S13]  /*5d40*/  ISETP.EQ.U32.AND P0, PT, R5, 0x1, PT ;  /* 0x000000010500780c */ /* 0x002fda0003f02070 */
[----:B------:R-:W-:Y:S05]  /*5d50*/  @!P0 BRA `(.L_x_937) ;  /* 0xfffffffc00ec8947 */ /* 0x000fea000383ffff */
[----:B------:R-:W-:Y:S05]  /*5d60*/  BRA `(.L_x_935) ;  /* 0x00000000000c7947 */ /* 0x000fea0003800000 */
.L_x_936:
[----:B------:R-:W0:Y:S02]  /*5d70*/  LD.E R8, desc[UR10][R4.64] ;  /* 0x0000000a04087980 */ /* 0x000e24000c101900 */
[----:B0-----:R-:W-:-:S05]  /*5d80*/  IADD3 R9, R49, R8, RZ ;  /* 0x0000000831097210 */ /* 0x001fca0007ffe0ff */
[----:B------:R1:W-:Y:S02]  /*5d90*/  ST.E desc[UR10][R4.64], R9 ;  /* 0x0000000904007985 */ /* 0x0003e4000c10190a */
.L_x_935:
[----:B------:R-:W-:Y:S05]  /*5da0*/  BSYNC B0 ;  /* 0x0000000000007941 */ /* 0x000fea0003800000 */
.L_x_934:
        /* <DEDUP_REMOVED lines=16> */
.L_x_941:
[----:B------:R-:W1:Y:S02]  /*5eb0*/  LDS R4, [R0] ;  /* 0x0000000000047984 */ /* 0x000e640000000800 */
[----:B-1----:R-:W-:-:S06]  /*5ec0*/  HADD2 R5, R4, R91 ;  /* 0x0000005b04057230 */ /* 0x002fcc0000000000 */
[----:B------:R-:W1:Y:S02]  /*5ed0*/  ATOMS.CAST.SPIN R5, [R0], R4, R5 ;  /* 0x000000040005738d */ /* 0x000e640001800005 */
[----:B-1----:R-:W-:-:S13]  /*5ee0*/  ISETP.EQ.U32.AND P0, PT, R5, 0x1, PT ;  /* 0x000000010500780c */ /* 0x002fda0003f02070 */
[----:B------:R-:W-:Y:S05]  /*5ef0*/  @!P0 BRA `(.L_x_941) ;  /* 0xfffffffc00ec8947 */ /* 0x000fea000383ffff */
[----:B------:R-:W-:Y:S05]  /*5f00*/  BRA `(.L_x_939) ;  /* 0x00000000000c7947 */ /* 0x000fea0003800000 */
.L_x_940:
[----:B------:R-:W0:Y:S02]  /*5f10*/  LD.E R0, desc[UR10][R4.64] ;  /* 0x0000000a04007980 */ /* 0x000e24000c101900 */
[----:B0-----:R-:W-:-:S05]  /*5f20*/  IADD3 R9, R91, R0, RZ ;  /* 0x000000005b097210 */ /* 0x001fca0007ffe0ff */
[----:B------:R1:W-:Y:S02]  /*5f30*/  ST.E desc[UR10][R4.64], R9 ;  /* 0x0000000904007985 */ /* 0x0003e4000c10190a */
.L_x_939:
[----:B------:R-:W-:Y:S05]  /*5f40*/  BSYNC B0 ;  /* 0x0000000000007941 */ /* 0x000fea0003800000 */
.L_x_938:
[----:B------:R-:W-:-:S04]  /*5f50*/  IADD3 R2, P0, R2, R6, RZ ;  /* 0x0000000602027210 */ /* 0x000fc80007f1e0ff */
[----:B------:R-:W-:-:S08]  /*5f60*/  IADD3.X R3, R3, R7, RZ, P0, !PT ;  /* 0x0000000703037210 */ /* 0x000fd000007fe4ff */
[----:B------:R2:W-:Y:S02]  /*5f70*/  ATOM.E.ADD.F16x2.RN.STRONG.GPU P0, RZ, desc[UR10][R2.64], R89 ;  /* 0x0000005902ff79a2 */ /* 0x0005e4000810e1ca */
[----:B--2---:R-:W-:Y:S05]  /*5f80*/  @P0 EXIT ;  /* 0x000000000000094d */ /* 0x004fea0003800000 */
[----:B------:R-:W2:Y:S02]  /*5f90*/  QSPC.E.S P0, RZ, [R2] ;  /* 0x0000000002ff73aa */ /* 0x000ea40000000500 */
[----:B--2---:R-:W-:Y:S05]  /*5fa0*/  @!P0 BRA `(.L_x_942) ;  /* 0x00000000001c8947 */ /* 0x004fea0003800000 */
[----:B------:R-:W-:-:S07]  /*5fb0*/  MOV R0, R2 ;  /* 0x0000000200007202 */ /* 0x000fce0000000f00 */
.L_x_943:
[----:B------:R-:W2:Y:S02]  /*5fc0*/  LDS R2, [R0] ;  /* 0x0000000000027984 */ /* 0x000ea40000000800 */
[----:B--2---:R-:W-:-:S10]  /*5fd0*/  HFMA2.MMA R3, R2, 1, 1, R89 ;  /* 0x3c003c0002037835 */ /* 0x004fd40000000059 */
[----:B------:R-:W2:Y:S02]  /*5fe0*/  ATOMS.CAST.SPIN R3, [R0], R2, R3 ;  /* 0x000000020003738d */ /* 0x000ea40001800003 */
[----:B--2---:R-:W-:-:S13]  /*5ff0*/  ISETP.EQ.U32.AND P0, PT, R3, 0x1, PT ;  /* 0x000000010300780c */ /* 0x004fda0003f02070 */
[----:B------:R-:W-:Y:S05]  /*6000*/  @!P0 BRA `(.L_x_943) ;  /* 0xfffffffc00ec8947 */ /* 0x000fea000383ffff */
[----:B------:R-:W-:Y:S05]  /*6010*/  EXIT ;  /* 0x000000000000794d */ /* 0x000fea0003800000 */
.L_x_942:
[----:B------:R-:W1:Y:S02]  /*6020*/  LD.E R0, desc[UR10][R2.64] ;  /* 0x0000000a02007980 */ /* 0x000e64000c101900 */
[----:B-1----:R-:W-:-:S05]  /*6030*/  IADD3 R5, R89, R0, RZ ;  /* 0x0000000059057210 */ /* 0x002fca0007ffe0ff */
[----:B------:R-:W-:Y:S01]  /*6040*/  ST.E desc[UR10][R2.64], R5 ;  /* 0x0000000502007985 */ /* 0x000fe2000c10190a */
[----:B------:R-:W-:Y:S05]  /*6050*/  EXIT ;  /* 0x000000000000794d */ /* 0x000fea0003800000 */
.L_x_944:
        /* <DEDUP_REMOVED lines=10> */
.L_x_4027:


//--------------------- .text._Z28gemm_half_q_half_gptq_kernelILi7ELb0ELb1EEvPK6__halfPKjS4_S2_PS0_iiiiiPKtibS2_i --------------------------
	.section	.text._Z28gemm_half_q_half_gptq_kernelILi7ELb0ELb1EEvPK6__halfPKjS4_S2_PS0_iiiiiPKtibS2_i,"ax",@progbits
	.align	128
        .global         _Z28gemm_half_q_half_gptq_kernelILi7ELb0ELb1EEvPK6__halfPKjS4_S2_PS0_iiiiiPKtibS2_i
        .type           _Z28gemm_half_q_half_gptq_kernelILi7ELb0ELb1EEvPK6__halfPKjS4_S2_PS0_iiiiiPKtibS2_i,@function
        .size           _Z28gemm_half_q_half_gptq_kernelILi7ELb0ELb1EEvPK6__halfPKjS4_S2_PS0_iiiiiPKtibS2_i,(.L_x_4028 - _Z28gemm_half_q_half_gptq_kernelILi7ELb0ELb1EEvPK6__halfPKjS4_S2_PS0_iiiiiPKtibS2_i)
        .other          _Z28gemm_half_q_half_gptq_kernelILi7ELb0ELb1EEvPK6__halfPKjS4_S2_PS0_iiiiiPKtibS2_i,@"STO_CUDA_ENTRY STV_DEFAULT"
_Z28gemm_half_q_half_gptq_kernelILi7ELb0ELb1EEvPK6__halfPKjS4_S2_PS0_iiiiiPKtibS2_i:
.text._Z28gemm_half_q_half_gptq_kernelILi7ELb0ELb1EEvPK6__halfPKjS4_S2_PS0_iiiiiPKtibS2_i:
[----:B------:R-:W-:Y:S01]  /*0000*/  LDC R1, c[0x0][0x28] ;  /* 0x00000a00ff017b82 */ /* 0x000fe20000000800 */
[----:B------:R-:W0:Y:S07]  /*0010*/  S2R R3, SR_CTAID.Z ;  /* 0x0000000000037919 */ /* 0x000e2e0000002700 */
[----:B------:R-:W1:Y:S01]  /*0020*/  LDC R19, c[0x0][0x240] ;  /* 0x00009000ff137b82 */ /* 0x000e620000000800 */
[----:B------:R-:W-:Y:S01]  /*0030*/  ULDC.64 UR8, c[0x0][0x208] ;  /* 0x0000820000087ab9 */ /* 0x000fe20000000a00 */
[----:B------:R-:W-:Y:S01]  /*0040*/  BSSY B0, `(.L_x_945) ;  /* 0x000004d000007945 */ /* 0x000fe20003800000 */
[----:B------:R-:W2:Y:S01]  /*0050*/  S2R R2, SR_TID.X ;  /* 0x0000000000027919 */ /* 0x000ea20000002100 */
[----:B------:R-:W3:Y:S04]  /*0060*/  S2R R7, SR_CTAID.X ;  /* 0x0000000000077919 */ /* 0x000ee80000002500 */
[----:B------:R-:W4:Y:S01]  /*0070*/  S2UR UR4, SR_CTAID.Y ;  /* 0x00000000000479c3 */ /* 0x000f220000002600 */
[C---:B0-----:R-:W-:Y:S01]  /*0080*/  LEA R86, R3.reuse, 0x80, 0x7 ;  /* 0x0000008003567811 */ /* 0x041fe200078e38ff */
[----:B----4-:R-:W-:Y:S01]  /*0090*/  UIMAD UR4, UR4, 0x7, URZ ;  /* 0x00000007040478a4 */ /* 0x010fe2000f8e023f */
[----:B--2---:R-:W-:-:S02]  /*00a0*/  LEA R5, R3, R2, 0x7 ;  /* 0x0000000203057211 */ /* 0x004fc400078e38ff */
[----:B-1----:R-:W-:Y:S02]  /*00b0*/  VIMNMX R86, R86, R19, PT ;  /* 0x0000001356567248 */ /* 0x002fe40003fe0100 */
[----:B---3--:R-:W-:Y:S02]  /*00c0*/  LEA R7, R7, R2, 0x7 ;  /* 0x0000000207077211 */ /* 0x008fe400078e38ff */
        /* <DEDUP_REMOVED lines=43> */
.L_x_947:
        /* <DEDUP_REMOVED lines=25> */
.L_x_946:
[----:B------:R-:W-:Y:S05]  /*0510*/  BSYNC B0 ;  /* 0x0000000000007941 */ /* 0x000fea0003800000 */
.L_x_945:
[----:B------:R-:W-:Y:S02]  /*0520*/  ULDC UR5, c[0x0][0x23c] ;  /* 0x00008f0000057ab9 */ /* 0x000fe40000000800 */
[----:B------:R-:W-:-:S04]  /*0530*/  MOV R0, UR5 ;  /* 0x0000000500007c02 */ /* 0x000fc80008000f00 */
[----:B------:R-:W-:-:S13]  /*0540*/  ISETP.GE.AND P0, PT, R85, R0, PT ;  /* 0x000000005500720c */ /* 0x000fda0003f06270 */
[----:B------:R-:W-:Y:S05]  /*0550*/  @P0 EXIT ;  /* 0x000000000000094d */ /* 0x000fea0003800000 */
[----:B01----:R-:W0:Y:S01]  /*0560*/  LDC R2, c[0x0][0x248] ;  /* 0x00009200ff027b82 */ /* 0x003e220000000800 */
[----:B------:R-:W-:Y:S01]  /*0570*/  SHF.L.U32 R11, R3, 0x7, RZ ;  /* 0x00000007030b7819 */ /* 0x000fe200000006ff */
[----:B------:R-:W-:Y:S01]  /*0580*/  ULDC.U8 UR5, c[0x0][0x25c] ;  /* 0x0000970000057ab9 */ /* 0x000fe20000000000 */
[----:B0-----:R-:W-:-:S04]  /*0590*/  IABS R7, R2 ;  /* 0x0000000200077213 */ /* 0x001fc80000000000 */
[----:B------:R-:W0:Y:S08]  /*05a0*/  I2F.RP R6, R7 ;  /* 0x0000000700067306 */ /* 0x000e300000209400 */
[----:B0-----:R-:W0:Y:S02]  /*05b0*/  MUFU.RCP R6, R6 ;  /* 0x0000000600067308 */ /* 0x001e240000001000 */
[----:B0-----:R-:W-:-:S02]  /*05c0*/  IADD3 R4, R6, 0xffffffe, RZ ;  /* 0x0ffffffe06047810 */ /* 0x001fc40007ffe0ff */
[----:B------:R-:W-:-:S04]  /*05d0*/  SHF.R.S32.HI R6, RZ, 0x1f, R85 ;  /* 0x0000001fff067819 */ /* 0x000fc80000011455 */
[----:B------:R0:W1:Y:S01]  /*05e0*/  F2I.FTZ.U32.TRUNC.NTZ R5, R4 ;  /* 0x0000000400057305 */ /* 0x000062000021f000 */
[----:B------:R-:W-:-:S04]  /*05f0*/  LEA.HI R6, R6, R85, RZ, 0x3 ;  /* 0x0000005506067211 */ /* 0x000fc800078f18ff */
[----:B------:R-:W-:Y:S01]  /*0600*/  SHF.R.S32.HI R83, RZ, 0x3, R6 ;  /* 0x00000003ff537819 */ /* 0x000fe20000011406 */
[----:B0-----:R-:W-:Y:S01]  /*0610*/  HFMA2.MMA R4, -RZ, RZ, 0, 0 ;  /* 0x00000000ff047435 */ /* 0x001fe200000001ff */
[----:B-1----:R-:W-:-:S05]  /*0620*/  IADD3 R8, RZ, -R5, RZ ;  /* 0x80000005ff087210 */ /* 0x002fca0007ffe0ff */
[----:B------:R-:W-:Y:S01]  /*0630*/  IMAD R9, R8, R7, RZ ;  /* 0x0000000708097224 */ /* 0x000fe200078e02ff */
[----:B------:R-:W-:-:S03]  /*0640*/  IABS R8, R11 ;  /* 0x0000000b00087213 */ /* 0x000fc60000000000 */
[----:B------:R-:W-:-:S06]  /*0650*/  IMAD.HI.U32 R5, R5, R9, R4 ;  /* 0x0000000905057227 */ /* 0x000fcc00078e0004 */
[----:B------:R-:W-:-:S05]  /*0660*/  IMAD.HI.U32 R82, R5, R8, RZ ;  /* 0x0000000805527227 */ /* 0x000fca00078e00ff */
[----:B------:R-:W-:-:S05]  /*0670*/  IADD3 R5, RZ, -R82, RZ ;  /* 0x80000052ff057210 */ /* 0x000fca0007ffe0ff */
[----:B------:R-:W-:-:S05]  /*0680*/  IMAD R4, R7, R5, R8 ;  /* 0x0000000507047224 */ /* 0x000fca00078e0208 */
[----:B------:R-:W-:-:S13]  /*0690*/  ISETP.GT.U32.AND P2, PT, R7, R4, PT ;  /* 0x000000040700720c */ /* 0x000fda0003f44070 */
[-C--:B------:R-:W-:Y:S02]  /*06a0*/  @!P2 IADD3 R4, R4, -R7.reuse, RZ ;  /* 0x800000070404a210 */ /* 0x080fe40007ffe0ff */
[----:B------:R-:W-:Y:S02]  /*06b0*/  @!P2 IADD3 R82, R82, 0x1, RZ ;  /* 0x000000015252a810 */ /* 0x000fe40007ffe0ff */
[----:B------:R-:W-:Y:S02]  /*06c0*/  ISETP.GE.U32.AND P0, PT, R4, R7, PT ;  /* 0x000000070400720c */ /* 0x000fe40003f06070 */
[----:B------:R-:W-:Y:S02]  /*06d0*/  LOP3.LUT R4, R11, R2, RZ, 0x3c, !PT ;  /* 0x000000020b047212 */ /* 0x000fe400078e3cff */
[----:B------:R-:W-:Y:S02]  /*06e0*/  ISETP.NE.AND P2, PT, R2, RZ, PT ;  /* 0x000000ff0200720c */ /* 0x000fe40003f45270 */
[----:B------:R-:W-:-:S02]  /*06f0*/  ISETP.GE.AND P1, PT, R4, RZ, PT ;  /* 0x000000ff0400720c */ /* 0x000fc40003f26270 */
[----:B------:R-:W0:Y:S05]  /*0700*/  LDC.64 R4, c[0x0][0x220] ;  /* 0x00008800ff047b82 */ /* 0x000e2a0000000a00 */
[----:B------:R-:W-:-:S06]  /*0710*/  @P0 IADD3 R82, R82, 0x1, RZ ;  /* 0x0000000152520810 */ /* 0x000fcc0007ffe0ff */
        /* <DEDUP_REMOVED lines=20> */
[----:B------:R-:W-:Y:S01]  /*0860*/  MOV R94, RZ ;  /* 0x000000ff005e7202 */ /* 0x000fe20000000f00 */
[----:B------:R-:W-:Y:S01]  /*0870*/  HFMA2.MMA R89, -RZ, RZ, 0, 0 ;  /* 0x00000000ff597435 */ /* 0x000fe200000001ff */
[----:B------:R-:W-:Y:S01]  /*0880*/  CS2R R44, SRZ ;  /* 0x00000000002c7805 */ /* 0x000fe2000001ff00 */
[----:B------:R-:W-:Y:S01]  /*0890*/  HFMA2.MMA R67, -RZ, RZ, 0, 0 ;  /* 0x00000000ff437435 */ /* 0x000fe200000001ff */
[----:B------:R-:W-:Y:S01]  /*08a0*/  CS2R R92, SRZ ;  /* 0x00000000005c7805 */ /* 0x000fe2000001ff00 */
[----:B------:R-:W-:Y:S01]  /*08b0*/  HFMA2.MMA R74, -RZ, RZ, 0, 0 ;  /* 0x00000000ff4a7435 */ /* 0x000fe200000001ff */
[----:B------:R-:W-:-:S02]  /*08c0*/  CS2R R60, SRZ ;  /* 0x00000000003c7805 */ /* 0x000fc4000001ff00 */
[----:B------:R-:W-:Y:S02]  /*08d0*/  CS2R R58, SRZ ;  /* 0x00000000003a7805 */ /* 0x000fe4000001ff00 */
[----:B------:R-:W-:Y:S02]  /*08e0*/  CS2R R56, SRZ ;  /* 0x0000000000387805 */ /* 0x000fe4000001ff00 */
[----:B------:R-:W-:Y:S02]  /*08f0*/  MOV R55, RZ ;  /* 0x000000ff00377202 */ /* 0x000fe40000000f00 */
[----:B------:R-:W-:Y:S02]  /*0900*/  CS2R R90, SRZ ;  /* 0x00000000005a7805 */ /* 0x000fe4000001ff00 */
[----:B------:R-:W-:Y:S02]  /*0910*/  CS2R R68, SRZ ;  /* 0x0000000000447805 */ /* 0x000fe4000001ff00 */
[----:B------:R-:W-:-:S02]  /*0920*/  MOV R70, RZ ;  /* 0x000000ff00467202 */ /* 0x000fc40000000f00 */
[----:B------:R-:W-:Y:S02]  /*0930*/  MOV R73, RZ ;  /* 0x000000ff00497202 */ /* 0x000fe40000000f00 */
[----:B--2---:R-:W-:-:S04]  /*0940*/  SHF.R.U32.HI R8, RZ, R84, R5 ;  /* 0x00000054ff087219 */ /* 0x004fc80000011605 */
[C---:B------:R-:W-:Y:S02]  /*0950*/  LEA.HI R4, R8.reuse, 0x1, RZ, 0x1c ;  /* 0x0000000108047811 */ /* 0x040fe400078fe0ff */
[----:B------:R-:W-:Y:S02]  /*0960*/  IADD3 R9, R8, 0x1, RZ ;  /* 0x0000000108097810 */ /* 0x000fe40007ffe0ff */
[----:B------:R-:W-:Y:S02]  /*0970*/  LOP3.LUT R25, R4, 0xf, RZ, 0xc0, !PT ;  /* 0x0000000f04197812 */ /* 0x000fe400078ec0ff */
[C---:B------:R-:W-:Y:S02]  /*0980*/  LEA.HI R4, R8.reuse, 0x1, RZ, 0x18 ;  /* 0x0000000108047811 */ /* 0x040fe400078fc0ff */
[----:B------:R-:W-:Y:S01]  /*0990*/  LEA.HI R8, R8, 0x1, RZ, 0x14 ;  /* 0x0000000108087811 */ /* 0x000fe200078fa0ff */
[----:B------:R-:W1:Y:S01]  /*09a0*/  I2F.F16 R15, R25 ;  /* 0x00000019000f7306 */ /* 0x000e620000200c00 */
[----:B------:R-:W-:-:S02]  /*09b0*/  LOP3.LUT R24, R9, 0xf, RZ, 0xc0, !PT ;  /* 0x0000000f09187812 */ /* 0x000fc400078ec0ff */
[----:B------:R-:W-:Y:S02]  /*09c0*/  LOP3.LUT R26, R4, 0xf, RZ, 0xc0, !PT ;  /* 0x0000000f041a7812 */ /* 0x000fe400078ec0ff */
[----:B------:R-:W-:-:S03]  /*09d0*/  LOP3.LUT R27, R8, 0xf, RZ, 0xc0, !PT ;  /* 0x0000000f081b7812 */ /* 0x000fc600078ec0ff */
[----:B------:R-:W2:Y:S01]  /*09e0*/  I2F.F16 R5, R24 ;  /* 0x0000001800057306 */ /* 0x000ea20000200c00 */
[----:B-1----:R-:W-:-:S07]  /*09f0*/  HADD2 R15, R10.H0_H0, -R15.H0_H0 ;  /* 0xa000000f0a0f7230 */ /* 0x002fce0000000800 */
[----:B0-----:R-:W0:Y:S01]  /*0a00*/  I2F.F16 R7, R26 ;  /* 0x0000001a00077306 */ /* 0x001e220000200c00 */
[----:B--2---:R-:W-:-:S07]  /*0a10*/  HADD2 R76, R10.H0_H0, -R5.H0_H0 ;  /* 0xa00000050a4c7230 */ /* 0x004fce0000000800 */
[----:B------:R-:W1:Y:S01]  /*0a20*/  I2F.F16 R9, R27 ;  /* 0x0000001b00097306 */ /* 0x000e620000200c00 */
[C---:B0-----:R-:W-:Y:S02]  /*0a30*/  HADD2 R14, R10.reuse.H0_H0, -R7.H0_H0 ;  /* 0xa00000070a0e7230 */ /* 0x041fe40000000800 */
[----:B-1----:R-:W-:Y:S01]  /*0a40*/  HADD2 R10, R10.H0_H0, -R9.H0_H0 ;  /* 0xa00000090a0a7230 */ /* 0x002fe20000000800 */
        /* <DEDUP_REMOVED lines=17> */
.L_x_948:
[----:B------:R-:W-:Y:S01]  /*0b60*/  ISETP.GE.AND P0, PT, R11, R86, PT ;  /* 0x000000560b00720c */ /* 0x000fe20003f06270 */
[----:B------:R-:W-:Y:S01]  /*0b70*/  BAR.SYNC.DEFER_BLOCKING 0x0 ;  /* 0x0000000000007b1d */ /* 0x000fe20000010000 */
[----:B------:R-:W-:Y:S02]  /*0b80*/  LOP3.LUT R24, R24, 0xe400, RZ, 0xfc, !PT ;  /* 0x0000e40018187812 */ /* 0x000fe400078efcff */
[----:B------:R-:W-:Y:S02]  /*0b90*/  LOP3.LUT R25, R25, 0xe400, RZ, 0xfc, !PT ;  /* 0x0000e40019197812 */ /* 0x000fe400078efcff */
[----:B------:R-:W-:Y:S02]  /*0ba0*/  LOP3.LUT R26, R26, 0xe400, RZ, 0xfc, !PT ;  /* 0x0000e4001a1a7812 */ /* 0x000fe400078efcff */
[----:B------:R-:W-:Y:S02]  /*0bb0*/  LOP3.LUT R27, R27, 0xe400, RZ, 0xfc, !PT ;  /* 0x0000e4001b1b7812 */ /* 0x000fe400078efcff */
[----:B------:R-:W-:-:S02]  /*0bc0*/  MOV R71, RZ ;  /* 0x000000ff00477202 */ /* 0x000fc40000000f00 */
[----:B------:R-:W-:Y:S02]  /*0bd0*/  MOV R72, RZ ;  /* 0x000000ff00487202 */ /* 0x000fe40000000f00 */
[----:B------:R-:W-:Y:S02]  /*0be0*/  MOV R95, RZ ;  /* 0x000000ff005f7202 */ /* 0x000fe40000000f00 */
        /* <DEDUP_REMOVED lines=8> */
[----:B------:R-:W-:Y:S02]  /*0c70*/  PRMT R3, R25, 0x5410, R25 ;  /* 0x0000541019037816 */ /* 0x000fe40000000019 */
[----:B0-----:R-:W-:-:S02]  /*0c80*/  PRMT R5, R26, 0x5410, R26 ;  /* 0x000054101a057816 */ /* 0x001fc4000000001a */
[----:B------:R-:W-:Y:S01]  /*0c90*/  PRMT R7, R27, 0x5410, R27 ;  /* 0x000054101b077816 */ /* 0x000fe2000000001b */
[----:B------:R-:W-:Y:S06]  /*0ca0*/  @P0 BRA `(.L_x_949) ;  /* 0x0000003400bc0947 */ /* 0x000fec0003800000 */
[----:B------:R-:W-:Y:S01]  /*0cb0*/  SHF.R.S32.HI R4, RZ, 0x1f, R11 ;  /* 0x0000001fff047819 */ /* 0x000fe2000001140b */
[----:B------:R-:W0:Y:S01]  /*0cc0*/  S2UR UR5, SR_CgaCtaId ;  /* 0x00000000000579c3 */ /* 0x000e220000008800 */
[----:B------:R-:W-:Y:S01]  /*0cd0*/  ULDC.64 UR6, c[0x0][0x218] ;  /* 0x0000860000067ab9 */ /* 0x000fe20000000a00 */
[----:B------:R-:W-:Y:S01]  /*0ce0*/  IADD3 R2, R11, R2, RZ ;  /* 0x000000020b027210 */ /* 0x000fe20007ffe0ff */
[----:B------:R-:W-:Y:S01]  /*0cf0*/  HFMA2.MMA R94, -RZ, RZ, 0, 0 ;  /* 0x00000000ff5e7435 */ /* 0x000fe200000001ff */
[----:B------:R-:W-:Y:S01]  /*0d00*/  LEA.HI R4, R4, R11, RZ, 0x3 ;  /* 0x0000000b04047211 */ /* 0x000fe200078f18ff */
[----:B------:R-:W-:Y:S01]  /*0d10*/  UMOV UR4, 0x400 ;  /* 0x0000040000047882 */ /* 0x000fe20000000000 */
[----:B------:R-:W-:Y:S02]  /*0d20*/  MOV R6, R14 ;  /* 0x0000000e00067202 */ /* 0x000fe40000000f00 */
[----:B------:R-:W-:Y:S02]  /*0d30*/  SHF.R.S32.HI R9, RZ, 0x3, R4 ;  /* 0x00000003ff097819 */ /* 0x000fe40000011404 */
[----:B------:R-:W-:-:S03]  /*0d40*/  MOV R8, R2 ;  /* 0x0000000200087202 */ /* 0x000fc60000000f00 */
[----:B------:R-:W-:Y:S01]  /*0d50*/  IMAD R0, R9, R0, RZ ;  /* 0x0000000009007224 */ /* 0x000fe200078e02ff */
[----:B------:R-:W-:-:S04]  /*0d60*/  MOV R9, R10 ;  /* 0x0000000a00097202 */ /* 0x000fc80000000f00 */
[----:B------:R-:W-:Y:S02]  /*0d70*/  SHF.R.S32.HI R4, RZ, 0x1f, R0 ;  /* 0x0000001fff047819 */ /* 0x000fe40000011400 */
[----:B------:R-:W-:-:S04]  /*0d80*/  IADD3 R0, P0, R85, R0, RZ ;  /* 0x0000000055007210 */ /* 0x000fc80007f1e0ff */
[----:B------:R-:W-:Y:S01]  /*0d90*/  LEA.HI.X.SX32 R87, R85, R4, 0x1, P0 ;  /* 0x0000000455577211 */ /* 0x000fe200000f0eff */
[----:B0-----:R-:W-:Y:S01]  /*0da0*/  ULEA UR4, UR5, UR4, 0x18 ;  /* 0x0000000405047291 */ /* 0x001fe2000f8ec03f */
[C---:B------:R-:W-:Y:S02]  /*0db0*/  LEA R88, P0, R0.reuse, UR6, 0x2 ;  /* 0x0000000600587c11 */ /* 0x040fe4000f8010ff */
[----:B------:R-:W-:Y:S01]  /*0dc0*/  MOV R4, R15 ;  /* 0x0000000f00047202 */ /* 0x000fe20000000f00 */
[----:B------:R-:W-:Y:S01]  /*0dd0*/  ULDC UR5, c[0x0][0x23c] ;  /* 0x00008f0000057ab9 */ /* 0x000fe20000000800 */
[----:B------:R-:W-:-:S09]  /*0de0*/  LEA.HI.X R87, R0, UR7, R87, 0x2, P0 ;  /* 0x0000000700577c11 */ /* 0x000fd200080f1457 */
.L_x_951:
[----:B------:R-:W0:Y:S01]  /*0df0*/  LDC R0, c[0x0][0x23c] ;  /* 0x00008f00ff007b82 */ /* 0x000e220000000800 */
[----:B------:R-:W-:Y:S01]  /*0e00*/  MOV R30, R88 ;  /* 0x00000058001e7202 */ /* 0x000fe20000000f00 */
[----:B------:R-:W1:Y:S01]  /*0e10*/  LDS.128 R16, [UR4] ;  /* 0x00000004ff107984 */ /* 0x000e620008000c00 */
[----:B------:R-:W-:-:S03]  /*0e20*/  MOV R31, R87 ;  /* 0x00000057001f7202 */ /* 0x000fc60000000f00 */
[----:B------:R-:W2:Y:S04]  /*0e30*/  LDS.128 R12, [UR4+0x100] ;  /* 0x00010004ff0c7984 */ /* 0x000ea80008000c00 */
[----:B------:R-:W3:Y:S01]  /*0e40*/  LDG.E.128.CONSTANT R20, desc[UR8][R30.64] ;  /* 0x000000081e147981 */ /* 0x000ee2000c1e9d00 */
[----:B0-----:R-:W-:-:S05]  /*0e50*/  IMAD.WIDE R28, R0, 0x4, R30 ;  /* 0x00000004001c7825 */ /* 0x001fca00078e021e */
[----:B------:R0:W5:Y:S01]  /*0e60*/  LDG.E.128.CONSTANT R24, desc[UR8][R28.64] ;  /* 0x000000081c187981 */ /* 0x000162000c1e9d00 */
[----:B------:R-:W-:Y:S02]  /*0e70*/  ISETP.NE.AND P0, PT, R11, R8, PT ;  /* 0x000000080b00720c */ /* 0x000fe40003f05270 */
        /* <DEDUP_REMOVED lines=11> */
[----:B------:R-:W-:Y:S01]  /*0f30*/  SHF.R.U32.HI R23, RZ, 0x8, R23 ;  /* 0x00000008ff177819 */ /* 0x000fe20000011617 */
[----:B012---:R-:W-:Y:S06]  /*0f40*/  @P0 BRA `(.L_x_950) ;  /* 0x0000000000b00947 */ /* 0x007fec0003800000 */
[----:B------:R-:W0:Y:S01]  /*0f50*/  LDC.64 R4, c[0x0][0x220] ;  /* 0x00008800ff047b82 */ /* 0x000e220000000a00 */
[----:B------:R-:W-:-:S05]  /*0f60*/  IADD3 R82, R82, 0x1, RZ ;  /* 0x0000000152527810 */ /* 0x000fca0007ffe0ff */
[----:B------:R-:W-:-:S05]  /*0f70*/  IMAD R8, R82, UR5, RZ ;  /* 0x0000000552087c24 */ /* 0x000fca000f8e02ff */
[----:B------:R-:W-:-:S04]  /*0f80*/  SHF.R.S32.HI R3, RZ, 0x1f, R8 ;  /* 0x0000001fff037819 */ /* 0x000fc80000011408 */
[----:B------:R-:W-:-:S04]  /*0f90*/  LEA.HI R6, R3, R8, RZ, 0x3 ;  /* 0x0000000803067211 */ /* 0x000fc800078f18ff */
[----:B------:R-:W-:Y:S02]  /*0fa0*/  LEA.HI.SX32 R3, R6, R83, 0x1d ;  /* 0x0000005306037211 */ /* 0x000fe400078feaff */
[----:B------:R-:W1:Y:S03]  /*0fb0*/  LDC.64 R6, c[0x0][0x228] ;  /* 0x00008a00ff067b82 */ /* 0x000e660000000a00 */
[----:B0-----:R-:W-:-:S06]  /*0fc0*/  IMAD.WIDE R4, R3, 0x4, R4 ;  /* 0x0000000403047825 */ /* 0x001fcc00078e0204 */
[----:B------:R-:W2:Y:S01]  /*0fd0*/  LDG.E.CONSTANT R5, desc[UR8][R4.64] ;  /* 0x0000000804057981 */ /* 0x000ea2000c1e9900 */
[----:B------:R-:W-:-:S05]  /*0fe0*/  IADD3 R3, R85, R8, RZ ;  /* 0x0000000855037210 */ /* 0x000fca0007ffe0ff */
[----:B-1----:R-:W-:-:S05]  /*0ff0*/  IMAD.WIDE R6, R3, 0x2, R6 ;  /* 0x0000000203067825 */ /* 0x002fca00078e0206 */
[----:B------:R-:W3:Y:S04]  /*1000*/  LDG.E.CONSTANT R81, desc[UR8][R6.64] ;  /* 0x0000000806517981 */ /* 0x000ee8000c1e9900 */
[----:B------:R0:W4:Y:S01]  /*1010*/  LDG.E.CONSTANT R79, desc[UR8][R6.64+0x4] ;  /* 0x00000408064f7981 */ /* 0x000122000c1e9900 */
[----:B------:R-:W-:Y:S01]  /*1020*/  I2F.F16 R39, -0x40 ;  /* 0xffffffc000277906 */ /* 0x000fe20000200c00 */
        /* <DEDUP_REMOVED lines=8> */
[----:B------:R-:W-:Y:S01]  /*10b0*/  LOP3.LUT R38, R8, 0xf, RZ, 0xc0, !PT ;  /* 0x0000000f08267812 */ /* 0x000fe200078ec0ff */
[----:B------:R4:W4:Y:S01]  /*10c0*/  I2F.F16 R4, R5 ;  /* 0x0000000500047306 */ /* 0x0009220000200c00 */
[----:B0-----:R-:W-:Y:S02]  /*10d0*/  LOP3.LUT R7, R3, 0xf, RZ, 0xc0, !PT ;  /* 0x0000000f03077812 */ /* 0x001fe400078ec0ff */
[----:B------:R-:W-:Y:S02]  /*10e0*/  LOP3.LUT R3, R5, 0xe400, RZ, 0xfc, !PT ;  /* 0x0000e40005037812 */ /* 0x000fe400078efcff */
[----:B-1----:R-:W-:Y:S01]  /*10f0*/  LOP3.LUT R37, R37, 0xe400, RZ, 0xfc, !PT ;  /* 0x0000e40025257812 */ /* 0x002fe200078efcff */
[----:B--2---:R-:W-:Y:S01]  /*1100*/  HADD2 R76, R39.H0_H0, -R76.H0_H0 ;  /* 0xa000004c274c7230 */ /* 0x004fe20000000800 */
[----:B---3--:R-:W-:Y:S01]  /*1110*/  PRMT R80, R81, 0x5410, R81 ;  /* 0x0000541051507816 */ /* 0x008fe20000000051 */
[----:B------:R0:W1:Y:S01]  /*1120*/  I2F.F16 R6, R38 ;  /* 0x0000002600067306 */ /* 0x0000620000200c00 */
[----:B----4-:R-:W-:-:S02]  /*1130*/  LOP3.LUT R5, R38, 0xe400, RZ, 0xfc, !PT ;  /* 0x0000e40026057812 */ /* 0x010fc400078efcff */
[----:B------:R-:W-:Y:S02]  /*1140*/  PRMT R78, R79, 0x5410, R79 ;  /* 0x000054104f4e7816 */ /* 0x000fe4000000004f */
[----:B------:R-:W-:Y:S01]  /*1150*/  MOV R8, R2 ;  /* 0x0000000200087202 */ /* 0x000fe20000000f00 */
[C---:B------:R-:W-:Y:S02]  /*1160*/  HADD2 R4, R39.reuse.H0_H0, -R4.H0_H0 ;  /* 0xa000000427047230 */ /* 0x040fe40000000800 */
[----:B------:R2:W3:Y:S01]  /*1170*/  I2F.F16 R9, R7 ;  /* 0x0000000700097306 */ /* 0x0004e20000200c00 */
[----:B0-----:R-:W-:Y:S02]  /*1180*/  LOP3.LUT R38, R7, 0xe400, RZ, 0xfc, !PT ;  /* 0x0000e40007267812 */ /* 0x001fe400078efcff */
[----:B------:R-:W-:Y:S02]  /*1190*/  PRMT R81, R81, 0x7632, R81 ;  /* 0x0000763251517816 */ /* 0x000fe40000000051 */
[----:B------:R-:W-:Y:S01]  /*11a0*/  PRMT R79, R79, 0x7632, R79 ;  /* 0x000076324f4f7816 */ /* 0x000fe2000000004f */
[----:B-1----:R-:W-:Y:S01]  /*11b0*/  HADD2 R6, R39.H0_H0, -R6.H0_H0 ;  /* 0xa000000627067230 */ /* 0x002fe20000000800 */
[----:B------:R-:W-:-:S02]  /*11c0*/  PRMT R77, R37, 0x5410, R37 ;  /* 0x00005410254d7816 */ /* 0x000fc40000000025 */
[----:B------:R-:W-:Y:S02]  /*11d0*/  PRMT R3, R3, 0x5410, R3 ;  /* 0x0000541003037816 */ /* 0x000fe40000000003 */
[----:B------:R-:W-:Y:S02]  /*11e0*/  PRMT R5, R5, 0x5410, R5 ;  /* 0x0000541005057816 */ /* 0x000fe40000000005 */
[----:B--2---:R-:W-:Y:S01]  /*11f0*/  PRMT R7, R38, 0x5410, R38 ;  /* 0x0000541026077816 */ /* 0x004fe20000000026 */
[----:B---3--:R-:W-:-:S07]  /*1200*/  HADD2 R9, R39.H0_H0, -R9.H0_H0 ;  /* 0xa000000927097230 */ /* 0x008fce0000000800 */
.L_x_950:
[----:B------:R-:W-:Y:S02]  /*1210*/  LOP3.LUT R54, R33, 0x64006400, RZ, 0xfc, !PT ;  /* 0x6400640021367812 */ /* 0x000fe400078efcff */
[----:B------:R-:W-:Y:S02]  /*1220*/  LOP3.LUT R33, R34, 0x64006400, RZ, 0xfc, !PT ;  /* 0x6400640022217812 */ /* 0x000fe400078efcff */
[----:B------:R-:W-:Y:S01]  /*1230*/  LOP3.LUT R34, R30, 0x64006400, RZ, 0xfc, !PT ;  /* 0x640064001e227812 */ /* 0x000fe200078efcff */
[----:B------:R-:W-:Y:S01]  /*1240*/  HADD2 R54, R54, R3 ;  /* 0x0000000336367230 */ /* 0x000fe20000000000 */
[----:B------:R-:W-:Y:S01]  /*1250*/  LOP3.LUT R32, R32, 0x64006400, RZ, 0xfc, !PT ;  /* 0x6400640020207812 */ /* 0x000fe200078efcff */
[----:B------:R-:W-:Y:S01]  /*1260*/  HFMA2 R50, R33, 0.0625, 0.0625, R4 ;  /* 0x2c002c0021327831 */ /* 0x000fe20000000004 */
[----:B------:R-:W-:Y:S02]  /*1270*/  LOP3.LUT R64, R21, 0xf000f, RZ, 0xc0, !PT ;  /* 0x000f000f15407812 */ /* 0x000fe400078ec0ff */
[----:B------:R-:W-:Y:S01]  /*1280*/  HFMA2.MMA R49, R34, 1, 1, R5 ;  /* 0x3c003c0022317835 */ /* 0x000fe20000000005 */
[----:B------:R-:W-:Y:S01]  /*1290*/  LOP3.LUT R31, R31, 0x64006400, RZ, 0xfc, !PT ;  /* 0x640064001f1f7812 */ /* 0x000fe200078efcff */
[----:B------:R-:W-:Y:S01]  /*12a0*/  HFMA2.MMA R47, R32, 1, 1, R77 ;  /* 0x3c003c00202f7835 */ /* 0x000fe2000000004d */
[----:B------:R-:W-:Y:S01]  /*12b0*/  LOP3.LUT R64, R64, 0x64006400, RZ, 0xfc, !PT ;  /* 0x6400640040407812 */ /* 0x000fe200078efcff */
[----:B------:R-:W-:Y:S01]  /*12c0*/  HFMA2 R32, R54, R16, RZ.H0_H0 ;  /* 0x0000001036207231 */ /* 0x000fe200000400ff */
[----:B------:R-:W-:-:S02]  /*12d0*/  LOP3.LUT R36, R36, 0x64006400, RZ, 0xfc, !PT ;  /* 0x6400640024247812 */ /* 0x000fc400078efcff */
[----:B------:R-:W-:Y:S01]  /*12e0*/  LOP3.LUT R37, R10, 0x64006400, RZ, 0xfc, !PT ;  /* 0x640064000a257812 */ /* 0x000fe200078efcff */
[----:B------:R-:W-:Y:S01]  /*12f0*/  HFMA2.MMA R53, R31, 0.0625, 0.0625, R6 ;  /* 0x2c002c001f357835 */ /* 0x000fe20000000006 */
[----:B------:R-:W-:Y:S01]  /*1300*/  LOP3.LUT R30, R22, 0xf000f, RZ, 0xc0, !PT ;  /* 0x000f000f161e7812 */ /* 0x000fe200078ec0ff */
[-C--:B------:R-:W-:Y:S01]  /*1310*/  HFMA2.MMA R33, R49, R16.reuse, RZ ;  /* 0x0000001031217235 */ /* 0x080fe200000000ff */
[----:B------:R-:W-:Y:S01]  /*1320*/  LOP3.LUT R38, R35, 0x64006400, RZ, 0xfc, !PT ;  /* 0x6400640023267812 */ /* 0x000fe200078efcff */
[----:B------:R-:W-:Y:S01]  /*1330*/  HFMA2.MMA R64, R64, 1, 1, R3 ;  /* 0x3c003c0040407835 */ /* 0x000fe20000000003 */
[----:B------:R-:W-:Y:S01]  /*1340*/  LOP3.LUT R66, R23, 0xf000f, RZ, 0xc0, !PT ;  /* 0x000f000f17427812 */ /* 0x000fe200078ec0ff */
[----:B------:R-:W-:Y:S01]  /*1350*/  HADD2 R48, R36, R7 ;  /* 0x0000000724307230 */ /* 0x000fe20000000000 */
[----:B------:R-:W-:Y:S01]  /*1360*/  LOP3.LUT R30, R30, 0x64006400, RZ, 0xfc, !PT ;  /* 0x640064001e1e7812 */ /* 0x000fe200078efcff */
[----:B------:R-:W-:Y:S01]  /*1370*/  HFMA2.MMA R52, R37, 0.0625, 0.0625, R76 ;  /* 0x2c002c0025347835 */ /* 0x000fe2000000004c */
[----:B------:R-:W-:Y:S01]  /*1380*/  LOP3.LUT R10, R20, 0xf000f, RZ, 0xc0, !PT ;  /* 0x000f000f140a7812 */ /* 0x000fe200078ec0ff */
[----:B------:R-:W-:Y:S01]  /*1390*/  HFMA2.MMA R31, R47, R16, RZ ;  /* 0x000000102f1f7235 */ /* 0x000fe200000000ff */
[----:B------:R-:W-:Y:S01]  /*13a0*/  LOP3.LUT R66, R66, 0x64006400, RZ, 0xfc, !PT ;  /* 0x6400640042427812 */ /* 0x000fe200078efcff */
[----:B------:R-:W-:Y:S01]  /*13b0*/  HFMA2 R51, R38, 0.0625, 0.0625, R9 ;  /* 0x2c002c0026337831 */ /* 0x000fe20000000009 */
[-C--:B------:R-:W-:Y:S01]  /*13c0*/  HFMA2.MMA R33, R53, R17.reuse, R33 ;  /* 0x0000001135217235 */ /* 0x080fe20000000021 */
[----:B------:R-:W-:Y:S01]  /*13d0*/  HFMA2 R16, R48, R16, RZ.H0_H0 ;  /* 0x0000001030107231 */ /* 0x000fe200000400ff */
[----:B------:R-:W-:Y:S01]  /*13e0*/  LOP3.LUT R10, R10, 0x64006400, RZ, 0xfc, !PT ;  /* 0x640064000a0a7812 */ /* 0x000fe200078efcff */
[-C--:B------:R-:W-:Y:S01]  /*13f0*/  HFMA2 R32, R50, R17.reuse, R32 ;  /* 0x0000001132207231 */ /* 0x080fe20000000020 */
[----:B------:R-:W-:Y:S01]  /*1400*/  HFMA2.MMA R66, R66, 1, 1, R7 ;  /* 0x3c003c0042427835 */ /* 0x000fe20000000007 */
[----:B------:R-:W-:Y:S01]  /*1410*/  HADD2 R65, R30, R5 ;  /* 0x000000051e417230 */ /* 0x000fe20000000000 */
[----:B------:R-:W-:Y:S01]  /*1420*/  HFMA2.MMA R31, R52, R17, R31 ;  /* 0x00000011341f7235 */ /* 0x000fe2000000001f */
[----:B------:R-:W-:Y:S01]  /*1430*/  HFMA2 R34, R51, R17, R16 ;  /* 0x0000001133227231 */ /* 0x000fe20000000010 */
[----:B------:R-:W-:Y:S01]  /*1440*/  LOP3.LUT R20, R20, 0xf000f0, RZ, 0xc0, !PT ;  /* 0x00f000f014147812 */ /* 0x000fe200078ec0ff */
[----:B------:R-:W-:Y:S01]  /*1450*/  HFMA2 R16, R64, R18, R32 ;  /* 0x0000001240107231 */ /* 0x000fe20000000020 */
[----:B------:R-:W-:Y:S01]  /*1460*/  LOP3.LUT R32, R22, 0xf000f0, RZ, 0xc0, !PT ;  /* 0x00f000f016207812 */ /* 0x000fe200078ec0ff */
[----:B------:R-:W-:Y:S01]  /*1470*/  HADD2 R63, R10, R77 ;  /* 0x0000004d0a3f7230 */ /* 0x000fe20000000000 */
[----:B------:R-:W-:Y:S01]  /*1480*/  HFMA2.MMA R10, R65, R18, R33 ;  /* 0x00000012410a7235 */ /* 0x000fe20000000021 */
[----:B------:R-:W-:-:S02]  /*1490*/  LOP3.LUT R30, R21, 0xf000f0, RZ, 0xc0, !PT ;  /* 0x00f000f0151e7812 */ /* 0x000fc400078ec0ff */
[----:B------:R-:W-:Y:S02]  /*14a0*/  LOP3.LUT R33, R32, 0x64006400, RZ, 0xfc, !PT ;  /* 0x6400640020217812 */ /* 0x000fe400078efcff */
[----:B------:R-:W-:Y:S01]  /*14b0*/  HFMA2.MMA R17, R63, R18, R31 ;  /* 0x000000123f117235 */ /* 0x000fe2000000001f */
[----:B------:R-:W-:Y:S01]  /*14c0*/  LOP3.LUT R31, R20, 0x64006400, RZ, 0xfc, !PT ;  /* 0x64006400141f7812 */ /* 0x000fe200078efcff */
[----:B------:R-:W-:Y:S01]  /*14d0*/  HFMA2 R18, R66, R18, R34 ;  /* 0x0000001242127231 */ /* 0x000fe20000000022 */
[----:B------:R-:W-:Y:S01]  /*14e0*/  LOP3.LUT R34, R23, 0xf000f0, RZ, 0xc0, !PT ;  /* 0x00f000f017227812 */ /* 0x000fe200078ec0ff */
[----:B------:R-:W-:Y:S01]  /*14f0*/  HFMA2.MMA R42, R33, 0.0625, 0.0625, R6 ;  /* 0x2c002c00212a7835 */ /* 0x000fe20000000006 */
[----:B------:R-:W0:Y:S01]  /*1500*/  LDS.128 R20, [UR4+0x200] ;  /* 0x00020004ff147984 */ /* 0x000e220008000c00 */
[----:B------:R-:W-:Y:S01]  /*1510*/  LOP3.LUT R41, R30, 0x64006400, RZ, 0xfc, !PT ;  /* 0x640064001e297812 */ /* 0x000fe200078efcff */
[----:B------:R-:W-:Y:S01]  /*1520*/  HFMA2.MMA R40, R31, 0.0625, 0.0625, R76 ;  /* 0x2c002c001f287835 */ /* 0x000fe2000000004c */
[----:B------:R-:W-:-:S03]  /*1530*/  LOP3.LUT R34, R34, 0x64006400, RZ, 0xfc, !PT ;  /* 0x6400640022227812 */ /* 0x000fc600078efcff */
[----:B------:R-:W-:Y:S01]  /*1540*/  HFMA2 R41, R41, 0.0625, 0.0625, R4 ;  /* 0x2c002c0029297831 */ /* 0x000fe20000000004 */
[----:B------:R-:W-:Y:S01]  /*1550*/  HFMA2.MMA R39, R42, R19, R10 ;  /* 0x000000132a277235 */ /* 0x000fe2000000000a */
[----:B------:R-:W-:Y:S01]  /*1560*/  HFMA2 R43, R34, 0.0625, 0.0625, R9 ;  /* 0x2c002c00222b7831 */ /* 0x000fe20000000009 */
[----:B------:R-:W-:Y:S01]  /*1570*/  HFMA2.MMA R10, R47, R12, RZ ;  /* 0x0000000c2f0a7235 */ /* 0x000fe200000000ff */
[-C--:B------:R-:W-:Y:S01]  /*1580*/  HFMA2 R16, R41, R19.reuse, R16 ;  /* 0x0000001329107231 */ /* 0x080fe20000000010 */
[----:B------:R-:W-:Y:S01]  /*1590*/  HFMA2.MMA R17, R40, R19, R17 ;  /* 0x0000001328117235 */ /* 0x000fe20000000011 */
[----:B------:R-:W-:Y:S02]  /*15a0*/  HFMA2 R18, R43, R19, R18 ;  /* 0x000000132b127231 */ /* 0x000fe40000000012 */
[----:B------:R-:W-:Y:S01]  /*15b0*/  HFMA2 R56, R16, R81, R56 ;  /* 0x0000005110387231 */ /* 0x000fe20000000038 */
[----:B------:R-:W-:Y:S01]  /*15c0*/  HFMA2.MMA R57, R39, R78, R57 ;  /* 0x0000004e27397235 */ /* 0x000fe20000000039 */
[----:B------:R-:W-:Y:S01]  /*15d0*/  HFMA2 R58, R18, R79, R58 ;  /* 0x0000004f123a7231 */ /* 0x000fe2000000003a */
[----:B------:R-:W-:Y:S01]  /*15e0*/  HFMA2.MMA R10, R52, R13, R10 ;  /* 0x0000000d340a7235 */ /* 0x000fe2000000000a */
[-C--:B------:R-:W-:Y:S01]  /*15f0*/  HFMA2 R16, R54, R12.reuse, RZ.H0_H0 ;  /* 0x0000000c36107231 */ /* 0x080fe200000400ff */
[----:B------:R-:W-:Y:S01]  /*1600*/  HFMA2.MMA R55, R17, R80, R55 ;  /* 0x0000005011377235 */ /* 0x000fe20000000037 */
[----:B------:R-:W-:Y:S01]  /*1610*/  HFMA2 R18, R48, R12, RZ.H0_H0 ;  /* 0x0000000c30127231 */ /* 0x000fe200000400ff */
[----:B------:R-:W-:Y:S01]  /*1620*/  HFMA2.MMA R17, R49, R12, RZ ;  /* 0x0000000c31117235 */ /* 0x000fe200000000ff */
[----:B------:R-:W-:-:S02]  /*1630*/  HFMA2 R32, R50, R13, R16 ;  /* 0x0000000d32207231 */ /* 0x000fc40000000010 */
[----:B------:R-:W-:Y:S01]  /*1640*/  HFMA2 R33, R51, R13, R18 ;  /* 0x0000000d33217231 */ /* 0x000fe20000000012 */
[----:B------:R-:W-:Y:S01]  /*1650*/  HFMA2.MMA R10, R63, R14, R10 ;  /* 0x0000000e3f0a7235 */ /* 0x000fe2000000000a */
[-C--:B------:R-:W-:Y:S02]  /*1660*/  HFMA2 R32, R64, R14.reuse, R32 ;  /* 0x0000000e40207231 */ /* 0x080fe40000000020 */
[----:B------:R-:W-:Y:S01]  /*1670*/  HFMA2 R33, R66, R14, R33 ;  /* 0x0000000e42217231 */ /* 0x000fe20000000021 */
[----:B------:R-:W-:Y:S01]  /*1680*/  HFMA2.MMA R12, R53, R13, R17 ;  /* 0x0000000d350c7235 */ /* 0x000fe20000000011 */
[-C--:B------:R-:W-:Y:S01]  /*1690*/  HFMA2 R30, R41, R15.reuse, R32 ;  /* 0x0000000f291e7231 */ /* 0x080fe20000000020 */
[----:B------:R-:W1:Y:S01]  /*16a0*/  LDS.128 R16, [UR4+0x300] ;  /* 0x00030004ff107984 */ /* 0x000e620008000c00 */
[----:B------:R-:W-:Y:S01]  /*16b0*/  HFMA2 R31, R43, R15, R33 ;  /* 0x0000000f2b1f7231 */ /* 0x000fe20000000021 */
[----:B------:R-:W-:Y:S01]  /*16c0*/  HFMA2.MMA R10, R40, R15, R10 ;  /* 0x0000000f280a7235 */ /* 0x000fe2000000000a */
[----:B------:R-:W-:-:S02]  /*16d0*/  HFMA2 R60, R30, R81, R60 ;  /* 0x000000511e3c7231 */ /* 0x000fc4000000003c */
[----:B------:R-:W-:Y:S01]  /*16e0*/  HFMA2 R62, R31, R79, R62 ;  /* 0x0000004f1f3e7231 */ /* 0x000fe2000000003e */
[----:B------:R-:W-:Y:S02]  /*16f0*/  HFMA2.MMA R12, R65, R14, R12 ;  /* 0x0000000e410c7235 */ /* 0x000fe4000000000c */
[----:B0-----:R-:W-:Y:S02]  /*1700*/  HFMA2.MMA R13, R49, R20, RZ ;  /* 0x00000014310d7235 */ /* 0x001fe400000000ff */
[----:B------:R-:W-:Y:S02]  /*1710*/  HFMA2.MMA R59, R10, R80, R59 ;  /* 0x000000500a3b7235 */ /* 0x000fe4000000003b */
[----:B------:R-:W-:Y:S02]  /*1720*/  HFMA2.MMA R10, R47, R20, RZ ;  /* 0x000000142f0a7235 */ /* 0x000fe400000000ff */
[----:B------:R-:W-:Y:S01]  /*1730*/  HFMA2.MMA R39, R42, R15, R12 ;  /* 0x0000000f2a277235 */ /* 0x000fe2000000000c */
[-C--:B------:R-:W-:Y:S01]  /*1740*/  HFMA2 R12, R54, R20.reuse, RZ.H0_H0 ;  /* 0x00000014360c7231 */ /* 0x080fe200000400ff */
[----:B------:R-:W-:Y:S01]  /*1750*/  HFMA2.MMA R30, R53, R21, R13 ;  /* 0x00000015351e7235 */ /* 0x000fe2000000000d */
[----:B------:R-:W-:-:S02]  /*1760*/  HFMA2 R20, R48, R20, RZ.H0_H0 ;  /* 0x0000001430147231 */ /* 0x000fc400000400ff */
[-C--:B------:R-:W-:Y:S01]  /*1770*/  HFMA2 R32, R50, R21.reuse, R12 ;  /* 0x0000001532207231 */ /* 0x080fe2000000000c */
[----:B------:R-:W-:Y:S01]  /*1780*/  HFMA2.MMA R10, R52, R21, R10 ;  /* 0x00000015340a7235 */ /* 0x000fe2000000000a */
[----:B------:R-:W-:Y:S01]  /*1790*/  HFMA2 R33, R51, R21, R20 ;  /* 0x0000001533217231 */ /* 0x000fe20000000014 */
[----:B------:R-:W0:Y:S01]  /*17a0*/  LDS.128 R12, [UR4+0x400] ;  /* 0x00040004ff0c7984 */ /* 0x000e220008000c00 */
[-C--:B------:R-:W-:Y:S01]  /*17b0*/  HFMA2 R32, R64, R22.reuse, R32 ;  /* 0x0000001640207231 */ /* 0x080fe20000000020 */
[----:B------:R-:W-:Y:S01]  /*17c0*/  HFMA2.MMA R21, R65, R22, R30 ;  /* 0x0000001641157235 */ /* 0x000fe2000000001e */
[----:B------:R-:W-:Y:S01]  /*17d0*/  HFMA2 R33, R66, R22, R33 ;  /* 0x0000001642217231 */ /* 0x000fe20000000021 */
[----:B------:R-:W-:Y:S01]  /*17e0*/  HFMA2.MMA R61, R39, R78, R61 ;  /* 0x0000004e273d7235 */ /* 0x000fe2000000003d */
[-C--:B------:R-:W-:Y:S01]  /*17f0*/  HFMA2 R32, R41, R23.reuse, R32 ;  /* 0x0000001729207231 */ /* 0x080fe20000000020 */
[----:B------:R-:W-:Y:S01]  /*1800*/  HFMA2.MMA R20, R63, R22, R10 ;  /* 0x000000163f147235 */ /* 0x000fe2000000000a */
[----:B------:R-:W-:-:S02]  /*1810*/  HFMA2 R33, R43, R23, R33 ;  /* 0x000000172b217231 */ /* 0x000fc40000000021 */
[----:B------:R-:W-:Y:S01]  /*1820*/  HFMA2 R45, R32, R81, R45 ;  /* 0x00000051202d7231 */ /* 0x000fe2000000002d */
[----:B------:R-:W-:Y:S01]  /*1830*/  HFMA2.MMA R22, R42, R23, R21 ;  /* 0x000000172a167235 */ /* 0x000fe20000000015 */
[----:B------:R-:W-:-:S03]  /*1840*/  HFMA2 R39, R33, R79, R94 ;  /* 0x0000004f21277231 */ /* 0x000fc6000000005e */
[----:B------:R-:W-:Y:S02]  /*1850*/  HFMA2.MMA R20, R40, R23, R20 ;  /* 0x0000001728147235 */ /* 0x000fe40000000014 */
[-C--:B-1----:R-:W-:Y:S02]  /*1860*/  HFMA2.MMA R10, R47, R16.reuse, RZ ;  /* 0x000000102f0a7235 */ /* 0x082fe400000000ff */
[----:B------:R-:W-:Y:S02]  /*1870*/  HFMA2.MMA R21, R49, R16, RZ ;  /* 0x0000001031157235 */ /* 0x000fe400000000ff */
[----:B------:R-:W-:Y:S02]  /*1880*/  HFMA2.MMA R44, R22, R78, R44 ;  /* 0x0000004e162c7235 */ /* 0x000fe4000000002c */
[----:B------:R-:W-:Y:S01]  /*1890*/  HFMA2.MMA R46, R20, R80, R93 ;  /* 0x00000050142e7235 */ /* 0x000fe2000000005d */
[-C--:B------:R-:W-:Y:S01]  /*18a0*/  HFMA2 R20, R54, R16.reuse, RZ.H0_H0 ;  /* 0x0000001036147231 */ /* 0x080fe200000400ff */
[-C--:B------:R-:W-:Y:S01]  /*18b0*/  HFMA2.MMA R10, R52, R17.reuse, R10 ;  /* 0x00000011340a7235 */ /* 0x080fe2000000000a */
[----:B------:R-:W-:Y:S01]  /*18c0*/  HFMA2 R16, R48, R16, RZ.H0_H0 ;  /* 0x0000001030107231 */ /* 0x000fe200000400ff */
[----:B------:R-:W-:Y:S01]  /*18d0*/  HFMA2.MMA R21, R53, R17, R21 ;  /* 0x0000001135157235 */ /* 0x000fe20000000015 */
[----:B------:R-:W-:-:S02]  /*18e0*/  HFMA2 R32, R50, R17, R20 ;  /* 0x0000001132207231 */ /* 0x000fc40000000014 */
[----:B------:R-:W-:Y:S02]  /*18f0*/  HFMA2 R33, R51, R17, R16 ;  /* 0x0000001133217231 */ /* 0x000fe40000000010 */
[-C--:B------:R-:W-:Y:S01]  /*1900*/  HFMA2 R32, R64, R18.reuse, R32 ;  /* 0x0000001240207231 */ /* 0x080fe20000000020 */
[-C--:B------:R-:W-:Y:S01]  /*1910*/  HFMA2.MMA R20, R63, R18.reuse, R10 ;  /* 0x000000123f147235 */ /* 0x080fe2000000000a */
[----:B------:R-:W-:Y:S01]  /*1920*/  HFMA2 R33, R66, R18, R33 ;  /* 0x0000001242217231 */ /* 0x000fe20000000021 */
[----:B------:R-:W-:Y:S01]  /*1930*/  HFMA2.MMA R21, R65, R18, R21 ;  /* 0x0000001241157235 */ /* 0x000fe20000000015 */
[-C--:B------:R-:W-:Y:S02]  /*1940*/  HFMA2 R10, R41, R19.reuse, R32 ;  /* 0x00000013290a7231 */ /* 0x080fe40000000020 */
[----:B------:R-:W-:Y:S02]  /*1950*/  HFMA2 R36, R43, R19, R33 ;  /* 0x000000132b247231 */ /* 0x000fe40000000021 */
[----:B------:R-:W1:Y:S01]  /*1960*/  LDS.128 R32, [UR4+0x500] ;  /* 0x00050004ff207984 */ /* 0x000e620008000c00 */
[-C--:B------:R-:W-:Y:S01]  /*1970*/  HFMA2.MMA R20, R40, R19.reuse, R20 ;  /* 0x0000001328147235 */ /* 0x080fe20000000014 */
[----:B------:R-:W-:Y:S01]  /*1980*/  HFMA2 R36, R36, R79, R90 ;  /* 0x0000004f24247231 */ /* 0x000fe2000000005a */
[----:B------:R-:W-:Y:S01]  /*1990*/  HFMA2.MMA R21, R42, R19, R21 ;  /* 0x000000132a157235 */ /* 0x000fe20000000015 */
[----:B------:R-:W-:Y:S01]  /*19a0*/  HFMA2 R19, R10, R81, R92 ;  /* 0x000000510a137231 */ /* 0x000fe2000000005c */
[-C--:B0-----:R-:W-:Y:S01]  /*19b0*/  HFMA2.MMA R10, R47, R12.reuse, RZ ;  /* 0x0000000c2f0a7235 */ /* 0x081fe200000000ff */
[-C--:B------:R-:W-:Y:S01]  /*19c0*/  HFMA2 R16, R54, R12.reuse, RZ.H0_H0 ;  /* 0x0000000c36107231 */ /* 0x080fe200000400ff */
[----:B------:R-:W-:Y:S01]  /*19d0*/  HFMA2.MMA R17, R49, R12, RZ ;  /* 0x0000000c31117235 */ /* 0x000fe200000000ff */
[----:B------:R-:W-:Y:S01]  /*19e0*/  HFMA2 R12, R48, R12, RZ.H0_H0 ;  /* 0x0000000c300c7231 */ /* 0x000fe200000400ff */
[----:B------:R-:W-:Y:S01]  /*19f0*/  HFMA2.MMA R37, R20, R80, R91 ;  /* 0x0000005014257235 */ /* 0x000fe2000000005b */
[----:B------:R-:W-:-:S04]  /*1a00*/  IMAD.WIDE R90, R0, 0x4, R28 ;  /* 0x00000004005a7825 */ /* 0x000fc800078e021c */
[-C--:B------:R-:W-:Y:S01]  /*1a10*/  HFMA2 R16, R50, R13.reuse, R16 ;  /* 0x0000000d32107231 */ /* 0x080fe20000000010 */
[----:B------:R-:W0:Y:S01]  /*1a20*/  LDS.128 R28, [UR4+0x600] ;  /* 0x00060004ff1c7984 */ /* 0x000e220008000c00 */
[-C--:B------:R-:W-:Y:S01]  /*1a30*/  HFMA2.MMA R10, R52, R13.reuse, R10 ;  /* 0x0000000d340a7235 */ /* 0x080fe2000000000a */
[----:B------:R-:W-:Y:S01]  /*1a40*/  HFMA2 R12, R51, R13, R12 ;  /* 0x0000000d330c7231 */ /* 0x000fe2000000000c */
[----:B------:R-:W-:Y:S01]  /*1a50*/  HFMA2.MMA R17, R53, R13, R17 ;  /* 0x0000000d35117235 */ /* 0x000fe20000000011 */
[----:B------:R-:W-:Y:S01]  /*1a60*/  HFMA2 R16, R64, R14, R16 ;  /* 0x0000000e40107231 */ /* 0x000fe20000000010 */
[----:B------:R-:W-:Y:S02]  /*1a70*/  HFMA2.MMA R38, R21, R78, R89 ;  /* 0x0000004e15267235 */ /* 0x000fe40000000059 */
[----:B------:R2:W3:Y:S02]  /*1a80*/  LDG.E.128.CONSTANT R20, desc[UR8][R90.64] ;  /* 0x000000085a147981 */ /* 0x0004e4000c1e9d00 */
[----:B------:R-:W-:-:S02]  /*1a90*/  HFMA2.MMA R10, R63, R14, R10 ;  /* 0x0000000e3f0a7235 */ /* 0x000fc4000000000a */
[----:B------:R-:W-:Y:S01]  /*1aa0*/  HFMA2.MMA R17, R65, R14, R17 ;  /* 0x0000000e41117235 */ /* 0x000fe20000000011 */
[----:B------:R-:W-:Y:S02]  /*1ab0*/  HFMA2 R14, R66, R14, R12 ;  /* 0x0000000e420e7231 */ /* 0x000fe4000000000c */
[-C--:B------:R-:W-:Y:S02]  /*1ac0*/  HFMA2 R12, R41, R15.reuse, R16 ;  /* 0x0000000f290c7231 */ /* 0x080fe40000000010 */
[----:B------:R-:W-:Y:S01]  /*1ad0*/  HFMA2 R14, R43, R15, R14 ;  /* 0x0000000f2b0e7231 */ /* 0x000fe2000000000e */
[-C--:B------:R-:W-:Y:S01]  /*1ae0*/  HFMA2.MMA R10, R40, R15.reuse, R10 ;  /* 0x0000000f280a7235 */ /* 0x080fe2000000000a */
[----:B------:R-:W-:Y:S01]  /*1af0*/  HFMA2 R12, R12, R81, R70 ;  /* 0x000000510c0c7231 */ /* 0x000fe20000000046 */
[----:B------:R-:W-:Y:S01]  /*1b00*/  HFMA2.MMA R13, R42, R15, R17 ;  /* 0x0000000f2a0d7235 */ /* 0x000fe20000000011 */
[----:B------:R-:W-:Y:S02]  /*1b10*/  HFMA2 R14, R14, R79, R68 ;  /* 0x0000004f0e0e7231 */ /* 0x000fe40000000044 */
[----:B--2---:R-:W-:-:S03]  /*1b20*/  IMAD.WIDE R90, R0, 0x4, R90 ;  /* 0x00000004005a7825 */ /* 0x004fc600078e025a */
[----:B------:R-:W-:Y:S02]  /*1b30*/  HFMA2.MMA R10, R10, R80, R69 ;  /* 0x000000500a0a7235 */ /* 0x000fe40000000045 */
[----:B------:R-:W-:Y:S01]  /*1b40*/  HFMA2.MMA R13, R13, R78, R67 ;  /* 0x0000004e0d0d7235 */ /* 0x000fe20000000043 */
[-C--:B-1----:R-:W-:Y:S01]  /*1b50*/  HFMA2 R16, R54, R32.reuse, RZ.H0_H0 ;  /* 0x0000002036107231 */ /* 0x082fe200000400ff */
[-C--:B------:R-:W-:Y:S01]  /*1b60*/  HFMA2.MMA R18, R49, R32.reuse, RZ ;  /* 0x0000002031127235 */ /* 0x080fe200000000ff */
[----:B------:R-:W-:Y:S01]  /*1b70*/  HFMA2 R67, R48, R32, RZ.H0_H0 ;  /* 0x0000002030437231 */ /* 0x000fe200000400ff */
[----:B------:R-:W-:Y:S01]  /*1b80*/  HFMA2.MMA R15, R47, R32, RZ ;  /* 0x000000202f0f7235 */ /* 0x000fe200000000ff */
[----:B------:R-:W-:Y:S02]  /*1b90*/  HFMA2 R32, R50, R33, R16 ;  /* 0x0000002132207231 */ /* 0x000fe40000000010 */
[----:B------:R-:W-:-:S04]  /*1ba0*/  IMAD.WIDE R88, R0, 0x4, R90 ;  /* 0x0000000400587825 */ /* 0x000fc800078e025a */
[----:B------:R-:W-:Y:S01]  /*1bb0*/  HFMA2 R32, R64, R34, R32 ;  /* 0x0000002240207231 */ /* 0x000fe20000000020 */
[-C--:B------:R-:W-:Y:S01]  /*1bc0*/  HFMA2.MMA R18, R53, R33.reuse, R18 ;  /* 0x0000002135127235 */ /* 0x080fe20000000012 */
[----:B------:R-:W-:Y:S01]  /*1bd0*/  MOV R87, R89 ;  /* 0x0000005900577202 */ /* 0x000fe20000000f00 */
[----:B------:R-:W-:Y:S01]  /*1be0*/  HFMA2.MMA R17, R52, R33, R15 ;  /* 0x0000002134117235 */ /* 0x000fe2000000000f */
[----:B------:R-:W-:Y:S01]  /*1bf0*/  HFMA2 R33, R51, R33, R67 ;  /* 0x0000002133217231 */ /* 0x000fe20000000043 */
[-C--:B0-----:R-:W-:Y:S01]  /*1c00*/  HFMA2.MMA R47, R47, R28.reuse, RZ ;  /* 0x0000001c2f2f7235 */ /* 0x081fe200000000ff */
[----:B------:R-:W-:Y:S01]  /*1c10*/  HFMA2 R54, R54, R28, RZ.H0_H0 ;  /* 0x0000001c36367231 */ /* 0x000fe200000400ff */
[----:B------:R-:W-:Y:S01]  /*1c20*/  HFMA2.MMA R49, R49, R28, RZ ;  /* 0x0000001c31317235 */ /* 0x000fe200000000ff */
[----:B------:R-:W-:Y:S01]  /*1c30*/  HFMA2 R33, R66, R34, R33 ;  /* 0x0000002242217231 */ /* 0x000fe20000000021 */
[-C--:B------:R-:W-:Y:S01]  /*1c40*/  HFMA2.MMA R15, R65, R34.reuse, R18 ;  /* 0x00000022410f7235 */ /* 0x080fe20000000012 */
[----:B------:R-:W-:Y:S01]  /*1c50*/  HFMA2 R28, R48, R28, RZ.H0_H0 ;  /* 0x0000001c301c7231 */ /* 0x000fe200000400ff */
[----:B------:R-:W-:Y:S01]  /*1c60*/  HFMA2.MMA R17, R63, R34, R17 ;  /* 0x000000223f117235 */ /* 0x000fe20000000011 */
[-C--:B------:R-:W-:Y:S01]  /*1c70*/  HFMA2 R33, R43, R35.reuse, R33 ;  /* 0x000000232b217231 */ /* 0x080fe20000000021 */
[-C--:B------:R-:W-:Y:S01]  /*1c80*/  HFMA2.MMA R47, R52, R29.reuse, R47 ;  /* 0x0000001d342f7235 */ /* 0x080fe2000000002f */
[C---:B------:R-:W-:Y:S01]  /*1c90*/  HFMA2 R18, R41.reuse, R35, R32 ;  /* 0x0000002329127231 */ /* 0x040fe20000000020 */
[----:B------:R-:W-:Y:S01]  /*1ca0*/  HFMA2.MMA R49, R53, R29, R49 ;  /* 0x0000001d35317235 */ /* 0x000fe20000000031 */
[----:B------:R-:W-:Y:S01]  /*1cb0*/  HFMA2 R32, R50, R29, R54 ;  /* 0x0000001d32207231 */ /* 0x000fe20000000036 */
[-C--:B------:R-:W-:Y:S01]  /*1cc0*/  HFMA2.MMA R15, R42, R35.reuse, R15 ;  /* 0x000000232a0f7235 */ /* 0x080fe2000000000f */
[----:B-----5:R-:W-:Y:S01]  /*1cd0*/  LOP3.LUT R50, R27, 0xf000f0, RZ, 0xc0, !PT ;  /* 0x00f000f01b327812 */ /* 0x020fe200078ec0ff */
[----:B------:R-:W-:Y:S01]  /*1ce0*/  HFMA2.MMA R17, R40, R35, R17 ;  /* 0x0000002328117235 */ /* 0x000fe20000000011 */
[-C--:B------:R-:W-:Y:S01]  /*1cf0*/  HFMA2 R64, R64, R30.reuse, R32 ;  /* 0x0000001e40407231 */ /* 0x080fe20000000020 */
[-C--:B------:R-:W-:Y:S01]  /*1d00*/  HFMA2.MMA R47, R63, R30.reuse, R47 ;  /* 0x0000001e3f2f7235 */ /* 0x080fe2000000002f */
[----:B------:R-:W-:Y:S01]  /*1d10*/  SHF.R.U32.HI R63, RZ, 0x8, R24 ;  /* 0x00000008ff3f7819 */ /* 0x000fe20000011618 */
[----:B------:R-:W-:Y:S01]  /*1d20*/  HFMA2.MMA R65, R65, R30, R49 ;  /* 0x0000001e41417235 */ /* 0x000fe20000000031 */
[----:B------:R-:W-:Y:S01]  /*1d30*/  HFMA2 R49, R41, R31, R64 ;  /* 0x0000001f29317231 */ /* 0x000fe20000000040 */
[----:B------:R-:W-:Y:S01]  /*1d40*/  HFMA2.MMA R16, R15, R78, R71 ;  /* 0x0000004e0f107235 */ /* 0x000fe20000000047 */
[----:B------:R-:W-:Y:S01]  /*1d50*/  HFMA2 R15, R33, R79, R72 ;  /* 0x0000004f210f7231 */ /* 0x000fe20000000048 */
[----:B------:R-:W-:Y:S01]  /*1d60*/  SHF.R.U32.HI R64, RZ, 0x8, R27 ;  /* 0x00000008ff407819 */ /* 0x000fe2000001161b */
[----:B------:R-:W-:Y:S01]  /*1d70*/  HFMA2 R33, R51, R29, R28 ;  /* 0x0000001d33217231 */ /* 0x000fe2000000001c */
[-C--:B------:R-:W-:Y:S01]  /*1d80*/  HFMA2.MMA R40, R40, R31.reuse, R47 ;  /* 0x0000001f28287235 */ /* 0x080fe2000000002f */
[----:B------:R-:W-:Y:S01]  /*1d90*/  LOP3.LUT R28, R24, 0xf000f, RZ, 0xc0, !PT ;  /* 0x000f000f181c7812 */ /* 0x000fe200078ec0ff */
[----:B------:R-:W-:Y:S01]  /*1da0*/  HFMA2.MMA R65, R42, R31, R65 ;  /* 0x0000001f2a417235 */ /* 0x000fe20000000041 */
[----:B------:R-:W-:Y:S01]  /*1db0*/  HFMA2 R30, R66, R30, R33 ;  /* 0x0000001e421e7231 */ /* 0x000fe20000000021 */
[----:B------:R-:W-:Y:S01]  /*1dc0*/  LOP3.LUT R47, R26, 0xf000f0, RZ, 0xc0, !PT ;  /* 0x00f000f01a2f7812 */ /* 0x000fe200078ec0ff */
[----:B------:R-:W0:Y:S01]  /*1dd0*/  LDS.128 R32, [UR4+0x10] ;  /* 0x00001004ff207984 */ /* 0x000e220008000c00 */
[----:B------:R-:W-:Y:S01]  /*1de0*/  LOP3.LUT R28, R28, 0x64006400, RZ, 0xfc, !PT ;  /* 0x640064001c1c7812 */ /* 0x000fe200078efcff */
[----:B------:R-:W-:Y:S01]  /*1df0*/  HFMA2 R48, R43, R31, R30 ;  /* 0x0000001f2b307231 */ /* 0x000fe2000000001e */
[----:B------:R-:W-:Y:S01]  /*1e00*/  LOP3.LUT R31, R26, 0xf000f, RZ, 0xc0, !PT ;  /* 0x000f000f1a1f7812 */ /* 0x000fe200078ec0ff */
[----:B------:R-:W-:Y:S01]  /*1e10*/  HFMA2 R43, R49, R81, R98 ;  /* 0x00000051312b7231 */ /* 0x000fe20000000062 */
[----:B------:R-:W-:Y:S01]  /*1e20*/  LOP3.LUT R29, R24, 0xf000f0, RZ, 0xc0, !PT ;  /* 0x00f000f0181d7812 */ /* 0x000fe200078ec0ff */
[----:B------:R-:W-:Y:S01]  /*1e30*/  HFMA2 R41, R48, R79, R96 ;  /* 0x0000004f30297231 */ /* 0x000fe20000000060 */
[----:B------:R-:W-:Y:S01]  /*1e40*/  LOP3.LUT R48, R31, 0x64006400, RZ, 0xfc, !PT ;  /* 0x640064001f307812 */ /* 0x000fe200078efcff */
[----:B------:R-:W-:Y:S01]  /*1e50*/  HFMA2.MMA R42, R40, R80, R95 ;  /* 0x00000050282a7235 */ /* 0x000fe2000000005f */
[C---:B------:R-:W-:Y:S01]  /*1e60*/  LOP3.LUT R30, R25.reuse, 0xf000f0, RZ, 0xc0, !PT ;  /* 0x00f000f0191e7812 */ /* 0x040fe200078ec0ff */
[----:B------:R-:W-:Y:S01]  /*1e70*/  HFMA2.MMA R40, R65, R78, R75 ;  /* 0x0000004e41287235 */ /* 0x000fe2000000004b */
[----:B------:R-:W-:Y:S01]  /*1e80*/  LOP3.LUT R24, R25, 0xf000f, RZ, 0xc0, !PT ;  /* 0x000f000f19187812 */ /* 0x000fe200078ec0ff */
[----:B------:R-:W-:Y:S01]  /*1e90*/  HFMA2.MMA R17, R17, R80, R73 ;  /* 0x0000005011117235 */ /* 0x000fe20000000049 */
[----:B------:R-:W-:Y:S01]  /*1ea0*/  LOP3.LUT R49, R27, 0xf000f, RZ, 0xc0, !PT ;  /* 0x000f000f1b317812 */ /* 0x000fe200078ec0ff */
[----:B------:R-:W-:Y:S01]  /*1eb0*/  HFMA2.MMA R48, R48, 1, 1, R5 ;  /* 0x3c003c0030307835 */ /* 0x000fe20000000005 */
[----:B------:R-:W-:Y:S01]  /*1ec0*/  LOP3.LUT R51, R47, 0x64006400, RZ, 0xfc, !PT ;  /* 0x640064002f337812 */ /* 0x000fe200078efcff */
[----:B------:R-:W-:Y:S01]  /*1ed0*/  HADD2 R47, R28, R77 ;  /* 0x0000004d1c2f7230 */ /* 0x000fe20000000000 */
[----:B------:R-:W-:Y:S01]  /*1ee0*/  LOP3.LUT R29, R29, 0x64006400, RZ, 0xfc, !PT ;  /* 0x640064001d1d7812 */ /* 0x000fe200078efcff */
[----:B------:R-:W-:Y:S01]  /*1ef0*/  HFMA2 R18, R18, R81, R74 ;  /* 0x0000005112127231 */ /* 0x000fe2000000004a */
[----:B------:R-:W-:-:S02]  /*1f00*/  LOP3.LUT R27, R30, 0x64006400, RZ, 0xfc, !PT ;  /* 0x640064001e1b7812 */ /* 0x000fc400078efcff */
[----:B------:R-:W-:Y:S01]  /*1f10*/  LOP3.LUT R24, R24, 0x64006400, RZ, 0xfc, !PT ;  /* 0x6400640018187812 */ /* 0x000fe200078efcff */
[----:B------:R-:W-:Y:S01]  /*1f20*/  HFMA2.MMA R51, R51, 0.0625, 0.0625, R6 ;  /* 0x2c002c0033337835 */ /* 0x000fe20000000006 */
[----:B------:R-:W-:Y:S01]  /*1f30*/  LOP3.LUT R54, R49, 0x64006400, RZ, 0xfc, !PT ;  /* 0x6400640031367812 */ /* 0x000fe200078efcff */
[----:B------:R-:W-:Y:S01]  /*1f40*/  HFMA2 R52, R27, 0.0625, 0.0625, R4 ;  /* 0x2c002c001b347831 */ /* 0x000fe20000000004 */
[----:B------:R-:W-:Y:S01]  /*1f50*/  LOP3.LUT R50, R50, 0x64006400, RZ, 0xfc, !PT ;  /* 0x6400640032327812 */ /* 0x000fe200078efcff */
[----:B------:R-:W-:Y:S01]  /*1f60*/  HFMA2.MMA R53, R29, 0.0625, 0.0625, R76 ;  /* 0x2c002c001d357835 */ /* 0x000fe2000000004c */
[----:B------:R-:W-:Y:S01]  /*1f70*/  HADD2 R49, R24, R3 ;  /* 0x0000000318317230 */ /* 0x000fe20000000000 */
[----:B------:R-:W-:Y:S01]  /*1f80*/  SHF.R.U32.HI R25, RZ, 0x8, R25 ;  /* 0x00000008ff197819 */ /* 0x000fe20000011619 */
[----:B------:R-:W-:Y:S01]  /*1f90*/  HADD2 R54, R54, R7 ;  /* 0x0000000736367230 */ /* 0x000fe20000000000 */
[----:B------:R-:W-:Y:S01]  /*1fa0*/  SHF.R.U32.HI R26, RZ, 0x8, R26 ;  /* 0x00000008ff1a7819 */ /* 0x000fe2000001161a */
[----:B------:R-:W-:Y:S01]  /*1fb0*/  HFMA2 R50, R50, 0.0625, 0.0625, R9 ;  /* 0x2c002c0032327831 */ /* 0x000fe20000000009 */
[----:B------:R-:W-:-:S02]  /*1fc0*/  LOP3.LUT R67, R25, 0xf000f, RZ, 0xc0, !PT ;  /* 0x000f000f19437812 */ /* 0x000fc400078ec0ff */
[----:B------:R-:W-:Y:S02]  /*1fd0*/  LOP3.LUT R68, R26, 0xf000f, RZ, 0xc0, !PT ;  /* 0x000f000f1a447812 */ /* 0x000fe400078ec0ff */
[C---:B------:R-:W-:Y:S02]  /*1fe0*/  LOP3.LUT R70, R64.reuse, 0xf000f, RZ, 0xc0, !PT ;  /* 0x000f000f40467812 */ /* 0x040fe400078ec0ff */
[----:B------:R-:W-:Y:S01]  /*1ff0*/  LOP3.LUT R71, R64, 0xf000f0, RZ, 0xc0, !PT ;  /* 0x00f000f040477812 */ /* 0x000fe200078ec0ff */
[-C--:B0-----:R-:W-:Y:S01]  /*2000*/  HFMA2.MMA R27, R47, R32.reuse, RZ ;  /* 0x000000202f1b7235 */ /* 0x081fe200000000ff */
[-C--:B------:R-:W-:Y:S01]  /*2010*/  HFMA2 R24, R49, R32.reuse, RZ.H0_H0 ;  /* 0x0000002031187231 */ /* 0x080fe200000400ff */
[----:B------:R-:W-:Y:S01]  /*2020*/  HFMA2.MMA R28, R48, R32, RZ ;  /* 0x00000020301c7235 */ /* 0x000fe200000000ff */
[----:B------:R-:W-:Y:S01]  /*2030*/  HFMA2 R29, R54, R32, RZ.H0_H0 ;  /* 0x00000020361d7231 */ /* 0x000fe200000400ff */
[----:B------:R-:W-:Y:S01]  /*2040*/  LOP3.LUT R64, R67, 0x64006400, RZ, 0xfc, !PT ;  /* 0x6400640043407812 */ /* 0x000fe200078efcff */
[----:B------:R-:W-:Y:S01]  /*2050*/  HFMA2 R24, R52, R33, R24 ;  /* 0x0000002134187231 */ /* 0x000fe20000000018 */
[----:B------:R-:W-:-:S02]  /*2060*/  LOP3.LUT R65, R63, 0xf000f, RZ, 0xc0, !PT ;  /* 0x000f000f3f417812 */ /* 0x000fc400078ec0ff */
[-C--:B------:R-:W-:Y:S01]  /*2070*/  HFMA2.MMA R27, R53, R33.reuse, R27 ;  /* 0x00000021351b7235 */ /* 0x080fe2000000001b */
[----:B------:R-:W-:Y:S01]  /*2080*/  LOP3.LUT R68, R68, 0x64006400, RZ, 0xfc, !PT ;  /* 0x6400640044447812 */ /* 0x000fe200078efcff */
[----:B------:R-:W-:Y:S01]  /*2090*/  HFMA2.MMA R32, R51, R33, R28 ;  /* 0x0000002133207235 */ /* 0x000fe2000000001c */
[----:B------:R-:W-:Y:S01]  /*20a0*/  HFMA2 R33, R50, R33, R29 ;  /* 0x0000002132217231 */ /* 0x000fe2000000001d */
[----:B------:R-:W-:Y:S01]  /*20b0*/  LOP3.LUT R26, R26, 0xf000f0, RZ, 0xc0, !PT ;  /* 0x00f000f01a1a7812 */ /* 0x000fe200078ec0ff */
[----:B------:R-:W0:Y:S01]  /*20c0*/  LDS.128 R28, [UR4+0x110] ;  /* 0x00011004ff1c7984 */ /* 0x000e220008000c00 */
[----:B------:R-:W-:Y:S01]  /*20d0*/  LOP3.LUT R66, R65, 0x64006400, RZ, 0xfc, !PT ;  /* 0x6400640041427812 */ /* 0x000fe200078efcff */
[----:B------:R-:W-:Y:S01]  /*20e0*/  HFMA2.MMA R65, R64, 1, 1, R3 ;  /* 0x3c003c0040417835 */ /* 0x000fe20000000003 */
[----:B------:R-:W-:Y:S01]  /*20f0*/  LOP3.LUT R67, R26, 0x64006400, RZ, 0xfc, !PT ;  /* 0x640064001a437812 */ /* 0x000fe200078efcff */
[----:B------:R-:W-:Y:S01]  /*2100*/  HADD2 R64, R68, R5 ;  /* 0x0000000544407230 */ /* 0x000fe20000000000 */
[----:B------:R-:W-:Y:S01]  /*2110*/  LOP3.LUT R63, R63, 0xf000f0, RZ, 0xc0, !PT ;  /* 0x00f000f03f3f7812 */ /* 0x000fe200078ec0ff */
[----:B------:R-:W-:Y:S01]  /*2120*/  HADD2 R66, R66, R77 ;  /* 0x0000004d42427230 */ /* 0x000fe20000000000 */
[----:B------:R-:W-:-:S02]  /*2130*/  LOP3.LUT R70, R70, 0x64006400, RZ, 0xfc, !PT ;  /* 0x6400640046467812 */ /* 0x000fc400078efcff */
[----:B------:R-:W-:Y:S01]  /*2140*/  HFMA2.MMA R68, R67, 0.0625, 0.0625, R6 ;  /* 0x2c002c0043447835 */ /* 0x000fe20000000006 */
[----:B------:R-:W-:Y:S01]  /*2150*/  LOP3.LUT R69, R25, 0xf000f0, RZ, 0xc0, !PT ;  /* 0x00f000f019457812 */ /* 0x000fe200078ec0ff */
[-C--:B------:R-:W-:Y:S01]  /*2160*/  HFMA2.MMA R32, R64, R34.reuse, R32 ;  /* 0x0000002240207235 */ /* 0x080fe20000000020 */
[----:B------:R-:W-:Y:S01]  /*2170*/  LOP3.LUT R25, R63, 0x64006400, RZ, 0xfc, !PT ;  /* 0x640064003f197812 */ /* 0x000fe200078efcff */
[----:B------:R-:W-:Y:S01]  /*2180*/  HFMA2.MMA R63, R70, 1, 1, R7 ;  /* 0x3c003c00463f7835 */ /* 0x000fe20000000007 */
[----:B------:R-:W-:Y:S01]  /*2190*/  LOP3.LUT R26, R71, 0x64006400, RZ, 0xfc, !PT ;  /* 0x64006400471a7812 */ /* 0x000fe200078efcff */
[----:B------:R-:W-:Y:S01]  /*21a0*/  HFMA2.MMA R72, R66, R34, R27 ;  /* 0x0000002242487235 */ /* 0x000fe2000000001b */
[----:B------:R-:W-:Y:S01]  /*21b0*/  HFMA2 R71, R65, R34, R24 ;  /* 0x0000002241477231 */ /* 0x000fe20000000018 */
[----:B------:R-:W-:Y:S01]  /*21c0*/  LOP3.LUT R69, R69, 0x64006400, RZ, 0xfc, !PT ;  /* 0x6400640045457812 */ /* 0x000fe200078efcff */
[----:B------:R-:W-:Y:S01]  /*21d0*/  HFMA2.MMA R70, R25, 0.0625, 0.0625, R76 ;  /* 0x2c002c0019467835 */ /* 0x000fe2000000004c */
[----:B------:R-:W-:Y:S01]  /*21e0*/  HFMA2 R67, R26, 0.0625, 0.0625, R9 ;  /* 0x2c002c001a437831 */ /* 0x000fe20000000009 */
[----:B------:R-:W-:Y:S01]  /*21f0*/  HFMA2.MMA R32, R68, R35, R32 ;  /* 0x0000002344207235 */ /* 0x000fe20000000020 */
[----:B------:R-:W1:Y:S01]  /*2200*/  LDS.128 R24, [UR4+0x210] ;  /* 0x00021004ff187984 */ /* 0x000e620008000c00 */
[----:B------:R-:W-:-:S02]  /*2210*/  HFMA2 R69, R69, 0.0625, 0.0625, R4 ;  /* 0x2c002c0045457831 */ /* 0x000fc40000000004 */
[----:B------:R-:W-:Y:S02]  /*2220*/  HFMA2 R33, R63, R34, R33 ;  /* 0x000000223f217231 */ /* 0x000fe40000000021 */
[----:B------:R-:W-:Y:S01]  /*2230*/  HFMA2.MMA R72, R70, R35, R72 ;  /* 0x0000002346487235 */ /* 0x000fe20000000048 */
[-C--:B------:R-:W-:Y:S01]  /*2240*/  HFMA2 R71, R69, R35.reuse, R71 ;  /* 0x0000002345477231 */ /* 0x080fe20000000047 */
[----:B------:R-:W-:Y:S01]  /*2250*/  HFMA2.MMA R57, R32, R78, R57 ;  /* 0x0000004e20397235 */ /* 0x000fe20000000039 */
[----:B------:R-:W-:Y:S02]  /*2260*/  HFMA2 R33, R67, R35, R33 ;  /* 0x0000002343217231 */ /* 0x000fe40000000021 */
[----:B------:R-:W-:Y:S02]  /*2270*/  HFMA2 R56, R71, R81, R56 ;  /* 0x0000005147387231 */ /* 0x000fe40000000038 */
[----:B------:R-:W-:Y:S01]  /*2280*/  HFMA2 R58, R33, R79, R58 ;  /* 0x0000004f213a7231 */ /* 0x000fe2000000003a */
[----:B------:R-:W-:-:S02]  /*2290*/  HFMA2.MMA R55, R72, R80, R55 ;  /* 0x0000005048377235 */ /* 0x000fc40000000037 */
[-C--:B0-----:R-:W-:Y:S01]  /*22a0*/  HFMA2.MMA R32, R47, R28.reuse, RZ ;  /* 0x0000001c2f207235 */ /* 0x081fe200000000ff */
[-C--:B------:R-:W-:Y:S01]  /*22b0*/  HFMA2 R34, R49, R28.reuse, RZ.H0_H0 ;  /* 0x0000001c31227231 */ /* 0x080fe200000400ff */
[----:B------:R-:W-:Y:S01]  /*22c0*/  HFMA2.MMA R35, R48, R28, RZ ;  /* 0x0000001c30237235 */ /* 0x000fe200000000ff */
[----:B------:R-:W-:Y:S02]  /*22d0*/  HFMA2 R28, R54, R28, RZ.H0_H0 ;  /* 0x0000001c361c7231 */ /* 0x000fe400000400ff */
[----:B------:R-:W-:-:S03]  /*22e0*/  HFMA2 R34, R52, R29, R34 ;  /* 0x0000001d34227231 */ /* 0x000fc60000000022 */
[-C--:B------:R-:W-:Y:S02]  /*22f0*/  HFMA2.MMA R33, R53, R29.reuse, R32 ;  /* 0x0000001d35217235 */ /* 0x080fe40000000020 */
[----:B------:R-:W-:Y:S01]  /*2300*/  HFMA2.MMA R32, R51, R29, R35 ;  /* 0x0000001d33207235 */ /* 0x000fe20000000023 */
[----:B------:R-:W-:Y:S02]  /*2310*/  HFMA2 R35, R50, R29, R28 ;  /* 0x0000001d32237231 */ /* 0x000fe4000000001c */
[-C--:B------:R-:W-:Y:S02]  /*2320*/  HFMA2 R29, R65, R30.reuse, R34 ;  /* 0x0000001e411d7231 */ /* 0x080fe40000000022 */
[----:B------:R-:W-:Y:S01]  /*2330*/  HFMA2 R72, R63, R30, R35 ;  /* 0x0000001e3f487231 */ /* 0x000fe20000000023 */
[-C--:B------:R-:W-:Y:S02]  /*2340*/  HFMA2.MMA R28, R66, R30.reuse, R33 ;  /* 0x0000001e421c7235 */ /* 0x080fe40000000021 */
[----:B------:R-:W-:Y:S01]  /*2350*/  HFMA2.MMA R71, R64, R30, R32 ;  /* 0x0000001e40477235 */ /* 0x000fe20000000020 */
[----:B------:R-:W-:Y:S01]  /*2360*/  HFMA2 R30, R69, R31, R29 ;  /* 0x0000001f451e7231 */ /* 0x000fe2000000001d */
[----:B------:R-:W0:Y:S01]  /*2370*/  LDS.128 R32, [UR4+0x310] ;  /* 0x00031004ff207984 */ /* 0x000e220008000c00 */
[----:B-1----:R-:W-:-:S02]  /*2380*/  HFMA2 R29, R49, R24, RZ.H0_H0 ;  /* 0x00000018311d7231 */ /* 0x002fc400000400ff */
[----:B------:R-:W-:Y:S01]  /*2390*/  HFMA2 R60, R30, R81, R60 ;  /* 0x000000511e3c7231 */ /* 0x000fe2000000003c */
[----:B------:R-:W-:Y:S01]  /*23a0*/  HFMA2.MMA R28, R70, R31, R28 ;  /* 0x0000001f461c7235 */ /* 0x000fe2000000001c */
[----:B------:R-:W-:Y:S01]  /*23b0*/  HFMA2 R29, R52, R25, R29 ;  /* 0x00000019341d7231 */ /* 0x000fe2000000001d */
[----:B------:R-:W-:Y:S02]  /*23c0*/  HFMA2.MMA R30, R48, R24, RZ ;  /* 0x00000018301e7235 */ /* 0x000fe400000000ff */
[----:B------:R-:W-:Y:S01]  /*23d0*/  HFMA2.MMA R71, R68, R31, R71 ;  /* 0x0000001f44477235 */ /* 0x000fe20000000047 */
[----:B------:R-:W-:Y:S02]  /*23e0*/  HFMA2 R29, R65, R26, R29 ;  /* 0x0000001a411d7231 */ /* 0x000fe4000000001d */
[----:B------:R-:W-:Y:S01]  /*23f0*/  HFMA2 R31, R67, R31, R72 ;  /* 0x0000001f431f7231 */ /* 0x000fe20000000048 */
[----:B------:R-:W-:Y:S01]  /*2400*/  HFMA2.MMA R59, R28, R80, R59 ;  /* 0x000000501c3b7235 */ /* 0x000fe2000000003b */
[----:B------:R-:W-:Y:S01]  /*2410*/  HFMA2 R29, R69, R27, R29 ;  /* 0x0000001b451d7231 */ /* 0x000fe2000000001d */
        /* <DEDUP_REMOVED lines=8> */
[----:B------:R-:W-:Y:S01]  /*24a0*/  HFMA2 R24, R63, R26, R24 ;  /* 0x0000001a3f187231 */ /* 0x000fe20000000018 */
[----:B------:R-:W-:-:S03]  /*24b0*/  HFMA2.MMA R30, R64, R26, R30 ;  /* 0x0000001a401e7235 */ /* 0x000fc6000000001e */
[----:B------:R-:W-:-:S03]  /*24c0*/  HFMA2 R71, R67, R27, R24 ;  /* 0x0000001b43477231 */ /* 0x000fc60000000018 */
[----:B------:R-:W-:Y:S01]  /*24d0*/  HFMA2.MMA R28, R66, R26, R28 ;  /* 0x0000001a421c7235 */ /* 0x000fe2000000001c */
[----:B------:R-:W-:Y:S01]  /*24e0*/  HFMA2 R71, R71, R79, R39 ;  /* 0x0000004f47477231 */ /* 0x000fe20000000027 */
[----:B------:R-:W-:-:S06]  /*24f0*/  HFMA2.MMA R30, R68, R27, R30 ;  /* 0x0000001b441e7235 */ /* 0x000fcc000000001e */
[----:B------:R-:W-:Y:S02]  /*2500*/  HFMA2.MMA R28, R70, R27, R28 ;  /* 0x0000001b461c7235 */ /* 0x000fe4000000001c */
[----:B------:R-:W-:Y:S01]  /*2510*/  HFMA2.MMA R44, R30, R78, R44 ;  /* 0x0000004e1e2c7235 */ /* 0x000fe2000000002c */
[----:B------:R-:W1:Y:S01]  /*2520*/  LDS.128 R24, [UR4+0x410] ;  /* 0x00041004ff187984 */ /* 0x000e620008000c00 */
[----:B0-----:R-:W-:Y:S01]  /*2530*/  HFMA2.MMA R30, R48, R32, RZ ;  /* 0x00000020301e7235 */ /* 0x001fe200000000ff */
[----:B------:R-:W-:-:S03]  /*2540*/  HFMA2 R29, R49, R32, RZ.H0_H0 ;  /* 0x00000020311d7231 */ /* 0x000fc600000400ff */
[----:B------:R-:W-:Y:S01]  /*2550*/  HFMA2.MMA R46, R28, R80, R46 ;  /* 0x000000501c2e7235 */ /* 0x000fe2000000002e */
[----:B------:R-:W-:Y:S01]  /*2560*/  HFMA2 R29, R52, R33, R29 ;  /* 0x00000021341d7231 */ /* 0x000fe2000000001d */
[----:B------:R-:W-:Y:S01]  /*2570*/  HFMA2.MMA R28, R47, R32, RZ ;  /* 0x000000202f1c7235 */ /* 0x000fe200000000ff */
[----:B------:R-:W-:Y:S01]  /*2580*/  HFMA2 R32, R54, R32, RZ.H0_H0 ;  /* 0x0000002036207231 */ /* 0x000fe200000400ff */
[----:B------:R-:W-:-:S03]  /*2590*/  HFMA2.MMA R30, R51, R33, R30 ;  /* 0x00000021331e7235 */ /* 0x000fc6000000001e */
[----:B------:R-:W-:-:S03]  /*25a0*/  HFMA2 R31, R50, R33, R32 ;  /* 0x00000021321f7231 */ /* 0x000fc60000000020 */
[----:B------:R-:W-:Y:S01]  /*25b0*/  HFMA2.MMA R28, R53, R33, R28 ;  /* 0x00000021351c7235 */ /* 0x000fe2000000001c */
[----:B------:R-:W-:Y:S01]  /*25c0*/  HFMA2 R33, R65, R34, R29 ;  /* 0x0000002241217231 */ /* 0x000fe2000000001d */
[----:B------:R-:W-:-:S06]  /*25d0*/  HFMA2.MMA R39, R64, R34, R30 ;  /* 0x0000002240277235 */ /* 0x000fcc000000001e */
[----:B------:R-:W-:Y:S01]  /*25e0*/  HFMA2.MMA R32, R66, R34, R28 ;  /* 0x0000002242207235 */ /* 0x000fe2000000001c */
[----:B------:R-:W-:Y:S01]  /*25f0*/  HFMA2 R34, R63, R34, R31 ;  /* 0x000000223f227231 */ /* 0x000fe2000000001f */
[-C--:B------:R-:W-:Y:S01]  /*2600*/  HFMA2.MMA R39, R68, R35.reuse, R39 ;  /* 0x0000002344277235 */ /* 0x080fe20000000027 */
[-C--:B------:R-:W-:Y:S01]  /*2610*/  HFMA2 R73, R69, R35.reuse, R33 ;  /* 0x0000002345497231 */ /* 0x080fe20000000021 */
[----:B------:R-:W2:Y:S01]  /*2620*/  LDG.E.128.CONSTANT R28, desc[UR8][R90.64] ;  /* 0x000000085a1c7981 */ /* 0x000ea2000c1e9d00 */
[----:B------:R-:W-:Y:S01]  /*2630*/  HFMA2 R75, R67, R35, R34 ;  /* 0x00000023434b7231 */ /* 0x000fe20000000022 */
[----:B------:R-:W-:Y:S01]  /*2640*/  IADD3 R11, R11, 0x20, RZ ;  /* 0x000000200b0b7810 */ /* 0x000fe20007ffe0ff */
[----:B------:R-:W-:Y:S01]  /*2650*/  HFMA2 R73, R73, R81, R19 ;  /* 0x0000005149497231 */ /* 0x000fe20000000013 */
[----:B------:R-:W-:Y:S01]  /*2660*/  HFMA2.MMA R72, R70, R35, R32 ;  /* 0x0000002346487235 */ /* 0x000fe20000000020 */
[----:B------:R-:W-:Y:S01]  /*2670*/  HFMA2 R75, R75, R79, R36 ;  /* 0x0000004f4b4b7231 */ /* 0x000fe20000000024 */
[----:B------:R-:W0:Y:S01]  /*2680*/  LDS.128 R32, [UR4+0x510] ;  /* 0x00051004ff207984 */ /* 0x000e220008000c00 */
[----:B------:R-:W-:Y:S01]  /*2690*/  HFMA2.MMA R74, R39, R78, R38 ;  /* 0x0000004e274a7235 */ /* 0x000fe20000000026 */
[----:B------:R-:W-:-:S02]  /*26a0*/  ISETP.GE.AND P0, PT, R11, R86, PT ;  /* 0x000000560b00720c */ /* 0x000fc40003f06270 */
[----:B------:R-:W-:Y:S02]  /*26b0*/  IADD3 R2, R2, 0x20, RZ ;  /* 0x0000002002027810 */ /* 0x000fe40007ffe0ff */
[----:B------:R-:W-:Y:S01]  /*26c0*/  HFMA2.MMA R72, R72, R80, R37 ;  /* 0x0000005048487235 */ /* 0x000fe20000000025 */
[-C--:B-1----:R-:W-:Y:S01]  /*26d0*/  HFMA2 R36, R49, R24.reuse, RZ.H0_H0 ;  /* 0x0000001831247231 */ /* 0x082fe200000400ff */
[-C--:B------:R-:W-:Y:S01]  /*26e0*/  HFMA2.MMA R19, R47, R24.reuse, RZ ;  /* 0x000000182f137235 */ /* 0x080fe200000000ff */
[----:B------:R-:W-:Y:S01]  /*26f0*/  HFMA2 R38, R54, R24, RZ.H0_H0 ;  /* 0x0000001836267231 */ /* 0x000fe200000400ff */
[----:B------:R-:W-:Y:S01]  /*2700*/  HFMA2.MMA R37, R48, R24, RZ ;  /* 0x0000001830257235 */ /* 0x000fe200000000ff */
[----:B------:R-:W-:-:S04]  /*2710*/  HFMA2 R24, R52, R25, R36 ;  /* 0x0000001934187231 */ /* 0x000fc80000000024 */
[-C--:B------:R-:W-:Y:S01]  /*2720*/  HFMA2 R24, R65, R26.reuse, R24 ;  /* 0x0000001a41187231 */ /* 0x080fe20000000018 */
[-C--:B------:R-:W-:Y:S02]  /*2730*/  HFMA2.MMA R19, R53, R25.reuse, R19 ;  /* 0x0000001935137235 */ /* 0x080fe40000000013 */
        /* <DEDUP_REMOVED lines=11> */
[----:B------:R-:W-:Y:S01]  /*27f0*/  HFMA2 R26, R26, R79, R14 ;  /* 0x0000004f1a1a7231 */ /* 0x000fe2000000000e */
[-C--:B0-----:R-:W-:Y:S02]  /*2800*/  HFMA2.MMA R12, R47, R32.reuse, RZ ;  /* 0x000000202f0c7235 */ /* 0x081fe400000000ff */
[----:B------:R-:W-:Y:S02]  /*2810*/  HFMA2.MMA R14, R48, R32, RZ ;  /* 0x00000020300e7235 */ /* 0x000fe400000000ff */
[----:B------:R-:W-:Y:S01]  /*2820*/  HFMA2.MMA R10, R19, R80, R10 ;  /* 0x00000050130a7235 */ /* 0x000fe2000000000a */
[-C--:B------:R-:W-:Y:S01]  /*2830*/  HFMA2 R19, R54, R32.reuse, RZ.H0_H0 ;  /* 0x0000002036137231 */ /* 0x080fe200000400ff */
[----:B------:R-:W-:Y:S01]  /*2840*/  HFMA2.MMA R25, R25, R78, R13 ;  /* 0x0000004e19197235 */ /* 0x000fe2000000000d */
[----:B------:R-:W-:Y:S01]  /*2850*/  HFMA2 R13, R49, R32, RZ.H0_H0 ;  /* 0x00000020310d7231 */ /* 0x000fe200000400ff */
[-C--:B------:R-:W-:Y:S01]  /*2860*/  HFMA2.MMA R12, R53, R33.reuse, R12 ;  /* 0x00000021350c7235 */ /* 0x080fe2000000000c */
[-C--:B------:R-:W-:Y:S01]  /*2870*/  HFMA2 R19, R50, R33.reuse, R19 ;  /* 0x0000002132137231 */ /* 0x080fe20000000013 */
[----:B------:R-:W-:Y:S01]  /*2880*/  HFMA2.MMA R32, R51, R33, R14 ;  /* 0x0000002133207235 */ /* 0x000fe2000000000e */
[----:B------:R-:W-:-:S02]  /*2890*/  HFMA2 R13, R52, R33, R13 ;  /* 0x00000021340d7231 */ /* 0x000fc4000000000d */
[-C--:B------:R-:W-:Y:S02]  /*28a0*/  HFMA2 R19, R63, R34.reuse, R19 ;  /* 0x000000223f137231 */ /* 0x080fe40000000013 */
[----:B------:R-:W-:Y:S01]  /*28b0*/  HFMA2 R13, R65, R34, R13 ;  /* 0x00000022410d7231 */ /* 0x000fe2000000000d */
[-C--:B------:R-:W-:Y:S01]  /*28c0*/  HFMA2.MMA R12, R66, R34.reuse, R12 ;  /* 0x00000022420c7235 */ /* 0x080fe2000000000c */
[-C--:B------:R-:W-:Y:S01]  /*28d0*/  HFMA2 R19, R67, R35.reuse, R19 ;  /* 0x0000002343137231 */ /* 0x080fe20000000013 */
[----:B------:R-:W-:Y:S01]  /*28e0*/  HFMA2.MMA R32, R64, R34, R32 ;  /* 0x0000002240207235 */ /* 0x000fe20000000020 */
[----:B------:R-:W-:Y:S01]  /*28f0*/  HFMA2 R13, R69, R35, R13 ;  /* 0x00000023450d7231 */ /* 0x000fe2000000000d */
[-C--:B-1----:R-:W-:Y:S01]  /*2900*/  HFMA2.MMA R47, R47, R36.reuse, RZ ;  /* 0x000000242f2f7235 */ /* 0x082fe200000000ff */
[----:B------:R-:W-:Y:S01]  /*2910*/  HFMA2 R34, R19, R79, R15 ;  /* 0x0000004f13227231 */ /* 0x000fe2000000000f */
[----:B------:R-:W-:Y:S01]  /*2920*/  HFMA2.MMA R48, R48, R36, RZ ;  /* 0x0000002430307235 */ /* 0x000fe200000000ff */
[-C--:B------:R-:W-:Y:S01]  /*2930*/  HFMA2 R49, R49, R36.reuse, RZ.H0_H0 ;  /* 0x0000002431317231 */ /* 0x080fe200000400ff */
[-C--:B------:R-:W-:Y:S01]  /*2940*/  HFMA2.MMA R12, R70, R35.reuse, R12 ;  /* 0x00000023460c7235 */ /* 0x080fe2000000000c */
[----:B------:R-:W-:Y:S01]  /*2950*/  HFMA2 R36, R54, R36, RZ.H0_H0 ;  /* 0x0000002436247231 */ /* 0x000fe200000400ff */
[----:B------:R-:W-:Y:S01]  /*2960*/  HFMA2.MMA R33, R68, R35, R32 ;  /* 0x0000002344217235 */ /* 0x000fe20000000020 */
[----:B------:R-:W-:Y:S01]  /*2970*/  HFMA2 R32, R13, R81, R18 ;  /* 0x000000510d207231 */ /* 0x000fe20000000012 */
[-C--:B------:R-:W-:Y:S01]  /*2980*/  HFMA2.MMA R19, R53, R37.reuse, R47 ;  /* 0x0000002535137235 */ /* 0x080fe2000000002f */
[-C--:B------:R-:W-:Y:S01]  /*2990*/  HFMA2 R49, R52, R37.reuse, R49 ;  /* 0x0000002534317231 */ /* 0x080fe20000000031 */
[----:B------:R-:W-:Y:S01]  /*29a0*/  HFMA2.MMA R48, R51, R37, R48 ;  /* 0x0000002533307235 */ /* 0x000fe20000000030 */
[----:B------:R-:W-:Y:S01]  /*29b0*/  HFMA2 R36, R50, R37, R36 ;  /* 0x0000002532247231 */ /* 0x000fe20000000024 */
[----:B------:R-:W-:Y:S01]  /*29c0*/  HFMA2.MMA R27, R12, R80, R17 ;  /* 0x000000500c1b7235 */ /* 0x000fe20000000011 */
[-C--:B------:R-:W-:Y:S01]  /*29d0*/  HFMA2 R49, R65, R38.reuse, R49 ;  /* 0x0000002641317231 */ /* 0x080fe20000000031 */
[----:B------:R-:W0:Y:S01]  /*29e0*/  LDS.128 R12, [UR4+0x20] ;  /* 0x00002004ff0c7984 */ /* 0x000e220008000c00 */
[----:B------:R-:W-:Y:S01]  /*29f0*/  HFMA2 R36, R63, R38, R36 ;  /* 0x000000263f247231 */ /* 0x000fe20000000024 */
[-C--:B------:R-:W-:Y:S01]  /*2a00*/  HFMA2.MMA R35, R66, R38.reuse, R19 ;  /* 0x0000002642237235 */ /* 0x080fe20000000013 */
[-C--:B------:R-:W-:Y:S01]  /*2a10*/  HFMA2 R49, R69, R39.reuse, R49 ;  /* 0x0000002745317231 */ /* 0x080fe20000000031 */
[----:B------:R-:W-:Y:S01]  /*2a20*/  HFMA2.MMA R48, R64, R38, R48 ;  /* 0x0000002640307235 */ /* 0x000fe20000000030 */
[----:B------:R-:W-:Y:S01]  /*2a30*/  HFMA2 R36, R67, R39, R36 ;  /* 0x0000002743247231 */ /* 0x000fe20000000024 */
[----:B---3--:R-:W-:Y:S01]  /*2a40*/  LOP3.LUT R37, R21, 0xf000f, RZ, 0xc0, !PT ;  /* 0x000f000f15257812 */ /* 0x008fe200078ec0ff */
[----:B------:R-:W-:Y:S01]  /*2a50*/  HFMA2 R43, R49, R81, R43 ;  /* 0x00000051312b7231 */ /* 0x000fe2000000002b */
[----:B------:R-:W-:Y:S01]  /*2a60*/  LOP3.LUT R49, R23, 0xf000f, RZ, 0xc0, !PT ;  /* 0x000f000f17317812 */ /* 0x000fe200078ec0ff */
[----:B------:R-:W-:Y:S01]  /*2a70*/  HFMA2 R41, R36, R79, R41 ;  /* 0x0000004f24297231 */ /* 0x000fe20000000029 */
[-C--:B------:R-:W-:Y:S01]  /*2a80*/  HFMA2.MMA R35, R70, R39.reuse, R35 ;  /* 0x0000002746237235 */ /* 0x080fe20000000023 */
[----:B------:R-:W-:Y:S01]  /*2a90*/  LOP3.LUT R50, R37, 0x64006400, RZ, 0xfc, !PT ;  /* 0x6400640025327812 */ /* 0x000fe200078efcff */
[----:B------:R-:W-:Y:S01]  /*2aa0*/  HFMA2.MMA R48, R68, R39, R48 ;  /* 0x0000002744307235 */ /* 0x000fe20000000030 */
[----:B------:R-:W-:Y:S01]  /*2ab0*/  LOP3.LUT R39, R22, 0xf000f, RZ, 0xc0, !PT ;  /* 0x000f000f16277812 */ /* 0x000fe200078ec0ff */
[----:B------:R-:W-:Y:S01]  /*2ac0*/  HFMA2.MMA R33, R33, R78, R16 ;  /* 0x0000004e21217235 */ /* 0x000fe20000000010 */
[C---:B------:R-:W-:Y:S01]  /*2ad0*/  LOP3.LUT R36, R20.reuse, 0xf000f0, RZ, 0xc0, !PT ;  /* 0x00f000f014247812 */ /* 0x040fe200078ec0ff */
[----:B------:R-:W1:Y:S01]  /*2ae0*/  LDS.128 R16, [UR4+0x120] ;  /* 0x00012004ff107984 */ /* 0x000e620008000c00 */
[----:B------:R-:W-:Y:S01]  /*2af0*/  LOP3.LUT R52, R39, 0x64006400, RZ, 0xfc, !PT ;  /* 0x6400640027347812 */ /* 0x000fe200078efcff */
[----:B------:R-:W-:Y:S01]  /*2b00*/  HFMA2.MMA R42, R35, R80, R42 ;  /* 0x00000050232a7235 */ /* 0x000fe2000000002a */
[----:B------:R-:W-:Y:S01]  /*2b10*/  LOP3.LUT R35, R20, 0xf000f, RZ, 0xc0, !PT ;  /* 0x000f000f14237812 */ /* 0x000fe200078ec0ff */
[----:B------:R-:W-:Y:S01]  /*2b20*/  HFMA2.MMA R40, R48, R78, R40 ;  /* 0x0000004e30287235 */ /* 0x000fe20000000028 */
[----:B------:R-:W-:-:S02]  /*2b30*/  LOP3.LUT R47, R22, 0xf000f0, RZ, 0xc0, !PT ;  /* 0x00f000f0162f7812 */ /* 0x000fc400078ec0ff */
[----:B------:R-:W-:Y:S02]  /*2b40*/  LOP3.LUT R48, R35, 0x64006400, RZ, 0xfc, !PT ;  /* 0x6400640023307812 */ /* 0x000fe400078efcff */
[----:B------:R-:W-:Y:S01]  /*2b50*/  LOP3.LUT R68, R49, 0x64006400, RZ, 0xfc, !PT ;  /* 0x6400640031447812 */ /* 0x000fe200078efcff */
[----:B------:R-:W-:Y:S01]  /*2b60*/  HADD2 R49, R50, R3 ;  /* 0x0000000332317230 */ /* 0x000fe20000000000 */
[----:B------:R-:W-:Y:S01]  /*2b70*/  LOP3.LUT R38, R21, 0xf000f0, RZ, 0xc0, !PT ;  /* 0x00f000f015267812 */ /* 0x000fe200078ec0ff */
[----:B------:R-:W-:Y:S01]  /*2b80*/  HFMA2.MMA R50, R52, 1, 1, R5 ;  /* 0x3c003c0034327835 */ /* 0x000fe20000000005 */
[----:B------:R-:W-:Y:S01]  /*2b90*/  SHF.R.U32.HI R21, RZ, 0x8, R21 ;  /* 0x00000008ff157819 */ /* 0x000fe20000011615 */
[----:B------:R-:W-:Y:S01]  /*2ba0*/  HADD2 R48, R48, R77 ;  /* 0x0000004d30307230 */ /* 0x000fe20000000000 */
[----:B------:R-:W-:Y:S01]  /*2bb0*/  LOP3.LUT R51, R23, 0xf000f0, RZ, 0xc0, !PT ;  /* 0x00f000f017337812 */ /* 0x000fe200078ec0ff */
[----:B------:R-:W-:Y:S01]  /*2bc0*/  HADD2 R63, R68, R7 ;  /* 0x00000007443f7230 */ /* 0x000fe20000000000 */
[----:B------:R-:W-:-:S02]  /*2bd0*/  SHF.R.U32.HI R23, RZ, 0x8, R23 ;  /* 0x00000008ff177819 */ /* 0x000fc40000011617 */
[----:B------:R-:W-:Y:S02]  /*2be0*/  LOP3.LUT R35, R36, 0x64006400, RZ, 0xfc, !PT ;  /* 0x6400640024237812 */ /* 0x000fe400078efcff */
[----:B------:R-:W-:Y:S02]  /*2bf0*/  LOP3.LUT R47, R47, 0x64006400, RZ, 0xfc, !PT ;  /* 0x640064002f2f7812 */ /* 0x000fe400078efcff */
[----:B------:R-:W-:Y:S01]  /*2c00*/  LOP3.LUT R64, R21, 0xf000f, RZ, 0xc0, !PT ;  /* 0x000f000f15407812 */ /* 0x000fe200078ec0ff */
[-C--:B0-----:R-:W-:Y:S01]  /*2c10*/  HFMA2.MMA R39, R50, R12.reuse, RZ ;  /* 0x0000000c32277235 */ /* 0x081fe200000000ff */
[----:B------:R-:W-:Y:S01]  /*2c20*/  SHF.R.U32.HI R20, RZ, 0x8, R20 ;  /* 0x00000008ff147819 */ /* 0x000fe20000011614 */
[----:B------:R-:W-:Y:S01]  /*2c30*/  HFMA2.MMA R54, R35, 0.0625, 0.0625, R76 ;  /* 0x2c002c0023367835 */ /* 0x000fe2000000004c */
[----:B------:R-:W-:Y:S01]  /*2c40*/  SHF.R.U32.HI R22, RZ, 0x8, R22 ;  /* 0x00000008ff167819 */ /* 0x000fe20000011616 */
[----:B------:R-:W-:Y:S01]  /*2c50*/  HFMA2.MMA R52, R47, 0.0625, 0.0625, R6 ;  /* 0x2c002c002f347835 */ /* 0x000fe20000000006 */
[----:B------:R-:W-:Y:S01]  /*2c60*/  LOP3.LUT R36, R23, 0xf000f, RZ, 0xc0, !PT ;  /* 0x000f000f17247812 */ /* 0x000fe200078ec0ff */
[----:B------:R-:W-:Y:S01]  /*2c70*/  HFMA2.MMA R35, R48, R12, RZ ;  /* 0x0000000c30237235 */ /* 0x000fe200000000ff */
[----:B------:R-:W-:Y:S01]  /*2c80*/  LOP3.LUT R53, R38, 0x64006400, RZ, 0xfc, !PT ;  /* 0x6400640026357812 */ /* 0x000fe200078efcff */
[-C--:B------:R-:W-:Y:S01]  /*2c90*/  HFMA2 R37, R49, R12.reuse, RZ.H0_H0 ;  /* 0x0000000c31257231 */ /* 0x080fe200000400ff */
[----:B------:R-:W-:Y:S01]  /*2ca0*/  LOP3.LUT R64, R64, 0x64006400, RZ, 0xfc, !PT ;  /* 0x6400640040407812 */ /* 0x000fe200078efcff */
[----:B------:R-:W-:Y:S01]  /*2cb0*/  HFMA2 R47, R63, R12, RZ.H0_H0 ;  /* 0x0000000c3f2f7231 */ /* 0x000fe200000400ff */
[----:B------:R-:W-:Y:S01]  /*2cc0*/  LOP3.LUT R38, R20, 0xf000f, RZ, 0xc0, !PT ;  /* 0x000f000f14267812 */ /* 0x000fe200078ec0ff */
[----:B------:R-:W-:Y:S01]  /*2cd0*/  HFMA2 R53, R53, 0.0625, 0.0625, R4 ;  /* 0x2c002c0035357831 */ /* 0x000fe20000000004 */
[----:B------:R-:W-:Y:S01]  /*2ce0*/  LOP3.LUT R66, R22, 0xf000f, RZ, 0xc0, !PT ;  /* 0x000f000f16427812 */ /* 0x000fe200078ec0ff */
[-C--:B------:R-:W-:Y:S01]  /*2cf0*/  HFMA2.MMA R12, R54, R13.reuse, R35 ;  /* 0x0000000d360c7235 */ /* 0x080fe20000000023 */
[----:B------:R-:W-:Y:S01]  /*2d00*/  LOP3.LUT R36, R36, 0x64006400, RZ, 0xfc, !PT ;  /* 0x6400640024247812 */ /* 0x000fe200078efcff */
[----:B------:R-:W-:Y:S01]  /*2d10*/  HFMA2.MMA R64, R64, 1, 1, R3 ;  /* 0x3c003c0040407835 */ /* 0x000fe20000000003 */
[----:B------:R-:W-:Y:S01]  /*2d20*/  LOP3.LUT R70, R51, 0x64006400, RZ, 0xfc, !PT ;  /* 0x6400640033467812 */ /* 0x000fe200078efcff */
[----:B------:R-:W-:Y:S01]  /*2d30*/  HFMA2.MMA R39, R52, R13, R39 ;  /* 0x0000000d34277235 */ /* 0x000fe20000000027 */
[----:B------:R-:W-:Y:S01]  /*2d40*/  LOP3.LUT R38, R38, 0x64006400, RZ, 0xfc, !PT ;  /* 0x6400640026267812 */ /* 0x000fe200078efcff */
[----:B------:R-:W-:Y:S01]  /*2d50*/  HFMA2 R37, R53, R13, R37 ;  /* 0x0000000d35257231 */ /* 0x000fe20000000025 */
[----:B------:R-:W-:Y:S01]  /*2d60*/  LOP3.LUT R66, R66, 0x64006400, RZ, 0xfc, !PT ;  /* 0x6400640042427812 */ /* 0x000fe200078efcff */
[----:B------:R-:W-:Y:S01]  /*2d70*/  HFMA2.MMA R36, R36, 1, 1, R7 ;  /* 0x3c003c0024247835 */ /* 0x000fe20000000007 */
[----:B------:R-:W-:Y:S01]  /*2d80*/  HFMA2 R51, R70, 0.0625, 0.0625, R9 ;  /* 0x2c002c0046337831 */ /* 0x000fe20000000009 */
[----:B------:R-:W-:Y:S01]  /*2d90*/  LOP3.LUT R20, R20, 0xf000f0, RZ, 0xc0, !PT ;  /* 0x00f000f014147812 */ /* 0x000fe200078ec0ff */
[----:B------:R-:W-:Y:S01]  /*2da0*/  HADD2 R65, R38, R77 ;  /* 0x0000004d26417230 */ /* 0x000fe20000000000 */
[----:B------:R-:W-:Y:S01]  /*2db0*/  LOP3.LUT R38, R22, 0xf000f0, RZ, 0xc0, !PT ;  /* 0x00f000f016267812 */ /* 0x000fe200078ec0ff */
[----:B------:R-:W-:-:S02]  /*2dc0*/  HADD2 R35, R66, R5 ;  /* 0x0000000542237230 */ /* 0x000fc40000000000 */
[----:B------:R-:W-:Y:S01]  /*2dd0*/  HFMA2 R47, R51, R13, R47 ;  /* 0x0000000d332f7231 */ /* 0x000fe2000000002f */
[----:B------:R-:W-:Y:S01]  /*2de0*/  LOP3.LUT R67, R38, 0x64006400, RZ, 0xfc, !PT ;  /* 0x6400640026437812 */ /* 0x000fe200078efcff */
[-C--:B------:R-:W-:Y:S01]  /*2df0*/  HFMA2.MMA R12, R65, R14.reuse, R12 ;  /* 0x0000000e410c7235 */ /* 0x080fe2000000000c */
[-C--:B------:R-:W-:Y:S01]  /*2e00*/  HFMA2 R66, R64, R14.reuse, R37 ;  /* 0x0000000e40427231 */ /* 0x080fe20000000025 */
[----:B------:R-:W-:Y:S01]  /*2e10*/  HFMA2.MMA R13, R35, R14, R39 ;  /* 0x0000000e230d7235 */ /* 0x000fe20000000027 */
[----:B------:R-:W-:Y:S01]  /*2e20*/  HFMA2 R14, R36, R14, R47 ;  /* 0x0000000e240e7231 */ /* 0x000fe2000000002f */
[----:B------:R-:W-:Y:S01]  /*2e30*/  LOP3.LUT R47, R20, 0x64006400, RZ, 0xfc, !PT ;  /* 0x64006400142f7812 */ /* 0x000fe200078efcff */
[----:B------:R-:W-:Y:S01]  /*2e40*/  HFMA2.MMA R38, R67, 0.0625, 0.0625, R6 ;  /* 0x2c002c0043267835 */ /* 0x000fe20000000006 */
[----:B------:R-:W-:Y:S02]  /*2e50*/  LOP3.LUT R37, R21, 0xf000f0, RZ, 0xc0, !PT ;  /* 0x00f000f015257812 */ /* 0x000fe400078ec0ff */
[----:B------:R-:W-:-:S02]  /*2e60*/  LOP3.LUT R39, R23, 0xf000f0, RZ, 0xc0, !PT ;  /* 0x00f000f017277812 */ /* 0x000fc400078ec0ff */
[----:B------:R-:W-:Y:S01]  /*2e70*/  HFMA2.MMA R47, R47, 0.0625, 0.0625, R76 ;  /* 0x2c002c002f2f7835 */ /* 0x000fe2000000004c */
[----:B------:R-:W-:Y:S01]  /*2e80*/  LOP3.LUT R37, R37, 0x64006400, RZ, 0xfc, !PT ;  /* 0x6400640025257812 */ /* 0x000fe200078efcff */
[----:B------:R-:W0:Y:S01]  /*2e90*/  LDS.128 R20, [UR4+0x220] ;  /* 0x00022004ff147984 */ /* 0x000e220008000c00 */
[----:B------:R-:W-:Y:S01]  /*2ea0*/  LOP3.LUT R68, R39, 0x64006400, RZ, 0xfc, !PT ;  /* 0x6400640027447812 */ /* 0x000fe200078efcff */
[-C--:B------:R-:W-:Y:S02]  /*2eb0*/  HFMA2.MMA R13, R38, R15.reuse, R13 ;  /* 0x0000000f260d7235 */ /* 0x080fe4000000000d */
[----:B------:R-:W-:Y:S02]  /*2ec0*/  HFMA2 R39, R37, 0.0625, 0.0625, R4 ;  /* 0x2c002c0025277831 */ /* 0x000fe40000000004 */
[----:B------:R-:W-:Y:S01]  /*2ed0*/  HFMA2.MMA R12, R47, R15, R12 ;  /* 0x0000000f2f0c7235 */ /* 0x000fe2000000000c */
[----:B------:R-:W-:Y:S02]  /*2ee0*/  HFMA2 R37, R68, 0.0625, 0.0625, R9 ;  /* 0x2c002c0044257831 */ /* 0x000fe40000000009 */
[-C--:B------:R-:W-:Y:S01]  /*2ef0*/  HFMA2 R66, R39, R15.reuse, R66 ;  /* 0x0000000f27427231 */ /* 0x080fe20000000042 */
[----:B------:R-:W-:Y:S01]  /*2f00*/  HFMA2.MMA R57, R13, R78, R57 ;  /* 0x0000004e0d397235 */ /* 0x000fe20000000039 */
[----:B------:R-:W-:-:S02]  /*2f10*/  HFMA2 R14, R37, R15, R14 ;  /* 0x0000000f250e7231 */ /* 0x000fc4000000000e */
[-C--:B-1----:R-:W-:Y:S01]  /*2f20*/  HFMA2 R13, R49, R16.reuse, RZ.H0_H0 ;  /* 0x00000010310d7231 */ /* 0x082fe200000400ff */
[----:B------:R-:W-:Y:S01]  /*2f30*/  HFMA2.MMA R55, R12, R80, R55 ;  /* 0x000000500c377235 */ /* 0x000fe20000000037 */
[----:B------:R-:W-:Y:S01]  /*2f40*/  HFMA2 R58, R14, R79, R58 ;  /* 0x0000004f0e3a7231 */ /* 0x000fe2000000003a */
[-C--:B------:R-:W-:Y:S01]  /*2f50*/  HFMA2.MMA R12, R48, R16.reuse, RZ ;  /* 0x00000010300c7235 */ /* 0x080fe200000000ff */
[----:B------:R-:W-:Y:S01]  /*2f60*/  HFMA2 R15, R63, R16, RZ.H0_H0 ;  /* 0x000000103f0f7231 */ /* 0x000fe200000400ff */
[----:B------:R-:W-:Y:S01]  /*2f70*/  HFMA2.MMA R14, R50, R16, RZ ;  /* 0x00000010320e7235 */ /* 0x000fe200000000ff */
[----:B------:R-:W-:Y:S02]  /*2f80*/  HFMA2 R56, R66, R81, R56 ;  /* 0x0000005142387231 */ /* 0x000fe40000000038 */
        /* <DEDUP_REMOVED lines=14> */
[----:B------:R-:W-:Y:S01]  /*3070*/  HFMA2.MMA R67, R38, R19, R67 ;  /* 0x0000001326437235 */ /* 0x000fe20000000043 */
[-C--:B0-----:R-:W-:Y:S01]  /*3080*/  HFMA2 R17, R49, R20.reuse, RZ.H0_H0 ;  /* 0x0000001431117231 */ /* 0x081fe200000400ff */
[----:B------:R-:W-:Y:S01]  /*3090*/  HFMA2.MMA R18, R50, R20, RZ ;  /* 0x0000001432127235 */ /* 0x000fe200000000ff */
[----:B------:R-:W-:Y:S02]  /*30a0*/  HFMA2 R19, R63, R20, RZ.H0_H0 ;  /* 0x000000143f137231 */ /* 0x000fe400000400ff */
[----:B------:R-:W-:Y:S01]  /*30b0*/  HFMA2 R66, R53, R21, R17 ;  /* 0x0000001535427231 */ /* 0x000fe20000000011 */
[----:B------:R-:W-:Y:S02]  /*30c0*/  HFMA2.MMA R59, R16, R80, R59 ;  /* 0x00000050103b7235 */ /* 0x000fe4000000003b */
[----:B------:R-:W-:Y:S01]  /*30d0*/  HFMA2.MMA R16, R48, R20, RZ ;  /* 0x0000001430107235 */ /* 0x000fe200000000ff */
[----:B------:R-:W-:Y:S01]  /*30e0*/  HFMA2 R66, R64, R22, R66 ;  /* 0x0000001640427231 */ /* 0x000fe20000000042 */
[----:B------:R-:W-:-:S02]  /*30f0*/  HFMA2.MMA R61, R67, R78, R61 ;  /* 0x0000004e433d7235 */ /* 0x000fc4000000003d */
[----:B------:R-:W-:Y:S01]  /*3100*/  HFMA2.MMA R67, R52, R21, R18 ;  /* 0x0000001534437235 */ /* 0x000fe20000000012 */
[----:B------:R-:W-:-:S03]  /*3110*/  HFMA2 R66, R39, R23, R66 ;  /* 0x0000001727427231 */ /* 0x000fc60000000042 */
        /* <DEDUP_REMOVED lines=8> */
[-C--:B------:R-:W-:Y:S01]  /*31a0*/  HFMA2.MMA R22, R38, R23.reuse, R67 ;  /* 0x0000001726167235 */ /* 0x080fe20000000043 */
[----:B------:R-:W-:Y:S02]  /*31b0*/  HFMA2 R71, R21, R79, R71 ;  /* 0x0000004f15477231 */ /* 0x000fe40000000047 */
[-C--:B-1----:R-:W-:Y:S01]  /*31c0*/  HFMA2 R21, R49, R12.reuse, RZ.H0_H0 ;  /* 0x0000000c31157231 */ /* 0x082fe200000400ff */
[----:B------:R-:W-:Y:S01]  /*31d0*/  HFMA2.MMA R20, R47, R23, R20 ;  /* 0x000000172f147235 */ /* 0x000fe20000000014 */
[----:B------:R-:W-:Y:S02]  /*31e0*/  HFMA2 R23, R63, R12, RZ.H0_H0 ;  /* 0x0000000c3f177231 */ /* 0x000fe400000400ff */
[----:B------:R-:W-:Y:S01]  /*31f0*/  HFMA2 R66, R53, R13, R21 ;  /* 0x0000000d35427231 */ /* 0x000fe20000000015 */
[----:B------:R-:W-:Y:S02]  /*3200*/  HFMA2.MMA R44, R22, R78, R44 ;  /* 0x0000004e162c7235 */ /* 0x000fe4000000002c */
[----:B------:R-:W-:Y:S01]  /*3210*/  HFMA2.MMA R22, R50, R12, RZ ;  /* 0x0000000c32167235 */ /* 0x000fe200000000ff */
        /* <DEDUP_REMOVED lines=12> */
[-C--:B0-----:R-:W-:Y:S02]  /*32e0*/  HFMA2 R66, R49, R16.reuse, RZ.H0_H0 ;  /* 0x0000001031427231 */ /* 0x081fe400000400ff */
[----:B------:R-:W-:Y:S01]  /*32f0*/  HFMA2 R68, R63, R16, RZ.H0_H0 ;  /* 0x000000103f447231 */ /* 0x000fe200000400ff */
[-C--:B------:R-:W-:Y:S01]  /*3300*/  HFMA2.MMA R67, R38, R15.reuse, R67 ;  /* 0x0000000f26437235 */ /* 0x080fe20000000043 */
[----:B------:R-:W-:Y:S02]  /*3310*/  HFMA2 R13, R37, R15, R13 ;  /* 0x0000000f250d7231 */ /* 0x000fe4000000000d */
[----:B------:R-:W-:Y:S01]  /*3320*/  HFMA2 R66, R53, R17, R66 ;  /* 0x0000001135427231 */ /* 0x000fe20000000042 */
[----:B------:R-:W-:Y:S01]  /*3330*/  HFMA2.MMA R12, R47, R15, R12 ;  /* 0x0000000f2f0c7235 */ /* 0x000fe2000000000c */
[----:B------:R-:W-:Y:S02]  /*3340*/  HFMA2 R75, R13, R79, R75 ;  /* 0x0000004f0d4b7231 */ /* 0x000fe4000000004b */
[----:B------:R-:W-:Y:S01]  /*3350*/  HFMA2 R68, R51, R17, R68 ;  /* 0x0000001133447231 */ /* 0x000fe20000000044 */
[----:B------:R-:W-:Y:S01]  /*3360*/  HFMA2.MMA R74, R67, R78, R74 ;  /* 0x0000004e434a7235 */ /* 0x000fe2000000004a */
[-C--:B------:R-:W-:Y:S01]  /*3370*/  HFMA2 R66, R64, R18.reuse, R66 ;  /* 0x0000001240427231 */ /* 0x080fe20000000042 */
[----:B------:R-:W-:Y:S01]  /*3380*/  HFMA2.MMA R67, R50, R16, RZ ;  /* 0x0000001032437235 */ /* 0x000fe200000000ff */
[----:B------:R-:W-:Y:S01]  /*3390*/  HFMA2 R68, R36, R18, R68 ;  /* 0x0000001224447231 */ /* 0x000fe20000000044 */
[----:B------:R-:W-:Y:S01]  /*33a0*/  HFMA2.MMA R72, R12, R80, R72 ;  /* 0x000000500c487235 */ /* 0x000fe20000000048 */
[-C--:B------:R-:W-:Y:S01]  /*33b0*/  HFMA2 R66, R39, R19.reuse, R66 ;  /* 0x0000001327427231 */ /* 0x080fe20000000042 */
[----:B------:R-:W-:Y:S01]  /*33c0*/  HFMA2.MMA R12, R48, R16, RZ ;  /* 0x00000010300c7235 */ /* 0x000fe200000000ff */
[----:B------:R-:W-:-:S02]  /*33d0*/  HFMA2 R68, R37, R19, R68 ;  /* 0x0000001325447231 */ /* 0x000fc40000000044 */
[----:B------:R-:W-:Y:S01]  /*33e0*/  HFMA2 R24, R66, R81, R24 ;  /* 0x0000005142187231 */ /* 0x000fe20000000018 */
[----:B------:R-:W-:Y:S01]  /*33f0*/  HFMA2.MMA R67, R52, R17, R67 ;  /* 0x0000001134437235 */ /* 0x000fe20000000043 */
[----:B------:R-:W-:-:S03]  /*3400*/  HFMA2 R26, R68, R79, R26 ;  /* 0x0000004f441a7231 */ /* 0x000fc6000000001a */
[----:B------:R-:W-:Y:S02]  /*3410*/  HFMA2.MMA R16, R54, R17, R12 ;  /* 0x0000001136107235 */ /* 0x000fe4000000000c */
[----:B------:R-:W0:Y:S02]  /*3420*/  LDS.128 R12, [UR4+0x620] ;  /* 0x00062004ff0c7984 */ /* 0x000e240008000c00 */
[----:B------:R-:W-:-:S04]  /*3430*/  HFMA2.MMA R67, R35, R18, R67 ;  /* 0x0000001223437235 */ /* 0x000fc80000000043 */
[----:B------:R-:W-:Y:S01]  /*3440*/  HFMA2.MMA R16, R65, R18, R16 ;  /* 0x0000001241107235 */ /* 0x000fe20000000010 */
[----:B-1----:R-:W-:Y:S01]  /*3450*/  HFMA2 R17, R49, R20, RZ.H0_H0 ;  /* 0x0000001431117231 */ /* 0x002fe200000400ff */
[----:B------:R-:W-:Y:S02]  /*3460*/  HFMA2.MMA R18, R50, R20, RZ ;  /* 0x0000001432127235 */ /* 0x000fe400000000ff */
[----:B------:R-:W-:Y:S01]  /*3470*/  HFMA2.MMA R67, R38, R19, R67 ;  /* 0x0000001326437235 */ /* 0x000fe20000000043 */
[----:B------:R-:W-:-:S03]  /*3480*/  HFMA2 R17, R53, R21, R17 ;  /* 0x0000001535117231 */ /* 0x000fc60000000011 */
[----:B------:R-:W-:Y:S01]  /*3490*/  HFMA2.MMA R16, R47, R19, R16 ;  /* 0x000000132f107235 */ /* 0x000fe20000000010 */
[----:B------:R-:W-:Y:S01]  /*34a0*/  HFMA2 R17, R64, R22, R17 ;  /* 0x0000001640117231 */ /* 0x000fe20000000011 */
[----:B------:R-:W-:Y:S02]  /*34b0*/  HFMA2.MMA R18, R52, R21, R18 ;  /* 0x0000001534127235 */ /* 0x000fe40000000012 */
[----:B------:R-:W-:Y:S01]  /*34c0*/  HFMA2.MMA R25, R67, R78, R25 ;  /* 0x0000004e43197235 */ /* 0x000fe20000000019 */
[----:B------:R-:W-:-:S03]  /*34d0*/  HFMA2 R17, R39, R23, R17 ;  /* 0x0000001727117231 */ /* 0x000fc60000000011 */
        /* <DEDUP_REMOVED lines=8> */
[----:B------:R-:W-:-:S03]  /*3560*/  HFMA2.MMA R19, R38, R23, R19 ;  /* 0x0000001726137235 */ /* 0x000fc60000000013 */
[----:B------:R-:W-:-:S03]  /*3570*/  HFMA2 R20, R37, R23, R20 ;  /* 0x0000001725147231 */ /* 0x000fc60000000014 */
[----:B------:R-:W-:Y:S01]  /*3580*/  HFMA2.MMA R16, R65, R22, R16 ;  /* 0x0000001641107235 */ /* 0x000fe20000000010 */
[-C--:B0-----:R-:W-:Y:S01]  /*3590*/  HFMA2 R49, R49, R12.reuse, RZ.H0_H0 ;  /* 0x0000000c31317231 */ /* 0x081fe200000400ff */
[-C--:B------:R-:W-:Y:S01]  /*35a0*/  HFMA2.MMA R48, R48, R12.reuse, RZ ;  /* 0x0000000c30307235 */ /* 0x080fe200000000ff */
[----:B------:R-:W-:Y:S01]  /*35b0*/  HFMA2 R34, R20, R79, R34 ;  /* 0x0000004f14227231 */ /* 0x000fe20000000022 */
        /* <DEDUP_REMOVED lines=9> */
[----:B------:R-:W-:Y:S01]  /*3650*/  HFMA2 R12, R36, R14, R12 ;  /* 0x0000000e240c7231 */ /* 0x000fe2000000000c */
[C---:B--2---:R-:W-:Y:S01]  /*3660*/  LOP3.LUT R22, R29.reuse, 0xf000f, RZ, 0xc0, !PT ;  /* 0x000f000f1d167812 */ /* 0x044fe200078ec0ff */
[-C--:B------:R-:W-:Y:S01]  /*3670*/  HFMA2 R49, R39, R15.reuse, R49 ;  /* 0x0000000f27317231 */ /* 0x080fe20000000031 */
[----:B------:R-:W-:Y:S01]  /*3680*/  HFMA2.MMA R27, R16, R80, R27 ;  /* 0x00000050101b7235 */ /* 0x000fe2000000001b */
[----:B------:R-:W-:Y:S01]  /*3690*/  HFMA2 R12, R37, R15, R12 ;  /* 0x0000000f250c7231 */ /* 0x000fe2000000000c */
[----:B------:R-:W0:Y:S01]  /*36a0*/  LDS.128 R16, [UR4+0x30] ;  /* 0x00003004ff107984 */ /* 0x000e220008000c00 */
[-C--:B------:R-:W-:Y:S01]  /*36b0*/  HFMA2.MMA R48, R65, R14.reuse, R48 ;  /* 0x0000000e41307235 */ /* 0x080fe20000000030 */
[----:B------:R-:W-:Y:S01]  /*36c0*/  LOP3.LUT R23, R29, 0xf000f0, RZ, 0xc0, !PT ;  /* 0x00f000f01d177812 */ /* 0x000fe200078ec0ff */
[----:B------:R-:W-:Y:S01]  /*36d0*/  HFMA2.MMA R50, R35, R14, R50 ;  /* 0x0000000e23327235 */ /* 0x000fe20000000032 */
[----:B------:R-:W-:Y:S01]  /*36e0*/  HFMA2 R41, R12, R79, R41 ;  /* 0x0000004f0c297231 */ /* 0x000fe20000000029 */
[----:B------:R-:W-:Y:S01]  /*36f0*/  LOP3.LUT R35, R31, 0xf000f0, RZ, 0xc0, !PT ;  /* 0x00f000f01f237812 */ /* 0x000fe200078ec0ff */
[----:B------:R-:W-:Y:S01]  /*3700*/  HFMA2 R43, R49, R81, R43 ;  /* 0x00000051312b7231 */ /* 0x000fe2000000002b */
[----:B------:R-:W-:-:S02]  /*3710*/  SHF.R.U32.HI R49, RZ, 0x8, R31 ;  /* 0x00000008ff317819 */ /* 0x000fc4000001161f */
[-C--:B------:R-:W-:Y:S01]  /*3720*/  HFMA2.MMA R21, R47, R15.reuse, R48 ;  /* 0x0000000f2f157235 */ /* 0x080fe20000000030 */
[----:B------:R-:W-:Y:S01]  /*3730*/  SHF.R.U32.HI R48, RZ, 0x8, R28 ;  /* 0x00000008ff307819 */ /* 0x000fe2000001161c */
[----:B------:R-:W-:Y:S01]  /*3740*/  HFMA2.MMA R20, R38, R15, R50 ;  /* 0x0000000f26147235 */ /* 0x000fe20000000032 */
[----:B------:R-:W-:Y:S01]  /*3750*/  SHF.R.U32.HI R47, RZ, 0x8, R29 ;  /* 0x00000008ff2f7819 */ /* 0x000fe2000001161d */
[----:B------:R-:W1:Y:S01]  /*3760*/  LDS.128 R12, [UR4+0x130] ;  /* 0x00013004ff0c7984 */ /* 0x000e620008000c00 */
[----:B------:R-:W-:Y:S02]  /*3770*/  LOP3.LUT R29, R30, 0xf000f0, RZ, 0xc0, !PT ;  /* 0x00f000f01e1d7812 */ /* 0x000fe400078ec0ff */
[----:B------:R-:W-:Y:S01]  /*3780*/  LOP3.LUT R50, R35, 0x64006400, RZ, 0xfc, !PT ;  /* 0x6400640023327812 */ /* 0x000fe200078efcff */
[----:B------:R-:W-:Y:S01]  /*3790*/  HFMA2.MMA R42, R21, R80, R42 ;  /* 0x00000050152a7235 */ /* 0x000fe2000000002a */
[C---:B------:R-:W-:Y:S01]  /*37a0*/  LOP3.LUT R21, R28.reuse, 0xf000f0, RZ, 0xc0, !PT ;  /* 0x00f000f01c157812 */ /* 0x040fe200078ec0ff */
[----:B------:R-:W-:Y:S01]  /*37b0*/  HFMA2.MMA R39, R20, R78, R40 ;  /* 0x0000004e14277235 */ /* 0x000fe20000000028 */
[----:B------:R-:W-:-:S02]  /*37c0*/  LOP3.LUT R20, R28, 0xf000f, RZ, 0xc0, !PT ;  /* 0x000f000f1c147812 */ /* 0x000fc400078ec0ff */
[----:B------:R-:W-:Y:S02]  /*37d0*/  LOP3.LUT R28, R30, 0xf000f, RZ, 0xc0, !PT ;  /* 0x000f000f1e1c7812 */ /* 0x000fe400078ec0ff */
[----:B------:R-:W-:Y:S02]  /*37e0*/  SHF.R.U32.HI R40, RZ, 0x8, R30 ;  /* 0x00000008ff287819 */ /* 0x000fe4000001161e */
[----:B------:R-:W-:Y:S02]  /*37f0*/  LOP3.LUT R28, R28, 0x64006400, RZ, 0xfc, !PT ;  /* 0x640064001c1c7812 */ /* 0x000fe400078efcff */
[----:B------:R-:W-:Y:S02]  /*3800*/  LOP3.LUT R30, R31, 0xf000f, RZ, 0xc0, !PT ;  /* 0x000f000f1f1e7812 */ /* 0x000fe400078ec0ff */
[----:B------:R-:W-:Y:S02]  /*3810*/  LOP3.LUT R20, R20, 0x64006400, RZ, 0xfc, !PT ;  /* 0x6400640014147812 */ /* 0x000fe400078efcff */
[----:B------:R-:W-:Y:S01]  /*3820*/  HFMA2.MMA R28, R28, 1, 1, R5 ;  /* 0x3c003c001c1c7835 */ /* 0x000fe20000000005 */
[----:B------:R-:W-:-:S02]  /*3830*/  LOP3.LUT R30, R30, 0x64006400, RZ, 0xfc, !PT ;  /* 0x640064001e1e7812 */ /* 0x000fc400078efcff */
[----:B------:R-:W-:Y:S01]  /*3840*/  LOP3.LUT R31, R29, 0x64006400, RZ, 0xfc, !PT ;  /* 0x640064001d1f7812 */ /* 0x000fe200078efcff */
[----:B------:R-:W-:Y:S01]  /*3850*/  HADD2 R38, R20, R77 ;  /* 0x0000004d14267230 */ /* 0x000fe20000000000 */
[----:B------:R-:W-:Y:S01]  /*3860*/  LOP3.LUT R21, R21, 0x64006400, RZ, 0xfc, !PT ;  /* 0x6400640015157812 */ /* 0x000fe200078efcff */
[----:B------:R-:W-:Y:S01]  /*3870*/  HADD2 R37, R30, R7 ;  /* 0x000000071e257230 */ /* 0x000fe20000000000 */
[----:B------:R-:W-:Y:S01]  /*3880*/  LOP3.LUT R22, R22, 0x64006400, RZ, 0xfc, !PT ;  /* 0x6400640016167812 */ /* 0x000fe200078efcff */
[----:B------:R-:W-:Y:S01]  /*3890*/  HFMA2 R30, R50, 0.0625, 0.0625, R9 ;  /* 0x2c002c00321e7831 */ /* 0x000fe20000000009 */
[C---:B------:R-:W-:Y:S01]  /*38a0*/  LOP3.LUT R52, R48.reuse, 0xf000f, RZ, 0xc0, !PT ;  /* 0x000f000f30347812 */ /* 0x040fe200078ec0ff */
[----:B------:R-:W-:Y:S01]  /*38b0*/  HFMA2.MMA R31, R31, 0.0625, 0.0625, R6 ;  /* 0x2c002c001f1f7835 */ /* 0x000fe20000000006 */
[----:B------:R-:W-:Y:S01]  /*38c0*/  LOP3.LUT R53, R48, 0xf000f0, RZ, 0xc0, !PT ;  /* 0x00f000f030357812 */ /* 0x000fe200078ec0ff */
[-C--:B0-----:R-:W-:Y:S01]  /*38d0*/  HFMA2.MMA R50, R28, R16.reuse, RZ ;  /* 0x000000101c327235 */ /* 0x081fe200000000ff */
[C---:B------:R-:W-:Y:S01]  /*38e0*/  LOP3.LUT R48, R47.reuse, 0xf000f, RZ, 0xc0, !PT ;  /* 0x000f000f2f307812 */ /* 0x040fe200078ec0ff */
[----:B------:R-:W-:Y:S01]  /*38f0*/  HFMA2.MMA R36, R21, 0.0625, 0.0625, R76 ;  /* 0x2c002c0015247835 */ /* 0x000fe2000000004c */
[----:B------:R-:W-:Y:S01]  /*3900*/  LOP3.LUT R63, R47, 0xf000f0, RZ, 0xc0, !PT ;  /* 0x00f000f02f3f7812 */ /* 0x000fe200078ec0ff */
[----:B------:R-:W-:Y:S01]  /*3910*/  HADD2 R29, R22, R3 ;  /* 0x00000003161d7230 */ /* 0x000fe20000000000 */
[----:B------:R-:W-:Y:S01]  /*3920*/  LOP3.LUT R23, R23, 0x64006400, RZ, 0xfc, !PT ;  /* 0x6400640017177812 */ /* 0x000fe200078efcff */
[----:B------:R-:W-:Y:S01]  /*3930*/  HFMA2.MMA R51, R38, R16, RZ ;  /* 0x0000001026337235 */ /* 0x000fe200000000ff */
[C---:B------:R-:W-:Y:S01]  /*3940*/  LOP3.LUT R47, R40.reuse, 0xf000f, RZ, 0xc0, !PT ;  /* 0x000f000f282f7812 */ /* 0x040fe200078ec0ff */
[-C--:B------:R-:W-:Y:S01]  /*3950*/  HFMA2 R20, R29, R16.reuse, RZ.H0_H0 ;  /* 0x000000101d147231 */ /* 0x080fe200000400ff */
[----:B------:R-:W-:Y:S01]  /*3960*/  LOP3.LUT R54, R40, 0xf000f0, RZ, 0xc0, !PT ;  /* 0x00f000f028367812 */ /* 0x000fe200078ec0ff */
[----:B------:R-:W-:Y:S01]  /*3970*/  HFMA2 R35, R23, 0.0625, 0.0625, R4 ;  /* 0x2c002c0017237831 */ /* 0x000fe20000000004 */
[----:B------:R-:W-:Y:S01]  /*3980*/  LOP3.LUT R40, R47, 0x64006400, RZ, 0xfc, !PT ;  /* 0x640064002f287812 */ /* 0x000fe200078efcff */
[----:B------:R-:W-:Y:S01]  /*3990*/  HFMA2 R21, R37, R16, RZ.H0_H0 ;  /* 0x0000001025157231 */ /* 0x000fe200000400ff */
[-C--:B------:R-:W-:Y:S01]  /*39a0*/  HFMA2.MMA R50, R31, R17.reuse, R50 ;  /* 0x000000111f327235 */ /* 0x080fe20000000032 */
[C---:B------:R-:W-:Y:S01]  /*39b0*/  LOP3.LUT R64, R49.reuse, 0xf000f, RZ, 0xc0, !PT ;  /* 0x000f000f31407812 */ /* 0x040fe200078ec0ff */
[----:B------:R-:W-:Y:S01]  /*39c0*/  HFMA2.MMA R51, R36, R17, R51 ;  /* 0x0000001124337235 */ /* 0x000fe20000000033 */
[----:B------:R-:W-:Y:S01]  /*39d0*/  LOP3.LUT R49, R49, 0xf000f0, RZ, 0xc0, !PT ;  /* 0x00f000f031317812 */ /* 0x000fe200078ec0ff */
[-C--:B------:R-:W-:Y:S01]  /*39e0*/  HFMA2 R16, R35, R17.reuse, R20 ;  /* 0x0000001123107231 */ /* 0x080fe20000000014 */
[----:B------:R-:W-:Y:S01]  /*39f0*/  LOP3.LUT R53, R53, 0x64006400, RZ, 0xfc, !PT ;  /* 0x6400640035357812 */ /* 0x000fe200078efcff */
[----:B------:R-:W-:Y:S01]  /*3a00*/  HADD2 R47, R40, R5 ;  /* 0x00000005282f7230 */ /* 0x000fe20000000000 */
[----:B------:R-:W-:Y:S01]  /*3a10*/  LOP3.LUT R65, R54, 0x64006400, RZ, 0xfc, !PT ;  /* 0x6400640036417812 */ /* 0x000fe200078efcff */
[----:B------:R-:W-:Y:S01]  /*3a20*/  HFMA2 R17, R30, R17, R21 ;  /* 0x000000111e117231 */ /* 0x000fe20000000015 */
[----:B------:R-:W-:Y:S01]  /*3a30*/  LOP3.LUT R54, R49, 0x64006400, RZ, 0xfc, !PT ;  /* 0x6400640031367812 */ /* 0x000fe200078efcff */
[----:B------:R-:W0:Y:S01]  /*3a40*/  LDS.128 R20, [UR4+0x230] ;  /* 0x00023004ff147984 */ /* 0x000e220008000c00 */
[----:B------:R-:W-:Y:S01]  /*3a50*/  LOP3.LUT R52, R52, 0x64006400, RZ, 0xfc, !PT ;  /* 0x6400640034347812 */ /* 0x000fe200078efcff */
[----:B------:R-:W-:Y:S01]  /*3a60*/  HFMA2.MMA R66, R47, R18, R50 ;  /* 0x000000122f427235 */ /* 0x000fe20000000032 */
[----:B------:R-:W-:Y:S01]  /*3a70*/  LOP3.LUT R48, R48, 0x64006400, RZ, 0xfc, !PT ;  /* 0x6400640030307812 */ /* 0x000fe200078efcff */
[----:B------:R-:W-:Y:S01]  /*3a80*/  HFMA2.MMA R50, R53, 0.0625, 0.0625, R76 ;  /* 0x2c002c0035327835 */ /* 0x000fe2000000004c */
[----:B------:R-:W-:Y:S01]  /*3a90*/  HFMA2 R53, R54, 0.0625, 0.0625, R9 ;  /* 0x2c002c0036357831 */ /* 0x000fe20000000009 */
[----:B------:R-:W-:Y:S01]  /*3aa0*/  LOP3.LUT R64, R64, 0x64006400, RZ, 0xfc, !PT ;  /* 0x6400640040407812 */ /* 0x000fe200078efcff */
[----:B-1----:R-:W-:Y:S01]  /*3ab0*/  HFMA2.MMA R54, R38, R12, RZ ;  /* 0x0000000c26367235 */ /* 0x002fe200000000ff */
[----:B------:R-:W-:Y:S01]  /*3ac0*/  HADD2 R49, R52, R77 ;  /* 0x0000004d34317230 */ /* 0x000fe20000000000 */
[----:B------:R-:W-:Y:S01]  /*3ad0*/  HFMA2.MMA R48, R48, 1, 1, R3 ;  /* 0x3c003c0030307835 */ /* 0x000fe20000000003 */
[----:B------:R-:W-:Y:S01]  /*3ae0*/  LOP3.LUT R63, R63, 0x64006400, RZ, 0xfc, !PT ;  /* 0x640064003f3f7812 */ /* 0x000fe200078efcff */
[----:B------:R-:W-:-:S02]  /*3af0*/  HFMA2.MMA R52, R65, 0.0625, 0.0625, R6 ;  /* 0x2c002c0041347835 */ /* 0x000fc40000000006 */
[----:B------:R-:W-:Y:S02]  /*3b00*/  HFMA2.MMA R40, R64, 1, 1, R7 ;  /* 0x3c003c0040287835 */ /* 0x000fe40000000007 */
[----:B------:R-:W-:Y:S01]  /*3b10*/  HFMA2.MMA R64, R49, R18, R51 ;  /* 0x0000001231407235 */ /* 0x000fe20000000033 */
[----:B------:R-:W-:Y:S01]  /*3b20*/  HFMA2 R51, R63, 0.0625, 0.0625, R4 ;  /* 0x2c002c003f337831 */ /* 0x000fe20000000004 */
[----:B------:R-:W-:Y:S01]  /*3b30*/  HFMA2.MMA R54, R36, R13, R54 ;  /* 0x0000000d24367235 */ /* 0x000fe20000000036 */
[----:B------:R-:W-:Y:S01]  /*3b40*/  HFMA2 R63, R29, R12, RZ.H0_H0 ;  /* 0x0000000c1d3f7231 */ /* 0x000fe200000400ff */
[-C--:B------:R-:W-:Y:S01]  /*3b50*/  HFMA2.MMA R66, R52, R19.reuse, R66 ;  /* 0x0000001334427235 */ /* 0x080fe20000000042 */
[-C--:B------:R-:W-:Y:S02]  /*3b60*/  HFMA2 R16, R48, R18.reuse, R16 ;  /* 0x0000001230107231 */ /* 0x080fe40000000010 */
[----:B------:R-:W-:Y:S01]  /*3b70*/  HFMA2 R63, R35, R13, R63 ;  /* 0x0000000d233f7231 */ /* 0x000fe2000000003f */
        /* <DEDUP_REMOVED lines=8> */
[----:B------:R-:W-:Y:S01]  /*3c00*/  HFMA2 R58, R17, R79, R58 ;  /* 0x0000004f113a7231 */ /* 0x000fe2000000003a */
[----:B------:R-:W-:Y:S01]  /*3c10*/  HFMA2.MMA R54, R50, R15, R54 ;  /* 0x0000000f32367235 */ /* 0x000fe20000000036 */
[----:B------:R-:W1:Y:S01]  /*3c20*/  LDS.128 R16, [UR4+0x330] ;  /* 0x00033004ff107984 */ /* 0x000e620008000c00 */
[----:B------:R-:W-:Y:S01]  /*3c30*/  HFMA2.MMA R64, R28, R12, RZ ;  /* 0x0000000c1c407235 */ /* 0x000fe200000000ff */
[----:B------:R-:W-:Y:S02]  /*3c40*/  HFMA2 R12, R37, R12, RZ.H0_H0 ;  /* 0x0000000c250c7231 */ /* 0x000fe400000400ff */
[-C--:B------:R-:W-:Y:S02]  /*3c50*/  HFMA2 R63, R48, R14.reuse, R63 ;  /* 0x0000000e303f7231 */ /* 0x080fe4000000003f */
[----:B------:R-:W-:Y:S01]  /*3c60*/  HFMA2 R12, R30, R13, R12 ;  /* 0x0000000d1e0c7231 */ /* 0x000fe2000000000c */
[----:B------:R-:W-:Y:S01]  /*3c70*/  HFMA2.MMA R59, R54, R80, R59 ;  /* 0x00000050363b7235 */ /* 0x000fe2000000003b */
[----:B------:R-:W-:Y:S01]  /*3c80*/  HFMA2 R63, R51, R15, R63 ;  /* 0x0000000f333f7231 */ /* 0x000fe2000000003f */
[----:B------:R-:W-:Y:S01]  /*3c90*/  HFMA2.MMA R64, R31, R13, R64 ;  /* 0x0000000d1f407235 */ /* 0x000fe20000000040 */
[----:B------:R-:W-:Y:S01]  /*3ca0*/  HFMA2 R12, R40, R14, R12 ;  /* 0x0000000e280c7231 */ /* 0x000fe2000000000c */
[----:B0-----:R-:W-:Y:S01]  /*3cb0*/  HFMA2.MMA R54, R38, R20, RZ ;  /* 0x0000001426367235 */ /* 0x001fe200000000ff */
[----:B------:R-:W-:-:S02]  /*3cc0*/  HFMA2 R60, R63, R81, R60 ;  /* 0x000000513f3c7231 */ /* 0x000fc4000000003c */
[----:B------:R-:W-:Y:S02]  /*3cd0*/  HFMA2 R12, R53, R15, R12 ;  /* 0x0000000f350c7231 */ /* 0x000fe4000000000c */
[----:B------:R-:W-:Y:S01]  /*3ce0*/  HFMA2 R63, R29, R20, RZ.H0_H0 ;  /* 0x000000141d3f7231 */ /* 0x000fe200000400ff */
[----:B------:R-:W-:Y:S01]  /*3cf0*/  HFMA2.MMA R64, R47, R14, R64 ;  /* 0x0000000e2f407235 */ /* 0x000fe20000000040 */
[----:B------:R-:W-:Y:S01]  /*3d00*/  HFMA2 R62, R12, R79, R62 ;  /* 0x0000004f0c3e7231 */ /* 0x000fe2000000003e */
[----:B------:R-:W-:Y:S01]  /*3d10*/  HFMA2.MMA R54, R36, R21, R54 ;  /* 0x0000001524367235 */ /* 0x000fe20000000036 */
[----:B------:R-:W-:-:S04]  /*3d20*/  HFMA2 R63, R35, R21, R63 ;  /* 0x00000015233f7231 */ /* 0x000fc8000000003f */
[----:B------:R-:W-:Y:S01]  /*3d30*/  HFMA2 R63, R48, R22, R63 ;  /* 0x00000016303f7231 */ /* 0x000fe2000000003f */
[----:B------:R-:W-:Y:S02]  /*3d40*/  HFMA2.MMA R64, R52, R15, R64 ;  /* 0x0000000f34407235 */ /* 0x000fe40000000040 */
[----:B------:R-:W-:Y:S01]  /*3d50*/  HFMA2.MMA R54, R49, R22, R54 ;  /* 0x0000001631367235 */ /* 0x000fe20000000036 */
[----:B------:R-:W0:Y:S01]  /*3d60*/  LDS.128 R12, [UR4+0x430] ;  /* 0x00043004ff0c7984 */ /* 0x000e220008000c00 */
[----:B------:R-:W-:-:S04]  /*3d70*/  HFMA2 R63, R51, R23, R63 ;  /* 0x00000017333f7231 */ /* 0x000fc8000000003f */
[----:B------:R-:W-:Y:S01]  /*3d80*/  HFMA2.MMA R61, R64, R78, R61 ;  /* 0x0000004e403d7235 */ /* 0x000fe2000000003d */
[----:B------:R-:W-:Y:S01]  /*3d90*/  HFMA2 R45, R63, R81, R45 ;  /* 0x000000513f2d7231 */ /* 0x000fe2000000002d */
[----:B------:R-:W-:Y:S02]  /*3da0*/  HFMA2.MMA R54, R50, R23, R54 ;  /* 0x0000001732367235 */ /* 0x000fe40000000036 */
[C---:B------:R-:W-:Y:S01]  /*3db0*/  HFMA2.MMA R64, R28.reuse, R20, RZ ;  /* 0x000000141c407235 */ /* 0x040fe200000000ff */
[----:B------:R-:W-:Y:S01]  /*3dc0*/  HFMA2 R20, R37, R20, RZ.H0_H0 ;  /* 0x0000001425147231 */ /* 0x000fe200000400ff */
[----:B-1----:R-:W-:-:S03]  /*3dd0*/  HFMA2.MMA R63, R28, R16, RZ ;  /* 0x000000101c3f7235 */ /* 0x002fc600000000ff */
[----:B------:R-:W-:Y:S01]  /*3de0*/  HFMA2 R20, R30, R21, R20 ;  /* 0x000000151e147231 */ /* 0x000fe20000000014 */
[----:B------:R-:W-:Y:S01]  /*3df0*/  HFMA2.MMA R93, R54, R80, R46 ;  /* 0x00000050365d7235 */ /* 0x000fe2000000002e */
[----:B------:R-:W-:Y:S01]  /*3e00*/  HFMA2 R54, R29, R16, RZ.H0_H0 ;  /* 0x000000101d367231 */ /* 0x000fe200000400ff */
[----:B------:R-:W-:Y:S01]  /*3e10*/  HFMA2.MMA R64, R31, R21, R64 ;  /* 0x000000151f407235 */ /* 0x000fe20000000040 */
[----:B------:R-:W-:Y:S01]  /*3e20*/  HFMA2 R20, R40, R22, R20 ;  /* 0x0000001628147231 */ /* 0x000fe20000000014 */
[----:B------:R-:W-:Y:S01]  /*3e30*/  HFMA2.MMA R46, R38, R16, RZ ;  /* 0x00000010262e7235 */ /* 0x000fe200000000ff */
[----:B------:R-:W-:Y:S01]  /*3e40*/  HFMA2 R16, R37, R16, RZ.H0_H0 ;  /* 0x0000001025107231 */ /* 0x000fe200000400ff */
[----:B------:R-:W-:Y:S01]  /*3e50*/  HFMA2.MMA R63, R31, R17, R63 ;  /* 0x000000111f3f7235 */ /* 0x000fe2000000003f */
[----:B------:R-:W-:Y:S02]  /*3e60*/  HFMA2 R20, R53, R23, R20 ;  /* 0x0000001735147231 */ /* 0x000fe40000000014 */
[----:B------:R-:W-:Y:S01]  /*3e70*/  HFMA2 R16, R30, R17, R16 ;  /* 0x000000111e107231 */ /* 0x000fe20000000010 */
        /* <DEDUP_REMOVED lines=8> */
[----:B------:R-:W-:Y:S01]  /*3f00*/  HFMA2 R54, R48, R18, R54 ;  /* 0x0000001230367231 */ /* 0x000fe20000000036 */
[----:B------:R-:W-:Y:S01]  /*3f10*/  HFMA2.MMA R46, R49, R18, R46 ;  /* 0x00000012312e7235 */ /* 0x000fe2000000002e */
[----:B------:R-:W-:Y:S01]  /*3f20*/  HFMA2 R90, R16, R79, R75 ;  /* 0x0000004f105a7231 */ /* 0x000fe2000000004b */
[----:B------:R-:W-:Y:S01]  /*3f30*/  HFMA2.MMA R63, R52, R19, R63 ;  /* 0x00000013343f7235 */ /* 0x000fe2000000003f */
[----:B------:R-:W-:-:S03]  /*3f40*/  HFMA2 R54, R51, R19, R54 ;  /* 0x0000001333367231 */ /* 0x000fc60000000036 */
[----:B------:R-:W-:Y:S01]  /*3f50*/  HFMA2.MMA R44, R22, R78, R44 ;  /* 0x0000004e162c7235 */ /* 0x000fe2000000002c */
[----:B------:R-:W-:Y:S01]  /*3f60*/  HFMA2 R92, R54, R81, R73 ;  /* 0x00000051365c7231 */ /* 0x000fe20000000049 */
[----:B------:R-:W-:Y:S01]  /*3f70*/  HFMA2.MMA R46, R50, R19, R46 ;  /* 0x00000013322e7235 */ /* 0x000fe2000000002e */
[----:B------:R-:W1:Y:S01]  /*3f80*/  LDS.128 R20, [UR4+0x530] ;  /* 0x00053004ff147984 */ /* 0x000e620008000c00 */
[----:B------:R-:W-:Y:S01]  /*3f90*/  HFMA2.MMA R89, R63, R78, R74 ;  /* 0x0000004e3f597235 */ /* 0x000fe2000000004a */
[----:B0-----:R-:W-:Y:S01]  /*3fa0*/  HFMA2 R54, R29, R12, RZ.H0_H0 ;  /* 0x0000000c1d367231 */ /* 0x001fe200000400ff */
[----:B------:R-:W-:Y:S01]  /*3fb0*/  HFMA2.MMA R63, R28, R12, RZ ;  /* 0x0000000c1c3f7235 */ /* 0x000fe200000000ff */
[----:B------:R-:W0:Y:S01]  /*3fc0*/  LDS.128 R16, [UR4+0x630] ;  /* 0x00063004ff107984 */ /* 0x000e220008000c00 */
[----:B------:R-:W-:Y:S01]  /*3fd0*/  UIADD3 UR4, UR4, 0x40, URZ ;  /* 0x0000004004047890 */ /* 0x000fe2000fffe03f */
[----:B------:R-:W-:Y:S01]  /*3fe0*/  HFMA2 R54, R35, R13, R54 ;  /* 0x0000000d23367231 */ /* 0x000fe20000000036 */
[----:B------:R-:W-:-:S02]  /*3ff0*/  HFMA2.MMA R91, R46, R80, R72 ;  /* 0x000000502e5b7235 */ /* 0x000fc40000000048 */
[----:B------:R-:W-:Y:S01]  /*4000*/  HFMA2.MMA R46, R38, R12, RZ ;  /* 0x0000000c262e7235 */ /* 0x000fe200000000ff */
[----:B------:R-:W-:Y:S01]  /*4010*/  HFMA2 R12, R37, R12, RZ.H0_H0 ;  /* 0x0000000c250c7231 */ /* 0x000fe200000400ff */
[----:B------:R-:W-:Y:S01]  /*4020*/  HFMA2.MMA R63, R31, R13, R63 ;  /* 0x0000000d1f3f7235 */ /* 0x000fe2000000003f */
[----:B------:R-:W-:Y:S02]  /*4030*/  HFMA2 R54, R48, R14, R54 ;  /* 0x0000000e30367231 */ /* 0x000fe40000000036 */
[----:B------:R-:W-:-:S03]  /*4040*/  HFMA2 R12, R30, R13, R12 ;  /* 0x0000000d1e0c7231 */ /* 0x000fc6000000000c */
[----:B------:R-:W-:Y:S02]  /*4050*/  HFMA2.MMA R46, R36, R13, R46 ;  /* 0x0000000d242e7235 */ /* 0x000fe4000000002e */
[----:B------:R-:W-:-:S06]  /*4060*/  HFMA2.MMA R63, R47, R14, R63 ;  /* 0x0000000e2f3f7235 */ /* 0x000fcc000000003f */
[----:B------:R-:W-:Y:S01]  /*4070*/  HFMA2.MMA R46, R49, R14, R46 ;  /* 0x0000000e312e7235 */ /* 0x000fe2000000002e */
[----:B------:R-:W-:Y:S01]  /*4080*/  HFMA2 R14, R40, R14, R12 ;  /* 0x0000000e280e7231 */ /* 0x000fe2000000000c */
[-C--:B------:R-:W-:Y:S01]  /*4090*/  HFMA2.MMA R63, R52, R15.reuse, R63 ;  /* 0x0000000f343f7235 */ /* 0x080fe2000000003f */
[-C--:B------:R-:W-:Y:S02]  /*40a0*/  HFMA2 R12, R51, R15.reuse, R54 ;  /* 0x0000000f330c7231 */ /* 0x080fe40000000036 */
[----:B------:R-:W-:Y:S02]  /*40b0*/  HFMA2 R13, R53, R15, R14 ;  /* 0x0000000f350d7231 */ /* 0x000fe4000000000e */
[----:B------:R-:W-:Y:S01]  /*40c0*/  HFMA2 R70, R12, R81, R24 ;  /* 0x000000510c467231 */ /* 0x000fe20000000018 */
[----:B------:R-:W-:Y:S01]  /*40d0*/  HFMA2.MMA R46, R50, R15, R46 ;  /* 0x0000000f322e7235 */ /* 0x000fe2000000002e */
[----:B------:R-:W-:Y:S01]  /*40e0*/  HFMA2 R68, R13, R79, R26 ;  /* 0x0000004f0d447231 */ /* 0x000fe2000000001a */
[----:B------:R-:W-:-:S02]  /*40f0*/  HFMA2.MMA R67, R63, R78, R25 ;  /* 0x0000004e3f437235 */ /* 0x000fc40000000019 */
[----:B-1----:R-:W-:Y:S01]  /*4100*/  HFMA2.MMA R13, R28, R20, RZ ;  /* 0x000000141c0d7235 */ /* 0x002fe200000000ff */
[----:B------:R-:W-:-:S03]  /*4110*/  HFMA2 R12, R29, R20, RZ.H0_H0 ;  /* 0x000000141d0c7231 */ /* 0x000fc600000400ff */
[----:B------:R-:W-:Y:S01]  /*4120*/  HFMA2.MMA R69, R46, R80, R10 ;  /* 0x000000502e457235 */ /* 0x000fe2000000000a */
[----:B------:R-:W-:Y:S01]  /*4130*/  HFMA2 R15, R37, R20, RZ.H0_H0 ;  /* 0x00000014250f7231 */ /* 0x000fe200000400ff */
[C---:B------:R-:W-:Y:S01]  /*4140*/  HFMA2.MMA R10, R38.reuse, R20, RZ ;  /* 0x00000014260a7235 */ /* 0x040fe200000000ff */
[-C--:B------:R-:W-:Y:S01]  /*4150*/  HFMA2 R24, R35, R21.reuse, R12 ;  /* 0x0000001523187231 */ /* 0x080fe2000000000c */
[----:B0-----:R-:W-:Y:S01]  /*4160*/  HFMA2.MMA R38, R38, R16, RZ ;  /* 0x0000001026267235 */ /* 0x001fe200000000ff */
[----:B------:R-:W-:Y:S01]  /*4170*/  HFMA2 R20, R30, R21, R15 ;  /* 0x000000151e147231 */ /* 0x000fe2000000000f */
[----:B------:R-:W-:Y:S01]  /*4180*/  HFMA2.MMA R13, R31, R21, R13 ;  /* 0x000000151f0d7235 */ /* 0x000fe2000000000d */
[-C--:B------:R-:W-:Y:S01]  /*4190*/  HFMA2 R24, R48, R22.reuse, R24 ;  /* 0x0000001630187231 */ /* 0x080fe20000000018 */
[----:B------:R-:W-:Y:S01]  /*41a0*/  HFMA2.MMA R28, R28, R16, RZ ;  /* 0x000000101c1c7235 */ /* 0x000fe200000000ff */
[----:B------:R-:W-:Y:S01]  /*41b0*/  HFMA2 R20, R40, R22, R20 ;  /* 0x0000001628147231 */ /* 0x000fe20000000014 */
[C---:B------:R-:W-:Y:S01]  /*41c0*/  HFMA2.MMA R10, R36.reuse, R21, R10 ;  /* 0x00000015240a7235 */ /* 0x040fe2000000000a */
[-C--:B------:R-:W-:Y:S01]  /*41d0*/  HFMA2 R24, R51, R23.reuse, R24 ;  /* 0x0000001733187231 */ /* 0x080fe20000000018 */
[----:B------:R-:W-:Y:S01]  /*41e0*/  HFMA2.MMA R38, R36, R17, R38 ;  /* 0x0000001124267235 */ /* 0x000fe20000000026 */
[----:B------:R-:W-:Y:S01]  /*41f0*/  HFMA2 R20, R53, R23, R20 ;  /* 0x0000001735147231 */ /* 0x000fe20000000014 */
[----:B------:R-:W-:Y:S01]  /*4200*/  HFMA2.MMA R26, R47, R22, R13 ;  /* 0x000000162f1a7235 */ /* 0x000fe2000000000d */
[-C--:B------:R-:W-:Y:S01]  /*4210*/  HFMA2 R29, R29, R16.reuse, RZ.H0_H0 ;  /* 0x000000101d1d7231 */ /* 0x080fe200000400ff */
[----:B------:R-:W-:Y:S01]  /*4220*/  HFMA2.MMA R28, R31, R17, R28 ;  /* 0x000000111f1c7235 */ /* 0x000fe2000000001c */
[----:B------:R-:W-:Y:S01]  /*4230*/  HFMA2 R15, R37, R16, RZ.H0_H0 ;  /* 0x00000010250f7231 */ /* 0x000fe200000400ff */
[----:B------:R-:W-:Y:S01]  /*4240*/  HFMA2.MMA R25, R49, R22, R10 ;  /* 0x0000001631197235 */ /* 0x000fe2000000000a */
[----:B------:R-:W-:-:S02]  /*4250*/  HFMA2 R74, R24, R81, R32 ;  /* 0x00000051184a7231 */ /* 0x000fc40000000020 */
[----:B------:R-:W-:Y:S01]  /*4260*/  HFMA2 R72, R20, R79, R34 ;  /* 0x0000004f14487231 */ /* 0x000fe20000000022 */
[-C--:B------:R-:W-:Y:S01]  /*4270*/  HFMA2.MMA R26, R52, R23.reuse, R26 ;  /* 0x00000017341a7235 */ /* 0x080fe2000000001a */
[-C--:B------:R-:W-:Y:S02]  /*4280*/  HFMA2 R24, R35, R17.reuse, R29 ;  /* 0x0000001123187231 */ /* 0x080fe4000000001d */
[----:B------:R-:W-:Y:S01]  /*4290*/  HFMA2 R20, R30, R17, R15 ;  /* 0x000000111e147231 */ /* 0x000fe2000000000f */
[----:B------:R-:W-:Y:S01]  /*42a0*/  HFMA2.MMA R25, R50, R23, R25 ;  /* 0x0000001732197235 */ /* 0x000fe20000000019 */
[-C--:B------:R-:W-:Y:S02]  /*42b0*/  HFMA2 R24, R48, R18.reuse, R24 ;  /* 0x0000001230187231 */ /* 0x080fe40000000018 */
[----:B------:R-:W-:Y:S01]  /*42c0*/  HFMA2 R20, R40, R18, R20 ;  /* 0x0000001228147231 */ /* 0x000fe20000000014 */
[----:B------:R-:W-:Y:S01]  /*42d0*/  HFMA2.MMA R71, R26, R78, R33 ;  /* 0x0000004e1a477235 */ /* 0x000fe20000000021 */
[-C--:B------:R-:W-:Y:S01]  /*42e0*/  HFMA2 R24, R51, R19.reuse, R24 ;  /* 0x0000001333187231 */ /* 0x080fe20000000018 */
[----:B------:R-:W-:Y:S01]  /*42f0*/  HFMA2.MMA R26, R47, R18, R28 ;  /* 0x000000122f1a7235 */ /* 0x000fe2000000001c */
[----:B------:R-:W-:Y:S01]  /*4300*/  HFMA2 R20, R53, R19, R20 ;  /* 0x0000001335147231 */ /* 0x000fe20000000014 */
[----:B------:R-:W-:Y:S01]  /*4310*/  HFMA2.MMA R73, R25, R80, R27 ;  /* 0x0000005019497235 */ /* 0x000fe2000000001b */
        /* <DEDUP_REMOVED lines=8> */
.L_x_949:
[----:B------:R-:W0:Y:S01]  /*43a0*/  S2UR UR4, SR_CTAID.Y ;  /* 0x00000000000479c3 */ /* 0x000e220000002600 */
[----:B------:R-:W-:Y:S02]  /*43b0*/  HADD2 R55, R55.H0_H0, R55.H1_H1 ;  /* 0x3000003737377230 */ /* 0x000fe40000000800 */
[----:B------:R-:W-:-:S05]  /*43c0*/  HADD2 R56, R56.H0_H0, R56.H1_H1 ;  /* 0x3000003838387230 */ /* 0x000fca0000000800 */
[----:B------:R-:W1:Y:S01]  /*43d0*/  LDC.64 R4, c[0x0][0x230] ;  /* 0x00008c00ff047b82 */ /* 0x000e620000000a00 */
[----:B------:R-:W-:-:S05]  /*43e0*/  PRMT R55, R55, 0x5410, R56 ;  /* 0x0000541037377816 */ /* 0x000fca0000000038 */
[----:B------:R-:W-:Y:S01]  /*43f0*/  HMUL2 R55, R55, RZ.H0_H0 ;  /* 0x200000ff37377232 */ /* 0x000fe20000000000 */
[----:B0-----:R-:W-:-:S06]  /*4400*/  UIMAD UR4, UR4, 0x7, URZ ;  /* 0x00000007040478a4 */ /* 0x001fcc000f8e023f */
        /* <DEDUP_REMOVED lines=13> */
.L_x_955:
[----:B------:R-:W0:Y:S02]  /*44e0*/  LDS R2, [R6] ;  /* 0x0000000006027984 */ /* 0x000e240000000800 */
[----:B0-----:R-:W-:-:S06]  /*44f0*/  HADD2 R3, R2, R55 ;  /* 0x0000003702037230 */ /* 0x001fcc0000000000 */
[----:B------:R-:W0:Y:S02]  /*4500*/  ATOMS.CAST.SPIN R3, [R6], R2, R3 ;  /* 0x000000020603738d */ /* 0x000e240001800003 */
[----:B0-----:R-:W-:-:S13]  /*4510*/  ISETP.EQ.U32.AND P0, PT, R3, 0x1, PT ;  /* 0x000000010300780c */ /* 0x001fda0003f02070 */
[----:B------:R-:W-:Y:S05]  /*4520*/  @!P0 BRA `(.L_x_955) ;  /* 0xfffffffc00ec8947 */ /* 0x000fea000383ffff */
[----:B------:R-:W-:Y:S05]  /*4530*/  BRA `(.L_x_953) ;  /* 0x00000000000c7947 */ /* 0x000fea0003800000 */
.L_x_954:
[----:B------:R-:W2:Y:S02]  /*4540*/  LD.E R2, desc[UR8][R4.64] ;  /* 0x0000000804027980 */ /* 0x000ea4000c101900 */
[----:B--2---:R-:W-:-:S05]  /*4550*/  IADD3 R3, R55, R2, RZ ;  /* 0x0000000237037210 */ /* 0x004fca0007ffe0ff */
[----:B------:R0:W-:Y:S02]  /*4560*/  ST.E desc[UR8][R4.64], R3 ;  /* 0x0000000304007985 */ /* 0x0001e4000c101908 */
.L_x_953:
[----:B------:R-:W-:Y:S05]  /*4570*/  BSYNC B0 ;  /* 0x0000000000007941 */ /* 0x000fea0003800000 */
.L_x_952:
        /* <DEDUP_REMOVED lines=9> */
.L_x_959:
[----:B------:R-:W0:Y:S02]  /*4610*/  LDS R6, [R8+0x4] ;  /* 0x0000040008067984 */ /* 0x000e240000000800 */
[----:B0-----:R-:W-:-:S10]  /*4620*/  HFMA2.MMA R7, R6, 1, 1, R57 ;  /* 0x3c003c0006077835 */ /* 0x001fd40000000039 */
[----:B------:R-:W0:Y:S02]  /*4630*/  ATOMS.CAST.SPIN R7, [R8+0x4], R6, R7 ;  /* 0x000004060807738d */ /* 0x000e240001800007 */
[----:B0-----:R-:W-:-:S13]  /*4640*/  ISETP.EQ.U32.AND P0, PT, R7, 0x1, PT ;  /* 0x000000010700780c */ /* 0x001fda0003f02070 */
[----:B------:R-:W-:Y:S05]  /*4650*/  @!P0 BRA `(.L_x_959) ;  /* 0xfffffffc00ec8947 */ /* 0x000fea000383ffff */
[----:B------:R-:W-:Y:S05]  /*4660*/  BRA `(.L_x_957) ;  /* 0x00000000000c7947 */ /* 0x000fea0003800000 */
.L_x_958:
[----:B------:R-:W2:Y:S02]  /*4670*/  LD.E R6, desc[UR8][R4.64+0x4] ;  /* 0x0000040804067980 */ /* 0x000ea4000c101900 */
[----:B--2---:R-:W-:-:S05]  /*4680*/  IADD3 R7, R57, R6, RZ ;  /* 0x0000000639077210 */ /* 0x004fca0007ffe0ff */
[----:B------:R0:W-:Y:S02]  /*4690*/  ST.E desc[UR8][R4.64+0x4], R7 ;  /* 0x0000040704007985 */ /* 0x0001e4000c101908 */
.L_x_957:
[----:B------:R-:W-:Y:S05]  /*46a0*/  BSYNC B0 ;  /* 0x0000000000007941 */ /* 0x000fea0003800000 */
.L_x_956:
        /* <DEDUP_REMOVED lines=16> */
.L_x_963:
[----:B------:R-:W0:Y:S02]  /*47b0*/  LDS R6, [R8] ;  /* 0x0000000008067984 */ /* 0x000e240000000800 */
[----:B0-----:R-:W-:-:S06]  /*47c0*/  HADD2 R7, R6, R59 ;  /* 0x0000003b06077230 */ /* 0x001fcc0000000000 */
[----:B------:R-:W0:Y:S02]  /*47d0*/  ATOMS.CAST.SPIN R7, [R8], R6, R7 ;  /* 0x000000060807738d */ /* 0x000e240001800007 */
[----:B0-----:R-:W-:-:S13]  /*47e0*/  ISETP.EQ.U32.AND P0, PT, R7, 0x1, PT ;  /* 0x000000010700780c */ /* 0x001fda0003f02070 */
[----:B------:R-:W-:Y:S05]  /*47f0*/  @!P0 BRA `(.L_x_963) ;  /* 0xfffffffc00ec8947 */ /* 0x000fea000383ffff */
[----:B------:R-:W-:Y:S05]  /*4800*/  BRA `(.L_x_961) ;  /* 0x00000000000c7947 */ /* 0x000fea0003800000 */
.L_x_962:
[----:B------:R-:W2:Y:S02]  /*4810*/  LD.E R6, desc[UR8][R4.64] ;  /* 0x0000000804067980 */ /* 0x000ea4000c101900 */
[----:B--2---:R-:W-:-:S05]  /*4820*/  IADD3 R7, R59, R6, RZ ;  /* 0x000000063b077210 */ /* 0x004fca0007ffe0ff */
[----:B------:R0:W-:Y:S02]  /*4830*/  ST.E desc[UR8][R4.64], R7 ;  /* 0x0000000704007985 */ /* 0x0001e4000c101908 */
.L_x_961:
[----:B------:R-:W-:Y:S05]  /*4840*/  BSYNC B0 ;  /* 0x0000000000007941 */ /* 0x000fea0003800000 */
.L_x_960:
[----:B------:R-:W-:-:S05]  /*4850*/  IMAD.WIDE R2, R0, 0x2, R2 ;  /* 0x0000000200027825 */ /* 0x000fca00078e0202 */
[----:B------:R1:W-:Y:S01]  /*4860*/  ATOM.E.ADD.F16x2.RN.STRONG.GPU P0, RZ, desc[UR8][R2.64], R61 ;  /* 0x0000003d02ff79a2 */ /* 0x0003e2000810e1c8 */
[----:B------:R-:W-:Y:S04]  /*4870*/  BSSY B0, `(.L_x_964) ;  /* 0x000000e000007945 */ /* 0x000fe80003800000 */
[----:B-1----:R-:W-:Y:S05]  /*4880*/  @P0 BRA `(.L_x_965) ;  /* 0x0000000000300947 */ /* 0x002fea0003800000 */
[----:B------:R-:W1:Y:S02]  /*4890*/  QSPC.E.S P0, RZ, [R2] ;  /* 0x0000000002ff73aa */ /* 0x000e640000000500 */
[----:B-1----:R-:W-:Y:S05]  /*48a0*/  @!P0 BRA `(.L_x_966) ;  /* 0x00000000001c8947 */ /* 0x002fea0003800000 */
[----:B------:R-:W-:-:S07]  /*48b0*/  MOV R6, R2 ;  /* 0x0000000200067202 */ /* 0x000fce0000000f00 */
.L_x_967:
[----:B------:R-:W1:Y:S02]  /*48c0*/  LDS R2, [R6] ;  /* 0x0000000006027984 */ /* 0x000e640000000800 */
[----:B-1----:R-:W-:-:S10]  /*48d0*/  HFMA2.MMA R3, R2, 1, 1, R61 ;  /* 0x3c003c0002037835 */ /* 0x002fd4000000003d */
[----:B------:R-:W1:Y:S02]  /*48e0*/  ATOMS.CAST.SPIN R3, [R6], R2, R3 ;  /* 0x000000020603738d */ /* 0x000e640001800003 */
[----:B-1----:R-:W-:-:S13]  /*48f0*/  ISETP.EQ.U32.AND P0, PT, R3, 0x1, PT ;  /* 0x000000010300780c */ /* 0x002fda0003f02070 */
[----:B------:R-:W-:Y:S05]  /*4900*/  @!P0 BRA `(.L_x_967) ;  /* 0xfffffffc00ec8947 */ /* 0x000fea000383ffff */
[----:B------:R-:W-:Y:S05]  /*4910*/  BRA `(.L_x_965) ;  /* 0x00000000000c7947 */ /* 0x000fea0003800000 */
.L_x_966:
[----:B------:R-:W0:Y:S02]  /*4920*/  LD.E R6, desc[UR8][R2.64] ;  /* 0x0000000802067980 */ /* 0x000e24000c101900 */
[----:B0-----:R-:W-:-:S05]  /*4930*/  IADD3 R7, R61, R6, RZ ;  /* 0x000000063d077210 */ /* 0x001fca0007ffe0ff */
[----:B------:R1:W-:Y:S02]  /*4940*/  ST.E desc[UR8][R2.64], R7 ;  /* 0x0000000702007985 */ /* 0x0003e4000c101908 */
.L_x_965:
[----:B------:R-:W-:Y:S05]  /*4950*/  BSYNC B0 ;  /* 0x0000000000007941 */ /* 0x000fea0003800000 */
.L_x_964:
        /* <DEDUP_REMOVED lines=16> */
.L_x_971:
[----:B------:R-:W0:Y:S02]  /*4a60*/  LDS R2, [R8] ;  /* 0x0000000008027984 */ /* 0x000e240000000800 */
[----:B0-----:R-:W-:-:S06]  /*4a70*/  HADD2 R3, R2, R93 ;  /* 0x0000005d02037230 */ /* 0x001fcc0000000000 */
[----:B------:R-:W0:Y:S02]  /*4a80*/  ATOMS.CAST.SPIN R3, [R8], R2, R3 ;  /* 0x000000020803738d */ /* 0x000e240001800003 */
[----:B0-----:R-:W-:-:S13]  /*4a90*/  ISETP.EQ.U32.AND P0, PT, R3, 0x1, PT ;  /* 0x000000010300780c */ /* 0x001fda0003f02070 */
[----:B------:R-:W-:Y:S05]  /*4aa0*/  @!P0 BRA `(.L_x_971) ;  /* 0xfffffffc00ec8947 */ /* 0x000fea000383ffff */
[----:B------:R-:W-:Y:S05]  /*4ab0*/  BRA `(.L_x_969) ;  /* 0x00000000000c7947 */ /* 0x000fea0003800000 */
.L_x_970:
[----:B------:R-:W2:Y:S02]  /*4ac0*/  LD.E R2, desc[UR8][R6.64] ;  /* 0x0000000806027980 */ /* 0x000ea4000c101900 */
[----:B--2---:R-:W-:-:S05]  /*4ad0*/  IADD3 R3, R93, R2, RZ ;  /* 0x000000025d037210 */ /* 0x004fca0007ffe0ff */
[----:B------:R0:W-:Y:S02]  /*4ae0*/  ST.E desc[UR8][R6.64], R3 ;  /* 0x0000000306007985 */ /* 0x0001e4000c101908 */
.L_x_969:
[----:B------:R-:W-:Y:S05]  /*4af0*/  BSYNC B0 ;  /* 0x0000000000007941 */ /* 0x000fea0003800000 */
.L_x_968:
[----:B------:R-:W-:Y:S01]  /*4b00*/  HFMA2.MMA R2, -RZ, RZ, 0, 2.384185791015625e-07 ;  /* 0x00000004ff027435 */ /* 0x000fe200000001ff */
[----:B0-----:R-:W-:-:S09]  /*4b10*/  MOV R3, 0x0 ;  /* 0x0000000000037802 */ /* 0x001fd20000000f00 */
        /* <DEDUP_REMOVED lines=9> */
.L_x_975:
[----:B------:R-:W0:Y:S02]  /*4bb0*/  LDS R4, [R8] ;  /* 0x0000000008047984 */ /* 0x000e240000000800 */
[----:B0-----:R-:W-:-:S06]  /*4bc0*/  HADD2 R5, R4, R9 ;  /* 0x0000000904057230 */ /* 0x001fcc0000000000 */
[----:B------:R-:W0:Y:S02]  /*4bd0*/  ATOMS.CAST.SPIN R5, [R8], R4, R5 ;  /* 0x000000040805738d */ /* 0x000e240001800005 */
[----:B0-----:R-:W-:-:S13]  /*4be0*/  ISETP.EQ.U32.AND P0, PT, R5, 0x1, PT ;  /* 0x000000010500780c */ /* 0x001fda0003f02070 */
[----:B------:R-:W-:Y:S05]  /*4bf0*/  @!P0 BRA `(.L_x_975) ;  /* 0xfffffffc00ec8947 */ /* 0x000fea000383ffff */
[----:B------:R-:W-:Y:S05]  /*4c00*/  BRA `(.L_x_973) ;  /* 0x00000000000c7947 */ /* 0x000fea0003800000 */
.L_x_974:
[----:B------:R-:W2:Y:S02]  /*4c10*/  LD.E R8, desc[UR8][R4.64] ;  /* 0x0000000804087980 */ /* 0x000ea4000c101900 */
[----:B--2---:R-:W-:-:S05]  /*4c20*/  IADD3 R9, R9, R8, RZ ;  /* 0x0000000809097210 */ /* 0x004fca0007ffe0ff */
[----:B------:R0:W-:Y:S02]  /*4c30*/  ST.E desc[UR8][R4.64], R9 ;  /* 0x0000000904007985 */ /* 0x0001e4000c101908 */
.L_x_973:
[----:B------:R-:W-:Y:S05]  /*4c40*/  BSYNC B0 ;  /* 0x0000000000007941 */ /* 0x000fea0003800000 */
.L_x_972:
        /* <DEDUP_REMOVED lines=16> */
.L_x_979:
[----:B------:R-:W0:Y:S02]  /*4d50*/  LDS R8, [R10] ;  /* 0x000000000a087984 */ /* 0x000e240000000800 */
[----:B0-----:R-:W-:-:S06]  /*4d60*/  HADD2 R9, R8, R91 ;  /* 0x0000005b08097230 */ /* 0x001fcc0000000000 */
[----:B------:R-:W0:Y:S02]  /*4d70*/  ATOMS.CAST.SPIN R9, [R10], R8, R9 ;  /* 0x000000080a09738d */ /* 0x000e240001800009 */
[----:B0-----:R-:W-:-:S13]  /*4d80*/  ISETP.EQ.U32.AND P0, PT, R9, 0x1, PT ;  /* 0x000000010900780c */ /* 0x001fda0003f02070 */
[----:B------:R-:W-:Y:S05]  /*4d90*/  @!P0 BRA `(.L_x_979) ;  /* 0xfffffffc00ec8947 */ /* 0x000fea000383ffff */
[----:B------:R-:W-:Y:S05]  /*4da0*/  BRA `(.L_x_977) ;  /* 0x00000000000c7947 */ /* 0x000fea0003800000 */
.L_x_978:
[----:B------:R-:W2:Y:S02]  /*4db0*/  LD.E R8, desc[UR8][R4.64] ;  /* 0x0000000804087980 */ /* 0x000ea4000c101900 */
[----:B--2---:R-:W-:-:S05]  /*4dc0*/  IADD3 R9, R91, R8, RZ ;  /* 0x000000085b097210 */ /* 0x004fca0007ffe0ff */
[----:B------:R0:W-:Y:S02]  /*4dd0*/  ST.E desc[UR8][R4.64], R9 ;  /* 0x0000000904007985 */ /* 0x0001e4000c101908 */
.L_x_977:
[----:B------:R-:W-:Y:S05]  /*4de0*/  BSYNC B0 ;  /* 0x0000000000007941 */ /* 0x000fea0003800000 */
.L_x_976:
        /* <DEDUP_REMOVED lines=8> */
.L_x_983:
[----:B------:R-:W1:Y:S02]  /*4e70*/  LDS R6, [R8] ;  /* 0x0000000008067984 */ /* 0x000e640000000800 */
[----:B-1----:R-:W-:-:S10]  /*4e80*/  HFMA2.MMA R7, R6, 1, 1, R89 ;  /* 0x3c003c0006077835 */ /* 0x002fd40000000059 */
[----:B------:R-:W1:Y:S02]  /*4e90*/  ATOMS.CAST.SPIN R7, [R8], R6, R7 ;  /* 0x000000060807738d */ /* 0x000e640001800007 */
[----:B-1----:R-:W-:-:S13]  /*4ea0*/  ISETP.EQ.U32.AND P0, PT, R7, 0x1, PT ;  /* 0x000000010700780c */ /* 0x002fda0003f02070 */
[----:B------:R-:W-:Y:S05]  /*4eb0*/  @!P0 BRA `(.L_x_983) ;  /* 0xfffffffc00ec8947 */ /* 0x000fea000383ffff */
[----:B------:R-:W-:Y:S05]  /*4ec0*/  BRA `(.L_x_981) ;  /* 0x00000000000c7947 */ /* 0x000fea0003800000 */
.L_x_982:
[----:B------:R-:W0:Y:S02]  /*4ed0*/  LD.E R8, desc[UR8][R6.64] ;  /* 0x0000000806087980 */ /* 0x000e24000c101900 */
[----:B0-----:R-:W-:-:S05]  /*4ee0*/  IADD3 R9, R89, R8, RZ ;  /* 0x0000000859097210 */ /* 0x001fca0007ffe0ff */
[----:B------:R1:W-:Y:S02]  /*4ef0*/  ST.E desc[UR8][R6.64], R9 ;  /* 0x0000000906007985 */ /* 0x0003e4000c101908 */
.L_x_981:
[----:B------:R-:W-:Y:S05]  /*4f00*/  BSYNC B0 ;  /* 0x0000000000007941 */ /* 0x000fea0003800000 */
.L_x_980:
        /* <DEDUP_REMOVED lines=17> */
.L_x_987:
[----:B------:R-:W0:Y:S02]  /*5020*/  LDS R8, [R10] ;  /* 0x000000000a087984 */ /* 0x000e240000000800 */
[----:B0-----:R-:W-:-:S06]  /*5030*/  HADD2 R9, R8, R69 ;  /* 0x0000004508097230 */ /* 0x001fcc0000000000 */
[----:B------:R-:W0:Y:S02]  /*5040*/  ATOMS.CAST.SPIN R9, [R10], R8, R9 ;  /* 0x000000080a09738d */ /* 0x000e240001800009 */
[----:B0-----:R-:W-:-:S13]  /*5050*/  ISETP.EQ.U32.AND P0, PT, R9, 0x1, PT ;  /* 0x000000010900780c */ /* 0x001fda0003f02070 */
[----:B------:R-:W-:Y:S05]  /*5060*/  @!P0 BRA `(.L_x_987) ;  /* 0xfffffffc00ec8947 */ /* 0x000fea000383ffff */
[----:B------:R-:W-:Y:S05]  /*5070*/  BRA `(.L_x_985) ;  /* 0x00000000000c7947 */ /* 0x000fea0003800000 */
.L_x_986:
[----:B------:R-:W0:Y:S02]  /*5080*/  LD.E R8, desc[UR8][R6.64] ;  /* 0x0000000806087980 */ /* 0x000e24000c101900 */
[----:B0-----:R-:W-:-:S05]  /*5090*/  IADD3 R9, R69, R8, RZ ;  /* 0x0000000845097210 */ /* 0x001fca0007ffe0ff */
[----:B------:R1:W-:Y:S02]  /*50a0*/  ST.E desc[UR8][R6.64], R9 ;  /* 0x0000000906007985 */ /* 0x0003e4000c101908 */
.L_x_985:
[----:B------:R-:W-:Y:S05]  /*50b0*/  BSYNC B0 ;  /* 0x0000000000007941 */ /* 0x000fea0003800000 */
.L_x_984:
        /* <DEDUP_REMOVED lines=8> */
.L_x_991:
[----:B------:R-:W0:Y:S02]  /*5140*/  LDS R4, [R8] ;  /* 0x0000000008047984 */ /* 0x000e240000000800 */
[----:B0-----:R-:W-:-:S10]  /*5150*/  HFMA2.MMA R5, R4, 1, 1, R67 ;  /* 0x3c003c0004057835 */ /* 0x001fd40000000043 */
[----:B------:R-:W0:Y:S02]  /*5160*/  ATOMS.CAST.SPIN R5, [R8], R4, R5 ;  /* 0x000000040805738d */ /* 0x000e240001800005 */
[----:B0-----:R-:W-:-:S13]  /*5170*/  ISETP.EQ.U32.AND P0, PT, R5, 0x1, PT ;  /* 0x000000010500780c */ /* 0x001fda0003f02070 */
[----:B------:R-:W-:Y:S05]  /*5180*/  @!P0 BRA `(.L_x_991) ;  /* 0xfffffffc00ec8947 */ /* 0x000fea000383ffff */
[----:B------:R-:W-:Y:S05]  /*5190*/  BRA `(.L_x_989) ;  /* 0x00000000000c7947 */ /* 0x000fea0003800000 */
.L_x_990:
[----:B------:R-:W1:Y:S02]  /*51a0*/  LD.E R8, desc[UR8][R4.64] ;  /* 0x0000000804087980 */ /* 0x000e64000c101900 */
[----:B-1----:R-:W-:-:S05]  /*51b0*/  IADD3 R9, R67, R8, RZ ;  /* 0x0000000843097210 */ /* 0x002fca0007ffe0ff */
[----:B------:R0:W-:Y:S02]  /*51c0*/  ST.E desc[UR8][R4.64], R9 ;  /* 0x0000000904007985 */ /* 0x0001e4000c101908 */
.L_x_989:
[----:B------:R-:W-:Y:S05]  /*51d0*/  BSYNC B0 ;  /* 0x0000000000007941 */ /* 0x000fea0003800000 */
.L_x_988:
        /* <DEDUP_REMOVED lines=17> */
.L_x_995:
[----:B------:R-:W1:Y:S02]  /*52f0*/  LDS R8, [R10] ;  /* 0x000000000a087984 */ /* 0x000e640000000800 */
[----:B-1----:R-:W-:-:S06]  /*5300*/  HADD2 R9, R8, R73 ;  /* 0x0000004908097230 */ /* 0x002fcc0000000000 */
[----:B------:R-:W0:Y:S02]  /*5310*/  ATOMS.CAST.SPIN R9, [R10], R8, R9 ;  /* 0x000000080a09738d */ /* 0x000e240001800009 */
[----:B0-----:R-:W-:-:S13]  /*5320*/  ISETP.EQ.U32.AND P0, PT, R9, 0x1, PT ;  /* 0x000000010900780c */ /* 0x001fda0003f02070 */
[----:B------:R-:W-:Y:S05]  /*5330*/  @!P0 BRA `(.L_x_995) ;  /* 0xfffffffc00ec8947 */ /* 0x000fea000383ffff */
[----:B------:R-:W-:Y:S05]  /*5340*/  BRA `(.L_x_993) ;  /* 0x00000000000c7947 */ /* 0x000fea0003800000 */
.L_x_994:
[----:B------:R-:W1:Y:S02]  /*5350*/  LD.E R8, desc[UR8][R4.64] ;  /* 0x0000000804087980 */ /* 0x000e64000c101900 */
[----:B-1----:R-:W-:-:S05]  /*5360*/  IADD3 R9, R73, R8, RZ ;  /* 0x0000000849097210 */ /* 0x002fca0007ffe0ff */
[----:B------:R0:W-:Y:S02]  /*5370*/  ST.E desc[UR8][R4.64], R9 ;  /* 0x0000000904007985 */ /* 0x0001e4000c101908 */
.L_x_993:
[----:B------:R-:W-:Y:S05]  /*5380*/  BSYNC B0 ;  /* 0x0000000000007941 */ /* 0x000fea0003800000 */
.L_x_992:
[----:B-1----:R-:W-:-:S04]  /*5390*/  IADD3 R6, P0, R2, R6, RZ ;  /* 0x0000000602067210 */ /* 0x002fc80007f1e0ff */
[----:B------:R-:W-:-:S08]  /*53a0*/  IADD3.X R7, R3, R7, RZ, P0, !PT ;  /* 0x0000000703077210 */ /* 0x000fd000007fe4ff */
[----:B------:R1:W-:Y:S01]  /*53b0*/  ATOM.E.ADD.F16x2.RN.STRONG.GPU P0, RZ, desc[UR8][R6.64], R71 ;  /* 0x0000004706ff79a2 */ /* 0x0003e2000810e1c8 */
[----:B------:R-:W-:Y:S04]  /*53c0*/  BSSY B0, `(.L_x_996) ;  /* 0x000000e000007945 */ /* 0x000fe80003800000 */
[----:B-1----:R-:W-:Y:S05]  /*53d0*/  @P0 BRA `(.L_x_997) ;  /* 0x0000000000300947 */ /* 0x002fea0003800000 */
[----:B------:R-:W1:Y:S02]  /*53e0*/  QSPC.E.S P0, RZ, [R6] ;  /* 0x0000000006ff73aa */ /* 0x000e640000000500 */
[----:B-1----:R-:W-:Y:S05]  /*53f0*/  @!P0 BRA `(.L_x_998) ;  /* 0x00000000001c8947 */ /* 0x002fea0003800000 */
[----:B------:R-:W-:-:S07]  /*5400*/  MOV R8, R6 ;  /* 0x0000000600087202 */ /* 0x000fce0000000f00 */
.L_x_999:
[----:B------:R-:W1:Y:S02]  /*5410*/  LDS R6, [R8] ;  /* 0x0000000008067984 */ /* 0x000e640000000800 */
[----:B-1----:R-:W-:-:S10]  /*5420*/  HFMA2.MMA R7, R6, 1, 1, R71 ;  /* 0x3c003c0006077835 */ /* 0x002fd40000000047 */
[----:B------:R-:W1:Y:S02]  /*5430*/  ATOMS.CAST.SPIN R7, [R8], R6, R7 ;  /* 0x000000060807738d */ /* 0x000e640001800007 */
[----:B-1----:R-:W-:-:S13]  /*5440*/  ISETP.EQ.U32.AND P0, PT, R7, 0x1, PT ;  /* 0x000000010700780c */ /* 0x002fda0003f02070 */
[----:B------:R-:W-:Y:S05]  /*5450*/  @!P0 BRA `(.L_x_999) ;  /* 0xfffffffc00ec8947 */ /* 0x000fea000383ffff */
[----:B------:R-:W-:Y:S05]  /*5460*/  BRA `(.L_x_997) ;  /* 0x00000000000c7947 */ /* 0x000fea0003800000 */
.L_x_998:
[----:B------:R-:W0:Y:S02]  /*5470*/  LD.E R8, desc[UR8][R6.64] ;  /* 0x0000000806087980 */ /* 0x000e24000c101900 */
[----:B0-----:R-:W-:-:S05]  /*5480*/  IADD3 R9, R71, R8, RZ ;  /* 0x0000000847097210 */ /* 0x001fca0007ffe0ff */
[----:B------:R1:W-:Y:S02]  /*5490*/  ST.E desc[UR8][R6.64], R9 ;  /* 0x0000000906007985 */ /* 0x0003e4000c101908 */
.L_x_997:
[----:B------:R-:W-:Y:S05]  /*54a0*/  BSYNC B0 ;  /* 0x0000000000007941 */ /* 0x000fea0003800000 */
.L_x_996:
        /* <DEDUP_REMOVED lines=16> */
.L_x_1003:
[----:B------:R-:W1:Y:S02]  /*55b0*/  LDS R6, [R0] ;  /* 0x0000000000067984 */ /* 0x000e640000000800 */
[----:B-1----:R-:W-:-:S06]  /*55c0*/  HADD2 R7, R6, R95 ;  /* 0x0000005f06077230 */ /* 0x002fcc0000000000 */
[----:B------:R-:W1:Y:S02]  /*55d0*/  ATOMS.CAST.SPIN R7, [R0], R6, R7 ;  /* 0x000000060007738d */ /* 0x000e640001800007 */
[----:B-1----:R-:W-:-:S13]  /*55e0*/  ISETP.EQ.U32.AND P0, PT, R7, 0x1, PT ;  /* 0x000000010700780c */ /* 0x002fda0003f02070 */
[----:B------:R-:W-:Y:S05]  /*55f0*/  @!P0 BRA `(.L_x_1003) ;  /* 0xfffffffc00ec8947 */ /* 0x000fea000383ffff */
[----:B------:R-:W-:Y:S05]  /*5600*/  BRA `(.L_x_1001) ;  /* 0x00000000000c7947 */ /* 0x000fea0003800000 */
.L_x_1002:
[----:B------:R-:W0:Y:S02]  /*5610*/  LD.E R0, desc[UR8][R6.64] ;  /* 0x0000000806007980 */ /* 0x000e24000c101900 */
[----:B0-----:R-:W-:-:S05]  /*5620*/  IADD3 R9, R95, R0, RZ ;  /* 0x000000005f097210 */ /* 0x001fca0007ffe0ff */
[----:B------:R1:W-:Y:S02]  /*5630*/  ST.E desc[UR8][R6.64], R9 ;  /* 0x0000000906007985 */ /* 0x0003e4000c101908 */
.L_x_1001:
[----:B------:R-:W-:Y:S05]  /*5640*/  BSYNC B0 ;  /* 0x0000000000007941 */ /* 0x000fea0003800000 */
.L_x_1000:
[----:B------:R-:W-:-:S04]  /*5650*/  IADD3 R2, P0, R2, R4, RZ ;  /* 0x0000000402027210 */ /* 0x000fc80007f1e0ff */
[----:B------:R-:W-:-:S08]  /*5660*/  IADD3.X R3, R3, R5, RZ, P0, !PT ;  /* 0x0000000503037210 */ /* 0x000fd000007fe4ff */
[----:B------:R2:W-:Y:S02]  /*5670*/  ATOM.E.ADD.F16x2.RN.STRONG.GPU P0, RZ, desc[UR8][R2.64], R75 ;  /* 0x0000004b02ff79a2 */ /* 0x0005e4000810e1c8 */
[----:B--2---:R-:W-:Y:S05]  /*5680*/  @P0 EXIT ;  /* 0x000000000000094d */ /* 0x004fea0003800000 */
[----:B------:R-:W2:Y:S02]  /*5690*/  QSPC.E.S P0, RZ, [R2] ;  /* 0x0000000002ff73aa */ /* 0x000ea40000000500 */
[----:B--2---:R-:W-:Y:S05]  /*56a0*/  @!P0 BRA `(.L_x_1004) ;  /* 0x00000000001c8947 */ /* 0x004fea0003800000 */
[----:B------:R-:W-:-:S07]  /*56b0*/  MOV R0, R2 ;  /* 0x0000000200007202 */ /* 0x000fce0000000f00 */
.L_x_1005:
[----:B------:R-:W2:Y:S02]  /*56c0*/  LDS R2, [R0] ;  /* 0x0000000000027984 */ /* 0x000ea40000000800 */
[----:B--2---:R-:W-:-:S10]  /*56d0*/  HFMA2.MMA R3, R2, 1, 1, R75 ;  /* 0x3c003c0002037835 */ /* 0x004fd4000000004b */
[----:B------:R-:W2:Y:S02]  /*56e0*/  ATOMS.CAST.SPIN R3, [R0], R2, R3 ;  /* 0x000000020003738d */ /* 0x000ea40001800003 */
[----:B--2---:R-:W-:-:S13]  /*56f0*/  ISETP.EQ.U32.AND P0, PT, R3, 0x1, PT ;  /* 0x000000010300780c */ /* 0x004fda0003f02070 */
[----:B------:R-:W-:Y:S05]  /*5700*/  @!P0 BRA `(.L_x_1005) ;  /* 0xfffffffc00ec8947 */ /* 0x000fea000383ffff */
[----:B------:R-:W-:Y:S05]  /*5710*/  EXIT ;  /* 0x000000000000794d */ /* 0x000fea0003800000 */
.L_x_1004:
[----:B------:R-:W0:Y:S02]  /*5720*/  LD.E R0, desc[UR8][R2.64] ;  /* 0x0000000802007980 */ /* 0x000e24000c101900 */
[----:B0-----:R-:W-:-:S05]  /*5730*/  IADD3 R5, R75, R0, RZ ;  /* 0x000000004b057210 */ /* 0x001fca0007ffe0ff */
[----:B------:R-:W-:Y:S01]  /*5740*/  ST.E desc[UR8][R2.64], R5 ;  /* 0x0000000502007985 */ /* 0x000fe2000c101908 */
[----:B------:R-:W-:Y:S05]  /*5750*/  EXIT ;  /* 0x000000000000794d */ /* 0x000fea0003800000 */
.L_x_1006:
        /* <DEDUP_REMOVED lines=10> */
.L_x_4028:


//--------------------- .text._Z28gemm_half_q_half_gptq_kernelILi6ELb0ELb1EEvPK6__halfPKjS4_S2_PS0_iiiiiPKtibS2_i --------------------------
	.section	.text._Z28gemm_half_q_half_gptq_kernelILi6ELb0ELb1EEvPK6__halfPKjS4_S2_PS0_iiiiiPKtibS2_i,"ax",@progbits
	.align	128
        .global         _Z28gemm_half_q_half_gptq_kernelILi6ELb0ELb1EEvPK6__halfPKjS4_S2_PS0_iiiiiPKtibS2_i
        .type           _Z28gemm_half_q_half_gptq_kernelILi6ELb0ELb1EEvPK6__halfPKjS4_S2_PS0_iiiiiPKtibS2_i,@function
        .size           _Z28gemm_half_q_half_gptq_kernelILi6ELb0ELb1EEvPK6__halfPKjS4_S2_PS0_iiiiiPKtibS2_i,(.L_x_4029 - _Z28gemm_half_q_half_gptq_kernelILi6ELb0ELb1EEvPK6__halfPKjS4_S2_PS0_iiiiiPKtibS2_i)
        .other          _Z28gemm_half_q_half_gptq_kernelILi6ELb0ELb1EEvPK6__halfPKjS4_S2_PS0_iiiiiPKtibS2_i,@"STO_CUDA_ENTRY STV_DEFAULT"
_Z28gemm_half_q_half_gptq_kernelILi6ELb0ELb1EEvPK6__halfPKjS4_S2_PS0_iiiiiPKtibS2_i:
.text._Z28gemm_half_q_half_gptq_kernelILi6ELb0ELb1EEvPK6__halfPKjS4_S2_PS0_iiiiiPKtibS2_i:
        /* <DEDUP_REMOVED lines=53> */
.L_x_1009:
        /* <DEDUP_REMOVED lines=22> */
.L_x_1008:
[----:B------:R-:W-:Y:S05]  /*04b0*/  BSYNC B0 ;  /* 0x0000000000007941 */ /* 0x000fea0003800000 */
.L_x_1007:
[----:B------:R-:W-:Y:S02]  /*04c0*/  ULDC UR5, c[0x0][0x23c] ;  /* 0x00008f0000057ab9 */ /* 0x000fe40000000800 */
[----:B------:R-:W-:-:S04]  /*04d0*/  MOV R71, UR5 ;  /* 0x0000000500477c02 */ /* 0x000fc80008000f00 */
[----:B------:R-:W-:-:S13]  /*04e0*/  ISETP.GE.AND P0, PT, R69, R71, PT ;  /* 0x000000474500720c */ /* 0x000fda0003f06270 */
[----:B------:R-:W-:Y:S05]  /*04f0*/  @P0 EXIT ;  /* 0x000000000000094d */ /* 0x000fea0003800000 */
[----:B------:R-:W2:Y:S01]  /*0500*/  LDC R0, c[0x0][0x248] ;  /* 0x00009200ff007b82 */ /* 0x000ea20000000800 */
[----:B01----:R-:W-:Y:S01]  /*0510*/  SHF.L.U32 R9, R2, 0x7, RZ ;  /* 0x0000000702097819 */ /* 0x003fe200000006ff */
[----:B------:R-:W-:-:S03]  /*0520*/  ULDC.U8 UR5, c[0x0][0x25c] ;  /* 0x0000970000057ab9 */ /* 0x000fc60000000000 */
[----:B------:R-:W-:Y:S02]  /*0530*/  IABS R8, R9 ;  /* 0x0000000900087213 */ /* 0x000fe40000000000 */
        /* <DEDUP_REMOVED lines=9> */
[----:B------:R-:W-:-:S05]  /*05d0*/  MOV R7, R8 ;  /* 0x0000000800077202 */ /* 0x000fca0000000f00 */
        /* <DEDUP_REMOVED lines=11> */
[----:B------:R-:W-:-:S04]  /*0690*/  SHF.R.S32.HI R6, RZ, 0x1f, R69 ;  /* 0x0000001fff067819 */ /* 0x000fc80000011445 */
[----:B------:R-:W-:Y:S02]  /*06a0*/  LEA.HI R6, R6, R69, RZ, 0x3 ;  /* 0x0000004506067211 */ /* 0x000fe400078f18ff */
[----:B------:R-:W-:Y:S02]  /*06b0*/  @P0 IADD3 R66, R66, 0x1, RZ ;  /* 0x0000000142420810 */ /* 0x000fe40007ffe0ff */
[----:B------:R-:W-:-:S03]  /*06c0*/  SHF.R.S32.HI R67, RZ, 0x3, R6 ;  /* 0x00000003ff437819 */ /* 0x000fc60000011406 */
[----:B------:R-:W-:Y:S02]  /*06d0*/  @!P1 IADD3 R66, RZ, -R66, RZ ;  /* 0x80000042ff429210 */ /* 0x000fe40007ffe0ff */
[----:B------:R-:W-:-:S05]  /*06e0*/  @!P2 LOP3.LUT R66, RZ, R0, RZ, 0x33, !PT ;  /* 0x00000000ff42a212 */ /* 0x000fca00078e33ff */
[----:B------:R-:W-:-:S05]  /*06f0*/  IMAD R8, R71, R66, RZ ;  /* 0x0000004247087224 */ /* 0x000fca00078e02ff */
[----:B------:R-:W-:-:S04]  /*0700*/  SHF.R.S32.HI R3, RZ, 0x1f, R8 ;  /* 0x0000001fff037819 */ /* 0x000fc80000011408 */
[----:B------:R-:W-:-:S04]  /*0710*/  LEA.HI R6, R3, R8, RZ, 0x3 ;  /* 0x0000000803067211 */ /* 0x000fc800078f18ff */
[----:B------:R-:W-:Y:S02]  /*0720*/  LEA.HI.SX32 R3, R6, R67, 0x1d ;  /* 0x0000004306037211 */ /* 0x000fe400078feaff */
[----:B------:R-:W1:Y:S03]  /*0730*/  LDC.64 R6, c[0x0][0x228] ;  /* 0x00008a00ff067b82 */ /* 0x000e660000000a00 */
[----:B0-----:R-:W-:-:S06]  /*0740*/  IMAD.WIDE R4, R3, 0x4, R4 ;  /* 0x0000000403047825 */ /* 0x001fcc00078e0204 */
[----:B------:R-:W2:Y:S01]  /*0750*/  LDG.E.CONSTANT R5, desc[UR8][R4.64] ;  /* 0x0000000804057981 */ /* 0x000ea2000c1e9900 */
[C---:B------:R-:W-:Y:S02]  /*0760*/  SHF.L.U32 R68, R69.reuse, 0x2, RZ ;  /* 0x0000000245447819 */ /* 0x040fe400000006ff */
[----:B------:R-:W-:Y:S02]  /*0770*/  IADD3 R3, R69, R8, RZ ;  /* 0x0000000845037210 */ /* 0x000fe40007ffe0ff */
[----:B------:R-:W-:-:S03]  /*0780*/  LOP3.LUT R68, R68, 0x10, RZ, 0xc0, !PT ;  /* 0x0000001044447812 */ /* 0x000fc600078ec0ff */
[----:B-1----:R-:W-:Y:S01]  /*0790*/  IMAD.WIDE R6, R3, 0x2, R6 ;  /* 0x0000000203067825 */ /* 0x002fe200078e0206 */
[----:B------:R-:W-:Y:S01]  /*07a0*/  UPRMT UR5, UR5, 0x8880, URZ ;  /* 0x0000888005057896 */ /* 0x000fe2000800003f */
[----:B------:R-:W-:Y:S03]  /*07b0*/  I2F.F16 R10, -0x40 ;  /* 0xffffffc0000a7906 */ /* 0x000fe60000200c00 */
[----:B------:R-:W5:Y:S02]  /*07c0*/  LDG.E.CONSTANT R18, desc[UR8][R6.64] ;  /* 0x0000000806127981 */ /* 0x000f64000c1e9900 */
[----:B------:R-:W-:Y:S02]  /*07d0*/  ISETP.NE.AND P0, PT, RZ, UR5, PT ;  /* 0x00000005ff007c0c */ /* 0x000fe4000bf05270 */
[----:B------:R0:W5:Y:S01]  /*07e0*/  LDG.E.CONSTANT R19, desc[UR8][R6.64+0x4] ;  /* 0x0000040806137981 */ /* 0x000162000c1e9900 */
[----:B------:R-:W-:Y:S01]  /*07f0*/  HFMA2.MMA R39, -RZ, RZ, 0, 0 ;  /* 0x00000000ff277435 */ /* 0x000fe200000001ff */
[----:B------:R-:W-:-:S02]  /*0800*/  ISETP.NE.OR P0, PT, R2, RZ, !P0 ;  /* 0x000000ff0200720c */ /* 0x000fc40004705670 */
        /* <DEDUP_REMOVED lines=8> */
[----:B------:R-:W-:Y:S02]  /*0890*/  MOV R56, RZ ;  /* 0x000000ff00387202 */ /* 0x000fe40000000f00 */
[----:B--2---:R-:W-:-:S04]  /*08a0*/  SHF.R.U32.HI R3, RZ, R68, R5 ;  /* 0x00000044ff037219 */ /* 0x004fc80000011605 */
[C---:B------:R-:W-:Y:S02]  /*08b0*/  LEA.HI R4, R3.reuse, 0x1, RZ, 0x1c ;  /* 0x0000000103047811 */ /* 0x040fe400078fe0ff */
[C---:B------:R-:W-:Y:S02]  /*08c0*/  IADD3 R8, R3.reuse, 0x1, RZ ;  /* 0x0000000103087810 */ /* 0x040fe40007ffe0ff */
[----:B------:R-:W-:Y:S02]  /*08d0*/  LOP3.LUT R21, R4, 0xf, RZ, 0xc0, !PT ;  /* 0x0000000f04157812 */ /* 0x000fe400078ec0ff */
[----:B------:R-:W-:Y:S02]  /*08e0*/  LEA.HI R4, R3, 0x1, RZ, 0x18 ;  /* 0x0000000103047811 */ /* 0x000fe400078fc0ff */
[----:B------:R-:W-:Y:S01]  /*08f0*/  LOP3.LUT R20, R8, 0xf, RZ, 0xc0, !PT ;  /* 0x0000000f08147812 */ /* 0x000fe200078ec0ff */
[----:B------:R-:W1:Y:S01]  /*0900*/  I2F.F16 R17, R21 ;  /* 0x0000001500117306 */ /* 0x000e620000200c00 */
[----:B------:R-:W-:-:S02]  /*0910*/  LOP3.LUT R22, R4, 0xf, RZ, 0xc0, !PT ;  /* 0x0000000f04167812 */ /* 0x000fc400078ec0ff */
[----:B------:R-:W-:-:S04]  /*0920*/  LEA.HI R4, R3, 0x1, RZ, 0x14 ;  /* 0x0000000103047811 */ /* 0x000fc800078fa0ff */
[----:B------:R-:W-:Y:S01]  /*0930*/  LOP3.LUT R23, R4, 0xf, RZ, 0xc0, !PT ;  /* 0x0000000f04177812 */ /* 0x000fe200078ec0ff */
[----:B------:R-:W2:Y:S01]  /*0940*/  I2F.F16 R5, R20 ;  /* 0x0000001400057306 */ /* 0x000ea20000200c00 */
[----:B-1----:R-:W-:-:S07]  /*0950*/  HADD2 R17, R10.H0_H0, -R17.H0_H0 ;  /* 0xa00000110a117230 */ /* 0x002fce0000000800 */
[----:B------:R-:W1:Y:S01]  /*0960*/  I2F.F16 R3, R22 ;  /* 0x0000001600037306 */ /* 0x000e620000200c00 */
[----:B--2---:R-:W-:-:S07]  /*0970*/  HADD2 R60, R10.H0_H0, -R5.H0_H0 ;  /* 0xa00000050a3c7230 */ /* 0x004fce0000000800 */
[----:B0-----:R-:W0:Y:S01]  /*0980*/  I2F.F16 R7, R23 ;  /* 0x0000001700077306 */ /* 0x001e220000200c00 */
[C---:B-1----:R-:W-:Y:S02]  /*0990*/  HADD2 R16, R10.reuse.H0_H0, -R3.H0_H0 ;  /* 0xa00000030a107230 */ /* 0x042fe40000000800 */
[----:B0-----:R-:W-:Y:S01]  /*09a0*/  HADD2 R8, R10.H0_H0, -R7.H0_H0 ;  /* 0xa00000070a087230 */ /* 0x001fe20000000800 */
        /* <DEDUP_REMOVED lines=15> */
.L_x_1010:
[----:B------:R-:W-:Y:S01]  /*0aa0*/  ISETP.GE.AND P0, PT, R9, R70, PT ;  /* 0x000000460900720c */ /* 0x000fe20003f06270 */
[----:B------:R-:W-:Y:S01]  /*0ab0*/  BAR.SYNC.DEFER_BLOCKING 0x0 ;  /* 0x0000000000007b1d */ /* 0x000fe20000010000 */
[----:B------:R-:W-:Y:S02]  /*0ac0*/  LOP3.LUT R20, R20, 0xe400, RZ, 0xfc, !PT ;  /* 0x0000e40014147812 */ /* 0x000fe400078efcff */
[----:B------:R-:W-:Y:S02]  /*0ad0*/  CS2R R58, SRZ ;  /* 0x00000000003a7805 */ /* 0x000fe4000001ff00 */
[----:B------:R-:W-:Y:S02]  /*0ae0*/  LOP3.LUT R21, R21, 0xe400, RZ, 0xfc, !PT ;  /* 0x0000e40015157812 */ /* 0x000fe400078efcff */
[----:B------:R-:W-:Y:S02]  /*0af0*/  CS2R R74, SRZ ;  /* 0x00000000004a7805 */ /* 0x000fe4000001ff00 */
[----:B------:R-:W-:-:S02]  /*0b00*/  LOP3.LUT R22, R22, 0xe400, RZ, 0xfc, !PT ;  /* 0x0000e40016167812 */ /* 0x000fc400078efcff */
[----:B------:R-:W-:Y:S02]  /*0b10*/  CS2R R72, SRZ ;  /* 0x0000000000487805 */ /* 0x000fe4000001ff00 */
[----:B------:R-:W-:Y:S02]  /*0b20*/  LOP3.LUT R23, R23, 0xe400, RZ, 0xfc, !PT ;  /* 0x0000e40017177812 */ /* 0x000fe400078efcff */
[C-C-:B-----5:R-:W-:Y:S02]  /*0b30*/  PRMT R65, R18.reuse, 0x5410, R18.reuse ;  /* 0x0000541012417816 */ /* 0x160fe40000000012 */
[----:B------:R-:W-:Y:S02]  /*0b40*/  PRMT R64, R18, 0x7632, R18 ;  /* 0x0000763212407816 */ /* 0x000fe40000000012 */
[C-C-:B------:R-:W-:Y:S02]  /*0b50*/  PRMT R63, R19.reuse, 0x5410, R19.reuse ;  /* 0x00005410133f7816 */ /* 0x140fe40000000013 */
[----:B------:R-:W-:-:S02]  /*0b60*/  PRMT R62, R19, 0x7632, R19 ;  /* 0x00007632133e7816 */ /* 0x000fc40000000013 */
[----:B------:R-:W-:Y:S02]  /*0b70*/  PRMT R61, R20, 0x5410, R20 ;  /* 0x00005410143d7816 */ /* 0x000fe40000000014 */
[----:B0-----:R-:W-:Y:S02]  /*0b80*/  PRMT R2, R21, 0x5410, R21 ;  /* 0x0000541015027816 */ /* 0x001fe40000000015 */
[----:B------:R-:W-:Y:S02]  /*0b90*/  PRMT R4, R22, 0x5410, R22 ;  /* 0x0000541016047816 */ /* 0x000fe40000000016 */
        /* <DEDUP_REMOVED lines=11> */
[----:B------:R-:W-:-:S02]  /*0c50*/  MOV R5, R16 ;  /* 0x0000001000057202 */ /* 0x000fc40000000f00 */
[----:B------:R-:W-:Y:S01]  /*0c60*/  MOV R7, R0 ;  /* 0x0000000000077202 */ /* 0x000fe20000000f00 */
[----:B------:R-:W-:-:S05]  /*0c70*/  IMAD R10, R10, R71, RZ ;  /* 0x000000470a0a7224 */ /* 0x000fca00078e02ff */
[----:B------:R-:W-:Y:S02]  /*0c80*/  SHF.R.S32.HI R12, RZ, 0x1f, R10 ;  /* 0x0000001fff0c7819 */ /* 0x000fe4000001140a */
[----:B------:R-:W-:-:S04]  /*0c90*/  IADD3 R10, P0, R69, R10, RZ ;  /* 0x0000000a450a7210 */ /* 0x000fc80007f1e0ff */
[----:B------:R-:W-:Y:S01]  /*0ca0*/  LEA.HI.X.SX32 R77, R69, R12, 0x1, P0 ;  /* 0x0000000c454d7211 */ /* 0x000fe200000f0eff */
[----:B0-----:R-:W-:Y:S01]  /*0cb0*/  ULEA UR4, UR5, UR4, 0x18 ;  /* 0x0000000405047291 */ /* 0x001fe2000f8ec03f */
[C---:B------:R-:W-:Y:S02]  /*0cc0*/  LEA R76, P0, R10.reuse, UR6, 0x2 ;  /* 0x000000060a4c7c11 */ /* 0x040fe4000f8010ff */
[----:B------:R-:W-:Y:S02]  /*0cd0*/  ULDC UR5, c[0x0][0x23c] ;  /* 0x00008f0000057ab9 */ /* 0x000fe40000000800 */
[----:B------:R-:W-:-:S09]  /*0ce0*/  LEA.HI.X R77, R10, UR7, R77, 0x2, P0 ;  /* 0x000000070a4d7c11 */ /* 0x000fd200080f144d */
.L_x_1013:
[----:B------:R-:W2:Y:S01]  /*0cf0*/  LDG.E.128.CONSTANT R16, desc[UR8][R76.64] ;  /* 0x000000084c107981 */ /* 0x000ea2000c1e9d00 */
[----:B------:R-:W-:-:S03]  /*0d00*/  ISETP.NE.AND P0, PT, R9, R7, PT ;  /* 0x000000070900720c */ /* 0x000fc60003f05270 */
[----:B------:R-:W0:Y:S01]  /*0d10*/  LDS.128 R12, [UR4] ;  /* 0x00000004ff0c7984 */ /* 0x000e220008000c00 */
[C---:B--2---:R-:W-:Y:S02]  /*0d20*/  LOP3.LUT R11, R16.reuse, 0xf000f, RZ, 0xc0, !PT ;  /* 0x000f000f100b7812 */ /* 0x044fe400078ec0ff */
[----:B------:R-:W-:Y:S02]  /*0d30*/  LOP3.LUT R10, R16, 0xf000f0, RZ, 0xc0, !PT ;  /* 0x00f000f0100a7812 */ /* 0x000fe400078ec0ff */
[----:B------:R-:W-:Y:S02]  /*0d40*/  SHF.R.U32.HI R21, RZ, 0x8, R16 ;  /* 0x00000008ff157819 */ /* 0x000fe40000011610 */
[C---:B------:R-:W-:Y:S02]  /*0d50*/  LOP3.LUT R16, R17.reuse, 0xf000f, RZ, 0xc0, !PT ;  /* 0x000f000f11107812 */ /* 0x040fe400078ec0ff */
[----:B------:R-:W-:Y:S02]  /*0d60*/  LOP3.LUT R24, R17, 0xf000f0, RZ, 0xc0, !PT ;  /* 0x00f000f011187812 */ /* 0x000fe400078ec0ff */
[----:B------:R-:W-:-:S02]  /*0d70*/  SHF.R.U32.HI R22, RZ, 0x8, R17 ;  /* 0x00000008ff167819 */ /* 0x000fc40000011611 */
[C---:B------:R-:W-:Y:S02]  /*0d80*/  LOP3.LUT R17, R18.reuse, 0xf000f, RZ, 0xc0, !PT ;  /* 0x000f000f12117812 */ /* 0x040fe400078ec0ff */
[----:B------:R-:W-:Y:S02]  /*0d90*/  LOP3.LUT R25, R18, 0xf000f0, RZ, 0xc0, !PT ;  /* 0x00f000f012197812 */ /* 0x000fe400078ec0ff */
[----:B------:R-:W-:Y:S02]  /*0da0*/  SHF.R.U32.HI R23, RZ, 0x8, R18 ;  /* 0x00000008ff177819 */ /* 0x000fe40000011612 */
[C---:B------:R-:W-:Y:S02]  /*0db0*/  LOP3.LUT R26, R19.reuse, 0xf000f, RZ, 0xc0, !PT ;  /* 0x000f000f131a7812 */ /* 0x040fe400078ec0ff */
[----:B------:R-:W-:Y:S02]  /*0dc0*/  LOP3.LUT R18, R19, 0xf000f0, RZ, 0xc0, !PT ;  /* 0x00f000f013127812 */ /* 0x000fe400078ec0ff */
        /* <DEDUP_REMOVED lines=25> */
[----:B------:R-:W5:Y:S01]  /*0f60*/  I2F.F16 R5, R4 ;  /* 0x0000000400057306 */ /* 0x000f620000200c00 */
[----:B------:R-:W-:Y:S02]  /*0f70*/  LOP3.LUT R6, R6, 0xf, RZ, 0xc0, !PT ;  /* 0x0000000f06067812 */ /* 0x000fe400078ec0ff */
[----:B-1----:R-:W-:Y:S02]  /*0f80*/  LOP3.LUT R19, R19, 0xe400, RZ, 0xfc, !PT ;  /* 0x0000e40013137812 */ /* 0x002fe400078efcff */
[----:B---3--:R-:W-:Y:S01]  /*0f90*/  PRMT R65, R64, 0x5410, R64 ;  /* 0x0000541040417816 */ /* 0x008fe20000000040 */
[----:B--2---:R-:W-:Y:S01]  /*0fa0*/  HADD2 R60, R29.H0_H0, -R60.H0_H0 ;  /* 0xa000003c1d3c7230 */ /* 0x004fe20000000800 */
[----:B------:R-:W-:Y:S01]  /*0fb0*/  MOV R7, R0 ;  /* 0x0000000000077202 */ /* 0x000fe20000000f00 */
[----:B0-----:R-:W0:Y:S01]  /*0fc0*/  I2F.F16 R2, R27 ;  /* 0x0000001b00027306 */ /* 0x001e220000200c00 */
[----:B----4-:R-:W-:-:S02]  /*0fd0*/  PRMT R63, R62, 0x5410, R62 ;  /* 0x000054103e3f7816 */ /* 0x010fc4000000003e */
[----:B------:R-:W-:Y:S02]  /*0fe0*/  PRMT R64, R64, 0x7632, R64 ;  /* 0x0000763240407816 */ /* 0x000fe40000000040 */
[----:B------:R-:W-:Y:S01]  /*0ff0*/  PRMT R62, R62, 0x7632, R62 ;  /* 0x000076323e3e7816 */ /* 0x000fe2000000003e */
[C---:B-----5:R-:W-:Y:S02]  /*1000*/  HADD2 R3, R29.reuse.H0_H0, -R5.H0_H0 ;  /* 0xa00000051d037230 */ /* 0x060fe40000000800 */
[----:B------:R-:W1:Y:S01]  /*1010*/  I2F.F16 R8, R6 ;  /* 0x0000000600087306 */ /* 0x000e620000200c00 */
[----:B------:R-:W-:Y:S01]  /*1020*/  PRMT R61, R19, 0x5410, R19 ;  /* 0x00005410133d7816 */ /* 0x000fe20000000013 */
[----:B0-----:R-:W-:Y:S01]  /*1030*/  HADD2 R5, R29.H0_H0, -R2.H0_H0 ;  /* 0xa00000021d057230 */ /* 0x001fe20000000800 */
[----:B------:R-:W-:Y:S02]  /*1040*/  LOP3.LUT R2, R4, 0xe400, RZ, 0xfc, !PT ;  /* 0x0000e40004027812 */ /* 0x000fe400078efcff */
[----:B------:R-:W-:-:S02]  /*1050*/  LOP3.LUT R4, R27, 0xe400, RZ, 0xfc, !PT ;  /* 0x0000e4001b047812 */ /* 0x000fc400078efcff */
[----:B------:R-:W-:Y:S02]  /*1060*/  LOP3.LUT R27, R6, 0xe400, RZ, 0xfc, !PT ;  /* 0x0000e400061b7812 */ /* 0x000fe400078efcff */
[----:B------:R-:W-:Y:S01]  /*1070*/  PRMT R2, R2, 0x5410, R2 ;  /* 0x0000541002027816 */ /* 0x000fe20000000002 */
[----:B-1----:R-:W-:Y:S01]  /*1080*/  HADD2 R8, R29.H0_H0, -R8.H0_H0 ;  /* 0xa00000081d087230 */ /* 0x002fe20000000800 */
[----:B------:R-:W-:Y:S02]  /*1090*/  PRMT R4, R4, 0x5410, R4 ;  /* 0x0000541004047816 */ /* 0x000fe40000000004 */
[----:B------:R-:W-:-:S07]  /*10a0*/  PRMT R6, R27, 0x5410, R27 ;  /* 0x000054101b067816 */ /* 0x000fce000000001b */
.L_x_1012:
[----:B------:R-:W-:Y:S01]  /*10b0*/  LOP3.LUT R28, R11, 0x64006400, RZ, 0xfc, !PT ;  /* 0x640064000b1c7812 */ /* 0x000fe200078efcff */
[----:B------:R-:W0:Y:S01]  /*10c0*/  LDC R71, c[0x0][0x23c] ;  /* 0x00008f00ff477b82 */ /* 0x000e220000000800 */
[----:B------:R-:W-:Y:S02]  /*10d0*/  LOP3.LUT R17, R17, 0x64006400, RZ, 0xfc, !PT ;  /* 0x6400640011117812 */ /* 0x000fe400078efcff */
[----:B------:R-:W-:Y:S02]  /*10e0*/  LOP3.LUT R11, R10, 0x64006400, RZ, 0xfc, !PT ;  /* 0x640064000a0b7812 */ /* 0x000fe400078efcff */
[----:B------:R-:W-:Y:S01]  /*10f0*/  HFMA2.MMA R31, R28, 1, 1, R61 ;  /* 0x3c003c001c1f7835 */ /* 0x000fe2000000003d */
[----:B------:R-:W-:Y:S01]  /*1100*/  LOP3.LUT R33, R16, 0x64006400, RZ, 0xfc, !PT ;  /* 0x6400640010217812 */ /* 0x000fe200078efcff */
[----:B------:R-:W-:Y:S01]  /*1110*/  HFMA2.MMA R35, R17, 1, 1, R4 ;  /* 0x3c003c0011237835 */ /* 0x000fe20000000004 */
[----:B------:R-:W-:Y:S01]  /*1120*/  LOP3.LUT R37, R26, 0x64006400, RZ, 0xfc, !PT ;  /* 0x640064001a257812 */ /* 0x000fe200078efcff */
[----:B------:R-:W-:Y:S01]  /*1130*/  HFMA2.MMA R32, R11, 0.0625, 0.0625, R60 ;  /* 0x2c002c000b207835 */ /* 0x000fe2000000003c */
[----:B------:R-:W-:Y:S01]  /*1140*/  LOP3.LUT R19, R18, 0x64006400, RZ, 0xfc, !PT ;  /* 0x6400640012137812 */ /* 0x000fe200078efcff */
[----:B------:R-:W-:Y:S01]  /*1150*/  HADD2 R33, R33, R2 ;  /* 0x0000000221217230 */ /* 0x000fe20000000000 */
[----:B------:R-:W-:Y:S01]  /*1160*/  LOP3.LUT R24, R24, 0x64006400, RZ, 0xfc, !PT ;  /* 0x6400640018187812 */ /* 0x000fe200078efcff */
[-C--:B------:R-:W-:Y:S01]  /*1170*/  HFMA2.MMA R16, R31, R12.reuse, RZ ;  /* 0x0000000c1f107235 */ /* 0x080fe200000000ff */
[----:B------:R-:W-:Y:S01]  /*1180*/  HADD2 R37, R37, R6 ;  /* 0x0000000625257230 */ /* 0x000fe20000000000 */
[----:B------:R-:W-:Y:S01]  /*1190*/  LOP3.LUT R36, R25, 0x64006400, RZ, 0xfc, !PT ;  /* 0x6400640019247812 */ /* 0x000fe200078efcff */
[----:B------:R-:W-:Y:S01]  /*11a0*/  HFMA2 R38, R19, 0.0625, 0.0625, R8 ;  /* 0x2c002c0013267831 */ /* 0x000fe20000000008 */
[----:B------:R-:W-:Y:S01]  /*11b0*/  HFMA2.MMA R18, R35, R12, RZ ;  /* 0x0000000c23127235 */ /* 0x000fe200000000ff */
[-C--:B------:R-:W-:Y:S01]  /*11c0*/  HFMA2 R17, R33, R12.reuse, RZ.H0_H0 ;  /* 0x0000000c21117231 */ /* 0x080fe200000400ff */
[----:B------:R-:W-:Y:S01]  /*11d0*/  LOP3.LUT R10, R21, 0xf000f, RZ, 0xc0, !PT ;  /* 0x000f000f150a7812 */ /* 0x000fe200078ec0ff */
[----:B------:R-:W-:Y:S01]  /*11e0*/  HFMA2 R19, R37, R12, RZ.H0_H0 ;  /* 0x0000000c25137231 */ /* 0x000fe200000400ff */
[-C--:B------:R-:W-:Y:S01]  /*11f0*/  HFMA2.MMA R12, R32, R13.reuse, R16 ;  /* 0x0000000d200c7235 */ /* 0x080fe20000000010 */
[----:B------:R-:W-:Y:S01]  /*1200*/  HFMA2 R34, R24, 0.0625, 0.0625, R3 ;  /* 0x2c002c0018227831 */ /* 0x000fe20000000003 */
[----:B------:R-:W-:Y:S01]  /*1210*/  LOP3.LUT R16, R20, 0xf000f, RZ, 0xc0, !PT ;  /* 0x000f000f14107812 */ /* 0x000fe200078ec0ff */
[----:B------:R-:W-:Y:S01]  /*1220*/  HFMA2.MMA R36, R36, 0.0625, 0.0625, R5 ;  /* 0x2c002c0024247835 */ /* 0x000fe20000000005 */
[----:B------:R-:W-:Y:S01]  /*1230*/  LOP3.LUT R11, R22, 0xf000f, RZ, 0xc0, !PT ;  /* 0x000f000f160b7812 */ /* 0x000fe200078ec0ff */
[-C--:B------:R-:W-:Y:S01]  /*1240*/  HFMA2 R27, R34, R13.reuse, R17 ;  /* 0x0000000d221b7231 */ /* 0x080fe20000000011 */
[----:B------:R-:W-:Y:S01]  /*1250*/  LOP3.LUT R17, R16, 0x64006400, RZ, 0xfc, !PT ;  /* 0x6400640010117812 */ /* 0x000fe200078efcff */
[----:B------:R-:W-:Y:S01]  /*1260*/  HFMA2 R25, R38, R13, R19 ;  /* 0x0000000d26197231 */ /* 0x000fe20000000013 */
[----:B------:R-:W-:Y:S01]  /*1270*/  LOP3.LUT R10, R10, 0x64006400, RZ, 0xfc, !PT ;  /* 0x640064000a0a7812 */ /* 0x000fe200078efcff */
[----:B0-----:R-:W-:Y:S01]  /*1280*/  IMAD.WIDE R76, R71, 0x4, R76 ;  /* 0x00000004474c7825 */ /* 0x001fe200078e024c */
[----:B------:R-:W-:Y:S01]  /*1290*/  LOP3.LUT R11, R11, 0x64006400, RZ, 0xfc, !PT ;  /* 0x640064000b0b7812 */ /* 0x000fe200078efcff */
[----:B------:R-:W-:Y:S01]  /*12a0*/  HFMA2.MMA R24, R36, R13, R18 ;  /* 0x0000000d24187235 */ /* 0x000fe20000000012 */
[----:B------:R-:W-:Y:S01]  /*12b0*/  LOP3.LUT R13, R23, 0xf000f, RZ, 0xc0, !PT ;  /* 0x000f000f170d7812 */ /* 0x000fe200078ec0ff */
[----:B------:R-:W-:Y:S01]  /*12c0*/  HFMA2.MMA R26, R17, 1, 1, R6 ;  /* 0x3c003c00111a7835 */ /* 0x000fe20000000006 */
[----:B------:R-:W-:Y:S01]  /*12d0*/  HADD2 R57, R10, R61 ;  /* 0x0000003d0a397230 */ /* 0x000fe20000000000 */
[----:B------:R-:W0:Y:S01]  /*12e0*/  LDS.128 R16, [UR4+0x100] ;  /* 0x00010004ff107984 */ /* 0x000e220008000c00 */
[----:B------:R-:W-:Y:S01]  /*12f0*/  LOP3.LUT R13, R13, 0x64006400, RZ, 0xfc, !PT ;  /* 0x640064000d0d7812 */ /* 0x000fe200078efcff */
[----:B------:R-:W-:Y:S01]  /*1300*/  HFMA2.MMA R10, R11, 1, 1, R2 ;  /* 0x3c003c000b0a7835 */ /* 0x000fe20000000002 */
[----:B------:R-:W-:-:S02]  /*1310*/  LOP3.LUT R21, R21, 0xf000f0, RZ, 0xc0, !PT ;  /* 0x00f000f015157812 */ /* 0x000fc400078ec0ff */
[----:B------:R-:W-:Y:S01]  /*1320*/  LOP3.LUT R23, R23, 0xf000f0, RZ, 0xc0, !PT ;  /* 0x00f000f017177812 */ /* 0x000fe200078ec0ff */
[----:B------:R-:W-:Y:S01]  /*1330*/  HADD2 R11, R13, R4 ;  /* 0x000000040d0b7230 */ /* 0x000fe20000000000 */
[----:B------:R-:W-:Y:S01]  /*1340*/  LOP3.LUT R21, R21, 0x64006400, RZ, 0xfc, !PT ;  /* 0x6400640015157812 */ /* 0x000fe200078efcff */
[-C--:B------:R-:W-:Y:S01]  /*1350*/  HFMA2.MMA R12, R57, R14.reuse, R12 ;  /* 0x0000000e390c7235 */ /* 0x080fe2000000000c */
[-C--:B------:R-:W-:Y:S01]  /*1360*/  HFMA2 R25, R26, R14.reuse, R25 ;  /* 0x0000000e1a197231 */ /* 0x080fe20000000019 */
[----:B------:R-:W-:Y:S02]  /*1370*/  LOP3.LUT R22, R22, 0xf000f0, RZ, 0xc0, !PT ;  /* 0x00f000f016167812 */ /* 0x000fe400078ec0ff */
[----:B------:R-:W-:Y:S01]  /*1380*/  HFMA2 R13, R10, R14, R27 ;  /* 0x0000000e0a0d7231 */ /* 0x000fe2000000001b */
[----:B------:R-:W-:Y:S01]  /*1390*/  HFMA2.MMA R24, R11, R14, R24 ;  /* 0x0000000e0b187235 */ /* 0x000fe20000000018 */
[----:B------:R-:W-:Y:S01]  /*13a0*/  LOP3.LUT R14, R23, 0x64006400, RZ, 0xfc, !PT ;  /* 0x64006400170e7812 */ /* 0x000fe200078efcff */
[----:B------:R-:W-:Y:S01]  /*13b0*/  HFMA2.MMA R27, R21, 0.0625, 0.0625, R60 ;  /* 0x2c002c00151b7835 */ /* 0x000fe2000000003c */
[----:B------:R-:W-:-:S02]  /*13c0*/  LOP3.LUT R20, R20, 0xf000f0, RZ, 0xc0, !PT ;  /* 0x00f000f014147812 */ /* 0x000fc400078ec0ff */
[----:B------:R-:W-:Y:S02]  /*13d0*/  LOP3.LUT R22, R22, 0x64006400, RZ, 0xfc, !PT ;  /* 0x6400640016167812 */ /* 0x000fe400078efcff */
[----:B------:R-:W-:Y:S01]  /*13e0*/  HFMA2.MMA R29, R14, 0.0625, 0.0625, R5 ;  /* 0x2c002c000e1d7835 */ /* 0x000fe20000000005 */
[----:B------:R-:W-:Y:S02]  /*13f0*/  LOP3.LUT R23, R20, 0x64006400, RZ, 0xfc, !PT ;  /* 0x6400640014177812 */ /* 0x000fe400078efcff */
[-C--:B------:R-:W-:Y:S01]  /*1400*/  HFMA2.MMA R12, R27, R15.reuse, R12 ;  /* 0x0000000f1b0c7235 */ /* 0x080fe2000000000c */
[----:B------:R-:W-:Y:S02]  /*1410*/  HFMA2 R28, R22, 0.0625, 0.0625, R3 ;  /* 0x2c002c00161c7831 */ /* 0x000fe40000000003 */
[----:B------:R-:W-:Y:S02]  /*1420*/  HFMA2 R30, R23, 0.0625, 0.0625, R8 ;  /* 0x2c002c00171e7831 */ /* 0x000fe40000000008 */
[----:B------:R-:W-:Y:S01]  /*1430*/  HFMA2.MMA R20, R29, R15, R24 ;  /* 0x0000000f1d147235 */ /* 0x000fe20000000018 */
[----:B------:R-:W-:-:S02]  /*1440*/  HFMA2 R21, R28, R15, R13 ;  /* 0x0000000f1c157231 */ /* 0x000fc4000000000d */
[----:B------:R-:W-:Y:S01]  /*1450*/  HFMA2 R25, R30, R15, R25 ;  /* 0x0000000f1e197231 */ /* 0x000fe20000000019 */
[----:B------:R-:W-:Y:S01]  /*1460*/  HFMA2.MMA R41, R12, R65, R41 ;  /* 0x000000410c297235 */ /* 0x000fe20000000029 */
[----:B------:R-:W-:Y:S01]  /*1470*/  HFMA2 R42, R21, R64, R42 ;  /* 0x00000040152a7231 */ /* 0x000fe2000000002a */
[----:B------:R-:W1:Y:S01]  /*1480*/  LDS.128 R12, [UR4+0x200] ;  /* 0x00020004ff0c7984 */ /* 0x000e620008000c00 */
[----:B------:R-:W-:Y:S01]  /*1490*/  HFMA2 R39, R25, R62, R39 ;  /* 0x0000003e19277231 */ /* 0x000fe20000000027 */
[----:B------:R-:W-:Y:S02]  /*14a0*/  HFMA2.MMA R40, R20, R63, R40 ;  /* 0x0000003f14287235 */ /* 0x000fe40000000028 */
[-C--:B0-----:R-:W-:Y:S01]  /*14b0*/  HFMA2.MMA R20, R31, R16.reuse, RZ ;  /* 0x000000101f147235 */ /* 0x081fe200000000ff */
[-C--:B------:R-:W-:Y:S01]  /*14c0*/  HFMA2 R21, R33, R16.reuse, RZ.H0_H0 ;  /* 0x0000001021157231 */ /* 0x080fe200000400ff */
[----:B------:R-:W-:Y:S01]  /*14d0*/  HFMA2.MMA R22, R35, R16, RZ ;  /* 0x0000001023167235 */ /* 0x000fe200000000ff */
[----:B------:R-:W-:-:S02]  /*14e0*/  HFMA2 R16, R37, R16, RZ.H0_H0 ;  /* 0x0000001025107231 */ /* 0x000fc400000400ff */
[-C--:B------:R-:W-:Y:S02]  /*14f0*/  HFMA2 R21, R34, R17.reuse, R21 ;  /* 0x0000001122157231 */ /* 0x080fe40000000015 */
        /* <DEDUP_REMOVED lines=12> */
[----:B------:R-:W-:Y:S02]  /*15c0*/  HFMA2.MMA R22, R29, R19, R22 ;  /* 0x000000131d167235 */ /* 0x000fe40000000016 */
[----:B------:R-:W0:Y:S04]  /*15d0*/  LDS.128 R16, [UR4+0x300] ;  /* 0x00030004ff107984 */ /* 0x000e280008000c00 */
[----:B------:R-:W-:Y:S02]  /*15e0*/  HFMA2.MMA R45, R20, R65, R45 ;  /* 0x00000041142d7235 */ /* 0x000fe4000000002d */
[----:B-1----:R-:W-:Y:S01]  /*15f0*/  HFMA2.MMA R20, R31, R12, RZ ;  /* 0x0000000c1f147235 */ /* 0x002fe200000000ff */
[----:B------:R-:W-:Y:S01]  /*1600*/  HFMA2 R21, R33, R12, RZ.H0_H0 ;  /* 0x0000000c21157231 */ /* 0x000fe200000400ff */
[----:B------:R-:W-:-:S02]  /*1610*/  HFMA2.MMA R44, R22, R63, R44 ;  /* 0x0000003f162c7235 */ /* 0x000fc4000000002c */
[----:B------:R-:W-:Y:S01]  /*1620*/  HFMA2.MMA R22, R35, R12, RZ ;  /* 0x0000000c23167235 */ /* 0x000fe200000000ff */
[----:B------:R-:W-:Y:S02]  /*1630*/  HFMA2 R12, R37, R12, RZ.H0_H0 ;  /* 0x0000000c250c7231 */ /* 0x000fe400000400ff */
[----:B------:R-:W-:Y:S01]  /*1640*/  HFMA2 R21, R34, R13, R21 ;  /* 0x0000000d22157231 */ /* 0x000fe20000000015 */
[----:B------:R-:W-:-:S03]  /*1650*/  HFMA2.MMA R20, R32, R13, R20 ;  /* 0x0000000d20147235 */ /* 0x000fc60000000014 */
[-C--:B------:R-:W-:Y:S01]  /*1660*/  HFMA2 R21, R10, R14.reuse, R21 ;  /* 0x0000000e0a157231 */ /* 0x080fe20000000015 */
[----:B------:R-:W-:Y:S01]  /*1670*/  HFMA2.MMA R22, R36, R13, R22 ;  /* 0x0000000d24167235 */ /* 0x000fe20000000016 */
[----:B------:R-:W-:Y:S02]  /*1680*/  HFMA2 R13, R38, R13, R12 ;  /* 0x0000000d260d7231 */ /* 0x000fe4000000000c */
[----:B------:R-:W-:Y:S01]  /*1690*/  HFMA2 R21, R28, R15, R21 ;  /* 0x0000000f1c157231 */ /* 0x000fe20000000015 */
[-C--:B------:R-:W-:Y:S01]  /*16a0*/  HFMA2.MMA R20, R57, R14.reuse, R20 ;  /* 0x0000000e39147235 */ /* 0x080fe20000000014 */
[----:B------:R-:W-:Y:S02]  /*16b0*/  HFMA2 R13, R26, R14, R13 ;  /* 0x0000000e1a0d7231 */ /* 0x000fe4000000000d */
[----:B------:R-:W-:Y:S01]  /*16c0*/  HFMA2 R49, R21, R64, R49 ;  /* 0x0000004015317231 */ /* 0x000fe20000000031 */
[----:B------:R-:W-:-:S04]  /*16d0*/  HFMA2.MMA R22, R11, R14, R22 ;  /* 0x0000000e0b167235 */ /* 0x000fc80000000016 */
[----:B------:R-:W-:Y:S01]  /*16e0*/  HFMA2.MMA R25, R27, R15, R20 ;  /* 0x0000000f1b197235 */ /* 0x000fe20000000014 */
[----:B------:R-:W-:-:S03]  /*16f0*/  HFMA2 R20, R30, R15, R13 ;  /* 0x0000000f1e147231 */ /* 0x000fc6000000000d */
[----:B------:R-:W-:Y:S01]  /*1700*/  HFMA2.MMA R24, R29, R15, R22 ;  /* 0x0000000f1d187235 */ /* 0x000fe20000000016 */
[----:B------:R-:W-:Y:S01]  /*1710*/  HFMA2 R47, R20, R62, R47 ;  /* 0x0000003e142f7231 */ /* 0x000fe2000000002f */
[----:B------:R-:W1:Y:S02]  /*1720*/  LDS.128 R12, [UR4+0x400] ;  /* 0x00040004ff0c7984 */ /* 0x000e640008000c00 */
[----:B------:R-:W-:Y:S02]  /*1730*/  HFMA2.MMA R50, R25, R65, R50 ;  /* 0x0000004119327235 */ /* 0x000fe40000000032 */
[-C--:B0-----:R-:W-:Y:S01]  /*1740*/  HFMA2.MMA R20, R31, R16.reuse, RZ ;  /* 0x000000101f147235 */ /* 0x081fe200000000ff */
[-C--:B------:R-:W-:Y:S01]  /*1750*/  HFMA2 R21, R33, R16.reuse, RZ.H0_H0 ;  /* 0x0000001021157231 */ /* 0x080fe200000400ff */
[----:B------:R-:W-:Y:S01]  /*1760*/  HFMA2.MMA R22, R35, R16, RZ ;  /* 0x0000001023167235 */ /* 0x000fe200000000ff */
[----:B------:R-:W-:Y:S01]  /*1770*/  HFMA2 R16, R37, R16, RZ.H0_H0 ;  /* 0x0000001025107231 */ /* 0x000fe200000400ff */
[----:B------:R-:W-:Y:S01]  /*1780*/  HFMA2.MMA R48, R24, R63, R48 ;  /* 0x0000003f18307235 */ /* 0x000fe20000000030 */
        /* <DEDUP_REMOVED lines=15> */
[----:B------:R-:W-:Y:S02]  /*1880*/  HFMA2.MMA R55, R22, R63, R55 ;  /* 0x0000003f16377235 */ /* 0x000fe40000000037 */
[----:B------:R-:W2:Y:S01]  /*1890*/  LDG.E.128.CONSTANT R20, desc[UR8][R76.64] ;  /* 0x000000084c147981 */ /* 0x000ea2000c1e9d00 */
[-C--:B-1----:R-:W-:Y:S01]  /*18a0*/  HFMA2.MMA R16, R31, R12.reuse, RZ ;  /* 0x0000000c1f107235 */ /* 0x082fe200000000ff */
[-C--:B------:R-:W-:Y:S01]  /*18b0*/  HFMA2 R17, R33, R12.reuse, RZ.H0_H0 ;  /* 0x0000000c21117231 */ /* 0x080fe200000400ff */
[----:B------:R-:W-:Y:S01]  /*18c0*/  HFMA2.MMA R18, R35, R12, RZ ;  /* 0x0000000c23127235 */ /* 0x000fe200000000ff */
[----:B------:R-:W-:Y:S02]  /*18d0*/  HFMA2 R19, R37, R12, RZ.H0_H0 ;  /* 0x0000000c25137231 */ /* 0x000fe400000400ff */
[----:B------:R-:W-:-:S03]  /*18e0*/  HFMA2 R17, R34, R13, R17 ;  /* 0x0000000d22117231 */ /* 0x000fc60000000011 */
[-C--:B------:R-:W-:Y:S02]  /*18f0*/  HFMA2.MMA R16, R32, R13.reuse, R16 ;  /* 0x0000000d20107235 */ /* 0x080fe40000000010 */
[----:B------:R-:W-:Y:S01]  /*1900*/  HFMA2.MMA R18, R36, R13, R18 ;  /* 0x0000000d24127235 */ /* 0x000fe20000000012 */
[----:B------:R-:W-:-:S05]  /*1910*/  HFMA2 R13, R38, R13, R19 ;  /* 0x0000000d260d7231 */ /* 0x000fca0000000013 */
[-C--:B------:R-:W-:Y:S02]  /*1920*/  HFMA2.MMA R16, R57, R14.reuse, R16 ;  /* 0x0000000e39107235 */ /* 0x080fe40000000010 */
[----:B------:R-:W-:Y:S01]  /*1930*/  HFMA2.MMA R18, R11, R14, R18 ;  /* 0x0000000e0b127235 */ /* 0x000fe20000000012 */
[-C--:B------:R-:W-:Y:S02]  /*1940*/  HFMA2 R13, R26, R14.reuse, R13 ;  /* 0x0000000e1a0d7231 */ /* 0x080fe4000000000d */
[----:B------:R-:W-:Y:S02]  /*1950*/  HFMA2 R17, R10, R14, R17 ;  /* 0x0000000e0a117231 */ /* 0x000fe40000000011 */
[-C--:B------:R-:W-:Y:S01]  /*1960*/  HFMA2 R24, R30, R15.reuse, R13 ;  /* 0x0000000f1e187231 */ /* 0x080fe2000000000d */
[-C--:B------:R-:W-:Y:S01]  /*1970*/  HFMA2.MMA R16, R27, R15.reuse, R16 ;  /* 0x0000000f1b107235 */ /* 0x080fe20000000010 */
[----:B------:R-:W-:Y:S01]  /*1980*/  HFMA2 R17, R28, R15, R17 ;  /* 0x0000000f1c117231 */ /* 0x000fe20000000011 */
[----:B------:R-:W-:-:S02]  /*1990*/  HFMA2.MMA R25, R29, R15, R18 ;  /* 0x0000000f1d197235 */ /* 0x000fc40000000012 */
[----:B------:R-:W0:Y:S04]  /*19a0*/  LDS.128 R12, [UR4+0x500] ;  /* 0x00050004ff0c7984 */ /* 0x000e280008000c00 */
[----:B------:R-:W-:Y:S01]  /*19b0*/  HFMA2.MMA R52, R16, R65, R52 ;  /* 0x0000004110347235 */ /* 0x000fe20000000034 */
[----:B------:R-:W-:Y:S01]  /*19c0*/  HFMA2 R51, R17, R64, R51 ;  /* 0x0000004011337231 */ /* 0x000fe20000000033 */
[-C--:B0-----:R-:W-:Y:S02]  /*19d0*/  HFMA2.MMA R16, R31, R12.reuse, RZ ;  /* 0x0000000c1f107235 */ /* 0x081fe400000000ff */
[----:B------:R-:W-:Y:S01]  /*19e0*/  HFMA2.MMA R18, R35, R12, RZ ;  /* 0x0000000c23127235 */ /* 0x000fe200000000ff */
[----:B------:R-:W-:-:S05]  /*19f0*/  HFMA2 R17, R33, R12, RZ.H0_H0 ;  /* 0x0000000c21117231 */ /* 0x000fca00000400ff */
[-C--:B------:R-:W-:Y:S01]  /*1a00*/  HFMA2.MMA R16, R32, R13.reuse, R16 ;  /* 0x0000000d20107235 */ /* 0x080fe20000000010 */
[----:B------:R-:W-:Y:S01]  /*1a10*/  HFMA2 R19, R37, R12, RZ.H0_H0 ;  /* 0x0000000c25137231 */ /* 0x000fe200000400ff */
[----:B------:R-:W-:Y:S01]  /*1a20*/  HFMA2.MMA R36, R36, R13, R18 ;  /* 0x0000000d24247235 */ /* 0x000fe20000000012 */
[-C--:B------:R-:W-:Y:S02]  /*1a30*/  HFMA2 R34, R34, R13.reuse, R17 ;  /* 0x0000000d22227231 */ /* 0x080fe40000000011 */
[----:B------:R-:W-:-:S03]  /*1a40*/  HFMA2 R13, R38, R13, R19 ;  /* 0x0000000d260d7231 */ /* 0x000fc60000000013 */
[-C--:B------:R-:W-:Y:S02]  /*1a50*/  HFMA2.MMA R57, R57, R14.reuse, R16 ;  /* 0x0000000e39397235 */ /* 0x080fe40000000010 */
[----:B------:R-:W0:Y:S01]  /*1a60*/  LDS.128 R16, [UR4+0x10] ;  /* 0x00001004ff107984 */ /* 0x000e220008000c00 */
[-C--:B------:R-:W-:Y:S01]  /*1a70*/  HFMA2 R34, R10, R14.reuse, R34 ;  /* 0x0000000e0a227231 */ /* 0x080fe20000000022 */
[----:B------:R-:W-:Y:S01]  /*1a80*/  HFMA2.MMA R36, R11, R14, R36 ;  /* 0x0000000e0b247235 */ /* 0x000fe20000000024 */
[----:B------:R-:W-:-:S04]  /*1a90*/  HFMA2 R14, R26, R14, R13 ;  /* 0x0000000e1a0e7231 */ /* 0x000fc8000000000d */
[-C--:B------:R-:W-:Y:S01]  /*1aa0*/  HFMA2 R31, R30, R15.reuse, R14 ;  /* 0x0000000f1e1f7231 */ /* 0x080fe2000000000e */
[-C--:B------:R-:W-:Y:S01]  /*1ab0*/  HFMA2.MMA R13, R27, R15.reuse, R57 ;  /* 0x0000000f1b0d7235 */ /* 0x080fe20000000039 */
[----:B------:R-:W-:Y:S01]  /*1ac0*/  HFMA2 R32, R28, R15, R34 ;  /* 0x0000000f1c207231 */ /* 0x000fe20000000022 */
[----:B------:R-:W-:Y:S01]  /*1ad0*/  HFMA2.MMA R10, R29, R15, R36 ;  /* 0x0000000f1d0a7235 */ /* 0x000fe20000000024 */
[----:B------:R-:W-:Y:S02]  /*1ae0*/  HFMA2 R12, R31, R62, R72 ;  /* 0x0000003e1f0c7231 */ /* 0x000fe40000000048 */
[----:B------:R-:W-:Y:S01]  /*1af0*/  HFMA2 R11, R32, R64, R74 ;  /* 0x00000040200b7231 */ /* 0x000fe2000000004a */
[----:B------:R-:W-:Y:S01]  /*1b00*/  HFMA2.MMA R25, R25, R63, R58 ;  /* 0x0000003f19197235 */ /* 0x000fe2000000003a */
[----:B------:R-:W-:-:S03]  /*1b10*/  HFMA2 R24, R24, R62, R59 ;  /* 0x0000003e18187231 */ /* 0x000fc6000000003b */
[----:B------:R-:W-:Y:S01]  /*1b20*/  HFMA2.MMA R10, R10, R63, R73 ;  /* 0x0000003f0a0a7235 */ /* 0x000fe20000000049 */
[C---:B--2---:R-:W-:Y:S02]  /*1b30*/  LOP3.LUT R14, R20.reuse, 0xf000f, RZ, 0xc0, !PT ;  /* 0x000f000f140e7812 */ /* 0x044fe400078ec0ff */
[----:B------:R-:W-:Y:S02]  /*1b40*/  LOP3.LUT R15, R20, 0xf000f0, RZ, 0xc0, !PT ;  /* 0x00f000f0140f7812 */ /* 0x000fe400078ec0ff */
[----:B------:R-:W-:Y:S02]  /*1b50*/  SHF.R.U32.HI R30, RZ, 0x8, R20 ;  /* 0x00000008ff1e7819 */ /* 0x000fe40000011614 */
[C---:B------:R-:W-:Y:S02]  /*1b60*/  LOP3.LUT R20, R21.reuse, 0xf000f, RZ, 0xc0, !PT ;  /* 0x000f000f15147812 */ /* 0x040fe400078ec0ff */
[----:B------:R-:W-:Y:S02]  /*1b70*/  LOP3.LUT R26, R21, 0xf000f0, RZ, 0xc0, !PT ;  /* 0x00f000f0151a7812 */ /* 0x000fe400078ec0ff */
[----:B------:R-:W-:-:S02]  /*1b80*/  SHF.R.U32.HI R31, RZ, 0x8, R21 ;  /* 0x00000008ff1f7819 */ /* 0x000fc40000011615 */
[----:B------:R-:W-:Y:S02]  /*1b90*/  LOP3.LUT R21, R22, 0xf000f, RZ, 0xc0, !PT ;  /* 0x000f000f16157812 */ /* 0x000fe400078ec0ff */
[----:B------:R-:W-:Y:S02]  /*1ba0*/  LOP3.LUT R14, R14, 0x64006400, RZ, 0xfc, !PT ;  /* 0x640064000e0e7812 */ /* 0x000fe400078efcff */
[----:B------:R-:W-:Y:S02]  /*1bb0*/  LOP3.LUT R21, R21, 0x64006400, RZ, 0xfc, !PT ;  /* 0x6400640015157812 */ /* 0x000fe400078efcff */
[----:B------:R-:W-:Y:S02]  /*1bc0*/  LOP3.LUT R27, R22, 0xf000f0, RZ, 0xc0, !PT ;  /* 0x00f000f0161b7812 */ /* 0x000fe400078ec0ff */
[----:B------:R-:W-:Y:S02]  /*1bd0*/  SHF.R.U32.HI R32, RZ, 0x8, R22 ;  /* 0x00000008ff207819 */ /* 0x000fe40000011616 */
[----:B------:R-:W-:Y:S01]  /*1be0*/  LOP3.LUT R36, R26, 0x64006400, RZ, 0xfc, !PT ;  /* 0x640064001a247812 */ /* 0x000fe200078efcff */
[----:B------:R-:W-:Y:S01]  /*1bf0*/  HADD2 R26, R14, R61 ;  /* 0x0000003d0e1a7230 */ /* 0x000fe20000000000 */
[----:B------:R-:W-:-:S02]  /*1c00*/  LOP3.LUT R22, R23, 0xf000f, RZ, 0xc0, !PT ;  /* 0x000f000f17167812 */ /* 0x000fc400078ec0ff */
[----:B------:R-:W-:Y:S02]  /*1c10*/  LOP3.LUT R15, R15, 0x64006400, RZ, 0xfc, !PT ;  /* 0x640064000f0f7812 */ /* 0x000fe400078efcff */
[----:B------:R-:W-:Y:S02]  /*1c20*/  LOP3.LUT R29, R20, 0x64006400, RZ, 0xfc, !PT ;  /* 0x64006400141d7812 */ /* 0x000fe400078efcff */
[----:B------:R-:W-:Y:S01]  /*1c30*/  LOP3.LUT R20, R27, 0x64006400, RZ, 0xfc, !PT ;  /* 0x640064001b147812 */ /* 0x000fe200078efcff */
[----:B------:R-:W-:Y:S01]  /*1c40*/  HFMA2.MMA R27, R21, 1, 1, R4 ;  /* 0x3c003c00151b7835 */ /* 0x000fe20000000004 */
[----:B------:R-:W-:Y:S01]  /*1c50*/  LOP3.LUT R33, R22, 0x64006400, RZ, 0xfc, !PT ;  /* 0x6400640016217812 */ /* 0x000fe200078efcff */
[----:B------:R-:W-:Y:S01]  /*1c60*/  HFMA2.MMA R37, R15, 0.0625, 0.0625, R60 ;  /* 0x2c002c000f257835 */ /* 0x000fe2000000003c */
[----:B------:R-:W-:Y:S01]  /*1c70*/  LOP3.LUT R28, R23, 0xf000f0, RZ, 0xc0, !PT ;  /* 0x00f000f0171c7812 */ /* 0x000fe200078ec0ff */
[----:B0-----:R-:W-:Y:S01]  /*1c80*/  HFMA2.MMA R14, R26, R16, RZ ;  /* 0x000000101a0e7235 */ /* 0x001fe200000000ff */
[----:B------:R-:W-:-:S02]  /*1c90*/  HADD2 R29, R29, R2 ;  /* 0x000000021d1d7230 */ /* 0x000fc40000000000 */
[----:B------:R-:W-:Y:S01]  /*1ca0*/  HADD2 R38, R33, R6 ;  /* 0x0000000621267230 */ /* 0x000fe20000000000 */
[----:B------:R-:W-:Y:S01]  /*1cb0*/  LOP3.LUT R57, R28, 0x64006400, RZ, 0xfc, !PT ;  /* 0x640064001c397812 */ /* 0x000fe200078efcff */
[----:B------:R-:W-:Y:S01]  /*1cc0*/  HFMA2.MMA R35, R20, 0.0625, 0.0625, R5 ;  /* 0x2c002c0014237835 */ /* 0x000fe20000000005 */
[----:B------:R-:W-:Y:S01]  /*1cd0*/  SHF.R.U32.HI R59, RZ, 0x8, R23 ;  /* 0x00000008ff3b7819 */ /* 0x000fe20000011617 */
[----:B------:R-:W-:Y:S01]  /*1ce0*/  HFMA2.MMA R58, R27, R16, RZ ;  /* 0x000000101b3a7235 */ /* 0x000fe200000000ff */
[-C--:B------:R-:W-:Y:S01]  /*1cf0*/  HFMA2 R72, R29, R16.reuse, RZ.H0_H0 ;  /* 0x000000101d487231 */ /* 0x080fe200000400ff */
[----:B------:R-:W-:Y:S01]  /*1d00*/  LOP3.LUT R15, R31, 0xf000f, RZ, 0xc0, !PT ;  /* 0x000f000f1f0f7812 */ /* 0x000fe200078ec0ff */
[----:B------:R-:W-:Y:S01]  /*1d10*/  HFMA2 R33, R38, R16, RZ.H0_H0 ;  /* 0x0000001026217231 */ /* 0x000fe200000400ff */
[-C--:B------:R-:W-:Y:S01]  /*1d20*/  HFMA2.MMA R16, R37, R17.reuse, R14 ;  /* 0x0000001125107235 */ /* 0x080fe2000000000e */
[----:B------:R-:W-:Y:S01]  /*1d30*/  HFMA2 R36, R36, 0.0625, 0.0625, R3 ;  /* 0x2c002c0024247831 */ /* 0x000fe20000000003 */
[----:B------:R-:W-:Y:S01]  /*1d40*/  LOP3.LUT R14, R30, 0xf000f, RZ, 0xc0, !PT ;  /* 0x000f000f1e0e7812 */ /* 0x000fe200078ec0ff */
[----:B------:R-:W-:Y:S01]  /*1d50*/  HFMA2 R34, R57, 0.0625, 0.0625, R8 ;  /* 0x2c002c0039227831 */ /* 0x000fe20000000008 */
[----:B------:R-:W-:Y:S01]  /*1d60*/  LOP3.LUT R28, R59, 0xf000f, RZ, 0xc0, !PT ;  /* 0x000f000f3b1c7812 */ /* 0x000fe200078ec0ff */
[-C--:B------:R-:W-:Y:S01]  /*1d70*/  HFMA2 R72, R36, R17.reuse, R72 ;  /* 0x0000001124487231 */ /* 0x080fe20000000048 */
[----:B------:R-:W-:Y:S01]  /*1d80*/  HFMA2.MMA R58, R35, R17, R58 ;  /* 0x00000011233a7235 */ /* 0x000fe2000000003a */
[----:B------:R-:W-:Y:S01]  /*1d90*/  HFMA2 R33, R34, R17, R33 ;  /* 0x0000001122217231 */ /* 0x000fe20000000021 */
[----:B------:R-:W-:Y:S01]  /*1da0*/  LOP3.LUT R14, R14, 0x64006400, RZ, 0xfc, !PT ;  /* 0x640064000e0e7812 */ /* 0x000fe200078efcff */
[----:B------:R-:W0:Y:S01]  /*1db0*/  LDS.128 R20, [UR4+0x110] ;  /* 0x00011004ff147984 */ /* 0x000e220008000c00 */
[----:B------:R-:W-:-:S02]  /*1dc0*/  LOP3.LUT R15, R15, 0x64006400, RZ, 0xfc, !PT ;  /* 0x640064000f0f7812 */ /* 0x000fc400078efcff */
[----:B------:R-:W-:Y:S02]  /*1dd0*/  LOP3.LUT R17, R32, 0xf000f, RZ, 0xc0, !PT ;  /* 0x000f000f20117812 */ /* 0x000fe400078ec0ff */
[----:B------:R-:W-:Y:S01]  /*1de0*/  LOP3.LUT R73, R28, 0x64006400, RZ, 0xfc, !PT ;  /* 0x640064001c497812 */ /* 0x000fe200078efcff */
[----:B------:R-:W-:Y:S01]  /*1df0*/  HADD2 R57, R14, R61 ;  /* 0x0000003d0e397230 */ /* 0x000fe20000000000 */
[----:B------:R-:W-:Y:S01]  /*1e00*/  LOP3.LUT R17, R17, 0x64006400, RZ, 0xfc, !PT ;  /* 0x6400640011117812 */ /* 0x000fe200078efcff */
[----:B------:R-:W-:-:S03]  /*1e10*/  HFMA2.MMA R14, R15, 1, 1, R2 ;  /* 0x3c003c000f0e7835 */ /* 0x000fc60000000002 */
[----:B------:R-:W-:Y:S01]  /*1e20*/  HFMA2.MMA R28, R73, 1, 1, R6 ;  /* 0x3c003c00491c7835 */ /* 0x000fe20000000006 */
[----:B------:R-:W-:Y:S01]  /*1e30*/  HADD2 R15, R17, R4 ;  /* 0x00000004110f7230 */ /* 0x000fe20000000000 */
[----:B------:R-:W-:Y:S01]  /*1e40*/  LOP3.LUT R30, R30, 0xf000f0, RZ, 0xc0, !PT ;  /* 0x00f000f01e1e7812 */ /* 0x000fe200078ec0ff */
[----:B------:R-:W-:-:S04]  /*1e50*/  HFMA2.MMA R16, R57, R18, R16 ;  /* 0x0000001239107235 */ /* 0x000fc80000000010 */
[-C--:B------:R-:W-:Y:S01]  /*1e60*/  HFMA2 R17, R14, R18.reuse, R72 ;  /* 0x000000120e117231 */ /* 0x080fe20000000048 */
[----:B------:R-:W-:Y:S02]  /*1e70*/  HFMA2.MMA R58, R15, R18, R58 ;  /* 0x000000120f3a7235 */ /* 0x000fe4000000003a */
[----:B------:R-:W-:Y:S01]  /*1e80*/  HFMA2 R18, R28, R18, R33 ;  /* 0x000000121c127231 */ /* 0x000fe20000000021 */
[----:B------:R-:W-:-:S06]  /*1e90*/  LOP3.LUT R33, R30, 0x64006400, RZ, 0xfc, !PT ;  /* 0x640064001e217812 */ /* 0x000fcc00078efcff */
[----:B------:R-:W-:Y:S01]  /*1ea0*/  HFMA2.MMA R33, R33, 0.0625, 0.0625, R60 ;  /* 0x2c002c0021217835 */ /* 0x000fe2000000003c */
[----:B------:R-:W-:Y:S02]  /*1eb0*/  LOP3.LUT R72, R32, 0xf000f0, RZ, 0xc0, !PT ;  /* 0x00f000f020487812 */ /* 0x000fe400078ec0ff */
[----:B------:R-:W-:Y:S02]  /*1ec0*/  LOP3.LUT R31, R31, 0xf000f0, RZ, 0xc0, !PT ;  /* 0x00f000f01f1f7812 */ /* 0x000fe400078ec0ff */
[----:B------:R-:W-:Y:S02]  /*1ed0*/  LOP3.LUT R59, R59, 0xf000f0, RZ, 0xc0, !PT ;  /* 0x00f000f03b3b7812 */ /* 0x000fe400078ec0ff */
[----:B------:R-:W-:Y:S01]  /*1ee0*/  LOP3.LUT R72, R72, 0x64006400, RZ, 0xfc, !PT ;  /* 0x6400640048487812 */ /* 0x000fe200078efcff */
[----:B------:R-:W-:Y:S01]  /*1ef0*/  HFMA2.MMA R16, R33, R19, R16 ;  /* 0x0000001321107235 */ /* 0x000fe20000000010 */
[----:B------:R-:W-:Y:S02]  /*1f00*/  LOP3.LUT R32, R31, 0x64006400, RZ, 0xfc, !PT ;  /* 0x640064001f207812 */ /* 0x000fe400078efcff */
[----:B------:R-:W-:-:S02]  /*1f10*/  LOP3.LUT R59, R59, 0x64006400, RZ, 0xfc, !PT ;  /* 0x640064003b3b7812 */ /* 0x000fc400078efcff */
[----:B------:R-:W-:Y:S01]  /*1f20*/  HFMA2.MMA R31, R72, 0.0625, 0.0625, R5 ;  /* 0x2c002c00481f7835 */ /* 0x000fe20000000005 */
[----:B------:R-:W-:Y:S02]  /*1f30*/  HFMA2 R32, R32, 0.0625, 0.0625, R3 ;  /* 0x2c002c0020207831 */ /* 0x000fe40000000003 */
[----:B------:R-:W-:Y:S01]  /*1f40*/  HFMA2 R30, R59, 0.0625, 0.0625, R8 ;  /* 0x2c002c003b1e7831 */ /* 0x000fe20000000008 */
[----:B------:R-:W-:Y:S02]  /*1f50*/  HFMA2.MMA R41, R16, R65, R41 ;  /* 0x0000004110297235 */ /* 0x000fe40000000029 */
[----:B0-----:R-:W-:Y:S01]  /*1f60*/  HFMA2.MMA R16, R26, R20, RZ ;  /* 0x000000141a107235 */ /* 0x001fe200000000ff */
[-C--:B------:R-:W-:Y:S02]  /*1f70*/  HFMA2 R17, R32, R19.reuse, R17 ;  /* 0x0000001320117231 */ /* 0x080fe40000000011 */
[----:B------:R-:W-:Y:S01]  /*1f80*/  HFMA2 R18, R30, R19, R18 ;  /* 0x000000131e127231 */ /* 0x000fe20000000012 */
[----:B------:R-:W-:Y:S01]  /*1f90*/  HFMA2.MMA R58, R31, R19, R58 ;  /* 0x000000131f3a7235 */ /* 0x000fe2000000003a */
[----:B------:R-:W-:Y:S01]  /*1fa0*/  HFMA2 R42, R17, R64, R42 ;  /* 0x00000040112a7231 */ /* 0x000fe2000000002a */
[----:B------:R-:W-:Y:S01]  /*1fb0*/  HFMA2.MMA R17, R27, R20, RZ ;  /* 0x000000141b117235 */ /* 0x000fe200000000ff */
[----:B------:R-:W-:-:S02]  /*1fc0*/  HFMA2 R39, R18, R62, R39 ;  /* 0x0000003e12277231 */ /* 0x000fc40000000027 */
[-C--:B------:R-:W-:Y:S02]  /*1fd0*/  HFMA2 R18, R29, R20.reuse, RZ.H0_H0 ;  /* 0x000000141d127231 */ /* 0x080fe400000400ff */
[----:B------:R-:W-:Y:S01]  /*1fe0*/  HFMA2 R19, R38, R20, RZ.H0_H0 ;  /* 0x0000001426137231 */ /* 0x000fe200000400ff */
[-C--:B------:R-:W-:Y:S02]  /*1ff0*/  HFMA2.MMA R20, R37, R21.reuse, R16 ;  /* 0x0000001525147235 */ /* 0x080fe40000000010 */
[----:B------:R-:W-:Y:S02]  /*2000*/  HFMA2.MMA R59, R35, R21, R17 ;  /* 0x00000015233b7235 */ /* 0x000fe40000000011 */
[----:B------:R-:W-:-:S04]  /*2010*/  HFMA2.MMA R40, R58, R63, R40 ;  /* 0x0000003f3a287235 */ /* 0x000fc80000000028 */
[-C--:B------:R-:W-:Y:S01]  /*2020*/  HFMA2.MMA R20, R57, R22.reuse, R20 ;  /* 0x0000001639147235 */ /* 0x080fe20000000014 */
[-C--:B------:R-:W-:Y:S01]  /*2030*/  HFMA2 R58, R36, R21.reuse, R18 ;  /* 0x00000015243a7231 */ /* 0x080fe20000000012 */
[----:B------:R-:W-:Y:S01]  /*2040*/  HFMA2.MMA R59, R15, R22, R59 ;  /* 0x000000160f3b7235 */ /* 0x000fe2000000003b */
[----:B------:R-:W-:Y:S02]  /*2050*/  HFMA2 R21, R34, R21, R19 ;  /* 0x0000001522157231 */ /* 0x000fe40000000013 */
[----:B------:R-:W-:-:S03]  /*2060*/  HFMA2 R58, R14, R22, R58 ;  /* 0x000000160e3a7231 */ /* 0x000fc6000000003a */
[-C--:B------:R-:W-:Y:S01]  /*2070*/  HFMA2.MMA R20, R33, R23.reuse, R20 ;  /* 0x0000001721147235 */ /* 0x080fe20000000014 */
[----:B------:R-:W-:Y:S02]  /*2080*/  HFMA2 R22, R28, R22, R21 ;  /* 0x000000161c167231 */ /* 0x000fe40000000015 */
[----:B------:R-:W-:Y:S02]  /*2090*/  HFMA2 R21, R32, R23, R58 ;  /* 0x0000001720157231 */ /* 0x000fe4000000003a */
[----:B------:R-:W-:Y:S01]  /*20a0*/  IMAD.WIDE R72, R71, 0x4, R76 ;  /* 0x0000000447487825 */ /* 0x000fe200078e024c */
[----:B------:R-:W-:-:S03]  /*20b0*/  HFMA2.MMA R58, R31, R23, R59 ;  /* 0x000000171f3a7235 */ /* 0x000fc6000000003b */
[----:B------:R-:W-:Y:S01]  /*20c0*/  HFMA2 R59, R30, R23, R22 ;  /* 0x000000171e3b7231 */ /* 0x000fe20000000016 */
[----:B------:R-:W-:Y:S01]  /*20d0*/  HFMA2.MMA R45, R20, R65, R45 ;  /* 0x00000041142d7235 */ /* 0x000fe2000000002d */
[----:B------:R-:W-:Y:S01]  /*20e0*/  HFMA2 R46, R21, R64, R46 ;  /* 0x00000040152e7231 */ /* 0x000fe2000000002e */
[----:B------:R-:W2:Y:S04]  /*20f0*/  LDG.E.128.CONSTANT R16, desc[UR8][R72.64] ;  /* 0x0000000848107981 */ /* 0x000ea8000c1e9d00 */
[----:B------:R-:W0:Y:S01]  /*2100*/  LDS.128 R20, [UR4+0x210] ;  /* 0x00021004ff147984 */ /* 0x000e220008000c00 */
[----:B------:R-:W-:Y:S01]  /*2110*/  HFMA2.MMA R44, R58, R63, R44 ;  /* 0x0000003f3a2c7235 */ /* 0x000fe2000000002c */
[----:B------:R-:W-:Y:S01]  /*2120*/  HFMA2 R43, R59, R62, R43 ;  /* 0x0000003e3b2b7231 */ /* 0x000fe2000000002b */
[----:B0-----:R-:W-:-:S02]  /*2130*/  HFMA2.MMA R58, R26, R20, RZ ;  /* 0x000000141a3a7235 */ /* 0x001fc400000000ff */
[----:B------:R-:W-:-:S06]  /*2140*/  HFMA2.MMA R74, R27, R20, RZ ;  /* 0x000000141b4a7235 */ /* 0x000fcc00000000ff */
[-C--:B------:R-:W-:Y:S01]  /*2150*/  HFMA2.MMA R58, R37, R21.reuse, R58 ;  /* 0x00000015253a7235 */ /* 0x080fe2000000003a */
[-C--:B------:R-:W-:Y:S01]  /*2160*/  HFMA2 R59, R29, R20.reuse, RZ.H0_H0 ;  /* 0x000000141d3b7231 */ /* 0x080fe200000400ff */
[----:B------:R-:W-:Y:S01]  /*2170*/  HFMA2.MMA R74, R35, R21, R74 ;  /* 0x00000015234a7235 */ /* 0x000fe2000000004a */
[----:B------:R-:W-:Y:S02]  /*2180*/  HFMA2 R20, R38, R20, RZ.H0_H0 ;  /* 0x0000001426147231 */ /* 0x000fe400000400ff */
[----:B------:R-:W-:-:S03]  /*2190*/  HFMA2 R59, R36, R21, R59 ;  /* 0x00000015243b7231 */ /* 0x000fc6000000003b */
[-C--:B------:R-:W-:Y:S01]  /*21a0*/  HFMA2.MMA R58, R57, R22.reuse, R58 ;  /* 0x00000016393a7235 */ /* 0x080fe2000000003a */
[----:B------:R-:W-:Y:S01]  /*21b0*/  HFMA2 R20, R34, R21, R20 ;  /* 0x0000001522147231 */ /* 0x000fe20000000014 */
[----:B------:R-:W-:Y:S01]  /*21c0*/  HFMA2.MMA R74, R15, R22, R74 ;  /* 0x000000160f4a7235 */ /* 0x000fe2000000004a */
[-C--:B------:R-:W-:Y:S02]  /*21d0*/  HFMA2 R59, R14, R22.reuse, R59 ;  /* 0x000000160e3b7231 */ /* 0x080fe4000000003b */
[----:B------:R-:W-:-:S03]  /*21e0*/  HFMA2 R22, R28, R22, R20 ;  /* 0x000000161c167231 */ /* 0x000fc60000000014 */
[-C--:B------:R-:W-:Y:S01]  /*21f0*/  HFMA2.MMA R20, R33, R23.reuse, R58 ;  /* 0x0000001721147235 */ /* 0x080fe2000000003a */
[-C--:B------:R-:W-:Y:S01]  /*2200*/  HFMA2 R21, R32, R23.reuse, R59 ;  /* 0x0000001720157231 */ /* 0x080fe2000000003b */
[----:B------:R-:W-:Y:S01]  /*2210*/  HFMA2.MMA R58, R31, R23, R74 ;  /* 0x000000171f3a7235 */ /* 0x000fe2000000004a */
[----:B------:R-:W-:Y:S02]  /*2220*/  HFMA2 R59, R30, R23, R22 ;  /* 0x000000171e3b7231 */ /* 0x000fe40000000016 */
[----:B------:R-:W-:-:S03]  /*2230*/  HFMA2 R49, R21, R64, R49 ;  /* 0x0000004015317231 */ /* 0x000fc60000000031 */
[----:B------:R-:W-:Y:S02]  /*2240*/  HFMA2.MMA R50, R20, R65, R50 ;  /* 0x0000004114327235 */ /* 0x000fe40000000032 */
[----:B------:R-:W0:Y:S01]  /*2250*/  LDS.128 R20, [UR4+0x310] ;  /* 0x00031004ff147984 */ /* 0x000e220008000c00 */
[----:B------:R-:W-:Y:S01]  /*2260*/  HFMA2.MMA R48, R58, R63, R48 ;  /* 0x0000003f3a307235 */ /* 0x000fe20000000030 */
[----:B------:R-:W-:Y:S01]  /*2270*/  HFMA2 R47, R59, R62, R47 ;  /* 0x0000003e3b2f7231 */ /* 0x000fe2000000002f */
[-C--:B0-----:R-:W-:Y:S02]  /*2280*/  HFMA2.MMA R58, R26, R20.reuse, RZ ;  /* 0x000000141a3a7235 */ /* 0x081fe400000000ff */
        /* <DEDUP_REMOVED lines=43> */
[-C--:B------:R-:W-:Y:S02]  /*2540*/  HFMA2.MMA R26, R37, R21.reuse, R26 ;  /* 0x00000015251a7235 */ /* 0x080fe4000000001a */
[----:B------:R-:W-:-:S06]  /*2550*/  HFMA2.MMA R35, R35, R21, R27 ;  /* 0x0000001523237235 */ /* 0x000fcc000000001b */
[-C--:B------:R-:W-:Y:S02]  /*2560*/  HFMA2.MMA R57, R57, R22.reuse, R26 ;  /* 0x0000001639397235 */ /* 0x080fe4000000001a */
[----:B------:R-:W0:Y:S01]  /*2570*/  LDS.128 R24, [UR4+0x20] ;  /* 0x00002004ff187984 */ /* 0x000e220008000c00 */
[-C--:B------:R-:W-:Y:S02]  /*2580*/  HFMA2 R29, R29, R20.reuse, RZ.H0_H0 ;  /* 0x000000141d1d7231 */ /* 0x080fe400000400ff */
[----:B------:R-:W-:Y:S01]  /*2590*/  HFMA2 R20, R38, R20, RZ.H0_H0 ;  /* 0x0000001426147231 */ /* 0x000fe200000400ff */
[----:B------:R-:W-:Y:S01]  /*25a0*/  HFMA2.MMA R35, R15, R22, R35 ;  /* 0x000000160f237235 */ /* 0x000fe20000000023 */
[-C--:B------:R-:W-:Y:S02]  /*25b0*/  HFMA2 R29, R36, R21.reuse, R29 ;  /* 0x00000015241d7231 */ /* 0x080fe4000000001d */
[----:B------:R-:W-:Y:S02]  /*25c0*/  HFMA2 R20, R34, R21, R20 ;  /* 0x0000001522147231 */ /* 0x000fe40000000014 */
[----:B------:R-:W-:-:S02]  /*25d0*/  HFMA2 R29, R14, R22, R29 ;  /* 0x000000160e1d7231 */ /* 0x000fc4000000001d */
[----:B------:R-:W-:Y:S01]  /*25e0*/  HFMA2 R15, R28, R22, R20 ;  /* 0x000000161c0f7231 */ /* 0x000fe20000000014 */
[----:B------:R-:W-:Y:S01]  /*25f0*/  HFMA2.MMA R35, R31, R23, R35 ;  /* 0x000000171f237235 */ /* 0x000fe20000000023 */
[-C--:B------:R-:W-:Y:S01]  /*2600*/  HFMA2 R32, R32, R23.reuse, R29 ;  /* 0x0000001720207231 */ /* 0x080fe2000000001d */
[----:B------:R-:W-:Y:S01]  /*2610*/  HFMA2.MMA R13, R13, R65, R75 ;  /* 0x000000410d0d7235 */ /* 0x000fe2000000004b */
[----:B------:R-:W-:Y:S01]  /*2620*/  HFMA2 R31, R30, R23, R15 ;  /* 0x000000171e1f7231 */ /* 0x000fe2000000000f */
[----:B------:R-:W-:Y:S01]  /*2630*/  HFMA2.MMA R20, R33, R23, R57 ;  /* 0x0000001721147235 */ /* 0x000fe20000000039 */
[----:B--2---:R-:W-:Y:S02]  /*2640*/  LOP3.LUT R23, R18, 0xf000f, RZ, 0xc0, !PT ;  /* 0x000f000f12177812 */ /* 0x004fe400078ec0ff */
[----:B------:R-:W-:Y:S01]  /*2650*/  HFMA2 R21, R31, R62, R12 ;  /* 0x0000003e1f157231 */ /* 0x000fe2000000000c */
[----:B------:R-:W-:Y:S02]  /*2660*/  LOP3.LUT R12, R16, 0xf000f, RZ, 0xc0, !PT ;  /* 0x000f000f100c7812 */ /* 0x000fe400078ec0ff */
[----:B------:R-:W-:-:S02]  /*2670*/  LOP3.LUT R29, R23, 0x64006400, RZ, 0xfc, !PT ;  /* 0x64006400171d7812 */ /* 0x000fc400078efcff */
[----:B------:R-:W-:Y:S01]  /*2680*/  LOP3.LUT R28, R18, 0xf000f0, RZ, 0xc0, !PT ;  /* 0x00f000f0121c7812 */ /* 0x000fe200078ec0ff */
[----:B------:R-:W-:Y:S01]  /*2690*/  HFMA2.MMA R20, R20, R65, R13 ;  /* 0x0000004114147235 */ /* 0x000fe2000000000d */
[----:B------:R-:W-:Y:S01]  /*26a0*/  LOP3.LUT R12, R12, 0x64006400, RZ, 0xfc, !PT ;  /* 0x640064000c0c7812 */ /* 0x000fe200078efcff */
[----:B------:R-:W-:Y:S01]  /*26b0*/  HFMA2 R11, R32, R64, R11 ;  /* 0x00000040200b7231 */ /* 0x000fe2000000000b */
[----:B------:R-:W-:Y:S02]  /*26c0*/  LOP3.LUT R13, R16, 0xf000f0, RZ, 0xc0, !PT ;  /* 0x00f000f0100d7812 */ /* 0x000fe400078ec0ff */
[C---:B------:R-:W-:Y:S02]  /*26d0*/  LOP3.LUT R14, R17.reuse, 0xf000f, RZ, 0xc0, !PT ;  /* 0x000f000f110e7812 */ /* 0x040fe400078ec0ff */
[----:B------:R-:W-:Y:S02]  /*26e0*/  LOP3.LUT R22, R17, 0xf000f0, RZ, 0xc0, !PT ;  /* 0x00f000f011167812 */ /* 0x000fe400078ec0ff */
[----:B------:R-:W-:-:S02]  /*26f0*/  SHF.R.U32.HI R34, RZ, 0x8, R18 ;  /* 0x00000008ff227819 */ /* 0x000fc40000011612 */
[----:B------:R-:W-:Y:S01]  /*2700*/  LOP3.LUT R32, R28, 0x64006400, RZ, 0xfc, !PT ;  /* 0x640064001c207812 */ /* 0x000fe200078efcff */
[----:B------:R-:W-:Y:S01]  /*2710*/  HFMA2.MMA R28, R29, 1, 1, R4 ;  /* 0x3c003c001d1c7835 */ /* 0x000fe20000000004 */
[----:B------:R-:W-:Y:S01]  /*2720*/  LOP3.LUT R18, R19, 0xf000f, RZ, 0xc0, !PT ;  /* 0x000f000f13127812 */ /* 0x000fe200078ec0ff */
[----:B------:R-:W-:Y:S01]  /*2730*/  HADD2 R23, R12, R61 ;  /* 0x0000003d0c177230 */ /* 0x000fe20000000000 */
[----:B------:R-:W-:Y:S02]  /*2740*/  LOP3.LUT R13, R13, 0x64006400, RZ, 0xfc, !PT ;  /* 0x640064000d0d7812 */ /* 0x000fe400078efcff */
[----:B------:R-:W-:Y:S02]  /*2750*/  LOP3.LUT R15, R14, 0x64006400, RZ, 0xfc, !PT ;  /* 0x640064000e0f7812 */ /* 0x000fe400078efcff */
[----:B------:R-:W-:Y:S02]  /*2760*/  LOP3.LUT R30, R19, 0xf000f0, RZ, 0xc0, !PT ;  /* 0x00f000f0131e7812 */ /* 0x000fe400078ec0ff */
[----:B------:R-:W-:-:S02]  /*2770*/  LOP3.LUT R14, R22, 0x64006400, RZ, 0xfc, !PT ;  /* 0x64006400160e7812 */ /* 0x000fc400078efcff */
[----:B------:R-:W-:Y:S01]  /*2780*/  LOP3.LUT R31, R18, 0x64006400, RZ, 0xfc, !PT ;  /* 0x64006400121f7812 */ /* 0x000fe200078efcff */
[----:B------:R-:W-:Y:S01]  /*2790*/  HFMA2.MMA R10, R35, R63, R10 ;  /* 0x0000003f230a7235 */ /* 0x000fe2000000000a */
[----:B------:R-:W-:Y:S02]  /*27a0*/  SHF.R.U32.HI R16, RZ, 0x8, R16 ;  /* 0x00000008ff107819 */ /* 0x000fe40000011610 */
[----:B------:R-:W-:Y:S01]  /*27b0*/  SHF.R.U32.HI R17, RZ, 0x8, R17 ;  /* 0x00000008ff117819 */ /* 0x000fe20000011611 */
[----:B------:R-:W-:Y:S01]  /*27c0*/  HFMA2.MMA R22, R13, 0.0625, 0.0625, R60 ;  /* 0x2c002c000d167835 */ /* 0x000fe2000000003c */
[----:B------:R-:W-:Y:S01]  /*27d0*/  LOP3.LUT R35, R30, 0x64006400, RZ, 0xfc, !PT ;  /* 0x640064001e237812 */ /* 0x000fe200078efcff */
[----:B------:R-:W-:Y:S01]  /*27e0*/  HADD2 R30, R15, R2 ;  /* 0x000000020f1e7230 */ /* 0x000fe20000000000 */
[----:B------:R-:W-:Y:S01]  /*27f0*/  HFMA2.MMA R32, R32, 0.0625, 0.0625, R5 ;  /* 0x2c002c0020207835 */ /* 0x000fe20000000005 */
[----:B------:R-:W-:Y:S01]  /*2800*/  HFMA2 R33, R14, 0.0625, 0.0625, R3 ;  /* 0x2c002c000e217831 */ /* 0x000fe20000000003 */
[-C--:B0-----:R-:W-:Y:S01]  /*2810*/  HFMA2.MMA R18, R23, R24.reuse, RZ ;  /* 0x0000001817127235 */ /* 0x081fe200000000ff */
[----:B------:R-:W-:Y:S01]  /*2820*/  HADD2 R29, R31, R6 ;  /* 0x000000061f1d7230 */ /* 0x000fe20000000000 */
[----:B------:R-:W-:Y:S01]  /*2830*/  HFMA2.MMA R57, R28, R24, RZ ;  /* 0x000000181c397235 */ /* 0x000fe200000000ff */
[----:B------:R-:W-:-:S02]  /*2840*/  LOP3.LUT R12, R16, 0xf000f, RZ, 0xc0, !PT ;  /* 0x000f000f100c7812 */ /* 0x000fc400078ec0ff */
[----:B------:R-:W-:Y:S02]  /*2850*/  LOP3.LUT R13, R17, 0xf000f, RZ, 0xc0, !PT ;  /* 0x000f000f110d7812 */ /* 0x000fe400078ec0ff */
[----:B------:R-:W-:Y:S01]  /*2860*/  LOP3.LUT R14, R34, 0xf000f, RZ, 0xc0, !PT ;  /* 0x000f000f220e7812 */ /* 0x000fe200078ec0ff */
[----:B------:R-:W-:Y:S01]  /*2870*/  HFMA2 R31, R35, 0.0625, 0.0625, R8 ;  /* 0x2c002c00231f7831 */ /* 0x000fe20000000008 */
[----:B------:R-:W-:Y:S01]  /*2880*/  SHF.R.U32.HI R35, RZ, 0x8, R19 ;  /* 0x00000008ff237819 */ /* 0x000fe20000011613 */
[-C--:B------:R-:W-:Y:S01]  /*2890*/  HFMA2 R74, R30, R24.reuse, RZ.H0_H0 ;  /* 0x000000181e4a7231 */ /* 0x080fe200000400ff */
[----:B------:R-:W-:Y:S01]  /*28a0*/  LOP3.LUT R38, R12, 0x64006400, RZ, 0xfc, !PT ;  /* 0x640064000c267812 */ /* 0x000fe200078efcff */
[----:B------:R-:W-:Y:S01]  /*28b0*/  HFMA2 R24, R29, R24, RZ.H0_H0 ;  /* 0x000000181d187231 */ /* 0x000fe200000400ff */
[----:B------:R-:W-:Y:S02]  /*28c0*/  LOP3.LUT R37, R13, 0x64006400, RZ, 0xfc, !PT ;  /* 0x640064000d257812 */ /* 0x000fe400078efcff */
[----:B------:R-:W-:Y:S01]  /*28d0*/  LOP3.LUT R19, R14, 0x64006400, RZ, 0xfc, !PT ;  /* 0x640064000e137812 */ /* 0x000fe200078efcff */
[-C--:B------:R-:W-:Y:S01]  /*28e0*/  HFMA2.MMA R18, R22, R25.reuse, R18 ;  /* 0x0000001916127235 */ /* 0x080fe20000000012 */
[----:B------:R-:W0:Y:S01]  /*28f0*/  LDS.128 R12, [UR4+0x120] ;  /* 0x00012004ff0c7984 */ /* 0x000e220008000c00 */
[-C--:B------:R-:W-:Y:S01]  /*2900*/  HFMA2 R74, R33, R25.reuse, R74 ;  /* 0x00000019214a7231 */ /* 0x080fe2000000004a */
[----:B------:R-:W-:Y:S01]  /*2910*/  HFMA2.MMA R57, R32, R25, R57 ;  /* 0x0000001920397235 */ /* 0x000fe20000000039 */
[----:B------:R-:W-:Y:S01]  /*2920*/  HFMA2 R25, R31, R25, R24 ;  /* 0x000000191f197231 */ /* 0x000fe20000000018 */
[----:B------:R-:W-:-:S04]  /*2930*/  LOP3.LUT R24, R35, 0xf000f, RZ, 0xc0, !PT ;  /* 0x000f000f23187812 */ /* 0x000fc800078ec0ff */
[----:B------:R-:W-:Y:S01]  /*2940*/  LOP3.LUT R75, R24, 0x64006400, RZ, 0xfc, !PT ;  /* 0x64006400184b7812 */ /* 0x000fe200078efcff */
[----:B------:R-:W-:-:S05]  /*2950*/  HFMA2.MMA R37, R37, 1, 1, R2 ;  /* 0x3c003c0025257835 */ /* 0x000fca0000000002 */
[----:B------:R-:W-:Y:S01]  /*2960*/  HFMA2.MMA R24, R75, 1, 1, R6 ;  /* 0x3c003c004b187835 */ /* 0x000fe20000000006 */
[----:B------:R-:W-:Y:S01]  /*2970*/  LOP3.LUT R16, R16, 0xf000f0, RZ, 0xc0, !PT ;  /* 0x00f000f010107812 */ /* 0x000fe200078ec0ff */
[----:B------:R-:W-:-:S03]  /*2980*/  HADD2 R36, R19, R4 ;  /* 0x0000000413247230 */ /* 0x000fc60000000000 */
[----:B------:R-:W-:Y:S02]  /*2990*/  HFMA2 R19, R37, R26, R74 ;  /* 0x0000001a25137231 */ /* 0x000fe4000000004a */
[----:B------:R-:W-:-:S03]  /*29a0*/  HADD2 R38, R38, R61 ;  /* 0x0000003d26267230 */ /* 0x000fc60000000000 */
[----:B------:R-:W-:Y:S01]  /*29b0*/  HFMA2 R74, R24, R26, R25 ;  /* 0x0000001a184a7231 */ /* 0x000fe20000000019 */
[----:B------:R-:W-:Y:S02]  /*29c0*/  LOP3.LUT R25, R16, 0x64006400, RZ, 0xfc, !PT ;  /* 0x6400640010197812 */ /* 0x000fe400078efcff */
[----:B------:R-:W-:Y:S01]  /*29d0*/  LOP3.LUT R17, R17, 0xf000f0, RZ, 0xc0, !PT ;  /* 0x00f000f011117812 */ /* 0x000fe200078ec0ff */
[-C--:B------:R-:W-:Y:S01]  /*29e0*/  HFMA2.MMA R18, R38, R26.reuse, R18 ;  /* 0x0000001a26127235 */ /* 0x080fe20000000012 */
[----:B------:R-:W-:Y:S02]  /*29f0*/  LOP3.LUT R34, R34, 0xf000f0, RZ, 0xc0, !PT ;  /* 0x00f000f022227812 */ /* 0x000fe400078ec0ff */
[----:B------:R-:W-:Y:S02]  /*2a00*/  HFMA2.MMA R25, R25, 0.0625, 0.0625, R60 ;  /* 0x2c002c0019197835 */ /* 0x000fe4000000003c */
[----:B------:R-:W-:Y:S01]  /*2a10*/  HFMA2.MMA R57, R36, R26, R57 ;  /* 0x0000001a24397235 */ /* 0x000fe20000000039 */
[----:B------:R-:W-:-:S02]  /*2a20*/  LOP3.LUT R26, R17, 0x64006400, RZ, 0xfc, !PT ;  /* 0x64006400111a7812 */ /* 0x000fc400078efcff */
[----:B------:R-:W-:-:S03]  /*2a30*/  LOP3.LUT R34, R34, 0x64006400, RZ, 0xfc, !PT ;  /* 0x6400640022227812 */ /* 0x000fc600078efcff */
[----:B------:R-:W-:Y:S01]  /*2a40*/  HFMA2 R26, R26, 0.0625, 0.0625, R3 ;  /* 0x2c002c001a1a7831 */ /* 0x000fe20000000003 */
[----:B------:R-:W-:Y:S02]  /*2a50*/  HFMA2.MMA R18, R25, R27, R18 ;  /* 0x0000001b19127235 */ /* 0x000fe40000000012 */
[----:B------:R-:W-:Y:S02]  /*2a60*/  HFMA2.MMA R34, R34, 0.0625, 0.0625, R5 ;  /* 0x2c002c0022227835 */ /* 0x000fe40000000005 */
[----:B0-----:R-:W-:Y:S01]  /*2a70*/  HFMA2.MMA R16, R23, R12, RZ ;  /* 0x0000000c17107235 */ /* 0x001fe200000000ff */
[----:B------:R-:W-:Y:S01]  /*2a80*/  HFMA2 R19, R26, R27, R19 ;  /* 0x0000001b1a137231 */ /* 0x000fe20000000013 */
[----:B------:R-:W-:Y:S01]  /*2a90*/  LOP3.LUT R35, R35, 0xf000f0, RZ, 0xc0, !PT ;  /* 0x00f000f023237812 */ /* 0x000fe200078ec0ff */
[----:B------:R-:W-:Y:S01]  /*2aa0*/  HFMA2 R17, R30, R12, RZ.H0_H0 ;  /* 0x0000000c1e117231 */ /* 0x000fe200000400ff */
[----:B------:R-:W-:Y:S01]  /*2ab0*/  HFMA2.MMA R41, R18, R65, R41 ;  /* 0x0000004112297235 */ /* 0x000fe20000000029 */
[----:B------:R-:W-:Y:S01]  /*2ac0*/  HFMA2 R42, R19, R64, R42 ;  /* 0x00000040132a7231 */ /* 0x000fe2000000002a */
[----:B------:R-:W-:Y:S01]  /*2ad0*/  HFMA2.MMA R18, R28, R12, RZ ;  /* 0x0000000c1c127235 */ /* 0x000fe200000000ff */
[----:B------:R-:W-:Y:S01]  /*2ae0*/  HFMA2 R19, R29, R12, RZ.H0_H0 ;  /* 0x0000000c1d137231 */ /* 0x000fe200000400ff */
[----:B------:R-:W-:Y:S01]  /*2af0*/  HFMA2.MMA R57, R34, R27, R57 ;  /* 0x0000001b22397235 */ /* 0x000fe20000000039 */
[----:B------:R-:W-:Y:S01]  /*2b00*/  LOP3.LUT R35, R35, 0x64006400, RZ, 0xfc, !PT ;  /* 0x6400640023237812 */ /* 0x000fe200078efcff */
[----:B------:R-:W-:-:S04]  /*2b10*/  HFMA2.MMA R12, R22, R13, R16 ;  /* 0x0000000d160c7235 */ /* 0x000fc80000000010 */
[----:B------:R-:W-:Y:S02]  /*2b20*/  HFMA2 R35, R35, 0.0625, 0.0625, R8 ;  /* 0x2c002c0023237831 */ /* 0x000fe40000000008 */
[----:B------:R-:W-:Y:S02]  /*2b30*/  HFMA2.MMA R40, R57, R63, R40 ;  /* 0x0000003f39287235 */ /* 0x000fe40000000028 */
[----:B------:R-:W-:Y:S01]  /*2b40*/  HFMA2.MMA R12, R38, R14, R12 ;  /* 0x0000000e260c7235 */ /* 0x000fe2000000000c */
[----:B------:R-:W-:Y:S01]  /*2b50*/  HFMA2 R74, R35, R27, R74 ;  /* 0x0000001b234a7231 */ /* 0x000fe2000000004a */
[----:B------:R-:W-:Y:S01]  /*2b60*/  HFMA2.MMA R57, R32, R13, R18 ;  /* 0x0000000d20397235 */ /* 0x000fe20000000012 */
[-C--:B------:R-:W-:Y:S02]  /*2b70*/  HFMA2 R27, R33, R13.reuse, R17 ;  /* 0x0000000d211b7231 */ /* 0x080fe40000000011 */
[----:B------:R-:W-:Y:S02]  /*2b80*/  HFMA2 R39, R74, R62, R39 ;  /* 0x0000003e4a277231 */ /* 0x000fe40000000027 */
[----:B------:R-:W-:Y:S01]  /*2b90*/  HFMA2 R74, R31, R13, R19 ;  /* 0x0000000d1f4a7231 */ /* 0x000fe20000000013 */
[----:B------:R-:W-:Y:S01]  /*2ba0*/  HFMA2.MMA R12, R25, R15, R12 ;  /* 0x0000000f190c7235 */ /* 0x000fe2000000000c */
[-C--:B------:R-:W-:Y:S01]  /*2bb0*/  HFMA2 R13, R37, R14.reuse, R27 ;  /* 0x0000000e250d7231 */ /* 0x080fe2000000001b */
[----:B------:R-:W-:Y:S01]  /*2bc0*/  HFMA2.MMA R27, R36, R14, R57 ;  /* 0x0000000e241b7235 */ /* 0x000fe20000000039 */
[----:B------:R-:W-:-:S02]  /*2bd0*/  HFMA2 R57, R24, R14, R74 ;  /* 0x0000000e18397231 */ /* 0x000fc4000000004a */
[----:B------:R-:W-:Y:S02]  /*2be0*/  HFMA2 R13, R26, R15, R13 ;  /* 0x0000000f1a0d7231 */ /* 0x000fe4000000000d */
[----:B------:R-:W-:-:S04]  /*2bf0*/  IMAD.WIDE R72, R71, 0x4, R72 ;  /* 0x0000000447487825 */ /* 0x000fc800078e0248 */
[----:B------:R-:W-:Y:S01]  /*2c00*/  HFMA2 R57, R35, R15, R57 ;  /* 0x0000000f23397231 */ /* 0x000fe20000000039 */
[----:B------:R-:W-:Y:S01]  /*2c10*/  HFMA2.MMA R45, R12, R65, R45 ;  /* 0x000000410c2d7235 */ /* 0x000fe2000000002d */
[----:B------:R-:W-:Y:S01]  /*2c20*/  HFMA2 R46, R13, R64, R46 ;  /* 0x000000400d2e7231 */ /* 0x000fe2000000002e */
[----:B------:R-:W-:Y:S01]  /*2c30*/  HFMA2.MMA R27, R34, R15, R27 ;  /* 0x0000000f221b7235 */ /* 0x000fe2000000001b */
[----:B------:R-:W2:Y:S04]  /*2c40*/  LDG.E.128.CONSTANT R16, desc[UR8][R72.64] ;  /* 0x0000000848107981 */ /* 0x000ea8000c1e9d00 */
[----:B------:R-:W0:Y:S03]  /*2c50*/  LDS.128 R12, [UR4+0x220] ;  /* 0x00022004ff0c7984 */ /* 0x000e260008000c00 */
[----:B------:R-:W-:Y:S01]  /*2c60*/  HFMA2.MMA R44, R27, R63, R44 ;  /* 0x0000003f1b2c7235 */ /* 0x000fe2000000002c */
[----:B------:R-:W-:Y:S01]  /*2c70*/  HFMA2 R43, R57, R62, R43 ;  /* 0x0000003e392b7231 */ /* 0x000fe2000000002b */
[----:B0-----:R-:W-:-:S02]  /*2c80*/  HFMA2.MMA R27, R23, R12, RZ ;  /* 0x0000000c171b7235 */ /* 0x001fc400000000ff */
[----:B------:R-:W-:-:S06]  /*2c90*/  HFMA2.MMA R74, R28, R12, RZ ;  /* 0x0000000c1c4a7235 */ /* 0x000fcc00000000ff */
[-C--:B------:R-:W-:Y:S01]  /*2ca0*/  HFMA2.MMA R27, R22, R13.reuse, R27 ;  /* 0x0000000d161b7235 */ /* 0x080fe2000000001b */
[-C--:B------:R-:W-:Y:S02]  /*2cb0*/  HFMA2 R57, R30, R12.reuse, RZ.H0_H0 ;  /* 0x0000000c1e397231 */ /* 0x080fe400000400ff */
[----:B------:R-:W-:Y:S01]  /*2cc0*/  HFMA2 R12, R29, R12, RZ.H0_H0 ;  /* 0x0000000c1d0c7231 */ /* 0x000fe200000400ff */
[----:B------:R-:W-:Y:S01]  /*2cd0*/  HFMA2.MMA R74, R32, R13, R74 ;  /* 0x0000000d204a7235 */ /* 0x000fe2000000004a */
[----:B------:R-:W-:-:S03]  /*2ce0*/  HFMA2 R57, R33, R13, R57 ;  /* 0x0000000d21397231 */ /* 0x000fc60000000039 */
[-C--:B------:R-:W-:Y:S01]  /*2cf0*/  HFMA2.MMA R27, R38, R14.reuse, R27 ;  /* 0x0000000e261b7235 */ /* 0x080fe2000000001b */
[----:B------:R-:W-:Y:S02]  /*2d00*/  HFMA2 R12, R31, R13, R12 ;  /* 0x0000000d1f0c7231 */ /* 0x000fe4000000000c */
[-C--:B------:R-:W-:Y:S02]  /*2d10*/  HFMA2 R13, R37, R14.reuse, R57 ;  /* 0x0000000e250d7231 */ /* 0x080fe40000000039 */
[----:B------:R-:W-:Y:S01]  /*2d20*/  HFMA2 R57, R24, R14, R12 ;  /* 0x0000000e18397231 */ /* 0x000fe2000000000c */
[----:B------:R-:W-:Y:S02]  /*2d30*/  HFMA2.MMA R74, R36, R14, R74 ;  /* 0x0000000e244a7235 */ /* 0x000fe4000000004a */
[----:B------:R-:W-:Y:S01]  /*2d40*/  HFMA2.MMA R12, R25, R15, R27 ;  /* 0x0000000f190c7235 */ /* 0x000fe2000000001b */
[-C--:B------:R-:W-:Y:S02]  /*2d50*/  HFMA2 R13, R26, R15.reuse, R13 ;  /* 0x0000000f1a0d7231 */ /* 0x080fe4000000000d */
[----:B------:R-:W-:-:S02]  /*2d60*/  HFMA2 R57, R35, R15, R57 ;  /* 0x0000000f23397231 */ /* 0x000fc40000000039 */
[----:B------:R-:W-:Y:S01]  /*2d70*/  HFMA2 R49, R13, R64, R49 ;  /* 0x000000400d317231 */ /* 0x000fe20000000031 */
[----:B------:R-:W-:Y:S02]  /*2d80*/  HFMA2.MMA R27, R34, R15, R74 ;  /* 0x0000000f221b7235 */ /* 0x000fe4000000004a */
[----:B------:R-:W-:Y:S02]  /*2d90*/  HFMA2.MMA R50, R12, R65, R50 ;  /* 0x000000410c327235 */ /* 0x000fe40000000032 */
[----:B------:R-:W0:Y:S04]  /*2da0*/  LDS.128 R12, [UR4+0x320] ;  /* 0x00032004ff0c7984 */ /* 0x000e280008000c00 */
        /* <DEDUP_REMOVED lines=41> */
[----:B------:R-:W0:Y:S02]  /*3040*/  LDS.128 R12, [UR4+0x520] ;  /* 0x00052004ff0c7984 */ /* 0x000e240008000c00 */
[-C--:B0-----:R-:W-:Y:S01]  /*3050*/  HFMA2.MMA R28, R28, R12.reuse, RZ ;  /* 0x0000000c1c1c7235 */ /* 0x081fe200000000ff */
[-C--:B------:R-:W-:Y:S01]  /*3060*/  HFMA2 R30, R30, R12.reuse, RZ.H0_H0 ;  /* 0x0000000c1e1e7231 */ /* 0x080fe200000400ff */
[----:B------:R-:W-:Y:S01]  /*3070*/  HFMA2.MMA R23, R23, R12, RZ ;  /* 0x0000000c17177235 */ /* 0x000fe200000000ff */
[----:B------:R-:W-:-:S05]  /*3080*/  HFMA2 R12, R29, R12, RZ.H0_H0 ;  /* 0x0000000c1d0c7231 */ /* 0x000fca00000400ff */
[-C--:B------:R-:W-:Y:S01]  /*3090*/  HFMA2.MMA R28, R32, R13.reuse, R28 ;  /* 0x0000000d201c7235 */ /* 0x080fe2000000001c */
[-C--:B------:R-:W-:Y:S01]  /*30a0*/  HFMA2 R30, R33, R13.reuse, R30 ;  /* 0x0000000d211e7231 */ /* 0x080fe2000000001e */
[----:B------:R-:W-:Y:S01]  /*30b0*/  HFMA2.MMA R23, R22, R13, R23 ;  /* 0x0000000d16177235 */ /* 0x000fe20000000017 */
[----:B------:R-:W-:Y:S02]  /*30c0*/  HFMA2 R12, R31, R13, R12 ;  /* 0x0000000d1f0c7231 */ /* 0x000fe4000000000c */
[----:B------:R-:W-:-:S03]  /*30d0*/  HFMA2 R13, R37, R14, R30 ;  /* 0x0000000e250d7231 */ /* 0x000fc6000000001e */
[-C--:B------:R-:W-:Y:S02]  /*30e0*/  HFMA2.MMA R36, R36, R14.reuse, R28 ;  /* 0x0000000e24247235 */ /* 0x080fe4000000001c */
[----:B------:R-:W0:Y:S01]  /*30f0*/  LDS.128 R28, [UR4+0x30] ;  /* 0x00003004ff1c7984 */ /* 0x000e220008000c00 */
[----:B------:R-:W-:Y:S01]  /*3100*/  HFMA2.MMA R23, R38, R14, R23 ;  /* 0x0000000e26177235 */ /* 0x000fe20000000017 */
[----:B------:R-:W-:-:S04]  /*3110*/  HFMA2 R12, R24, R14, R12 ;  /* 0x0000000e180c7231 */ /* 0x000fc8000000000c */
[----:B------:R-:W-:-:S03]  /*3120*/  HFMA2.MMA R36, R34, R15, R36 ;  /* 0x0000000f22247235 */ /* 0x000fc60000000024 */
[----:B------:R-:W-:Y:S01]  /*3130*/  HFMA2.MMA R23, R25, R15, R23 ;  /* 0x0000000f19177235 */ /* 0x000fe20000000017 */
[----:B------:R-:W-:-:S04]  /*3140*/  HFMA2 R12, R35, R15, R12 ;  /* 0x0000000f230c7231 */ /* 0x000fc8000000000c */
[----:B------:R-:W-:Y:S01]  /*3150*/  HFMA2.MMA R10, R36, R63, R10 ;  /* 0x0000003f240a7235 */ /* 0x000fe2000000000a */
[----:B--2---:R-:W-:Y:S02]  /*3160*/  LOP3.LUT R22, R17, 0xf000f0, RZ, 0xc0, !PT ;  /* 0x00f000f011167812 */ /* 0x004fe400078ec0ff */
[----:B------:R-:W-:Y:S01]  /*3170*/  HFMA2.MMA R20, R23, R65, R20 ;  /* 0x0000004117147235 */ /* 0x000fe20000000014 */
[C---:B------:R-:W-:Y:S01]  /*3180*/  LOP3.LUT R23, R18.reuse, 0xf000f, RZ, 0xc0, !PT ;  /* 0x000f000f12177812 */ /* 0x040fe200078ec0ff */
[----:B------:R-:W-:Y:S01]  /*3190*/  HFMA2 R21, R12, R62, R21 ;  /* 0x0000003e0c157231 */ /* 0x000fe20000000015 */
[----:B------:R-:W-:Y:S02]  /*31a0*/  LOP3.LUT R24, R18, 0xf000f0, RZ, 0xc0, !PT ;  /* 0x00f000f012187812 */ /* 0x000fe400078ec0ff */
[----:B------:R-:W-:Y:S02]  /*31b0*/  SHF.R.U32.HI R36, RZ, 0x8, R18 ;  /* 0x00000008ff247819 */ /* 0x000fe40000011612 */
[----:B------:R-:W-:-:S02]  /*31c0*/  LOP3.LUT R12, R16, 0xf000f, RZ, 0xc0, !PT ;  /* 0x000f000f100c7812 */ /* 0x000fc400078ec0ff */
[C---:B------:R-:W-:Y:S02]  /*31d0*/  LOP3.LUT R18, R19.reuse, 0xf000f, RZ, 0xc0, !PT ;  /* 0x000f000f13127812 */ /* 0x040fe400078ec0ff */
[----:B------:R-:W-:Y:S02]  /*31e0*/  LOP3.LUT R25, R19, 0xf000f0, RZ, 0xc0, !PT ;  /* 0x00f000f013197812 */ /* 0x000fe400078ec0ff */
[----:B------:R-:W-:Y:S02]  /*31f0*/  SHF.R.U32.HI R37, RZ, 0x8, R19 ;  /* 0x00000008ff257819 */ /* 0x000fe40000011613 */
[----:B------:R-:W-:Y:S02]  /*3200*/  LOP3.LUT R22, R22, 0x64006400, RZ, 0xfc, !PT ;  /* 0x6400640016167812 */ /* 0x000fe400078efcff */
[----:B------:R-:W-:Y:S01]  /*3210*/  LOP3.LUT R19, R23, 0x64006400, RZ, 0xfc, !PT ;  /* 0x6400640017137812 */ /* 0x000fe200078efcff */
[----:B------:R-:W-:Y:S01]  /*3220*/  HFMA2 R32, R26, R15, R13 ;  /* 0x0000000f1a207231 */ /* 0x000fe2000000000d */
[----:B------:R-:W-:Y:S01]  /*3230*/  LOP3.LUT R14, R12, 0x64006400, RZ, 0xfc, !PT ;  /* 0x640064000c0e7812 */ /* 0x000fe200078efcff */
[----:B------:R-:W-:Y:S01]  /*3240*/  HFMA2 R26, R22, 0.0625, 0.0625, R3 ;  /* 0x2c002c00161a7831 */ /* 0x000fe20000000003 */
[----:B------:R-:W-:-:S02]  /*3250*/  LOP3.LUT R13, R16, 0xf000f0, RZ, 0xc0, !PT ;  /* 0x00f000f0100d7812 */ /* 0x000fc400078ec0ff */
[----:B------:R-:W-:Y:S01]  /*3260*/  LOP3.LUT R15, R17, 0xf000f, RZ, 0xc0, !PT ;  /* 0x000f000f110f7812 */ /* 0x000fe200078ec0ff */
[----:B------:R-:W-:Y:S01]  /*3270*/  HFMA2.MMA R22, R19, 1, 1, R4 ;  /* 0x3c003c0013167835 */ /* 0x000fe20000000004 */
[----:B------:R-:W-:Y:S01]  /*3280*/  LOP3.LUT R24, R24, 0x64006400, RZ, 0xfc, !PT ;  /* 0x6400640018187812 */ /* 0x000fe200078efcff */
[----:B------:R-:W-:Y:S01]  /*3290*/  HFMA2.MMA R58, R27, R63, R58 ;  /* 0x0000003f1b3a7235 */ /* 0x000fe2000000003a */
[----:B------:R-:W-:Y:S01]  /*32a0*/  HFMA2 R59, R57, R62, R59 ;  /* 0x0000003e393b7231 */ /* 0x000fe2000000003b */
[----:B------:R-:W-:Y:S01]  /*32b0*/  LOP3.LUT R27, R13, 0x64006400, RZ, 0xfc, !PT ;  /* 0x640064000d1b7812 */ /* 0x000fe200078efcff */
[----:B------:R-:W-:Y:S01]  /*32c0*/  HADD2 R33, R14, R61 ;  /* 0x0000003d0e217230 */ /* 0x000fe20000000000 */
[----:B------:R-:W-:Y:S02]  /*32d0*/  LOP3.LUT R57, R25, 0x64006400, RZ, 0xfc, !PT ;  /* 0x6400640019397812 */ /* 0x000fe400078efcff */
[----:B------:R-:W-:Y:S02]  /*32e0*/  LOP3.LUT R15, R15, 0x64006400, RZ, 0xfc, !PT ;  /* 0x640064000f0f7812 */ /* 0x000fe400078efcff */
[----:B------:R-:W-:Y:S01]  /*32f0*/  LOP3.LUT R35, R18, 0x64006400, RZ, 0xfc, !PT ;  /* 0x6400640012237812 */ /* 0x000fe200078efcff */
[----:B------:R-:W-:Y:S01]  /*3300*/  HFMA2.MMA R25, R24, 0.0625, 0.0625, R5 ;  /* 0x2c002c0018197835 */ /* 0x000fe20000000005 */
[----:B------:R-:W-:Y:S01]  /*3310*/  HFMA2 R11, R32, R64, R11 ;  /* 0x00000040200b7231 */ /* 0x000fe2000000000b */
[----:B------:R-:W-:Y:S01]  /*3320*/  SHF.R.U32.HI R16, RZ, 0x8, R16 ;  /* 0x00000008ff107819 */ /* 0x000fe20000011610 */
[----:B------:R-:W-:Y:S01]  /*3330*/  HFMA2 R24, R57, 0.0625, 0.0625, R8 ;  /* 0x2c002c0039187831 */ /* 0x000fe20000000008 */
[----:B------:R-:W-:Y:S01]  /*3340*/  SHF.R.U32.HI R17, RZ, 0x8, R17 ;  /* 0x00000008ff117819 */ /* 0x000fe20000011611 */
[----:B------:R-:W-:Y:S01]  /*3350*/  HFMA2.MMA R27, R27, 0.0625, 0.0625, R60 ;  /* 0x2c002c001b1b7835 */ /* 0x000fe2000000003c */
[----:B------:R-:W-:Y:S01]  /*3360*/  HADD2 R23, R15, R2 ;  /* 0x000000020f177230 */ /* 0x000fe20000000000 */
[-C--:B0-----:R-:W-:Y:S01]  /*3370*/  HFMA2.MMA R18, R33, R28.reuse, RZ ;  /* 0x0000001c21127235 */ /* 0x081fe200000000ff */
[----:B------:R-:W-:Y:S01]  /*3380*/  HADD2 R32, R35, R6 ;  /* 0x0000000623207230 */ /* 0x000fe20000000000 */
[----:B------:R-:W-:Y:S01]  /*3390*/  HFMA2.MMA R57, R22, R28, RZ ;  /* 0x0000001c16397235 */ /* 0x000fe200000000ff */
[----:B------:R-:W-:Y:S01]  /*33a0*/  LOP3.LUT R13, R16, 0xf000f, RZ, 0xc0, !PT ;  /* 0x000f000f100d7812 */ /* 0x000fe200078ec0ff */
[-C--:B------:R-:W-:Y:S01]  /*33b0*/  HFMA2 R19, R23, R28.reuse, RZ.H0_H0 ;  /* 0x0000001c17137231 */ /* 0x080fe200000400ff */
[----:B------:R-:W-:Y:S01]  /*33c0*/  LOP3.LUT R12, R17, 0xf000f, RZ, 0xc0, !PT ;  /* 0x000f000f110c7812 */ /* 0x000fe200078ec0ff */
[----:B------:R-:W-:Y:S01]  /*33d0*/  HFMA2 R38, R32, R28, RZ.H0_H0 ;  /* 0x0000001c20267231 */ /* 0x000fe200000400ff */
[----:B------:R-:W-:Y:S01]  /*33e0*/  LOP3.LUT R35, R37, 0xf000f, RZ, 0xc0, !PT ;  /* 0x000f000f25237812 */ /* 0x000fe200078ec0ff */
[-C--:B------:R-:W-:Y:S01]  /*33f0*/  HFMA2.MMA R18, R27, R29.reuse, R18 ;  /* 0x0000001d1b127235 */ /* 0x080fe20000000012 */
[-C--:B------:R-:W-:Y:S01]  /*3400*/  HFMA2 R19, R26, R29.reuse, R19 ;  /* 0x0000001d1a137231 */ /* 0x080fe20000000013 */
[----:B------:R-:W-:Y:S01]  /*3410*/  HFMA2.MMA R57, R25, R29, R57 ;  /* 0x0000001d19397235 */ /* 0x000fe20000000039 */
[----:B------:R-:W-:Y:S01]  /*3420*/  HFMA2 R38, R24, R29, R38 ;  /* 0x0000001d18267231 */ /* 0x000fe20000000026 */
[----:B------:R-:W-:-:S02]  /*3430*/  LOP3.LUT R28, R13, 0x64006400, RZ, 0xfc, !PT ;  /* 0x640064000d1c7812 */ /* 0x000fc400078efcff */
[----:B------:R-:W-:Y:S02]  /*3440*/  LOP3.LUT R29, R12, 0x64006400, RZ, 0xfc, !PT ;  /* 0x640064000c1d7812 */ /* 0x000fe400078efcff */
[----:B------:R-:W-:Y:S01]  /*3450*/  LOP3.LUT R77, R35, 0x64006400, RZ, 0xfc, !PT ;  /* 0x64006400234d7812 */ /* 0x000fe200078efcff */
[----:B------:R-:W0:Y:S01]  /*3460*/  LDS.128 R12, [UR4+0x130] ;  /* 0x00013004ff0c7984 */ /* 0x000e220008000c00 */
[----:B------:R-:W-:Y:S01]  /*3470*/  LOP3.LUT R34, R36, 0xf000f, RZ, 0xc0, !PT ;  /* 0x000f000f24227812 */ /* 0x000fe200078ec0ff */
[----:B------:R-:W-:-:S03]  /*3480*/  HADD2 R35, R28, R61 ;  /* 0x0000003d1c237230 */ /* 0x000fc60000000000 */
[----:B------:R-:W-:Y:S01]  /*3490*/  LOP3.LUT R75, R34, 0x64006400, RZ, 0xfc, !PT ;  /* 0x64006400224b7812 */ /* 0x000fe200078efcff */
[----:B------:R-:W-:Y:S02]  /*34a0*/  HFMA2.MMA R34, R29, 1, 1, R2 ;  /* 0x3c003c001d227835 */ /* 0x000fe40000000002 */
[----:B------:R-:W-:Y:S02]  /*34b0*/  HFMA2.MMA R28, R77, 1, 1, R6 ;  /* 0x3c003c004d1c7835 */ /* 0x000fe40000000006 */
[----:B------:R-:W-:Y:S01]  /*34c0*/  HADD2 R29, R75, R4 ;  /* 0x000000044b1d7230 */ /* 0x000fe20000000000 */
[----:B------:R-:W-:Y:S01]  /*34d0*/  LOP3.LUT R16, R16, 0xf000f0, RZ, 0xc0, !PT ;  /* 0x00f000f010107812 */ /* 0x000fe200078ec0ff */
[----:B------:R-:W-:-:S04]  /*34e0*/  HFMA2.MMA R18, R35, R30, R18 ;  /* 0x0000001e23127235 */ /* 0x000fc80000000012 */
[-C--:B------:R-:W-:Y:S01]  /*34f0*/  HFMA2 R19, R34, R30.reuse, R19 ;  /* 0x0000001e22137231 */ /* 0x080fe20000000013 */
[----:B------:R-:W-:Y:S01]  /*3500*/  HFMA2.MMA R57, R29, R30, R57 ;  /* 0x0000001e1d397235 */ /* 0x000fe20000000039 */
[----:B------:R-:W-:Y:S01]  /*3510*/  HFMA2 R74, R28, R30, R38 ;  /* 0x0000001e1c4a7231 */ /* 0x000fe20000000026 */
[----:B------:R-:W-:Y:S02]  /*3520*/  LOP3.LUT R30, R17, 0xf000f0, RZ, 0xc0, !PT ;  /* 0x00f000f0111e7812 */ /* 0x000fe400078ec0ff */
[----:B------:R-:W-:Y:S02]  /*3530*/  LOP3.LUT R17, R16, 0x64006400, RZ, 0xfc, !PT ;  /* 0x6400640010117812 */ /* 0x000fe400078efcff */
[----:B------:R-:W-:Y:S02]  /*3540*/  LOP3.LUT R38, R36, 0xf000f0, RZ, 0xc0, !PT ;  /* 0x00f000f024267812 */ /* 0x000fe400078ec0ff */
[----:B------:R-:W-:Y:S02]  /*3550*/  LOP3.LUT R36, R30, 0x64006400, RZ, 0xfc, !PT ;  /* 0x640064001e247812 */ /* 0x000fe400078efcff */
[----:B------:R-:W-:Y:S01]  /*3560*/  HFMA2.MMA R30, R17, 0.0625, 0.0625, R60 ;  /* 0x2c002c00111e7835 */ /* 0x000fe2000000003c */
[----:B------:R-:W-:-:S02]  /*3570*/  LOP3.LUT R38, R38, 0x64006400, RZ, 0xfc, !PT ;  /* 0x6400640026267812 */ /* 0x000fc400078efcff */
[----:B------:R-:W-:-:S04]  /*3580*/  LOP3.LUT R37, R37, 0xf000f0, RZ, 0xc0, !PT ;  /* 0x00f000f025257812 */ /* 0x000fc800078ec0ff */
[----:B------:R-:W-:Y:S01]  /*3590*/  LOP3.LUT R75, R37, 0x64006400, RZ, 0xfc, !PT ;  /* 0x64006400254b7812 */ /* 0x000fe200078efcff */
[----:B------:R-:W-:Y:S02]  /*35a0*/  HFMA2.MMA R37, R38, 0.0625, 0.0625, R5 ;  /* 0x2c002c0026257835 */ /* 0x000fe40000000005 */
[----:B------:R-:W-:Y:S01]  /*35b0*/  HFMA2.MMA R18, R30, R31, R18 ;  /* 0x0000001f1e127235 */ /* 0x000fe20000000012 */
[----:B------:R-:W-:Y:S02]  /*35c0*/  HFMA2 R36, R36, 0.0625, 0.0625, R3 ;  /* 0x2c002c0024247831 */ /* 0x000fe40000000003 */
[----:B------:R-:W-:Y:S01]  /*35d0*/  HFMA2 R38, R75, 0.0625, 0.0625, R8 ;  /* 0x2c002c004b267831 */ /* 0x000fe20000000008 */
[----:B0-----:R-:W-:Y:S01]  /*35e0*/  HFMA2.MMA R16, R33, R12, RZ ;  /* 0x0000000c21107235 */ /* 0x001fe200000000ff */
[----:B------:R-:W-:Y:S01]  /*35f0*/  HFMA2 R19, R36, R31, R19 ;  /* 0x0000001f24137231 */ /* 0x000fe20000000013 */
[----:B------:R-:W-:Y:S02]  /*3600*/  HFMA2.MMA R57, R37, R31, R57 ;  /* 0x0000001f25397235 */ /* 0x000fe40000000039 */
[----:B------:R-:W-:-:S02]  /*3610*/  HFMA2.MMA R41, R18, R65, R41 ;  /* 0x0000004112297235 */ /* 0x000fc40000000029 */
[----:B------:R-:W-:Y:S01]  /*3620*/  HFMA2.MMA R18, R22, R12, RZ ;  /* 0x0000000c16127235 */ /* 0x000fe200000000ff */
[----:B------:R-:W-:Y:S02]  /*3630*/  HFMA2 R31, R38, R31, R74 ;  /* 0x0000001f261f7231 */ /* 0x000fe4000000004a */
[----:B------:R-:W-:Y:S02]  /*3640*/  HFMA2 R42, R19, R64, R42 ;  /* 0x00000040132a7231 */ /* 0x000fe4000000002a */
[-C--:B------:R-:W-:Y:S02]  /*3650*/  HFMA2 R17, R23, R12.reuse, RZ.H0_H0 ;  /* 0x0000000c17117231 */ /* 0x080fe400000400ff */
[----:B------:R-:W-:Y:S01]  /*3660*/  HFMA2 R19, R32, R12, RZ.H0_H0 ;  /* 0x0000000c20137231 */ /* 0x000fe200000400ff */
[----:B------:R-:W-:Y:S01]  /*3670*/  HFMA2.MMA R40, R57, R63, R40 ;  /* 0x0000003f39287235 */ /* 0x000fe20000000028 */
[----:B------:R-:W-:Y:S01]  /*3680*/  HFMA2 R39, R31, R62, R39 ;  /* 0x0000003e1f277231 */ /* 0x000fe20000000027 */
[-C--:B------:R-:W-:Y:S01]  /*3690*/  HFMA2.MMA R12, R27, R13.reuse, R16 ;  /* 0x0000000d1b0c7235 */ /* 0x080fe20000000010 */
[-C--:B------:R-:W-:Y:S01]  /*36a0*/  HFMA2 R31, R26, R13.reuse, R17 ;  /* 0x0000000d1a1f7231 */ /* 0x080fe20000000011 */
[----:B------:R-:W-:Y:S01]  /*36b0*/  HFMA2.MMA R57, R25, R13, R18 ;  /* 0x0000000d19397235 */ /* 0x000fe20000000012 */
[----:B------:R-:W-:-:S02]  /*36c0*/  HFMA2 R13, R24, R13, R19 ;  /* 0x0000000d180d7231 */ /* 0x000fc40000000013 */
[----:B------:R-:W0:Y:S03]  /*36d0*/  LDS.128 R16, [UR4+0x230] ;  /* 0x00023004ff107984 */ /* 0x000e260008000c00 */
[-C--:B------:R-:W-:Y:S02]  /*36e0*/  HFMA2.MMA R12, R35, R14.reuse, R12 ;  /* 0x0000000e230c7235 */ /* 0x080fe4000000000c */
[----:B------:R-:W-:Y:S01]  /*36f0*/  HFMA2.MMA R57, R29, R14, R57 ;  /* 0x0000000e1d397235 */ /* 0x000fe20000000039 */
[----:B------:R-:W-:-:S05]  /*3700*/  HFMA2 R13, R28, R14, R13 ;  /* 0x0000000e1c0d7231 */ /* 0x000fca000000000d */
[-C--:B------:R-:W-:Y:S01]  /*3710*/  HFMA2.MMA R12, R30, R15.reuse, R12 ;  /* 0x0000000f1e0c7235 */ /* 0x080fe2000000000c */
[----:B------:R-:W-:Y:S01]  /*3720*/  HFMA2 R31, R34, R14, R31 ;  /* 0x0000000e221f7231 */ /* 0x000fe2000000001f */
[----:B------:R-:W-:Y:S01]  /*3730*/  HFMA2.MMA R57, R37, R15, R57 ;  /* 0x0000000f25397235 */ /* 0x000fe20000000039 */
[----:B------:R-:W-:-:S05]  /*3740*/  HFMA2 R13, R38, R15, R13 ;  /* 0x0000000f260d7231 */ /* 0x000fca000000000d */
[----:B------:R-:W-:Y:S01]  /*3750*/  HFMA2.MMA R45, R12, R65, R45 ;  /* 0x000000410c2d7235 */ /* 0x000fe2000000002d */
[----:B------:R-:W-:Y:S02]  /*3760*/  HFMA2 R31, R36, R15, R31 ;  /* 0x0000000f241f7231 */ /* 0x000fe4000000001f */
[----:B------:R-:W-:Y:S01]  /*3770*/  HFMA2 R43, R13, R62, R43 ;  /* 0x0000003e0d2b7231 */ /* 0x000fe2000000002b */
[----:B------:R-:W-:Y:S01]  /*3780*/  HFMA2.MMA R44, R57, R63, R44 ;  /* 0x0000003f392c7235 */ /* 0x000fe2000000002c */
[----:B------:R-:W-:Y:S01]  /*3790*/  HFMA2 R46, R31, R64, R46 ;  /* 0x000000401f2e7231 */ /* 0x000fe2000000002e */
[-C--:B0-----:R-:W-:Y:S02]  /*37a0*/  HFMA2.MMA R12, R33, R16.reuse, RZ ;  /* 0x00000010210c7235 */ /* 0x081fe400000000ff */
[----:B------:R-:W-:Y:S01]  /*37b0*/  HFMA2.MMA R14, R22, R16, RZ ;  /* 0x00000010160e7235 */ /* 0x000fe200000000ff */
[-C--:B------:R-:W-:Y:S02]  /*37c0*/  HFMA2 R13, R23, R16.reuse, RZ.H0_H0 ;  /* 0x00000010170d7231 */ /* 0x080fe400000400ff */
[----:B------:R-:W-:-:S02]  /*37d0*/  HFMA2 R15, R32, R16, RZ.H0_H0 ;  /* 0x00000010200f7231 */ /* 0x000fc400000400ff */
[-C--:B------:R-:W-:Y:S01]  /*37e0*/  HFMA2 R31, R26, R17.reuse, R13 ;  /* 0x000000111a1f7231 */ /* 0x080fe2000000000d */
[-C--:B------:R-:W-:Y:S02]  /*37f0*/  HFMA2.MMA R16, R27, R17.reuse, R12 ;  /* 0x000000111b107235 */ /* 0x080fe4000000000c */
[----:B------:R-:W-:Y:S01]  /*3800*/  HFMA2.MMA R57, R25, R17, R14 ;  /* 0x0000001119397235 */ /* 0x000fe2000000000e */
[----:B------:R-:W-:Y:S02]  /*3810*/  HFMA2 R17, R24, R17, R15 ;  /* 0x0000001118117231 */ /* 0x000fe4000000000f */
[----:B------:R-:W0:Y:S03]  /*3820*/  LDS.128 R12, [UR4+0x330] ;  /* 0x00033004ff0c7984 */ /* 0x000e260008000c00 */
[----:B------:R-:W-:Y:S01]  /*3830*/  HFMA2.MMA R16, R35, R18, R16 ;  /* 0x0000001223107235 */ /* 0x000fe20000000010 */
[----:B------:R-:W-:-:S07]  /*3840*/  HFMA2 R17, R28, R18, R17 ;  /* 0x000000121c117231 */ /* 0x000fce0000000011 */
[----:B------:R-:W-:Y:S02]  /*3850*/  HFMA2.MMA R16, R30, R19, R16 ;  /* 0x000000131e107235 */ /* 0x000fe40000000010 */
[----:B------:R-:W-:Y:S01]  /*3860*/  HFMA2.MMA R57, R29, R18, R57 ;  /* 0x000000121d397235 */ /* 0x000fe20000000039 */
[----:B------:R-:W-:Y:S02]  /*3870*/  HFMA2 R31, R34, R18, R31 ;  /* 0x00000012221f7231 */ /* 0x000fe4000000001f */
[----:B------:R-:W-:-:S03]  /*3880*/  HFMA2 R17, R38, R19, R17 ;  /* 0x0000001326117231 */ /* 0x000fc60000000011 */
[----:B------:R-:W-:Y:S01]  /*3890*/  HFMA2.MMA R50, R16, R65, R50 ;  /* 0x0000004110327235 */ /* 0x000fe20000000032 */
[----:B------:R-:W-:Y:S01]  /*38a0*/  HFMA2 R31, R36, R19, R31 ;  /* 0x00000013241f7231 */ /* 0x000fe2000000001f */
[----:B------:R-:W-:Y:S01]  /*38b0*/  HFMA2.MMA R57, R37, R19, R57 ;  /* 0x0000001325397235 */ /* 0x000fe20000000039 */
[----:B------:R-:W-:Y:S01]  /*38c0*/  HFMA2 R47, R17, R62, R47 ;  /* 0x0000003e112f7231 */ /* 0x000fe2000000002f */
[-C--:B0-----:R-:W-:Y:S01]  /*38d0*/  HFMA2.MMA R16, R33, R12.reuse, RZ ;  /* 0x0000000c21107235 */ /* 0x081fe200000000ff */
[-C--:B------:R-:W-:Y:S01]  /*38e0*/  HFMA2 R17, R23, R12.reuse, RZ.H0_H0 ;  /* 0x0000000c17117231 */ /* 0x080fe200000400ff */
[----:B------:R-:W-:Y:S01]  /*38f0*/  HFMA2.MMA R18, R22, R12, RZ ;  /* 0x0000000c16127235 */ /* 0x000fe200000000ff */
[----:B------:R-:W-:-:S05]  /*3900*/  HFMA2 R19, R32, R12, RZ.H0_H0 ;  /* 0x0000000c20137231 */ /* 0x000fca00000400ff */
[----:B------:R-:W-:Y:S02]  /*3910*/  HFMA2.MMA R12, R27, R13, R16 ;  /* 0x0000000d1b0c7235 */ /* 0x000fe40000000010 */
[----:B------:R-:W-:Y:S02]  /*3920*/  HFMA2.MMA R48, R57, R63, R48 ;  /* 0x0000003f39307235 */ /* 0x000fe40000000030 */
[----:B------:R-:W-:Y:S01]  /*3930*/  HFMA2.MMA R57, R25, R13, R18 ;  /* 0x0000000d19397235 */ /* 0x000fe20000000012 */
[----:B------:R-:W-:-:S03]  /*3940*/  HFMA2 R49, R31, R64, R49 ;  /* 0x000000401f317231 */ /* 0x000fc60000000031 */
[-C--:B------:R-:W-:Y:S01]  /*3950*/  HFMA2.MMA R12, R35, R14.reuse, R12 ;  /* 0x0000000e230c7235 */ /* 0x080fe2000000000c */
[-C--:B------:R-:W-:Y:S02]  /*3960*/  HFMA2 R31, R26, R13.reuse, R17 ;  /* 0x0000000d1a1f7231 */ /* 0x080fe40000000011 */
[----:B------:R-:W-:Y:S01]  /*3970*/  HFMA2 R13, R24, R13, R19 ;  /* 0x0000000d180d7231 */ /* 0x000fe20000000013 */
[----:B------:R-:W-:Y:S01]  /*3980*/  HFMA2.MMA R57, R29, R14, R57 ;  /* 0x0000000e1d397235 */ /* 0x000fe20000000039 */
[-C--:B------:R-:W-:Y:S01]  /*3990*/  HFMA2 R31, R34, R14.reuse, R31 ;  /* 0x0000000e221f7231 */ /* 0x080fe2000000001f */
[----:B------:R-:W0:Y:S02]  /*39a0*/  LDS.128 R16, [UR4+0x430] ;  /* 0x00043004ff107984 */ /* 0x000e240008000c00 */
[-C--:B------:R-:W-:Y:S01]  /*39b0*/  HFMA2.MMA R12, R30, R15.reuse, R12 ;  /* 0x0000000f1e0c7235 */ /* 0x080fe2000000000c */
[----:B------:R-:W-:Y:S02]  /*39c0*/  HFMA2 R14, R28, R14, R13 ;  /* 0x0000000e1c0e7231 */ /* 0x000fe4000000000d */
[-C--:B------:R-:W-:Y:S01]  /*39d0*/  HFMA2 R13, R36, R15.reuse, R31 ;  /* 0x0000000f240d7231 */ /* 0x080fe2000000001f */
[----:B------:R-:W-:Y:S01]  /*39e0*/  HFMA2.MMA R31, R37, R15, R57 ;  /* 0x0000000f251f7235 */ /* 0x000fe20000000039 */
[----:B------:R-:W-:-:S02]  /*39f0*/  HFMA2 R57, R38, R15, R14 ;  /* 0x0000000f26397231 */ /* 0x000fc4000000000e */
[----:B------:R-:W-:Y:S01]  /*3a00*/  HFMA2 R54, R13, R64, R54 ;  /* 0x000000400d367231 */ /* 0x000fe20000000036 */
[----:B------:R-:W-:Y:S02]  /*3a10*/  HFMA2.MMA R53, R12, R65, R53 ;  /* 0x000000410c357235 */ /* 0x000fe40000000035 */
[----:B------:R-:W1:Y:S02]  /*3a20*/  LDS.128 R12, [UR4+0x530] ;  /* 0x00053004ff0c7984 */ /* 0x000e640008000c00 */
[----:B------:R-:W-:Y:S01]  /*3a30*/  HFMA2.MMA R55, R31, R63, R55 ;  /* 0x0000003f1f377235 */ /* 0x000fe20000000037 */
[----:B------:R-:W-:Y:S01]  /*3a40*/  HFMA2 R56, R57, R62, R56 ;  /* 0x0000003e39387231 */ /* 0x000fe20000000038 */
[----:B------:R-:W-:Y:S01]  /*3a50*/  IADD3 R9, R9, 0x20, RZ ;  /* 0x0000002009097810 */ /* 0x000fe20007ffe0ff */
[-C--:B0-----:R-:W-:Y:S02]  /*3a60*/  HFMA2.MMA R31, R33, R16.reuse, RZ ;  /* 0x00000010211f7235 */ /* 0x081fe400000000ff */
[----:B------:R-:W-:Y:S01]  /*3a70*/  HFMA2.MMA R74, R22, R16, RZ ;  /* 0x00000010164a7235 */ /* 0x000fe200000000ff */
[----:B------:R-:W-:-:S02]  /*3a80*/  HFMA2 R57, R23, R16, RZ.H0_H0 ;  /* 0x0000001017397231 */ /* 0x000fc400000400ff */
[----:B------:R-:W-:Y:S01]  /*3a90*/  HFMA2 R75, R32, R16, RZ.H0_H0 ;  /* 0x00000010204b7231 */ /* 0x000fe200000400ff */
[-C--:B-1----:R-:W-:Y:S02]  /*3aa0*/  HFMA2.MMA R33, R33, R12.reuse, RZ ;  /* 0x0000000c21217235 */ /* 0x082fe400000000ff */
[----:B------:R-:W-:Y:S02]  /*3ab0*/  HFMA2.MMA R22, R22, R12, RZ ;  /* 0x0000000c16167235 */ /* 0x000fe400000000ff */
[-C--:B------:R-:W-:Y:S01]  /*3ac0*/  HFMA2.MMA R31, R27, R17.reuse, R31 ;  /* 0x000000111b1f7235 */ /* 0x080fe2000000001f */
[-C--:B------:R-:W-:Y:S01]  /*3ad0*/  HFMA2 R57, R26, R17.reuse, R57 ;  /* 0x000000111a397231 */ /* 0x080fe20000000039 */
[----:B------:R-:W-:Y:S01]  /*3ae0*/  HFMA2.MMA R16, R25, R17, R74 ;  /* 0x0000001119107235 */ /* 0x000fe2000000004a */
[----:B------:R-:W-:Y:S01]  /*3af0*/  HFMA2 R17, R24, R17, R75 ;  /* 0x0000001118117231 */ /* 0x000fe2000000004b */
[-C--:B------:R-:W-:Y:S02]  /*3b00*/  HFMA2.MMA R33, R27, R13.reuse, R33 ;  /* 0x0000000d1b217235 */ /* 0x080fe40000000021 */
[----:B------:R-:W-:Y:S01]  /*3b10*/  HFMA2.MMA R22, R25, R13, R22 ;  /* 0x0000000d19167235 */ /* 0x000fe20000000016 */
[----:B------:R-:W-:Y:S01]  /*3b20*/  HFMA2 R17, R28, R18, R17 ;  /* 0x000000121c117231 */ /* 0x000fe20000000011 */
[-C--:B------:R-:W-:Y:S01]  /*3b30*/  HFMA2.MMA R31, R35, R18.reuse, R31 ;  /* 0x00000012231f7235 */ /* 0x080fe2000000001f */
[----:B------:R-:W-:Y:S01]  /*3b40*/  HFMA2 R23, R23, R12, RZ.H0_H0 ;  /* 0x0000000c17177231 */ /* 0x000fe200000400ff */
[----:B------:R-:W-:Y:S01]  /*3b50*/  HFMA2.MMA R16, R29, R18, R16 ;  /* 0x000000121d107235 */ /* 0x000fe20000000010 */
[----:B------:R-:W-:Y:S01]  /*3b60*/  HFMA2 R17, R38, R19, R17 ;  /* 0x0000001326117231 */ /* 0x000fe20000000011 */
[----:B------:R-:W-:-:S02]  /*3b70*/  HFMA2.MMA R33, R35, R14, R33 ;  /* 0x0000000e23217235 */ /* 0x000fc40000000021 */
[----:B------:R-:W-:Y:S01]  /*3b80*/  HFMA2.MMA R22, R29, R14, R22 ;  /* 0x0000000e1d167235 */ /* 0x000fe20000000016 */
[----:B------:R-:W-:Y:S01]  /*3b90*/  HFMA2 R12, R32, R12, RZ.H0_H0 ;  /* 0x0000000c200c7231 */ /* 0x000fe200000400ff */
[----:B------:R-:W-:Y:S01]  /*3ba0*/  ISETP.GE.AND P0, PT, R9, R70, PT ;  /* 0x000000460900720c */ /* 0x000fe20003f06270 */
[----:B------:R-:W-:Y:S01]  /*3bb0*/  HFMA2 R57, R34, R18, R57 ;  /* 0x0000001222397231 */ /* 0x000fe20000000039 */
[-C--:B------:R-:W-:Y:S01]  /*3bc0*/  HFMA2.MMA R31, R30, R19.reuse, R31 ;  /* 0x000000131e1f7235 */ /* 0x080fe2000000001f */
[----:B------:R-:W-:Y:S02]  /*3bd0*/  HFMA2 R59, R17, R62, R59 ;  /* 0x0000003e113b7231 */ /* 0x000fe4000000003b */
[-C--:B------:R-:W-:Y:S02]  /*3be0*/  HFMA2 R17, R26, R13.reuse, R23 ;  /* 0x0000000d1a117231 */ /* 0x080fe40000000017 */
[----:B------:R-:W-:Y:S01]  /*3bf0*/  HFMA2 R12, R24, R13, R12 ;  /* 0x0000000d180c7231 */ /* 0x000fe2000000000c */
[----:B------:R-:W-:Y:S01]  /*3c00*/  HFMA2.MMA R16, R37, R19, R16 ;  /* 0x0000001325107235 */ /* 0x000fe20000000010 */
[----:B------:R-:W-:Y:S01]  /*3c10*/  HFMA2 R57, R36, R19, R57 ;  /* 0x0000001324397231 */ /* 0x000fe20000000039 */
[----:B------:R-:W-:-:S02]  /*3c20*/  HFMA2.MMA R33, R30, R15, R33 ;  /* 0x0000000f1e217235 */ /* 0x000fc40000000021 */
[----:B------:R-:W-:Y:S01]  /*3c30*/  HFMA2.MMA R22, R37, R15, R22 ;  /* 0x0000000f25167235 */ /* 0x000fe20000000016 */
[----:B------:R-:W-:-:S04]  /*3c40*/  IMAD.WIDE R72, R71, 0x4, R72 ;  /* 0x0000000447487825 */ /* 0x000fc800078e0248 */
[-C--:B------:R-:W-:Y:S02]  /*3c50*/  HFMA2 R18, R34, R14.reuse, R17 ;  /* 0x0000000e22127231 */ /* 0x080fe40000000011 */
[----:B------:R-:W-:Y:S01]  /*3c60*/  HFMA2 R19, R28, R14, R12 ;  /* 0x0000000e1c137231 */ /* 0x000fe2000000000c */
[----:B------:R-:W-:Y:S01]  /*3c70*/  HFMA2.MMA R52, R31, R65, R52 ;  /* 0x000000411f347235 */ /* 0x000fe20000000034 */
[-C--:B------:R-:W-:Y:S01]  /*3c80*/  HFMA2 R32, R36, R15.reuse, R18 ;  /* 0x0000000f24207231 */ /* 0x080fe20000000012 */
[----:B------:R-:W-:Y:S01]  /*3c90*/  MOV R77, R73 ;  /* 0x00000049004d7202 */ /* 0x000fe20000000f00 */
[----:B------:R-:W-:Y:S01]  /*3ca0*/  HFMA2 R31, R38, R15, R19 ;  /* 0x0000000f261f7231 */ /* 0x000fe20000000013 */
[----:B------:R-:W-:Y:S01]  /*3cb0*/  UIADD3 UR4, UR4, 0x40, URZ ;  /* 0x0000004004047890 */ /* 0x000fe2000fffe03f */
[----:B------:R-:W-:Y:S01]  /*3cc0*/  HFMA2.MMA R58, R16, R63, R58 ;  /* 0x0000003f103a7235 */ /* 0x000fe2000000003a */
[----:B------:R-:W-:Y:S01]  /*3cd0*/  MOV R76, R72 ;  /* 0x00000048004c7202 */ /* 0x000fe20000000f00 */
[----:B------:R-:W-:-:S02]  /*3ce0*/  HFMA2.MMA R75, R33, R65, R20 ;  /* 0x00000041214b7235 */ /* 0x000fc40000000014 */
[----:B------:R-:W-:Y:S01]  /*3cf0*/  HFMA2.MMA R73, R22, R63, R10 ;  /* 0x0000003f16497235 */ /* 0x000fe2000000000a */
[-C--:B------:R-:W-:Y:S01]  /*3d00*/  HFMA2 R51, R57, R64.reuse, R51 ;  /* 0x0000004039337231 */ /* 0x080fe20000000033 */
[----:B------:R-:W-:Y:S01]  /*3d10*/  IADD3 R0, R0, 0x20, RZ ;  /* 0x0000002000007810 */ /* 0x000fe20007ffe0ff */
[----:B------:R-:W-:Y:S02]  /*3d20*/  HFMA2 R74, R32, R64, R11 ;  /* 0x00000040204a7231 */ /* 0x000fe4000000000b */
[----:B------:R-:W-:Y:S01]  /*3d30*/  HFMA2 R72, R31, R62, R21 ;  /* 0x0000003e1f487231 */ /* 0x000fe20000000015 */
[----:B------:R-:W-:Y:S06]  /*3d40*/  @!P0 BRA `(.L_x_1013) ;  /* 0xffffffcc00e88947 */ /* 0x000fec000383ffff */
.L_x_1011:
        /* <DEDUP_REMOVED lines=20> */
.L_x_1017:
[----:B------:R-:W0:Y:S02]  /*3e90*/  LDS R4, [R0] ;  /* 0x0000000000047984 */ /* 0x000e240000000800 */
[----:B0-----:R-:W-:-:S06]  /*3ea0*/  HADD2 R5, R4, R41 ;  /* 0x0000002904057230 */ /* 0x001fcc0000000000 */
[----:B------:R-:W0:Y:S02]  /*3eb0*/  ATOMS.CAST.SPIN R5, [R0], R4, R5 ;  /* 0x000000040005738d */ /* 0x000e240001800005 */
[----:B0-----:R-:W-:-:S13]  /*3ec0*/  ISETP.EQ.U32.AND P0, PT, R5, 0x1, PT ;  /* 0x000000010500780c */ /* 0x001fda0003f02070 */
[----:B------:R-:W-:Y:S05]  /*3ed0*/  @!P0 BRA `(.L_x_1017) ;  /* 0xfffffffc00ec8947 */ /* 0x000fea000383ffff */
[----:B------:R-:W-:Y:S05]  /*3ee0*/  BRA `(.L_x_1015) ;  /* 0x00000000000c7947 */ /* 0x000fea0003800000 */
.L_x_1016:
[----:B------:R-:W2:Y:S02]  /*3ef0*/  LD.E R0, desc[UR8][R2.64] ;  /* 0x0000000802007980 */ /* 0x000ea4000c101900 */
[----:B--2---:R-:W-:-:S05]  /*3f00*/  IADD3 R5, R41, R0, RZ ;  /* 0x0000000029057210 */ /* 0x004fca0007ffe0ff */
[----:B------:R0:W-:Y:S02]  /*3f10*/  ST.E desc[UR8][R2.64], R5 ;  /* 0x0000000502007985 */ /* 0x0001e4000c101908 */
.L_x_1015:
[----:B------:R-:W-:Y:S05]  /*3f20*/  BSYNC B0 ;  /* 0x0000000000007941 */ /* 0x000fea0003800000 */
.L_x_1014:
        /* <DEDUP_REMOVED lines=9> */
.L_x_1021:
[----:B------:R-:W0:Y:S02]  /*3fc0*/  LDS R4, [R0+0x4] ;  /* 0x0000040000047984 */ /* 0x000e240000000800 */
[----:B0-----:R-:W-:-:S10]  /*3fd0*/  HFMA2.MMA R5, R4, 1, 1, R9 ;  /* 0x3c003c0004057835 */ /* 0x001fd40000000009 */
[----:B------:R-:W0:Y:S02]  /*3fe0*/  ATOMS.CAST.SPIN R5, [R0+0x4], R4, R5 ;  /* 0x000004040005738d */ /* 0x000e240001800005 */
[----:B0-----:R-:W-:-:S13]  /*3ff0*/  ISETP.EQ.U32.AND P0, PT, R5, 0x1, PT ;  /* 0x000000010500780c */ /* 0x001fda0003f02070 */
[----:B------:R-:W-:Y:S05]  /*4000*/  @!P0 BRA `(.L_x_1021) ;  /* 0xfffffffc00ec8947 */ /* 0x000fea000383ffff */
[----:B------:R-:W-:Y:S05]  /*4010*/  BRA `(.L_x_1019) ;  /* 0x00000000000c7947 */ /* 0x000fea0003800000 */
.L_x_1020:
[----:B------:R-:W0:Y:S02]  /*4020*/  LD.E R0, desc[UR8][R2.64+0x4] ;  /* 0x0000040802007980 */ /* 0x000e24000c101900 */
[----:B0-----:R-:W-:-:S05]  /*4030*/  IADD3 R5, R9, R0, RZ ;  /* 0x0000000009057210 */ /* 0x001fca0007ffe0ff */
[----:B------:R1:W-:Y:S02]  /*4040*/  ST.E desc[UR8][R2.64+0x4], R5 ;  /* 0x0000040502007985 */ /* 0x0003e4000c101908 */
.L_x_1019:
[----:B------:R-:W-:Y:S05]  /*4050*/  BSYNC B0 ;  /* 0x0000000000007941 */ /* 0x000fea0003800000 */
.L_x_1018:
        /* <DEDUP_REMOVED lines=16> */
.L_x_1025:
[----:B------:R-:W0:Y:S02]  /*4160*/  LDS R2, [R0] ;  /* 0x0000000000027984 */ /* 0x000e240000000800 */
[----:B0-----:R-:W-:-:S06]  /*4170*/  HADD2 R3, R2, R45 ;  /* 0x0000002d02037230 */ /* 0x001fcc0000000000 */
[----:B------:R-:W0:Y:S02]  /*4180*/  ATOMS.CAST.SPIN R3, [R0], R2, R3 ;  /* 0x000000020003738d */ /* 0x000e240001800003 */
[----:B0-----:R-:W-:-:S13]  /*4190*/  ISETP.EQ.U32.AND P0, PT, R3, 0x1, PT ;  /* 0x000000010300780c */ /* 0x001fda0003f02070 */
[----:B------:R-:W-:Y:S05]  /*41a0*/  @!P0 BRA `(.L_x_1025) ;  /* 0xfffffffc00ec8947 */ /* 0x000fea000383ffff */
[----:B------:R-:W-:Y:S05]  /*41b0*/  BRA `(.L_x_1023) ;  /* 0x00000000000c7947 */ /* 0x000fea0003800000 */
.L_x_1024:
[----:B------:R-:W2:Y:S02]  /*41c0*/  LD.E R0, desc[UR8][R4.64] ;  /* 0x0000000804007980 */ /* 0x000ea4000c101900 */
[----:B--2---:R-:W-:-:S05]  /*41d0*/  IADD3 R3, R45, R0, RZ ;  /* 0x000000002d037210 */ /* 0x004fca0007ffe0ff */
[----:B------:R0:W-:Y:S02]  /*41e0*/  ST.E desc[UR8][R4.64], R3 ;  /* 0x0000000304007985 */ /* 0x0001e4000c101908 */
.L_x_1023:
[----:B------:R-:W-:Y:S05]  /*41f0*/  BSYNC B0 ;  /* 0x0000000000007941 */ /* 0x000fea0003800000 */
.L_x_1022:
        /* <DEDUP_REMOVED lines=8> */
.L_x_1029:
[----:B------:R-:W0:Y:S02]  /*4280*/  LDS R2, [R0] ;  /* 0x0000000000027984 */ /* 0x000e240000000800 */
[----:B0-----:R-:W-:-:S10]  /*4290*/  HFMA2.MMA R3, R2, 1, 1, R9 ;  /* 0x3c003c0002037835 */ /* 0x001fd40000000009 */
[----:B------:R-:W0:Y:S02]  /*42a0*/  ATOMS.CAST.SPIN R3, [R0], R2, R3 ;  /* 0x000000020003738d */ /* 0x000e240001800003 */
[----:B0-----:R-:W-:-:S13]  /*42b0*/  ISETP.EQ.U32.AND P0, PT, R3, 0x1, PT ;  /* 0x000000010300780c */ /* 0x001fda0003f02070 */
[----:B------:R-:W-:Y:S05]  /*42c0*/  @!P0 BRA `(.L_x_1029) ;  /* 0xfffffffc00ec8947 */ /* 0x000fea000383ffff */
[----:B------:R-:W-:Y:S05]  /*42d0*/  BRA `(.L_x_1027) ;  /* 0x00000000000c7947 */ /* 0x000fea0003800000 */
.L_x_1028:
[----:B------:R-:W0:Y:S02]  /*42e0*/  LD.E R0, desc[UR8][R6.64] ;  /* 0x0000000806007980 */ /* 0x000e24000c101900 */
[----:B0-----:R-:W-:-:S05]  /*42f0*/  IADD3 R3, R9, R0, RZ ;  /* 0x0000000009037210 */ /* 0x001fca0007ffe0ff */
[----:B------:R1:W-:Y:S02]  /*4300*/  ST.E desc[UR8][R6.64], R3 ;  /* 0x0000000306007985 */ /* 0x0003e4000c101908 */
.L_x_1027:
[----:B------:R-:W-:Y:S05]  /*4310*/  BSYNC B0 ;  /* 0x0000000000007941 */ /* 0x000fea0003800000 */
.L_x_1026:
        /* <DEDUP_REMOVED lines=16> */
.L_x_1033:
[----:B------:R-:W0:Y:S02]  /*4420*/  LDS R2, [R0] ;  /* 0x0000000000027984 */ /* 0x000e240000000800 */
[----:B0-----:R-:W-:-:S06]  /*4430*/  HADD2 R3, R2, R9 ;  /* 0x0000000902037230 */ /* 0x001fcc0000000000 */
[----:B------:R-:W0:Y:S02]  /*4440*/  ATOMS.CAST.SPIN R3, [R0], R2, R3 ;  /* 0x000000020003738d */ /* 0x000e240001800003 */
[----:B0-----:R-:W-:-:S13]  /*4450*/  ISETP.EQ.U32.AND P0, PT, R3, 0x1, PT ;  /* 0x000000010300780c */ /* 0x001fda0003f02070 */
[----:B------:R-:W-:Y:S05]  /*4460*/  @!P0 BRA `(.L_x_1033) ;  /* 0xfffffffc00ec8947 */ /* 0x000fea000383ffff */
[----:B------:R-:W-:Y:S05]  /*4470*/  BRA `(.L_x_1031) ;  /* 0x00000000000c7947 */ /* 0x000fea0003800000 */
.L_x_1032:
[----:B------:R-:W0:Y:S02]  /*4480*/  LD.E R0, desc[UR8][R6.64] ;  /* 0x0000000806007980 */ /* 0x000e24000c101900 */
[----:B0-----:R-:W-:-:S05]  /*4490*/  IADD3 R3, R9, R0, RZ ;  /* 0x0000000009037210 */ /* 0x001fca0007ffe0ff */
[----:B------:R1:W-:Y:S02]  /*44a0*/  ST.E desc[UR8][R6.64], R3 ;  /* 0x0000000306007985 */ /* 0x0003e4000c101908 */
.L_x_1031:
[----:B------:R-:W-:Y:S05]  /*44b0*/  BSYNC B0 ;  /* 0x0000000000007941 */ /* 0x000fea0003800000 */
.L_x_1030:
        /* <DEDUP_REMOVED lines=11> */
.L_x_1037:
[----:B------:R-:W0:Y:S02]  /*4570*/  LDS R4, [R0] ;  /* 0x0000000000047984 */ /* 0x000e240000000800 */
[----:B0-----:R-:W-:-:S06]  /*4580*/  HADD2 R5, R4, R11 ;  /* 0x0000000b04057230 */ /* 0x001fcc0000000000 */
[----:B------:R-:W0:Y:S02]  /*4590*/  ATOMS.CAST.SPIN R5, [R0], R4, R5 ;  /* 0x000000040005738d */ /* 0x000e240001800005 */
[----:B0-----:R-:W-:-:S13]  /*45a0*/  ISETP.EQ.U32.AND P0, PT, R5, 0x1, PT ;  /* 0x000000010500780c */ /* 0x001fda0003f02070 */
[----:B------:R-:W-:Y:S05]  /*45b0*/  @!P0 BRA `(.L_x_1037) ;  /* 0xfffffffc00ec8947 */ /* 0x000fea000383ffff */
[----:B------:R-:W-:Y:S05]  /*45c0*/  BRA `(.L_x_1035) ;  /* 0x00000000000c7947 */ /* 0x000fea0003800000 */
.L_x_1036:
[----:B------:R-:W2:Y:S02]  /*45d0*/  LD.E R0, desc[UR8][R4.64] ;  /* 0x0000000804007980 */ /* 0x000ea4000c101900 */
[----:B--2---:R-:W-:-:S05]  /*45e0*/  IADD3 R9, R11, R0, RZ ;  /* 0x000000000b097210 */ /* 0x004fca0007ffe0ff */
[----:B------:R0:W-:Y:S02]  /*45f0*/  ST.E desc[UR8][R4.64], R9 ;  /* 0x0000000904007985 */ /* 0x0001e4000c101908 */
.L_x_1035:
[----:B------:R-:W-:Y:S05]  /*4600*/  BSYNC B0 ;  /* 0x0000000000007941 */ /* 0x000fea0003800000 */
.L_x_1034:
        /* <DEDUP_REMOVED lines=16> */
.L_x_1041:
[----:B------:R-:W0:Y:S02]  /*4710*/  LDS R8, [R0] ;  /* 0x0000000000087984 */ /* 0x000e240000000800 */
[----:B0-----:R-:W-:-:S06]  /*4720*/  HADD2 R9, R8, R53 ;  /* 0x0000003508097230 */ /* 0x001fcc0000000000 */
[----:B------:R-:W0:Y:S02]  /*4730*/  ATOMS.CAST.SPIN R9, [R0], R8, R9 ;  /* 0x000000080009738d */ /* 0x000e240001800009 */
[----:B0-----:R-:W-:-:S13]  /*4740*/  ISETP.EQ.U32.AND P0, PT, R9, 0x1, PT ;  /* 0x000000010900780c */ /* 0x001fda0003f02070 */
[----:B------:R-:W-:Y:S05]  /*4750*/  @!P0 BRA `(.L_x_1041) ;  /* 0xfffffffc00ec8947 */ /* 0x000fea000383ffff */
[----:B------:R-:W-:Y:S05]  /*4760*/  BRA `(.L_x_1039) ;  /* 0x00000000000c7947 */ /* 0x000fea0003800000 */
.L_x_1040:
[----:B------:R-:W2:Y:S02]  /*4770*/  LD.E R0, desc[UR8][R4.64] ;  /* 0x0000000804007980 */ /* 0x000ea4000c101900 */
[----:B--2---:R-:W-:-:S05]  /*4780*/  IADD3 R9, R53, R0, RZ ;  /* 0x0000000035097210 */ /* 0x004fca0007ffe0ff */
[----:B------:R0:W-:Y:S02]  /*4790*/  ST.E desc[UR8][R4.64], R9 ;  /* 0x0000000904007985 */ /* 0x0001e4000c101908 */
.L_x_1039:
[----:B------:R-:W-:Y:S05]  /*47a0*/  BSYNC B0 ;  /* 0x0000000000007941 */ /* 0x000fea0003800000 */
.L_x_1038:
        /* <DEDUP_REMOVED lines=8> */
.L_x_1045:
[----:B------:R-:W1:Y:S02]  /*4830*/  LDS R6, [R0] ;  /* 0x0000000000067984 */ /* 0x000e640000000800 */
[----:B-1----:R-:W-:-:S10]  /*4840*/  HFMA2.MMA R7, R6, 1, 1, R55 ;  /* 0x3c003c0006077835 */ /* 0x002fd40000000037 */
[----:B------:R-:W1:Y:S02]  /*4850*/  ATOMS.CAST.SPIN R7, [R0], R6, R7 ;  /* 0x000000060007738d */ /* 0x000e640001800007 */
[----:B-1----:R-:W-:-:S13]  /*4860*/  ISETP.EQ.U32.AND P0, PT, R7, 0x1, PT ;  /* 0x000000010700780c */ /* 0x002fda0003f02070 */
[----:B------:R-:W-:Y:S05]  /*4870*/  @!P0 BRA `(.L_x_1045) ;  /* 0xfffffffc00ec8947 */ /* 0x000fea000383ffff */
[----:B------:R-:W-:Y:S05]  /*4880*/  BRA `(.L_x_1043) ;  /* 0x00000000000c7947 */ /* 0x000fea0003800000 */
.L_x_1044:
[----:B------:R-:W0:Y:S02]  /*4890*/  LD.E R0, desc[UR8][R6.64] ;  /* 0x0000000806007980 */ /* 0x000e24000c101900 */
[----:B0-----:R-:W-:-:S05]  /*48a0*/  IADD3 R9, R55, R0, RZ ;  /* 0x0000000037097210 */ /* 0x001fca0007ffe0ff */
[----:B------:R1:W-:Y:S02]  /*48b0*/  ST.E desc[UR8][R6.64], R9 ;  /* 0x0000000906007985 */ /* 0x0003e4000c101908 */
.L_x_1043:
[----:B------:R-:W-:Y:S05]  /*48c0*/  BSYNC B0 ;  /* 0x0000000000007941 */ /* 0x000fea0003800000 */
.L_x_1042:
[----:B------:R-:W-:Y:S02]  /*48d0*/  HADD2 R52, R52.H0_H0, R52.H1_H1 ;  /* 0x3000003434347230 */ /* 0x000fe40000000800 */
[----:B-1----:R-:W-:-:S04]  /*48e0*/  IMAD.WIDE R6, R71, 0x2, R4 ;  /* 0x0000000247067825 */ /* 0x002fc800078e0204 */
        /* <DEDUP_REMOVED lines=14> */
.L_x_1049:
[----:B------:R-:W0:Y:S02]  /*49d0*/  LDS R8, [R0] ;  /* 0x0000000000087984 */ /* 0x000e240000000800 */
[----:B0-----:R-:W-:-:S06]  /*49e0*/  HADD2 R9, R8, R11 ;  /* 0x0000000b08097230 */ /* 0x001fcc0000000000 */
[----:B------:R-:W0:Y:S02]  /*49f0*/  ATOMS.CAST.SPIN R9, [R0], R8, R9 ;  /* 0x000000080009738d */ /* 0x000e240001800009 */
[----:B0-----:R-:W-:-:S13]  /*4a00*/  ISETP.EQ.U32.AND P0, PT, R9, 0x1, PT ;  /* 0x000000010900780c */ /* 0x001fda0003f02070 */
[----:B------:R-:W-:Y:S05]  /*4a10*/  @!P0 BRA `(.L_x_1049) ;  /* 0xfffffffc00ec8947 */ /* 0x000fea000383ffff */
[----:B------:R-:W-:Y:S05]  /*4a20*/  BRA `(.L_x_1047) ;  /* 0x00000000000c7947 */ /* 0x000fea0003800000 */
.L_x_1048:
[----:B------:R-:W0:Y:S02]  /*4a30*/  LD.E R0, desc[UR8][R6.64] ;  /* 0x0000000806007980 */ /* 0x000e24000c101900 */
[----:B0-----:R-:W-:-:S05]  /*4a40*/  IADD3 R9, R11, R0, RZ ;  /* 0x000000000b097210 */ /* 0x001fca0007ffe0ff */
[----:B------:R1:W-:Y:S02]  /*4a50*/  ST.E desc[UR8][R6.64], R9 ;  /* 0x0000000906007985 */ /* 0x0003e4000c101908 */
.L_x_1047:
[----:B------:R-:W-:Y:S05]  /*4a60*/  BSYNC B0 ;  /* 0x0000000000007941 */ /* 0x000fea0003800000 */
.L_x_1046:
        /* <DEDUP_REMOVED lines=8> */
.L_x_1053:
[----:B------:R-:W0:Y:S02]  /*4af0*/  LDS R4, [R0] ;  /* 0x0000000000047984 */ /* 0x000e240000000800 */
[----:B0-----:R-:W-:-:S10]  /*4b00*/  HFMA2.MMA R5, R4, 1, 1, R13 ;  /* 0x3c003c0004057835 */ /* 0x001fd4000000000d */
[----:B------:R-:W0:Y:S02]  /*4b10*/  ATOMS.CAST.SPIN R5, [R0], R4, R5 ;  /* 0x000000040005738d */ /* 0x000e240001800005 */
[----:B0-----:R-:W-:-:S13]  /*4b20*/  ISETP.EQ.U32.AND P0, PT, R5, 0x1, PT ;  /* 0x000000010500780c */ /* 0x001fda0003f02070 */
[----:B------:R-:W-:Y:S05]  /*4b30*/  @!P0 BRA `(.L_x_1053) ;  /* 0xfffffffc00ec8947 */ /* 0x000fea000383ffff */
[----:B------:R-:W-:Y:S05]  /*4b40*/  BRA `(.L_x_1051) ;  /* 0x00000000000c7947 */ /* 0x000fea0003800000 */
.L_x_1052:
[----:B------:R-:W1:Y:S02]  /*4b50*/  LD.E R0, desc[UR8][R4.64] ;  /* 0x0000000804007980 */ /* 0x000e64000c101900 */
[----:B-1----:R-:W-:-:S05]  /*4b60*/  IADD3 R9, R13, R0, RZ ;  /* 0x000000000d097210 */ /* 0x002fca0007ffe0ff */
[----:B------:R0:W-:Y:S02]  /*4b70*/  ST.E desc[UR8][R4.64], R9 ;  /* 0x0000000904007985 */ /* 0x0001e4000c101908 */
.L_x_1051:
[----:B------:R-:W-:Y:S05]  /*4b80*/  BSYNC B0 ;  /* 0x0000000000007941 */ /* 0x000fea0003800000 */
.L_x_1050:
        /* <DEDUP_REMOVED lines=15> */
.L_x_1057:
[----:B------:R-:W0:Y:S02]  /*4c80*/  LDS R4, [R0] ;  /* 0x0000000000047984 */ /* 0x000e240000000800 */
[----:B0-----:R-:W-:-:S06]  /*4c90*/  HADD2 R5, R4, R75 ;  /* 0x0000004b04057230 */ /* 0x001fcc0000000000 */
[----:B------:R-:W0:Y:S02]  /*4ca0*/  ATOMS.CAST.SPIN R5, [R0], R4, R5 ;  /* 0x000000040005738d */ /* 0x000e240001800005 */
[----:B0-----:R-:W-:-:S13]  /*4cb0*/  ISETP.EQ.U32.AND P0, PT, R5, 0x1, PT ;  /* 0x000000010500780c */ /* 0x001fda0003f02070 */
[----:B------:R-:W-:Y:S05]  /*4cc0*/  @!P0 BRA `(.L_x_1057) ;  /* 0xfffffffc00ec8947 */ /* 0x000fea000383ffff */
[----:B------:R-:W-:Y:S05]  /*4cd0*/  BRA `(.L_x_1055) ;  /* 0x00000000000c7947 */ /* 0x000fea0003800000 */
.L_x_1056:
[----:B------:R-:W1:Y:S02]  /*4ce0*/  LD.E R0, desc[UR8][R4.64] ;  /* 0x0000000804007980 */ /* 0x000e64000c101900 */
[----:B-1----:R-:W-:-:S05]  /*4cf0*/  IADD3 R9, R75, R0, RZ ;  /* 0x000000004b097210 */ /* 0x002fca0007ffe0ff */
[----:B------:R0:W-:Y:S02]  /*4d00*/  ST.E desc[UR8][R4.64], R9 ;  /* 0x0000000904007985 */ /* 0x0001e4000c101908 */
.L_x_1055:
[----:B------:R-:W-:Y:S05]  /*4d10*/  BSYNC B0 ;  /* 0x0000000000007941 */ /* 0x000fea0003800000 */
.L_x_1054:
[----:B------:R-:W-:-:S04]  /*4d20*/  IADD3 R2, P0, R2, R6, RZ ;  /* 0x0000000602027210 */ /* 0x000fc80007f1e0ff */
[----:B------:R-:W-:-:S08]  /*4d30*/  IADD3.X R3, R3, R7, RZ, P0, !PT ;  /* 0x0000000703037210 */ /* 0x000fd000007fe4ff */
[----:B------:R2:W-:Y:S02]  /*4d40*/  ATOM.E.ADD.F16x2.RN.STRONG.GPU P0, RZ, desc[UR8][R2.64], R73 ;  /* 0x0000004902ff79a2 */ /* 0x0005e4000810e1c8 */
[----:B--2---:R-:W-:Y:S05]  /*4d50*/  @P0 EXIT ;  /* 0x000000000000094d */ /* 0x004fea0003800000 */
[----:B------:R-:W2:Y:S02]  /*4d60*/  QSPC.E.S P0, RZ, [R2] ;  /* 0x0000000002ff73aa */ /* 0x000ea40000000500 */
[----:B--2---:R-:W-:Y:S05]  /*4d70*/  @!P0 BRA `(.L_x_1058) ;  /* 0x00000000001c8947 */ /* 0x004fea0003800000 */
[----:B------:R-:W-:-:S07]  /*4d80*/  MOV R0, R2 ;  /* 0x0000000200007202 */ /* 0x000fce0000000f00 */
.L_x_1059:
[----:B------:R-:W2:Y:S02]  /*4d90*/  LDS R2, [R0] ;  /* 0x0000000000027984 */ /* 0x000ea40000000800 */
[----:B--2---:R-:W-:-:S10]  /*4da0*/  HFMA2.MMA R3, R2, 1, 1, R73 ;  /* 0x3c003c0002037835 */ /* 0x004fd40000000049 */
[----:B------:R-:W2:Y:S02]  /*4db0*/  ATOMS.CAST.SPIN R3, [R0], R2, R3 ;  /* 0x000000020003738d */ /* 0x000ea40001800003 */
[----:B--2---:R-:W-:-:S13]  /*4dc0*/  ISETP.EQ.U32.AND P0, PT, R3, 0x1, PT ;  /* 0x000000010300780c */ /* 0x004fda0003f02070 */
[----:B------:R-:W-:Y:S05]  /*4dd0*/  @!P0 BRA `(.L_x_1059) ;  /* 0xfffffffc00ec8947 */ /* 0x000fea000383ffff */
[----:B------:R-:W-:Y:S05]  /*4de0*/  EXIT ;  /* 0x000000000000794d */ /* 0x000fea0003800000 */
.L_x_1058:
[----:B------:R-:W0:Y:S02]  /*4df0*/  LD.E R0, desc[UR8][R2.64] ;  /* 0x0000000802007980 */ /* 0x000e24000c101900 */
[----:B0-----:R-:W-:-:S05]  /*4e00*/  IADD3 R5, R73, R0, RZ ;  /* 0x0000000049057210 */ /* 0x001fca0007ffe0ff */
[----:B------:R-:W-:Y:S01]  /*4e10*/  ST.E desc[UR8][R2.64], R5 ;  /* 0x0000000502007985 */ /* 0x000fe2000c101908 */
[----:B------:R-:W-:Y:S05]  /*4e20*/  EXIT ;  /* 0x000000000000794d */ /* 0x000fea0003800000 */
.L_x_1060:
        /* <DEDUP_REMOVED lines=13> */
.L_x_4029:


//--------------------- .text._Z28gemm_half_q_half_gptq_kernelILi5ELb0ELb1EEvPK6__halfPKjS4_S2_PS0_iiiiiPKtibS2_i --------------------------
	.section	.text._Z28gemm_half_q_half_gptq_kernelILi5ELb0ELb1EEvPK6__halfPKjS4_S2_PS0_iiiiiPKtibS2_i,"ax",@progbits
	.align	128
        .global         _Z28gemm_half_q_half_gptq_kernelILi5ELb0ELb1EEvPK6__halfPKjS4_S2_PS0_iiiiiPKtibS2_i
        .type           _Z28gemm_half_q_half_gptq_kernelILi5ELb0ELb1EEvPK6__halfPKjS4_S2_PS0_iiiiiPKtibS2_i,@function
        .size           _Z28gemm_half_q_half_gptq_kernelILi5ELb0ELb1EEvPK6__halfPKjS4_S2_PS0_iiiiiPKtibS2_i,(.L_x_4030 - _Z28gemm_half_q_half_gptq_kernelILi5ELb0ELb1EEvPK6__halfPKjS4_S2_PS0_iiiiiPKtibS2_i)
        .other          _Z28gemm_half_q_half_gptq_kernelILi5ELb0ELb1EEvPK6__halfPKjS4_S2_PS0_iiiiiPKtibS2_i,@"STO_CUDA_ENTRY STV_DEFAULT"
_Z28gemm_half_q_half_gptq_kernelILi5ELb0ELb1EEvPK6__halfPKjS4_S2_PS0_iiiiiPKtibS2_i:
.text._Z28gemm_half_q_half_gptq_kernelILi5ELb0ELb1EEvPK6__halfPKjS4_S2_PS0_iiiiiPKtibS2_i:
        /* <DEDUP_REMOVED lines=12> */
[----:B--2---:R-:W-:Y:S01]  /*00c0*/  UIMAD UR5, UR5, 0x5, URZ ;  /* 0x00000005050578a4 */ /* 0x004fe2000f8e023f */
        /* <DEDUP_REMOVED lines=40> */
.L_x_1063:
        /* <DEDUP_REMOVED lines=20> */
.L_x_1062:
[----:B------:R-:W-:Y:S05]  /*0490*/  BSYNC B0 ;  /* 0x0000000000007941 */ /* 0x000fea0003800000 */
.L_x_1061:
        /* <DEDUP_REMOVED lines=25> */
.L_x_1064:
[----:B------:R-:W-:Y:S01]  /*0630*/  ULDC UR7, c[0x0][0x248] ;  /* 0x0000920000077ab9 */ /* 0x000fe20000000800 */
[----:B------:R-:W-:Y:S01]  /*0640*/  USHF.L.U32 UR5, UR8, 0x7, URZ ;  /* 0x0000000708057899 */ /* 0x000fe2000800063f */
[----:B------:R-:W-:-:S03]  /*0650*/  MOV R0, UR7 ;  /* 0x0000000700007c02 */ /* 0x000fc60008000f00 */
[----:B------:R-:W-:Y:S01]  /*0660*/  ULOP3.LUT UR6, UR5, UR7, URZ, 0x3c, !UPT ;  /* 0x0000000705067292 */ /* 0x000fe2000f8e3c3f */
[----:B012---:R-:W-:Y:S02]  /*0670*/  IABS R5, R0 ;  /* 0x0000000000057213 */ /* 0x007fe40000000000 */
[----:B------:R-:W-:Y:S02]  /*0680*/  MOV R4, UR5 ;  /* 0x0000000500047c02 */ /* 0x000fe40008000f00 */
[----:B------:R-:W0:Y:S01]  /*0690*/  I2F.RP R0, R5 ;  /* 0x0000000500007306 */ /* 0x000e220000209400 */
[----:B------:R-:W-:-:S07]  /*06a0*/  ISETP.LE.AND P1, PT, RZ, UR6, PT ;  /* 0x00000006ff007c0c */ /* 0x000fce000bf23270 */
[----:B0-----:R-:W0:Y:S02]  /*06b0*/  MUFU.RCP R0, R0 ;  /* 0x0000000000007308 */ /* 0x001e240000001000 */
[----:B0-----:R-:W-:Y:S02]  /*06c0*/  IADD3 R2, R0, 0xffffffe, RZ ;  /* 0x0ffffffe00027810 */ /* 0x001fe40007ffe0ff */
[----:B------:R-:W-:-:S04]  /*06d0*/  IABS R0, R4 ;  /* 0x0000000400007213 */ /* 0x000fc80000000000 */
[----:B------:R0:W1:Y:S01]  /*06e0*/  F2I.FTZ.U32.TRUNC.NTZ R3, R2 ;  /* 0x0000000200037305 */ /* 0x000062000021f000 */
[----:B------:R-:W-:-:S04]  /*06f0*/  SHF.R.S32.HI R4, RZ, 0x1f, R67 ;  /* 0x0000001fff047819 */ /* 0x000fc80000011443 */
[----:B------:R-:W-:Y:S01]  /*0700*/  LEA.HI R4, R4, R67, RZ, 0x3 ;  /* 0x0000004304047211 */ /* 0x000fe200078f18ff */
[----:B0-----:R-:W-:-:S03]  /*0710*/  HFMA2.MMA R2, -RZ, RZ, 0, 0 ;  /* 0x00000000ff027435 */ /* 0x001fc600000001ff */
[----:B------:R-:W-:Y:S02]  /*0720*/  SHF.R.S32.HI R65, RZ, 0x3, R4 ;  /* 0x00000003ff417819 */ /* 0x000fe40000011404 */
[----:B-1----:R-:W-:-:S05]  /*0730*/  IADD3 R6, RZ, -R3, RZ ;  /* 0x80000003ff067210 */ /* 0x002fca0007ffe0ff */
[----:B------:R-:W-:-:S04]  /*0740*/  IMAD R7, R6, R5, RZ ;  /* 0x0000000506077224 */ /* 0x000fc800078e02ff */
[----:B------:R-:W-:-:S06]  /*0750*/  IMAD.HI.U32 R3, R3, R7, R2 ;  /* 0x0000000703037227 */ /* 0x000fcc00078e0002 */
[----:B------:R-:W-:-:S05]  /*0760*/  IMAD.HI.U32 R64, R3, R0, RZ ;  /* 0x0000000003407227 */ /* 0x000fca00078e00ff */
[----:B------:R-:W-:-:S05]  /*0770*/  IADD3 R2, RZ, -R64, RZ ;  /* 0x80000040ff027210 */ /* 0x000fca0007ffe0ff */
[C---:B------:R-:W-:Y:S02]  /*0780*/  IMAD R0, R5.reuse, R2, R0 ;  /* 0x0000000205007224 */ /* 0x040fe400078e0200 */
[----:B------:R-:W0:Y:S03]  /*0790*/  LDC.64 R2, c[0x0][0x220] ;  /* 0x00008800ff027b82 */ /* 0x000e260000000a00 */
[----:B------:R-:W-:-:S13]  /*07a0*/  ISETP.GT.U32.AND P2, PT, R5, R0, PT ;  /* 0x000000000500720c */ /* 0x000fda0003f44070 */
        /* <DEDUP_REMOVED lines=22> */
[----:B------:R-:W-:Y:S01]  /*0910*/  LOP3.LUT R66, R66, 0x10, RZ, 0xc0, !PT ;  /* 0x0000001042427812 */ /* 0x000fe200078ec0ff */
[----:B------:R-:W-:Y:S01]  /*0920*/  HFMA2.MMA R58, -RZ, RZ, 0, 0 ;  /* 0x00000000ff3a7435 */ /* 0x000fe200000001ff */
[----:B------:R-:W-:-:S02]  /*0930*/  CS2R R42, SRZ ;  /* 0x00000000002a7805 */ /* 0x000fc4000001ff00 */
[----:B------:R-:W-:Y:S02]  /*0940*/  PLOP3.LUT P0, PT, PT, PT, UP0, 0x80, 0x0 ;  /* 0x000000000000781c */ /* 0x000fe40003f0f008 */
        /* <DEDUP_REMOVED lines=8> */
[----:B------:R-:W-:Y:S01]  /*09d0*/  MOV R70, RZ ;  /* 0x000000ff00467202 */ /* 0x000fe20000000f00 */
[----:B------:R-:W-:Y:S01]  /*09e0*/  BAR.SYNC.DEFER_BLOCKING 0x0 ;  /* 0x0000000000007b1d */ /* 0x000fe20000010000 */
[----:B--2---:R-:W-:-:S04]  /*09f0*/  SHF.R.U32.HI R0, RZ, R66, R3 ;  /* 0x00000042ff007219 */ /* 0x004fc80000011603 */
[C---:B------:R-:W-:Y:S02]  /*0a00*/  IADD3 R8, R0.reuse, 0x1, RZ ;  /* 0x0000000100087810 */ /* 0x040fe40007ffe0ff */
[C---:B------:R-:W-:Y:S02]  /*0a10*/  LEA.HI R3, R0.reuse, 0x1, RZ, 0x1c ;  /* 0x0000000100037811 */ /* 0x040fe400078fe0ff */
[C---:B------:R-:W-:Y:S02]  /*0a20*/  LEA.HI R10, R0.reuse, 0x1, RZ, 0x18 ;  /* 0x00000001000a7811 */ /* 0x040fe400078fc0ff */
[----:B0-----:R-:W-:Y:S02]  /*0a30*/  LEA.HI R5, R0, 0x1, RZ, 0x14 ;  /* 0x0000000100057811 */ /* 0x001fe400078fa0ff */
[----:B------:R-:W-:Y:S02]  /*0a40*/  LOP3.LUT R8, R8, 0xf, RZ, 0xc0, !PT ;  /* 0x0000000f08087812 */ /* 0x000fe400078ec0ff */
[----:B------:R-:W-:-:S02]  /*0a50*/  LOP3.LUT R3, R3, 0xf, RZ, 0xc0, !PT ;  /* 0x0000000f03037812 */ /* 0x000fc400078ec0ff */
[----:B------:R-:W-:Y:S01]  /*0a60*/  LOP3.LUT R10, R10, 0xf, RZ, 0xc0, !PT ;  /* 0x0000000f0a0a7812 */ /* 0x000fe200078ec0ff */
[----:B------:R0:W1:Y:S01]  /*0a70*/  I2F.F16 R2, R8 ;  /* 0x0000000800027306 */ /* 0x0000620000200c00 */
[----:B------:R-:W-:-:S07]  /*0a80*/  LOP3.LUT R5, R5, 0xf, RZ, 0xc0, !PT ;  /* 0x0000000f05057812 */ /* 0x000fce00078ec0ff */
[----:B------:R2:W5:Y:S01]  /*0a90*/  I2F.F16 R4, R3 ;  /* 0x0000000300047306 */ /* 0x0005620000200c00 */
[C-C-:B---3--:R-:W-:Y:S02]  /*0aa0*/  PRMT R63, R6.reuse, 0x5410, R6.reuse ;  /* 0x00005410063f7816 */ /* 0x148fe40000000006 */
[----:B------:R-:W-:Y:S02]  /*0ab0*/  PRMT R61, R6, 0x7632, R6 ;  /* 0x00007632063d7816 */ /* 0x000fe40000000006 */
[----:B0-----:R-:W-:Y:S02]  /*0ac0*/  LOP3.LUT R8, R8, 0xe400, RZ, 0xfc, !PT ;  /* 0x0000e40008087812 */ /* 0x001fe400078efcff */
[----:B------:R-:W-:Y:S01]  /*0ad0*/  LOP3.LUT R6, R5, 0xe400, RZ, 0xfc, !PT ;  /* 0x0000e40005067812 */ /* 0x000fe200078efcff */
[----:B------:R0:W3:Y:S01]  /*0ae0*/  I2F.F16 R0, R10 ;  /* 0x0000000a00007306 */ /* 0x0000e20000200c00 */
[----:B--2---:R-:W-:Y:S01]  /*0af0*/  LOP3.LUT R3, R3, 0xe400, RZ, 0xfc, !PT ;  /* 0x0000e40003037812 */ /* 0x004fe200078efcff */
[----:B-1----:R-:W-:Y:S01]  /*0b00*/  HADD2 R2, R9.H0_H0, -R2.H0_H0 ;  /* 0xa000000209027230 */ /* 0x002fe20000000800 */
[----:B----4-:R-:W-:-:S02]  /*0b10*/  PRMT R62, R7, 0x5410, R7 ;  /* 0x00005410073e7816 */ /* 0x010fc40000000007 */
[----:B------:R-:W-:Y:S01]  /*0b20*/  PRMT R60, R7, 0x7632, R7 ;  /* 0x00007632073c7816 */ /* 0x000fe20000000007 */
[C---:B-----5:R-:W-:Y:S02]  /*0b30*/  HADD2 R4, R9.reuse.H0_H0, -R4.H0_H0 ;  /* 0xa000000409047230 */ /* 0x060fe40000000800 */
[----:B------:R1:W2:Y:S01]  /*0b40*/  I2F.F16 R12, R5 ;  /* 0x00000005000c7306 */ /* 0x0002a20000200c00 */
[----:B0-----:R-:W-:Y:S02]  /*0b50*/  LOP3.LUT R10, R10, 0xe400, RZ, 0xfc, !PT ;  /* 0x0000e4000a0a7812 */ /* 0x001fe400078efcff */
[----:B------:R-:W-:Y:S02]  /*0b60*/  PRMT R59, R8, 0x5410, R8 ;  /* 0x00005410083b7816 */ /* 0x000fe40000000008 */
[----:B------:R-:W-:Y:S01]  /*0b70*/  PRMT R3, R3, 0x5410, R3 ;  /* 0x0000541003037816 */ /* 0x000fe20000000003 */
[----:B---3--:R-:W-:Y:S01]  /*0b80*/  HADD2 R0, R9.H0_H0, -R0.H0_H0 ;  /* 0xa000000009007230 */ /* 0x008fe20000000800 */
[----:B------:R-:W-:-:S02]  /*0b90*/  PRMT R7, R6, 0x5410, R6 ;  /* 0x0000541006077816 */ /* 0x000fc40000000006 */
[----:B-1----:R-:W-:Y:S01]  /*0ba0*/  PRMT R5, R10, 0x5410, R10 ;  /* 0x000054100a057816 */ /* 0x002fe2000000000a */
[----:B--2---:R-:W-:Y:S01]  /*0bb0*/  HADD2 R9, R9.H0_H0, -R12.H0_H0 ;  /* 0xa000000c09097230 */ /* 0x004fe20000000800 */
        /* <DEDUP_REMOVED lines=18> */
[----:B------:R-:W-:Y:S02]  /*0ce0*/  MOV R6, R0 ;  /* 0x0000000000067202 */ /* 0x000fe40000000f00 */
[----:B------:R-:W-:-:S07]  /*0cf0*/  MOV R0, R9 ;  /* 0x0000000900007202 */ /* 0x000fce0000000f00 */
.L_x_1067:
[----:B------:R-:W-:Y:S01]  /*0d00*/  MOV R39, R23 ;  /* 0x0000001700277202 */ /* 0x000fe20000000f00 */
[----:B------:R-:W0:Y:S01]  /*0d10*/  LDS.128 R8, [UR7] ;  /* 0x00000007ff087984 */ /* 0x000e220008000c00 */
[----:B------:R-:W-:-:S03]  /*0d20*/  MOV R75, UR9 ;  /* 0x00000009004b7c02 */ /* 0x000fc60008000f00 */
[----:B------:R-:W2:Y:S02]  /*0d30*/  LDG.E.128.CONSTANT R20, desc[UR10][R38.64] ;  /* 0x0000000a26147981 */ /* 0x000ea4000c1e9d00 */
[----:B------:R-:W-:-:S05]  /*0d40*/  IMAD.WIDE R74, R75, 0x4, R38 ;  /* 0x000000044b4a7825 */ /* 0x000fca00078e0226 */
[----:B------:R1:W5:Y:S01]  /*0d50*/  LDG.E.128.CONSTANT R16, desc[UR10][R74.64] ;  /* 0x0000000a4a107981 */ /* 0x000362000c1e9d00 */
[----:B------:R-:W-:-:S06]  /*0d60*/  UISETP.NE.AND UP0, UPT, UR5, UR8, UPT ;  /* 0x000000080500728c */ /* 0x000fcc000bf05270 */
[----:B------:R-:W-:Y:S02]  /*0d70*/  PLOP3.LUT P0, PT, PT, PT, UP0, 0x80, 0x0 ;  /* 0x000000000000781c */ /* 0x000fe40003f0f008 */
[C---:B--2---:R-:W-:Y:S02]  /*0d80*/  LOP3.LUT R13, R20.reuse, 0xf000f, RZ, 0xc0, !PT ;  /* 0x000f000f140d7812 */ /* 0x044fe400078ec0ff */
[----:B------:R-:W-:Y:S02]  /*0d90*/  LOP3.LUT R14, R20, 0xf000f0, RZ, 0xc0, !PT ;  /* 0x00f000f0140e7812 */ /* 0x000fe400078ec0ff */
[----:B------:R-:W-:Y:S02]  /*0da0*/  LOP3.LUT R15, R23, 0xf000f, RZ, 0xc0, !PT ;  /* 0x000f000f170f7812 */ /* 0x000fe400078ec0ff */
[----:B------:R-:W-:Y:S02]  /*0db0*/  SHF.R.U32.HI R12, RZ, 0x8, R20 ;  /* 0x00000008ff0c7819 */ /* 0x000fe40000011614 */
        /* <DEDUP_REMOVED lines=12> */
[----:B------:R-:W-:Y:S01]  /*0e80*/  LOP3.LUT R15, R24, 0x64006400, RZ, 0xfc, !PT ;  /* 0x64006400180f7812 */ /* 0x000fe200078efcff */
        /* <DEDUP_REMOVED lines=18> */
[----:B------:R-:W-:Y:S02]  /*0fb0*/  LEA.HI R24, R0, 0x1, RZ, 0x18 ;  /* 0x0000000100187811 */ /* 0x000fe400078fc0ff */
[----:B------:R-:W-:Y:S02]  /*0fc0*/  LOP3.LUT R7, R6, 0xf, RZ, 0xc0, !PT ;  /* 0x0000000f06077812 */ /* 0x000fe400078ec0ff */
[C---:B------:R-:W-:Y:S02]  /*0fd0*/  LEA.HI R6, R0.reuse, 0x1, RZ, 0x1c ;  /* 0x0000000100067811 */ /* 0x040fe400078fe0ff */
[----:B0-----:R-:W-:Y:S01]  /*0fe0*/  LEA.HI R4, R0, 0x1, RZ, 0x14 ;  /* 0x0000000100047811 */ /* 0x001fe200078fa0ff */
[----:B------:R0:W1:Y:S01]  /*0ff0*/  I2F.F16 R2, R7 ;  /* 0x0000000700027306 */ /* 0x0000620000200c00 */
[----:B------:R-:W-:-:S02]  /*1000*/  LOP3.LUT R3, R6, 0xf, RZ, 0xc0, !PT ;  /* 0x0000000f06037812 */ /* 0x000fc400078ec0ff */
[----:B------:R-:W-:Y:S02]  /*1010*/  LOP3.LUT R24, R24, 0xf, RZ, 0xc0, !PT ;  /* 0x0000000f18187812 */ /* 0x000fe400078ec0ff */
[----:B------:R-:W-:-:S03]  /*1020*/  LOP3.LUT R25, R4, 0xf, RZ, 0xc0, !PT ;  /* 0x0000000f04197812 */ /* 0x000fc600078ec0ff */
[----:B------:R2:W4:Y:S01]  /*1030*/  I2F.F16 R6, R3 ;  /* 0x0000000300067306 */ /* 0x0005220000200c00 */
[----:B0-----:R-:W-:Y:S02]  /*1040*/  LOP3.LUT R7, R7, 0xe400, RZ, 0xfc, !PT ;  /* 0x0000e40007077812 */ /* 0x001fe400078efcff */
[----:B---3--:R-:W-:Y:S02]  /*1050*/  PRMT R63, R61, 0x5410, R61 ;  /* 0x000054103d3f7816 */ /* 0x008fe4000000003d */
[----:B------:R-:W-:Y:S01]  /*1060*/  PRMT R59, R7, 0x5410, R7 ;  /* 0x00005410073b7816 */ /* 0x000fe20000000007 */
[----:B-1----:R-:W-:Y:S02]  /*1070*/  HADD2 R2, R27.H0_H0, -R2.H0_H0 ;  /* 0xa00000021b027230 */ /* 0x002fe40000000800 */
[----:B------:R-:W0:Y:S01]  /*1080*/  I2F.F16 R0, R24 ;  /* 0x0000001800007306 */ /* 0x000e220000200c00 */
[----:B--2---:R-:W-:Y:S02]  /*1090*/  LOP3.LUT R3, R3, 0xe400, RZ, 0xfc, !PT ;  /* 0x0000e40003037812 */ /* 0x004fe400078efcff */
[----:B----4-:R-:W-:-:S02]  /*10a0*/  PRMT R62, R60, 0x5410, R60 ;  /* 0x000054103c3e7816 */ /* 0x010fc4000000003c */
[----:B------:R-:W-:Y:S01]  /*10b0*/  PRMT R61, R61, 0x7632, R61 ;  /* 0x000076323d3d7816 */ /* 0x000fe2000000003d */
[C---:B------:R-:W-:Y:S02]  /*10c0*/  HADD2 R4, R27.reuse.H0_H0, -R6.H0_H0 ;  /* 0xa00000061b047230 */ /* 0x040fe40000000800 */
[----:B------:R-:W1:Y:S01]  /*10d0*/  I2F.F16 R5, R25 ;  /* 0x0000001900057306 */ /* 0x000e620000200c00 */
[----:B------:R-:W-:Y:S02]  /*10e0*/  PRMT R60, R60, 0x7632, R60 ;  /* 0x000076323c3c7816 */ /* 0x000fe4000000003c */
[----:B------:R-:W-:Y:S01]  /*10f0*/  PRMT R3, R3, 0x5410, R3 ;  /* 0x0000541003037816 */ /* 0x000fe20000000003 */
[C---:B0-----:R-:W-:Y:S02]  /*1100*/  HADD2 R6, R27.reuse.H0_H0, -R0.H0_H0 ;  /* 0xa00000001b067230 */ /* 0x041fe40000000800 */
[----:B-1----:R-:W-:Y:S01]  /*1110*/  HADD2 R0, R27.H0_H0, -R5.H0_H0 ;  /* 0xa00000051b007230 */ /* 0x002fe20000000800 */
[----:B------:R-:W-:-:S02]  /*1120*/  LOP3.LUT R5, R24, 0xe400, RZ, 0xfc, !PT ;  /* 0x0000e40018057812 */ /* 0x000fc400078efcff */
[----:B------:R-:W-:Y:S02]  /*1130*/  LOP3.LUT R24, R25, 0xe400, RZ, 0xfc, !PT ;  /* 0x0000e40019187812 */ /* 0x000fe400078efcff */
[----:B------:R-:W-:Y:S02]  /*1140*/  PRMT R5, R5, 0x5410, R5 ;  /* 0x0000541005057816 */ /* 0x000fe40000000005 */
[----:B------:R-:W-:-:S07]  /*1150*/  PRMT R7, R24, 0x5410, R24 ;  /* 0x0000541018077816 */ /* 0x000fce0000000018 */
.L_x_1066:
[----:B------:R-:W-:Y:S01]  /*1160*/  HFMA2.MMA R20, R20, 1, 1, R59 ;  /* 0x3c003c0014147835 */ /* 0x000fe2000000003b */
[----:B------:R-:W-:Y:S01]  /*1170*/  HADD2 R28, R28, R3 ;  /* 0x000000031c1c7230 */ /* 0x000fe20000000000 */
[----:B------:R-:W-:Y:S01]  /*1180*/  HFMA2.MMA R32, R32, 1, 1, R5 ;  /* 0x3c003c0020207835 */ /* 0x000fe20000000005 */
[----:B------:R-:W-:Y:S01]  /*1190*/  HADD2 R33, R14, R7 ;  /* 0x000000070e217230 */ /* 0x000fe20000000000 */
[----:B------:R-:W-:Y:S01]  /*11a0*/  HFMA2.MMA R30, R13, 0.0625, 0.0625, R2 ;  /* 0x2c002c000d1e7835 */ /* 0x000fe20000000002 */
[----:B------:R-:W-:Y:S01]  /*11b0*/  HFMA2 R29, R29, 0.0625, 0.0625, R4 ;  /* 0x2c002c001d1d7831 */ /* 0x000fe20000000004 */
[----:B------:R-:W-:Y:S01]  /*11c0*/  HFMA2.MMA R31, R31, 0.0625, 0.0625, R6 ;  /* 0x2c002c001f1f7835 */ /* 0x000fe20000000006 */
[-C--:B------:R-:W-:Y:S01]  /*11d0*/  HFMA2 R14, R28, R8.reuse, RZ.H0_H0 ;  /* 0x000000081c0e7231 */ /* 0x080fe200000400ff */
[-C--:B------:R-:W-:Y:S01]  /*11e0*/  HFMA2.MMA R13, R20, R8.reuse, RZ ;  /* 0x00000008140d7235 */ /* 0x080fe200000000ff */
[----:B------:R-:W-:Y:S01]  /*11f0*/  HFMA2 R15, R15, 0.0625, 0.0625, R0 ;  /* 0x2c002c000f0f7831 */ /* 0x000fe20000000000 */
[----:B------:R-:W-:Y:S01]  /*1200*/  HFMA2.MMA R24, R32, R8, RZ ;  /* 0x0000000820187235 */ /* 0x000fe200000000ff */
[----:B------:R-:W-:Y:S01]  /*1210*/  HFMA2 R25, R33, R8, RZ.H0_H0 ;  /* 0x0000000821197231 */ /* 0x000fe200000400ff */
[----:B------:R-:W-:Y:S01]  /*1220*/  SHF.R.U32.HI R21, RZ, 0x8, R21 ;  /* 0x00000008ff157819 */ /* 0x000fe20000011615 */
[----:B------:R-:W-:Y:S01]  /*1230*/  HFMA2 R14, R29, R9, R14 ;  /* 0x000000091d0e7231 */ /* 0x000fe2000000000e */
[----:B------:R-:W-:-:S02]  /*1240*/  SHF.R.U32.HI R23, RZ, 0x8, R23 ;  /* 0x00000008ff177819 */ /* 0x000fc40000011617 */
[-C--:B------:R-:W-:Y:S01]  /*1250*/  HFMA2.MMA R13, R30, R9.reuse, R13 ;  /* 0x000000091e0d7235 */ /* 0x080fe2000000000d */
[----:B------:R-:W-:Y:S01]  /*1260*/  SHF.R.U32.HI R22, RZ, 0x8, R22 ;  /* 0x00000008ff167819 */ /* 0x000fe20000011616 */
[----:B------:R-:W-:Y:S01]  /*1270*/  HFMA2.MMA R8, R31, R9, R24 ;  /* 0x000000091f087235 */ /* 0x000fe20000000018 */
[----:B------:R-:W-:Y:S01]  /*1280*/  HFMA2 R9, R15, R9, R25 ;  /* 0x000000090f097231 */ /* 0x000fe20000000019 */
[----:B------:R-:W-:Y:S02]  /*1290*/  LOP3.LUT R25, R21, 0xf000f, RZ, 0xc0, !PT ;  /* 0x000f000f15197812 */ /* 0x000fe400078ec0ff */
[----:B------:R-:W-:Y:S02]  /*12a0*/  LOP3.LUT R27, R23, 0xf000f, RZ, 0xc0, !PT ;  /* 0x000f000f171b7812 */ /* 0x000fe400078ec0ff */
[----:B------:R-:W-:Y:S02]  /*12b0*/  LOP3.LUT R34, R25, 0x64006400, RZ, 0xfc, !PT ;  /* 0x6400640019227812 */ /* 0x000fe400078efcff */
[----:B------:R-:W-:-:S02]  /*12c0*/  LOP3.LUT R38, R27, 0x64006400, RZ, 0xfc, !PT ;  /* 0x640064001b267812 */ /* 0x000fc400078efcff */
[----:B------:R-:W-:Y:S02]  /*12d0*/  LOP3.LUT R24, R12, 0xf000f, RZ, 0xc0, !PT ;  /* 0x000f000f0c187812 */ /* 0x000fe400078ec0ff */
[----:B------:R-:W-:Y:S01]  /*12e0*/  LOP3.LUT R26, R22, 0xf000f, RZ, 0xc0, !PT ;  /* 0x000f000f161a7812 */ /* 0x000fe200078ec0ff */
[----:B------:R-:W-:Y:S01]  /*12f0*/  HFMA2.MMA R34, R34, 1, 1, R3 ;  /* 0x3c003c0022227835 */ /* 0x000fe20000000003 */
[----:B------:R-:W-:Y:S01]  /*1300*/  LOP3.LUT R24, R24, 0x64006400, RZ, 0xfc, !PT ;  /* 0x6400640018187812 */ /* 0x000fe200078efcff */
[----:B------:R-:W-:Y:S01]  /*1310*/  HFMA2.MMA R37, R38, 1, 1, R7 ;  /* 0x3c003c0026257835 */ /* 0x000fe20000000007 */
[----:B------:R-:W-:Y:S02]  /*1320*/  LOP3.LUT R26, R26, 0x64006400, RZ, 0xfc, !PT ;  /* 0x640064001a1a7812 */ /* 0x000fe400078efcff */
[----:B------:R-:W-:Y:S01]  /*1330*/  LOP3.LUT R12, R12, 0xf000f0, RZ, 0xc0, !PT ;  /* 0x00f000f00c0c7812 */ /* 0x000fe200078ec0ff */
[----:B------:R-:W-:Y:S01]  /*1340*/  HADD2 R36, R24, R59 ;  /* 0x0000003b18247230 */ /* 0x000fe20000000000 */
[----:B------:R-:W-:Y:S01]  /*1350*/  LOP3.LUT R22, R22, 0xf000f0, RZ, 0xc0, !PT ;  /* 0x00f000f016167812 */ /* 0x000fe200078ec0ff */
[----:B------:R-:W-:Y:S01]  /*1360*/  HADD2 R35, R26, R5 ;  /* 0x000000051a237230 */ /* 0x000fe20000000000 */
[----:B------:R-:W-:Y:S01]  /*1370*/  LOP3.LUT R24, R23, 0xf000f0, RZ, 0xc0, !PT ;  /* 0x00f000f017187812 */ /* 0x000fe200078ec0ff */
[-C--:B------:R-:W-:Y:S01]  /*1380*/  HFMA2 R14, R34, R10.reuse, R14 ;  /* 0x0000000a220e7231 */ /* 0x080fe2000000000e */
[----:B------:R-:W-:Y:S01]  /*1390*/  LOP3.LUT R23, R22, 0x64006400, RZ, 0xfc, !PT ;  /* 0x6400640016177812 */ /* 0x000fe200078efcff */
[-C--:B------:R-:W-:Y:S01]  /*13a0*/  HFMA2.MMA R13, R36, R10.reuse, R13 ;  /* 0x0000000a240d7235 */ /* 0x080fe2000000000d */
[----:B------:R-:W-:Y:S01]  /*13b0*/  HFMA2 R9, R37, R10, R9 ;  /* 0x0000000a25097231 */ /* 0x000fe20000000009 */
[----:B------:R-:W-:Y:S01]  /*13c0*/  HFMA2.MMA R8, R35, R10, R8 ;  /* 0x0000000a23087235 */ /* 0x000fe20000000008 */
[----:B------:R-:W-:-:S02]  /*13d0*/  LOP3.LUT R10, R21, 0xf000f0, RZ, 0xc0, !PT ;  /* 0x00f000f0150a7812 */ /* 0x000fc400078ec0ff */
[----:B------:R-:W-:Y:S01]  /*13e0*/  LOP3.LUT R21, R12, 0x64006400, RZ, 0xfc, !PT ;  /* 0x640064000c157812 */ /* 0x000fe200078efcff */
[----:B------:R-:W-:Y:S01]  /*13f0*/  HFMA2.MMA R40, R23, 0.0625, 0.0625, R6 ;  /* 0x2c002c0017287835 */ /* 0x000fe20000000006 */
[----:B------:R-:W-:Y:S02]  /*1400*/  LOP3.LUT R39, R10, 0x64006400, RZ, 0xfc, !PT ;  /* 0x640064000a277812 */ /* 0x000fe400078efcff */
[----:B------:R-:W-:Y:S02]  /*1410*/  LOP3.LUT R41, R24, 0x64006400, RZ, 0xfc, !PT ;  /* 0x6400640018297812 */ /* 0x000fe400078efcff */
[----:B------:R-:W-:Y:S01]  /*1420*/  HFMA2.MMA R38, R21, 0.0625, 0.0625, R2 ;  /* 0x2c002c0015267835 */ /* 0x000fe20000000002 */
[----:B------:R-:W-:Y:S02]  /*1430*/  HFMA2 R39, R39, 0.0625, 0.0625, R4 ;  /* 0x2c002c0027277831 */ /* 0x000fe40000000004 */
[----:B------:R-:W-:Y:S01]  /*1440*/  HFMA2 R41, R41, 0.0625, 0.0625, R0 ;  /* 0x2c002c0029297831 */ /* 0x000fe20000000000 */
[----:B------:R-:W-:Y:S01]  /*1450*/  HFMA2.MMA R12, R40, R11, R8 ;  /* 0x0000000b280c7235 */ /* 0x000fe20000000008 */
[----:B------:R-:W-:-:S02]  /*1460*/  HFMA2 R22, R39, R11, R14 ;  /* 0x0000000b27167231 */ /* 0x000fc4000000000e */
[----:B------:R-:W-:Y:S01]  /*1470*/  HFMA2 R52, R41, R11, R9 ;  /* 0x0000000b29347231 */ /* 0x000fe20000000009 */
[----:B------:R-:W-:Y:S01]  /*1480*/  HFMA2.MMA R23, R38, R11, R13 ;  /* 0x0000000b26177235 */ /* 0x000fe2000000000d */
[----:B------:R-:W-:Y:S01]  /*1490*/  HFMA2 R44, R22, R61, R44 ;  /* 0x0000003d162c7231 */ /* 0x000fe2000000002c */
[----:B------:R-:W0:Y:S01]  /*14a0*/  LDS.128 R8, [UR7+0x100] ;  /* 0x00010007ff087984 */ /* 0x000e220008000c00 */
[----:B------:R-:W-:Y:S01]  /*14b0*/  HFMA2 R52, R52, R60, R43 ;  /* 0x0000003c34347231 */ /* 0x000fe2000000002b */
[----:B------:R-:W-:-:S04]  /*14c0*/  HFMA2.MMA R45, R12, R62, R45 ;  /* 0x0000003e0c2d7235 */ /* 0x000fc8000000002d */
        /* <DEDUP_REMOVED lines=21> */
[----:B------:R-:W-:-:S02]  /*1620*/  HFMA2.MMA R47, R12, R62, R47 ;  /* 0x0000003e0c2f7235 */ /* 0x000fc4000000002f */
        /* <DEDUP_REMOVED lines=9> */
[----:B------:R-:W-:-:S04]  /*16c0*/  HFMA2 R8, R37, R10, R8 ;  /* 0x0000000a25087231 */ /* 0x000fc80000000008 */
[-C--:B------:R-:W-:Y:S01]  /*16d0*/  HFMA2 R22, R41, R11.reuse, R8 ;  /* 0x0000000b29167231 */ /* 0x080fe20000000008 */
[-C--:B------:R-:W-:Y:S02]  /*16e0*/  HFMA2.MMA R12, R36, R10.reuse, R12 ;  /* 0x0000000a240c7235 */ /* 0x080fe4000000000c */
[----:B------:R-:W-:Y:S01]  /*16f0*/  HFMA2.MMA R21, R35, R10, R14 ;  /* 0x0000000a23157235 */ /* 0x000fe2000000000e */
[----:B------:R-:W-:Y:S01]  /*1700*/  HFMA2 R14, R39, R11, R13 ;  /* 0x0000000b270e7231 */ /* 0x000fe2000000000d */
[----:B-----5:R-:W-:-:S03]  /*1710*/  SHF.R.U32.HI R43, RZ, 0x8, R17 ;  /* 0x00000008ff2b7819 */ /* 0x020fc60000011611 */
[----:B------:R-:W-:Y:S01]  /*1720*/  HFMA2 R14, R14, R61, R68 ;  /* 0x0000003d0e0e7231 */ /* 0x000fe20000000044 */
[-C--:B------:R-:W-:Y:S02]  /*1730*/  HFMA2.MMA R12, R38, R11.reuse, R12 ;  /* 0x0000000b260c7235 */ /* 0x080fe4000000000c */
[----:B------:R-:W-:Y:S02]  /*1740*/  HFMA2.MMA R21, R40, R11, R21 ;  /* 0x0000000b28157235 */ /* 0x000fe40000000015 */
[----:B------:R-:W0:Y:S04]  /*1750*/  LDS.128 R8, [UR7+0x300] ;  /* 0x00030007ff087984 */ /* 0x000e280008000c00 */
[----:B------:R-:W-:Y:S01]  /*1760*/  HFMA2.MMA R51, R12, R63, R51 ;  /* 0x0000003f0c337235 */ /* 0x000fe20000000033 */
[----:B------:R-:W-:Y:S01]  /*1770*/  HFMA2 R12, R22, R60, R69 ;  /* 0x0000003c160c7231 */ /* 0x000fe20000000045 */
[----:B------:R-:W-:Y:S01]  /*1780*/  HFMA2.MMA R13, R21, R62, R42 ;  /* 0x0000003e150d7235 */ /* 0x000fe2000000002a */
[----:B------:R-:W-:-:S05]  /*1790*/  MOV R69, UR9 ;  /* 0x0000000900457c02 */ /* 0x000fca0008000f00 */
        /* <DEDUP_REMOVED lines=14> */
[----:B------:R-:W-:Y:S02]  /*1880*/  HFMA2 R10, R39, R11, R22 ;  /* 0x0000000b270a7231 */ /* 0x000fe40000000016 */
[----:B------:R-:W-:Y:S02]  /*1890*/  HFMA2 R8, R8, R60, R53 ;  /* 0x0000003c08087231 */ /* 0x000fe40000000035 */
[----:B------:R-:W-:Y:S01]  /*18a0*/  HFMA2 R10, R10, R61, R56 ;  /* 0x0000003d0a0a7231 */ /* 0x000fe20000000038 */
[-C--:B------:R-:W-:Y:S02]  /*18b0*/  HFMA2.MMA R27, R38, R11.reuse, R21 ;  /* 0x0000000b261b7235 */ /* 0x080fe40000000015 */
[----:B------:R-:W-:-:S06]  /*18c0*/  HFMA2.MMA R9, R40, R11, R9 ;  /* 0x0000000b28097235 */ /* 0x000fcc0000000009 */
[----:B------:R-:W-:Y:S02]  /*18d0*/  HFMA2.MMA R11, R27, R63, R54 ;  /* 0x0000003f1b0b7235 */ /* 0x000fe40000000036 */
[----:B------:R-:W0:Y:S01]  /*18e0*/  LDS.128 R24, [UR7+0x400] ;  /* 0x00040007ff187984 */ /* 0x000e220008000c00 */
[----:B------:R-:W-:Y:S02]  /*18f0*/  HFMA2.MMA R9, R9, R62, R57 ;  /* 0x0000003e09097235 */ /* 0x000fe40000000039 */
[-C--:B0-----:R-:W-:Y:S01]  /*1900*/  HFMA2.MMA R20, R20, R24.reuse, RZ ;  /* 0x0000001814147235 */ /* 0x081fe200000000ff */
[-C--:B------:R-:W-:Y:S01]  /*1910*/  HFMA2 R28, R28, R24.reuse, RZ.H0_H0 ;  /* 0x000000181c1c7231 */ /* 0x080fe200000400ff */
[----:B------:R-:W-:Y:S01]  /*1920*/  HFMA2.MMA R32, R32, R24, RZ ;  /* 0x0000001820207235 */ /* 0x000fe200000000ff */
[----:B------:R-:W-:Y:S01]  /*1930*/  HFMA2 R24, R33, R24, RZ.H0_H0 ;  /* 0x0000001821187231 */ /* 0x000fe200000400ff */
[----:B------:R-:W-:Y:S01]  /*1940*/  LOP3.LUT R33, R16, 0xf000f0, RZ, 0xc0, !PT ;  /* 0x00f000f010217812 */ /* 0x000fe200078ec0ff */
[----:B------:R-:W-:-:S02]  /*1950*/  HFMA2 R28, R29, R25, R28 ;  /* 0x000000191d1c7231 */ /* 0x000fc4000000001c */
[----:B------:R-:W-:Y:S01]  /*1960*/  HFMA2 R24, R15, R25, R24 ;  /* 0x000000190f187231 */ /* 0x000fe20000000018 */
[-C--:B------:R-:W-:Y:S01]  /*1970*/  HFMA2.MMA R30, R30, R25.reuse, R20 ;  /* 0x000000191e1e7235 */ /* 0x080fe20000000014 */
[-C--:B------:R-:W-:Y:S01]  /*1980*/  HFMA2 R28, R34, R26.reuse, R28 ;  /* 0x0000001a221c7231 */ /* 0x080fe2000000001c */
[----:B------:R-:W0:Y:S01]  /*1990*/  LDS.128 R20, [UR7+0x10] ;  /* 0x00001007ff147984 */ /* 0x000e220008000c00 */
[----:B------:R-:W-:Y:S01]  /*19a0*/  HFMA2.MMA R32, R31, R25, R32 ;  /* 0x000000191f207235 */ /* 0x000fe20000000020 */
[----:B------:R-:W-:Y:S01]  /*19b0*/  HFMA2 R24, R37, R26, R24 ;  /* 0x0000001a25187231 */ /* 0x000fe20000000018 */
[----:B------:R-:W-:Y:S02]  /*19c0*/  LOP3.LUT R31, R16, 0xf000f, RZ, 0xc0, !PT ;  /* 0x000f000f101f7812 */ /* 0x000fe400078ec0ff */
[----:B------:R-:W-:Y:S01]  /*19d0*/  LOP3.LUT R34, R17, 0xf000f, RZ, 0xc0, !PT ;  /* 0x000f000f11227812 */ /* 0x000fe200078ec0ff */
[-C--:B------:R-:W-:Y:S01]  /*19e0*/  HFMA2.MMA R30, R36, R26.reuse, R30 ;  /* 0x0000001a241e7235 */ /* 0x080fe2000000001e */
[-C--:B------:R-:W-:Y:S01]  /*19f0*/  HFMA2 R24, R41, R27.reuse, R24 ;  /* 0x0000001b29187231 */ /* 0x080fe20000000018 */
[----:B------:R-:W-:Y:S01]  /*1a00*/  LOP3.LUT R37, R18, 0xf000f0, RZ, 0xc0, !PT ;  /* 0x00f000f012257812 */ /* 0x000fe200078ec0ff */
[----:B------:R-:W-:Y:S01]  /*1a10*/  HFMA2.MMA R32, R35, R26, R32 ;  /* 0x0000001a23207235 */ /* 0x000fe20000000020 */
[----:B------:R-:W-:Y:S01]  /*1a20*/  HFMA2 R35, R39, R27, R28 ;  /* 0x0000001b27237231 */ /* 0x000fe2000000001c */
[----:B------:R-:W-:-:S02]  /*1a30*/  LOP3.LUT R33, R33, 0x64006400, RZ, 0xfc, !PT ;  /* 0x6400640021217812 */ /* 0x000fc400078efcff */
[----:B------:R-:W-:Y:S01]  /*1a40*/  SHF.R.U32.HI R16, RZ, 0x8, R16 ;  /* 0x00000008ff107819 */ /* 0x000fe20000011610 */
[-C--:B------:R-:W-:Y:S01]  /*1a50*/  HFMA2.MMA R36, R38, R27.reuse, R30 ;  /* 0x0000001b26247235 */ /* 0x080fe2000000001e */
[----:B------:R-:W-:Y:S01]  /*1a60*/  HFMA2 R28, R35, R61, R70 ;  /* 0x0000003d231c7231 */ /* 0x000fe20000000046 */
[----:B------:R-:W-:Y:S01]  /*1a70*/  LOP3.LUT R35, R17, 0xf000f0, RZ, 0xc0, !PT ;  /* 0x00f000f011237812 */ /* 0x000fe200078ec0ff */
[----:B------:R-:W-:-:S05]  /*1a80*/  HFMA2.MMA R29, R40, R27, R32 ;  /* 0x0000001b281d7235 */ /* 0x000fca0000000020 */
[----:B------:R-:W-:Y:S01]  /*1a90*/  HFMA2.MMA R30, R36, R63, R72 ;  /* 0x0000003f241e7235 */ /* 0x000fe20000000048 */
[----:B------:R-:W-:Y:S02]  /*1aa0*/  LOP3.LUT R36, R18, 0xf000f, RZ, 0xc0, !PT ;  /* 0x000f000f12247812 */ /* 0x000fe400078ec0ff */
[----:B------:R-:W-:Y:S01]  /*1ab0*/  LOP3.LUT R32, R31, 0x64006400, RZ, 0xfc, !PT ;  /* 0x640064001f207812 */ /* 0x000fe200078efcff */
[----:B------:R-:W-:Y:S01]  /*1ac0*/  HFMA2.MMA R15, R29, R62, R58 ;  /* 0x0000003e1d0f7235 */ /* 0x000fe2000000003a */
[----:B------:R-:W-:Y:S01]  /*1ad0*/  LOP3.LUT R38, R36, 0x64006400, RZ, 0xfc, !PT ;  /* 0x6400640024267812 */ /* 0x000fe200078efcff */
[----:B------:R-:W-:Y:S01]  /*1ae0*/  HFMA2 R29, R24, R60, R55 ;  /* 0x0000003c181d7231 */ /* 0x000fe20000000037 */
[C---:B------:R-:W-:Y:S02]  /*1af0*/  LOP3.LUT R40, R19.reuse, 0xf000f, RZ, 0xc0, !PT ;  /* 0x000f000f13287812 */ /* 0x040fe400078ec0ff */
[----:B------:R-:W-:Y:S01]  /*1b00*/  LOP3.LUT R41, R19, 0xf000f0, RZ, 0xc0, !PT ;  /* 0x00f000f013297812 */ /* 0x000fe200078ec0ff */
[----:B------:R-:W-:Y:S01]  /*1b10*/  HADD2 R32, R32, R59 ;  /* 0x0000003b20207230 */ /* 0x000fe20000000000 */
[----:B------:R-:W-:Y:S01]  /*1b20*/  HFMA2.MMA R31, R38, 1, 1, R5 ;  /* 0x3c003c00261f7835 */ /* 0x000fe20000000005 */
[----:B------:R-:W-:Y:S01]  /*1b30*/  LOP3.LUT R34, R34, 0x64006400, RZ, 0xfc, !PT ;  /* 0x6400640022227812 */ /* 0x000fe200078efcff */
[----:B------:R1:W2:Y:S01]  /*1b40*/  LDG.E.128.CONSTANT R24, desc[UR10][R68.64] ;  /* 0x0000000a44187981 */ /* 0x0002a2000c1e9d00 */
[----:B------:R-:W-:-:S02]  /*1b50*/  LOP3.LUT R35, R35, 0x64006400, RZ, 0xfc, !PT ;  /* 0x6400640023237812 */ /* 0x000fc400078efcff */
[----:B------:R-:W-:Y:S01]  /*1b60*/  LOP3.LUT R39, R37, 0x64006400, RZ, 0xfc, !PT ;  /* 0x6400640025277812 */ /* 0x000fe200078efcff */
[----:B------:R-:W-:Y:S01]  /*1b70*/  HFMA2.MMA R37, R33, 0.0625, 0.0625, R2 ;  /* 0x2c002c0021257835 */ /* 0x000fe20000000002 */
[----:B------:R-:W-:Y:S01]  /*1b80*/  LOP3.LUT R40, R40, 0x64006400, RZ, 0xfc, !PT ;  /* 0x6400640028287812 */ /* 0x000fe200078efcff */
[----:B------:R-:W-:Y:S01]  /*1b90*/  HADD2 R33, R34, R3 ;  /* 0x0000000322217230 */ /* 0x000fe20000000000 */
[----:B------:R-:W-:Y:S01]  /*1ba0*/  LOP3.LUT R41, R41, 0x64006400, RZ, 0xfc, !PT ;  /* 0x6400640029297812 */ /* 0x000fe200078efcff */
[----:B------:R-:W-:Y:S01]  /*1bb0*/  HFMA2 R36, R35, 0.0625, 0.0625, R4 ;  /* 0x2c002c0023247831 */ /* 0x000fe20000000004 */
[----:B------:R-:W-:Y:S01]  /*1bc0*/  SHF.R.U32.HI R55, RZ, 0x8, R19 ;  /* 0x00000008ff377819 */ /* 0x000fe20000011613 */
[----:B------:R-:W-:Y:S01]  /*1bd0*/  HADD2 R38, R40, R7 ;  /* 0x0000000728267230 */ /* 0x000fe20000000000 */
[----:B------:R-:W-:Y:S01]  /*1be0*/  LOP3.LUT R17, R43, 0xf000f, RZ, 0xc0, !PT ;  /* 0x000f000f2b117812 */ /* 0x000fe200078ec0ff */
[----:B------:R-:W-:Y:S01]  /*1bf0*/  HFMA2 R34, R41, 0.0625, 0.0625, R0 ;  /* 0x2c002c0029227831 */ /* 0x000fe20000000000 */
[----:B------:R-:W-:Y:S01]  /*1c00*/  LOP3.LUT R19, R55, 0xf000f, RZ, 0xc0, !PT ;  /* 0x000f000f37137812 */ /* 0x000fe200078ec0ff */
[----:B------:R-:W-:Y:S01]  /*1c10*/  HFMA2.MMA R35, R39, 0.0625, 0.0625, R6 ;  /* 0x2c002c0027237835 */ /* 0x000fe20000000006 */
[----:B------:R-:W-:Y:S01]  /*1c20*/  SHF.R.U32.HI R54, RZ, 0x8, R18 ;  /* 0x00000008ff367819 */ /* 0x000fe20000011612 */
[-C--:B0-----:R-:W-:Y:S01]  /*1c30*/  HFMA2.MMA R56, R32, R20.reuse, RZ ;  /* 0x0000001420387235 */ /* 0x081fe200000000ff */
[----:B------:R-:W-:Y:S01]  /*1c40*/  LOP3.LUT R40, R17, 0x64006400, RZ, 0xfc, !PT ;  /* 0x6400640011287812 */ /* 0x000fe200078efcff */
[----:B------:R-:W-:Y:S01]  /*1c50*/  HFMA2.MMA R41, R31, R20, RZ ;  /* 0x000000141f297235 */ /* 0x000fe200000000ff */
[-C--:B------:R-:W-:Y:S01]  /*1c60*/  HFMA2 R53, R33, R20.reuse, RZ.H0_H0 ;  /* 0x0000001421357231 */ /* 0x080fe200000400ff */
[----:B------:R-:W-:Y:S01]  /*1c70*/  LOP3.LUT R58, R19, 0x64006400, RZ, 0xfc, !PT ;  /* 0x64006400133a7812 */ /* 0x000fe200078efcff */
[----:B------:R-:W-:Y:S01]  /*1c80*/  HFMA2 R42, R38, R20, RZ.H0_H0 ;  /* 0x00000014262a7231 */ /* 0x000fe200000400ff */
[----:B------:R-:W-:Y:S01]  /*1c90*/  LOP3.LUT R20, R16, 0xf000f, RZ, 0xc0, !PT ;  /* 0x000f000f10147812 */ /* 0x000fe200078ec0ff */
[-C--:B------:R-:W-:Y:S01]  /*1ca0*/  HFMA2 R53, R36, R21.reuse, R53 ;  /* 0x0000001524357231 */ /* 0x080fe20000000035 */
[----:B------:R-:W-:Y:S01]  /*1cb0*/  LOP3.LUT R18, R54, 0xf000f, RZ, 0xc0, !PT ;  /* 0x000f000f36127812 */ /* 0x000fe200078ec0ff */
[-C--:B------:R-:W-:Y:S01]  /*1cc0*/  HFMA2.MMA R56, R37, R21.reuse, R56 ;  /* 0x0000001525387235 */ /* 0x080fe20000000038 */
[----:B------:R-:W-:Y:S01]  /*1cd0*/  HFMA2 R42, R34, R21, R42 ;  /* 0x00000015222a7231 */ /* 0x000fe2000000002a */
[----:B------:R-:W-:Y:S01]  /*1ce0*/  HFMA2.MMA R41, R35, R21, R41 ;  /* 0x0000001523297235 */ /* 0x000fe20000000029 */
[----:B------:R-:W-:Y:S01]  /*1cf0*/  LOP3.LUT R20, R20, 0x64006400, RZ, 0xfc, !PT ;  /* 0x6400640014147812 */ /* 0x000fe200078efcff */
[----:B------:R-:W-:Y:S01]  /*1d00*/  HFMA2.MMA R40, R40, 1, 1, R3 ;  /* 0x3c003c0028287835 */ /* 0x000fe20000000003 */
[----:B------:R-:W-:Y:S01]  /*1d10*/  LOP3.LUT R18, R18, 0x64006400, RZ, 0xfc, !PT ;  /* 0x6400640012127812 */ /* 0x000fe200078efcff */
[----:B------:R-:W-:Y:S01]  /*1d20*/  HFMA2.MMA R21, R58, 1, 1, R7 ;  /* 0x3c003c003a157835 */ /* 0x000fe20000000007 */
[----:B------:R-:W-:Y:S01]  /*1d30*/  LOP3.LUT R16, R16, 0xf000f0, RZ, 0xc0, !PT ;  /* 0x00f000f010107812 */ /* 0x000fe200078ec0ff */
[----:B------:R-:W-:Y:S01]  /*1d40*/  HADD2 R20, R20, R59 ;  /* 0x0000003b14147230 */ /* 0x000fe20000000000 */
[----:B------:R-:W-:Y:S01]  /*1d50*/  LOP3.LUT R54, R54, 0xf000f0, RZ, 0xc0, !PT ;  /* 0x00f000f036367812 */ /* 0x000fe200078ec0ff */
[----:B------:R-:W-:-:S04]  /*1d60*/  HADD2 R39, R18, R5 ;  /* 0x0000000512277230 */ /* 0x000fc80000000000 */
[-C--:B------:R-:W-:Y:S01]  /*1d70*/  HFMA2 R18, R40, R22.reuse, R53 ;  /* 0x0000001628127231 */ /* 0x080fe20000000035 */
[-C--:B------:R-:W-:Y:S01]  /*1d80*/  HFMA2.MMA R17, R20, R22.reuse, R56 ;  /* 0x0000001614117235 */ /* 0x080fe20000000038 */
[----:B------:R-:W-:Y:S01]  /*1d90*/  HFMA2 R53, R21, R22, R42 ;  /* 0x0000001615357231 */ /* 0x000fe2000000002a */
[----:B------:R-:W-:Y:S01]  /*1da0*/  HFMA2.MMA R19, R39, R22, R41 ;  /* 0x0000001627137235 */ /* 0x000fe20000000029 */
[----:B------:R-:W-:Y:S02]  /*1db0*/  LOP3.LUT R22, R43, 0xf000f0, RZ, 0xc0, !PT ;  /* 0x00f000f02b167812 */ /* 0x000fe400078ec0ff */
[----:B------:R-:W-:Y:S02]  /*1dc0*/  LOP3.LUT R43, R16, 0x64006400, RZ, 0xfc, !PT ;  /* 0x64006400102b7812 */ /* 0x000fe400078efcff */
[----:B------:R-:W-:Y:S02]  /*1dd0*/  LOP3.LUT R42, R55, 0xf000f0, RZ, 0xc0, !PT ;  /* 0x00f000f0372a7812 */ /* 0x000fe400078ec0ff */
[----:B------:R-:W-:-:S02]  /*1de0*/  LOP3.LUT R41, R22, 0x64006400, RZ, 0xfc, !PT ;  /* 0x6400640016297812 */ /* 0x000fc400078efcff */
[----:B------:R-:W-:Y:S01]  /*1df0*/  HFMA2.MMA R43, R43, 0.0625, 0.0625, R2 ;  /* 0x2c002c002b2b7835 */ /* 0x000fe20000000002 */
[----:B------:R-:W-:Y:S02]  /*1e00*/  LOP3.LUT R55, R54, 0x64006400, RZ, 0xfc, !PT ;  /* 0x6400640036377812 */ /* 0x000fe400078efcff */
[----:B------:R-:W-:Y:S01]  /*1e10*/  LOP3.LUT R57, R42, 0x64006400, RZ, 0xfc, !PT ;  /* 0x640064002a397812 */ /* 0x000fe200078efcff */
[----:B------:R-:W-:-:S03]  /*1e20*/  HFMA2 R42, R41, 0.0625, 0.0625, R4 ;  /* 0x2c002c00292a7831 */ /* 0x000fc60000000004 */
[----:B------:R-:W-:Y:S01]  /*1e30*/  HFMA2.MMA R41, R55, 0.0625, 0.0625, R6 ;  /* 0x2c002c0037297835 */ /* 0x000fe20000000006 */
[----:B------:R-:W-:Y:S01]  /*1e40*/  HFMA2 R55, R42, R23, R18 ;  /* 0x000000172a377231 */ /* 0x000fe20000000012 */
[----:B------:R-:W-:Y:S01]  /*1e50*/  HFMA2.MMA R17, R43, R23, R17 ;  /* 0x000000172b117235 */ /* 0x000fe20000000011 */
[----:B------:R-:W-:Y:S02]  /*1e60*/  HFMA2 R22, R57, 0.0625, 0.0625, R0 ;  /* 0x2c002c0039167831 */ /* 0x000fe40000000000 */
[----:B------:R-:W-:-:S03]  /*1e70*/  HFMA2 R44, R55, R61, R44 ;  /* 0x0000003d372c7231 */ /* 0x000fc6000000002c */
[----:B------:R-:W-:Y:S01]  /*1e80*/  HFMA2.MMA R54, R41, R23, R19 ;  /* 0x0000001729367235 */ /* 0x000fe20000000013 */
[----:B------:R-:W-:Y:S01]  /*1e90*/  HFMA2 R23, R22, R23, R53 ;  /* 0x0000001716177231 */ /* 0x000fe20000000035 */
[----:B------:R-:W-:Y:S02]  /*1ea0*/  HFMA2.MMA R46, R17, R63, R46 ;  /* 0x0000003f112e7235 */ /* 0x000fe4000000002e */
[----:B------:R-:W0:Y:S01]  /*1eb0*/  LDS.128 R16, [UR7+0x110] ;  /* 0x00011007ff107984 */ /* 0x000e220008000c00 */
[----:B------:R-:W-:-:S03]  /*1ec0*/  HFMA2 R23, R23, R60, R52 ;  /* 0x0000003c17177231 */ /* 0x000fc60000000034 */
        /* <DEDUP_REMOVED lines=9> */
[----:B------:R-:W-:-:S03]  /*1f60*/  HFMA2.MMA R54, R35, R17, R54 ;  /* 0x0000001123367235 */ /* 0x000fc60000000036 */
[----:B------:R-:W-:-:S03]  /*1f70*/  HFMA2 R53, R42, R19, R53 ;  /* 0x000000132a357231 */ /* 0x000fc60000000035 */
[-C--:B------:R-:W-:Y:S01]  /*1f80*/  HFMA2.MMA R52, R20, R18.reuse, R52 ;  /* 0x0000001214347235 */ /* 0x080fe20000000034 */
[----:B------:R-:W-:Y:S01]  /*1f90*/  HFMA2 R50, R53, R61, R50 ;  /* 0x0000003d35327231 */ /* 0x000fe20000000032 */
[----:B------:R-:W-:Y:S01]  /*1fa0*/  HFMA2.MMA R54, R39, R18, R54 ;  /* 0x0000001227367235 */ /* 0x000fe20000000036 */
[----:B------:R-:W-:-:S05]  /*1fb0*/  HFMA2 R18, R21, R18, R16 ;  /* 0x0000001215127231 */ /* 0x000fca0000000010 */
[-C--:B------:R-:W-:Y:S02]  /*1fc0*/  HFMA2.MMA R16, R43, R19.reuse, R52 ;  /* 0x000000132b107235 */ /* 0x080fe40000000034 */
[----:B------:R-:W-:Y:S01]  /*1fd0*/  HFMA2.MMA R52, R41, R19, R54 ;  /* 0x0000001329347235 */ /* 0x000fe20000000036 */
[----:B------:R-:W-:-:S04]  /*1fe0*/  HFMA2 R54, R22, R19, R18 ;  /* 0x0000001316367231 */ /* 0x000fc80000000012 */
[----:B------:R-:W-:Y:S01]  /*1ff0*/  HFMA2 R49, R54, R60, R49 ;  /* 0x0000003c36317231 */ /* 0x000fe20000000031 */
        /* <DEDUP_REMOVED lines=10> */
[----:B------:R-:W-:Y:S01]  /*20a0*/  HFMA2 R53, R40, R18, R53 ;  /* 0x0000001228357231 */ /* 0x000fe20000000035 */
[----:B------:R-:W-:-:S06]  /*20b0*/  HFMA2.MMA R54, R35, R17, R54 ;  /* 0x0000001123367235 */ /* 0x000fcc0000000036 */
[-C--:B------:R-:W-:Y:S02]  /*20c0*/  HFMA2.MMA R52, R20, R18.reuse, R52 ;  /* 0x0000001214347235 */ /* 0x080fe40000000034 */
[----:B------:R-:W-:Y:S01]  /*20d0*/  HFMA2.MMA R54, R39, R18, R54 ;  /* 0x0000001227367235 */ /* 0x000fe20000000036 */
[----:B------:R-:W-:-:S05]  /*20e0*/  HFMA2 R18, R21, R18, R16 ;  /* 0x0000001215127231 */ /* 0x000fca0000000010 */
[-C--:B------:R-:W-:Y:S01]  /*20f0*/  HFMA2.MMA R16, R43, R19.reuse, R52 ;  /* 0x000000132b107235 */ /* 0x080fe20000000034 */
[-C--:B------:R-:W-:Y:S01]  /*2100*/  HFMA2 R52, R42, R19.reuse, R53 ;  /* 0x000000132a347231 */ /* 0x080fe20000000035 */
[----:B------:R-:W-:Y:S01]  /*2110*/  HFMA2.MMA R53, R41, R19, R54 ;  /* 0x0000001329357235 */ /* 0x000fe20000000036 */
[----:B------:R-:W-:Y:S02]  /*2120*/  HFMA2 R54, R22, R19, R18 ;  /* 0x0000001316367231 */ /* 0x000fe40000000012 */
[----:B------:R-:W-:Y:S02]  /*2130*/  HFMA2 R52, R52, R61, R14 ;  /* 0x0000003d34347231 */ /* 0x000fe4000000000e */
[----:B------:R-:W-:Y:S01]  /*2140*/  HFMA2 R54, R54, R60, R12 ;  /* 0x0000003c36367231 */ /* 0x000fe2000000000c */
[----:B------:R-:W-:Y:S02]  /*2150*/  HFMA2.MMA R51, R16, R63, R51 ;  /* 0x0000003f10337235 */ /* 0x000fe40000000033 */
[----:B------:R-:W0:Y:S01]  /*2160*/  LDS.128 R16, [UR7+0x310] ;  /* 0x00031007ff107984 */ /* 0x000e220008000c00 */
        /* <DEDUP_REMOVED lines=11> */
[-C--:B------:R-:W-:Y:S01]  /*2220*/  HFMA2 R56, R42, R19.reuse, R13 ;  /* 0x000000132a387231 */ /* 0x080fe2000000000d */
[----:B------:R-:W-:Y:S01]  /*2230*/  MOV R13, UR9 ;  /* 0x00000009000d7c02 */ /* 0x000fe20008000f00 */
[----:B------:R-:W-:Y:S01]  /*2240*/  HFMA2 R58, R22, R19, R16 ;  /* 0x00000013163a7231 */ /* 0x000fe20000000010 */
[-C--:B------:R-:W-:Y:S01]  /*2250*/  HFMA2.MMA R12, R20, R18.reuse, R12 ;  /* 0x00000012140c7235 */ /* 0x080fe2000000000c */
[----:B------:R-:W-:Y:S01]  /*2260*/  HFMA2 R56, R56, R61, R10 ;  /* 0x0000003d38387231 */ /* 0x000fe2000000000a */
[----:B------:R-:W-:Y:S01]  /*2270*/  HFMA2.MMA R14, R39, R18, R14 ;  /* 0x00000012270e7235 */ /* 0x000fe2000000000e */
[----:B------:R-:W-:Y:S02]  /*2280*/  HFMA2 R58, R58, R60, R8 ;  /* 0x0000003c3a3a7231 */ /* 0x000fe40000000008 */
[----:B-1----:R-:W-:-:S03]  /*2290*/  IMAD.WIDE R68, R13, 0x4, R68 ;  /* 0x000000040d447825 */ /* 0x002fc600078e0244 */
[-C--:B------:R-:W-:Y:S02]  /*22a0*/  HFMA2.MMA R12, R43, R19.reuse, R12 ;  /* 0x000000132b0c7235 */ /* 0x080fe4000000000c */
[----:B------:R-:W-:Y:S02]  /*22b0*/  HFMA2.MMA R57, R41, R19, R14 ;  /* 0x0000001329397235 */ /* 0x000fe4000000000e */
[----:B------:R-:W0:Y:S04]  /*22c0*/  LDS.128 R16, [UR7+0x410] ;  /* 0x00041007ff107984 */ /* 0x000e280008000c00 */
[----:B------:R-:W-:Y:S02]  /*22d0*/  HFMA2.MMA R55, R12, R63, R11 ;  /* 0x0000003f0c377235 */ /* 0x000fe4000000000b */
[----:B------:R-:W-:-:S02]  /*22e0*/  HFMA2.MMA R57, R57, R62, R9 ;  /* 0x0000003e39397235 */ /* 0x000fc40000000009 */
[----:B------:R-:W1:Y:S01]  /*22f0*/  LDS.128 R8, [UR7+0x20] ;  /* 0x00002007ff087984 */ /* 0x000e620008000c00 */
        /* <DEDUP_REMOVED lines=10> */
[----:B--2---:R-:W-:Y:S01]  /*23a0*/  LOP3.LUT R17, R24, 0xf000f, RZ, 0xc0, !PT ;  /* 0x000f000f18117812 */ /* 0x004fe200078ec0ff */
[----:B------:R-:W-:Y:S01]  /*23b0*/  HFMA2 R14, R42, R19, R33 ;  /* 0x000000132a0e7231 */ /* 0x000fe20000000021 */
[----:B------:R-:W-:-:S02]  /*23c0*/  SHF.R.U32.HI R32, RZ, 0x8, R24 ;  /* 0x00000008ff207819 */ /* 0x000fc40000011618 */
[-C--:B------:R-:W-:Y:S01]  /*23d0*/  HFMA2.MMA R37, R20, R18.reuse, R37 ;  /* 0x0000001214257235 */ /* 0x080fe20000000025 */
[C---:B------:R-:W-:Y:S01]  /*23e0*/  LOP3.LUT R21, R25.reuse, 0xf000f0, RZ, 0xc0, !PT ;  /* 0x00f000f019157812 */ /* 0x040fe200078ec0ff */
[----:B------:R-:W-:Y:S01]  /*23f0*/  HFMA2.MMA R31, R39, R18, R31 ;  /* 0x00000012271f7235 */ /* 0x000fe2000000001f */
[----:B------:R-:W-:Y:S01]  /*2400*/  LOP3.LUT R20, R25, 0xf000f, RZ, 0xc0, !PT ;  /* 0x000f000f19147812 */ /* 0x000fe200078ec0ff */
[----:B------:R-:W-:-:S04]  /*2410*/  HFMA2 R28, R14, R61, R28 ;  /* 0x0000003d0e1c7231 */ /* 0x000fc8000000001c */
[-C--:B------:R-:W-:Y:S02]  /*2420*/  HFMA2.MMA R37, R43, R19.reuse, R37 ;  /* 0x000000132b257235 */ /* 0x080fe40000000025 */
[----:B------:R-:W-:Y:S01]  /*2430*/  HFMA2.MMA R31, R41, R19, R31 ;  /* 0x00000013291f7235 */ /* 0x000fe2000000001f */
[----:B------:R-:W-:Y:S01]  /*2440*/  HFMA2 R19, R22, R19, R16 ;  /* 0x0000001316137231 */ /* 0x000fe20000000010 */
[----:B------:R-:W-:Y:S02]  /*2450*/  LOP3.LUT R22, R26, 0xf000f, RZ, 0xc0, !PT ;  /* 0x000f000f1a167812 */ /* 0x000fe400078ec0ff */
[----:B------:R-:W-:Y:S01]  /*2460*/  LOP3.LUT R18, R17, 0x64006400, RZ, 0xfc, !PT ;  /* 0x6400640011127812 */ /* 0x000fe200078efcff */
[----:B------:R-:W-:Y:S01]  /*2470*/  HFMA2 R29, R19, R60, R29 ;  /* 0x0000003c131d7231 */ /* 0x000fe2000000001d */
[----:B------:R-:W-:Y:S01]  /*2480*/  LOP3.LUT R34, R22, 0x64006400, RZ, 0xfc, !PT ;  /* 0x6400640016227812 */ /* 0x000fe200078efcff */
[----:B------:R-:W-:Y:S01]  /*2490*/  HFMA2.MMA R30, R37, R63, R30 ;  /* 0x0000003f251e7235 */ /* 0x000fe2000000001e */
[----:B------:R-:W-:Y:S01]  /*24a0*/  LOP3.LUT R19, R24, 0xf000f0, RZ, 0xc0, !PT ;  /* 0x00f000f018137812 */ /* 0x000fe200078ec0ff */
[----:B------:R-:W-:Y:S01]  /*24b0*/  HADD2 R17, R18, R59 ;  /* 0x0000003b12117230 */ /* 0x000fe20000000000 */
[----:B------:R-:W-:Y:S01]  /*24c0*/  LOP3.LUT R24, R26, 0xf000f0, RZ, 0xc0, !PT ;  /* 0x00f000f01a187812 */ /* 0x000fe200078ec0ff */
[----:B------:R-:W-:Y:S01]  /*24d0*/  HFMA2.MMA R16, R31, R62, R15 ;  /* 0x0000003e1f107235 */ /* 0x000fe2000000000f */
[----:B------:R-:W-:Y:S01]  /*24e0*/  LOP3.LUT R33, R27, 0xf000f, RZ, 0xc0, !PT ;  /* 0x000f000f1b217812 */ /* 0x000fe200078ec0ff */
[----:B------:R-:W-:Y:S01]  /*24f0*/  HFMA2.MMA R18, R34, 1, 1, R5 ;  /* 0x3c003c0022127835 */ /* 0x000fe20000000005 */
[----:B------:R-:W-:Y:S01]  /*2500*/  LOP3.LUT R19, R19, 0x64006400, RZ, 0xfc, !PT ;  /* 0x6400640013137812 */ /* 0x000fe200078efcff */
[----:B------:R-:W2:Y:S01]  /*2510*/  LDG.E.128.CONSTANT R12, desc[UR10][R68.64] ;  /* 0x0000000a440c7981 */ /* 0x000ea2000c1e9d00 */
[----:B------:R-:W-:Y:S01]  /*2520*/  LOP3.LUT R21, R21, 0x64006400, RZ, 0xfc, !PT ;  /* 0x6400640015157812 */ /* 0x000fe200078efcff */
[----:B------:R-:W-:Y:S01]  /*2530*/  UIADD3 UR5, UR5, 0x20, URZ ;  /* 0x0000002005057890 */ /* 0x000fe2000fffe03f */
[----:B------:R-:W-:Y:S01]  /*2540*/  LOP3.LUT R31, R24, 0x64006400, RZ, 0xfc, !PT ;  /* 0x64006400181f7812 */ /* 0x000fe200078efcff */
[----:B------:R-:W-:Y:S01]  /*2550*/  UIADD3 UR6, UR6, 0x20, URZ ;  /* 0x0000002006067890 */ /* 0x000fe2000fffe03f */
[----:B------:R-:W-:Y:S01]  /*2560*/  LOP3.LUT R35, R27, 0xf000f0, RZ, 0xc0, !PT ;  /* 0x00f000f01b237812 */ /* 0x000fe200078ec0ff */
[----:B------:R-:W-:Y:S01]  /*2570*/  HFMA2.MMA R24, R19, 0.0625, 0.0625, R2 ;  /* 0x2c002c0013187835 */ /* 0x000fe20000000002 */
[----:B------:R-:W-:Y:S01]  /*2580*/  LOP3.LUT R20, R20, 0x64006400, RZ, 0xfc, !PT ;  /* 0x6400640014147812 */ /* 0x000fe200078efcff */
[----:B------:R-:W-:Y:S01]  /*2590*/  HFMA2 R22, R21, 0.0625, 0.0625, R4 ;  /* 0x2c002c0015167831 */ /* 0x000fe20000000004 */
[----:B------:R-:W-:Y:S01]  /*25a0*/  LOP3.LUT R36, R33, 0x64006400, RZ, 0xfc, !PT ;  /* 0x6400640021247812 */ /* 0x000fe200078efcff */
[-C--:B-1----:R-:W-:Y:S01]  /*25b0*/  HFMA2.MMA R33, R17, R8.reuse, RZ ;  /* 0x0000000811217235 */ /* 0x082fe200000000ff */
[----:B------:R-:W-:Y:S01]  /*25c0*/  LOP3.LUT R35, R35, 0x64006400, RZ, 0xfc, !PT ;  /* 0x6400640023237812 */ /* 0x000fe200078efcff */
[----:B------:R-:W-:Y:S01]  /*25d0*/  HFMA2.MMA R21, R31, 0.0625, 0.0625, R6 ;  /* 0x2c002c001f157835 */ /* 0x000fe20000000006 */
[----:B------:R-:W-:Y:S01]  /*25e0*/  HADD2 R19, R20, R3 ;  /* 0x0000000314137230 */ /* 0x000fe20000000000 */
[----:B------:R-:W-:Y:S01]  /*25f0*/  HFMA2.MMA R34, R18, R8, RZ ;  /* 0x0000000812227235 */ /* 0x000fe200000000ff */
[----:B------:R-:W-:Y:S01]  /*2600*/  HADD2 R31, R36, R7 ;  /* 0x00000007241f7230 */ /* 0x000fe20000000000 */
[----:B------:R-:W-:Y:S01]  /*2610*/  SHF.R.U32.HI R39, RZ, 0x8, R27 ;  /* 0x00000008ff277819 */ /* 0x000fe2000001161b */
[----:B------:R-:W-:Y:S01]  /*2620*/  HFMA2 R20, R35, 0.0625, 0.0625, R0 ;  /* 0x2c002c0023147831 */ /* 0x000fe20000000000 */
[----:B------:R-:W-:Y:S01]  /*2630*/  LOP3.LUT R36, R32, 0xf000f, RZ, 0xc0, !PT ;  /* 0x000f000f20247812 */ /* 0x000fe200078ec0ff */
[-C--:B------:R-:W-:Y:S01]  /*2640*/  HFMA2 R37, R19, R8.reuse, RZ.H0_H0 ;  /* 0x0000000813257231 */ /* 0x080fe200000400ff */
[----:B------:R-:W-:Y:S01]  /*2650*/  LOP3.LUT R40, R39, 0xf000f, RZ, 0xc0, !PT ;  /* 0x000f000f27287812 */ /* 0x000fe200078ec0ff */
[----:B------:R-:W-:Y:S01]  /*2660*/  HFMA2 R35, R31, R8, RZ.H0_H0 ;  /* 0x000000081f237231 */ /* 0x000fe200000400ff */
[-C--:B------:R-:W-:Y:S01]  /*2670*/  HFMA2.MMA R8, R24, R9.reuse, R33 ;  /* 0x0000000918087235 */ /* 0x080fe20000000021 */
[-C--:B------:R-:W-:Y:S01]  /*2680*/  HFMA2 R37, R22, R9.reuse, R37 ;  /* 0x0000000916257231 */ /* 0x080fe20000000025 */
[----:B------:R-:W-:Y:S01]  /*2690*/  HFMA2.MMA R33, R21, R9, R34 ;  /* 0x0000000915217235 */ /* 0x000fe20000000022 */
[----:B------:R-:W-:Y:S01]  /*26a0*/  SHF.R.U32.HI R34, RZ, 0x8, R25 ;  /* 0x00000008ff227819 */ /* 0x000fe20000011619 */
[----:B------:R-:W-:Y:S01]  /*26b0*/  HFMA2 R9, R20, R9, R35 ;  /* 0x0000000914097231 */ /* 0x000fe20000000023 */
[----:B------:R-:W-:Y:S01]  /*26c0*/  SHF.R.U32.HI R35, RZ, 0x8, R26 ;  /* 0x00000008ff237819 */ /* 0x000fe2000001161a */
[----:B------:R-:W-:Y:S01]  /*26d0*/  UISETP.GE.AND UP0, UPT, UR5, UR4, UPT ;  /* 0x000000040500728c */ /* 0x000fe2000bf06270 */
[----:B------:R-:W-:-:S02]  /*26e0*/  LOP3.LUT R25, R34, 0xf000f, RZ, 0xc0, !PT ;  /* 0x000f000f22197812 */ /* 0x000fc400078ec0ff */
[----:B------:R-:W-:Y:S02]  /*26f0*/  LOP3.LUT R27, R35, 0xf000f, RZ, 0xc0, !PT ;  /* 0x000f000f231b7812 */ /* 0x000fe400078ec0ff */
[----:B------:R-:W-:Y:S02]  /*2700*/  LOP3.LUT R26, R25, 0x64006400, RZ, 0xfc, !PT ;  /* 0x64006400191a7812 */ /* 0x000fe400078efcff */
[----:B------:R-:W-:Y:S02]  /*2710*/  LOP3.LUT R38, R27, 0x64006400, RZ, 0xfc, !PT ;  /* 0x640064001b267812 */ /* 0x000fe400078efcff */
[----:B------:R-:W-:Y:S02]  /*2720*/  LOP3.LUT R40, R40, 0x64006400, RZ, 0xfc, !PT ;  /* 0x6400640028287812 */ /* 0x000fe400078efcff */
[----:B------:R-:W-:Y:S01]  /*2730*/  HFMA2.MMA R25, R26, 1, 1, R3 ;  /* 0x3c003c001a197835 */ /* 0x000fe20000000003 */
[----:B------:R-:W-:Y:S01]  /*2740*/  LOP3.LUT R36, R36, 0x64006400, RZ, 0xfc, !PT ;  /* 0x6400640024247812 */ /* 0x000fe200078efcff */
[----:B------:R-:W-:Y:S01]  /*2750*/  HADD2 R26, R38, R5 ;  /* 0x00000005261a7230 */ /* 0x000fe20000000000 */
[----:B------:R-:W-:Y:S01]  /*2760*/  LOP3.LUT R32, R32, 0xf000f0, RZ, 0xc0, !PT ;  /* 0x00f000f020207812 */ /* 0x000fe200078ec0ff */
[----:B------:R-:W-:Y:S01]  /*2770*/  HFMA2.MMA R27, R40, 1, 1, R7 ;  /* 0x3c003c00281b7835 */ /* 0x000fe20000000007 */
[----:B------:R-:W-:Y:S01]  /*2780*/  LOP3.LUT R40, R39, 0xf000f0, RZ, 0xc0, !PT ;  /* 0x00f000f027287812 */ /* 0x000fe200078ec0ff */
[----:B------:R-:W-:Y:S01]  /*2790*/  HADD2 R36, R36, R59 ;  /* 0x0000003b24247230 */ /* 0x000fe20000000000 */
[----:B------:R-:W-:Y:S01]  /*27a0*/  LOP3.LUT R34, R34, 0xf000f0, RZ, 0xc0, !PT ;  /* 0x00f000f022227812 */ /* 0x000fe200078ec0ff */
[-C--:B------:R-:W-:Y:S01]  /*27b0*/  HFMA2.MMA R38, R26, R10.reuse, R33 ;  /* 0x0000000a1a267235 */ /* 0x080fe20000000021 */
[----:B------:R-:W-:Y:S01]  /*27c0*/  LOP3.LUT R33, R32, 0x64006400, RZ, 0xfc, !PT ;  /* 0x6400640020217812 */ /* 0x000fe200078efcff */
[-C--:B------:R-:W-:Y:S01]  /*27d0*/  HFMA2 R37, R25, R10.reuse, R37 ;  /* 0x0000000a19257231 */ /* 0x080fe20000000025 */
[----:B------:R-:W-:Y:S01]  /*27e0*/  LOP3.LUT R41, R40, 0x64006400, RZ, 0xfc, !PT ;  /* 0x6400640028297812 */ /* 0x000fe200078efcff */
[----:B------:R-:W-:Y:S01]  /*27f0*/  HFMA2.MMA R8, R36, R10, R8 ;  /* 0x0000000a24087235 */ /* 0x000fe20000000008 */
[----:B------:R-:W-:Y:S01]  /*2800*/  PLOP3.LUT P0, PT, PT, PT, UP0, 0x80, 0x0 ;  /* 0x000000000000781c */ /* 0x000fe20003f0f008 */
[----:B------:R-:W-:Y:S01]  /*2810*/  HFMA2 R9, R27, R10, R9 ;  /* 0x0000000a1b097231 */ /* 0x000fe20000000009 */
[----:B------:R-:W-:Y:S01]  /*2820*/  LOP3.LUT R10, R35, 0xf000f0, RZ, 0xc0, !PT ;  /* 0x00f000f0230a7812 */ /* 0x000fe200078ec0ff */
[----:B------:R-:W-:Y:S01]  /*2830*/  HFMA2.MMA R32, R33, 0.0625, 0.0625, R2 ;  /* 0x2c002c0021207835 */ /* 0x000fe20000000002 */
[----:B------:R-:W-:-:S02]  /*2840*/  LOP3.LUT R35, R34, 0x64006400, RZ, 0xfc, !PT ;  /* 0x6400640022237812 */ /* 0x000fc400078efcff */
[----:B------:R-:W-:-:S03]  /*2850*/  LOP3.LUT R39, R10, 0x64006400, RZ, 0xfc, !PT ;  /* 0x640064000a277812 */ /* 0x000fc600078efcff */
[----:B------:R-:W-:Y:S02]  /*2860*/  HFMA2 R33, R35, 0.0625, 0.0625, R4 ;  /* 0x2c002c0023217831 */ /* 0x000fe40000000004 */
[----:B------:R-:W-:Y:S01]  /*2870*/  HFMA2.MMA R8, R32, R11, R8 ;  /* 0x0000000b20087235 */ /* 0x000fe20000000008 */
[----:B------:R-:W-:Y:S01]  /*2880*/  HFMA2 R35, R41, 0.0625, 0.0625, R0 ;  /* 0x2c002c0029237831 */ /* 0x000fe20000000000 */
[----:B------:R-:W-:Y:S01]  /*2890*/  HFMA2.MMA R34, R39, 0.0625, 0.0625, R6 ;  /* 0x2c002c0027227835 */ /* 0x000fe20000000006 */
[-C--:B------:R-:W-:Y:S02]  /*28a0*/  HFMA2 R37, R33, R11.reuse, R37 ;  /* 0x0000000b21257231 */ /* 0x080fe40000000025 */
[----:B------:R-:W-:Y:S02]  /*28b0*/  HFMA2 R39, R35, R11, R9 ;  /* 0x0000000b23277231 */ /* 0x000fe40000000009 */
[----:B------:R-:W-:Y:S01]  /*28c0*/  HFMA2 R44, R37, R61, R44 ;  /* 0x0000003d252c7231 */ /* 0x000fe2000000002c */
[----:B------:R-:W-:Y:S01]  /*28d0*/  HFMA2.MMA R46, R8, R63, R46 ;  /* 0x0000003f082e7235 */ /* 0x000fe2000000002e */
[----:B------:R-:W-:Y:S01]  /*28e0*/  HFMA2 R37, R39, R60, R23 ;  /* 0x0000003c27257231 */ /* 0x000fe20000000017 */
[----:B------:R-:W-:-:S02]  /*28f0*/  HFMA2.MMA R38, R34, R11, R38 ;  /* 0x0000000b22267235 */ /* 0x000fc40000000026 */
[----:B------:R-:W0:Y:S06]  /*2900*/  LDS.128 R8, [UR7+0x120] ;  /* 0x00012007ff087984 */ /* 0x000e2c0008000c00 */
        /* <DEDUP_REMOVED lines=74> */
[----:B------:R-:W0:Y:S01]  /*2db0*/  LDS.128 R20, [UR7+0x30] ;  /* 0x00003007ff147984 */ /* 0x000e220008000c00 */
[----:B------:R-:W-:Y:S01]  /*2dc0*/  HFMA2 R19, R33, R11, R19 ;  /* 0x0000000b21137231 */ /* 0x000fe20000000013 */
[----:B--2---:R-:W-:Y:S02]  /*2dd0*/  SHF.R.U32.HI R9, RZ, 0x8, R13 ;  /* 0x00000008ff097819 */ /* 0x004fe4000001160d */
[-C--:B------:R-:W-:Y:S01]  /*2de0*/  HFMA2.MMA R18, R36, R10.reuse, R18 ;  /* 0x0000000a24127235 */ /* 0x080fe20000000012 */
[----:B------:R-:W-:Y:S01]  /*2df0*/  HFMA2 R28, R19, R61, R28 ;  /* 0x0000003d131c7231 */ /* 0x000fe2000000001c */
[----:B------:R-:W-:Y:S01]  /*2e00*/  HFMA2.MMA R17, R26, R10, R8 ;  /* 0x0000000a1a117235 */ /* 0x000fe20000000008 */
[----:B------:R-:W-:-:S02]  /*2e10*/  LOP3.LUT R24, R15, 0xf000f, RZ, 0xc0, !PT ;  /* 0x000f000f0f187812 */ /* 0x000fc400078ec0ff */
[----:B------:R-:W-:Y:S02]  /*2e20*/  LOP3.LUT R27, R15, 0xf000f0, RZ, 0xc0, !PT ;  /* 0x00f000f00f1b7812 */ /* 0x000fe400078ec0ff */
[----:B------:R-:W-:Y:S01]  /*2e30*/  LOP3.LUT R19, R14, 0xf000f0, RZ, 0xc0, !PT ;  /* 0x00f000f00e137812 */ /* 0x000fe200078ec0ff */
[-C--:B------:R-:W-:Y:S01]  /*2e40*/  HFMA2.MMA R18, R32, R11.reuse, R18 ;  /* 0x0000000b20127235 */ /* 0x080fe20000000012 */
[----:B------:R-:W-:Y:S01]  /*2e50*/  SHF.R.U32.HI R10, RZ, 0x8, R14 ;  /* 0x00000008ff0a7819 */ /* 0x000fe2000001160e */
[----:B------:R-:W-:Y:S01]  /*2e60*/  HFMA2.MMA R8, R34, R11, R17 ;  /* 0x0000000b22087235 */ /* 0x000fe20000000011 */
[----:B------:R-:W-:Y:S01]  /*2e70*/  HFMA2 R11, R35, R11, R31 ;  /* 0x0000000b230b7231 */ /* 0x000fe2000000001f */
[C---:B------:R-:W-:Y:S02]  /*2e80*/  LOP3.LUT R17, R13.reuse, 0xf000f, RZ, 0xc0, !PT ;  /* 0x000f000f0d117812 */ /* 0x040fe400078ec0ff */
[----:B------:R-:W-:Y:S01]  /*2e90*/  LOP3.LUT R26, R24, 0x64006400, RZ, 0xfc, !PT ;  /* 0x64006400181a7812 */ /* 0x000fe200078efcff */
[----:B------:R-:W-:Y:S01]  /*2ea0*/  HFMA2 R29, R11, R60, R29 ;  /* 0x0000003c0b1d7231 */ /* 0x000fe2000000001d */
[----:B------:R-:W-:Y:S01]  /*2eb0*/  HFMA2.MMA R30, R18, R63, R30 ;  /* 0x0000003f121e7235 */ /* 0x000fe2000000001e */
[----:B------:R-:W-:Y:S01]  /*2ec0*/  LOP3.LUT R18, R13, 0xf000f0, RZ, 0xc0, !PT ;  /* 0x00f000f00d127812 */ /* 0x000fe200078ec0ff */
[----:B------:R-:W-:Y:S01]  /*2ed0*/  HFMA2.MMA R31, R8, R62, R16 ;  /* 0x0000003e081f7235 */ /* 0x000fe20000000010 */
[----:B------:R-:W-:Y:S01]  /*2ee0*/  LOP3.LUT R16, R12, 0xf000f0, RZ, 0xc0, !PT ;  /* 0x00f000f00c107812 */ /* 0x000fe200078ec0ff */
[----:B------:R-:W-:Y:S01]  /*2ef0*/  HADD2 R26, R26, R7 ;  /* 0x000000071a1a7230 */ /* 0x000fe20000000000 */
[----:B------:R-:W-:-:S02]  /*2f00*/  LOP3.LUT R13, R14, 0xf000f, RZ, 0xc0, !PT ;  /* 0x000f000f0e0d7812 */ /* 0x000fc400078ec0ff */
[----:B------:R-:W-:Y:S02]  /*2f10*/  LOP3.LUT R11, R12, 0xf000f, RZ, 0xc0, !PT ;  /* 0x000f000f0c0b7812 */ /* 0x000fe400078ec0ff */
[----:B------:R-:W-:Y:S02]  /*2f20*/  LOP3.LUT R25, R16, 0x64006400, RZ, 0xfc, !PT ;  /* 0x6400640010197812 */ /* 0x000fe400078efcff */
[----:B------:R-:W-:Y:S02]  /*2f30*/  LOP3.LUT R16, R13, 0x64006400, RZ, 0xfc, !PT ;  /* 0x640064000d107812 */ /* 0x000fe400078efcff */
[----:B------:R-:W-:Y:S02]  /*2f40*/  SHF.R.U32.HI R8, RZ, 0x8, R12 ;  /* 0x00000008ff087819 */ /* 0x000fe4000001160c */
[----:B------:R-:W-:Y:S01]  /*2f50*/  LOP3.LUT R12, R11, 0x64006400, RZ, 0xfc, !PT ;  /* 0x640064000b0c7812 */ /* 0x000fe200078efcff */
[----:B------:R-:W-:Y:S01]  /*2f60*/  HFMA2.MMA R25, R25, 0.0625, 0.0625, R2 ;  /* 0x2c002c0019197835 */ /* 0x000fe20000000002 */
[----:B------:R-:W-:Y:S01]  /*2f70*/  LOP3.LUT R14, R17, 0x64006400, RZ, 0xfc, !PT ;  /* 0x64006400110e7812 */ /* 0x000fe200078efcff */
[----:B------:R-:W-:Y:S01]  /*2f80*/  HFMA2.MMA R16, R16, 1, 1, R5 ;  /* 0x3c003c0010107835 */ /* 0x000fe20000000005 */
[----:B------:R-:W-:Y:S01]  /*2f90*/  LOP3.LUT R13, R27, 0x64006400, RZ, 0xfc, !PT ;  /* 0x640064001b0d7812 */ /* 0x000fe200078efcff */
[----:B------:R-:W-:Y:S01]  /*2fa0*/  HADD2 R27, R12, R59 ;  /* 0x0000003b0c1b7230 */ /* 0x000fe20000000000 */
[----:B------:R-:W-:Y:S01]  /*2fb0*/  LOP3.LUT R11, R18, 0x64006400, RZ, 0xfc, !PT ;  /* 0x64006400120b7812 */ /* 0x000fe200078efcff */
[----:B------:R-:W-:Y:S01]  /*2fc0*/  HADD2 R17, R14, R3 ;  /* 0x000000030e117230 */ /* 0x000fe20000000000 */
[----:B------:R-:W-:Y:S01]  /*2fd0*/  LOP3.LUT R19, R19, 0x64006400, RZ, 0xfc, !PT ;  /* 0x6400640013137812 */ /* 0x000fe200078efcff */
[----:B------:R-:W-:Y:S01]  /*2fe0*/  HFMA2 R18, R13, 0.0625, 0.0625, R0 ;  /* 0x2c002c000d127831 */ /* 0x000fe20000000000 */
[----:B------:R-:W-:Y:S01]  /*2ff0*/  SHF.R.U32.HI R15, RZ, 0x8, R15 ;  /* 0x00000008ff0f7819 */ /* 0x000fe2000001160f */
[----:B------:R-:W-:Y:S01]  /*3000*/  HFMA2 R24, R11, 0.0625, 0.0625, R4 ;  /* 0x2c002c000b187831 */ /* 0x000fe20000000004 */
[-C--:B0-----:R-:W-:Y:S01]  /*3010*/  HFMA2.MMA R12, R27, R20.reuse, RZ ;  /* 0x000000141b0c7235 */ /* 0x081fe200000000ff */
[-C--:B------:R-:W-:Y:S01]  /*3020*/  HFMA2 R13, R17, R20.reuse, RZ.H0_H0 ;  /* 0x00000014110d7231 */ /* 0x080fe200000400ff */
[----:B------:R-:W-:Y:S01]  /*3030*/  HFMA2.MMA R19, R19, 0.0625, 0.0625, R6 ;  /* 0x2c002c0013137835 */ /* 0x000fe20000000006 */
[----:B------:R-:W-:Y:S01]  /*3040*/  HFMA2 R38, R26, R20, RZ.H0_H0 ;  /* 0x000000141a267231 */ /* 0x000fe200000400ff */
[----:B------:R-:W-:Y:S01]  /*3050*/  HFMA2.MMA R11, R16, R20, RZ ;  /* 0x00000014100b7235 */ /* 0x000fe200000000ff */
[----:B------:R-:W-:Y:S01]  /*3060*/  LOP3.LUT R20, R9, 0xf000f, RZ, 0xc0, !PT ;  /* 0x000f000f09147812 */ /* 0x000fe200078ec0ff */
[-C--:B------:R-:W-:Y:S01]  /*3070*/  HFMA2 R13, R24, R21.reuse, R13 ;  /* 0x00000015180d7231 */ /* 0x080fe2000000000d */
[----:B------:R-:W-:Y:S01]  /*3080*/  LOP3.LUT R32, R15, 0xf000f, RZ, 0xc0, !PT ;  /* 0x000f000f0f207812 */ /* 0x000fe200078ec0ff */
[-C--:B------:R-:W-:Y:S01]  /*3090*/  HFMA2.MMA R12, R25, R21.reuse, R12 ;  /* 0x00000015190c7235 */ /* 0x080fe2000000000c */
[----:B------:R-:W-:Y:S01]  /*30a0*/  LOP3.LUT R20, R20, 0x64006400, RZ, 0xfc, !PT ;  /* 0x6400640014147812 */ /* 0x000fe200078efcff */
[----:B------:R-:W-:Y:S01]  /*30b0*/  HFMA2 R38, R18, R21, R38 ;  /* 0x0000001512267231 */ /* 0x000fe20000000026 */
[----:B------:R-:W-:Y:S01]  /*30c0*/  LOP3.LUT R36, R32, 0x64006400, RZ, 0xfc, !PT ;  /* 0x6400640020247812 */ /* 0x000fe200078efcff */
[----:B------:R-:W-:Y:S01]  /*30d0*/  HFMA2.MMA R11, R19, R21, R11 ;  /* 0x00000015130b7235 */ /* 0x000fe2000000000b */
[----:B------:R-:W-:-:S02]  /*30e0*/  LOP3.LUT R14, R8, 0xf000f, RZ, 0xc0, !PT ;  /* 0x000f000f080e7812 */ /* 0x000fc400078ec0ff */
        /* <DEDUP_REMOVED lines=16> */
[----:B------:R-:W0:Y:S01]  /*31f0*/  LDS.128 R8, [UR7+0x130] ;  /* 0x00013007ff087984 */ /* 0x000e220008000c00 */
[----:B------:R-:W-:Y:S02]  /*3200*/  LOP3.LUT R35, R34, 0x64006400, RZ, 0xfc, !PT ;  /* 0x6400640022237812 */ /* 0x000fe400078efcff */
[----:B------:R-:W-:Y:S02]  /*3210*/  LOP3.LUT R15, R22, 0x64006400, RZ, 0xfc, !PT ;  /* 0x64006400160f7812 */ /* 0x000fe400078efcff */
[----:B------:R-:W-:Y:S01]  /*3220*/  LOP3.LUT R41, R40, 0x64006400, RZ, 0xfc, !PT ;  /* 0x6400640028297812 */ /* 0x000fe200078efcff */
[----:B------:R-:W-:Y:S01]  /*3230*/  HFMA2 R34, R35, 0.0625, 0.0625, R4 ;  /* 0x2c002c0023227831 */ /* 0x000fe20000000004 */
[----:B------:R-:W-:Y:S02]  /*3240*/  HFMA2.MMA R35, R39, 0.0625, 0.0625, R6 ;  /* 0x2c002c0027237835 */ /* 0x000fe40000000006 */
[----:B------:R-:W-:Y:S01]  /*3250*/  HFMA2.MMA R22, R15, 0.0625, 0.0625, R2 ;  /* 0x2c002c000f167835 */ /* 0x000fe20000000002 */
[----:B------:R-:W-:-:S02]  /*3260*/  HFMA2 R39, R34, R23, R13 ;  /* 0x0000001722277231 */ /* 0x000fc4000000000d */
[----:B------:R-:W-:Y:S02]  /*3270*/  HFMA2 R36, R41, 0.0625, 0.0625, R0 ;  /* 0x2c002c0029247831 */ /* 0x000fe40000000000 */
[----:B------:R-:W-:Y:S01]  /*3280*/  HFMA2 R44, R39, R61, R44 ;  /* 0x0000003d272c7231 */ /* 0x000fe2000000002c */
[-C--:B------:R-:W-:Y:S01]  /*3290*/  HFMA2.MMA R40, R35, R23.reuse, R14 ;  /* 0x0000001723287235 */ /* 0x080fe2000000000e */
[----:B------:R-:W-:Y:S01]  /*32a0*/  HFMA2 R38, R36, R23, R38 ;  /* 0x0000001724267231 */ /* 0x000fe20000000026 */
[----:B------:R-:W-:-:S03]  /*32b0*/  HFMA2.MMA R12, R22, R23, R12 ;  /* 0x00000017160c7235 */ /* 0x000fc6000000000c */
[----:B------:R-:W-:-:S03]  /*32c0*/  HFMA2 R43, R38, R60, R37 ;  /* 0x0000003c262b7231 */ /* 0x000fc60000000025 */
[----:B------:R-:W-:Y:S02]  /*32d0*/  HFMA2.MMA R45, R40, R62, R45 ;  /* 0x0000003e282d7235 */ /* 0x000fe4000000002d */
[----:B------:R-:W-:Y:S02]  /*32e0*/  HFMA2.MMA R46, R12, R63, R46 ;  /* 0x0000003f0c2e7235 */ /* 0x000fe4000000002e */
[----:B------:R-:W1:Y:S01]  /*32f0*/  LDS.128 R12, [UR7+0x230] ;  /* 0x00023007ff0c7984 */ /* 0x000e620008000c00 */
        /* <DEDUP_REMOVED lines=17> */
[----:B------:R-:W-:Y:S01]  /*3410*/  HFMA2.MMA R38, R35, R11, R38 ;  /* 0x0000000b23267235 */ /* 0x000fe20000000026 */
[-C--:B-1----:R-:W-:Y:S01]  /*3420*/  HFMA2 R9, R17, R12.reuse, RZ.H0_H0 ;  /* 0x0000000c11097231 */ /* 0x082fe200000400ff */
[-C--:B------:R-:W-:Y:S02]  /*3430*/  HFMA2.MMA R8, R27, R12.reuse, RZ ;  /* 0x0000000c1b087235 */ /* 0x080fe400000000ff */
[----:B------:R-:W-:Y:S01]  /*3440*/  HFMA2.MMA R10, R16, R12, RZ ;  /* 0x0000000c100a7235 */ /* 0x000fe200000000ff */
[----:B------:R-:W-:Y:S01]  /*3450*/  HFMA2 R12, R26, R12, RZ.H0_H0 ;  /* 0x0000000c1a0c7231 */ /* 0x000fe200000400ff */
[----:B------:R-:W-:Y:S01]  /*3460*/  HFMA2.MMA R48, R23, R63, R48 ;  /* 0x0000003f17307235 */ /* 0x000fe20000000030 */
[----:B------:R-:W-:Y:S01]  /*3470*/  HFMA2 R9, R24, R13, R9 ;  /* 0x0000000d18097231 */ /* 0x000fe20000000009 */
[----:B------:R-:W-:-:S02]  /*3480*/  HFMA2.MMA R47, R38, R62, R47 ;  /* 0x0000003e262f7235 */ /* 0x000fc4000000002f */
[-C--:B------:R-:W-:Y:S01]  /*3490*/  HFMA2.MMA R8, R25, R13.reuse, R8 ;  /* 0x0000000d19087235 */ /* 0x080fe20000000008 */
[-C--:B------:R-:W-:Y:S01]  /*34a0*/  HFMA2 R39, R32, R14.reuse, R9 ;  /* 0x0000000e20277231 */ /* 0x080fe20000000009 */
[----:B------:R-:W-:Y:S01]  /*34b0*/  HFMA2.MMA R23, R19, R13, R10 ;  /* 0x0000000d13177235 */ /* 0x000fe2000000000a */
[----:B------:R-:W-:Y:S02]  /*34c0*/  HFMA2 R13, R18, R13, R12 ;  /* 0x0000000d120d7231 */ /* 0x000fe4000000000c */
[-C--:B------:R-:W-:Y:S02]  /*34d0*/  HFMA2 R39, R34, R15.reuse, R39 ;  /* 0x0000000f22277231 */ /* 0x080fe40000000027 */
[----:B------:R-:W-:Y:S01]  /*34e0*/  HFMA2 R13, R20, R14, R13 ;  /* 0x0000000e140d7231 */ /* 0x000fe2000000000d */
[-C--:B------:R-:W-:Y:S02]  /*34f0*/  HFMA2.MMA R12, R33, R14.reuse, R8 ;  /* 0x0000000e210c7235 */ /* 0x080fe40000000008 */
[----:B------:R-:W0:Y:S01]  /*3500*/  LDS.128 R8, [UR7+0x330] ;  /* 0x00033007ff087984 */ /* 0x000e220008000c00 */
[----:B------:R-:W-:Y:S01]  /*3510*/  HFMA2.MMA R23, R21, R14, R23 ;  /* 0x0000000e15177235 */ /* 0x000fe20000000017 */
[----:B------:R-:W-:Y:S01]  /*3520*/  HFMA2 R37, R36, R15, R13 ;  /* 0x0000000f24257231 */ /* 0x000fe2000000000d */
[----:B------:R-:W-:-:S03]  /*3530*/  MOV R13, UR9 ;  /* 0x00000009000d7c02 */ /* 0x000fc60008000f00 */
[-C--:B------:R-:W-:Y:S02]  /*3540*/  HFMA2.MMA R12, R22, R15.reuse, R12 ;  /* 0x0000000f160c7235 */ /* 0x080fe4000000000c */
[----:B------:R-:W-:Y:S01]  /*3550*/  IMAD.WIDE R68, R13, 0x4, R68 ;  /* 0x000000040d447825 */ /* 0x000fe200078e0244 */
[----:B------:R-:W-:Y:S02]  /*3560*/  HFMA2.MMA R42, R35, R15, R23 ;  /* 0x0000000f232a7235 */ /* 0x000fe40000000017 */
[----:B------:R-:W-:-:S03]  /*3570*/  MOV R38, R68 ;  /* 0x0000004400267202 */ /* 0x000fc60000000f00 */
[----:B------:R-:W-:Y:S01]  /*3580*/  HFMA2.MMA R51, R12, R63, R51 ;  /* 0x0000003f0c337235 */ /* 0x000fe20000000033 */
[----:B------:R-:W-:Y:S01]  /*3590*/  MOV R23, R69 ;  /* 0x0000004500177202 */ /* 0x000fe20000000f00 */
[----:B------:R-:W1:Y:S01]  /*35a0*/  LDS.128 R12, [UR7+0x430] ;  /* 0x00043007ff0c7984 */ /* 0x000e620008000c00 */
[----:B------:R-:W-:Y:S01]  /*35b0*/  HFMA2 R68, R39, R61, R52 ;  /* 0x0000003d27447231 */ /* 0x000fe20000000034 */
[----:B------:R-:W-:Y:S01]  /*35c0*/  HFMA2.MMA R42, R42, R62, R53 ;  /* 0x0000003e2a2a7235 */ /* 0x000fe20000000035 */
[----:B------:R-:W-:Y:S01]  /*35d0*/  HFMA2 R69, R37, R60, R54 ;  /* 0x0000003c25457231 */ /* 0x000fe20000000036 */
[----:B------:R-:W-:Y:S01]  /*35e0*/  UIADD3 UR7, UR7, 0x40, URZ ;  /* 0x0000004007077890 */ /* 0x000fe2000fffe03f */
        /* <DEDUP_REMOVED lines=12> */
[----:B-1----:R-:W-:Y:S01]  /*36b0*/  HFMA2.MMA R27, R27, R12, RZ ;  /* 0x0000000c1b1b7235 */ /* 0x002fe200000000ff */
[----:B------:R-:W-:Y:S01]  /*36c0*/  HFMA2 R17, R17, R12, RZ.H0_H0 ;  /* 0x0000000c11117231 */ /* 0x000fe200000400ff */
[----:B------:R-:W-:Y:S01]  /*36d0*/  HFMA2.MMA R37, R33, R10, R37 ;  /* 0x0000000a21257235 */ /* 0x000fe20000000025 */
[----:B------:R-:W-:Y:S01]  /*36e0*/  HFMA2 R53, R8, R60, R58 ;  /* 0x0000003c08357231 */ /* 0x000fe2000000003a */
[----:B------:R-:W-:Y:S01]  /*36f0*/  HFMA2.MMA R8, R16, R12, RZ ;  /* 0x0000000c10087235 */ /* 0x000fe200000000ff */
[----:B------:R-:W-:Y:S01]  /*3700*/  HFMA2 R9, R26, R12, RZ.H0_H0 ;  /* 0x0000000c1a097231 */ /* 0x000fe200000400ff */
[----:B------:R-:W-:Y:S01]  /*3710*/  HFMA2.MMA R40, R21, R10, R40 ;  /* 0x0000000a15287235 */ /* 0x000fe20000000028 */
[-C--:B------:R-:W-:Y:S01]  /*3720*/  HFMA2 R16, R24, R13.reuse, R17 ;  /* 0x0000000d18107231 */ /* 0x080fe20000000011 */
[----:B------:R-:W-:Y:S01]  /*3730*/  HFMA2.MMA R27, R25, R13, R27 ;  /* 0x0000000d191b7235 */ /* 0x000fe2000000001b */
        /* <DEDUP_REMOVED lines=8> */
[----:B------:R-:W-:Y:S01]  /*37c0*/  HFMA2 R18, R36, R15, R18 ;  /* 0x0000000f24127231 */ /* 0x000fe20000000012 */
[----:B------:R-:W-:-:S02]  /*37d0*/  HFMA2.MMA R54, R37, R63, R55 ;  /* 0x0000003f25367235 */ /* 0x000fc40000000037 */
        /* <DEDUP_REMOVED lines=8> */
[----:B------:R-:W-:Y:S01]  /*3860*/  HFMA2.MMA R58, R8, R62, R31 ;  /* 0x0000003e083a7235 */ /* 0x000fe2000000001f */
[----:B------:R-:W-:Y:S10]  /*3870*/  @!P0 BRA `(.L_x_1067) ;  /* 0xffffffd400208947 */ /* 0x000ff4000383ffff */
.L_x_1065:
[----:B------:R-:W0:Y:S01]  /*3880*/  S2UR UR4, SR_CTAID.Y ;  /* 0x00000000000479c3 */ /* 0x000e220000002600 */
[----:B------:R-:W-:Y:S02]  /*3890*/  HADD2 R46, R46.H0_H0, R46.H1_H1 ;  /* 0x3000002e2e2e7230 */ /* 0x000fe40000000800 */
[----:B------:R-:W-:-:S05]  /*38a0*/  HADD2 R23, R44.H0_H0, R44.H1_H1 ;  /* 0x3000002c2c177230 */ /* 0x000fca0000000800 */
[----:B------:R-:W1:Y:S01]  /*38b0*/  LDC.64 R2, c[0x0][0x230] ;  /* 0x00008c00ff027b82 */ /* 0x000e620000000a00 */
[----:B------:R-:W-:-:S05]  /*38c0*/  PRMT R46, R46, 0x5410, R23 ;  /* 0x000054102e2e7816 */ /* 0x000fca0000000017 */
[----:B------:R-:W-:Y:S01]  /*38d0*/  HMUL2 R7, R46, RZ.H0_H0 ;  /* 0x200000ff2e077232 */ /* 0x000fe20000000000 */
        /* <DEDUP_REMOVED lines=15> */
.L_x_1071:
[----:B------:R-:W0:Y:S02]  /*39d0*/  LDS R4, [R0] ;  /* 0x0000000000047984 */ /* 0x000e240000000800 */
[----:B0-----:R-:W-:-:S06]  /*39e0*/  HADD2 R5, R4, R7 ;  /* 0x0000000704057230 */ /* 0x001fcc0000000000 */
[----:B------:R-:W0:Y:S02]  /*39f0*/  ATOMS.CAST.SPIN R5, [R0], R4, R5 ;  /* 0x000000040005738d */ /* 0x000e240001800005 */
[----:B0-----:R-:W-:-:S13]  /*3a00*/  ISETP.EQ.U32.AND P0, PT, R5, 0x1, PT ;  /* 0x000000010500780c */ /* 0x001fda0003f02070 */
[----:B------:R-:W-:Y:S05]  /*3a10*/  @!P0 BRA `(.L_x_1071) ;  /* 0xfffffffc00ec8947 */ /* 0x000fea000383ffff */
[----:B------:R-:W-:Y:S05]  /*3a20*/  BRA `(.L_x_1069) ;  /* 0x00000000000c7947 */ /* 0x000fea0003800000 */
.L_x_1070:
[----:B------:R-:W2:Y:S02]  /*3a30*/  LD.E R0, desc[UR10][R2.64] ;  /* 0x0000000a02007980 */ /* 0x000ea4000c101900 */
[----:B--2---:R-:W-:-:S05]  /*3a40*/  IADD3 R5, R7, R0, RZ ;  /* 0x0000000007057210 */ /* 0x004fca0007ffe0ff */
[----:B------:R0:W-:Y:S02]  /*3a50*/  ST.E desc[UR10][R2.64], R5 ;  /* 0x0000000502007985 */ /* 0x0001e4000c10190a */
.L_x_1069:
[----:B------:R-:W-:Y:S05]  /*3a60*/  BSYNC B0 ;  /* 0x0000000000007941 */ /* 0x000fea0003800000 */
.L_x_1068:
        /* <DEDUP_REMOVED lines=9> */
.L_x_1075:
[----:B------:R-:W0:Y:S02]  /*3b00*/  LDS R6, [R0+0x4] ;  /* 0x0000040000067984 */ /* 0x000e240000000800 */
[----:B0-----:R-:W-:-:S10]  /*3b10*/  HFMA2.MMA R7, R6, 1, 1, R45 ;  /* 0x3c003c0006077835 */ /* 0x001fd4000000002d */
[----:B------:R-:W0:Y:S02]  /*3b20*/  ATOMS.CAST.SPIN R7, [R0+0x4], R6, R7 ;  /* 0x000004060007738d */ /* 0x000e240001800007 */
[----:B0-----:R-:W-:-:S13]  /*3b30*/  ISETP.EQ.U32.AND P0, PT, R7, 0x1, PT ;  /* 0x000000010700780c */ /* 0x001fda0003f02070 */
[----:B------:R-:W-:Y:S05]  /*3b40*/  @!P0 BRA `(.L_x_1075) ;  /* 0xfffffffc00ec8947 */ /* 0x000fea000383ffff */
[----:B------:R-:W-:Y:S05]  /*3b50*/  BRA `(.L_x_1073) ;  /* 0x00000000000c7947 */ /* 0x000fea0003800000 */
.L_x_1074:
[----:B------:R-:W2:Y:S02]  /*3b60*/  LD.E R0, desc[UR10][R2.64+0x4] ;  /* 0x0000040a02007980 */ /* 0x000ea4000c101900 */
[----:B--2---:R-:W-:-:S05]  /*3b70*/  IADD3 R7, R45, R0, RZ ;  /* 0x000000002d077210 */ /* 0x004fca0007ffe0ff */
[----:B------:R0:W-:Y:S02]  /*3b80*/  ST.E desc[UR10][R2.64+0x4], R7 ;  /* 0x0000040702007985 */ /* 0x0001e4000c10190a */
.L_x_1073:
[----:B------:R-:W-:Y:S05]  /*3b90*/  BSYNC B0 ;  /* 0x0000000000007941 */ /* 0x000fea0003800000 */
.L_x_1072:
[----:B------:R-:W-:Y:S01]  /*3ba0*/  HADD2 R48, R48.H0_H0, R48.H1_H1 ;  /* 0x3000003030307230 */ /* 0x000fe20000000800 */
[----:B0-----:R-:W-:Y:S01]  /*3bb0*/  MOV R7, UR9 ;  /* 0x0000000900077c02 */ /* 0x001fe20008000f00 */
[----:B------:R-:W-:-:S04]  /*3bc0*/  HADD2 R24, R50.H0_H0, R50.H1_H1 ;  /* 0x3000003232187230 */ /* 0x000fc80000000800 */
[----:B------:R-:W-:Y:S01]  /*3bd0*/  IMAD.WIDE R2, R7, 0x2, R2 ;  /* 0x0000000207027825 */ /* 0x000fe200078e0202 */
        /* <DEDUP_REMOVED lines=13> */
.L_x_1079:
[----:B------:R-:W0:Y:S02]  /*3cb0*/  LDS R6, [R0] ;  /* 0x0000000000067984 */ /* 0x000e240000000800 */
[----:B0-----:R-:W-:-:S06]  /*3cc0*/  HADD2 R7, R6, R9 ;  /* 0x0000000906077230 */ /* 0x001fcc0000000000 */
[----:B------:R-:W0:Y:S02]  /*3cd0*/  ATOMS.CAST.SPIN R7, [R0], R6, R7 ;  /* 0x000000060007738d */ /* 0x000e240001800007 */
[----:B0-----:R-:W-:-:S13]  /*3ce0*/  ISETP.EQ.U32.AND P0, PT, R7, 0x1, PT ;  /* 0x000000010700780c */ /* 0x001fda0003f02070 */
[----:B------:R-:W-:Y:S05]  /*3cf0*/  @!P0 BRA `(.L_x_1079) ;  /* 0xfffffffc00ec8947 */ /* 0x000fea000383ffff */
[----:B------:R-:W-:Y:S05]  /*3d00*/  BRA `(.L_x_1077) ;  /* 0x00000000000c7947 */ /* 0x000fea0003800000 */
.L_x_1078:
[----:B------:R-:W2:Y:S02]  /*3d10*/  LD.E R0, desc[UR10][R2.64] ;  /* 0x0000000a02007980 */ /* 0x000ea4000c101900 */
[----:B--2---:R-:W-:-:S05]  /*3d20*/  IADD3 R7, R9, R0, RZ ;  /* 0x0000000009077210 */ /* 0x004fca0007ffe0ff */
[----:B------:R0:W-:Y:S02]  /*3d30*/  ST.E desc[UR10][R2.64], R7 ;  /* 0x0000000702007985 */ /* 0x0001e4000c10190a */
.L_x_1077:
[----:B------:R-:W-:Y:S05]  /*3d40*/  BSYNC B0 ;  /* 0x0000000000007941 */ /* 0x000fea0003800000 */
.L_x_1076:
[----:B0-----:R-:W-:-:S05]  /*3d50*/  MOV R7, UR9 ;  /* 0x0000000900077c02 */ /* 0x001fca0008000f00 */
[----:B------:R-:W-:-:S05]  /*3d60*/  IMAD.WIDE R4, R7, 0x2, R4 ;  /* 0x0000000207047825 */ /* 0x000fca00078e0204 */
[----:B------:R0:W-:Y:S01]  /*3d70*/  ATOM.E.ADD.F16x2.RN.STRONG.GPU P0, RZ, desc[UR10][R4.64], R47 ;  /* 0x0000002f04ff79a2 */ /* 0x0001e2000810e1ca */
[----:B------:R-:W-:Y:S04]  /*3d80*/  BSSY B0, `(.L_x_1080) ;  /* 0x000000e000007945 */ /* 0x000fe80003800000 */
[----:B0-----:R-:W-:Y:S05]  /*3d90*/  @P0 BRA `(.L_x_1081) ;  /* 0x0000000000300947 */ /* 0x001fea0003800000 */
[----:B------:R-:W0:Y:S02]  /*3da0*/  QSPC.E.S P0, RZ, [R4] ;  /* 0x0000000004ff73aa */ /* 0x000e240000000500 */
[----:B0-----:R-:W-:Y:S05]  /*3db0*/  @!P0 BRA `(.L_x_1082) ;  /* 0x00000000001c8947 */ /* 0x001fea0003800000 */
[----:B------:R-:W-:-:S07]  /*3dc0*/  MOV R0, R4 ;  /* 0x0000000400007202 */ /* 0x000fce0000000f00 */
.L_x_1083:
[----:B------:R-:W0:Y:S02]  /*3dd0*/  LDS R4, [R0] ;  /* 0x0000000000047984 */ /* 0x000e240000000800 */
[----:B0-----:R-:W-:-:S10]  /*3de0*/  HFMA2.MMA R5, R4, 1, 1, R47 ;  /* 0x3c003c0004057835 */ /* 0x001fd4000000002f */
[----:B------:R-:W0:Y:S02]  /*3df0*/  ATOMS.CAST.SPIN R5, [R0], R4, R5 ;  /* 0x000000040005738d */ /* 0x000e240001800005 */
[----:B0-----:R-:W-:-:S13]  /*3e00*/  ISETP.EQ.U32.AND P0, PT, R5, 0x1, PT ;  /* 0x000000010500780c */ /* 0x001fda0003f02070 */
[----:B------:R-:W-:Y:S05]  /*3e10*/  @!P0 BRA `(.L_x_1083) ;  /* 0xfffffffc00ec8947 */ /* 0x000fea000383ffff */
[----:B------:R-:W-:Y:S05]  /*3e20*/  BRA `(.L_x_1081) ;  /* 0x00000000000c7947 */ /* 0x000fea0003800000 */
.L_x_1082:
[----:B------:R-:W2:Y:S02]  /*3e30*/  LD.E R0, desc[UR10][R4.64] ;  /* 0x0000000a04007980 */ /* 0x000ea4000c101900 */
[----:B--2---:R-:W-:-:S05]  /*3e40*/  IADD3 R7, R47, R0, RZ ;  /* 0x000000002f077210 */ /* 0x004fca0007ffe0ff */
[----:B------:R0:W-:Y:S02]  /*3e50*/  ST.E desc[UR10][R4.64], R7 ;  /* 0x0000000704007985 */ /* 0x0001e4000c10190a */
.L_x_1081:
[----:B------:R-:W-:Y:S05]  /*3e60*/  BSYNC B0 ;  /* 0x0000000000007941 */ /* 0x000fea0003800000 */
.L_x_1080:
        /* <DEDUP_REMOVED lines=17> */
.L_x_1087:
[----:B------:R-:W0:Y:S02]  /*3f80*/  LDS R6, [R0] ;  /* 0x0000000000067984 */ /* 0x000e240000000800 */
[----:B0-----:R-:W-:-:S06]  /*3f90*/  HADD2 R7, R6, R51 ;  /* 0x0000003306077230 */ /* 0x001fcc0000000000 */
[----:B------:R-:W0:Y:S02]  /*3fa0*/  ATOMS.CAST.SPIN R7, [R0], R6, R7 ;  /* 0x000000060007738d */ /* 0x000e240001800007 */
[----:B0-----:R-:W-:-:S13]  /*3fb0*/  ISETP.EQ.U32.AND P0, PT, R7, 0x1, PT ;  /* 0x000000010700780c */ /* 0x001fda0003f02070 */
[----:B------:R-:W-:Y:S05]  /*3fc0*/  @!P0 BRA `(.L_x_1087) ;  /* 0xfffffffc00ec8947 */ /* 0x000fea000383ffff */
[----:B------:R-:W-:Y:S05]  /*3fd0*/  BRA `(.L_x_1085) ;  /* 0x00000000000c7947 */ /* 0x000fea0003800000 */
.L_x_1086:
[----:B------:R-:W2:Y:S02]  /*3fe0*/  LD.E R0, desc[UR10][R4.64] ;  /* 0x0000000a04007980 */ /* 0x000ea4000c101900 */
[----:B--2---:R-:W-:-:S05]  /*3ff0*/  IADD3 R7, R51, R0, RZ ;  /* 0x0000000033077210 */ /* 0x004fca0007ffe0ff */
[----:B------:R0:W-:Y:S02]  /*4000*/  ST.E desc[UR10][R4.64], R7 ;  /* 0x0000000704007985 */ /* 0x0001e4000c10190a */
.L_x_1085:
[----:B------:R-:W-:Y:S05]  /*4010*/  BSYNC B0 ;  /* 0x0000000000007941 */ /* 0x000fea0003800000 */
.L_x_1084:
        /* <DEDUP_REMOVED lines=10> */
[----:B------:R-:W-:-:S07]  /*40c0*/  MOV R0, R2 ;  /* 0x0000000200007202 */ /* 0x000fce0000000f00 */
.L_x_1091:
[----:B------:R-:W1:Y:S02]  /*40d0*/  LDS R2, [R0] ;  /* 0x0000000000027984 */ /* 0x000e640000000800 */
[----:B-1----:R-:W-:-:S10]  /*40e0*/  HFMA2.MMA R3, R2, 1, 1, R9 ;  /* 0x3c003c0002037835 */ /* 0x002fd40000000009 */
[----:B------:R-:W1:Y:S02]  /*40f0*/  ATOMS.CAST.SPIN R3, [R0], R2, R3 ;  /* 0x000000020003738d */ /* 0x000e640001800003 */
[----:B-1----:R-:W-:-:S13]  /*4100*/  ISETP.EQ.U32.AND P0, PT, R3, 0x1, PT ;  /* 0x000000010300780c */ /* 0x002fda0003f02070 */
[----:B------:R-:W-:Y:S05]  /*4110*/  @!P0 BRA `(.L_x_1091) ;  /* 0xfffffffc00ec8947 */ /* 0x000fea000383ffff */
[----:B------:R-:W-:Y:S05]  /*4120*/  BRA `(.L_x_1089) ;  /* 0x00000000000c7947 */ /* 0x000fea0003800000 */
.L_x_1090:
[----:B------:R-:W0:Y:S02]  /*4130*/  LD.E R0, desc[UR10][R2.64] ;  /* 0x0000000a02007980 */ /* 0x000e24000c101900 */
[----:B0-----:R-:W-:-:S05]  /*4140*/  IADD3 R7, R9, R0, RZ ;  /* 0x0000000009077210 */ /* 0x001fca0007ffe0ff */
[----:B------:R1:W-:Y:S02]  /*4150*/  ST.E desc[UR10][R2.64], R7 ;  /* 0x0000000702007985 */ /* 0x0003e4000c10190a */
.L_x_1089:
[----:B------:R-:W-:Y:S05]  /*4160*/  BSYNC B0 ;  /* 0x0000000000007941 */ /* 0x000fea0003800000 */
.L_x_1088:
[----:B------:R-:W-:Y:S01]  /*4170*/  HADD2 R54, R54.H0_H0, R54.H1_H1 ;  /* 0x3000003636367230 */ /* 0x000fe20000000800 */
[----:B-1----:R-:W-:Y:S01]  /*4180*/  MOV R3, UR9 ;  /* 0x0000000900037c02 */ /* 0x002fe20008000f00 */
        /* <DEDUP_REMOVED lines=15> */
.L_x_1095:
[----:B------:R-:W0:Y:S02]  /*4280*/  LDS R6, [R0] ;  /* 0x0000000000067984 */ /* 0x000e240000000800 */
[----:B0-----:R-:W-:-:S06]  /*4290*/  HADD2 R7, R6, R9 ;  /* 0x0000000906077230 */ /* 0x001fcc0000000000 */
[----:B------:R-:W0:Y:S02]  /*42a0*/  ATOMS.CAST.SPIN R7, [R0], R6, R7 ;  /* 0x000000060007738d */ /* 0x000e240001800007 */
[----:B0-----:R-:W-:-:S13]  /*42b0*/  ISETP.EQ.U32.AND P0, PT, R7, 0x1, PT ;  /* 0x000000010700780c */ /* 0x001fda0003f02070 */
[----:B------:R-:W-:Y:S05]  /*42c0*/  @!P0 BRA `(.L_x_1095) ;  /* 0xfffffffc00ec8947 */ /* 0x000fea000383ffff */
[----:B------:R-:W-:Y:S05]  /*42d0*/  BRA `(.L_x_1093) ;  /* 0x00000000000c7947 */ /* 0x000fea0003800000 */
.L_x_1094:
[----:B------:R-:W0:Y:S02]  /*42e0*/  LD.E R0, desc[UR10][R2.64] ;  /* 0x0000000a02007980 */ /* 0x000e24000c101900 */
[----:B0-----:R-:W-:-:S05]  /*42f0*/  IADD3 R7, R9, R0, RZ ;  /* 0x0000000009077210 */ /* 0x001fca0007ffe0ff */
[----:B------:R1:W-:Y:S02]  /*4300*/  ST.E desc[UR10][R2.64], R7 ;  /* 0x0000000702007985 */ /* 0x0003e4000c10190a */
.L_x_1093:
[----:B------:R-:W-:Y:S05]  /*4310*/  BSYNC B0 ;  /* 0x0000000000007941 */ /* 0x000fea0003800000 */
.L_x_1092:
[----:B0-----:R-:W-:-:S04]  /*4320*/  IADD3 R4, P0, R4, UR4, RZ ;  /* 0x0000000404047c10 */ /* 0x001fc8000ff1e0ff */
[----:B------:R-:W-:-:S08]  /*4330*/  IADD3.X R5, R5, UR5, RZ, P0, !PT ;  /* 0x0000000505057c10 */ /* 0x000fd000087fe4ff */
[----:B------:R0:W-:Y:S01]  /*4340*/  ATOM.E.ADD.F16x2.RN.STRONG.GPU P0, RZ, desc[UR10][R4.64], R57 ;  /* 0x0000003904ff79a2 */ /* 0x0001e2000810e1ca */
[----:B------:R-:W-:Y:S04]  /*4350*/  BSSY B0, `(.L_x_1096) ;  /* 0x0000010000007945 */ /* 0x000fe80003800000 */
[----:B0-----:R-:W-:Y:S05]  /*4360*/  @P0 BRA `(.L_x_1097) ;  /* 0x0000000000380947 */ /* 0x001fea0003800000 */
[----:B------:R-:W0:Y:S02]  /*4370*/  QSPC.E.S P0, RZ, [R4] ;  /* 0x0000000004ff73aa */ /* 0x000e240000000500 */
[----:B0-----:R-:W-:Y:S05]  /*4380*/  @!P0 BRA `(.L_x_1098) ;  /* 0x0000000000248947 */ /* 0x001fea0003800000 */
[----:B------:R-:W-:Y:S01]  /*4390*/  BSSY B1, `(.L_x_1099) ;  /* 0x0000007000017945 */ /* 0x000fe20003800000 */
[----:B------:R-:W-:-:S07]  /*43a0*/  MOV R0, R4 ;  /* 0x0000000400007202 */ /* 0x000fce0000000f00 */
.L_x_1100:
[----:B------:R-:W0:Y:S02]  /*43b0*/  LDS R4, [R0] ;  /* 0x0000000000047984 */ /* 0x000e240000000800 */
[----:B0-----:R-:W-:-:S10]  /*43c0*/  HFMA2.MMA R5, R4, 1, 1, R57 ;  /* 0x3c003c0004057835 */ /* 0x001fd40000000039 */
[----:B------:R-:W0:Y:S02]  /*43d0*/  ATOMS.CAST.SPIN R5, [R0], R4, R5 ;  /* 0x000000040005738d */ /* 0x000e240001800005 */
[----:B0-----:R-:W-:-:S13]  /*43e0*/  ISETP.EQ.U32.AND P0, PT, R5, 0x1, PT ;  /* 0x000000010500780c */ /* 0x001fda0003f02070 */
[----:B------:R-:W-:Y:S05]  /*43f0*/  @!P0 BRA `(.L_x_1100) ;  /* 0xfffffffc00ec8947 */ /* 0x000fea000383ffff */
[----:B------:R-:W-:Y:S05]  /*4400*/  BSYNC B1 ;  /* 0x0000000000017941 */ /* 0x000fea0003800000 */
.L_x_1099:
[----:B------:R-:W-:Y:S05]  /*4410*/  BRA `(.L_x_1097) ;  /* 0x00000000000c7947 */ /* 0x000fea0003800000 */
.L_x_1098:
[----:B------:R-:W1:Y:S02]  /*4420*/  LD.E R0, desc[UR10][R4.64] ;  /* 0x0000000a04007980 */ /* 0x000e64000c101900 */
[----:B-1----:R-:W-:-:S05]  /*4430*/  IADD3 R7, R57, R0, RZ ;  /* 0x0000000039077210 */ /* 0x002fca0007ffe0ff */
[----:B------:R0:W-:Y:S02]  /*4440*/  ST.E desc[UR10][R4.64], R7 ;  /* 0x0000000704007985 */ /* 0x0001e4000c10190a */
.L_x_1097:
[----:B------:R-:W-:Y:S05]  /*4450*/  BSYNC B0 ;  /* 0x0000000000007941 */ /* 0x000fea0003800000 */
.L_x_1096:
[----:B------:R-:W-:Y:S01]  /*4460*/  HADD2 R72, R72.H0_H0, R72.H1_H1 ;  /* 0x3000004848487230 */ /* 0x000fe20000000800 */
[----:B0-----:R-:W-:Y:S01]  /*4470*/  MOV R5, UR9 ;  /* 0x0000000900057c02 */ /* 0x001fe20008000f00 */
[----:B------:R-:W-:-:S04]  /*4480*/  HADD2 R36, R70.H0_H0, R70.H1_H1 ;  /* 0x3000004646247230 */ /* 0x000fc80000000800 */
[----:B------:R-:W-:Y:S01]  /*4490*/  IMAD.WIDE R4, R5, 0x2, R2 ;  /* 0x0000000205047825 */ /* 0x000fe200078e0202 */
        /* <DEDUP_REMOVED lines=12> */
.L_x_1104:
[----:B------:R-:W0:Y:S02]  /*4560*/  LDS R4, [R0] ;  /* 0x0000000000047984 */ /* 0x000e240000000800 */
[----:B0-----:R-:W-:-:S06]  /*4570*/  HADD2 R5, R4, R7 ;  /* 0x0000000704057230 */ /* 0x001fcc0000000000 */
[----:B------:R-:W0:Y:S02]  /*4580*/  ATOMS.CAST.SPIN R5, [R0], R4, R5 ;  /* 0x000000040005738d */ /* 0x000e240001800005 */
[----:B0-----:R-:W-:-:S13]  /*4590*/  ISETP.EQ.U32.AND P0, PT, R5, 0x1, PT ;  /* 0x000000010500780c */ /* 0x001fda0003f02070 */
[----:B------:R-:W-:Y:S05]  /*45a0*/  @!P0 BRA `(.L_x_1104) ;  /* 0xfffffffc00ec8947 */ /* 0x000fea000383ffff */
[----:B------:R-:W-:Y:S05]  /*45b0*/  BRA `(.L_x_1102) ;  /* 0x00000000000c7947 */ /* 0x000fea0003800000 */
.L_x_1103:
[----:B------:R-:W2:Y:S02]  /*45c0*/  LD.E R0, desc[UR10][R4.64] ;  /* 0x0000000a04007980 */ /* 0x000ea4000c101900 */
[----:B--2---:R-:W-:-:S05]  /*45d0*/  IADD3 R7, R7, R0, RZ ;  /* 0x0000000007077210 */ /* 0x004fca0007ffe0ff */
[----:B------:R0:W-:Y:S02]  /*45e0*/  ST.E desc[UR10][R4.64], R7 ;  /* 0x0000000704007985 */ /* 0x0001e4000c10190a */
.L_x_1102:
[----:B------:R-:W-:Y:S05]  /*45f0*/  BSYNC B0 ;  /* 0x0000000000007941 */ /* 0x000fea0003800000 */
.L_x_1101:
[----:B------:R-:W-:-:S04]  /*4600*/  IADD3 R2, P0, R2, UR4, RZ ;  /* 0x0000000402027c10 */ /* 0x000fc8000ff1e0ff */
[----:B------:R-:W-:-:S08]  /*4610*/  IADD3.X R3, R3, UR5, RZ, P0, !PT ;  /* 0x0000000503037c10 */ /* 0x000fd000087fe4ff */
[----:B------:R1:W-:Y:S02]  /*4620*/  ATOM.E.ADD.F16x2.RN.STRONG.GPU P0, RZ, desc[UR10][R2.64], R9 ;  /* 0x0000000902ff79a2 */ /* 0x0003e4000810e1ca */
[----:B-1----:R-:W-:Y:S05]  /*4630*/  @P0 EXIT ;  /* 0x000000000000094d */ /* 0x002fea0003800000 */
[----:B------:R-:W1:Y:S02]  /*4640*/  QSPC.E.S P0, RZ, [R2] ;  /* 0x0000000002ff73aa */ /* 0x000e640000000500 */
[----:B-1----:R-:W-:Y:S05]  /*4650*/  @!P0 BRA `(.L_x_1105) ;  /* 0x00000000001c8947 */ /* 0x002fea0003800000 */
[----:B------:R-:W-:-:S07]  /*4660*/  MOV R0, R2 ;  /* 0x0000000200007202 */ /* 0x000fce0000000f00 */
.L_x_1106:
[----:B------:R-:W1:Y:S02]  /*4670*/  LDS R2, [R0] ;  /* 0x0000000000027984 */ /* 0x000e640000000800 */
[----:B-1----:R-:W-:-:S10]  /*4680*/  HFMA2.MMA R3, R2, 1, 1, R9 ;  /* 0x3c003c0002037835 */ /* 0x002fd40000000009 */
[----:B------:R-:W1:Y:S02]  /*4690*/  ATOMS.CAST.SPIN R3, [R0], R2, R3 ;  /* 0x000000020003738d */ /* 0x000e640001800003 */
[----:B-1----:R-:W-:-:S13]  /*46a0*/  ISETP.EQ.U32.AND P0, PT, R3, 0x1, PT ;  /* 0x000000010300780c */ /* 0x002fda0003f02070 */
[----:B------:R-:W-:Y:S05]  /*46b0*/  @!P0 BRA `(.L_x_1106) ;  /* 0xfffffffc00ec8947 */ /* 0x000fea000383ffff */
[----:B------:R-:W-:Y:S05]  /*46c0*/  EXIT ;  /* 0x000000000000794d */ /* 0x000fea0003800000 */
.L_x_1105:
[----:B------:R-:W0:Y:S02]  /*46d0*/  LD.E R0, desc[UR10][R2.64] ;  /* 0x0000000a02007980 */ /* 0x000e24000c101900 */
[----:B0-----:R-:W-:-:S05]  /*46e0*/  IADD3 R5, R9, R0, RZ ;  /* 0x0000000009057210 */ /* 0x001fca0007ffe0ff */
[----:B------:R-:W-:Y:S01]  /*46f0*/  ST.E desc[UR10][R2.64], R5 ;  /* 0x0000000502007985 */ /* 0x000fe2000c10190a */
[----:B------:R-:W-:Y:S05]  /*4700*/  EXIT ;  /* 0x000000000000794d */ /* 0x000fea0003800000 */
.L_x_1107:
        /* <DEDUP_REMOVED lines=15> */
.L_x_4030:


//--------------------- .text._Z28gemm_half_q_half_gptq_kernelILi4ELb0ELb1EEvPK6__halfPKjS4_S2_PS0_iiiiiPKtibS2_i --------------------------
	.section	.text._Z28gemm_half_q_half_gptq_kernelILi4ELb0ELb1EEvPK6__halfPKjS4_S2_PS0_iiiiiPKtibS2_i,"ax",@progbits
	.align	128
        .global         _Z28gemm_half_q_half_gptq_kernelILi4ELb0ELb1EEvPK6__halfPKjS4_S2_PS0_iiiiiPKtibS2_i
        .type           _Z28gemm_half_q_half_gptq_kernelILi4ELb0ELb1EEvPK6__halfPKjS4_S2_PS0_iiiiiPKtibS2_i,@function
        .size           _Z28gemm_half_q_half_gptq_kernelILi4ELb0ELb1EEvPK6__halfPKjS4_S2_PS0_iiiiiPKtibS2_i,(.L_x_4031 - _Z28gemm_half_q_half_gptq_kernelILi4ELb0ELb1EEvPK6__halfPKjS4_S2_PS0_iiiiiPKtibS2_i)
        .other          _Z28gemm_half_q_half_gptq_kernelILi4ELb0ELb1EEvPK6__halfPKjS4_S2_PS0_iiiiiPKtibS2_i,@"STO_CUDA_ENTRY STV_DEFAULT"
_Z28gemm_half_q_half_gptq_kernelILi4ELb0ELb1EEvPK6__halfPKjS4_S2_PS0_iiiiiPKtibS2_i:
.text._Z28gemm_half_q_half_gptq_kernelILi4ELb0ELb1EEvPK6__halfPKjS4_S2_PS0_iiiiiPKtibS2_i:
        /* <DEDUP_REMOVED lines=8> */
[----:B0-----:R-:W-:Y:S01]  /*0080*/  SHF.L.U32 R13, R14, 0x7, RZ ;  /* 0x000000070e0d7819 */ /* 0x001fe200000006ff */
[----:B----4-:R-:W-:-:S03]  /*0090*/  USHF.L.U32 UR4, UR4, 0x2, URZ ;  /* 0x0000000204047899 */ /* 0x010fc6000800063f */
[CC--:B--2---:R-:W-:Y:S02]  /*00a0*/  IADD3 R0, R13.reuse, R12.reuse, RZ ;  /* 0x0000000c0d007210 */ /* 0x0c4fe40007ffe0ff */
[----:B-1----:R-:W-:Y:S02]  /*00b0*/  VIADDMNMX R65, R13, 0x80, R9, PT ;  /* 0x000000800d417846 */ /* 0x002fe40003800109 */
        /* <DEDUP_REMOVED lines=17> */
[----:B------:R-:W-:-:S05]  /*01d0*/  LEA.HI.X R11, R0, UR11, R5, 0x1, P0 ;  /* 0x0000000b000b7c11 */ /* 0x000fca00080f0c05 */
        /* <DEDUP_REMOVED lines=17> */
.L_x_1110:
        /* <DEDUP_REMOVED lines=16> */
.L_x_1109:
[----:B------:R-:W-:Y:S05]  /*03f0*/  BSYNC B0 ;  /* 0x0000000000007941 */ /* 0x000fea0003800000 */
.L_x_1108:
        /* <DEDUP_REMOVED lines=47> */
[----:B0-----:R-:W-:-:S05]  /*06f0*/  IMAD.WIDE R4, R7, 0x2, R4 ;  /* 0x0000000207047825 */ /* 0x001fca00078e0204 */
[----:B------:R-:W5:Y:S04]  /*0700*/  LDG.E.CONSTANT R8, desc[UR8][R4.64] ;  /* 0x0000000804087981 */ /* 0x000f68000c1e9900 */
[----:B------:R0:W5:Y:S01]  /*0710*/  LDG.E.CONSTANT R16, desc[UR8][R4.64+0x4] ;  /* 0x0000040804107981 */ /* 0x000162000c1e9900 */
[----:B------:R-:W-:Y:S01]  /*0720*/  ISETP.NE.OR P0, PT, R14, RZ, !P0 ;  /* 0x000000ff0e00720c */ /* 0x000fe20004705670 */
[----:B------:R-:W-:Y:S01]  /*0730*/  HFMA2.MMA R58, -RZ, RZ, 0, 0 ;  /* 0x00000000ff3a7435 */ /* 0x000fe200000001ff */
[----:B------:R-:W-:Y:S01]  /*0740*/  ISETP.GE.AND P1, PT, R13, R65, PT ;  /* 0x000000410d00720c */ /* 0x000fe20003f26270 */
[----:B------:R-:W-:Y:S01]  /*0750*/  HFMA2.MMA R45, -RZ, RZ, 0, 0 ;  /* 0x00000000ff2d7435 */ /* 0x000fe200000001ff */
[----:B------:R-:W-:Y:S01]  /*0760*/  MOV R57, RZ ;  /* 0x000000ff00397202 */ /* 0x000fe20000000f00 */
[----:B------:R-:W-:Y:S01]  /*0770*/  HFMA2.MMA R50, -RZ, RZ, 0, 0 ;  /* 0x00000000ff327435 */ /* 0x000fe200000001ff */
[----:B------:R-:W-:-:S02]  /*0780*/  CS2R R46, SRZ ;  /* 0x00000000002e7805 */ /* 0x000fc4000001ff00 */
[----:B------:R-:W-:Y:S02]  /*0790*/  MOV R48, RZ ;  /* 0x000000ff00307202 */ /* 0x000fe40000000f00 */
[----:B------:R-:W-:Y:S02]  /*07a0*/  CS2R R54, SRZ ;  /* 0x0000000000367805 */ /* 0x000fe4000001ff00 */
[----:B--2---:R-:W-:-:S04]  /*07b0*/  SHF.R.U32.HI R6, RZ, R63, R2 ;  /* 0x0000003fff067219 */ /* 0x004fc80000011602 */
[C---:B------:R-:W-:Y:S02]  /*07c0*/  LEA.HI R2, R6.reuse, 0x1, RZ, 0x1c ;  /* 0x0000000106027811 */ /* 0x040fe400078fe0ff */
[----:B------:R-:W-:Y:S02]  /*07d0*/  IADD3 R7, R6, 0x1, RZ ;  /* 0x0000000106077810 */ /* 0x000fe40007ffe0ff */
[----:B------:R-:W-:Y:S02]  /*07e0*/  LOP3.LUT R18, R2, 0xf, RZ, 0xc0, !PT ;  /* 0x0000000f02127812 */ /* 0x000fe400078ec0ff */
[C---:B------:R-:W-:Y:S02]  /*07f0*/  LEA.HI R2, R6.reuse, 0x1, RZ, 0x18 ;  /* 0x0000000106027811 */ /* 0x040fe400078fc0ff */
[----:B------:R-:W-:Y:S02]  /*0800*/  LEA.HI R6, R6, 0x1, RZ, 0x14 ;  /* 0x0000000106067811 */ /* 0x000fe400078fa0ff */
[----:B------:R-:W-:-:S02]  /*0810*/  LOP3.LUT R17, R7, 0xf, RZ, 0xc0, !PT ;  /* 0x0000000f07117812 */ /* 0x000fc400078ec0ff */
[----:B0-----:R-:W-:Y:S01]  /*0820*/  LOP3.LUT R4, R2, 0xf, RZ, 0xc0, !PT ;  /* 0x0000000f02047812 */ /* 0x001fe200078ec0ff */
[----:B------:R-:W0:Y:S01]  /*0830*/  I2F.F16 R7, R18 ;  /* 0x0000001200077306 */ /* 0x000e220000200c00 */
[----:B------:R-:W-:-:S07]  /*0840*/  LOP3.LUT R6, R6, 0xf, RZ, 0xc0, !PT ;  /* 0x0000000f06067812 */ /* 0x000fce00078ec0ff */
[----:B------:R-:W1:Y:S01]  /*0850*/  I2F.F16 R3, R17 ;  /* 0x0000001100037306 */ /* 0x000e620000200c00 */
[----:B0-----:R-:W-:-:S07]  /*0860*/  HADD2 R7, R12.H0_H0, -R7.H0_H0 ;  /* 0xa00000070c077230 */ /* 0x001fce0000000800 */
[----:B------:R-:W0:Y:S01]  /*0870*/  I2F.F16 R9, R4 ;  /* 0x0000000400097306 */ /* 0x000e220000200c00 */
[----:B-1----:R-:W-:-:S07]  /*0880*/  HADD2 R5, R12.H0_H0, -R3.H0_H0 ;  /* 0xa00000030c057230 */ /* 0x002fce0000000800 */
        /* <DEDUP_REMOVED lines=13> */
[----:B------:R0:W-:Y:S02]  /*0960*/  STG.E.64 desc[UR8][R20.64], RZ ;  /* 0x000000ff14007986 */ /* 0x0001e4000c101b08 */
.L_x_1111:
[C-C-:B-----5:R-:W-:Y:S01]  /*0970*/  PRMT R60, R8.reuse, 0x5410, R8.reuse ;  /* 0x00005410083c7816 */ /* 0x160fe20000000008 */
[----:B------:R-:W-:Y:S01]  /*0980*/  BAR.SYNC.DEFER_BLOCKING 0x0 ;  /* 0x0000000000007b1d */ /* 0x000fe20000010000 */
[----:B------:R-:W-:Y:S02]  /*0990*/  PRMT R59, R8, 0x7632, R8 ;  /* 0x00007632083b7816 */ /* 0x000fe40000000008 */
[----:B------:R-:W-:Y:S02]  /*09a0*/  CS2R R52, SRZ ;  /* 0x0000000000347805 */ /* 0x000fe4000001ff00 */
[----:B------:R-:W-:Y:S02]  /*09b0*/  LOP3.LUT R17, R17, 0xe400, RZ, 0xfc, !PT ;  /* 0x0000e40011117812 */ /* 0x000fe400078efcff */
[----:B------:R-:W-:Y:S02]  /*09c0*/  LOP3.LUT R18, R18, 0xe400, RZ, 0xfc, !PT ;  /* 0x0000e40012127812 */ /* 0x000fe400078efcff */
[----:B------:R-:W-:-:S02]  /*09d0*/  LOP3.LUT R8, R4, 0xe400, RZ, 0xfc, !PT ;  /* 0x0000e40004087812 */ /* 0x000fc400078efcff */
[----:B0-----:R-:W-:Y:S02]  /*09e0*/  LOP3.LUT R10, R6, 0xe400, RZ, 0xfc, !PT ;  /* 0x0000e400060a7812 */ /* 0x001fe400078efcff */
[----:B------:R-:W-:Y:S02]  /*09f0*/  MOV R51, RZ ;  /* 0x000000ff00337202 */ /* 0x000fe40000000f00 */
[----:B------:R-:W-:Y:S02]  /*0a00*/  MOV R36, RZ ;  /* 0x000000ff00247202 */ /* 0x000fe40000000f00 */
[----:B------:R-:W-:Y:S02]  /*0a10*/  MOV R35, RZ ;  /* 0x000000ff00237202 */ /* 0x000fe40000000f00 */
[----:B------:R-:W-:Y:S02]  /*0a20*/  MOV R66, RZ ;  /* 0x000000ff00427202 */ /* 0x000fe40000000f00 */
[----:B------:R-:W-:-:S02]  /*0a30*/  MOV R56, RZ ;  /* 0x000000ff00387202 */ /* 0x000fc40000000f00 */
[C-C-:B------:R-:W-:Y:S02]  /*0a40*/  PRMT R2, R16.reuse, 0x5410, R16.reuse ;  /* 0x0000541010027816 */ /* 0x140fe40000000010 */
[----:B------:R-:W-:Y:S02]  /*0a50*/  PRMT R3, R16, 0x7632, R16 ;  /* 0x0000763210037816 */ /* 0x000fe40000000010 */
        /* <DEDUP_REMOVED lines=8> */
[----:B------:R-:W-:Y:S01]  /*0ae0*/  IADD3 R0, R13, R0, RZ ;  /* 0x000000000d007210 */ /* 0x000fe20007ffe0ff */
[----:B------:R-:W-:Y:S01]  /*0af0*/  UMOV UR4, 0x400 ;  /* 0x0000040000047882 */ /* 0x000fe20000000000 */
[----:B------:R-:W-:Y:S02]  /*0b00*/  LEA.HI R14, R14, R13, RZ, 0x3 ;  /* 0x0000000d0e0e7211 */ /* 0x000fe400078f18ff */
[----:B------:R-:W-:Y:S02]  /*0b10*/  MOV R58, RZ ;  /* 0x000000ff003a7202 */ /* 0x000fe40000000f00 */
[----:B------:R-:W-:-:S05]  /*0b20*/  SHF.R.S32.HI R14, RZ, 0x3, R14 ;  /* 0x00000003ff0e7819 */ /* 0x000fca000001140e */
[----:B------:R-:W-:-:S05]  /*0b30*/  IMAD R67, R14, R67, RZ ;  /* 0x000000430e437224 */ /* 0x000fca00078e02ff */
        /* <DEDUP_REMOVED lines=8> */
.L_x_1114:
        /* <DEDUP_REMOVED lines=31> */
[C---:B------:R-:W-:Y:S02]  /*0db0*/  LEA.HI R9, R7.reuse, 0x1, RZ, 0x1c ;  /* 0x0000000107097811 */ /* 0x040fe400078fe0ff */
[----:B------:R-:W-:Y:S02]  /*0dc0*/  LEA.HI R10, R7, 0x1, RZ, 0x18 ;  /* 0x00000001070a7811 */ /* 0x000fe400078fc0ff */
[----:B------:R-:W-:Y:S02]  /*0dd0*/  LOP3.LUT R3, R9, 0xf, RZ, 0xc0, !PT ;  /* 0x0000000f09037812 */ /* 0x000fe400078ec0ff */
[C---:B------:R-:W-:Y:S02]  /*0de0*/  IADD3 R8, R7.reuse, 0x1, RZ ;  /* 0x0000000107087810 */ /* 0x040fe40007ffe0ff */
[----:B------:R-:W-:Y:S01]  /*0df0*/  LOP3.LUT R10, R10, 0xf, RZ, 0xc0, !PT ;  /* 0x0000000f0a0a7812 */ /* 0x000fe200078ec0ff */
[----:B------:R-:W1:Y:S01]  /*0e00*/  I2F.F16 R9, R3 ;  /* 0x0000000300097306 */ /* 0x000e620000200c00 */
[----:B------:R-:W-:-:S02]  /*0e10*/  LEA.HI R7, R7, 0x1, RZ, 0x14 ;  /* 0x0000000107077811 */ /* 0x000fc400078fa0ff */
[----:B------:R-:W-:Y:S02]  /*0e20*/  LOP3.LUT R8, R8, 0xf, RZ, 0xc0, !PT ;  /* 0x0000000f08087812 */ /* 0x000fe400078ec0ff */
[----:B------:R-:W-:-:S03]  /*0e30*/  LOP3.LUT R19, R7, 0xf, RZ, 0xc0, !PT ;  /* 0x0000000f07137812 */ /* 0x000fc600078ec0ff */
[----:B0-----:R-:W0:Y:S08]  /*0e40*/  I2F.F16 R4, R10 ;  /* 0x0000000a00047306 */ /* 0x001e300000200c00 */
[----:B------:R2:W5:Y:S01]  /*0e50*/  I2F.F16 R2, R8 ;  /* 0x0000000800027306 */ /* 0x0005620000200c00 */
[----:B-1----:R-:W-:-:S07]  /*0e60*/  HADD2 R7, R11.H0_H0, -R9.H0_H0 ;  /* 0xa00000090b077230 */ /* 0x002fce0000000800 */
[----:B------:R-:W1:Y:S01]  /*0e70*/  I2F.F16 R12, R19 ;  /* 0x00000013000c7306 */ /* 0x000e620000200c00 */
[C---:B0-----:R-:W-:Y:S01]  /*0e80*/  HADD2 R9, R11.reuse.H0_H0, -R4.H0_H0 ;  /* 0xa00000040b097230 */ /* 0x041fe20000000800 */
[----:B------:R-:W-:Y:S02]  /*0e90*/  LOP3.LUT R4, R8, 0xe400, RZ, 0xfc, !PT ;  /* 0x0000e40008047812 */ /* 0x000fe400078efcff */
[----:B--2---:R-:W-:Y:S02]  /*0ea0*/  LOP3.LUT R8, R3, 0xe400, RZ, 0xfc, !PT ;  /* 0x0000e40003087812 */ /* 0x004fe400078efcff */
[----:B------:R-:W-:Y:S01]  /*0eb0*/  LOP3.LUT R10, R10, 0xe400, RZ, 0xfc, !PT ;  /* 0x0000e4000a0a7812 */ /* 0x000fe200078efcff */
[----:B-----5:R-:W-:Y:S01]  /*0ec0*/  HADD2 R5, R11.H0_H0, -R2.H0_H0 ;  /* 0xa00000020b057230 */ /* 0x020fe20000000800 */
[----:B------:R-:W-:Y:S02]  /*0ed0*/  LOP3.LUT R31, R19, 0xe400, RZ, 0xfc, !PT ;  /* 0x0000e400131f7812 */ /* 0x000fe400078efcff */
[----:B---3--:R-:W-:-:S02]  /*0ee0*/  PRMT R2, R6, 0x5410, R6 ;  /* 0x0000541006027816 */ /* 0x008fc40000000006 */
[----:B------:R-:W-:Y:S02]  /*0ef0*/  PRMT R3, R6, 0x7632, R6 ;  /* 0x0000763206037816 */ /* 0x000fe40000000006 */
[----:B------:R-:W-:Y:S01]  /*0f00*/  PRMT R6, R8, 0x5410, R8 ;  /* 0x0000541008067816 */ /* 0x000fe20000000008 */
[----:B-1----:R-:W-:Y:S01]  /*0f10*/  HADD2 R12, R11.H0_H0, -R12.H0_H0 ;  /* 0xa000000c0b0c7230 */ /* 0x002fe20000000800 */
[C-C-:B----4-:R-:W-:Y:S02]  /*0f20*/  PRMT R60, R59.reuse, 0x5410, R59.reuse ;  /* 0x000054103b3c7816 */ /* 0x150fe4000000003b */
[----:B------:R-:W-:Y:S02]  /*0f30*/  PRMT R8, R10, 0x5410, R10 ;  /* 0x000054100a087816 */ /* 0x000fe4000000000a */
[----:B------:R-:W-:Y:S02]  /*0f40*/  MOV R11, R0 ;  /* 0x00000000000b7202 */ /* 0x000fe40000000f00 */
[----:B------:R-:W-:-:S02]  /*0f50*/  PRMT R59, R59, 0x7632, R59 ;  /* 0x000076323b3b7816 */ /* 0x000fc4000000003b */
[----:B------:R-:W-:Y:S02]  /*0f60*/  PRMT R4, R4, 0x5410, R4 ;  /* 0x0000541004047816 */ /* 0x000fe40000000004 */
[----:B------:R-:W-:-:S07]  /*0f70*/  PRMT R10, R31, 0x5410, R31 ;  /* 0x000054101f0a7816 */ /* 0x000fce000000001f */
.L_x_1113:
        /* <DEDUP_REMOVED lines=8> */
[----:B------:R-:W-:Y:S01]  /*1000*/  HADD2 R37, R37, R6 ;  /* 0x0000000625257230 */ /* 0x000fe20000000000 */
[----:B------:R-:W-:-:S02]  /*1010*/  LOP3.LUT R28, R28, 0x64006400, RZ, 0xfc, !PT ;  /* 0x640064001c1c7812 */ /* 0x000fc400078efcff */
[----:B------:R-:W-:Y:S01]  /*1020*/  LOP3.LUT R16, R29, 0x64006400, RZ, 0xfc, !PT ;  /* 0x640064001d107812 */ /* 0x000fe200078efcff */
[----:B------:R-:W-:Y:S01]  /*1030*/  HFMA2.MMA R40, R14, 0.0625, 0.0625, R5 ;  /* 0x2c002c000e287835 */ /* 0x000fe20000000005 */
[----:B------:R-:W-:Y:S01]  /*1040*/  HADD2 R32, R19, R10 ;  /* 0x0000000a13207230 */ /* 0x000fe20000000000 */
[-C--:B------:R-:W-:Y:S01]  /*1050*/  HFMA2.MMA R14, R41, R20.reuse, RZ ;  /* 0x00000014290e7235 */ /* 0x080fe200000000ff */
[----:B------:R-:W-:Y:S01]  /*1060*/  HFMA2 R38, R28, 0.0625, 0.0625, R7 ;  /* 0x2c002c001c267831 */ /* 0x000fe20000000007 */
[----:B------:R-:W-:Y:S01]  /*1070*/  LOP3.LUT R33, R18, 0x64006400, RZ, 0xfc, !PT ;  /* 0x6400640012217812 */ /* 0x000fe200078efcff */
[-C--:B------:R-:W-:Y:S01]  /*1080*/  HFMA2 R19, R37, R20.reuse, RZ.H0_H0 ;  /* 0x0000001425137231 */ /* 0x080fe200000400ff */
[----:B------:R-:W-:Y:S01]  /*1090*/  HFMA2.MMA R31, R16, 0.0625, 0.0625, R9 ;  /* 0x2c002c00101f7835 */ /* 0x000fe20000000009 */
[----:B------:R-:W-:Y:S01]  /*10a0*/  LOP3.LUT R16, R15, 0xf000f, RZ, 0xc0, !PT ;  /* 0x000f000f0f107812 */ /* 0x000fe200078ec0ff */
[----:B------:R-:W-:Y:S01]  /*10b0*/  HFMA2.MMA R27, R39, R20, RZ ;  /* 0x00000014271b7235 */ /* 0x000fe200000000ff */
[-C--:B------:R-:W-:Y:S01]  /*10c0*/  HFMA2 R29, R38, R21.reuse, R19 ;  /* 0x00000015261d7231 */ /* 0x080fe20000000013 */
[----:B------:R-:W-:Y:S01]  /*10d0*/  LOP3.LUT R19, R25, 0xf000f, RZ, 0xc0, !PT ;  /* 0x000f000f19137812 */ /* 0x000fe200078ec0ff */
[----:B------:R-:W-:Y:S01]  /*10e0*/  HFMA2 R28, R32, R20, RZ.H0_H0 ;  /* 0x00000014201c7231 */ /* 0x000fe200000400ff */
[-C--:B------:R-:W-:Y:S01]  /*10f0*/  HFMA2.MMA R20, R40, R21.reuse, R14 ;  /* 0x0000001528147235 */ /* 0x080fe2000000000e */
[----:B------:R-:W-:Y:S01]  /*1100*/  HFMA2 R33, R33, 0.0625, 0.0625, R12 ;  /* 0x2c002c0021217831 */ /* 0x000fe2000000000c */
[----:B------:R-:W-:Y:S01]  /*1110*/  LOP3.LUT R43, R16, 0x64006400, RZ, 0xfc, !PT ;  /* 0x64006400102b7812 */ /* 0x000fe200078efcff */
[----:B0-----:R-:W-:Y:S01]  /*1120*/  IMAD.WIDE R68, R67, 0x4, R68 ;  /* 0x0000000443447825 */ /* 0x001fe200078e0244 */
[----:B------:R-:W-:Y:S01]  /*1130*/  LOP3.LUT R14, R24, 0xf000f, RZ, 0xc0, !PT ;  /* 0x000f000f180e7812 */ /* 0x000fe200078ec0ff */
[----:B------:R-:W-:Y:S01]  /*1140*/  HFMA2.MMA R27, R31, R21, R27 ;  /* 0x000000151f1b7235 */ /* 0x000fe2000000001b */
[----:B------:R-:W-:Y:S01]  /*1150*/  LOP3.LUT R18, R26, 0xf000f, RZ, 0xc0, !PT ;  /* 0x000f000f1a127812 */ /* 0x000fe200078ec0ff */
[----:B------:R-:W-:Y:S01]  /*1160*/  HFMA2 R28, R33, R21, R28 ;  /* 0x00000015211c7231 */ /* 0x000fe2000000001c */
[----:B------:R-:W-:Y:S01]  /*1170*/  LOP3.LUT R49, R19, 0x64006400, RZ, 0xfc, !PT ;  /* 0x6400640013317812 */ /* 0x000fe200078efcff */
[----:B------:R-:W-:Y:S01]  /*1180*/  HFMA2.MMA R43, R43, 1, 1, R6 ;  /* 0x3c003c002b2b7835 */ /* 0x000fe20000000006 */
[----:B------:R-:W-:-:S02]  /*1190*/  LOP3.LUT R17, R14, 0x64006400, RZ, 0xfc, !PT ;  /* 0x640064000e117812 */ /* 0x000fc400078efcff */
[----:B------:R-:W-:Y:S02]  /*11a0*/  LOP3.LUT R21, R18, 0x64006400, RZ, 0xfc, !PT ;  /* 0x6400640012157812 */ /* 0x000fe400078efcff */
[----:B------:R-:W-:Y:S01]  /*11b0*/  HFMA2.MMA R14, R49, 1, 1, R10 ;  /* 0x3c003c00310e7835 */ /* 0x000fe2000000000a */
[----:B------:R-:W-:Y:S01]  /*11c0*/  LOP3.LUT R24, R24, 0xf000f0, RZ, 0xc0, !PT ;  /* 0x00f000f018187812 */ /* 0x000fe200078ec0ff */
[----:B------:R-:W-:Y:S01]  /*11d0*/  HADD2 R42, R17, R4 ;  /* 0x00000004112a7230 */ /* 0x000fe20000000000 */
[----:B------:R-:W-:Y:S01]  /*11e0*/  LOP3.LUT R15, R15, 0xf000f0, RZ, 0xc0, !PT ;  /* 0x00f000f00f0f7812 */ /* 0x000fe200078ec0ff */
[----:B------:R-:W-:Y:S01]  /*11f0*/  HADD2 R44, R21, R8 ;  /* 0x00000008152c7230 */ /* 0x000fe20000000000 */
[----:B------:R-:W0:Y:S01]  /*1200*/  LDS.128 R16, [UR4+0x100] ;  /* 0x00010004ff107984 */ /* 0x000e220008000c00 */
[----:B------:R-:W-:Y:S01]  /*1210*/  LOP3.LUT R24, R24, 0x64006400, RZ, 0xfc, !PT ;  /* 0x6400640018187812 */ /* 0x000fe200078efcff */
[-C--:B------:R-:W-:Y:S01]  /*1220*/  HFMA2 R21, R43, R22.reuse, R29 ;  /* 0x000000162b157231 */ /* 0x080fe2000000001d */
[-C--:B------:R-:W-:Y:S01]  /*1230*/  HFMA2.MMA R20, R42, R22.reuse, R20 ;  /* 0x000000162a147235 */ /* 0x080fe20000000014 */
[----:B------:R-:W-:Y:S01]  /*1240*/  LOP3.LUT R26, R26, 0xf000f0, RZ, 0xc0, !PT ;  /* 0x00f000f01a1a7812 */ /* 0x000fe200078ec0ff */
[----:B------:R-:W-:Y:S01]  /*1250*/  HFMA2.MMA R27, R44, R22, R27 ;  /* 0x000000162c1b7235 */ /* 0x000fe2000000001b */
[----:B------:R-:W-:Y:S01]  /*1260*/  HFMA2 R22, R14, R22, R28 ;  /* 0x000000160e167231 */ /* 0x000fe2000000001c */
[----:B------:R-:W-:Y:S01]  /*1270*/  LOP3.LUT R28, R15, 0x64006400, RZ, 0xfc, !PT ;  /* 0x640064000f1c7812 */ /* 0x000fe200078efcff */
[----:B------:R-:W-:Y:S01]  /*1280*/  HFMA2.MMA R15, R24, 0.0625, 0.0625, R5 ;  /* 0x2c002c00180f7835 */ /* 0x000fe20000000005 */
[----:B------:R-:W-:-:S02]  /*1290*/  LOP3.LUT R26, R26, 0x64006400, RZ, 0xfc, !PT ;  /* 0x640064001a1a7812 */ /* 0x000fc400078efcff */
[----:B------:R-:W-:Y:S01]  /*12a0*/  LOP3.LUT R25, R25, 0xf000f0, RZ, 0xc0, !PT ;  /* 0x00f000f019197812 */ /* 0x000fe200078ec0ff */
[----:B------:R-:W-:-:S03]  /*12b0*/  HFMA2 R28, R28, 0.0625, 0.0625, R7 ;  /* 0x2c002c001c1c7831 */ /* 0x000fc60000000007 */
[----:B------:R-:W-:Y:S01]  /*12c0*/  LOP3.LUT R25, R25, 0x64006400, RZ, 0xfc, !PT ;  /* 0x6400640019197812 */ /* 0x000fe200078efcff */
[----:B------:R-:W-:Y:S01]  /*12d0*/  HFMA2.MMA R20, R15, R23, R20 ;  /* 0x000000170f147235 */ /* 0x000fe20000000014 */
[----:B------:R-:W-:Y:S01]  /*12e0*/  HFMA2 R21, R28, R23, R21 ;  /* 0x000000171c157231 */ /* 0x000fe20000000015 */
[----:B------:R-:W-:Y:S02]  /*12f0*/  HFMA2.MMA R29, R26, 0.0625, 0.0625, R9 ;  /* 0x2c002c001a1d7835 */ /* 0x000fe40000000009 */
[----:B------:R-:W-:Y:S02]  /*1300*/  HFMA2 R30, R25, 0.0625, 0.0625, R12 ;  /* 0x2c002c00191e7831 */ /* 0x000fe4000000000c */
[----:B------:R-:W-:Y:S02]  /*1310*/  HFMA2 R57, R21, R59, R57 ;  /* 0x0000003b15397231 */ /* 0x000fe40000000039 */
[----:B------:R-:W-:Y:S01]  /*1320*/  HFMA2 R24, R30, R23, R22 ;  /* 0x000000171e187231 */ /* 0x000fe20000000016 */
[----:B------:R-:W-:-:S02]  /*1330*/  HFMA2.MMA R58, R20, R60, R58 ;  /* 0x0000003c143a7235 */ /* 0x000fc4000000003a */
[----:B------:R-:W-:Y:S01]  /*1340*/  HFMA2.MMA R27, R29, R23, R27 ;  /* 0x000000171d1b7235 */ /* 0x000fe2000000001b */
[----:B------:R-:W-:Y:S01]  /*1350*/  HFMA2 R46, R24, R3, R46 ;  /* 0x00000003182e7231 */ /* 0x000fe2000000002e */
[----:B------:R-:W1:Y:S06]  /*1360*/  LDS.128 R20, [UR4+0x200] ;  /* 0x00020004ff147984 */ /* 0x000e6c0008000c00 */
        /* <DEDUP_REMOVED lines=27> */
[----:B------:R-:W-:-:S02]  /*1520*/  HFMA2.MMA R20, R40, R21, R16 ;  /* 0x0000001528147235 */ /* 0x000fc40000000010 */
[----:B------:R-:W-:Y:S02]  /*1530*/  HFMA2.MMA R25, R31, R21, R17 ;  /* 0x000000151f197235 */ /* 0x000fe40000000011 */
[----:B------:R0:W2:Y:S01]  /*1540*/  LDG.E.128.CONSTANT R16, desc[UR8][R68.64] ;  /* 0x0000000844107981 */ /* 0x0000a2000c1e9d00 */
[-C--:B------:R-:W-:Y:S02]  /*1550*/  HFMA2 R24, R43, R22.reuse, R24 ;  /* 0x000000162b187231 */ /* 0x080fe40000000018 */
[----:B------:R-:W-:Y:S01]  /*1560*/  HFMA2 R26, R14, R22, R26 ;  /* 0x000000160e1a7231 */ /* 0x000fe2000000001a */
[-C--:B------:R-:W-:Y:S01]  /*1570*/  HFMA2.MMA R20, R42, R22.reuse, R20 ;  /* 0x000000162a147235 */ /* 0x080fe20000000014 */
[----:B------:R-:W-:Y:S01]  /*1580*/  HFMA2 R24, R28, R23, R24 ;  /* 0x000000171c187231 */ /* 0x000fe20000000018 */
[----:B------:R-:W-:-:S03]  /*1590*/  HFMA2.MMA R21, R44, R22, R25 ;  /* 0x000000162c157235 */ /* 0x000fc60000000019 */
[----:B------:R-:W-:Y:S02]  /*15a0*/  HFMA2 R51, R24, R59, R51 ;  /* 0x0000003b18337231 */ /* 0x000fe40000000033 */
[----:B0-----:R-:W-:Y:S01]  /*15b0*/  IMAD.WIDE R68, R67, 0x4, R68 ;  /* 0x0000000443447825 */ /* 0x001fe200078e0244 */
        /* <DEDUP_REMOVED lines=20> */
[----:B------:R-:W-:Y:S01]  /*1700*/  HFMA2.MMA R44, R44, R26, R22 ;  /* 0x0000001a2c2c7235 */ /* 0x000fe20000000016 */
[----:B------:R-:W-:Y:S01]  /*1710*/  HFMA2 R26, R30, R27, R24 ;  /* 0x0000001b1e1a7231 */ /* 0x000fe20000000018 */
[----:B------:R-:W0:Y:S04]  /*1720*/  LDS.128 R20, [UR4+0x10] ;  /* 0x00001004ff147984 */ /* 0x000e280008000c00 */
[-C--:B------:R-:W-:Y:S01]  /*1730*/  HFMA2.MMA R33, R15, R27.reuse, R42 ;  /* 0x0000001b0f217235 */ /* 0x080fe2000000002a */
[----:B------:R-:W-:Y:S01]  /*1740*/  HFMA2 R15, R26, R3, R52 ;  /* 0x000000031a0f7231 */ /* 0x000fe20000000034 */
        /* <DEDUP_REMOVED lines=11> */
[----:B------:R-:W-:Y:S02]  /*1800*/  LOP3.LUT R29, R17, 0x64006400, RZ, 0xfc, !PT ;  /* 0x64006400111d7812 */ /* 0x000fe400078efcff */
[----:B------:R-:W-:Y:S02]  /*1810*/  LOP3.LUT R31, R18, 0xf000f0, RZ, 0xc0, !PT ;  /* 0x00f000f0121f7812 */ /* 0x000fe400078ec0ff */
[----:B------:R-:W-:Y:S01]  /*1820*/  SHF.R.U32.HI R26, RZ, 0x8, R18 ;  /* 0x00000008ff1a7819 */ /* 0x000fe20000011612 */
[----:B------:R-:W-:Y:S01]  /*1830*/  HFMA2.MMA R52, R52, 0.0625, 0.0625, R5 ;  /* 0x2c002c0034347835 */ /* 0x000fe20000000005 */
[C---:B------:R-:W-:Y:S01]  /*1840*/  LOP3.LUT R18, R19.reuse, 0xf000f, RZ, 0xc0, !PT ;  /* 0x000f000f13127812 */ /* 0x040fe200078ec0ff */
[----:B------:R-:W-:Y:S01]  /*1850*/  HFMA2.MMA R54, R29, 1, 1, R8 ;  /* 0x3c003c001d367835 */ /* 0x000fe20000000008 */
[----:B------:R-:W-:-:S02]  /*1860*/  LOP3.LUT R37, R19, 0xf000f0, RZ, 0xc0, !PT ;  /* 0x00f000f013257812 */ /* 0x000fc400078ec0ff */
[----:B------:R-:W-:Y:S02]  /*1870*/  SHF.R.U32.HI R27, RZ, 0x8, R19 ;  /* 0x00000008ff1b7819 */ /* 0x000fe40000011613 */
[----:B------:R-:W-:Y:S02]  /*1880*/  LOP3.LUT R19, R28, 0x64006400, RZ, 0xfc, !PT ;  /* 0x640064001c137812 */ /* 0x000fe400078efcff */
[----:B------:R-:W-:Y:S01]  /*1890*/  LOP3.LUT R42, R31, 0x64006400, RZ, 0xfc, !PT ;  /* 0x640064001f2a7812 */ /* 0x000fe200078efcff */
[-C--:B0-----:R-:W-:Y:S01]  /*18a0*/  HFMA2.MMA R56, R54, R20.reuse, RZ ;  /* 0x0000001436387235 */ /* 0x081fe200000000ff */
[----:B------:R-:W-:Y:S01]  /*18b0*/  LOP3.LUT R53, R16, 0x64006400, RZ, 0xfc, !PT ;  /* 0x6400640010357812 */ /* 0x000fe200078efcff */
[----:B------:R-:W-:Y:S01]  /*18c0*/  HADD2 R44, R19, R4 ;  /* 0x00000004132c7230 */ /* 0x000fe20000000000 */
[----:B------:R-:W-:Y:S02]  /*18d0*/  LOP3.LUT R55, R18, 0x64006400, RZ, 0xfc, !PT ;  /* 0x6400640012377812 */ /* 0x000fe400078efcff */
[----:B------:R-:W-:Y:S01]  /*18e0*/  LOP3.LUT R37, R37, 0x64006400, RZ, 0xfc, !PT ;  /* 0x6400640025257812 */ /* 0x000fe200078efcff */
[----:B------:R-:W-:Y:S01]  /*18f0*/  HADD2 R53, R53, R6 ;  /* 0x0000000635357230 */ /* 0x000fe20000000000 */
[----:B------:R-:W-:Y:S01]  /*1900*/  LOP3.LUT R30, R30, 0x64006400, RZ, 0xfc, !PT ;  /* 0x640064001e1e7812 */ /* 0x000fe200078efcff */
[----:B------:R-:W-:Y:S01]  /*1910*/  HFMA2.MMA R42, R42, 0.0625, 0.0625, R9 ;  /* 0x2c002c002a2a7835 */ /* 0x000fe20000000009 */
[----:B------:R-:W-:Y:S01]  /*1920*/  HADD2 R55, R55, R10 ;  /* 0x0000000a37377230 */ /* 0x000fe20000000000 */
[----:B------:R-:W-:Y:S01]  /*1930*/  HFMA2.MMA R18, R44, R20, RZ ;  /* 0x000000142c127235 */ /* 0x000fe200000000ff */
[----:B------:R-:W-:Y:S01]  /*1940*/  HFMA2 R43, R37, 0.0625, 0.0625, R12 ;  /* 0x2c002c00252b7831 */ /* 0x000fe2000000000c */
[----:B------:R-:W-:Y:S01]  /*1950*/  LOP3.LUT R17, R24, 0xf000f, RZ, 0xc0, !PT ;  /* 0x000f000f18117812 */ /* 0x000fe200078ec0ff */
[----:B------:R-:W-:Y:S01]  /*1960*/  HFMA2 R41, R30, 0.0625, 0.0625, R7 ;  /* 0x2c002c001e297831 */ /* 0x000fe20000000007 */
[----:B------:R-:W-:Y:S01]  /*1970*/  LOP3.LUT R16, R25, 0xf000f, RZ, 0xc0, !PT ;  /* 0x000f000f19107812 */ /* 0x000fe200078ec0ff */
[-C--:B------:R-:W-:Y:S01]  /*1980*/  HFMA2 R38, R53, R20.reuse, RZ.H0_H0 ;  /* 0x0000001435267231 */ /* 0x080fe200000400ff */
[-C--:B------:R-:W-:Y:S01]  /*1990*/  HFMA2.MMA R56, R42, R21.reuse, R56 ;  /* 0x000000152a387235 */ /* 0x080fe20000000038 */
[----:B------:R-:W-:Y:S01]  /*19a0*/  HFMA2 R37, R55, R20, RZ.H0_H0 ;  /* 0x0000001437257231 */ /* 0x000fe200000400ff */
[----:B------:R-:W-:Y:S01]  /*19b0*/  HFMA2.MMA R20, R52, R21, R18 ;  /* 0x0000001534147235 */ /* 0x000fe20000000012 */
[-C--:B------:R-:W-:Y:S01]  /*19c0*/  HFMA2 R38, R41, R21.reuse, R38 ;  /* 0x0000001529267231 */ /* 0x080fe20000000026 */
[----:B------:R-:W-:Y:S01]  /*19d0*/  LOP3.LUT R29, R16, 0x64006400, RZ, 0xfc, !PT ;  /* 0x64006400101d7812 */ /* 0x000fe200078efcff */
[----:B------:R-:W-:Y:S01]  /*19e0*/  HFMA2 R37, R43, R21, R37 ;  /* 0x000000152b257231 */ /* 0x000fe20000000025 */
[----:B------:R-:W-:-:S02]  /*19f0*/  LOP3.LUT R21, R17, 0x64006400, RZ, 0xfc, !PT ;  /* 0x6400640011157812 */ /* 0x000fc400078efcff */
[----:B------:R-:W0:Y:S01]  /*1a00*/  LDS.128 R16, [UR4+0x110] ;  /* 0x00011004ff107984 */ /* 0x000e220008000c00 */
[----:B------:R-:W-:Y:S01]  /*1a10*/  LOP3.LUT R28, R26, 0xf000f, RZ, 0xc0, !PT ;  /* 0x000f000f1a1c7812 */ /* 0x000fe200078ec0ff */
[----:B------:R-:W-:Y:S01]  /*1a20*/  HFMA2.MMA R29, R29, 1, 1, R6 ;  /* 0x3c003c001d1d7835 */ /* 0x000fe20000000006 */
[----:B------:R-:W-:Y:S02]  /*1a30*/  LOP3.LUT R30, R27, 0xf000f, RZ, 0xc0, !PT ;  /* 0x000f000f1b1e7812 */ /* 0x000fe400078ec0ff */
[----:B------:R-:W-:Y:S01]  /*1a40*/  LOP3.LUT R31, R28, 0x64006400, RZ, 0xfc, !PT ;  /* 0x640064001c1f7812 */ /* 0x000fe200078efcff */
[----:B------:R-:W-:Y:S01]  /*1a50*/  HADD2 R28, R21, R4 ;  /* 0x00000004151c7230 */ /* 0x000fe20000000000 */
[----:B------:R-:W-:Y:S02]  /*1a60*/  LOP3.LUT R39, R30, 0x64006400, RZ, 0xfc, !PT ;  /* 0x640064001e277812 */ /* 0x000fe400078efcff */
[----:B------:R-:W-:Y:S01]  /*1a70*/  LOP3.LUT R25, R25, 0xf000f0, RZ, 0xc0, !PT ;  /* 0x00f000f019197812 */ /* 0x000fe200078ec0ff */
[----:B------:R-:W-:Y:S01]  /*1a80*/  HADD2 R30, R31, R8 ;  /* 0x000000081f1e7230 */ /* 0x000fe20000000000 */
[----:B------:R-:W-:Y:S01]  /*1a90*/  LOP3.LUT R24, R24, 0xf000f0, RZ, 0xc0, !PT ;  /* 0x00f000f018187812 */ /* 0x000fe200078ec0ff */
[----:B------:R-:W-:Y:S01]  /*1aa0*/  HFMA2 R21, R29, R22, R38 ;  /* 0x000000161d157231 */ /* 0x000fe20000000026 */
[----:B------:R-:W-:Y:S01]  /*1ab0*/  HFMA2.MMA R31, R39, 1, 1, R10 ;  /* 0x3c003c00271f7835 */ /* 0x000fe2000000000a */
[----:B------:R-:W-:Y:S01]  /*1ac0*/  LOP3.LUT R26, R26, 0xf000f0, RZ, 0xc0, !PT ;  /* 0x00f000f01a1a7812 */ /* 0x000fe200078ec0ff */
[-C--:B------:R-:W-:Y:S01]  /*1ad0*/  HFMA2.MMA R20, R28, R22.reuse, R20 ;  /* 0x000000161c147235 */ /* 0x080fe20000000014 */
[----:B------:R-:W-:Y:S01]  /*1ae0*/  LOP3.LUT R38, R25, 0x64006400, RZ, 0xfc, !PT ;  /* 0x6400640019267812 */ /* 0x000fe200078efcff */
[----:B------:R-:W-:Y:S01]  /*1af0*/  HFMA2.MMA R56, R30, R22, R56 ;  /* 0x000000161e387235 */ /* 0x000fe20000000038 */
[----:B------:R-:W-:-:S02]  /*1b00*/  LOP3.LUT R24, R24, 0x64006400, RZ, 0xfc, !PT ;  /* 0x6400640018187812 */ /* 0x000fc400078efcff */
[----:B------:R-:W-:Y:S01]  /*1b10*/  LOP3.LUT R26, R26, 0x64006400, RZ, 0xfc, !PT ;  /* 0x640064001a1a7812 */ /* 0x000fe200078efcff */
[----:B------:R-:W-:Y:S01]  /*1b20*/  HFMA2 R38, R38, 0.0625, 0.0625, R7 ;  /* 0x2c002c0026267831 */ /* 0x000fe20000000007 */
[----:B------:R-:W-:Y:S01]  /*1b30*/  LOP3.LUT R27, R27, 0xf000f0, RZ, 0xc0, !PT ;  /* 0x00f000f01b1b7812 */ /* 0x000fe200078ec0ff */
[----:B------:R-:W-:Y:S01]  /*1b40*/  HFMA2 R22, R31, R22, R37 ;  /* 0x000000161f167231 */ /* 0x000fe20000000025 */
[----:B------:R-:W-:Y:S01]  /*1b50*/  HFMA2.MMA R37, R24, 0.0625, 0.0625, R5 ;  /* 0x2c002c0018257835 */ /* 0x000fe20000000005 */
[----:B------:R-:W-:Y:S01]  /*1b60*/  HFMA2 R21, R38, R23, R21 ;  /* 0x0000001726157231 */ /* 0x000fe20000000015 */
[----:B------:R-:W-:Y:S01]  /*1b70*/  HFMA2.MMA R39, R26, 0.0625, 0.0625, R9 ;  /* 0x2c002c001a277835 */ /* 0x000fe20000000009 */
[----:B------:R-:W-:Y:S02]  /*1b80*/  LOP3.LUT R27, R27, 0x64006400, RZ, 0xfc, !PT ;  /* 0x640064001b1b7812 */ /* 0x000fe400078efcff */
[----:B------:R-:W-:-:S03]  /*1b90*/  HFMA2 R57, R21, R59, R57 ;  /* 0x0000003b15397231 */ /* 0x000fc60000000039 */
[-C--:B------:R-:W-:Y:S01]  /*1ba0*/  HFMA2.MMA R20, R37, R23.reuse, R20 ;  /* 0x0000001725147235 */ /* 0x080fe20000000014 */
[----:B------:R-:W-:Y:S01]  /*1bb0*/  HFMA2 R40, R27, 0.0625, 0.0625, R12 ;  /* 0x2c002c001b287831 */ /* 0x000fe2000000000c */
[----:B------:R-:W-:-:S03]  /*1bc0*/  HFMA2.MMA R56, R39, R23, R56 ;  /* 0x0000001727387235 */ /* 0x000fc60000000038 */
[----:B------:R-:W-:Y:S01]  /*1bd0*/  HFMA2 R23, R40, R23, R22 ;  /* 0x0000001728177231 */ /* 0x000fe20000000016 */
[----:B0-----:R-:W-:-:S03]  /*1be0*/  HFMA2.MMA R26, R44, R16, RZ ;  /* 0x000000102c1a7235 */ /* 0x001fc600000000ff */
[----:B------:R-:W-:Y:S01]  /*1bf0*/  HFMA2 R46, R23, R3, R46 ;  /* 0x00000003172e7231 */ /* 0x000fe2000000002e */
        /* <DEDUP_REMOVED lines=14> */
[----:B------:R-:W-:Y:S02]  /*1ce0*/  HFMA2 R56, R40, R19, R16 ;  /* 0x0000001328387231 */ /* 0x000fe40000000010 */
[----:B------:R-:W-:-:S03]  /*1cf0*/  HFMA2 R48, R24, R59, R48 ;  /* 0x0000003b18307231 */ /* 0x000fc60000000030 */
[-C--:B------:R-:W-:Y:S02]  /*1d00*/  HFMA2.MMA R26, R37, R19.reuse, R26 ;  /* 0x00000013251a7235 */ /* 0x080fe4000000001a */
[----:B------:R-:W-:Y:S02]  /*1d10*/  HFMA2.MMA R20, R39, R19, R21 ;  /* 0x0000001327147235 */ /* 0x000fe40000000015 */
[----:B------:R-:W0:Y:S04]  /*1d20*/  LDS.128 R16, [UR4+0x310] ;  /* 0x00031004ff107984 */ /* 0x000e280008000c00 */
[----:B------:R-:W-:Y:S02]  /*1d30*/  HFMA2.MMA R47, R26, R60, R47 ;  /* 0x0000003c1a2f7235 */ /* 0x000fe4000000002f */
[----:B------:R-:W1:Y:S01]  /*1d40*/  LDS.128 R24, [UR4+0x210] ;  /* 0x00021004ff187984 */ /* 0x000e620008000c00 */
[----:B------:R-:W-:-:S02]  /*1d50*/  HFMA2.MMA R34, R20, R2, R34 ;  /* 0x0000000214227235 */ /* 0x000fc40000000022 */
[----:B0-----:R-:W-:Y:S01]  /*1d60*/  HFMA2.MMA R21, R44, R16, RZ ;  /* 0x000000102c157235 */ /* 0x001fe200000000ff */
[-C--:B-1----:R-:W-:Y:S02]  /*1d70*/  HFMA2 R20, R44, R24.reuse, RZ.H0_H0 ;  /* 0x000000182c147231 */ /* 0x082fe400000400ff */
[----:B------:R-:W-:Y:S02]  /*1d80*/  HFMA2 R22, R55, R24, RZ.H0_H0 ;  /* 0x0000001837167231 */ /* 0x000fe400000400ff */
[----:B------:R-:W-:-:S03]  /*1d90*/  HFMA2 R44, R52, R25, R20 ;  /* 0x00000019342c7231 */ /* 0x000fc60000000014 */
[----:B------:R-:W-:Y:S01]  /*1da0*/  HFMA2.MMA R52, R52, R17, R21 ;  /* 0x0000001134347235 */ /* 0x000fe20000000015 */
[C---:B------:R-:W-:Y:S01]  /*1db0*/  HFMA2 R20, R53.reuse, R24, RZ.H0_H0 ;  /* 0x0000001835147231 */ /* 0x040fe200000400ff */
[C---:B------:R-:W-:Y:S01]  /*1dc0*/  HFMA2.MMA R21, R54.reuse, R24, RZ ;  /* 0x0000001836157235 */ /* 0x040fe200000000ff */
[-C--:B------:R-:W-:Y:S01]  /*1dd0*/  HFMA2 R53, R53, R16.reuse, RZ.H0_H0 ;  /* 0x0000001035357231 */ /* 0x080fe200000400ff */
[----:B------:R-:W-:Y:S01]  /*1de0*/  HFMA2.MMA R54, R54, R16, RZ ;  /* 0x0000001036367235 */ /* 0x000fe200000000ff */
[----:B------:R-:W-:Y:S02]  /*1df0*/  HFMA2 R16, R55, R16, RZ.H0_H0 ;  /* 0x0000001037107231 */ /* 0x000fe400000400ff */
[----:B------:R-:W-:-:S05]  /*1e00*/  HFMA2.MMA R24, R41, R25, R20 ;  /* 0x0000001929187235 */ /* 0x000fca0000000014 */
[C---:B------:R-:W-:Y:S01]  /*1e10*/  HFMA2 R66, R42.reuse, R25, R21 ;  /* 0x000000192a427231 */ /* 0x040fe20000000015 */
[----:B------:R-:W-:Y:S02]  /*1e20*/  HFMA2.MMA R25, R43, R25, R22 ;  /* 0x000000192b197235 */ /* 0x000fe40000000016 */
[----:B------:R0:W2:Y:S01]  /*1e30*/  LDG.E.128.CONSTANT R20, desc[UR8][R68.64] ;  /* 0x0000000844147981 */ /* 0x0000a2000c1e9d00 */
[-C--:B------:R-:W-:Y:S01]  /*1e40*/  HFMA2.MMA R41, R41, R17.reuse, R53 ;  /* 0x0000001129297235 */ /* 0x080fe20000000035 */
[----:B------:R-:W-:Y:S01]  /*1e50*/  HFMA2 R42, R42, R17, R54 ;  /* 0x000000112a2a7231 */ /* 0x000fe20000000036 */
[----:B------:R-:W-:Y:S01]  /*1e60*/  HFMA2.MMA R17, R43, R17, R16 ;  /* 0x000000112b117235 */ /* 0x000fe20000000010 */
[-C--:B------:R-:W-:Y:S01]  /*1e70*/  HFMA2 R24, R29, R26.reuse, R24 ;  /* 0x0000001a1d187231 */ /* 0x080fe20000000018 */
[-C--:B------:R-:W-:Y:S01]  /*1e80*/  HFMA2.MMA R44, R28, R26.reuse, R44 ;  /* 0x0000001a1c2c7235 */ /* 0x080fe2000000002c */
[----:B------:R-:W-:Y:S01]  /*1e90*/  HFMA2 R49, R56, R3, R49 ;  /* 0x0000000338317231 */ /* 0x000fe20000000031 */
[----:B------:R-:W-:Y:S01]  /*1ea0*/  HFMA2.MMA R16, R30, R26, R66 ;  /* 0x0000001a1e107235 */ /* 0x000fe20000000042 */
[----:B------:R-:W-:Y:S01]  /*1eb0*/  HFMA2 R25, R31, R26, R25 ;  /* 0x0000001a1f197231 */ /* 0x000fe20000000019 */
[----:B------:R-:W-:Y:S01]  /*1ec0*/  HFMA2.MMA R52, R28, R18, R52 ;  /* 0x000000121c347235 */ /* 0x000fe20000000034 */
[----:B0-----:R-:W-:-:S04]  /*1ed0*/  IMAD.WIDE R68, R67, 0x4, R68 ;  /* 0x0000000443447825 */ /* 0x001fc800078e0244 */
[-C--:B------:R-:W-:Y:S01]  /*1ee0*/  HFMA2 R41, R29, R18.reuse, R41 ;  /* 0x000000121d297231 */ /* 0x080fe20000000029 */
[----:B------:R-:W-:Y:S01]  /*1ef0*/  HFMA2.MMA R42, R30, R18, R42 ;  /* 0x000000121e2a7235 */ /* 0x000fe2000000002a */
[----:B------:R-:W-:Y:S01]  /*1f00*/  HFMA2 R17, R31, R18, R17 ;  /* 0x000000121f117231 */ /* 0x000fe20000000011 */
[-C--:B------:R-:W-:Y:S01]  /*1f10*/  HFMA2.MMA R44, R37, R27.reuse, R44 ;  /* 0x0000001b252c7235 */ /* 0x080fe2000000002c */
[----:B------:R-:W0:Y:S01]  /*1f20*/  LDS.128 R28, [UR4+0x20] ;  /* 0x00002004ff1c7984 */ /* 0x000e220008000c00 */
[-C--:B------:R-:W-:Y:S01]  /*1f30*/  HFMA2 R53, R38, R27.reuse, R24 ;  /* 0x0000001b26357231 */ /* 0x080fe20000000018 */
[C---:B------:R-:W-:Y:S01]  /*1f40*/  HFMA2.MMA R16, R39.reuse, R27, R16 ;  /* 0x0000001b27107235 */ /* 0x040fe20000000010 */
[C---:B------:R-:W-:Y:S02]  /*1f50*/  HFMA2 R43, R40.reuse, R27, R25 ;  /* 0x0000001b282b7231 */ /* 0x040fe40000000019 */
[----:B------:R1:W3:Y:S01]  /*1f60*/  LDG.E.128.CONSTANT R24, desc[UR8][R68.64] ;  /* 0x0000000844187981 */ /* 0x0002e2000c1e9d00 */
[-C--:B------:R-:W-:Y:S01]  /*1f70*/  HFMA2.MMA R42, R39, R19.reuse, R42 ;  /* 0x00000013272a7235 */ /* 0x080fe2000000002a */
[----:B------:R-:W-:Y:S01]  /*1f80*/  HFMA2 R17, R40, R19, R17 ;  /* 0x0000001328117231 */ /* 0x000fe20000000011 */
[----:B------:R-:W-:Y:S01]  /*1f90*/  HFMA2.MMA R52, R37, R19, R52 ;  /* 0x0000001325347235 */ /* 0x000fe20000000034 */
[----:B------:R-:W-:Y:S01]  /*1fa0*/  HFMA2 R35, R43, R3, R35 ;  /* 0x000000032b237231 */ /* 0x000fe20000000023 */
[----:B------:R-:W-:Y:S01]  /*1fb0*/  HFMA2.MMA R36, R16, R2, R36 ;  /* 0x0000000210247235 */ /* 0x000fe20000000024 */
[----:B------:R-:W-:Y:S01]  /*1fc0*/  HFMA2 R16, R38, R19, R41 ;  /* 0x0000001326107231 */ /* 0x000fe20000000029 */
[----:B------:R-:W-:Y:S01]  /*1fd0*/  HFMA2.MMA R50, R44, R60, R50 ;  /* 0x0000003c2c327235 */ /* 0x000fe20000000032 */
[----:B------:R-:W-:Y:S01]  /*1fe0*/  HFMA2 R15, R17, R3, R15 ;  /* 0x00000003110f7231 */ /* 0x000fe2000000000f */
[----:B------:R-:W-:Y:S01]  /*1ff0*/  HFMA2.MMA R14, R42, R2, R14 ;  /* 0x000000022a0e7235 */ /* 0x000fe2000000000e */
[-C--:B------:R-:W-:Y:S01]  /*2000*/  HFMA2 R32, R16, R59.reuse, R32 ;  /* 0x0000003b10207231 */ /* 0x080fe20000000020 */
[----:B------:R-:W-:Y:S01]  /*2010*/  HFMA2.MMA R33, R52, R60, R33 ;  /* 0x0000003c34217235 */ /* 0x000fe20000000021 */
[----:B------:R-:W-:Y:S01]  /*2020*/  HFMA2 R51, R53, R59, R51 ;  /* 0x0000003b35337231 */ /* 0x000fe20000000033 */
[----:B------:R-:W-:Y:S01]  /*2030*/  IADD3 R13, R13, 0x20, RZ ;  /* 0x000000200d0d7810 */ /* 0x000fe20007ffe0ff */
[----:B-1----:R-:W-:Y:S01]  /*2040*/  IMAD.WIDE R68, R67, 0x4, R68 ;  /* 0x0000000443447825 */ /* 0x002fe200078e0244 */
[----:B------:R-:W-:-:S02]  /*2050*/  IADD3 R0, R0, 0x20, RZ ;  /* 0x0000002000007810 */ /* 0x000fc40007ffe0ff */
[----:B------:R-:W-:Y:S02]  /*2060*/  ISETP.GE.AND P0, PT, R13, R65, PT ;  /* 0x000000410d00720c */ /* 0x000fe40003f06270 */
[----:B--2---:R-:W-:Y:S02]  /*2070*/  LOP3.LUT R41, R22, 0xf000f, RZ, 0xc0, !PT ;  /* 0x000f000f16297812 */ /* 0x004fe400078ec0ff */
[----:B------:R-:W-:Y:S02]  /*2080*/  LOP3.LUT R16, R20, 0xf000f, RZ, 0xc0, !PT ;  /* 0x000f000f14107812 */ /* 0x000fe400078ec0ff */
[----:B------:R-:W-:Y:S02]  /*2090*/  LOP3.LUT R41, R41, 0x64006400, RZ, 0xfc, !PT ;  /* 0x6400640029297812 */ /* 0x000fe400078efcff */
[----:B------:R-:W-:Y:S02]  /*20a0*/  LOP3.LUT R37, R16, 0x64006400, RZ, 0xfc, !PT ;  /* 0x6400640010257812 */ /* 0x000fe400078efcff */
[----:B------:R-:W-:-:S02]  /*20b0*/  LOP3.LUT R17, R20, 0xf000f0, RZ, 0xc0, !PT ;  /* 0x00f000f014117812 */ /* 0x000fc400078ec0ff */
[----:B------:R-:W-:Y:S01]  /*20c0*/  LOP3.LUT R42, R22, 0xf000f0, RZ, 0xc0, !PT ;  /* 0x00f000f0162a7812 */ /* 0x000fe200078ec0ff */
[----:B------:R-:W-:Y:S01]  /*20d0*/  HFMA2.MMA R41, R41, 1, 1, R8 ;  /* 0x3c003c0029297835 */ /* 0x000fe20000000008 */
[----:B------:R-:W-:Y:S01]  /*20e0*/  LOP3.LUT R18, R21, 0xf000f, RZ, 0xc0, !PT ;  /* 0x000f000f15127812 */ /* 0x000fe200078ec0ff */
[----:B------:R-:W-:Y:S01]  /*20f0*/  HADD2 R37, R37, R4 ;  /* 0x0000000425257230 */ /* 0x000fe20000000000 */
[C---:B------:R-:W-:Y:S02]  /*2100*/  LOP3.LUT R43, R23.reuse, 0xf000f, RZ, 0xc0, !PT ;  /* 0x000f000f172b7812 */ /* 0x040fe400078ec0ff */
[----:B------:R-:W-:Y:S02]  /*2110*/  LOP3.LUT R44, R23, 0xf000f0, RZ, 0xc0, !PT ;  /* 0x00f000f0172c7812 */ /* 0x000fe400078ec0ff */
[----:B------:R-:W-:Y:S01]  /*2120*/  LOP3.LUT R38, R17, 0x64006400, RZ, 0xfc, !PT ;  /* 0x6400640011267812 */ /* 0x000fe200078efcff */
[----:B0-----:R-:W-:Y:S01]  /*2130*/  HFMA2.MMA R16, R41, R28, RZ ;  /* 0x0000001c29107235 */ /* 0x001fe200000000ff */
[----:B------:R-:W-:-:S02]  /*2140*/  LOP3.LUT R42, R42, 0x64006400, RZ, 0xfc, !PT ;  /* 0x640064002a2a7812 */ /* 0x000fc400078efcff */
[----:B------:R-:W-:Y:S02]  /*2150*/  LOP3.LUT R19, R21, 0xf000f0, RZ, 0xc0, !PT ;  /* 0x00f000f015137812 */ /* 0x000fe400078ec0ff */
[----:B------:R-:W-:Y:S01]  /*2160*/  LOP3.LUT R39, R18, 0x64006400, RZ, 0xfc, !PT ;  /* 0x6400640012277812 */ /* 0x000fe200078efcff */
[----:B------:R-:W-:Y:S01]  /*2170*/  HFMA2.MMA R38, R38, 0.0625, 0.0625, R5 ;  /* 0x2c002c0026267835 */ /* 0x000fe20000000005 */
[----:B------:R-:W-:Y:S01]  /*2180*/  LOP3.LUT R43, R43, 0x64006400, RZ, 0xfc, !PT ;  /* 0x640064002b2b7812 */ /* 0x000fe200078efcff */
[----:B------:R-:W-:Y:S01]  /*2190*/  HFMA2.MMA R42, R42, 0.0625, 0.0625, R9 ;  /* 0x2c002c002a2a7835 */ /* 0x000fe20000000009 */
[----:B------:R-:W-:Y:S01]  /*21a0*/  LOP3.LUT R17, R44, 0x64006400, RZ, 0xfc, !PT ;  /* 0x640064002c117812 */ /* 0x000fe200078efcff */
[----:B------:R-:W-:Y:S01]  /*21b0*/  HADD2 R39, R39, R6 ;  /* 0x0000000627277230 */ /* 0x000fe20000000000 */
[----:B------:R-:W-:Y:S01]  /*21c0*/  LOP3.LUT R40, R19, 0x64006400, RZ, 0xfc, !PT ;  /* 0x6400640013287812 */ /* 0x000fe200078efcff */
[----:B------:R-:W-:Y:S01]  /*21d0*/  HFMA2.MMA R19, R37, R28, RZ ;  /* 0x0000001c25137235 */ /* 0x000fe200000000ff */
[----:B------:R-:W-:Y:S01]  /*21e0*/  HADD2 R43, R43, R10 ;  /* 0x0000000a2b2b7230 */ /* 0x000fe20000000000 */
[----:B------:R-:W-:Y:S01]  /*21f0*/  SHF.R.U32.HI R18, RZ, 0x8, R20 ;  /* 0x00000008ff127819 */ /* 0x000fe20000011614 */
[----:B------:R-:W-:Y:S01]  /*2200*/  HFMA2 R44, R17, 0.0625, 0.0625, R12 ;  /* 0x2c002c00112c7831 */ /* 0x000fe2000000000c */
[-C--:B------:R-:W-:Y:S01]  /*2210*/  HFMA2.MMA R16, R42, R29.reuse, R16 ;  /* 0x0000001d2a107235 */ /* 0x080fe20000000010 */
[----:B------:R-:W-:Y:S01]  /*2220*/  HFMA2 R40, R40, 0.0625, 0.0625, R7 ;  /* 0x2c002c0028287831 */ /* 0x000fe20000000007 */
[----:B------:R-:W-:Y:S01]  /*2230*/  LOP3.LUT R20, R18, 0xf000f, RZ, 0xc0, !PT ;  /* 0x000f000f12147812 */ /* 0x000fe200078ec0ff */
[-C--:B------:R-:W-:Y:S01]  /*2240*/  HFMA2 R17, R39, R28.reuse, RZ.H0_H0 ;  /* 0x0000001c27117231 */ /* 0x080fe200000400ff */
[----:B------:R-:W-:Y:S01]  /*2250*/  HFMA2.MMA R19, R38, R29, R19 ;  /* 0x0000001d26137235 */ /* 0x000fe20000000013 */
[----:B------:R-:W-:Y:S01]  /*2260*/  HFMA2 R28, R43, R28, RZ.H0_H0 ;  /* 0x0000001c2b1c7231 */ /* 0x000fe200000400ff */
[----:B------:R-:W-:Y:S01]  /*2270*/  SHF.R.U32.HI R23, RZ, 0x8, R23 ;  /* 0x00000008ff177819 */ /* 0x000fe20000011617 */
[-C--:B------:R-:W-:Y:S01]  /*2280*/  HFMA2 R17, R40, R29.reuse, R17 ;  /* 0x0000001d28117231 */ /* 0x080fe20000000011 */
[----:B------:R-:W-:Y:S01]  /*2290*/  SHF.R.U32.HI R53, RZ, 0x8, R22 ;  /* 0x00000008ff357819 */ /* 0x000fe20000011616 */
[----:B------:R-:W-:Y:S01]  /*22a0*/  HFMA2 R29, R44, R29, R28 ;  /* 0x0000001d2c1d7231 */ /* 0x000fe2000000001c */
[----:B------:R-:W-:-:S02]  /*22b0*/  SHF.R.U32.HI R28, RZ, 0x8, R21 ;  /* 0x00000008ff1c7819 */ /* 0x000fc40000011615 */
[----:B------:R-:W-:Y:S02]  /*22c0*/  LOP3.LUT R21, R20, 0x64006400, RZ, 0xfc, !PT ;  /* 0x6400640014157812 */ /* 0x000fe400078efcff */
[----:B------:R-:W-:Y:S02]  /*22d0*/  LOP3.LUT R20, R28, 0xf000f, RZ, 0xc0, !PT ;  /* 0x000f000f1c147812 */ /* 0x000fe400078ec0ff */
[----:B------:R-:W-:Y:S02]  /*22e0*/  LOP3.LUT R52, R23, 0xf000f, RZ, 0xc0, !PT ;  /* 0x000f000f17347812 */ /* 0x000fe400078ec0ff */
[----:B------:R-:W-:Y:S01]  /*22f0*/  LOP3.LUT R55, R20, 0x64006400, RZ, 0xfc, !PT ;  /* 0x6400640014377812 */ /* 0x000fe200078efcff */
[----:B------:R-:W-:Y:S01]  /*2300*/  HADD2 R20, R21, R4 ;  /* 0x0000000415147230 */ /* 0x000fe20000000000 */
[----:B------:R-:W-:Y:S02]  /*2310*/  LOP3.LUT R52, R52, 0x64006400, RZ, 0xfc, !PT ;  /* 0x6400640034347812 */ /* 0x000fe400078efcff */
[----:B------:R-:W-:-:S02]  /*2320*/  LOP3.LUT R22, R53, 0xf000f, RZ, 0xc0, !PT ;  /* 0x000f000f35167812 */ /* 0x000fc400078ec0ff */
[----:B------:R-:W-:Y:S01]  /*2330*/  HFMA2.MMA R21, R55, 1, 1, R6 ;  /* 0x3c003c0037157835 */ /* 0x000fe20000000006 */
[----:B------:R-:W-:Y:S01]  /*2340*/  LOP3.LUT R18, R18, 0xf000f0, RZ, 0xc0, !PT ;  /* 0x00f000f012127812 */ /* 0x000fe200078ec0ff */
[----:B------:R-:W-:Y:S01]  /*2350*/  HFMA2.MMA R52, R52, 1, 1, R10 ;  /* 0x3c003c0034347835 */ /* 0x000fe2000000000a */
[----:B------:R-:W-:Y:S01]  /*2360*/  LOP3.LUT R22, R22, 0x64006400, RZ, 0xfc, !PT ;  /* 0x6400640016167812 */ /* 0x000fe200078efcff */
[-C--:B------:R-:W-:Y:S01]  /*2370*/  HFMA2.MMA R19, R20, R30.reuse, R19 ;  /* 0x0000001e14137235 */ /* 0x080fe20000000013 */
[----:B------:R-:W-:Y:S02]  /*2380*/  LOP3.LUT R53, R53, 0xf000f0, RZ, 0xc0, !PT ;  /* 0x00f000f035357812 */ /* 0x000fe400078ec0ff */
[----:B------:R-:W-:Y:S01]  /*2390*/  LOP3.LUT R28, R28, 0xf000f0, RZ, 0xc0, !PT ;  /* 0x00f000f01c1c7812 */ /* 0x000fe200078ec0ff */
[----:B------:R-:W-:Y:S01]  /*23a0*/  HADD2 R22, R22, R8 ;  /* 0x0000000816167230 */ /* 0x000fe20000000000 */
[----:B------:R-:W-:Y:S01]  /*23b0*/  LOP3.LUT R18, R18, 0x64006400, RZ, 0xfc, !PT ;  /* 0x6400640012127812 */ /* 0x000fe200078efcff */
[-C--:B------:R-:W-:Y:S01]  /*23c0*/  HFMA2 R17, R21, R30.reuse, R17 ;  /* 0x0000001e15117231 */ /* 0x080fe20000000011 */
[----:B------:R-:W-:Y:S01]  /*23d0*/  LOP3.LUT R23, R23, 0xf000f0, RZ, 0xc0, !PT ;  /* 0x00f000f017177812 */ /* 0x000fe200078ec0ff */
[----:B------:R-:W-:Y:S01]  /*23e0*/  HFMA2 R29, R52, R30, R29 ;  /* 0x0000001e341d7231 */ /* 0x000fe2000000001d */
[----:B------:R-:W-:Y:S01]  /*23f0*/  LOP3.LUT R28, R28, 0x64006400, RZ, 0xfc, !PT ;  /* 0x640064001c1c7812 */ /* 0x000fe200078efcff */
[----:B------:R-:W-:Y:S01]  /*2400*/  HFMA2.MMA R16, R22, R30, R16 ;  /* 0x0000001e16107235 */ /* 0x000fe20000000010 */
[----:B------:R-:W-:Y:S01]  /*2410*/  LOP3.LUT R30, R53, 0x64006400, RZ, 0xfc, !PT ;  /* 0x64006400351e7812 */ /* 0x000fe200078efcff */
[----:B------:R-:W-:Y:S01]  /*2420*/  HFMA2.MMA R53, R18, 0.0625, 0.0625, R5 ;  /* 0x2c002c0012357835 */ /* 0x000fe20000000005 */
[----:B------:R-:W-:Y:S01]  /*2430*/  LOP3.LUT R23, R23, 0x64006400, RZ, 0xfc, !PT ;  /* 0x6400640017177812 */ /* 0x000fe200078efcff */
[----:B------:R-:W-:-:S03]  /*2440*/  HFMA2 R54, R28, 0.0625, 0.0625, R7 ;  /* 0x2c002c001c367831 */ /* 0x000fc60000000007 */
[----:B------:R-:W-:Y:S01]  /*2450*/  HFMA2.MMA R55, R30, 0.0625, 0.0625, R9 ;  /* 0x2c002c001e377835 */ /* 0x000fe20000000009 */
[----:B------:R-:W-:Y:S02]  /*2460*/  HFMA2 R56, R23, 0.0625, 0.0625, R12 ;  /* 0x2c002c0017387831 */ /* 0x000fe4000000000c */
[-C--:B------:R-:W-:Y:S01]  /*2470*/  HFMA2 R17, R54, R31.reuse, R17 ;  /* 0x0000001f36117231 */ /* 0x080fe20000000011 */
[----:B------:R-:W-:Y:S01]  /*2480*/  HFMA2.MMA R30, R53, R31, R19 ;  /* 0x0000001f351e7235 */ /* 0x000fe20000000013 */
[----:B------:R-:W-:-:S03]  /*2490*/  HFMA2 R29, R56, R31, R29 ;  /* 0x0000001f381d7231 */ /* 0x000fc6000000001d */
[----:B------:R-:W-:Y:S01]  /*24a0*/  HFMA2.MMA R23, R55, R31, R16 ;  /* 0x0000001f37177235 */ /* 0x000fe20000000010 */
[----:B------:R-:W-:Y:S02]  /*24b0*/  HFMA2 R31, R17, R59, R57 ;  /* 0x0000003b111f7231 */ /* 0x000fe40000000039 */
[----:B------:R-:W0:Y:S01]  /*24c0*/  LDS.128 R16, [UR4+0x120] ;  /* 0x00012004ff107984 */ /* 0x000e220008000c00 */
[----:B------:R-:W-:Y:S01]  /*24d0*/  HFMA2 R46, R29, R3, R46 ;  /* 0x000000031d2e7231 */ /* 0x000fe2000000002e */
[----:B------:R-:W-:-:S03]  /*24e0*/  HFMA2.MMA R30, R30, R60, R58 ;  /* 0x0000003c1e1e7235 */ /* 0x000fc6000000003a */
        /* <DEDUP_REMOVED lines=9> */
[----:B------:R-:W-:-:S06]  /*2580*/  HFMA2.MMA R23, R38, R17, R23 ;  /* 0x0000001126177235 */ /* 0x000fcc0000000017 */
        /* <DEDUP_REMOVED lines=29> */
[----:B---3--:R-:W-:Y:S01]  /*2760*/  SHF.R.U32.HI R49, RZ, 0x8, R25 ;  /* 0x00000008ff317819 */ /* 0x008fe20000011619 */
[----:B------:R-:W-:Y:S01]  /*2770*/  HFMA2 R35, R34, R3, R35 ;  /* 0x0000000322237231 */ /* 0x000fe20000000023 */
[----:B------:R-:W-:-:S03]  /*2780*/  LOP3.LUT R34, R26, 0xf000f0, RZ, 0xc0, !PT ;  /* 0x00f000f01a227812 */ /* 0x000fc600078ec0ff */
        /* <DEDUP_REMOVED lines=12> */
[C---:B------:R-:W-:Y:S02]  /*2850*/  LOP3.LUT R17, R24.reuse, 0xf000f0, RZ, 0xc0, !PT ;  /* 0x00f000f018117812 */ /* 0x040fe400078ec0ff */
[----:B------:R-:W-:Y:S02]  /*2860*/  SHF.R.U32.HI R44, RZ, 0x8, R24 ;  /* 0x00000008ff2c7819 */ /* 0x000fe40000011618 */
[----:B------:R-:W-:Y:S01]  /*2870*/  LOP3.LUT R38, R27, 0xf000f0, RZ, 0xc0, !PT ;  /* 0x00f000f01b267812 */ /* 0x000fe200078ec0ff */
[-C--:B------:R-:W-:Y:S02]  /*2880*/  HFMA2.MMA R37, R20, R18.reuse, R37 ;  /* 0x0000001214257235 */ /* 0x080fe40000000025 */
[----:B------:R-:W-:Y:S01]  /*2890*/  HFMA2.MMA R41, R22, R18, R41 ;  /* 0x0000001216297235 */ /* 0x000fe20000000029 */
[----:B------:R-:W-:Y:S01]  /*28a0*/  HFMA2 R18, R52, R18, R16 ;  /* 0x0000001234127231 */ /* 0x000fe20000000010 */
[----:B------:R-:W0:Y:S01]  /*28b0*/  LDS.128 R20, [UR4+0x30] ;  /* 0x00003004ff147984 */ /* 0x000e220008000c00 */
[-C--:B------:R-:W-:Y:S01]  /*28c0*/  HFMA2 R16, R54, R19.reuse, R39 ;  /* 0x0000001336107231 */ /* 0x080fe20000000027 */
[----:B------:R-:W-:Y:S01]  /*28d0*/  SHF.R.U32.HI R52, RZ, 0x8, R26 ;  /* 0x00000008ff347819 */ /* 0x000fe2000001161a */
[----:B------:R-:W-:Y:S01]  /*28e0*/  HFMA2 R18, R56, R19, R18 ;  /* 0x0000001338127231 */ /* 0x000fe20000000012 */
[-C--:B------:R-:W-:Y:S01]  /*28f0*/  HFMA2.MMA R37, R53, R19.reuse, R37 ;  /* 0x0000001335257235 */ /* 0x080fe20000000025 */
[----:B------:R-:W-:Y:S01]  /*2900*/  HFMA2 R32, R16, R59, R32 ;  /* 0x0000003b10207231 */ /* 0x000fe20000000020 */
[----:B------:R-:W-:Y:S01]  /*2910*/  HFMA2.MMA R41, R55, R19, R41 ;  /* 0x0000001337297235 */ /* 0x000fe20000000029 */
[----:B------:R-:W-:Y:S01]  /*2920*/  LOP3.LUT R16, R24, 0xf000f, RZ, 0xc0, !PT ;  /* 0x000f000f18107812 */ /* 0x000fe200078ec0ff */
[----:B------:R-:W-:Y:S01]  /*2930*/  HFMA2 R15, R18, R3, R15 ;  /* 0x00000003120f7231 */ /* 0x000fe2000000000f */
[----:B------:R-:W-:-:S02]  /*2940*/  LOP3.LUT R19, R25, 0xf000f, RZ, 0xc0, !PT ;  /* 0x000f000f19137812 */ /* 0x000fc400078ec0ff */
[----:B------:R-:W-:Y:S01]  /*2950*/  LOP3.LUT R24, R25, 0xf000f0, RZ, 0xc0, !PT ;  /* 0x00f000f019187812 */ /* 0x000fe200078ec0ff */
[----:B------:R-:W-:Y:S01]  /*2960*/  HFMA2.MMA R33, R37, R60, R33 ;  /* 0x0000003c25217235 */ /* 0x000fe20000000021 */
[----:B------:R-:W-:Y:S01]  /*2970*/  LOP3.LUT R25, R26, 0xf000f, RZ, 0xc0, !PT ;  /* 0x000f000f1a197812 */ /* 0x000fe200078ec0ff */
[----:B------:R-:W-:Y:S01]  /*2980*/  HFMA2.MMA R14, R41, R2, R14 ;  /* 0x00000002290e7235 */ /* 0x000fe2000000000e */
[----:B------:R-:W-:Y:S02]  /*2990*/  LOP3.LUT R37, R27, 0xf000f, RZ, 0xc0, !PT ;  /* 0x000f000f1b257812 */ /* 0x000fe400078ec0ff */
[----:B------:R-:W-:Y:S02]  /*29a0*/  SHF.R.U32.HI R53, RZ, 0x8, R27 ;  /* 0x00000008ff357819 */ /* 0x000fe4000001161b */
[----:B------:R-:W-:Y:S02]  /*29b0*/  LOP3.LUT R24, R24, 0x64006400, RZ, 0xfc, !PT ;  /* 0x6400640018187812 */ /* 0x000fe400078efcff */
[----:B------:R-:W-:-:S02]  /*29c0*/  LOP3.LUT R27, R25, 0x64006400, RZ, 0xfc, !PT ;  /* 0x64006400191b7812 */ /* 0x000fc400078efcff */
[----:B------:R-:W-:Y:S02]  /*29d0*/  LOP3.LUT R39, R16, 0x64006400, RZ, 0xfc, !PT ;  /* 0x6400640010277812 */ /* 0x000fe400078efcff */
[----:B------:R-:W-:Y:S01]  /*29e0*/  LOP3.LUT R26, R34, 0x64006400, RZ, 0xfc, !PT ;  /* 0x64006400221a7812 */ /* 0x000fe200078efcff */
[----:B------:R-:W-:Y:S01]  /*29f0*/  HFMA2 R34, R24, 0.0625, 0.0625, R7 ;  /* 0x2c002c0018227831 */ /* 0x000fe20000000007 */
[----:B------:R-:W-:Y:S01]  /*2a00*/  HFMA2.MMA R24, R27, 1, 1, R8 ;  /* 0x3c003c001b187835 */ /* 0x000fe20000000008 */
[----:B------:R-:W-:Y:S01]  /*2a10*/  LOP3.LUT R18, R17, 0x64006400, RZ, 0xfc, !PT ;  /* 0x6400640011127812 */ /* 0x000fe200078efcff */
[----:B------:R-:W-:Y:S01]  /*2a20*/  HADD2 R39, R39, R4 ;  /* 0x0000000427277230 */ /* 0x000fe20000000000 */
[----:B------:R-:W-:Y:S01]  /*2a30*/  LOP3.LUT R19, R19, 0x64006400, RZ, 0xfc, !PT ;  /* 0x6400640013137812 */ /* 0x000fe200078efcff */
[----:B------:R-:W-:Y:S01]  /*2a40*/  HFMA2.MMA R27, R26, 0.0625, 0.0625, R9 ;  /* 0x2c002c001a1b7835 */ /* 0x000fe20000000009 */
[----:B------:R-:W-:Y:S02]  /*2a50*/  LOP3.LUT R41, R37, 0x64006400, RZ, 0xfc, !PT ;  /* 0x6400640025297812 */ /* 0x000fe400078efcff */
[----:B------:R-:W-:Y:S01]  /*2a60*/  LOP3.LUT R43, R38, 0x64006400, RZ, 0xfc, !PT ;  /* 0x64006400262b7812 */ /* 0x000fe200078efcff */
[----:B------:R-:W-:Y:S01]  /*2a70*/  HFMA2.MMA R37, R18, 0.0625, 0.0625, R5 ;  /* 0x2c002c0012257835 */ /* 0x000fe20000000005 */
[----:B------:R-:W-:Y:S01]  /*2a80*/  HADD2 R25, R19, R6 ;  /* 0x0000000613197230 */ /* 0x000fe20000000000 */
[----:B------:R-:W-:Y:S01]  /*2a90*/  LOP3.LUT R17, R44, 0xf000f, RZ, 0xc0, !PT ;  /* 0x000f000f2c117812 */ /* 0x000fe200078ec0ff */
[----:B------:R-:W-:Y:S01]  /*2aa0*/  HADD2 R38, R41, R10 ;  /* 0x0000000a29267230 */ /* 0x000fe20000000000 */
[----:B------:R-:W-:Y:S01]  /*2ab0*/  LOP3.LUT R16, R49, 0xf000f, RZ, 0xc0, !PT ;  /* 0x000f000f31107812 */ /* 0x000fe200078ec0ff */
[-C--:B0-----:R-:W-:Y:S01]  /*2ac0*/  HFMA2.MMA R18, R39, R20.reuse, RZ ;  /* 0x0000001427127235 */ /* 0x081fe200000000ff */
[----:B------:R-:W-:Y:S01]  /*2ad0*/  HFMA2 R26, R43, 0.0625, 0.0625, R12 ;  /* 0x2c002c002b1a7831 */ /* 0x000fe2000000000c */
[----:B------:R-:W-:Y:S01]  /*2ae0*/  HFMA2.MMA R54, R24, R20, RZ ;  /* 0x0000001418367235 */ /* 0x000fe200000000ff */
[-C--:B------:R-:W-:Y:S01]  /*2af0*/  HFMA2 R56, R25, R20.reuse, RZ.H0_H0 ;  /* 0x0000001419387231 */ /* 0x080fe200000400ff */
[----:B------:R-:W-:Y:S01]  /*2b00*/  LOP3.LUT R43, R17, 0x64006400, RZ, 0xfc, !PT ;  /* 0x64006400112b7812 */ /* 0x000fe200078efcff */
[----:B------:R-:W-:Y:S01]  /*2b10*/  HFMA2 R55, R38, R20, RZ.H0_H0 ;  /* 0x0000001426377231 */ /* 0x000fe200000400ff */
[----:B------:R-:W-:Y:S01]  /*2b20*/  LOP3.LUT R42, R53, 0xf000f, RZ, 0xc0, !PT ;  /* 0x000f000f352a7812 */ /* 0x000fe200078ec0ff */
[-C--:B------:R-:W-:Y:S01]  /*2b30*/  HFMA2 R56, R34, R21.reuse, R56 ;  /* 0x0000001522387231 */ /* 0x080fe20000000038 */
[-C--:B------:R-:W-:Y:S01]  /*2b40*/  HFMA2.MMA R20, R37, R21.reuse, R18 ;  /* 0x0000001525147235 */ /* 0x080fe20000000012 */
[----:B------:R-:W-:Y:S01]  /*2b50*/  HFMA2 R55, R26, R21, R55 ;  /* 0x000000151a377231 */ /* 0x000fe20000000037 */
[----:B------:R-:W-:Y:S01]  /*2b60*/  HFMA2.MMA R54, R27, R21, R54 ;  /* 0x000000151b367235 */ /* 0x000fe20000000036 */
[----:B------:R-:W-:Y:S01]  /*2b70*/  LOP3.LUT R21, R16, 0x64006400, RZ, 0xfc, !PT ;  /* 0x6400640010157812 */ /* 0x000fe200078efcff */
[----:B------:R-:W-:Y:S01]  /*2b80*/  HADD2 R43, R43, R4 ;  /* 0x000000042b2b7230 */ /* 0x000fe20000000000 */
[----:B------:R-:W0:Y:S01]  /*2b90*/  LDS.128 R16, [UR4+0x130] ;  /* 0x00013004ff107984 */ /* 0x000e220008000c00 */
[----:B------:R-:W-:-:S02]  /*2ba0*/  LOP3.LUT R57, R42, 0x64006400, RZ, 0xfc, !PT ;  /* 0x640064002a397812 */ /* 0x000fc400078efcff */
[----:B------:R-:W-:Y:S01]  /*2bb0*/  LOP3.LUT R40, R52, 0xf000f, RZ, 0xc0, !PT ;  /* 0x000f000f34287812 */ /* 0x000fe200078ec0ff */
[----:B------:R-:W-:Y:S01]  /*2bc0*/  HFMA2.MMA R42, R21, 1, 1, R6 ;  /* 0x3c003c00152a7835 */ /* 0x000fe20000000006 */
[----:B------:R-:W-:Y:S01]  /*2bd0*/  LOP3.LUT R44, R44, 0xf000f0, RZ, 0xc0, !PT ;  /* 0x00f000f02c2c7812 */ /* 0x000fe200078ec0ff */
[----:B------:R-:W-:Y:S01]  /*2be0*/  HFMA2.MMA R20, R43, R22, R20 ;  /* 0x000000162b147235 */ /* 0x000fe20000000014 */
[----:B------:R-:W-:Y:S01]  /*2bf0*/  LOP3.LUT R41, R40, 0x64006400, RZ, 0xfc, !PT ;  /* 0x6400640028297812 */ /* 0x000fe200078efcff */
[----:B------:R-:W-:Y:S01]  /*2c00*/  HFMA2.MMA R40, R57, 1, 1, R10 ;  /* 0x3c003c0039287835 */ /* 0x000fe2000000000a */
[----:B------:R-:W-:Y:S02]  /*2c10*/  LOP3.LUT R44, R44, 0x64006400, RZ, 0xfc, !PT ;  /* 0x640064002c2c7812 */ /* 0x000fe400078efcff */
[----:B------:R-:W-:Y:S01]  /*2c20*/  LOP3.LUT R52, R52, 0xf000f0, RZ, 0xc0, !PT ;  /* 0x00f000f034347812 */ /* 0x000fe200078ec0ff */
[----:B------:R-:W-:Y:S01]  /*2c30*/  HADD2 R41, R41, R8 ;  /* 0x0000000829297230 */ /* 0x000fe20000000000 */
[----:B------:R-:W-:Y:S01]  /*2c40*/  LOP3.LUT R49, R49, 0xf000f0, RZ, 0xc0, !PT ;  /* 0x00f000f031317812 */ /* 0x000fe200078ec0ff */
[----:B------:R-:W-:Y:S01]  /*2c50*/  HFMA2 R21, R42, R22, R56 ;  /* 0x000000162a157231 */ /* 0x000fe20000000038 */
[----:B------:R-:W-:Y:S01]  /*2c60*/  HFMA2.MMA R44, R44, 0.0625, 0.0625, R5 ;  /* 0x2c002c002c2c7835 */ /* 0x000fe20000000005 */
[----:B------:R-:W-:-:S02]  /*2c70*/  LOP3.LUT R52, R52, 0x64006400, RZ, 0xfc, !PT ;  /* 0x6400640034347812 */ /* 0x000fc400078efcff */
[----:B------:R-:W-:Y:S01]  /*2c80*/  LOP3.LUT R53, R53, 0xf000f0, RZ, 0xc0, !PT ;  /* 0x00f000f035357812 */ /* 0x000fe200078ec0ff */
[----:B------:R-:W-:Y:S01]  /*2c90*/  HFMA2.MMA R54, R41, R22, R54 ;  /* 0x0000001629367235 */ /* 0x000fe20000000036 */
[----:B------:R-:W-:Y:S01]  /*2ca0*/  HFMA2 R55, R40, R22, R55 ;  /* 0x0000001628377231 */ /* 0x000fe20000000037 */
[----:B------:R-:W-:Y:S01]  /*2cb0*/  LOP3.LUT R22, R49, 0x64006400, RZ, 0xfc, !PT ;  /* 0x6400640031167812 */ /* 0x000fe200078efcff */
[----:B------:R-:W-:Y:S01]  /*2cc0*/  HFMA2.MMA R52, R52, 0.0625, 0.0625, R9 ;  /* 0x2c002c0034347835 */ /* 0x000fe20000000009 */
[----:B------:R-:W-:Y:S01]  /*2cd0*/  LOP3.LUT R53, R53, 0x64006400, RZ, 0xfc, !PT ;  /* 0x6400640035357812 */ /* 0x000fe200078efcff */
[----:B------:R-:W-:Y:S02]  /*2ce0*/  HFMA2.MMA R20, R44, R23, R20 ;  /* 0x000000172c147235 */ /* 0x000fe40000000014 */
[----:B------:R-:W-:Y:S02]  /*2cf0*/  HFMA2 R49, R22, 0.0625, 0.0625, R7 ;  /* 0x2c002c0016317831 */ /* 0x000fe40000000007 */
[----:B------:R-:W-:-:S02]  /*2d00*/  HFMA2 R53, R53, 0.0625, 0.0625, R12 ;  /* 0x2c002c0035357831 */ /* 0x000fc4000000000c */
[-C--:B------:R-:W-:Y:S01]  /*2d10*/  HFMA2 R21, R49, R23.reuse, R21 ;  /* 0x0000001731157231 */ /* 0x080fe20000000015 */
[----:B------:R-:W-:Y:S01]  /*2d20*/  HFMA2.MMA R54, R52, R23, R54 ;  /* 0x0000001734367235 */ /* 0x000fe20000000036 */
[----:B------:R-:W-:Y:S01]  /*2d30*/  HFMA2 R23, R53, R23, R55 ;  /* 0x0000001735177231 */ /* 0x000fe20000000037 */
[----:B------:R-:W-:Y:S01]  /*2d40*/  HFMA2.MMA R58, R20, R60, R30 ;  /* 0x0000003c143a7235 */ /* 0x000fe2000000001e */
[----:B------:R-:W-:Y:S02]  /*2d50*/  HFMA2 R57, R21, R59, R31 ;  /* 0x0000003b15397231 */ /* 0x000fe4000000001f */
[----:B------:R-:W-:-:S03]  /*2d60*/  HFMA2 R46, R23, R3, R46 ;  /* 0x00000003172e7231 */ /* 0x000fc6000000002e */
[----:B------:R-:W-:Y:S01]  /*2d70*/  HFMA2.MMA R45, R54, R2, R45 ;  /* 0x00000002362d7235 */ /* 0x000fe2000000002d */
[-C--:B0-----:R-:W-:Y:S01]  /*2d80*/  HFMA2 R21, R25, R16.reuse, RZ.H0_H0 ;  /* 0x0000001019157231 */ /* 0x081fe200000400ff */
[-C--:B------:R-:W-:Y:S01]  /*2d90*/  HFMA2.MMA R20, R39, R16.reuse, RZ ;  /* 0x0000001027147235 */ /* 0x080fe200000000ff */
[----:B------:R-:W-:Y:S01]  /*2da0*/  HFMA2 R23, R38, R16, RZ.H0_H0 ;  /* 0x0000001026177231 */ /* 0x000fe200000400ff */
[----:B------:R-:W-:Y:S01]  /*2db0*/  HFMA2.MMA R22, R24, R16, RZ ;  /* 0x0000001018167235 */ /* 0x000fe200000000ff */
[-C--:B------:R-:W-:Y:S02]  /*2dc0*/  HFMA2 R30, R34, R17.reuse, R21 ;  /* 0x00000011221e7231 */ /* 0x080fe40000000015 */
[----:B------:R-:W-:-:S03]  /*2dd0*/  HFMA2 R54, R26, R17, R23 ;  /* 0x000000111a367231 */ /* 0x000fc60000000017 */
[-C--:B------:R-:W-:Y:S01]  /*2de0*/  HFMA2.MMA R16, R37, R17.reuse, R20 ;  /* 0x0000001125107235 */ /* 0x080fe20000000014 */
[-C--:B------:R-:W-:Y:S01]  /*2df0*/  HFMA2 R54, R40, R18.reuse, R54 ;  /* 0x0000001228367231 */ /* 0x080fe20000000036 */
[----:B------:R-:W-:Y:S01]  /*2e00*/  HFMA2.MMA R31, R27, R17, R22 ;  /* 0x000000111b1f7235 */ /* 0x000fe20000000016 */
[----:B------:R-:W-:Y:S01]  /*2e10*/  HFMA2 R17, R42, R18, R30 ;  /* 0x000000122a117231 */ /* 0x000fe2000000001e */
[----:B------:R-:W0:Y:S01]  /*2e20*/  LDS.128 R20, [UR4+0x230] ;  /* 0x00023004ff147984 */ /* 0x000e220008000c00 */
        /* <DEDUP_REMOVED lines=8> */
[----:B------:R-:W1:Y:S01]  /*2eb0*/  LDS.128 R16, [UR4+0x330] ;  /* 0x00033004ff107984 */ /* 0x000e620008000c00 */
[----:B------:R-:W-:-:S03]  /*2ec0*/  UIADD3 UR4, UR4, 0x40, URZ ;  /* 0x0000004004047890 */ /* 0x000fc6000fffe03f */
        /* <DEDUP_REMOVED lines=13> */
[----:B------:R-:W-:Y:S01]  /*2fa0*/  HFMA2.MMA R20, R41, R22, R20 ;  /* 0x0000001629147235 */ /* 0x000fe20000000014 */
[-C--:B-1----:R-:W-:Y:S01]  /*2fb0*/  HFMA2 R25, R25, R16.reuse, RZ.H0_H0 ;  /* 0x0000001019197231 */ /* 0x082fe200000400ff */
        /* <DEDUP_REMOVED lines=12> */
[----:B------:R-:W-:-:S02]  /*3080*/  HFMA2.MMA R30, R44, R23, R28 ;  /* 0x000000172c1e7235 */ /* 0x000fc4000000001c */
[----:B------:R-:W-:Y:S01]  /*3090*/  HFMA2.MMA R36, R20, R2, R36 ;  /* 0x0000000214247235 */ /* 0x000fe20000000024 */
[----:B------:R-:W-:Y:S01]  /*30a0*/  HFMA2 R20, R26, R17, R16 ;  /* 0x000000111a147231 */ /* 0x000fe20000000010 */
[-C--:B------:R-:W-:Y:S01]  /*30b0*/  HFMA2.MMA R22, R43, R18.reuse, R39 ;  /* 0x000000122b167235 */ /* 0x080fe20000000027 */
[----:B------:R-:W-:Y:S01]  /*30c0*/  HFMA2 R16, R49, R19, R21 ;  /* 0x0000001331107231 */ /* 0x000fe20000000015 */
[----:B------:R-:W-:Y:S01]  /*30d0*/  HFMA2.MMA R26, R41, R18, R24 ;  /* 0x00000012291a7235 */ /* 0x000fe20000000018 */
[----:B------:R-:W-:Y:S01]  /*30e0*/  HFMA2 R20, R40, R18, R20 ;  /* 0x0000001228147231 */ /* 0x000fe20000000014 */
[----:B------:R-:W-:Y:S01]  /*30f0*/  HFMA2.MMA R50, R30, R60, R50 ;  /* 0x0000003c1e327235 */ /* 0x000fe20000000032 */
[----:B------:R-:W-:Y:S02]  /*3100*/  HFMA2 R56, R16, R59, R32 ;  /* 0x0000003b10387231 */ /* 0x000fe40000000020 */
[----:B------:R-:W-:Y:S01]  /*3110*/  HFMA2 R20, R53, R19, R20 ;  /* 0x0000001335147231 */ /* 0x000fe20000000014 */
[----:B------:R-:W-:-:S02]  /*3120*/  HFMA2.MMA R30, R44, R19, R22 ;  /* 0x000000132c1e7235 */ /* 0x000fc40000000016 */
[----:B------:R-:W-:Y:S01]  /*3130*/  HFMA2.MMA R26, R52, R19, R26 ;  /* 0x00000013341a7235 */ /* 0x000fe2000000001a */
[----:B------:R-:W-:-:S05]  /*3140*/  HFMA2 R52, R20, R3, R15 ;  /* 0x0000000314347231 */ /* 0x000fca000000000f */
[----:B------:R-:W-:Y:S02]  /*3150*/  HFMA2.MMA R66, R30, R60, R33 ;  /* 0x0000003c1e427235 */ /* 0x000fe40000000021 */
[----:B------:R-:W-:Y:S01]  /*3160*/  HFMA2.MMA R53, R26, R2, R14 ;  /* 0x000000021a357235 */ /* 0x000fe2000000000e */
[----:B------:R-:W-:Y:S10]  /*3170*/  @!P0 BRA `(.L_x_1114) ;  /* 0xffffffd800908947 */ /* 0x000ff4000383ffff */
.L_x_1112:
        /* <DEDUP_REMOVED lines=20> */
.L_x_1118:
[----:B------:R-:W0:Y:S02]  /*32c0*/  LDS R4, [R0] ;  /* 0x0000000000047984 */ /* 0x000e240000000800 */
[----:B0-----:R-:W-:-:S06]  /*32d0*/  HADD2 R5, R4, R7 ;  /* 0x0000000704057230 */ /* 0x001fcc0000000000 */
[----:B------:R-:W0:Y:S02]  /*32e0*/  ATOMS.CAST.SPIN R5, [R0], R4, R5 ;  /* 0x000000040005738d */ /* 0x000e240001800005 */
[----:B0-----:R-:W-:-:S13]  /*32f0*/  ISETP.EQ.U32.AND P0, PT, R5, 0x1, PT ;  /* 0x000000010500780c */ /* 0x001fda0003f02070 */
[----:B------:R-:W-:Y:S05]  /*3300*/  @!P0 BRA `(.L_x_1118) ;  /* 0xfffffffc00ec8947 */ /* 0x000fea000383ffff */
[----:B------:R-:W-:Y:S05]  /*3310*/  BRA `(.L_x_1116) ;  /* 0x00000000000c7947 */ /* 0x000fea0003800000 */
.L_x_1117:
[----:B------:R-:W2:Y:S02]  /*3320*/  LD.E R0, desc[UR8][R2.64] ;  /* 0x0000000802007980 */ /* 0x000ea4000c101900 */
[----:B--2---:R-:W-:-:S05]  /*3330*/  IADD3 R5, R7, R0, RZ ;  /* 0x0000000007057210 */ /* 0x004fca0007ffe0ff */
[----:B------:R0:W-:Y:S02]  /*3340*/  ST.E desc[UR8][R2.64], R5 ;  /* 0x0000000502007985 */ /* 0x0001e4000c101908 */
.L_x_1116:
[----:B------:R-:W-:Y:S05]  /*3350*/  BSYNC B0 ;  /* 0x0000000000007941 */ /* 0x000fea0003800000 */
.L_x_1115:
        /* <DEDUP_REMOVED lines=9> */
.L_x_1122:
[----:B------:R-:W0:Y:S02]  /*33f0*/  LDS R6, [R0+0x4] ;  /* 0x0000040000067984 */ /* 0x000e240000000800 */
[----:B0-----:R-:W-:-:S10]  /*3400*/  HFMA2.MMA R7, R6, 1, 1, R45 ;  /* 0x3c003c0006077835 */ /* 0x001fd4000000002d */
[----:B------:R-:W0:Y:S02]  /*3410*/  ATOMS.CAST.SPIN R7, [R0+0x4], R6, R7 ;  /* 0x000004060007738d */ /* 0x000e240001800007 */
[----:B0-----:R-:W-:-:S13]  /*3420*/  ISETP.EQ.U32.AND P0, PT, R7, 0x1, PT ;  /* 0x000000010700780c */ /* 0x001fda0003f02070 */
[----:B------:R-:W-:Y:S05]  /*3430*/  @!P0 BRA `(.L_x_1122) ;  /* 0xfffffffc00ec8947 */ /* 0x000fea000383ffff */
[----:B------:R-:W-:Y:S05]  /*3440*/  BRA `(.L_x_1120) ;  /* 0x00000000000c7947 */ /* 0x000fea0003800000 */
.L_x_1121:
[----:B------:R-:W2:Y:S02]  /*3450*/  LD.E R0, desc[UR8][R2.64+0x4] ;  /* 0x0000040802007980 */ /* 0x000ea4000c101900 */
[----:B--2---:R-:W-:-:S05]  /*3460*/  IADD3 R7, R45, R0, RZ ;  /* 0x000000002d077210 */ /* 0x004fca0007ffe0ff */
[----:B------:R0:W-:Y:S02]  /*3470*/  ST.E desc[UR8][R2.64+0x4], R7 ;  /* 0x0000040702007985 */ /* 0x0001e4000c101908 */
.L_x_1120:
[----:B------:R-:W-:Y:S05]  /*3480*/  BSYNC B0 ;  /* 0x0000000000007941 */ /* 0x000fea0003800000 */
.L_x_1119:
        /* <DEDUP_REMOVED lines=16> */
.L_x_1126:
[----:B------:R-:W0:Y:S02]  /*3590*/  LDS R6, [R0] ;  /* 0x0000000000067984 */ /* 0x000e240000000800 */
[----:B0-----:R-:W-:-:S06]  /*35a0*/  HADD2 R7, R6, R47 ;  /* 0x0000002f06077230 */ /* 0x001fcc0000000000 */
[----:B------:R-:W0:Y:S02]  /*35b0*/  ATOMS.CAST.SPIN R7, [R0], R6, R7 ;  /* 0x000000060007738d */ /* 0x000e240001800007 */
[----:B0-----:R-:W-:-:S13]  /*35c0*/  ISETP.EQ.U32.AND P0, PT, R7, 0x1, PT ;  /* 0x000000010700780c */ /* 0x001fda0003f02070 */
[----:B------:R-:W-:Y:S05]  /*35d0*/  @!P0 BRA `(.L_x_1126) ;  /* 0xfffffffc00ec8947 */ /* 0x000fea000383ffff */
[----:B------:R-:W-:Y:S05]  /*35e0*/  BRA `(.L_x_1124) ;  /* 0x00000000000c7947 */ /* 0x000fea0003800000 */
.L_x_1125:
[----:B------:R-:W2:Y:S02]  /*35f0*/  LD.E R0, desc[UR8][R2.64] ;  /* 0x0000000802007980 */ /* 0x000ea4000c101900 */
[----:B--2---:R-:W-:-:S05]  /*3600*/  IADD3 R7, R47, R0, RZ ;  /* 0x000000002f077210 */ /* 0x004fca0007ffe0ff */
[----:B------:R0:W-:Y:S02]  /*3610*/  ST.E desc[UR8][R2.64], R7 ;  /* 0x0000000702007985 */ /* 0x0001e4000c101908 */
.L_x_1124:
[----:B------:R-:W-:Y:S05]  /*3620*/  BSYNC B0 ;  /* 0x0000000000007941 */ /* 0x000fea0003800000 */
.L_x_1123:
[----:B------:R-:W-:-:S05]  /*3630*/  IMAD.WIDE R4, R67, 0x2, R4 ;  /* 0x0000000243047825 */ /* 0x000fca00078e0204 */
[----:B------:R1:W-:Y:S01]  /*3640*/  ATOM.E.ADD.F16x2.RN.STRONG.GPU P0, RZ, desc[UR8][R4.64], R55 ;  /* 0x0000003704ff79a2 */ /* 0x0003e2000810e1c8 */
[----:B------:R-:W-:Y:S04]  /*3650*/  BSSY B0, `(.L_x_1127) ;  /* 0x000000e000007945 */ /* 0x000fe80003800000 */
[----:B-1----:R-:W-:Y:S05]  /*3660*/  @P0 BRA `(.L_x_1128) ;  /* 0x0000000000300947 */ /* 0x002fea0003800000 */
[----:B------:R-:W1:Y:S02]  /*3670*/  QSPC.E.S P0, RZ, [R4] ;  /* 0x0000000004ff73aa */ /* 0x000e640000000500 */
[----:B-1----:R-:W-:Y:S05]  /*3680*/  @!P0 BRA `(.L_x_1129) ;  /* 0x00000000001c8947 */ /* 0x002fea0003800000 */
[----:B------:R-:W-:-:S07]  /*3690*/  MOV R0, R4 ;  /* 0x0000000400007202 */ /* 0x000fce0000000f00 */
.L_x_1130:
[----:B------:R-:W1:Y:S02]  /*36a0*/  LDS R4, [R0] ;  /* 0x0000000000047984 */ /* 0x000e640000000800 */
[----:B-1----:R-:W-:-:S10]  /*36b0*/  HFMA2.MMA R5, R4, 1, 1, R55 ;  /* 0x3c003c0004057835 */ /* 0x002fd40000000037 */
[----:B------:R-:W1:Y:S02]  /*36c0*/  ATOMS.CAST.SPIN R5, [R0], R4, R5 ;  /* 0x000000040005738d */ /* 0x000e640001800005 */
[----:B-1----:R-:W-:-:S13]  /*36d0*/  ISETP.EQ.U32.AND P0, PT, R5, 0x1, PT ;  /* 0x000000010500780c */ /* 0x002fda0003f02070 */
[----:B------:R-:W-:Y:S05]  /*36e0*/  @!P0 BRA `(.L_x_1130) ;  /* 0xfffffffc00ec8947 */ /* 0x000fea000383ffff */
[----:B------:R-:W-:Y:S05]  /*36f0*/  BRA `(.L_x_1128) ;  /* 0x00000000000c7947 */ /* 0x000fea0003800000 */
.L_x_1129:
[----:B------:R-:W0:Y:S02]  /*3700*/  LD.E R0, desc[UR8][R4.64] ;  /* 0x0000000804007980 */ /* 0x000e24000c101900 */
[----:B0-----:R-:W-:-:S05]  /*3710*/  IADD3 R7, R55, R0, RZ ;  /* 0x0000000037077210 */ /* 0x001fca0007ffe0ff */
[----:B------:R1:W-:Y:S02]  /*3720*/  ST.E desc[UR8][R4.64], R7 ;  /* 0x0000000704007985 */ /* 0x0003e4000c101908 */
.L_x_1128:
[----:B------:R-:W-:Y:S05]  /*3730*/  BSYNC B0 ;  /* 0x0000000000007941 */ /* 0x000fea0003800000 */
.L_x_1127:
        /* <DEDUP_REMOVED lines=16> */
.L_x_1134:
[----:B------:R-:W0:Y:S02]  /*3840*/  LDS R6, [R0] ;  /* 0x0000000000067984 */ /* 0x000e240000000800 */
[----:B0-----:R-:W-:-:S06]  /*3850*/  HADD2 R7, R6, R9 ;  /* 0x0000000906077230 */ /* 0x001fcc0000000000 */
[----:B------:R-:W0:Y:S02]  /*3860*/  ATOMS.CAST.SPIN R7, [R0], R6, R7 ;  /* 0x000000060007738d */ /* 0x000e240001800007 */
[----:B0-----:R-:W-:-:S13]  /*3870*/  ISETP.EQ.U32.AND P0, PT, R7, 0x1, PT ;  /* 0x000000010700780c */ /* 0x001fda0003f02070 */
[----:B------:R-:W-:Y:S05]  /*3880*/  @!P0 BRA `(.L_x_1134) ;  /* 0xfffffffc00ec8947 */ /* 0x000fea000383ffff */
[----:B------:R-:W-:Y:S05]  /*3890*/  BRA `(.L_x_1132) ;  /* 0x00000000000c7947 */ /* 0x000fea0003800000 */
.L_x_1133:
[----:B------:R-:W0:Y:S02]  /*38a0*/  LD.E R0, desc[UR8][R4.64] ;  /* 0x0000000804007980 */ /* 0x000e24000c101900 */
[----:B0-----:R-:W-:-:S05]  /*38b0*/  IADD3 R7, R9, R0, RZ ;  /* 0x0000000009077210 */ /* 0x001fca0007ffe0ff */
[----:B------:R1:W-:Y:S02]  /*38c0*/  ST.E desc[UR8][R4.64], R7 ;  /* 0x0000000704007985 */ /* 0x0003e4000c101908 */
.L_x_1132:
[----:B------:R-:W-:Y:S05]  /*38d0*/  BSYNC B0 ;  /* 0x0000000000007941 */ /* 0x000fea0003800000 */
.L_x_1131:
        /* <DEDUP_REMOVED lines=11> */
.L_x_1138:
[----:B------:R-:W0:Y:S02]  /*3990*/  LDS R2, [R0] ;  /* 0x0000000000027984 */ /* 0x000e240000000800 */
[----:B0-----:R-:W-:-:S06]  /*39a0*/  HADD2 R3, R2, R11 ;  /* 0x0000000b02037230 */ /* 0x001fcc0000000000 */
[----:B------:R-:W0:Y:S02]  /*39b0*/  ATOMS.CAST.SPIN R3, [R0], R2, R3 ;  /* 0x000000020003738d */ /* 0x000e240001800003 */
[----:B0-----:R-:W-:-:S13]  /*39c0*/  ISETP.EQ.U32.AND P0, PT, R3, 0x1, PT ;  /* 0x000000010300780c */ /* 0x001fda0003f02070 */
[----:B------:R-:W-:Y:S05]  /*39d0*/  @!P0 BRA `(.L_x_1138) ;  /* 0xfffffffc00ec8947 */ /* 0x000fea000383ffff */
[----:B------:R-:W-:Y:S05]  /*39e0*/  BRA `(.L_x_1136) ;  /* 0x00000000000c7947 */ /* 0x000fea0003800000 */
.L_x_1137:
[----:B------:R-:W2:Y:S02]  /*39f0*/  LD.E R0, desc[UR8][R2.64] ;  /* 0x0000000802007980 */ /* 0x000ea4000c101900 */
[----:B--2---:R-:W-:-:S05]  /*3a00*/  IADD3 R9, R11, R0, RZ ;  /* 0x000000000b097210 */ /* 0x004fca0007ffe0ff */
[----:B------:R0:W-:Y:S02]  /*3a10*/  ST.E desc[UR8][R2.64], R9 ;  /* 0x0000000902007985 */ /* 0x0001e4000c101908 */
.L_x_1136:
[----:B------:R-:W-:Y:S05]  /*3a20*/  BSYNC B0 ;  /* 0x0000000000007941 */ /* 0x000fea0003800000 */
.L_x_1135:
        /* <DEDUP_REMOVED lines=14> */
[----:B------:R-:W-:-:S07]  /*3b10*/  MOV R0, R2 ;  /* 0x0000000200007202 */ /* 0x000fce0000000f00 */
.L_x_1142:
[----:B------:R-:W0:Y:S02]  /*3b20*/  LDS R2, [R0] ;  /* 0x0000000000027984 */ /* 0x000e240000000800 */
[----:B0-----:R-:W-:-:S06]  /*3b30*/  HADD2 R3, R2, R9 ;  /* 0x0000000902037230 */ /* 0x001fcc0000000000 */
[----:B------:R-:W0:Y:S02]  /*3b40*/  ATOMS.CAST.SPIN R3, [R0], R2, R3 ;  /* 0x000000020003738d */ /* 0x000e240001800003 */
[----:B0-----:R-:W-:-:S13]  /*3b50*/  ISETP.EQ.U32.AND P0, PT, R3, 0x1, PT ;  /* 0x000000010300780c */ /* 0x001fda0003f02070 */
[----:B------:R-:W-:Y:S05]  /*3b60*/  @!P0 BRA `(.L_x_1142) ;  /* 0xfffffffc00ec8947 */ /* 0x000fea000383ffff */
[----:B------:R-:W-:Y:S05]  /*3b70*/  BRA `(.L_x_1140) ;  /* 0x00000000000c7947 */ /* 0x000fea0003800000 */
.L_x_1141:
[----:B------:R-:W2:Y:S02]  /*3b80*/  LD.E R0, desc[UR8][R2.64] ;  /* 0x0000000802007980 */ /* 0x000ea4000c101900 */
[----:B--2---:R-:W-:-:S05]  /*3b90*/  IADD3 R9, R9, R0, RZ ;  /* 0x0000000009097210 */ /* 0x004fca0007ffe0ff */
[----:B------:R0:W-:Y:S02]  /*3ba0*/  ST.E desc[UR8][R2.64], R9 ;  /* 0x0000000902007985 */ /* 0x0001e4000c101908 */
.L_x_1140:
[----:B------:R-:W-:Y:S05]  /*3bb0*/  BSYNC B0 ;  /* 0x0000000000007941 */ /* 0x000fea0003800000 */
.L_x_1139:
[----:B0-----:R-:W-:-:S04]  /*3bc0*/  IADD3 R2, P0, R6, R4, RZ ;  /* 0x0000000406027210 */ /* 0x001fc80007f1e0ff */
[----:B------:R-:W-:-:S08]  /*3bd0*/  IADD3.X R3, R7, R5, RZ, P0, !PT ;  /* 0x0000000507037210 */ /* 0x000fd000007fe4ff */
[----:B------:R0:W-:Y:S02]  /*3be0*/  ATOM.E.ADD.F16x2.RN.STRONG.GPU P0, RZ, desc[UR8][R2.64], R53 ;  /* 0x0000003502ff79a2 */ /* 0x0001e4000810e1c8 */
[----:B0-----:R-:W-:Y:S05]  /*3bf0*/  @P0 EXIT ;  /* 0x000000000000094d */ /* 0x001fea0003800000 */
[----:B------:R-:W0:Y:S02]  /*3c00*/  QSPC.E.S P0, RZ, [R2] ;  /* 0x0000000002ff73aa */ /* 0x000e240000000500 */
[----:B0-----:R-:W-:Y:S05]  /*3c10*/  @!P0 BRA `(.L_x_1143) ;  /* 0x00000000001c8947 */ /* 0x001fea0003800000 */
[----:B------:R-:W-:-:S07]  /*3c20*/  MOV R0, R2 ;  /* 0x0000000200007202 */ /* 0x000fce0000000f00 */
.L_x_1144:
[----:B------:R-:W0:Y:S02]  /*3c30*/  LDS R2, [R0] ;  /* 0x0000000000027984 */ /* 0x000e240000000800 */
[----:B0-----:R-:W-:-:S10]  /*3c40*/  HFMA2.MMA R3, R2, 1, 1, R53 ;  /* 0x3c003c0002037835 */ /* 0x001fd40000000035 */
[----:B------:R-:W0:Y:S02]  /*3c50*/  ATOMS.CAST.SPIN R3, [R0], R2, R3 ;  /* 0x000000020003738d */ /* 0x000e240001800003 */
[----:B0-----:R-:W-:-:S13]  /*3c60*/  ISETP.EQ.U32.AND P0, PT, R3, 0x1, PT ;  /* 0x000000010300780c */ /* 0x001fda0003f02070 */
[----:B------:R-:W-:Y:S05]  /*3c70*/  @!P0 BRA `(.L_x_1144) ;  /* 0xfffffffc00ec8947 */ /* 0x000fea000383ffff */
[----:B------:R-:W-:Y:S05]  /*3c80*/  EXIT ;  /* 0x000000000000794d */ /* 0x000fea0003800000 */
.L_x_1143:
[----:B------:R-:W2:Y:S02]  /*3c90*/  LD.E R0, desc[UR8][R2.64] ;  /* 0x0000000802007980 */ /* 0x000ea4000c101900 */
[----:B--2---:R-:W-:-:S05]  /*3ca0*/  IADD3 R5, R53, R0, RZ ;  /* 0x0000000035057210 */ /* 0x004fca0007ffe0ff */
[----:B------:R-:W-:Y:S01]  /*3cb0*/  ST.E desc[UR8][R2.64], R5 ;  /* 0x0000000502007985 */ /* 0x000fe2000c101908 */
[----:B------:R-:W-:Y:S05]  /*3cc0*/  EXIT ;  /* 0x000000000000794d */ /* 0x000fea0003800000 */
.L_x_1145:
        /* <DEDUP_REMOVED lines=11> */
.L_x_4031:


//--------------------- .text._Z28gemm_half_q_half_gptq_kernelILi3ELb0ELb1EEvPK6__halfPKjS4_S2_PS0_iiiiiPKtibS2_i --------------------------
	.section	.text._Z28gemm_half_q_half_gptq_kernelILi3ELb0ELb1EEvPK6__halfPKjS4_S2_PS0_iiiiiPKtibS2_i,"ax",@progbits
	.align	128
        .global         _Z28gemm_half_q_half_gptq_kernelILi3ELb0ELb1EEvPK6__halfPKjS4_S2_PS0_iiiiiPKtibS2_i
        .type           _Z28gemm_half_q_half_gptq_kernelILi3ELb0ELb1EEvPK6__halfPKjS4_S2_PS0_iiiiiPKtibS2_i,@function
        .size           _Z28gemm_half_q_half_gptq_kernelILi3ELb0ELb1EEvPK6__halfPKjS4_S2_PS0_iiiiiPKtibS2_i,(.L_x_4032 - _Z28gemm_half_q_half_gptq_kernelILi3ELb0ELb1EEvPK6__halfPKjS4_S2_PS0_iiiiiPKtibS2_i)
        .other          _Z28gemm_half_q_half_gptq_kernelILi3ELb0ELb1EEvPK6__halfPKjS4_S2_PS0_iiiiiPKtibS2_i,@"STO_CUDA_ENTRY STV_DEFAULT"
_Z28gemm_half_q_half_gptq_kernelILi3ELb0ELb1EEvPK6__halfPKjS4_S2_PS0_iiiiiPKtibS2_i:
.text._Z28gemm_half_q_half_gptq_kernelILi3ELb0ELb1EEvPK6__halfPKjS4_S2_PS0_iiiiiPKtibS2_i:
        /* <DEDUP_REMOVED lines=9> */
[----:B----4-:R-:W-:-:S03]  /*0090*/  UIMAD UR4, UR4, 0x3, URZ ;  /* 0x00000003040478a4 */ /* 0x010fc6000f8e023f */
[CC--:B--2---:R-:W-:Y:S02]  /*00a0*/  IADD3 R0, R14.reuse, R17.reuse, RZ ;  /* 0x000000110e007210 */ /* 0x0c4fe40007ffe0ff */
[----:B-1----:R-:W-:Y:S02]  /*00b0*/  VIADDMNMX R63, R14, 0x80, R13, PT ;  /* 0x000000800e3f7846 */ /* 0x002fe4000380010d */
[----:B---3--:R-:W-:Y:S02]  /*00c0*/  LEA R61, R2, R17, 0x7 ;  /* 0x00000011023d7211 */ /* 0x008fe400078e38ff */
[----:B------:R-:W-:-:S13]  /*00d0*/  ISETP.GE.AND P0, PT, R0, R63, PT ;  /* 0x0000003f0000720c */ /* 0x000fda0003f06270 */
        /* <DEDUP_REMOVED lines=11> */
[----:B------:R-:W-:-:S04]  /*0190*/  @!P0 IADD3 R0, P1, R0, R3, RZ ;  /* 0x0000000300008210 */ /* 0x000fc80007f3e0ff */
[----:B------:R-:W-:Y:S02]  /*01a0*/  @!P0 IADD3.X R7, R7, R6, RZ, P1, !PT ;  /* 0x0000000607078210 */ /* 0x000fe40000ffe4ff */
[----:B------:R-:W-:Y:S02]  /*01b0*/  @!P0 LEA R8, P1, R0, UR6, 0x1 ;  /* 0x0000000600088c11 */ /* 0x000fe4000f8208ff */
[----:B--2---:R-:W-:-:S04]  /*01c0*/  @P0 IADD3 R9, P2, R3, R4, RZ ;  /* 0x0000000403090210 */ /* 0x004fc80007f5e0ff */
[----:B------:R-:W-:Y:S02]  /*01d0*/  @P0 IADD3.X R10, RZ, R6, RZ, P2, !PT ;  /* 0x00000006ff0a0210 */ /* 0x000fe400017fe4ff */
[----:B------:R-:W-:-:S04]  /*01e0*/  @P0 LEA R2, P2, R9, UR6, 0x1 ;  /* 0x0000000609020c11 */ /* 0x000fc8000f8408ff */
        /* <DEDUP_REMOVED lines=12> */
[----:B------:R-:W0:Y:S01]  /*02b0*/  S2UR UR6, SR_CgaCtaId ;  /* 0x00000000000679c3 */ /* 0x000e220000008800 */
[----:B------:R-:W-:-:S02]  /*02c0*/  UMOV UR5, 0x400 ;  /* 0x0000040000057882 */ /* 0x000fc40000000000 */
        /* <DEDUP_REMOVED lines=8> */
.L_x_1147:
[----:B------:R-:W-:Y:S05]  /*0350*/  BSYNC B0 ;  /* 0x0000000000007941 */ /* 0x000fea0003800000 */
.L_x_1146:
[----:B------:R-:W-:Y:S01]  /*0360*/  ULDC UR5, c[0x0][0x23c] ;  /* 0x00008f0000057ab9 */ /* 0x000fe20000000800 */
[----:B------:R-:W-:Y:S02]  /*0370*/  SHF.L.U32 R61, R61, 0x2, RZ ;  /* 0x000000023d3d7819 */ /* 0x000fe400000006ff */
[----:B0-----:R-:W-:-:S04]  /*0380*/  MOV R0, UR5 ;  /* 0x0000000500007c02 */ /* 0x001fc80008000f00 */
[----:B------:R-:W-:-:S13]  /*0390*/  ISETP.GE.AND P0, PT, R61, R0, PT ;  /* 0x000000003d00720c */ /* 0x000fda0003f06270 */
[----:B------:R-:W-:Y:S05]  /*03a0*/  @P0 EXIT ;  /* 0x000000000000094d */ /* 0x000fea0003800000 */
[----:B------:R-:W0:Y:S01]  /*03b0*/  LDC R11, c[0x0][0x248] ;  /* 0x00009200ff0b7b82 */ /* 0x000e220000000800 */
[----:B------:R-:W-:Y:S01]  /*03c0*/  IABS R7, R14 ;  /* 0x0000000e00077213 */ /* 0x000fe20000000000 */
        /* <DEDUP_REMOVED lines=18> */
[----:B------:R-:W-:-:S05]  /*04f0*/  IMAD R3, R6, R3, R5 ;  /* 0x0000000306037224 */ /* 0x000fca00078e0205 */
[----:B------:R-:W-:-:S13]  /*0500*/  ISETP.GT.U32.AND P2, PT, R6, R3, PT ;  /* 0x000000030600720c */ /* 0x000fda0003f44070 */
        /* <DEDUP_REMOVED lines=28> */
[----:B------:R-:W-:Y:S02]  /*06d0*/  CS2R R42, SRZ ;  /* 0x00000000002a7805 */ /* 0x000fe4000001ff00 */
[----:B------:R-:W-:-:S02]  /*06e0*/  MOV R40, RZ ;  /* 0x000000ff00287202 */ /* 0x000fc40000000f00 */
        /* <DEDUP_REMOVED lines=25> */
[----:B------:R0:W-:Y:S02]  /*0880*/  STG.E.64 desc[UR8][R20.64], RZ ;  /* 0x000000ff14007986 */ /* 0x0001e4000c101b08 */
.L_x_1148:
[----:B------:R-:W-:Y:S01]  /*0890*/  LOP3.LUT R18, R18, 0xe400, RZ, 0xfc, !PT ;  /* 0x0000e40012127812 */ /* 0x000fe200078efcff */
[----:B------:R-:W-:Y:S01]  /*08a0*/  BAR.SYNC.DEFER_BLOCKING 0x0 ;  /* 0x0000000000007b1d */ /* 0x000fe20000010000 */
[----:B------:R-:W-:Y:S02]  /*08b0*/  LOP3.LUT R19, R19, 0xe400, RZ, 0xfc, !PT ;  /* 0x0000e40013137812 */ /* 0x000fe400078efcff */
[----:B------:R-:W-:Y:S02]  /*08c0*/  CS2R R34, SRZ ;  /* 0x0000000000227805 */ /* 0x000fe4000001ff00 */
[----:B0-----:R-:W-:Y:S02]  /*08d0*/  LOP3.LUT R2, R4, 0xe400, RZ, 0xfc, !PT ;  /* 0x0000e40004027812 */ /* 0x001fe400078efcff */
[----:B------:R-:W-:Y:S02]  /*08e0*/  LOP3.LUT R16, R6, 0xe400, RZ, 0xfc, !PT ;  /* 0x0000e40006107812 */ /* 0x000fe400078efcff */
[----:B-----5:R-:W-:-:S02]  /*08f0*/  PRMT R32, R8, 0x5410, R8 ;  /* 0x0000541008207816 */ /* 0x020fc40000000008 */
[----:B------:R-:W-:Y:S02]  /*0900*/  PRMT R15, R8, 0x7632, R8 ;  /* 0x00007632080f7816 */ /* 0x000fe40000000008 */
[C-C-:B------:R-:W-:Y:S02]  /*0910*/  PRMT R13, R10.reuse, 0x5410, R10.reuse ;  /* 0x000054100a0d7816 */ /* 0x140fe4000000000a */
[----:B------:R-:W-:Y:S02]  /*0920*/  PRMT R3, R10, 0x7632, R10 ;  /* 0x000076320a037816 */ /* 0x000fe4000000000a */
[----:B------:R-:W-:Y:S02]  /*0930*/  MOV R44, RZ ;  /* 0x000000ff002c7202 */ /* 0x000fe40000000f00 */
[----:B------:R-:W-:Y:S02]  /*0940*/  MOV R66, RZ ;  /* 0x000000ff00427202 */ /* 0x000fe40000000f00 */
[----:B------:R-:W-:-:S02]  /*0950*/  MOV R48, RZ ;  /* 0x000000ff00307202 */ /* 0x000fc40000000f00 */
[----:B------:R-:W-:Y:S02]  /*0960*/  MOV R46, RZ ;  /* 0x000000ff002e7202 */ /* 0x000fe40000000f00 */
[----:B------:R-:W-:Y:S02]  /*0970*/  MOV R36, RZ ;  /* 0x000000ff00247202 */ /* 0x000fe40000000f00 */
        /* <DEDUP_REMOVED lines=17> */
[----:B------:R-:W-:Y:S02]  /*0a90*/  LEA R62, P0, R0, UR6, 0x2 ;  /* 0x00000006003e7c11 */ /* 0x000fe4000f8010ff */
[----:B------:R-:W-:Y:S01]  /*0aa0*/  IADD3 R2, R14, R11, RZ ;  /* 0x0000000b0e027210 */ /* 0x000fe20007ffe0ff */
[----:B------:R-:W-:Y:S01]  /*0ab0*/  ULDC UR5, c[0x0][0x23c] ;  /* 0x00008f0000057ab9 */ /* 0x000fe20000000800 */
[----:B------:R-:W-:Y:S02]  /*0ac0*/  LEA.HI.X R31, R0, UR7, R31, 0x2, P0 ;  /* 0x00000007001f7c11 */ /* 0x000fe400080f141f */
[----:B------:R-:W-:-:S07]  /*0ad0*/  MOV R11, R2 ;  /* 0x00000002000b7202 */ /* 0x000fce0000000f00 */
.L_x_1151:
[----:B------:R-:W0:Y:S01]  /*0ae0*/  LDC R0, c[0x0][0x23c] ;  /* 0x00008f00ff007b82 */ /* 0x000e220000000800 */
[----:B------:R-:W-:Y:S01]  /*0af0*/  MOV R30, R62 ;  /* 0x0000003e001e7202 */ /* 0x000fe20000000f00 */
[----:B------:R-:W1:Y:S04]  /*0b00*/  LDS.128 R20, [UR4] ;  /* 0x00000004ff147984 */ /* 0x000e680008000c00 */
[----:B------:R-:W2:Y:S01]  /*0b10*/  LDG.E.128.CONSTANT R16, desc[UR8][R30.64] ;  /* 0x000000081e107981 */ /* 0x000ea2000c1e9d00 */
[----:B0-----:R-:W-:-:S05]  /*0b20*/  IMAD.WIDE R68, R0, 0x4, R30 ;  /* 0x0000000400447825 */ /* 0x001fca00078e021e */
[----:B------:R0:W5:Y:S01]  /*0b30*/  LDG.E.128.CONSTANT R24, desc[UR8][R68.64] ;  /* 0x0000000844187981 */ /* 0x000162000c1e9d00 */
[----:B------:R-:W-:Y:S02]  /*0b40*/  ISETP.NE.AND P0, PT, R14, R11, PT ;  /* 0x0000000b0e00720c */ /* 0x000fe40003f05270 */
        /* <DEDUP_REMOVED lines=10> */
[----:B------:R-:W-:Y:S01]  /*0bf0*/  LOP3.LUT R47, R19, 0xf000f0, RZ, 0xc0, !PT ;  /* 0x00f000f0132f7812 */ /* 0x000fe200078ec0ff */
[----:B01----:R-:W-:Y:S06]  /*0c00*/  @P0 BRA `(.L_x_1150) ;  /* 0x0000000000b00947 */ /* 0x003fec0003800000 */
        /* <DEDUP_REMOVED lines=18> */
[----:B------:R-:W1:Y:S01]  /*0d30*/  I2F.F16 R5, R10 ;  /* 0x0000000a00057306 */ /* 0x000e620000200c00 */
[----:B---3--:R-:W-:Y:S02]  /*0d40*/  PRMT R32, R15, 0x5410, R15 ;  /* 0x000054100f207816 */ /* 0x008fe4000000000f */
[----:B------:R-:W-:Y:S02]  /*0d50*/  LOP3.LUT R13, R9, 0xf, RZ, 0xc0, !PT ;  /* 0x0000000f090d7812 */ /* 0x000fe400078ec0ff */
[C---:B------:R-:W-:Y:S02]  /*0d60*/  LEA.HI R9, R8.reuse, 0x1, RZ, 0x18 ;  /* 0x0000000108097811 */ /* 0x040fe400078fc0ff */
[----:B------:R-:W-:Y:S01]  /*0d70*/  LEA.HI R8, R8, 0x1, RZ, 0x14 ;  /* 0x0000000108087811 */ /* 0x000fe200078fa0ff */
[----:B------:R4:W2:Y:S01]  /*0d80*/  I2F.F16 R4, R13 ;  /* 0x0000000d00047306 */ /* 0x0008a20000200c00 */
[----:B------:R-:W-:-:S02]  /*0d90*/  LOP3.LUT R49, R9, 0xf, RZ, 0xc0, !PT ;  /* 0x0000000f09317812 */ /* 0x000fc400078ec0ff */
[----:B------:R-:W-:Y:S02]  /*0da0*/  LOP3.LUT R50, R8, 0xf, RZ, 0xc0, !PT ;  /* 0x0000000f08327812 */ /* 0x000fe400078ec0ff */
[----:B0-----:R-:W-:Y:S02]  /*0db0*/  LOP3.LUT R6, R13, 0xe400, RZ, 0xfc, !PT ;  /* 0x0000e4000d067812 */ /* 0x001fe400078efcff */
[----:B------:R-:W-:Y:S01]  /*0dc0*/  LOP3.LUT R8, R49, 0xe400, RZ, 0xfc, !PT ;  /* 0x0000e40031087812 */ /* 0x000fe200078efcff */
[----:B------:R-:W0:Y:S01]  /*0dd0*/  I2F.F16 R9, R49 ;  /* 0x0000003100097306 */ /* 0x000e220000200c00 */
[C---:B-1----:R-:W-:Y:S01]  /*0de0*/  HADD2 R5, R11.reuse.H0_H0, -R5.H0_H0 ;  /* 0xa00000050b057230 */ /* 0x042fe20000000800 */
[----:B----4-:R-:W-:Y:S02]  /*0df0*/  PRMT R13, R3, 0x5410, R3 ;  /* 0x00005410030d7816 */ /* 0x010fe40000000003 */
[----:B------:R-:W-:Y:S02]  /*0e00*/  PRMT R15, R15, 0x7632, R15 ;  /* 0x000076320f0f7816 */ /* 0x000fe4000000000f */
[----:B------:R-:W-:Y:S01]  /*0e10*/  PRMT R3, R3, 0x7632, R3 ;  /* 0x0000763203037816 */ /* 0x000fe20000000003 */
[----:B--2---:R-:W-:Y:S01]  /*0e20*/  HADD2 R7, R11.H0_H0, -R4.H0_H0 ;  /* 0xa00000040b077230 */ /* 0x004fe20000000800 */
[----:B------:R-:W1:Y:S01]  /*0e30*/  I2F.F16 R12, R50 ;  /* 0x00000032000c7306 */ /* 0x000e620000200c00 */
[----:B------:R-:W-:-:S02]  /*0e40*/  LOP3.LUT R4, R10, 0xe400, RZ, 0xfc, !PT ;  /* 0x0000e4000a047812 */ /* 0x000fc400078efcff */
[----:B------:R-:W-:Y:S02]  /*0e50*/  LOP3.LUT R10, R50, 0xe400, RZ, 0xfc, !PT ;  /* 0x0000e400320a7812 */ /* 0x000fe400078efcff */
[----:B------:R-:W-:Y:S01]  /*0e60*/  PRMT R4, R4, 0x5410, R4 ;  /* 0x0000541004047816 */ /* 0x000fe20000000004 */
[C---:B0-----:R-:W-:Y:S01]  /*0e70*/  HADD2 R9, R11.reuse.H0_H0, -R9.H0_H0 ;  /* 0xa00000090b097230 */ /* 0x041fe20000000800 */
[----:B------:R-:W-:Y:S02]  /*0e80*/  PRMT R6, R6, 0x5410, R6 ;  /* 0x0000541006067816 */ /* 0x000fe40000000006 */
[----:B------:R-:W-:Y:S02]  /*0e90*/  PRMT R8, R8, 0x5410, R8 ;  /* 0x0000541008087816 */ /* 0x000fe40000000008 */
[----:B------:R-:W-:Y:S01]  /*0ea0*/  PRMT R10, R10, 0x5410, R10 ;  /* 0x000054100a0a7816 */ /* 0x000fe2000000000a */
[----:B-1----:R-:W-:Y:S01]  /*0eb0*/  HADD2 R12, R11.H0_H0, -R12.H0_H0 ;  /* 0xa000000c0b0c7230 */ /* 0x002fe20000000800 */
[----:B------:R-:W-:-:S07]  /*0ec0*/  MOV R11, R2 ;  /* 0x00000002000b7202 */ /* 0x000fce0000000f00 */
.L_x_1150:
[----:B------:R-:W-:Y:S01]  /*0ed0*/  LOP3.LUT R37, R37, 0x64006400, RZ, 0xfc, !PT ;  /* 0x6400640025257812 */ /* 0x000fe200078efcff */
[----:B------:R-:W-:Y:S01]  /*0ee0*/  IMAD.WIDE R68, R0, 0x4, R68 ;  /* 0x0000000400447825 */ /* 0x000fe200078e0244 */
        /* <DEDUP_REMOVED lines=8> */
[----:B------:R-:W-:Y:S01]  /*0f70*/  HFMA2 R52, R16, 0.0625, 0.0625, R7 ;  /* 0x2c002c0010347831 */ /* 0x000fe20000000007 */
[----:B------:R-:W-:Y:S01]  /*0f80*/  LOP3.LUT R54, R31, 0x64006400, RZ, 0xfc, !PT ;  /* 0x640064001f367812 */ /* 0x000fe200078efcff */
[-C--:B------:R-:W-:Y:S01]  /*0f90*/  HFMA2.MMA R16, R49, R20.reuse, RZ ;  /* 0x0000001431107235 */ /* 0x080fe200000000ff */
[----:B------:R-:W-:Y:S01]  /*0fa0*/  HADD2 R51, R41, R6 ;  /* 0x0000000629337230 */ /* 0x000fe20000000000 */
[----:B------:R-:W-:Y:S01]  /*0fb0*/  LOP3.LUT R47, R47, 0x64006400, RZ, 0xfc, !PT ;  /* 0x640064002f2f7812 */ /* 0x000fe200078efcff */
[----:B------:R-:W-:Y:S01]  /*0fc0*/  HADD2 R55, R55, R10 ;  /* 0x0000000a37377230 */ /* 0x000fe20000000000 */
[----:B------:R-:W-:Y:S01]  /*0fd0*/  HFMA2.MMA R31, R53, R20, RZ ;  /* 0x00000014351f7235 */ /* 0x000fe200000000ff */
[-C--:B------:R-:W-:Y:S01]  /*0fe0*/  HFMA2 R60, R51, R20.reuse, RZ.H0_H0 ;  /* 0x00000014333c7231 */ /* 0x080fe200000400ff */
[----:B------:R-:W-:Y:S01]  /*0ff0*/  HFMA2.MMA R54, R54, 0.0625, 0.0625, R9 ;  /* 0x2c002c0036367835 */ /* 0x000fe20000000009 */
[----:B------:R-:W-:Y:S01]  /*1000*/  HFMA2 R41, R55, R20, RZ.H0_H0 ;  /* 0x0000001437297231 */ /* 0x000fe200000400ff */
[-C--:B------:R-:W-:Y:S01]  /*1010*/  HFMA2.MMA R20, R50, R21.reuse, R16 ;  /* 0x0000001532147235 */ /* 0x080fe20000000010 */
[----:B------:R-:W-:Y:S01]  /*1020*/  HFMA2 R56, R47, 0.0625, 0.0625, R12 ;  /* 0x2c002c002f387831 */ /* 0x000fe2000000000c */
[----:B------:R-:W-:Y:S01]  /*1030*/  LOP3.LUT R16, R29, 0xf000f, RZ, 0xc0, !PT ;  /* 0x000f000f1d107812 */ /* 0x000fe200078ec0ff */
[-C--:B------:R-:W-:Y:S01]  /*1040*/  HFMA2 R60, R52, R21.reuse, R60 ;  /* 0x00000015343c7231 */ /* 0x080fe2000000003c */
[----:B------:R-:W-:Y:S01]  /*1050*/  LOP3.LUT R17, R39, 0xf000f, RZ, 0xc0, !PT ;  /* 0x000f000f27117812 */ /* 0x000fe200078ec0ff */
[----:B------:R-:W-:Y:S01]  /*1060*/  HFMA2 R41, R56, R21, R41 ;  /* 0x0000001538297231 */ /* 0x000fe20000000029 */
[----:B------:R-:W-:Y:S01]  /*1070*/  LOP3.LUT R18, R30, 0xf000f, RZ, 0xc0, !PT ;  /* 0x000f000f1e127812 */ /* 0x000fe200078ec0ff */
[----:B------:R-:W-:Y:S01]  /*1080*/  HFMA2.MMA R31, R54, R21, R31 ;  /* 0x00000015361f7235 */ /* 0x000fe2000000001f */
[----:B------:R-:W-:-:S02]  /*1090*/  SHF.R.U32.HI R57, RZ, 0x8, R19 ;  /* 0x00000008ff397819 */ /* 0x000fc40000011613 */
[----:B------:R-:W-:Y:S02]  /*10a0*/  LOP3.LUT R65, R16, 0x64006400, RZ, 0xfc, !PT ;  /* 0x6400640010417812 */ /* 0x000fe400078efcff */
[----:B------:R-:W-:Y:S02]  /*10b0*/  LOP3.LUT R37, R17, 0x64006400, RZ, 0xfc, !PT ;  /* 0x6400640011257812 */ /* 0x000fe400078efcff */
[----:B------:R-:W-:Y:S01]  /*10c0*/  LOP3.LUT R21, R18, 0x64006400, RZ, 0xfc, !PT ;  /* 0x6400640012157812 */ /* 0x000fe200078efcff */
[----:B------:R-:W-:Y:S01]  /*10d0*/  HADD2 R65, R65, R4 ;  /* 0x0000000441417230 */ /* 0x000fe20000000000 */
[----:B------:R-:W0:Y:S01]  /*10e0*/  LDS.128 R16, [UR4+0x100] ;  /* 0x00010004ff107984 */ /* 0x000e220008000c00 */
[----:B------:R-:W-:Y:S01]  /*10f0*/  LOP3.LUT R38, R57, 0xf000f, RZ, 0xc0, !PT ;  /* 0x000f000f39267812 */ /* 0x000fe200078ec0ff */
[----:B------:R-:W-:Y:S01]  /*1100*/  HFMA2.MMA R37, R37, 1, 1, R6 ;  /* 0x3c003c0025257835 */ /* 0x000fe20000000006 */
[----:B------:R-:W-:Y:S02]  /*1110*/  LOP3.LUT R29, R29, 0xf000f0, RZ, 0xc0, !PT ;  /* 0x00f000f01d1d7812 */ /* 0x000fe400078ec0ff */
[----:B------:R-:W-:Y:S01]  /*1120*/  LOP3.LUT R47, R38, 0x64006400, RZ, 0xfc, !PT ;  /* 0x64006400262f7812 */ /* 0x000fe200078efcff */
[----:B------:R-:W-:Y:S01]  /*1130*/  HADD2 R38, R21, R8 ;  /* 0x0000000815267230 */ /* 0x000fe20000000000 */
[----:B------:R-:W-:Y:S01]  /*1140*/  LOP3.LUT R30, R30, 0xf000f0, RZ, 0xc0, !PT ;  /* 0x00f000f01e1e7812 */ /* 0x000fe200078ec0ff */
[----:B------:R-:W-:Y:S01]  /*1150*/  HFMA2.MMA R20, R65, R22, R20 ;  /* 0x0000001641147235 */ /* 0x000fe20000000014 */
[----:B------:R-:W-:-:S02]  /*1160*/  LOP3.LUT R57, R57, 0xf000f0, RZ, 0xc0, !PT ;  /* 0x00f000f039397812 */ /* 0x000fc400078ec0ff */
[----:B------:R-:W-:Y:S01]  /*1170*/  HFMA2.MMA R47, R47, 1, 1, R10 ;  /* 0x3c003c002f2f7835 */ /* 0x000fe2000000000a */
[----:B------:R-:W-:Y:S01]  /*1180*/  HFMA2 R21, R37, R22, R60 ;  /* 0x0000001625157231 */ /* 0x000fe2000000003c */
[----:B------:R-:W-:Y:S01]  /*1190*/  HFMA2.MMA R31, R38, R22, R31 ;  /* 0x00000016261f7235 */ /* 0x000fe2000000001f */
[----:B------:R-:W-:Y:S02]  /*11a0*/  LOP3.LUT R30, R30, 0x64006400, RZ, 0xfc, !PT ;  /* 0x640064001e1e7812 */ /* 0x000fe400078efcff */
[----:B------:R-:W-:-:S04]  /*11b0*/  LOP3.LUT R39, R39, 0xf000f0, RZ, 0xc0, !PT ;  /* 0x00f000f027277812 */ /* 0x000fc800078ec0ff */
[----:B------:R-:W-:Y:S01]  /*11c0*/  LOP3.LUT R60, R39, 0x64006400, RZ, 0xfc, !PT ;  /* 0x64006400273c7812 */ /* 0x000fe200078efcff */
[----:B------:R-:W-:Y:S01]  /*11d0*/  HFMA2 R41, R47, R22, R41 ;  /* 0x000000162f297231 */ /* 0x000fe20000000029 */
[----:B------:R-:W-:Y:S01]  /*11e0*/  LOP3.LUT R22, R29, 0x64006400, RZ, 0xfc, !PT ;  /* 0x640064001d167812 */ /* 0x000fe200078efcff */
[----:B------:R-:W-:Y:S01]  /*11f0*/  HFMA2.MMA R62, R30, 0.0625, 0.0625, R9 ;  /* 0x2c002c001e3e7835 */ /* 0x000fe20000000009 */
[----:B------:R-:W-:Y:S01]  /*1200*/  LOP3.LUT R29, R57, 0x64006400, RZ, 0xfc, !PT ;  /* 0x64006400391d7812 */ /* 0x000fe200078efcff */
[----:B------:R-:W-:-:S03]  /*1210*/  HFMA2 R60, R60, 0.0625, 0.0625, R7 ;  /* 0x2c002c003c3c7831 */ /* 0x000fc60000000007 */
[----:B------:R-:W-:Y:S01]  /*1220*/  HFMA2.MMA R57, R22, 0.0625, 0.0625, R5 ;  /* 0x2c002c0016397835 */ /* 0x000fe20000000005 */
[----:B------:R-:W-:Y:S02]  /*1230*/  HFMA2 R21, R60, R23, R21 ;  /* 0x000000173c157231 */ /* 0x000fe40000000015 */
[-C--:B------:R-:W-:Y:S01]  /*1240*/  HFMA2.MMA R31, R62, R23.reuse, R31 ;  /* 0x000000173e1f7235 */ /* 0x080fe2000000001f */
[----:B------:R-:W-:Y:S02]  /*1250*/  HFMA2 R64, R29, 0.0625, 0.0625, R12 ;  /* 0x2c002c001d407831 */ /* 0x000fe4000000000c */
[----:B------:R-:W-:Y:S02]  /*1260*/  HFMA2 R42, R21, R15, R42 ;  /* 0x0000000f152a7231 */ /* 0x000fe4000000002a */
[----:B------:R-:W-:Y:S01]  /*1270*/  HFMA2.MMA R20, R57, R23, R20 ;  /* 0x0000001739147235 */ /* 0x000fe20000000014 */
[----:B------:R-:W-:Y:S02]  /*1280*/  HFMA2 R23, R64, R23, R41 ;  /* 0x0000001740177231 */ /* 0x000fe40000000029 */
[----:B------:R-:W-:Y:S01]  /*1290*/  HFMA2.MMA R41, R31, R13, R28 ;  /* 0x0000000d1f297235 */ /* 0x000fe2000000001c */
[----:B0-----:R-:W-:Y:S01]  /*12a0*/  HFMA2 R21, R51, R16, RZ.H0_H0 ;  /* 0x0000001033157231 */ /* 0x001fe200000400ff */
[----:B------:R-:W-:Y:S01]  /*12b0*/  HFMA2.MMA R22, R53, R16, RZ ;  /* 0x0000001035167235 */ /* 0x000fe200000000ff */
[----:B------:R-:W-:-:S02]  /*12c0*/  HFMA2 R40, R23, R3, R40 ;  /* 0x0000000317287231 */ /* 0x000fc40000000028 */
[----:B------:R-:W-:Y:S01]  /*12d0*/  HFMA2.MMA R43, R20, R32, R43 ;  /* 0x00000020142b7235 */ /* 0x000fe2000000002b */
[----:B------:R-:W-:Y:S01]  /*12e0*/  HFMA2 R28, R52, R17, R21 ;  /* 0x00000011341c7231 */ /* 0x000fe20000000015 */
[----:B------:R-:W-:Y:S01]  /*12f0*/  HFMA2.MMA R20, R49, R16, RZ ;  /* 0x0000001031147235 */ /* 0x000fe200000000ff */
[----:B------:R-:W-:Y:S02]  /*1300*/  HFMA2 R23, R55, R16, RZ.H0_H0 ;  /* 0x0000001037177231 */ /* 0x000fe400000400ff */
[----:B------:R-:W-:Y:S01]  /*1310*/  HFMA2.MMA R29, R54, R17, R22 ;  /* 0x00000011361d7235 */ /* 0x000fe20000000016 */
[----:B------:R-:W-:-:S04]  /*1320*/  HFMA2 R30, R37, R18, R28 ;  /* 0x00000012251e7231 */ /* 0x000fc8000000001c */
[----:B------:R-:W-:Y:S01]  /*1330*/  HFMA2.MMA R16, R50, R17, R20 ;  /* 0x0000001132107235 */ /* 0x000fe20000000014 */
[----:B------:R-:W-:Y:S02]  /*1340*/  HFMA2 R17, R56, R17, R23 ;  /* 0x0000001138117231 */ /* 0x000fe40000000017 */
[-C--:B------:R-:W-:Y:S01]  /*1350*/  HFMA2.MMA R31, R38, R18.reuse, R29 ;  /* 0x00000012261f7235 */ /* 0x080fe2000000001d */
[----:B------:R-:W2:Y:S01]  /*1360*/  LDG.E.128.CONSTANT R20, desc[UR8][R68.64] ;  /* 0x0000000844147981 */ /* 0x000ea2000c1e9d00 */
[----:B------:R-:W-:Y:S02]  /*1370*/  HFMA2 R30, R60, R19, R30 ;  /* 0x000000133c1e7231 */ /* 0x000fe4000000001e */
[----:B------:R-:W-:Y:S01]  /*1380*/  HFMA2 R17, R47, R18, R17 ;  /* 0x000000122f117231 */ /* 0x000fe20000000011 */
[----:B------:R-:W-:Y:S01]  /*1390*/  HFMA2.MMA R16, R65, R18, R16 ;  /* 0x0000001241107235 */ /* 0x000fe20000000010 */
[----:B------:R-:W-:Y:S02]  /*13a0*/  HFMA2 R44, R30, R15, R44 ;  /* 0x0000000f1e2c7231 */ /* 0x000fe4000000002c */
[-C--:B------:R-:W-:Y:S01]  /*13b0*/  HFMA2.MMA R39, R62, R19.reuse, R31 ;  /* 0x000000133e277235 */ /* 0x080fe2000000001f */
[----:B------:R-:W-:Y:S01]  /*13c0*/  HFMA2 R17, R64, R19, R17 ;  /* 0x0000001340117231 */ /* 0x000fe20000000011 */
[----:B------:R-:W0:Y:S03]  /*13d0*/  LDS.128 R28, [UR4+0x200] ;  /* 0x00020004ff1c7984 */ /* 0x000e260008000c00 */
[----:B------:R-:W-:Y:S01]  /*13e0*/  HFMA2.MMA R16, R57, R19, R16 ;  /* 0x0000001339107235 */ /* 0x000fe20000000010 */
[----:B------:R-:W-:-:S02]  /*13f0*/  HFMA2 R34, R17, R3, R34 ;  /* 0x0000000311227231 */ /* 0x000fc40000000022 */
[----:B------:R-:W-:-:S05]  /*1400*/  HFMA2.MMA R39, R39, R13, R66 ;  /* 0x0000000d27277235 */ /* 0x000fca0000000042 */
[----:B------:R-:W-:Y:S02]  /*1410*/  HFMA2.MMA R45, R16, R32, R45 ;  /* 0x00000020102d7235 */ /* 0x000fe4000000002d */
        /* <DEDUP_REMOVED lines=11> */
[----:B-----5:R-:W-:Y:S01]  /*14d0*/  SHF.R.U32.HI R50, RZ, 0x8, R27 ;  /* 0x00000008ff327819 */ /* 0x020fe2000001161b */
[-C--:B------:R-:W-:Y:S01]  /*14e0*/  HFMA2 R37, R60, R31.reuse, R51 ;  /* 0x0000001f3c257231 */ /* 0x080fe20000000033 */
[----:B------:R-:W-:Y:S01]  /*14f0*/  LOP3.LUT R51, R26, 0xf000f0, RZ, 0xc0, !PT ;  /* 0x00f000f01a337812 */ /* 0x000fe200078ec0ff */
[----:B------:R-:W-:Y:S01]  /*1500*/  HFMA2 R28, R64, R31, R28 ;  /* 0x0000001f401c7231 */ /* 0x000fe2000000001c */
[-C--:B------:R-:W-:Y:S01]  /*1510*/  HFMA2.MMA R49, R65, R30.reuse, R49 ;  /* 0x0000001e41317235 */ /* 0x080fe20000000031 */
[----:B------:R-:W-:Y:S01]  /*1520*/  SHF.R.U32.HI R47, RZ, 0x8, R24 ;  /* 0x00000008ff2f7819 */ /* 0x000fe20000011618 */
[----:B------:R-:W-:Y:S01]  /*1530*/  HFMA2.MMA R53, R38, R30, R53 ;  /* 0x0000001e26357235 */ /* 0x000fe20000000035 */
[----:B------:R-:W-:Y:S01]  /*1540*/  HFMA2 R36, R28, R3, R36 ;  /* 0x000000031c247231 */ /* 0x000fe20000000024 */
[C---:B------:R-:W-:Y:S01]  /*1550*/  LOP3.LUT R28, R24.reuse, 0xf000f, RZ, 0xc0, !PT ;  /* 0x000f000f181c7812 */ /* 0x040fe200078ec0ff */
[----:B------:R-:W-:Y:S01]  /*1560*/  HFMA2 R37, R37, R15, R48 ;  /* 0x0000000f25257231 */ /* 0x000fe20000000030 */
[----:B------:R-:W-:Y:S01]  /*1570*/  LOP3.LUT R30, R24, 0xf000f0, RZ, 0xc0, !PT ;  /* 0x00f000f0181e7812 */ /* 0x000fe200078ec0ff */
[----:B------:R-:W-:Y:S01]  /*1580*/  IMAD.WIDE R64, R0, 0x4, R68 ;  /* 0x0000000400407825 */ /* 0x000fe200078e0244 */
[-C--:B------:R-:W-:Y:S01]  /*1590*/  HFMA2.MMA R38, R57, R31.reuse, R49 ;  /* 0x0000001f39267235 */ /* 0x080fe20000000031 */
[----:B------:R-:W-:Y:S01]  /*15a0*/  SHF.R.U32.HI R49, RZ, 0x8, R26 ;  /* 0x00000008ff317819 */ /* 0x000fe2000001161a */
[----:B------:R-:W-:Y:S01]  /*15b0*/  HFMA2.MMA R53, R62, R31, R53 ;  /* 0x0000001f3e357235 */ /* 0x000fe20000000035 */
[----:B------:R-:W-:-:S02]  /*15c0*/  LOP3.LUT R29, R28, 0x64006400, RZ, 0xfc, !PT ;  /* 0x640064001c1d7812 */ /* 0x000fc400078efcff */
[C---:B------:R-:W-:Y:S02]  /*15d0*/  LOP3.LUT R24, R25.reuse, 0xf000f, RZ, 0xc0, !PT ;  /* 0x000f000f19187812 */ /* 0x040fe400078ec0ff */
[----:B------:R-:W-:Y:S01]  /*15e0*/  LOP3.LUT R31, R25, 0xf000f0, RZ, 0xc0, !PT ;  /* 0x00f000f0191f7812 */ /* 0x000fe200078ec0ff */
[----:B------:R-:W-:Y:S01]  /*15f0*/  HFMA2.MMA R38, R38, R32, R35 ;  /* 0x0000002026267235 */ /* 0x000fe20000000023 */
[----:B------:R-:W-:Y:S01]  /*1600*/  LOP3.LUT R30, R30, 0x64006400, RZ, 0xfc, !PT ;  /* 0x640064001e1e7812 */ /* 0x000fe200078efcff */
[----:B------:R-:W-:Y:S01]  /*1610*/  HFMA2.MMA R35, R53, R13, R46 ;  /* 0x0000000d35237235 */ /* 0x000fe2000000002e */
[----:B------:R-:W-:Y:S01]  /*1620*/  LOP3.LUT R46, R26, 0xf000f, RZ, 0xc0, !PT ;  /* 0x000f000f1a2e7812 */ /* 0x000fe200078ec0ff */
[----:B------:R-:W-:Y:S01]  /*1630*/  HADD2 R29, R29, R4 ;  /* 0x000000041d1d7230 */ /* 0x000fe20000000000 */
[C---:B------:R-:W-:Y:S02]  /*1640*/  LOP3.LUT R26, R27.reuse, 0xf000f, RZ, 0xc0, !PT ;  /* 0x000f000f1b1a7812 */ /* 0x040fe400078ec0ff */
[----:B------:R-:W-:Y:S01]  /*1650*/  LOP3.LUT R53, R27, 0xf000f0, RZ, 0xc0, !PT ;  /* 0x00f000f01b357812 */ /* 0x000fe200078ec0ff */
[----:B------:R-:W-:Y:S01]  /*1660*/  HFMA2.MMA R54, R30, 0.0625, 0.0625, R5 ;  /* 0x2c002c001e367835 */ /* 0x000fe20000000005 */
[----:B------:R-:W-:-:S02]  /*1670*/  LOP3.LUT R27, R46, 0x64006400, RZ, 0xfc, !PT ;  /* 0x640064002e1b7812 */ /* 0x000fc400078efcff */
[----:B------:R-:W-:Y:S02]  /*1680*/  SHF.R.U32.HI R48, RZ, 0x8, R25 ;  /* 0x00000008ff307819 */ /* 0x000fe40000011619 */
[----:B------:R-:W-:Y:S02]  /*1690*/  LOP3.LUT R25, R24, 0x64006400, RZ, 0xfc, !PT ;  /* 0x6400640018197812 */ /* 0x000fe400078efcff */
[----:B------:R-:W-:Y:S01]  /*16a0*/  LOP3.LUT R24, R31, 0x64006400, RZ, 0xfc, !PT ;  /* 0x640064001f187812 */ /* 0x000fe200078efcff */
[----:B------:R-:W-:Y:S01]  /*16b0*/  HFMA2.MMA R28, R27, 1, 1, R8 ;  /* 0x3c003c001b1c7835 */ /* 0x000fe20000000008 */
[----:B------:R-:W-:Y:S01]  /*16c0*/  LOP3.LUT R31, R26, 0x64006400, RZ, 0xfc, !PT ;  /* 0x640064001a1f7812 */ /* 0x000fe200078efcff */
[----:B-1----:R-:W-:Y:S01]  /*16d0*/  HFMA2.MMA R27, R29, R16, RZ ;  /* 0x000000101d1b7235 */ /* 0x002fe200000000ff */
[----:B------:R-:W-:Y:S01]  /*16e0*/  LOP3.LUT R52, R51, 0x64006400, RZ, 0xfc, !PT ;  /* 0x6400640033347812 */ /* 0x000fe200078efcff */
[----:B------:R-:W-:Y:S01]  /*16f0*/  HADD2 R30, R25, R6 ;  /* 0x00000006191e7230 */ /* 0x000fe20000000000 */
[----:B------:R-:W-:Y:S01]  /*1700*/  LOP3.LUT R51, R53, 0x64006400, RZ, 0xfc, !PT ;  /* 0x6400640035337812 */ /* 0x000fe200078efcff */
[----:B------:R-:W-:-:S02]  /*1710*/  HADD2 R31, R31, R10 ;  /* 0x0000000a1f1f7230 */ /* 0x000fc40000000000 */
[----:B------:R-:W-:Y:S01]  /*1720*/  HFMA2.MMA R26, R28, R16, RZ ;  /* 0x000000101c1a7235 */ /* 0x000fe200000000ff */
[-C--:B------:R-:W-:Y:S01]  /*1730*/  HFMA2 R66, R30, R16.reuse, RZ.H0_H0 ;  /* 0x000000101e427231 */ /* 0x080fe200000400ff */
[----:B------:R-:W-:Y:S01]  /*1740*/  HFMA2.MMA R52, R52, 0.0625, 0.0625, R9 ;  /* 0x2c002c0034347835 */ /* 0x000fe20000000009 */
        /* <DEDUP_REMOVED lines=9> */
[----:B------:R-:W-:-:S02]  /*17e0*/  LOP3.LUT R25, R24, 0x64006400, RZ, 0xfc, !PT ;  /* 0x6400640018197812 */ /* 0x000fc400078efcff */
[----:B------:R-:W-:Y:S02]  /*17f0*/  LOP3.LUT R27, R27, 0x64006400, RZ, 0xfc, !PT ;  /* 0x640064001b1b7812 */ /* 0x000fe400078efcff */
        /* <DEDUP_REMOVED lines=12> */
[----:B------:R-:W3:Y:S01]  /*18c0*/  LDG.E.128.CONSTANT R24, desc[UR8][R64.64] ;  /* 0x0000000840187981 */ /* 0x000ee2000c1e9d00 */
[-C--:B------:R-:W-:Y:S01]  /*18d0*/  HFMA2.MMA R16, R55, R18.reuse, R16 ;  /* 0x0000001237107235 */ /* 0x080fe20000000010 */
[----:B------:R-:W-:Y:S01]  /*18e0*/  HFMA2 R62, R46, R18, R62 ;  /* 0x000000122e3e7231 */ /* 0x000fe2000000003e */
[----:B------:R-:W-:Y:S01]  /*18f0*/  HFMA2.MMA R60, R57, R18, R60 ;  /* 0x00000012393c7235 */ /* 0x000fe2000000003c */
[----:B------:R-:W-:-:S02]  /*1900*/  LOP3.LUT R18, R47, 0x64006400, RZ, 0xfc, !PT ;  /* 0x640064002f127812 */ /* 0x000fc400078efcff */
[----:B------:R-:W-:-:S04]  /*1910*/  LOP3.LUT R66, R50, 0xf000f0, RZ, 0xc0, !PT ;  /* 0x00f000f032427812 */ /* 0x000fc800078ec0ff */
[----:B------:R-:W-:Y:S01]  /*1920*/  HFMA2.MMA R47, R18, 0.0625, 0.0625, R5 ;  /* 0x2c002c00122f7835 */ /* 0x000fe20000000005 */
[----:B------:R-:W-:Y:S02]  /*1930*/  LOP3.LUT R48, R48, 0x64006400, RZ, 0xfc, !PT ;  /* 0x6400640030307812 */ /* 0x000fe400078efcff */
[----:B------:R-:W-:Y:S02]  /*1940*/  LOP3.LUT R50, R49, 0x64006400, RZ, 0xfc, !PT ;  /* 0x6400640031327812 */ /* 0x000fe400078efcff */
[----:B------:R-:W-:Y:S01]  /*1950*/  LOP3.LUT R67, R66, 0x64006400, RZ, 0xfc, !PT ;  /* 0x6400640042437812 */ /* 0x000fe200078efcff */
[----:B------:R-:W-:Y:S02]  /*1960*/  HFMA2 R48, R48, 0.0625, 0.0625, R7 ;  /* 0x2c002c0030307831 */ /* 0x000fe40000000007 */
[----:B------:R-:W-:Y:S02]  /*1970*/  HFMA2.MMA R16, R47, R19, R16 ;  /* 0x000000132f107235 */ /* 0x000fe40000000010 */
[----:B------:R-:W-:Y:S01]  /*1980*/  HFMA2.MMA R49, R50, 0.0625, 0.0625, R9 ;  /* 0x2c002c0032317835 */ /* 0x000fe20000000009 */
[----:B------:R-:W-:-:S02]  /*1990*/  HFMA2 R17, R48, R19, R17 ;  /* 0x0000001330117231 */ /* 0x000fc40000000011 */
[----:B------:R-:W-:Y:S02]  /*19a0*/  HFMA2 R50, R67, 0.0625, 0.0625, R12 ;  /* 0x2c002c0043327831 */ /* 0x000fe4000000000c */
[----:B------:R-:W-:Y:S01]  /*19b0*/  HFMA2 R42, R17, R15, R42 ;  /* 0x0000000f112a7231 */ /* 0x000fe2000000002a */
[----:B------:R-:W-:Y:S01]  /*19c0*/  HFMA2.MMA R43, R16, R32, R43 ;  /* 0x00000020102b7235 */ /* 0x000fe2000000002b */
[----:B------:R-:W-:Y:S01]  /*19d0*/  HFMA2 R62, R50, R19, R62 ;  /* 0x00000013323e7231 */ /* 0x000fe2000000003e */
[----:B------:R-:W-:Y:S02]  /*19e0*/  HFMA2.MMA R60, R49, R19, R60 ;  /* 0x00000013313c7235 */ /* 0x000fe4000000003c */
[----:B------:R-:W0:Y:S06]  /*19f0*/  LDS.128 R16, [UR4+0x110] ;  /* 0x00011004ff107984 */ /* 0x000e2c0008000c00 */
        /* <DEDUP_REMOVED lines=21> */
[----:B------:R-:W-:Y:S02]  /*1b50*/  HFMA2.MMA R39, R60, R13, R39 ;  /* 0x0000000d3c277235 */ /* 0x000fe40000000027 */
[-C--:B0-----:R-:W-:Y:S01]  /*1b60*/  HFMA2.MMA R29, R29, R16.reuse, RZ ;  /* 0x000000101d1d7235 */ /* 0x081fe200000000ff */
[----:B------:R-:W-:Y:S01]  /*1b70*/  HFMA2 R30, R30, R16, RZ.H0_H0 ;  /* 0x000000101e1e7231 */ /* 0x000fe200000400ff */
[----:B------:R-:W-:-:S06]  /*1b80*/  HFMA2.MMA R60, R28, R16, RZ ;  /* 0x000000101c3c7235 */ /* 0x000fcc00000000ff */
[----:B------:R-:W-:Y:S01]  /*1b90*/  HFMA2.MMA R29, R54, R17, R29 ;  /* 0x00000011361d7235 */ /* 0x000fe2000000001d */
[----:B------:R-:W-:Y:S02]  /*1ba0*/  HFMA2 R28, R53, R17, R30 ;  /* 0x00000011351c7231 */ /* 0x000fe4000000001e */
[----:B------:R-:W-:Y:S02]  /*1bb0*/  HFMA2 R16, R31, R16, RZ.H0_H0 ;  /* 0x000000101f107231 */ /* 0x000fe400000400ff */
[----:B------:R-:W-:-:S03]  /*1bc0*/  HFMA2 R56, R56, R18, R28 ;  /* 0x0000001238387231 */ /* 0x000fc6000000001c */
[----:B------:R-:W-:Y:S02]  /*1bd0*/  HFMA2.MMA R55, R55, R18, R29 ;  /* 0x0000001237377235 */ /* 0x000fe4000000001d */
[----:B------:R-:W0:Y:S01]  /*1be0*/  LDS.128 R28, [UR4+0x20] ;  /* 0x00002004ff1c7984 */ /* 0x000e220008000c00 */
[----:B------:R-:W-:Y:S01]  /*1bf0*/  HFMA2.MMA R60, R52, R17, R60 ;  /* 0x00000011343c7235 */ /* 0x000fe2000000003c */
[----:B------:R-:W-:-:S07]  /*1c00*/  HFMA2 R16, R51, R17, R16 ;  /* 0x0000001133107231 */ /* 0x000fce0000000010 */
[----:B------:R-:W-:Y:S01]  /*1c10*/  HFMA2.MMA R60, R57, R18, R60 ;  /* 0x00000012393c7235 */ /* 0x000fe2000000003c */
[----:B------:R-:W-:Y:S01]  /*1c20*/  HFMA2 R18, R46, R18, R16 ;  /* 0x000000122e127231 */ /* 0x000fe20000000010 */
[----:B------:R-:W-:-:S03]  /*1c30*/  HFMA2.MMA R16, R47, R19, R55 ;  /* 0x000000132f107235 */ /* 0x000fc60000000037 */
[----:B------:R-:W-:Y:S01]  /*1c40*/  HFMA2 R18, R50, R19, R18 ;  /* 0x0000001332127231 */ /* 0x000fe20000000012 */
[C---:B--2---:R-:W-:Y:S02]  /*1c50*/  LOP3.LUT R50, R22.reuse, 0xf000f, RZ, 0xc0, !PT ;  /* 0x000f000f16327812 */ /* 0x044fe400078ec0ff */
[----:B------:R-:W-:Y:S01]  /*1c60*/  HFMA2.MMA R60, R49, R19, R60 ;  /* 0x00000013313c7235 */ /* 0x000fe2000000003c */
[----:B------:R-:W-:Y:S01]  /*1c70*/  LOP3.LUT R49, R21, 0xf000f0, RZ, 0xc0, !PT ;  /* 0x00f000f015317812 */ /* 0x000fe200078ec0ff */
[----:B------:R-:W-:Y:S01]  /*1c80*/  HFMA2.MMA R38, R16, R32, R38 ;  /* 0x0000002010267235 */ /* 0x000fe20000000026 */
[----:B------:R-:W-:Y:S02]  /*1c90*/  LOP3.LUT R51, R22, 0xf000f0, RZ, 0xc0, !PT ;  /* 0x00f000f016337812 */ /* 0x000fe400078ec0ff */
[----:B------:R-:W-:Y:S02]  /*1ca0*/  SHF.R.U32.HI R47, RZ, 0x8, R22 ;  /* 0x00000008ff2f7819 */ /* 0x000fe40000011616 */
[----:B------:R-:W-:-:S02]  /*1cb0*/  LOP3.LUT R16, R20, 0xf000f, RZ, 0xc0, !PT ;  /* 0x000f000f14107812 */ /* 0x000fc400078ec0ff */
[----:B------:R-:W-:Y:S02]  /*1cc0*/  LOP3.LUT R22, R49, 0x64006400, RZ, 0xfc, !PT ;  /* 0x6400640031167812 */ /* 0x000fe400078efcff */
[----:B------:R-:W-:Y:S01]  /*1cd0*/  LOP3.LUT R49, R50, 0x64006400, RZ, 0xfc, !PT ;  /* 0x6400640032317812 */ /* 0x000fe200078efcff */
[----:B------:R-:W-:Y:S01]  /*1ce0*/  HFMA2 R56, R48, R19, R56 ;  /* 0x0000001330387231 */ /* 0x000fe20000000038 */
[----:B------:R-:W-:Y:S02]  /*1cf0*/  LOP3.LUT R46, R21, 0xf000f, RZ, 0xc0, !PT ;  /* 0x000f000f152e7812 */ /* 0x000fe400078ec0ff */
[----:B------:R-:W-:Y:S02]  /*1d00*/  LOP3.LUT R19, R16, 0x64006400, RZ, 0xfc, !PT ;  /* 0x6400640010137812 */ /* 0x000fe400078efcff */
[----:B------:R-:W-:Y:S01]  /*1d10*/  LOP3.LUT R17, R20, 0xf000f0, RZ, 0xc0, !PT ;  /* 0x00f000f014117812 */ /* 0x000fe200078ec0ff */
[----:B------:R-:W-:Y:S01]  /*1d20*/  HFMA2.MMA R54, R49, 1, 1, R8 ;  /* 0x3c003c0031367835 */ /* 0x000fe20000000008 */
[C---:B------:R-:W-:Y:S01]  /*1d30*/  LOP3.LUT R52, R23.reuse, 0xf000f, RZ, 0xc0, !PT ;  /* 0x000f000f17347812 */ /* 0x040fe200078ec0ff */
[----:B------:R-:W-:Y:S01]  /*1d40*/  HFMA2 R36, R18, R3, R36 ;  /* 0x0000000312247231 */ /* 0x000fe20000000024 */
[----:B------:R-:W-:-:S02]  /*1d50*/  LOP3.LUT R53, R23, 0xf000f0, RZ, 0xc0, !PT ;  /* 0x00f000f017357812 */ /* 0x000fc400078ec0ff */
[----:B------:R-:W-:Y:S01]  /*1d60*/  SHF.R.U32.HI R48, RZ, 0x8, R23 ;  /* 0x00000008ff307819 */ /* 0x000fe20000011617 */
[----:B------:R-:W-:Y:S01]  /*1d70*/  HADD2 R50, R19, R4 ;  /* 0x0000000413327230 */ /* 0x000fe20000000000 */
[----:B------:R-:W-:Y:S02]  /*1d80*/  LOP3.LUT R23, R46, 0x64006400, RZ, 0xfc, !PT ;  /* 0x640064002e177812 */ /* 0x000fe400078efcff */
[----:B------:R-:W-:Y:S02]  /*1d90*/  LOP3.LUT R18, R17, 0x64006400, RZ, 0xfc, !PT ;  /* 0x6400640011127812 */ /* 0x000fe400078efcff */
[----:B------:R-:W-:Y:S02]  /*1da0*/  LOP3.LUT R46, R51, 0x64006400, RZ, 0xfc, !PT ;  /* 0x64006400332e7812 */ /* 0x000fe400078efcff */
[----:B------:R-:W-:Y:S01]  /*1db0*/  LOP3.LUT R57, R52, 0x64006400, RZ, 0xfc, !PT ;  /* 0x6400640034397812 */ /* 0x000fe200078efcff */
[----:B------:R-:W-:Y:S01]  /*1dc0*/  HFMA2 R34, R62, R3, R34 ;  /* 0x000000033e227231 */ /* 0x000fe20000000022 */
[----:B------:R-:W-:Y:S01]  /*1dd0*/  LOP3.LUT R67, R53, 0x64006400, RZ, 0xfc, !PT ;  /* 0x6400640035437812 */ /* 0x000fe200078efcff */
[----:B------:R-:W-:Y:S01]  /*1de0*/  HFMA2 R37, R56, R15, R37 ;  /* 0x0000000f38257231 */ /* 0x000fe20000000025 */
[----:B------:R-:W-:Y:S01]  /*1df0*/  SHF.R.U32.HI R20, RZ, 0x8, R20 ;  /* 0x00000008ff147819 */ /* 0x000fe20000011614 */
[----:B------:R-:W-:Y:S01]  /*1e00*/  HFMA2 R53, R22, 0.0625, 0.0625, R7 ;  /* 0x2c002c0016357831 */ /* 0x000fe20000000007 */
[----:B------:R-:W-:Y:S01]  /*1e10*/  SHF.R.U32.HI R21, RZ, 0x8, R21 ;  /* 0x00000008ff157819 */ /* 0x000fe20000011615 */
[----:B------:R-:W-:Y:S01]  /*1e20*/  HFMA2.MMA R51, R18, 0.0625, 0.0625, R5 ;  /* 0x2c002c0012337835 */ /* 0x000fe20000000005 */
[----:B------:R-:W-:Y:S01]  /*1e30*/  HADD2 R52, R23, R6 ;  /* 0x0000000617347230 */ /* 0x000fe20000000000 */
[----:B------:R-:W-:Y:S01]  /*1e40*/  HFMA2.MMA R55, R46, 0.0625, 0.0625, R9 ;  /* 0x2c002c002e377835 */ /* 0x000fe20000000009 */
[----:B------:R-:W-:Y:S01]  /*1e50*/  HADD2 R56, R57, R10 ;  /* 0x0000000a39387230 */ /* 0x000fe20000000000 */
[----:B0-----:R-:W-:-:S02]  /*1e60*/  HFMA2.MMA R22, R50, R28, RZ ;  /* 0x0000001c32167235 */ /* 0x001fc400000000ff */
[----:B------:R-:W-:Y:S01]  /*1e70*/  HFMA2.MMA R62, R54, R28, RZ ;  /* 0x0000001c363e7235 */ /* 0x000fe200000000ff */
[----:B------:R-:W-:Y:S01]  /*1e80*/  LOP3.LUT R17, R20, 0xf000f, RZ, 0xc0, !PT ;  /* 0x000f000f14117812 */ /* 0x000fe200078ec0ff */
[----:B------:R-:W-:Y:S01]  /*1e90*/  HFMA2 R57, R67, 0.0625, 0.0625, R12 ;  /* 0x2c002c0043397831 */ /* 0x000fe2000000000c */
[----:B------:R-:W-:Y:S01]  /*1ea0*/  LOP3.LUT R16, R21, 0xf000f, RZ, 0xc0, !PT ;  /* 0x000f000f15107812 */ /* 0x000fe200078ec0ff */
[-C--:B------:R-:W-:Y:S02]  /*1eb0*/  HFMA2 R23, R52, R28.reuse, RZ.H0_H0 ;  /* 0x0000001c34177231 */ /* 0x080fe400000400ff */
[----:B------:R-:W-:Y:S01]  /*1ec0*/  HFMA2 R49, R56, R28, RZ.H0_H0 ;  /* 0x0000001c38317231 */ /* 0x000fe200000400ff */
[-C--:B------:R-:W-:Y:S01]  /*1ed0*/  HFMA2.MMA R22, R51, R29.reuse, R22 ;  /* 0x0000001d33167235 */ /* 0x080fe20000000016 */
[-C--:B------:R-:W-:Y:S01]  /*1ee0*/  HFMA2 R23, R53, R29.reuse, R23 ;  /* 0x0000001d35177231 */ /* 0x080fe20000000017 */
[----:B------:R-:W-:Y:S01]  /*1ef0*/  HFMA2.MMA R62, R55, R29, R62 ;  /* 0x0000001d373e7235 */ /* 0x000fe2000000003e */
[----:B------:R-:W-:Y:S01]  /*1f00*/  HFMA2 R49, R57, R29, R49 ;  /* 0x0000001d39317231 */ /* 0x000fe20000000031 */
[----:B------:R-:W-:-:S02]  /*1f10*/  LOP3.LUT R29, R17, 0x64006400, RZ, 0xfc, !PT ;  /* 0x64006400111d7812 */ /* 0x000fc400078efcff */
[----:B------:R-:W-:Y:S02]  /*1f20*/  LOP3.LUT R67, R16, 0x64006400, RZ, 0xfc, !PT ;  /* 0x6400640010437812 */ /* 0x000fe400078efcff */
[----:B------:R-:W0:Y:S01]  /*1f30*/  LDS.128 R16, [UR4+0x120] ;  /* 0x00012004ff107984 */ /* 0x000e220008000c00 */
[----:B------:R-:W-:Y:S02]  /*1f40*/  LOP3.LUT R46, R48, 0xf000f, RZ, 0xc0, !PT ;  /* 0x000f000f302e7812 */ /* 0x000fe400078ec0ff */
[----:B------:R-:W-:Y:S02]  /*1f50*/  LOP3.LUT R28, R47, 0xf000f, RZ, 0xc0, !PT ;  /* 0x000f000f2f1c7812 */ /* 0x000fe400078ec0ff */
[----:B------:R-:W-:Y:S02]  /*1f60*/  LOP3.LUT R46, R46, 0x64006400, RZ, 0xfc, !PT ;  /* 0x640064002e2e7812 */ /* 0x000fe400078efcff */
[----:B------:R-:W-:Y:S01]  /*1f70*/  LOP3.LUT R69, R28, 0x64006400, RZ, 0xfc, !PT ;  /* 0x640064001c457812 */ /* 0x000fe200078efcff */
[----:B------:R-:W-:-:S03]  /*1f80*/  HFMA2.MMA R28, R67, 1, 1, R6 ;  /* 0x3c003c00431c7835 */ /* 0x000fc60000000006 */
[----:B------:R-:W-:Y:S02]  /*1f90*/  HFMA2.MMA R46, R46, 1, 1, R10 ;  /* 0x3c003c002e2e7835 */ /* 0x000fe4000000000a */
[----:B------:R-:W-:Y:S01]  /*1fa0*/  HFMA2.MMA R35, R60, R13, R35 ;  /* 0x0000000d3c237235 */ /* 0x000fe20000000023 */
[----:B------:R-:W-:Y:S02]  /*1fb0*/  HADD2 R60, R29, R4 ;  /* 0x000000041d3c7230 */ /* 0x000fe40000000000 */
[----:B------:R-:W-:Y:S01]  /*1fc0*/  HADD2 R29, R69, R8 ;  /* 0x00000008451d7230 */ /* 0x000fe20000000000 */
[----:B------:R-:W-:Y:S01]  /*1fd0*/  LOP3.LUT R20, R20, 0xf000f0, RZ, 0xc0, !PT ;  /* 0x00f000f014147812 */ /* 0x000fe200078ec0ff */
[-C--:B------:R-:W-:Y:S02]  /*1fe0*/  HFMA2 R23, R28, R30.reuse, R23 ;  /* 0x0000001e1c177231 */ /* 0x080fe40000000017 */
[-C--:B------:R-:W-:Y:S01]  /*1ff0*/  HFMA2.MMA R22, R60, R30.reuse, R22 ;  /* 0x0000001e3c167235 */ /* 0x080fe20000000016 */
[----:B------:R-:W-:Y:S01]  /*2000*/  HFMA2 R66, R46, R30, R49 ;  /* 0x0000001e2e427231 */ /* 0x000fe20000000031 */
[----:B------:R-:W-:Y:S01]  /*2010*/  HFMA2.MMA R62, R29, R30, R62 ;  /* 0x0000001e1d3e7235 */ /* 0x000fe2000000003e */
[----:B------:R-:W-:-:S02]  /*2020*/  LOP3.LUT R30, R48, 0xf000f0, RZ, 0xc0, !PT ;  /* 0x00f000f0301e7812 */ /* 0x000fc400078ec0ff */
[----:B------:R-:W-:Y:S02]  /*2030*/  LOP3.LUT R21, R21, 0xf000f0, RZ, 0xc0, !PT ;  /* 0x00f000f015157812 */ /* 0x000fe400078ec0ff */
[----:B------:R-:W-:Y:S02]  /*2040*/  LOP3.LUT R20, R20, 0x64006400, RZ, 0xfc, !PT ;  /* 0x6400640014147812 */ /* 0x000fe400078efcff */
[----:B------:R-:W-:Y:S02]  /*2050*/  LOP3.LUT R49, R30, 0x64006400, RZ, 0xfc, !PT ;  /* 0x640064001e317812 */ /* 0x000fe400078efcff */
[----:B------:R-:W-:Y:S02]  /*2060*/  LOP3.LUT R47, R47, 0xf000f0, RZ, 0xc0, !PT ;  /* 0x00f000f02f2f7812 */ /* 0x000fe400078ec0ff */
[----:B------:R-:W-:Y:S01]  /*2070*/  LOP3.LUT R48, R21, 0x64006400, RZ, 0xfc, !PT ;  /* 0x6400640015307812 */ /* 0x000fe200078efcff */
[----:B------:R-:W-:Y:S01]  /*2080*/  HFMA2 R49, R49, 0.0625, 0.0625, R12 ;  /* 0x2c002c0031317831 */ /* 0x000fe2000000000c */
[----:B------:R-:W-:Y:S01]  /*2090*/  HFMA2.MMA R30, R20, 0.0625, 0.0625, R5 ;  /* 0x2c002c00141e7835 */ /* 0x000fe20000000005 */
[----:B------:R-:W-:-:S02]  /*20a0*/  LOP3.LUT R68, R47, 0x64006400, RZ, 0xfc, !PT ;  /* 0x640064002f447812 */ /* 0x000fc400078efcff */
[----:B------:R-:W-:Y:S02]  /*20b0*/  HFMA2 R47, R48, 0.0625, 0.0625, R7 ;  /* 0x2c002c00302f7831 */ /* 0x000fe40000000007 */
[-C--:B------:R-:W-:Y:S01]  /*20c0*/  HFMA2 R20, R49, R31.reuse, R66 ;  /* 0x0000001f31147231 */ /* 0x080fe20000000042 */
[----:B0-----:R-:W-:Y:S01]  /*20d0*/  HFMA2.MMA R67, R54, R16, RZ ;  /* 0x0000001036437235 */ /* 0x001fe200000000ff */
[----:B------:R-:W-:Y:S01]  /*20e0*/  HFMA2 R21, R47, R31, R23 ;  /* 0x0000001f2f157231 */ /* 0x000fe20000000017 */
[----:B------:R-:W-:Y:S01]  /*20f0*/  HFMA2.MMA R22, R30, R31, R22 ;  /* 0x0000001f1e167235 */ /* 0x000fe20000000016 */
[----:B------:R-:W-:Y:S01]  /*2100*/  HFMA2 R40, R20, R3, R40 ;  /* 0x0000000314287231 */ /* 0x000fe20000000028 */
[----:B------:R-:W-:Y:S01]  /*2110*/  HFMA2.MMA R20, R50, R16, RZ ;  /* 0x0000001032147235 */ /* 0x000fe200000000ff */
[----:B------:R-:W-:Y:S02]  /*2120*/  HFMA2 R42, R21, R15, R42 ;  /* 0x0000000f152a7231 */ /* 0x000fe4000000002a */
[----:B------:R-:W-:-:S02]  /*2130*/  HFMA2 R66, R52, R16, RZ.H0_H0 ;  /* 0x0000001034427231 */ /* 0x000fc400000400ff */
[----:B------:R-:W-:Y:S01]  /*2140*/  HFMA2 R21, R56, R16, RZ.H0_H0 ;  /* 0x0000001038157231 */ /* 0x000fe200000400ff */
[-C--:B------:R-:W-:Y:S01]  /*2150*/  HFMA2.MMA R67, R55, R17.reuse, R67 ;  /* 0x0000001137437235 */ /* 0x080fe20000000043 */
[-C--:B------:R-:W-:Y:S01]  /*2160*/  HFMA2 R66, R53, R17.reuse, R66 ;  /* 0x0000001135427231 */ /* 0x080fe20000000042 */
[----:B------:R-:W-:Y:S01]  /*2170*/  HFMA2.MMA R16, R51, R17, R20 ;  /* 0x0000001133107235 */ /* 0x000fe20000000014 */
[----:B------:R-:W-:Y:S01]  /*2180*/  HFMA2 R17, R57, R17, R21 ;  /* 0x0000001139117231 */ /* 0x000fe20000000015 */
[----:B------:R-:W-:Y:S02]  /*2190*/  HFMA2.MMA R43, R22, R32, R43 ;  /* 0x00000020162b7235 */ /* 0x000fe4000000002b */
[----:B------:R-:W0:Y:S04]  /*21a0*/  LDS.128 R20, [UR4+0x220] ;  /* 0x00022004ff147984 */ /* 0x000e280008000c00 */
[----:B------:R-:W-:Y:S01]  /*21b0*/  HFMA2.MMA R16, R60, R18, R16 ;  /* 0x000000123c107235 */ /* 0x000fe20000000010 */
[----:B------:R-:W-:Y:S01]  /*21c0*/  HFMA2 R17, R46, R18, R17 ;  /* 0x000000122e117231 */ /* 0x000fe20000000011 */
[----:B------:R-:W-:-:S02]  /*21d0*/  HFMA2.MMA R48, R68, 0.0625, 0.0625, R9 ;  /* 0x2c002c0044307835 */ /* 0x000fc40000000009 */
[----:B------:R-:W-:-:S04]  /*21e0*/  HFMA2.MMA R67, R29, R18, R67 ;  /* 0x000000121d437235 */ /* 0x000fc80000000043 */
[-C--:B------:R-:W-:Y:S01]  /*21f0*/  HFMA2.MMA R16, R30, R19.reuse, R16 ;  /* 0x000000131e107235 */ /* 0x080fe20000000010 */
[----:B------:R-:W-:Y:S02]  /*2200*/  HFMA2 R17, R49, R19, R17 ;  /* 0x0000001331117231 */ /* 0x000fe40000000011 */
[----:B------:R-:W-:Y:S01]  /*2210*/  HFMA2 R66, R28, R18, R66 ;  /* 0x000000121c427231 */ /* 0x000fe20000000042 */
[----:B------:R-:W-:Y:S01]  /*2220*/  HFMA2.MMA R67, R48, R19, R67 ;  /* 0x0000001330437235 */ /* 0x000fe20000000043 */
[----:B------:R-:W-:Y:S02]  /*2230*/  HFMA2 R34, R17, R3, R34 ;  /* 0x0000000311227231 */ /* 0x000fe40000000022 */
[----:B------:R-:W-:Y:S01]  /*2240*/  HFMA2 R66, R47, R19, R66 ;  /* 0x000000132f427231 */ /* 0x000fe20000000042 */
[----:B------:R-:W-:Y:S02]  /*2250*/  HFMA2.MMA R45, R16, R32, R45 ;  /* 0x00000020102d7235 */ /* 0x000fe4000000002d */
[----:B------:R-:W1:Y:S01]  /*2260*/  LDS.128 R16, [UR4+0x30] ;  /* 0x00003004ff107984 */ /* 0x000e620008000c00 */
[----:B0-----:R-:W-:-:S02]  /*2270*/  HFMA2.MMA R54, R54, R20, RZ ;  /* 0x0000001436367235 */ /* 0x001fc400000000ff */
[----:B------:R-:W-:Y:S01]  /*2280*/  HFMA2.MMA R50, R50, R20, RZ ;  /* 0x0000001432327235 */ /* 0x000fe200000000ff */
[-C--:B------:R-:W-:Y:S02]  /*2290*/  HFMA2 R52, R52, R20.reuse, RZ.H0_H0 ;  /* 0x0000001434347231 */ /* 0x080fe400000400ff */
[----:B------:R-:W-:-:S03]  /*22a0*/  HFMA2 R20, R56, R20, RZ.H0_H0 ;  /* 0x0000001438147231 */ /* 0x000fc600000400ff */
        /* <DEDUP_REMOVED lines=9> */
[----:B---3--:R-:W-:Y:S01]  /*2340*/  LOP3.LUT R28, R26, 0xf000f, RZ, 0xc0, !PT ;  /* 0x000f000f1a1c7812 */ /* 0x008fe200078ec0ff */
[----:B------:R-:W-:-:S03]  /*2350*/  HFMA2 R36, R20, R3, R36 ;  /* 0x0000000314247231 */ /* 0x000fc60000000024 */
[-C--:B------:R-:W-:Y:S01]  /*2360*/  HFMA2.MMA R46, R48, R23.reuse, R54 ;  /* 0x00000017302e7235 */ /* 0x080fe20000000036 */
[----:B------:R-:W-:Y:S02]  /*2370*/  LOP3.LUT R20, R24, 0xf000f, RZ, 0xc0, !PT ;  /* 0x000f000f18147812 */ /* 0x000fe400078ec0ff */
[----:B------:R-:W-:Y:S01]  /*2380*/  LOP3.LUT R29, R28, 0x64006400, RZ, 0xfc, !PT ;  /* 0x640064001c1d7812 */ /* 0x000fe200078efcff */
[----:B------:R-:W-:Y:S01]  /*2390*/  HFMA2.MMA R50, R30, R23, R50 ;  /* 0x000000171e327235 */ /* 0x000fe20000000032 */
[----:B------:R-:W-:Y:S02]  /*23a0*/  LOP3.LUT R21, R24, 0xf000f0, RZ, 0xc0, !PT ;  /* 0x00f000f018157812 */ /* 0x000fe400078ec0ff */
[----:B------:R-:W-:Y:S01]  /*23b0*/  LOP3.LUT R22, R25, 0xf000f, RZ, 0xc0, !PT ;  /* 0x000f000f19167812 */ /* 0x000fe200078ec0ff */
[----:B------:R-:W-:Y:S01]  /*23c0*/  HFMA2.MMA R46, R46, R13, R35 ;  /* 0x0000000d2e2e7235 */ /* 0x000fe20000000023 */
[----:B------:R-:W-:Y:S02]  /*23d0*/  LOP3.LUT R51, R20, 0x64006400, RZ, 0xfc, !PT ;  /* 0x6400640014337812 */ /* 0x000fe400078efcff */
[----:B------:R-:W-:Y:S01]  /*23e0*/  LOP3.LUT R30, R26, 0xf000f0, RZ, 0xc0, !PT ;  /* 0x00f000f01a1e7812 */ /* 0x000fe200078ec0ff */
[----:B------:R-:W-:Y:S01]  /*23f0*/  HFMA2.MMA R29, R29, 1, 1, R8 ;  /* 0x3c003c001d1d7835 */ /* 0x000fe20000000008 */
[----:B------:R-:W-:Y:S01]  /*2400*/  LOP3.LUT R35, R27, 0xf000f, RZ, 0xc0, !PT ;  /* 0x000f000f1b237812 */ /* 0x000fe200078ec0ff */
[----:B------:R-:W-:Y:S01]  /*2410*/  HFMA2 R52, R47, R23, R52 ;  /* 0x000000172f347231 */ /* 0x000fe20000000034 */
[----:B------:R-:W-:Y:S01]  /*2420*/  LOP3.LUT R20, R21, 0x64006400, RZ, 0xfc, !PT ;  /* 0x6400640015147812 */ /* 0x000fe200078efcff */
[----:B------:R-:W-:Y:S01]  /*2430*/  HFMA2.MMA R62, R48, R31, R62 ;  /* 0x0000001f303e7235 */ /* 0x000fe2000000003e */
[----:B------:R-:W-:Y:S01]  /*2440*/  LOP3.LUT R21, R22, 0x64006400, RZ, 0xfc, !PT ;  /* 0x6400640016157812 */ /* 0x000fe200078efcff */
[----:B------:R-:W-:Y:S01]  /*2450*/  HADD2 R51, R51, R4 ;  /* 0x0000000433337230 */ /* 0x000fe20000000000 */
[----:B------:R-:W-:-:S02]  /*2460*/  LOP3.LUT R23, R25, 0xf000f0, RZ, 0xc0, !PT ;  /* 0x00f000f019177812 */ /* 0x000fc400078ec0ff */
[----:B------:R-:W-:Y:S02]  /*2470*/  LOP3.LUT R22, R30, 0x64006400, RZ, 0xfc, !PT ;  /* 0x640064001e167812 */ /* 0x000fe400078efcff */
[----:B------:R-:W-:Y:S02]  /*2480*/  LOP3.LUT R47, R27, 0xf000f0, RZ, 0xc0, !PT ;  /* 0x00f000f01b2f7812 */ /* 0x000fe400078ec0ff */
[----:B------:R-:W-:Y:S01]  /*2490*/  LOP3.LUT R35, R35, 0x64006400, RZ, 0xfc, !PT ;  /* 0x6400640023237812 */ /* 0x000fe200078efcff */
[----:B------:R-:W-:Y:S01]  /*24a0*/  IMAD.WIDE R64, R0, 0x4, R64 ;  /* 0x0000000400407825 */ /* 0x000fe200078e0240 */
[----:B------:R-:W-:Y:S01]  /*24b0*/  LOP3.LUT R48, R23, 0x64006400, RZ, 0xfc, !PT ;  /* 0x6400640017307812 */ /* 0x000fe200078efcff */
[----:B------:R-:W-:Y:S01]  /*24c0*/  HFMA2.MMA R38, R50, R32, R38 ;  /* 0x0000002032267235 */ /* 0x000fe20000000026 */
[----:B------:R-:W-:Y:S01]  /*24d0*/  LOP3.LUT R23, R47, 0x64006400, RZ, 0xfc, !PT ;  /* 0x640064002f177812 */ /* 0x000fe200078efcff */
[----:B------:R-:W-:Y:S01]  /*24e0*/  HFMA2.MMA R49, R20, 0.0625, 0.0625, R5 ;  /* 0x2c002c0014317835 */ /* 0x000fe20000000005 */
[----:B------:R-:W-:Y:S01]  /*24f0*/  HADD2 R30, R21, R6 ;  /* 0x00000006151e7230 */ /* 0x000fe20000000000 */
[----:B------:R-:W-:Y:S01]  /*2500*/  HFMA2.MMA R47, R22, 0.0625, 0.0625, R9 ;  /* 0x2c002c00162f7835 */ /* 0x000fe20000000009 */
[----:B------:R-:W-:Y:S01]  /*2510*/  HADD2 R50, R35, R10 ;  /* 0x0000000a23327230 */ /* 0x000fe20000000000 */
[----:B-1----:R-:W-:-:S02]  /*2520*/  HFMA2.MMA R28, R51, R16, RZ ;  /* 0x00000010331c7235 */ /* 0x002fc400000000ff */
[----:B------:R-:W-:Y:S02]  /*2530*/  HFMA2.MMA R60, R29, R16, RZ ;  /* 0x000000101d3c7235 */ /* 0x000fe400000000ff */
[----:B------:R-:W-:Y:S01]  /*2540*/  HFMA2.MMA R41, R62, R13, R41 ;  /* 0x0000000d3e297235 */ /* 0x000fe20000000029 */
[----:B------:R-:W-:Y:S01]  /*2550*/  MOV R62, R64 ;  /* 0x00000040003e7202 */ /* 0x000fe20000000f00 */
[----:B------:R-:W-:Y:S01]  /*2560*/  HFMA2 R48, R48, 0.0625, 0.0625, R7 ;  /* 0x2c002c0030307831 */ /* 0x000fe20000000007 */
[----:B------:R-:W-:Y:S01]  /*2570*/  SHF.R.U32.HI R25, RZ, 0x8, R25 ;  /* 0x00000008ff197819 */ /* 0x000fe20000011619 */
[----:B------:R-:W-:Y:S01]  /*2580*/  HFMA2 R35, R23, 0.0625, 0.0625, R12 ;  /* 0x2c002c0017237831 */ /* 0x000fe2000000000c */
[----:B------:R-:W-:Y:S01]  /*2590*/  SHF.R.U32.HI R27, RZ, 0x8, R27 ;  /* 0x00000008ff1b7819 */ /* 0x000fe2000001161b */
        /* <DEDUP_REMOVED lines=8> */
[----:B------:R-:W-:Y:S02]  /*2620*/  SHF.R.U32.HI R24, RZ, 0x8, R24 ;  /* 0x00000008ff187819 */ /* 0x000fe40000011618 */
[----:B------:R-:W-:Y:S01]  /*2630*/  SHF.R.U32.HI R26, RZ, 0x8, R26 ;  /* 0x00000008ff1a7819 */ /* 0x000fe2000001161a */
[----:B------:R-:W-:Y:S01]  /*2640*/  HFMA2 R37, R52, R15, R37 ;  /* 0x0000000f34257231 */ /* 0x000fe20000000025 */
[----:B------:R-:W-:Y:S01]  /*2650*/  MOV R31, R65 ;  /* 0x00000041001f7202 */ /* 0x000fe20000000f00 */
[----:B------:R-:W0:Y:S01]  /*2660*/  LDS.128 R20, [UR4+0x130] ;  /* 0x00013004ff147984 */ /* 0x000e220008000c00 */
[----:B------:R-:W-:Y:S02]  /*2670*/  LOP3.LUT R17, R17, 0x64006400, RZ, 0xfc, !PT ;  /* 0x6400640011117812 */ /* 0x000fe400078efcff */
[----:B------:R-:W-:Y:S02]  /*2680*/  LOP3.LUT R65, R54, 0x64006400, RZ, 0xfc, !PT ;  /* 0x6400640036417812 */ /* 0x000fe400078efcff */
[----:B------:R-:W-:-:S02]  /*2690*/  LOP3.LUT R16, R24, 0xf000f, RZ, 0xc0, !PT ;  /* 0x000f000f18107812 */ /* 0x000fc400078ec0ff */
[----:B------:R-:W-:Y:S02]  /*26a0*/  LOP3.LUT R52, R26, 0xf000f, RZ, 0xc0, !PT ;  /* 0x000f000f1a347812 */ /* 0x000fe400078ec0ff */
[----:B------:R-:W-:Y:S01]  /*26b0*/  LOP3.LUT R53, R16, 0x64006400, RZ, 0xfc, !PT ;  /* 0x6400640010357812 */ /* 0x000fe200078efcff */
[----:B------:R-:W-:Y:S01]  /*26c0*/  HFMA2.MMA R16, R65, 1, 1, R10 ;  /* 0x3c003c0041107835 */ /* 0x000fe2000000000a */
[----:B------:R-:W-:Y:S01]  /*26d0*/  LOP3.LUT R55, R52, 0x64006400, RZ, 0xfc, !PT ;  /* 0x6400640034377812 */ /* 0x000fe200078efcff */
[----:B------:R-:W-:Y:S02]  /*26e0*/  HFMA2.MMA R52, R17, 1, 1, R6 ;  /* 0x3c003c0011347835 */ /* 0x000fe40000000006 */
[----:B------:R-:W-:Y:S02]  /*26f0*/  HADD2 R53, R53, R4 ;  /* 0x0000000435357230 */ /* 0x000fe40000000000 */
[----:B------:R-:W-:Y:S01]  /*2700*/  HADD2 R17, R55, R8 ;  /* 0x0000000837117230 */ /* 0x000fe20000000000 */
[----:B------:R-:W-:-:S02]  /*2710*/  LOP3.LUT R24, R24, 0xf000f0, RZ, 0xc0, !PT ;  /* 0x00f000f018187812 */ /* 0x000fc400078ec0ff */
[----:B------:R-:W-:Y:S02]  /*2720*/  LOP3.LUT R25, R25, 0xf000f0, RZ, 0xc0, !PT ;  /* 0x00f000f019197812 */ /* 0x000fe400078ec0ff */
[----:B------:R-:W-:Y:S02]  /*2730*/  LOP3.LUT R26, R26, 0xf000f0, RZ, 0xc0, !PT ;  /* 0x00f000f01a1a7812 */ /* 0x000fe400078ec0ff */
[----:B------:R-:W-:Y:S01]  /*2740*/  LOP3.LUT R27, R27, 0xf000f0, RZ, 0xc0, !PT ;  /* 0x00f000f01b1b7812 */ /* 0x000fe200078ec0ff */
[-C--:B------:R-:W-:Y:S01]  /*2750*/  HFMA2.MMA R28, R53, R18.reuse, R28 ;  /* 0x00000012351c7235 */ /* 0x080fe2000000001c */
[-C--:B------:R-:W-:Y:S01]  /*2760*/  HFMA2 R57, R52, R18.reuse, R57 ;  /* 0x0000001234397231 */ /* 0x080fe20000000039 */
[----:B------:R-:W-:Y:S01]  /*2770*/  HFMA2.MMA R60, R17, R18, R60 ;  /* 0x00000012113c7235 */ /* 0x000fe2000000003c */
[----:B------:R-:W-:Y:S01]  /*2780*/  HFMA2 R64, R16, R18, R64 ;  /* 0x0000001210407231 */ /* 0x000fe20000000040 */
[----:B------:R-:W-:Y:S02]  /*2790*/  LOP3.LUT R18, R24, 0x64006400, RZ, 0xfc, !PT ;  /* 0x6400640018127812 */ /* 0x000fe400078efcff */
[----:B------:R-:W-:-:S02]  /*27a0*/  LOP3.LUT R54, R25, 0x64006400, RZ, 0xfc, !PT ;  /* 0x6400640019367812 */ /* 0x000fc400078efcff */
[----:B------:R-:W-:Y:S02]  /*27b0*/  LOP3.LUT R56, R26, 0x64006400, RZ, 0xfc, !PT ;  /* 0x640064001a387812 */ /* 0x000fe400078efcff */
[----:B------:R-:W-:Y:S02]  /*27c0*/  LOP3.LUT R65, R27, 0x64006400, RZ, 0xfc, !PT ;  /* 0x640064001b417812 */ /* 0x000fe400078efcff */
[----:B------:R-:W1:Y:S01]  /*27d0*/  LDS.128 R24, [UR4+0x230] ;  /* 0x00023004ff187984 */ /* 0x000e620008000c00 */
[----:B------:R-:W-:Y:S02]  /*27e0*/  HFMA2.MMA R18, R18, 0.0625, 0.0625, R5 ;  /* 0x2c002c0012127835 */ /* 0x000fe40000000005 */
[----:B------:R-:W-:Y:S01]  /*27f0*/  HFMA2.MMA R55, R56, 0.0625, 0.0625, R9 ;  /* 0x2c002c0038377835 */ /* 0x000fe20000000009 */
[----:B------:R-:W-:Y:S02]  /*2800*/  HFMA2 R54, R54, 0.0625, 0.0625, R7 ;  /* 0x2c002c0036367831 */ /* 0x000fe40000000007 */
[----:B------:R-:W-:-:S02]  /*2810*/  HFMA2 R56, R65, 0.0625, 0.0625, R12 ;  /* 0x2c002c0041387831 */ /* 0x000fc4000000000c */
[-C--:B------:R-:W-:Y:S01]  /*2820*/  HFMA2 R57, R54, R19.reuse, R57 ;  /* 0x0000001336397231 */ /* 0x080fe20000000039 */
[-C--:B------:R-:W-:Y:S01]  /*2830*/  HFMA2.MMA R28, R18, R19.reuse, R28 ;  /* 0x00000013121c7235 */ /* 0x080fe2000000001c */
[----:B------:R-:W-:Y:S01]  /*2840*/  HFMA2 R64, R56, R19, R64 ;  /* 0x0000001338407231 */ /* 0x000fe20000000040 */
[----:B------:R-:W-:Y:S02]  /*2850*/  HFMA2.MMA R60, R55, R19, R60 ;  /* 0x00000013373c7235 */ /* 0x000fe4000000003c */
[-C--:B0-----:R-:W-:Y:S01]  /*2860*/  HFMA2.MMA R19, R51, R20.reuse, RZ ;  /* 0x0000001433137235 */ /* 0x081fe200000000ff */
[----:B------:R-:W-:Y:S01]  /*2870*/  HFMA2 R42, R57, R15, R42 ;  /* 0x0000000f392a7231 */ /* 0x000fe2000000002a */
[----:B------:R-:W-:-:S06]  /*2880*/  HFMA2.MMA R57, R29, R20, RZ ;  /* 0x000000141d397235 */ /* 0x000fcc00000000ff */
[-C--:B------:R-:W-:Y:S02]  /*2890*/  HFMA2.MMA R19, R49, R21.reuse, R19 ;  /* 0x0000001531137235 */ /* 0x080fe40000000013 */
[----:B------:R-:W-:Y:S02]  /*28a0*/  HFMA2.MMA R57, R47, R21, R57 ;  /* 0x000000152f397235 */ /* 0x000fe40000000039 */
[----:B------:R-:W-:Y:S02]  /*28b0*/  HFMA2.MMA R43, R28, R32, R43 ;  /* 0x000000201c2b7235 */ /* 0x000fe4000000002b */
[----:B------:R-:W-:Y:S02]  /*28c0*/  HFMA2.MMA R28, R60, R13, R41 ;  /* 0x0000000d3c1c7235 */ /* 0x000fe40000000029 */
[----:B------:R-:W-:Y:S01]  /*28d0*/  HFMA2.MMA R19, R53, R22, R19 ;  /* 0x0000001635137235 */ /* 0x000fe20000000013 */
[----:B------:R-:W-:Y:S01]  /*28e0*/  HFMA2 R41, R30, R20, RZ.H0_H0 ;  /* 0x000000141e297231 */ /* 0x000fe200000400ff */
[----:B-1----:R-:W-:-:S02]  /*28f0*/  HFMA2.MMA R51, R51, R24, RZ ;  /* 0x0000001833337235 */ /* 0x002fc400000000ff */
[----:B------:R-:W-:Y:S01]  /*2900*/  HFMA2.MMA R29, R29, R24, RZ ;  /* 0x000000181d1d7235 */ /* 0x000fe200000000ff */
[----:B------:R-:W-:-:S05]  /*2910*/  HFMA2 R20, R50, R20, RZ.H0_H0 ;  /* 0x0000001432147231 */ /* 0x000fca00000400ff */
[-C--:B------:R-:W-:Y:S02]  /*2920*/  HFMA2.MMA R51, R49, R25.reuse, R51 ;  /* 0x0000001931337235 */ /* 0x080fe40000000033 */
[----:B------:R-:W-:Y:S01]  /*2930*/  HFMA2.MMA R29, R47, R25, R29 ;  /* 0x000000192f1d7235 */ /* 0x000fe2000000001d */
[-C--:B------:R-:W-:Y:S01]  /*2940*/  HFMA2 R41, R48, R21.reuse, R41 ;  /* 0x0000001530297231 */ /* 0x080fe20000000029 */
[----:B------:R-:W-:Y:S01]  /*2950*/  HFMA2.MMA R57, R17, R22, R57 ;  /* 0x0000001611397235 */ /* 0x000fe20000000039 */
[----:B------:R-:W-:Y:S01]  /*2960*/  HFMA2 R20, R35, R21, R20 ;  /* 0x0000001523147231 */ /* 0x000fe20000000014 */
[----:B------:R-:W-:Y:S01]  /*2970*/  HFMA2.MMA R19, R18, R23, R19 ;  /* 0x0000001712137235 */ /* 0x000fe20000000013 */
[----:B------:R-:W-:Y:S01]  /*2980*/  IADD3 R14, R14, 0x20, RZ ;  /* 0x000000200e0e7810 */ /* 0x000fe20007ffe0ff */
[-C--:B------:R-:W-:Y:S01]  /*2990*/  HFMA2.MMA R51, R53, R26.reuse, R51 ;  /* 0x0000001a35337235 */ /* 0x080fe20000000033 */
[-C--:B------:R-:W-:Y:S01]  /*29a0*/  HFMA2 R30, R30, R24.reuse, RZ.H0_H0 ;  /* 0x000000181e1e7231 */ /* 0x080fe200000400ff */
[----:B------:R-:W-:Y:S01]  /*29b0*/  HFMA2.MMA R29, R17, R26, R29 ;  /* 0x0000001a111d7235 */ /* 0x000fe2000000001d */
[----:B------:R-:W-:Y:S01]  /*29c0*/  HFMA2 R24, R50, R24, RZ.H0_H0 ;  /* 0x0000001832187231 */ /* 0x000fe200000400ff */
[----:B------:R-:W-:Y:S01]  /*29d0*/  ISETP.GE.AND P0, PT, R14, R63, PT ;  /* 0x0000003f0e00720c */ /* 0x000fe20003f06270 */
[----:B------:R-:W-:-:S02]  /*29e0*/  HFMA2 R41, R52, R22, R41 ;  /* 0x0000001634297231 */ /* 0x000fc40000000029 */
[----:B------:R-:W-:Y:S01]  /*29f0*/  HFMA2 R20, R16, R22, R20 ;  /* 0x0000001610147231 */ /* 0x000fe20000000014 */
[----:B------:R-:W-:Y:S01]  /*2a00*/  HFMA2.MMA R57, R55, R23, R57 ;  /* 0x0000001737397235 */ /* 0x000fe20000000039 */
[-C--:B------:R-:W-:Y:S01]  /*2a10*/  HFMA2 R30, R48, R25.reuse, R30 ;  /* 0x00000019301e7231 */ /* 0x080fe2000000001e */
[----:B------:R-:W-:Y:S01]  /*2a20*/  HFMA2.MMA R45, R19, R32, R45 ;  /* 0x00000020132d7235 */ /* 0x000fe2000000002d */
[----:B------:R-:W-:Y:S01]  /*2a30*/  HFMA2 R24, R35, R25, R24 ;  /* 0x0000001923187231 */ /* 0x000fe20000000018 */
[----:B------:R-:W-:Y:S01]  /*2a40*/  HFMA2.MMA R39, R67, R13, R39 ;  /* 0x0000000d43277235 */ /* 0x000fe20000000027 */
[-C--:B------:R-:W-:Y:S01]  /*2a50*/  HFMA2 R22, R54, R23.reuse, R41 ;  /* 0x0000001736167231 */ /* 0x080fe20000000029 */
[-C--:B------:R-:W-:Y:S01]  /*2a60*/  HFMA2.MMA R19, R18, R27.reuse, R51 ;  /* 0x0000001b12137235 */ /* 0x080fe20000000033 */
[----:B------:R-:W-:Y:S01]  /*2a70*/  HFMA2 R20, R56, R23, R20 ;  /* 0x0000001738147231 */ /* 0x000fe20000000014 */
[----:B------:R-:W-:Y:S01]  /*2a80*/  HFMA2.MMA R23, R55, R27, R29 ;  /* 0x0000001b37177235 */ /* 0x000fe2000000001d */
[----:B------:R-:W-:-:S02]  /*2a90*/  HFMA2 R30, R52, R26, R30 ;  /* 0x0000001a341e7231 */ /* 0x000fc4000000001e */
[----:B------:R-:W-:Y:S01]  /*2aa0*/  HFMA2 R24, R16, R26, R24 ;  /* 0x0000001a10187231 */ /* 0x000fe20000000018 */
[----:B------:R-:W-:Y:S01]  /*2ab0*/  UIADD3 UR4, UR4, 0x40, URZ ;  /* 0x0000004004047890 */ /* 0x000fe2000fffe03f */
[----:B------:R-:W-:Y:S02]  /*2ac0*/  HFMA2 R44, R66, R15, R44 ;  /* 0x0000000f422c7231 */ /* 0x000fe4000000002c */
[-C--:B------:R-:W-:Y:S02]  /*2ad0*/  HFMA2 R30, R54, R27.reuse, R30 ;  /* 0x0000001b361e7231 */ /* 0x080fe4000000001e */
[----:B------:R-:W-:Y:S01]  /*2ae0*/  HFMA2 R18, R56, R27, R24 ;  /* 0x0000001b38127231 */ /* 0x000fe20000000018 */
[----:B------:R-:W-:Y:S02]  /*2af0*/  HFMA2.MMA R66, R57, R13, R39 ;  /* 0x0000000d39427235 */ /* 0x000fe40000000027 */
[----:B------:R-:W-:Y:S02]  /*2b00*/  HFMA2.MMA R35, R19, R32, R38 ;  /* 0x0000002013237235 */ /* 0x000fe40000000026 */
[----:B------:R-:W-:Y:S01]  /*2b10*/  HFMA2.MMA R46, R23, R13, R46 ;  /* 0x0000000d172e7235 */ /* 0x000fe2000000002e */
[----:B------:R-:W-:Y:S01]  /*2b20*/  HFMA2 R40, R64, R3, R40 ;  /* 0x0000000340287231 */ /* 0x000fe20000000028 */
[----:B------:R-:W-:Y:S01]  /*2b30*/  IADD3 R2, R2, 0x20, RZ ;  /* 0x0000002002027810 */ /* 0x000fe20007ffe0ff */
[----:B------:R-:W-:-:S02]  /*2b40*/  HFMA2 R44, R22, R15, R44 ;  /* 0x0000000f162c7231 */ /* 0x000fc4000000002c */
[----:B------:R-:W-:Y:S02]  /*2b50*/  HFMA2 R34, R20, R3, R34 ;  /* 0x0000000314227231 */ /* 0x000fe40000000022 */
[----:B------:R-:W-:Y:S02]  /*2b60*/  HFMA2 R48, R30, R15, R37 ;  /* 0x0000000f1e307231 */ /* 0x000fe40000000025 */
[----:B------:R-:W-:Y:S01]  /*2b70*/  HFMA2 R36, R18, R3, R36 ;  /* 0x0000000312247231 */ /* 0x000fe20000000024 */
[----:B------:R-:W-:Y:S06]  /*2b80*/  @!P0 BRA `(.L_x_1151) ;  /* 0xffffffdc00d48947 */ /* 0x000fec000383ffff */
.L_x_1149:
        /* <DEDUP_REMOVED lines=20> */
.L_x_1155:
[----:B------:R-:W0:Y:S02]  /*2cd0*/  LDS R2, [R4] ;  /* 0x0000000004027984 */ /* 0x000e240000000800 */
[----:B0-----:R-:W-:-:S06]  /*2ce0*/  HADD2 R3, R2, R43 ;  /* 0x0000002b02037230 */ /* 0x001fcc0000000000 */
[----:B------:R-:W0:Y:S02]  /*2cf0*/  ATOMS.CAST.SPIN R3, [R4], R2, R3 ;  /* 0x000000020403738d */ /* 0x000e240001800003 */
[----:B0-----:R-:W-:-:S13]  /*2d00*/  ISETP.EQ.U32.AND P0, PT, R3, 0x1, PT ;  /* 0x000000010300780c */ /* 0x001fda0003f02070 */
[----:B------:R-:W-:Y:S05]  /*2d10*/  @!P0 BRA `(.L_x_1155) ;  /* 0xfffffffc00ec8947 */ /* 0x000fea000383ffff */
[----:B------:R-:W-:Y:S05]  /*2d20*/  BRA `(.L_x_1153) ;  /* 0x00000000000c7947 */ /* 0x000fea0003800000 */
.L_x_1154:
[----:B------:R-:W2:Y:S02]  /*2d30*/  LD.E R2, desc[UR8][R6.64] ;  /* 0x0000000806027980 */ /* 0x000ea4000c101900 */
[----:B--2---:R-:W-:-:S05]  /*2d40*/  IADD3 R3, R43, R2, RZ ;  /* 0x000000022b037210 */ /* 0x004fca0007ffe0ff */
[----:B------:R0:W-:Y:S02]  /*2d50*/  ST.E desc[UR8][R6.64], R3 ;  /* 0x0000000306007985 */ /* 0x0001e4000c101908 */
.L_x_1153:
[----:B------:R-:W-:Y:S05]  /*2d60*/  BSYNC B0 ;  /* 0x0000000000007941 */ /* 0x000fea0003800000 */
.L_x_1152:
        /* <DEDUP_REMOVED lines=9> */
.L_x_1159:
[----:B------:R-:W0:Y:S02]  /*2e00*/  LDS R2, [R8+0x4] ;  /* 0x0000040008027984 */ /* 0x000e240000000800 */
[----:B0-----:R-:W-:-:S10]  /*2e10*/  HFMA2.MMA R3, R2, 1, 1, R9 ;  /* 0x3c003c0002037835 */ /* 0x001fd40000000009 */
[----:B------:R-:W0:Y:S02]  /*2e20*/  ATOMS.CAST.SPIN R3, [R8+0x4], R2, R3 ;  /* 0x000004020803738d */ /* 0x000e240001800003 */
[----:B0-----:R-:W-:-:S13]  /*2e30*/  ISETP.EQ.U32.AND P0, PT, R3, 0x1, PT ;  /* 0x000000010300780c */ /* 0x001fda0003f02070 */
[----:B------:R-:W-:Y:S05]  /*2e40*/  @!P0 BRA `(.L_x_1159) ;  /* 0xfffffffc00ec8947 */ /* 0x000fea000383ffff */
[----:B------:R-:W-:Y:S05]  /*2e50*/  BRA `(.L_x_1157) ;  /* 0x00000000000c7947 */ /* 0x000fea0003800000 */
.L_x_1158:
[----:B------:R-:W0:Y:S02]  /*2e60*/  LD.E R2, desc[UR8][R6.64+0x4] ;  /* 0x0000040806027980 */ /* 0x000e24000c101900 */
[----:B0-----:R-:W-:-:S05]  /*2e70*/  IADD3 R3, R9, R2, RZ ;  /* 0x0000000209037210 */ /* 0x001fca0007ffe0ff */
[----:B------:R1:W-:Y:S02]  /*2e80*/  ST.E desc[UR8][R6.64+0x4], R3 ;  /* 0x0000040306007985 */ /* 0x0003e4000c101908 */
.L_x_1157:
[----:B------:R-:W-:Y:S05]  /*2e90*/  BSYNC B0 ;  /* 0x0000000000007941 */ /* 0x000fea0003800000 */
.L_x_1156:
        /* <DEDUP_REMOVED lines=16> */
.L_x_1163:
[----:B------:R-:W0:Y:S02]  /*2fa0*/  LDS R2, [R8] ;  /* 0x0000000008027984 */ /* 0x000e240000000800 */
[----:B0-----:R-:W-:-:S06]  /*2fb0*/  HADD2 R3, R2, R45 ;  /* 0x0000002d02037230 */ /* 0x001fcc0000000000 */
[----:B------:R-:W0:Y:S02]  /*2fc0*/  ATOMS.CAST.SPIN R3, [R8], R2, R3 ;  /* 0x000000020803738d */ /* 0x000e240001800003 */
[----:B0-----:R-:W-:-:S13]  /*2fd0*/  ISETP.EQ.U32.AND P0, PT, R3, 0x1, PT ;  /* 0x000000010300780c */ /* 0x001fda0003f02070 */
[----:B------:R-:W-:Y:S05]  /*2fe0*/  @!P0 BRA `(.L_x_1163) ;  /* 0xfffffffc00ec8947 */ /* 0x000fea000383ffff */
[----:B------:R-:W-:Y:S05]  /*2ff0*/  BRA `(.L_x_1161) ;  /* 0x00000000000c7947 */ /* 0x000fea0003800000 */
.L_x_1162:
[----:B------:R-:W2:Y:S02]  /*3000*/  LD.E R2, desc[UR8][R6.64] ;  /* 0x0000000806027980 */ /* 0x000ea4000c101900 */
[----:B--2---:R-:W-:-:S05]  /*3010*/  IADD3 R3, R45, R2, RZ ;  /* 0x000000022d037210 */ /* 0x004fca0007ffe0ff */
[----:B------:R0:W-:Y:S02]  /*3020*/  ST.E desc[UR8][R6.64], R3 ;  /* 0x0000000306007985 */ /* 0x0001e4000c101908 */
.L_x_1161:
[----:B------:R-:W-:Y:S05]  /*3030*/  BSYNC B0 ;  /* 0x0000000000007941 */ /* 0x000fea0003800000 */
.L_x_1160:
        /* <DEDUP_REMOVED lines=8> */
.L_x_1167:
[----:B------:R-:W0:Y:S02]  /*30c0*/  LDS R2, [R4] ;  /* 0x0000000004027984 */ /* 0x000e240000000800 */
[----:B0-----:R-:W-:-:S10]  /*30d0*/  HFMA2.MMA R3, R2, 1, 1, R9 ;  /* 0x3c003c0002037835 */ /* 0x001fd40000000009 */
[----:B------:R-:W0:Y:S02]  /*30e0*/  ATOMS.CAST.SPIN R3, [R4], R2, R3 ;  /* 0x000000020403738d */ /* 0x000e240001800003 */
[----:B0-----:R-:W-:-:S13]  /*30f0*/  ISETP.EQ.U32.AND P0, PT, R3, 0x1, PT ;  /* 0x000000010300780c */ /* 0x001fda0003f02070 */
[----:B------:R-:W-:Y:S05]  /*3100*/  @!P0 BRA `(.L_x_1167) ;  /* 0xfffffffc00ec8947 */ /* 0x000fea000383ffff */
[----:B------:R-:W-:Y:S05]  /*3110*/  BRA `(.L_x_1165) ;  /* 0x00000000000c7947 */ /* 0x000fea0003800000 */
.L_x_1166:
[----:B------:R-:W0:Y:S02]  /*3120*/  LD.E R2, desc[UR8][R4.64] ;  /* 0x0000000804027980 */ /* 0x000e24000c101900 */
[----:B0-----:R-:W-:-:S05]  /*3130*/  IADD3 R3, R9, R2, RZ ;  /* 0x0000000209037210 */ /* 0x001fca0007ffe0ff */
[----:B------:R1:W-:Y:S02]  /*3140*/  ST.E desc[UR8][R4.64], R3 ;  /* 0x0000000304007985 */ /* 0x0003e4000c101908 */
.L_x_1165:
[----:B------:R-:W-:Y:S05]  /*3150*/  BSYNC B0 ;  /* 0x0000000000007941 */ /* 0x000fea0003800000 */
.L_x_1164:
        /* <DEDUP_REMOVED lines=10> */
[----:B-1----:R-:W-:Y:S01]  /*3200*/  HFMA2.MMA R5, R46, RZ, -RZ ;  /* 0x000000ff2e057235 */ /* 0x002fe200001000ff */
[----:B0-----:R-:W-:Y:S10]  /*3210*/  @P0 BRA `(.L_x_1169) ;  /* 0x0000000000340947 */ /* 0x001ff40003800000 */
[----:B------:R-:W0:Y:S02]  /*3220*/  QSPC.E.S P0, RZ, [R6] ;  /* 0x0000000006ff73aa */ /* 0x000e240000000500 */
[----:B0-----:R-:W-:Y:S05]  /*3230*/  @!P0 BRA `(.L_x_1170) ;  /* 0x0000000000208947 */ /* 0x001fea0003800000 */
[----:B------:R-:W-:-:S04]  /*3240*/  MOV R2, R6 ;  /* 0x0000000600027202 */ /* 0x000fc80000000f00 */
[----:B------:R-:W-:-:S07]  /*3250*/  MOV R0, R2 ;  /* 0x0000000200007202 */ /* 0x000fce0000000f00 */
.L_x_1171:
[----:B------:R-:W0:Y:S02]  /*3260*/  LDS R2, [R0] ;  /* 0x0000000000027984 */ /* 0x000e240000000800 */
[----:B0-----:R-:W-:-:S06]  /*3270*/  HADD2 R3, R2, R35 ;  /* 0x0000002302037230 */ /* 0x001fcc0000000000 */
[----:B------:R-:W0:Y:S02]  /*3280*/  ATOMS.CAST.SPIN R3, [R0], R2, R3 ;  /* 0x000000020003738d */ /* 0x000e240001800003 */
[----:B0-----:R-:W-:-:S13]  /*3290*/  ISETP.EQ.U32.AND P0, PT, R3, 0x1, PT ;  /* 0x000000010300780c */ /* 0x001fda0003f02070 */
[----:B------:R-:W-:Y:S05]  /*32a0*/  @!P0 BRA `(.L_x_1171) ;  /* 0xfffffffc00ec8947 */ /* 0x000fea000383ffff */
[----:B------:R-:W-:Y:S05]  /*32b0*/  BRA `(.L_x_1169) ;  /* 0x00000000000c7947 */ /* 0x000fea0003800000 */
.L_x_1170:
[----:B------:R-:W2:Y:S02]  /*32c0*/  LD.E R0, desc[UR8][R6.64] ;  /* 0x0000000806007980 */ /* 0x000ea4000c101900 */
[----:B--2---:R-:W-:-:S05]  /*32d0*/  IADD3 R3, R35, R0, RZ ;  /* 0x0000000023037210 */ /* 0x004fca0007ffe0ff */
[----:B------:R0:W-:Y:S02]  /*32e0*/  ST.E desc[UR8][R6.64], R3 ;  /* 0x0000000306007985 */ /* 0x0001e4000c101908 */
.L_x_1169:
[----:B------:R-:W-:Y:S05]  /*32f0*/  BSYNC B0 ;  /* 0x0000000000007941 */ /* 0x000fea0003800000 */
.L_x_1168:
[----:B------:R1:W-:Y:S02]  /*3300*/  ATOM.E.ADD.F16x2.RN.STRONG.GPU P0, RZ, desc[UR8][R6.64+0x4], R5 ;  /* 0x0000040506ff79a2 */ /* 0x0003e4000810e1c8 */
[----:B-1----:R-:W-:Y:S05]  /*3310*/  @P0 EXIT ;  /* 0x000000000000094d */ /* 0x002fea0003800000 */
[----:B------:R-:W1:Y:S02]  /*3320*/  QSPC.E.S P0, RZ, [R6+0x4] ;  /* 0x0000040006ff73aa */ /* 0x000e640000000500 */
[----:B-1----:R-:W-:Y:S05]  /*3330*/  @!P0 BRA `(.L_x_1172) ;  /* 0x0000000000208947 */ /* 0x002fea0003800000 */
[----:B------:R-:W-:-:S04]  /*3340*/  MOV R2, R6 ;  /* 0x0000000600027202 */ /* 0x000fc80000000f00 */
[----:B------:R-:W-:-:S07]  /*3350*/  MOV R0, R2 ;  /* 0x0000000200007202 */ /* 0x000fce0000000f00 */
.L_x_1173:
[----:B------:R-:W0:Y:S02]  /*3360*/  LDS R2, [R0+0x4] ;  /* 0x0000040000027984 */ /* 0x000e240000000800 */
[----:B0-----:R-:W-:-:S10]  /*3370*/  HFMA2.MMA R3, R2, 1, 1, R5 ;  /* 0x3c003c0002037835 */ /* 0x001fd40000000005 */
[----:B------:R-:W0:Y:S02]  /*3380*/  ATOMS.CAST.SPIN R3, [R0+0x4], R2, R3 ;  /* 0x000004020003738d */ /* 0x000e240001800003 */
[----:B0-----:R-:W-:-:S13]  /*3390*/  ISETP.EQ.U32.AND P0, PT, R3, 0x1, PT ;  /* 0x000000010300780c */ /* 0x001fda0003f02070 */
[----:B------:R-:W-:Y:S05]  /*33a0*/  @!P0 BRA `(.L_x_1173) ;  /* 0xfffffffc00ec8947 */ /* 0x000fea000383ffff */
[----:B------:R-:W-:Y:S05]  /*33b0*/  EXIT ;  /* 0x000000000000794d */ /* 0x000fea0003800000 */
.L_x_1172:
[----:B------:R-:W0:Y:S02]  /*33c0*/  LD.E R0, desc[UR8][R6.64+0x4] ;  /* 0x0000040806007980 */ /* 0x000e24000c101900 */
[----:B0-----:R-:W-:-:S05]  /*33d0*/  IADD3 R3, R5, R0, RZ ;  /* 0x0000000005037210 */ /* 0x001fca0007ffe0ff */
[----:B------:R-:W-:Y:S01]  /*33e0*/  ST.E desc[UR8][R6.64+0x4], R3 ;  /* 0x0000040306007985 */ /* 0x000fe2000c101908 */
[----:B------:R-:W-:Y:S05]  /*33f0*/  EXIT ;  /* 0x000000000000794d */ /* 0x000fea0003800000 */
.L_x_1174:
        /* <DEDUP_REMOVED lines=16> */
.L_x_4032:


//--------------------- .text._Z28gemm_half_q_half_gptq_kernelILi2ELb0ELb1EEvPK6__halfPKjS4_S2_PS0_iiiiiPKtibS2_i --------------------------
	.section	.text._Z28gemm_half_q_half_gptq_kernelILi2ELb0ELb1EEvPK6__halfPKjS4_S2_PS0_iiiiiPKtibS2_i,"ax",@progbits
	.align	128
        .global         _Z28gemm_half_q_half_gptq_kernelILi2ELb0ELb1EEvPK6__halfPKjS4_S2_PS0_iiiiiPKtibS2_i
        .type           _Z28gemm_half_q_half_gptq_kernelILi2ELb0ELb1EEvPK6__halfPKjS4_S2_PS0_iiiiiPKtibS2_i,@function
        .size           _Z28gemm_half_q_half_gptq_kernelILi2ELb0ELb1EEvPK6__halfPKjS4_S2_PS0_iiiiiPKtibS2_i,(.L_x_4033 - _Z28gemm_half_q_half_gptq_kernelILi2ELb0ELb1EEvPK6__halfPKjS4_S2_PS0_iiiiiPKtibS2_i)
        .other          _Z28gemm_half_q_half_gptq_kernelILi2ELb0ELb1EEvPK6__halfPKjS4_S2_PS0_iiiiiPKtibS2_i,@"STO_CUDA_ENTRY STV_DEFAULT"
_Z28gemm_half_q_half_gptq_kernelILi2ELb0ELb1EEvPK6__halfPKjS4_S2_PS0_iiiiiPKtibS2_i:
.text._Z28gemm_half_q_half_gptq_kernelILi2ELb0ELb1EEvPK6__halfPKjS4_S2_PS0_iiiiiPKtibS2_i:
        /* <DEDUP_REMOVED lines=10> */
[C---:B--2---:R-:W-:Y:S02]  /*00a0*/  IADD3 R0, R24.reuse, R3, RZ ;  /* 0x0000000318007210 */ /* 0x044fe40007ffe0ff */
[----:B-1----:R-:W-:Y:S01]  /*00b0*/  VIADDMNMX R33, R24, 0x80, R6, PT ;  /* 0x0000008018217846 */ /* 0x002fe20003800106 */
[----:B---3--:R-:W-:-:S03]  /*00c0*/  IMAD R2, R2, 0x80, R3 ;  /* 0x0000008002027824 */ /* 0x008fc600078e0203 */
        /* <DEDUP_REMOVED lines=32> */
.L_x_1177:
[----:B------:R-:W-:Y:S01]  /*02d0*/  IADD3 R3, R5, R6, RZ ;  /* 0x0000000605037210 */ /* 0x000fe20007ffe0ff */
[----:B------:R-:W-:Y:S01]  /*02e0*/  ULDC.64 UR6, c[0x0][0x210] ;  /* 0x0000840000067ab9 */ /* 0x000fe20000000a00 */
[C---:B------:R-:W-:Y:S02]  /*02f0*/  IADD3 R5, P0, R0.reuse, R5, RZ ;  /* 0x0000000500057210 */ /* 0x040fe40007f1e0ff */
[----:B------:R-:W-:Y:S02]  /*0300*/  IADD3 R0, P1, R0, R3, RZ ;  /* 0x0000000300007210 */ /* 0x000fe40007f3e0ff */
[----:B------:R-:W-:Y:S02]  /*0310*/  IADD3.X R6, R7, R4, RZ, P0, !PT ;  /* 0x0000000407067210 */ /* 0x000fe400007fe4ff */
[----:B------:R-:W-:Y:S02]  /*0320*/  LEA R2, P0, R5, UR6, 0x1 ;  /* 0x0000000605027c11 */ /* 0x000fe4000f8008ff */
[----:B------:R-:W-:-:S02]  /*0330*/  LEA.HI.X.SX32 R7, R3, R7, 0x1, P1 ;  /* 0x0000000703077211 */ /* 0x000fc400008f0eff */
[C---:B------:R-:W-:Y:S02]  /*0340*/  LEA R4, P1, R0.reuse, UR6, 0x1 ;  /* 0x0000000600047c11 */ /* 0x040fe4000f8208ff */
[----:B------:R-:W-:Y:S02]  /*0350*/  LEA.HI.X R3, R5, UR7, R6, 0x1, P0 ;  /* 0x0000000705037c11 */ /* 0x000fe400080f0c06 */
[----:B------:R-:W-:-:S04]  /*0360*/  LEA.HI.X R5, R0, UR7, R7, 0x1, P1 ;  /* 0x0000000700057c11 */ /* 0x000fc800088f0c07 */
[----:B------:R-:W2:Y:S04]  /*0370*/  LDG.E.U16.CONSTANT R3, desc[UR8][R2.64] ;  /* 0x0000000802037981 */ /* 0x000ea8000c1e9500 */
[----:B------:R-:W3:Y:S04]  /*0380*/  LDG.E.U16.CONSTANT R5, desc[UR8][R4.64] ;  /* 0x0000000804057981 */ /* 0x000ee8000c1e9500 */
[----:B--2---:R1:W-:Y:S04]  /*0390*/  STS.U16 [R8], R3 ;  /* 0x0000000308007388 */ /* 0x0043e80000000400 */
[----:B---3--:R1:W-:Y:S02]  /*03a0*/  STS.U16 [R8+0x100], R5 ;  /* 0x0001000508007388 */ /* 0x0083e40000000400 */
.L_x_1176:
[----:B------:R-:W-:Y:S05]  /*03b0*/  BSYNC B0 ;  /* 0x0000000000007941 */ /* 0x000fea0003800000 */
.L_x_1175:
[----:B------:R-:W-:Y:S02]  /*03c0*/  ULDC UR5, c[0x0][0x23c] ;  /* 0x00008f0000057ab9 */ /* 0x000fe40000000800 */
[----:B------:R-:W-:-:S05]  /*03d0*/  IMAD.U32 R32, RZ, RZ, UR5 ;  /* 0x00000005ff207e24 */ /* 0x000fca000f8e00ff */
[----:B------:R-:W-:-:S13]  /*03e0*/  ISETP.GE.AND P0, PT, R31, R32, PT ;  /* 0x000000201f00720c */ /* 0x000fda0003f06270 */
[----:B------:R-:W-:Y:S05]  /*03f0*/  @P0 EXIT ;  /* 0x000000000000094d */ /* 0x000fea0003800000 */
[----:B------:R-:W0:Y:S01]  /*0400*/  LDC R11, c[0x0][0x248] ;  /* 0x00009200ff0b7b82 */ /* 0x000e220000000800 */
[----:B------:R-:W-:Y:S01]  /*0410*/  SHF.L.U32 R30, R31, 0x2, RZ ;  /* 0x000000021f1e7819 */ /* 0x000fe200000006ff */
[----:B------:R-:W-:Y:S01]  /*0420*/  ULDC.U8 UR5, c[0x0][0x25c] ;  /* 0x0000970000057ab9 */ /* 0x000fe20000000000 */
[----:B01----:R-:W-:-:S04]  /*0430*/  IABS R5, R11 ;  /* 0x0000000b00057213 */ /* 0x003fc80000000000 */
[----:B------:R-:W0:Y:S08]  /*0440*/  I2F.RP R0, R5 ;  /* 0x0000000500007306 */ /* 0x000e300000209400 */
[----:B0-----:R-:W0:Y:S02]  /*0450*/  MUFU.RCP R0, R0 ;  /* 0x0000000000007308 */ /* 0x001e240000001000 */
[----:B0-----:R-:W-:-:S06]  /*0460*/  IADD3 R2, R0, 0xffffffe, RZ ;  /* 0x0ffffffe00027810 */ /* 0x001fcc0007ffe0ff */
[----:B------:R0:W1:Y:S02]  /*0470*/  F2I.FTZ.U32.TRUNC.NTZ R3, R2 ;  /* 0x0000000200037305 */ /* 0x000064000021f000 */
[----:B0-----:R-:W-:Y:S01]  /*0480*/  IMAD.MOV.U32 R2, RZ, RZ, RZ ;  /* 0x000000ffff027224 */ /* 0x001fe200078e00ff */
[----:B-1----:R-:W-:-:S05]  /*0490*/  IADD3 R4, RZ, -R3, RZ ;  /* 0x80000003ff047210 */ /* 0x002fca0007ffe0ff */
[----:B------:R-:W-:Y:S01]  /*04a0*/  IMAD R7, R4, R5, RZ ;  /* 0x0000000504077224 */ /* 0x000fe200078e02ff */
[----:B------:R-:W-:-:S03]  /*04b0*/  IABS R4, R24 ;  /* 0x0000001800047213 */ /* 0x000fc60000000000 */
        /* <DEDUP_REMOVED lines=9> */
[-C--:B------:R-:W-:Y:S01]  /*0550*/  @!P2 IADD3 R0, R0, -R5.reuse, RZ ;  /* 0x800000050000a210 */ /* 0x080fe20007ffe0ff */
[----:B------:R-:W-:Y:S01]  /*0560*/  @!P2 VIADD R28, R28, 0x1 ;  /* 0x000000011c1ca836 */ /* 0x000fe20000000000 */
[----:B------:R-:W-:Y:S02]  /*0570*/  ISETP.NE.AND P2, PT, R11, RZ, PT ;  /* 0x000000ff0b00720c */ /* 0x000fe40003f45270 */
[----:B------:R-:W-:Y:S02]  /*0580*/  ISETP.GE.U32.AND P0, PT, R0, R5, PT ;  /* 0x000000050000720c */ /* 0x000fe40003f06070 */
[----:B------:R-:W-:-:S04]  /*0590*/  LOP3.LUT R0, R24, R11, RZ, 0x3c, !PT ;  /* 0x0000000b18007212 */ /* 0x000fc800078e3cff */
[----:B------:R-:W-:-:S07]  /*05a0*/  ISETP.GE.AND P1, PT, R0, RZ, PT ;  /* 0x000000ff0000720c */ /* 0x000fce0003f26270 */
        /* <DEDUP_REMOVED lines=10> */
[----:B------:R-:W-:Y:S01]  /*0650*/  LOP3.LUT R30, R30, 0x10, RZ, 0xc0, !PT ;  /* 0x000000101e1e7812 */ /* 0x000fe200078ec0ff */
[----:B------:R-:W-:Y:S01]  /*0660*/  IMAD.IADD R7, R31, 0x1, R0 ;  /* 0x000000011f077824 */ /* 0x000fe200078e0200 */
[----:B------:R-:W-:Y:S01]  /*0670*/  UPRMT UR5, UR5, 0x8880, URZ ;  /* 0x0000888005057896 */ /* 0x000fe2000800003f */
[----:B------:R-:W-:Y:S05]  /*0680*/  I2F.F16 R12, -0x40 ;  /* 0xffffffc0000c7906 */ /* 0x000fea0000200c00 */
[----:B------:R-:W-:-:S04]  /*0690*/  ISETP.NE.AND P0, PT, RZ, UR5, PT ;  /* 0x00000005ff007c0c */ /* 0x000fc8000bf05270 */
[----:B------:R-:W-:Y:S01]  /*06a0*/  ISETP.NE.OR P0, PT, R13, RZ, !P0 ;  /* 0x000000ff0d00720c */ /* 0x000fe20004705670 */
[----:B0-----:R-:W-:-:S05]  /*06b0*/  IMAD.WIDE R4, R7, 0x2, R4 ;  /* 0x0000000207047825 */ /* 0x001fca00078e0204 */
[----:B------:R-:W5:Y:S04]  /*06c0*/  LDG.E.CONSTANT R7, desc[UR8][R4.64] ;  /* 0x0000000804077981 */ /* 0x000f68000c1e9900 */
[----:B------:R0:W5:Y:S01]  /*06d0*/  LDG.E.CONSTANT R9, desc[UR8][R4.64+0x4] ;  /* 0x0000040804097981 */ /* 0x000162000c1e9900 */
[----:B------:R-:W-:Y:S01]  /*06e0*/  ISETP.GE.AND P1, PT, R24, R33, PT ;  /* 0x000000211800720c */ /* 0x000fe20003f26270 */
[----:B------:R-:W-:Y:S01]  /*06f0*/  IMAD.MOV.U32 R38, RZ, RZ, RZ ;  /* 0x000000ffff267224 */ /* 0x000fe200078e00ff */
        /* <DEDUP_REMOVED lines=19> */
[----:B------:R-:W-:-:S05]  /*0830*/  IMAD R3, R32, UR4, R31 ;  /* 0x0000000420037c24 */ /* 0x000fca000f8e021f */
[C---:B------:R-:W-:Y:S01]  /*0840*/  IADD3 R5, R3.reuse, R32, RZ ;  /* 0x0000002003057210 */ /* 0x040fe20007ffe0ff */
[----:B0-----:R-:W-:-:S04]  /*0850*/  IMAD.WIDE R2, R3, 0x2, R14 ;  /* 0x0000000203027825 */ /* 0x001fc800078e020e */
[----:B------:R-:W-:Y:S01]  /*0860*/  IMAD.WIDE R14, R5, 0x2, R14 ;  /* 0x00000002050e7825 */ /* 0x000fe200078e020e */
[----:B------:R0:W-:Y:S04]  /*0870*/  STG.E.64 desc[UR8][R2.64], RZ ;  /* 0x000000ff02007986 */ /* 0x0001e8000c101b08 */
[----:B------:R0:W-:Y:S02]  /*0880*/  STG.E.64 desc[UR8][R14.64], RZ ;  /* 0x000000ff0e007986 */ /* 0x0001e4000c101b08 */
.L_x_1178:
[----:B------:R-:W-:Y:S01]  /*0890*/  LOP3.LUT R10, R10, 0xe400, RZ, 0xfc, !PT ;  /* 0x0000e4000a0a7812 */ /* 0x000fe200078efcff */
[----:B------:R-:W-:Y:S01]  /*08a0*/  BAR.SYNC.DEFER_BLOCKING 0x0 ;  /* 0x0000000000007b1d */ /* 0x000fe20000010000 */
[----:B------:R-:W-:Y:S01]  /*08b0*/  LOP3.LUT R16, R16, 0xe400, RZ, 0xfc, !PT ;  /* 0x0000e40010107812 */ /* 0x000fe200078efcff */
[----:B------:R-:W-:Y:S01]  /*08c0*/  HFMA2.MMA R45, -RZ, RZ, 0, 0 ;  /* 0x00000000ff2d7435 */ /* 0x000fe200000001ff */
[----:B------:R-:W-:Y:S01]  /*08d0*/  LOP3.LUT R17, R17, 0xe400, RZ, 0xfc, !PT ;  /* 0x0000e40011117812 */ /* 0x000fe200078efcff */
[----:B------:R-:W-:Y:S01]  /*08e0*/  HFMA2.MMA R43, -RZ, RZ, 0, 0 ;  /* 0x00000000ff2b7435 */ /* 0x000fe200000001ff */
[----:B------:R-:W-:Y:S01]  /*08f0*/  LOP3.LUT R18, R18, 0xe400, RZ, 0xfc, !PT ;  /* 0x0000e40012127812 */ /* 0x000fe200078efcff */
[----:B------:R-:W-:Y:S01]  /*0900*/  IMAD.MOV.U32 R47, RZ, RZ, RZ ;  /* 0x000000ffff2f7224 */ /* 0x000fe200078e00ff */
[----:B-----5:R-:W-:Y:S02]  /*0910*/  PRMT R27, R7, 0x5410, R7 ;  /* 0x00005410071b7816 */ /* 0x020fe40000000007 */
[----:B------:R-:W-:-:S02]  /*0920*/  CS2R R36, SRZ ;  /* 0x0000000000247805 */ /* 0x000fc4000001ff00 */
[----:B------:R-:W-:Y:S01]  /*0930*/  PRMT R26, R7, 0x7632, R7 ;  /* 0x00007632071a7816 */ /* 0x000fe20000000007 */
[----:B------:R-:W-:Y:S01]  /*0940*/  IMAD.MOV.U32 R39, RZ, RZ, RZ ;  /* 0x000000ffff277224 */ /* 0x000fe200078e00ff */
[C-C-:B------:R-:W-:Y:S02]  /*0950*/  PRMT R0, R9.reuse, 0x5410, R9.reuse ;  /* 0x0000541009007816 */ /* 0x140fe40000000009 */
[----:B0-----:R-:W-:Y:S02]  /*0960*/  PRMT R2, R9, 0x7632, R9 ;  /* 0x0000763209027816 */ /* 0x001fe40000000009 */
[----:B------:R-:W-:Y:S02]  /*0970*/  MOV R41, RZ ;  /* 0x000000ff00297202 */ /* 0x000fe40000000f00 */
[----:B------:R-:W-:Y:S02]  /*0980*/  PRMT R3, R10, 0x5410, R10 ;  /* 0x000054100a037816 */ /* 0x000fe4000000000a */
[----:B------:R-:W-:-:S02]  /*0990*/  PRMT R5, R16, 0x5410, R16 ;  /* 0x0000541010057816 */ /* 0x000fc40000000010 */
[----:B------:R-:W-:Y:S02]  /*09a0*/  PRMT R7, R17, 0x5410, R17 ;  /* 0x0000541011077816 */ /* 0x000fe40000000011 */
[----:B------:R-:W-:Y:S01]  /*09b0*/  PRMT R9, R18, 0x5410, R18 ;  /* 0x0000541012097816 */ /* 0x000fe20000000012 */
[----:B------:R-:W-:Y:S06]  /*09c0*/  @P1 BRA `(.L_x_1179) ;  /* 0x0000001c00181947 */ /* 0x000fec0003800000 */
[----:B------:R-:W-:Y:S01]  /*09d0*/  SHF.R.S32.HI R13, RZ, 0x1f, R24 ;  /* 0x0000001fff0d7819 */ /* 0x000fe20000011418 */
[----:B------:R-:W0:Y:S01]  /*09e0*/  S2UR UR5, SR_CgaCtaId ;  /* 0x00000000000579c3 */ /* 0x000e220000008800 */
[----:B------:R-:W-:Y:S01]  /*09f0*/  ULDC.64 UR6, c[0x0][0x218] ;  /* 0x0000860000067ab9 */ /* 0x000fe20000000a00 */
[----:B------:R-:W-:Y:S01]  /*0a00*/  UMOV UR4, 0x400 ;  /* 0x0000040000047882 */ /* 0x000fe20000000000 */
[----:B------:R-:W-:Y:S01]  /*0a10*/  LEA.HI R13, R13, R24, RZ, 0x3 ;  /* 0x000000180d0d7211 */ /* 0x000fe200078f18ff */
[----:B------:R-:W-:-:S03]  /*0a20*/  IMAD.MOV.U32 R38, RZ, RZ, RZ ;  /* 0x000000ffff267224 */ /* 0x000fc600078e00ff */
        /* <DEDUP_REMOVED lines=10> */
[----:B------:R-:W-:Y:S02]  /*0ad0*/  MOV R11, R12 ;  /* 0x0000000c000b7202 */ /* 0x000fe40000000f00 */
[----:B------:R-:W-:-:S07]  /*0ae0*/  MOV R25, R10 ;  /* 0x0000000a00197202 */ /* 0x000fce0000000f00 */
.L_x_1181:
[----:B------:R-:W2:Y:S01]  /*0af0*/  LDG.E.128.CONSTANT R20, desc[UR8][R34.64] ;  /* 0x0000000822147981 */ /* 0x000ea2000c1e9d00 */
[----:B------:R-:W-:-:S03]  /*0b00*/  ISETP.NE.AND P0, PT, R24, R25, PT ;  /* 0x000000191800720c */ /* 0x000fc60003f05270 */
[----:B------:R-:W0:Y:S04]  /*0b10*/  LDS.128 R12, [UR4] ;  /* 0x00000004ff0c7984 */ /* 0x000e280008000c00 */
[----:B------:R-:W1:Y:S01]  /*0b20*/  LDS.128 R16, [UR4+0x100] ;  /* 0x00010004ff107984 */ /* 0x000e620008000c00 */
[C---:B--2---:R-:W-:Y:S02]  /*0b30*/  LOP3.LUT R32, R20.reuse, 0xf000f, RZ, 0xc0, !PT ;  /* 0x000f000f14207812 */ /* 0x044fe400078ec0ff */
        /* <DEDUP_REMOVED lines=27> */
[----:B------:R-:W-:Y:S02]  /*0cf0*/  LOP3.LUT R0, R0, 0xf, RZ, 0xc0, !PT ;  /* 0x0000000f00007812 */ /* 0x000fe400078ec0ff */
[----:B------:R-:W-:Y:S01]  /*0d00*/  LOP3.LUT R3, R9, 0xe400, RZ, 0xfc, !PT ;  /* 0x0000e40009037812 */ /* 0x000fe200078efcff */
[----:B------:R-:W5:Y:S01]  /*0d10*/  I2F.F16 R6, R40 ;  /* 0x0000002800067306 */ /* 0x000f620000200c00 */
[----:B0-----:R-:W-:Y:S02]  /*0d20*/  LOP3.LUT R5, R40, 0xe400, RZ, 0xfc, !PT ;  /* 0x0000e40028057812 */ /* 0x001fe400078efcff */
[----:B-1----:R-:W-:Y:S02]  /*0d30*/  LOP3.LUT R9, R0, 0xe400, RZ, 0xfc, !PT ;  /* 0x0000e40000097812 */ /* 0x002fe400078efcff */
[----:B---3--:R-:W-:Y:S01]  /*0d40*/  PRMT R27, R26, 0x5410, R26 ;  /* 0x000054101a1b7816 */ /* 0x008fe2000000001a */
[----:B--2---:R-:W-:-:S02]  /*0d50*/  HADD2 R4, R25.H0_H0, -R2.H0_H0 ;  /* 0xa000000219047230 */ /* 0x004fc40000000800 */
[----:B------:R0:W1:Y:S01]  /*0d60*/  I2F.F16 R8, R42 ;  /* 0x0000002a00087306 */ /* 0x0000620000200c00 */
[----:B----4-:R-:W-:Y:S02]  /*0d70*/  PRMT R2, R7, 0x7632, R7 ;  /* 0x0000763207027816 */ /* 0x010fe40000000007 */
[----:B------:R-:W-:Y:S02]  /*0d80*/  PRMT R26, R26, 0x7632, R26 ;  /* 0x000076321a1a7816 */ /* 0x000fe4000000001a */
[----:B------:R-:W-:Y:S01]  /*0d90*/  PRMT R3, R3, 0x5410, R3 ;  /* 0x0000541003037816 */ /* 0x000fe20000000003 */
[----:B-----5:R-:W-:Y:S02]  /*0da0*/  HADD2 R6, R25.H0_H0, -R6.H0_H0 ;  /* 0xa000000619067230 */ /* 0x020fe40000000800 */
[----:B------:R2:W3:Y:S01]  /*0db0*/  I2F.F16 R11, R0 ;  /* 0x00000000000b7306 */ /* 0x0004e20000200c00 */
[----:B0-----:R-:W-:Y:S02]  /*0dc0*/  LOP3.LUT R42, R42, 0xe400, RZ, 0xfc, !PT ;  /* 0x0000e4002a2a7812 */ /* 0x001fe400078efcff */
[----:B------:R-:W-:-:S02]  /*0dd0*/  PRMT R5, R5, 0x5410, R5 ;  /* 0x0000541005057816 */ /* 0x000fc40000000005 */
[----:B------:R-:W-:Y:S01]  /*0de0*/  PRMT R9, R9, 0x5410, R9 ;  /* 0x0000541009097816 */ /* 0x000fe20000000009 */
[C---:B-1----:R-:W-:Y:S01]  /*0df0*/  HADD2 R8, R25.reuse.H0_H0, -R8.H0_H0 ;  /* 0xa000000819087230 */ /* 0x042fe20000000800 */
[----:B--2---:R-:W-:Y:S02]  /*0e00*/  PRMT R0, R7, 0x5410, R7 ;  /* 0x0000541007007816 */ /* 0x004fe40000000007 */
[----:B------:R-:W-:Y:S01]  /*0e10*/  PRMT R7, R42, 0x5410, R42 ;  /* 0x000054102a077816 */ /* 0x000fe2000000002a */
[----:B---3--:R-:W-:Y:S01]  /*0e20*/  HADD2 R11, R25.H0_H0, -R11.H0_H0 ;  /* 0xa000000b190b7230 */ /* 0x008fe20000000800 */
[----:B------:R-:W-:-:S07]  /*0e30*/  MOV R25, R10 ;  /* 0x0000000a00197202 */ /* 0x000fce0000000f00 */
.L_x_1180:
[----:B------:R-:W-:Y:S01]  /*0e40*/  HFMA2.MMA R32, R32, 1, 1, R3 ;  /* 0x3c003c0020207835 */ /* 0x000fe20000000003 */
[----:B------:R-:W-:Y:S01]  /*0e50*/  SHF.R.U32.HI R44, RZ, 0x8, R20 ;  /* 0x00000008ff2c7819 */ /* 0x000fe20000011614 */
[----:B------:R-:W-:-:S03]  /*0e60*/  HFMA2.MMA R49, R49, 0.0625, 0.0625, R4 ;  /* 0x2c002c0031317835 */ /* 0x000fc60000000004 */
[----:B------:R-:W-:-:S03]  /*0e70*/  LOP3.LUT R20, R44, 0xf000f, RZ, 0xc0, !PT ;  /* 0x000f000f2c147812 */ /* 0x000fc600078ec0ff */
[----:B------:R-:W-:Y:S01]  /*0e80*/  HFMA2.MMA R42, R32, R16, RZ ;  /* 0x00000010202a7235 */ /* 0x000fe200000000ff */
[----:B------:R-:W-:Y:S01]  /*0e90*/  LOP3.LUT R20, R20, 0x64006400, RZ, 0xfc, !PT ;  /* 0x6400640014147812 */ /* 0x000fe200078efcff */
[----:B------:R-:W-:Y:S01]  /*0ea0*/  HFMA2 R40, R32, R12, RZ.H0_H0 ;  /* 0x0000000c20287231 */ /* 0x000fe200000400ff */
[----:B------:R-:W-:-:S03]  /*0eb0*/  LOP3.LUT R32, R21, 0xf000f, RZ, 0xc0, !PT ;  /* 0x000f000f15207812 */ /* 0x000fc600078ec0ff */
[----:B------:R-:W-:Y:S01]  /*0ec0*/  HFMA2 R46, R49, R13, R40 ;  /* 0x0000000d312e7231 */ /* 0x000fe20000000028 */
[----:B------:R-:W-:Y:S01]  /*0ed0*/  LOP3.LUT R32, R32, 0x64006400, RZ, 0xfc, !PT ;  /* 0x6400640020207812 */ /* 0x000fe200078efcff */
[----:B------:R-:W-:Y:S01]  /*0ee0*/  HFMA2.MMA R48, R49, R17, R42 ;  /* 0x0000001131307235 */ /* 0x000fe2000000002a */
[----:B------:R-:W-:Y:S01]  /*0ef0*/  LOP3.LUT R40, R21, 0xf000f0, RZ, 0xc0, !PT ;  /* 0x00f000f015287812 */ /* 0x000fe200078ec0ff */
[----:B------:R-:W-:Y:S02]  /*0f00*/  HADD2 R20, R20, R3 ;  /* 0x0000000314147230 */ /* 0x000fe40000000000 */
[----:B------:R-:W-:Y:S01]  /*0f10*/  HADD2 R32, R32, R5 ;  /* 0x0000000520207230 */ /* 0x000fe20000000000 */
[----:B------:R-:W-:-:S03]  /*0f20*/  LOP3.LUT R49, R40, 0x64006400, RZ, 0xfc, !PT ;  /* 0x6400640028317812 */ /* 0x000fc600078efcff */
[----:B------:R-:W-:Y:S02]  /*0f30*/  HFMA2.MMA R46, R20, R14, R46 ;  /* 0x0000000e142e7235 */ /* 0x000fe4000000002e */
[----:B------:R-:W-:Y:S01]  /*0f40*/  HFMA2 R42, R49, 0.0625, 0.0625, R6 ;  /* 0x2c002c00312a7831 */ /* 0x000fe20000000006 */
[----:B------:R-:W-:Y:S01]  /*0f50*/  HFMA2.MMA R49, R32, R12, RZ ;  /* 0x0000000c20317235 */ /* 0x000fe200000000ff */
[----:B------:R-:W-:Y:S02]  /*0f60*/  HFMA2 R32, R32, R16, RZ.H0_H0 ;  /* 0x0000001020207231 */ /* 0x000fe400000400ff */
[----:B------:R-:W-:Y:S01]  /*0f70*/  HFMA2 R40, R20, R18, R48 ;  /* 0x0000001214287231 */ /* 0x000fe20000000030 */
[C---:B------:R-:W-:Y:S02]  /*0f80*/  LOP3.LUT R20, R22.reuse, 0xf000f, RZ, 0xc0, !PT ;  /* 0x000f000f16147812 */ /* 0x040fe400078ec0ff */
[----:B------:R-:W-:Y:S02]  /*0f90*/  SHF.R.U32.HI R48, RZ, 0x8, R21 ;  /* 0x00000008ff307819 */ /* 0x000fe40000011615 */
[----:B------:R-:W-:Y:S01]  /*0fa0*/  HFMA2.MMA R49, R42, R13, R49 ;  /* 0x0000000d2a317235 */ /* 0x000fe20000000031 */
[----:B------:R-:W-:Y:S01]  /*0fb0*/  LOP3.LUT R21, R22, 0xf000f0, RZ, 0xc0, !PT ;  /* 0x00f000f016157812 */ /* 0x000fe200078ec0ff */
[----:B------:R-:W-:Y:S01]  /*0fc0*/  HFMA2 R42, R42, R17, R32 ;  /* 0x000000112a2a7231 */ /* 0x000fe20000000020 */
[----:B------:R-:W-:-:S02]  /*0fd0*/  LOP3.LUT R32, R20, 0x64006400, RZ, 0xfc, !PT ;  /* 0x6400640014207812 */ /* 0x000fc400078efcff */
[----:B------:R-:W-:Y:S02]  /*0fe0*/  LOP3.LUT R21, R21, 0x64006400, RZ, 0xfc, !PT ;  /* 0x6400640015157812 */ /* 0x000fe400078efcff */
[----:B------:R-:W-:Y:S01]  /*0ff0*/  LOP3.LUT R20, R48, 0xf000f, RZ, 0xc0, !PT ;  /* 0x000f000f30147812 */ /* 0x000fe200078ec0ff */
[----:B------:R-:W-:-:S03]  /*1000*/  HADD2 R32, R32, R7 ;  /* 0x0000000720207230 */ /* 0x000fc60000000000 */
[----:B------:R-:W-:Y:S01]  /*1010*/  HFMA2.MMA R50, R21, 0.0625, 0.0625, R8 ;  /* 0x2c002c0015327835 */ /* 0x000fe20000000008 */
[----:B------:R-:W-:Y:S01]  /*1020*/  HFMA2 R51, R32, R12, RZ.H0_H0 ;  /* 0x0000000c20337231 */ /* 0x000fe200000400ff */
[----:B------:R-:W-:Y:S01]  /*1030*/  LOP3.LUT R20, R20, 0x64006400, RZ, 0xfc, !PT ;  /* 0x6400640014147812 */ /* 0x000fe200078efcff */
[----:B------:R-:W-:-:S04]  /*1040*/  HFMA2.MMA R32, R32, R16, RZ ;  /* 0x0000001020207235 */ /* 0x000fc800000000ff */
[----:B------:R-:W-:-:S03]  /*1050*/  HADD2 R21, R20, R5 ;  /* 0x0000000514157230 */ /* 0x000fc60000000000 */
[----:B------:R-:W-:Y:S01]  /*1060*/  HFMA2 R20, R50, R13, R51 ;  /* 0x0000000d32147231 */ /* 0x000fe20000000033 */
[----:B------:R-:W-:Y:S01]  /*1070*/  HFMA2.MMA R51, R50, R17, R32 ;  /* 0x0000001132337235 */ /* 0x000fe20000000020 */
[----:B------:R-:W-:Y:S01]  /*1080*/  SHF.R.U32.HI R50, RZ, 0x8, R22 ;  /* 0x00000008ff327819 */ /* 0x000fe20000011616 */
[----:B------:R-:W-:Y:S01]  /*1090*/  HFMA2 R49, R21, R14, R49 ;  /* 0x0000000e15317231 */ /* 0x000fe20000000031 */
[----:B------:R-:W-:Y:S01]  /*10a0*/  HFMA2.MMA R42, R21, R18, R42 ;  /* 0x00000012152a7235 */ /* 0x000fe2000000002a */
[----:B------:R-:W-:Y:S02]  /*10b0*/  LOP3.LUT R22, R23, 0xf000f, RZ, 0xc0, !PT ;  /* 0x000f000f17167812 */ /* 0x000fe400078ec0ff */
[----:B------:R-:W-:Y:S02]  /*10c0*/  LOP3.LUT R21, R50, 0xf000f, RZ, 0xc0, !PT ;  /* 0x000f000f32157812 */ /* 0x000fe400078ec0ff */
[----:B------:R-:W-:Y:S02]  /*10d0*/  LOP3.LUT R32, R22, 0x64006400, RZ, 0xfc, !PT ;  /* 0x6400640016207812 */ /* 0x000fe400078efcff */
[----:B------:R-:W-:-:S03]  /*10e0*/  LOP3.LUT R22, R21, 0x64006400, RZ, 0xfc, !PT ;  /* 0x6400640015167812 */ /* 0x000fc600078efcff */
[----:B------:R-:W-:-:S03]  /*10f0*/  HADD2 R32, R32, R9 ;  /* 0x0000000920207230 */ /* 0x000fc60000000000 */
[----:B------:R-:W-:Y:S01]  /*1100*/  HFMA2.MMA R22, R22, 1, 1, R7 ;  /* 0x3c003c0016167835 */ /* 0x000fe20000000007 */
[----:B------:R-:W-:Y:S02]  /*1110*/  HFMA2 R52, R32, R16, RZ.H0_H0 ;  /* 0x0000001020347231 */ /* 0x000fe400000400ff */
[----:B------:R-:W-:Y:S02]  /*1120*/  HFMA2.MMA R21, R32, R12, RZ ;  /* 0x0000000c20157235 */ /* 0x000fe400000000ff */
[----:B------:R-:W0:Y:S03]  /*1130*/  LDC R32, c[0x0][0x23c] ;  /* 0x00008f00ff207b82 */ /* 0x000e260000000800 */
[----:B------:R-:W-:Y:S01]  /*1140*/  HFMA2.MMA R16, R22, R14, R20 ;  /* 0x0000000e16107235 */ /* 0x000fe20000000014 */
[----:B------:R-:W-:Y:S01]  /*1150*/  LOP3.LUT R20, R23, 0xf000f0, RZ, 0xc0, !PT ;  /* 0x00f000f017147812 */ /* 0x000fe200078ec0ff */
[----:B------:R-:W-:-:S03]  /*1160*/  HFMA2 R12, R22, R18, R51 ;  /* 0x00000012160c7231 */ /* 0x000fc60000000033 */
[----:B------:R-:W-:-:S06]  /*1170*/  LOP3.LUT R20, R20, 0x64006400, RZ, 0xfc, !PT ;  /* 0x6400640014147812 */ /* 0x000fcc00078efcff */
[----:B------:R-:W-:-:S08]  /*1180*/  HFMA2.MMA R20, R20, 0.0625, 0.0625, R11 ;  /* 0x2c002c0014147835 */ /* 0x000fd0000000000b */
[----:B------:R-:W-:Y:S02]  /*1190*/  HFMA2.MMA R52, R20, R17, R52 ;  /* 0x0000001114347235 */ /* 0x000fe40000000034 */
[----:B------:R-:W-:Y:S01]  /*11a0*/  HFMA2 R21, R20, R13, R21 ;  /* 0x0000000d14157231 */ /* 0x000fe20000000015 */
[----:B------:R-:W-:Y:S01]  /*11b0*/  SHF.R.U32.HI R13, RZ, 0x8, R23 ;  /* 0x00000008ff0d7819 */ /* 0x000fe20000011617 */
[----:B0-----:R-:W-:-:S03]  /*11c0*/  IMAD.WIDE R34, R32, 0x4, R34 ;  /* 0x0000000420227825 */ /* 0x001fc600078e0222 */
[----:B------:R-:W-:-:S04]  /*11d0*/  LOP3.LUT R17, R13, 0xf000f, RZ, 0xc0, !PT ;  /* 0x000f000f0d117812 */ /* 0x000fc800078ec0ff */
[----:B------:R-:W-:-:S05]  /*11e0*/  LOP3.LUT R20, R17, 0x64006400, RZ, 0xfc, !PT ;  /* 0x6400640011147812 */ /* 0x000fca00078efcff */
[----:B------:R-:W-:-:S04]  /*11f0*/  HADD2 R20, R20, R9 ;  /* 0x0000000914147230 */ /* 0x000fc80000000000 */
[----:B------:R-:W-:Y:S02]  /*1200*/  HFMA2 R14, R20, R14, R21 ;  /* 0x0000000e140e7231 */ /* 0x000fe40000000015 */
[----:B------:R-:W-:Y:S02]  /*1210*/  HFMA2.MMA R18, R20, R18, R52 ;  /* 0x0000001214127235 */ /* 0x000fe40000000034 */
[----:B------:R0:W2:Y:S01]  /*1220*/  LDG.E.128.CONSTANT R20, desc[UR8][R34.64] ;  /* 0x0000000822147981 */ /* 0x0000a2000c1e9d00 */
[----:B------:R-:W-:Y:S02]  /*1230*/  LOP3.LUT R48, R48, 0xf000f0, RZ, 0xc0, !PT ;  /* 0x00f000f030307812 */ /* 0x000fe400078ec0ff */
[----:B------:R-:W-:Y:S02]  /*1240*/  LOP3.LUT R52, R13, 0xf000f0, RZ, 0xc0, !PT ;  /* 0x00f000f00d347812 */ /* 0x000fe400078ec0ff */
[----:B------:R-:W-:Y:S02]  /*1250*/  LOP3.LUT R44, R44, 0xf000f0, RZ, 0xc0, !PT ;  /* 0x00f000f02c2c7812 */ /* 0x000fe400078ec0ff */
[----:B------:R-:W-:-:S02]  /*1260*/  LOP3.LUT R17, R48, 0x64006400, RZ, 0xfc, !PT ;  /* 0x6400640030117812 */ /* 0x000fc400078efcff */
[----:B------:R-:W-:Y:S01]  /*1270*/  LOP3.LUT R50, R50, 0xf000f0, RZ, 0xc0, !PT ;  /* 0x00f000f032327812 */ /* 0x000fe200078ec0ff */
[----:B0-----:R-:W-:Y:S01]  /*1280*/  IMAD.WIDE R34, R32, 0x4, R34 ;  /* 0x0000000420227825 */ /* 0x001fe200078e0222 */
[----:B------:R-:W-:Y:S02]  /*1290*/  LOP3.LUT R52, R52, 0x64006400, RZ, 0xfc, !PT ;  /* 0x6400640034347812 */ /* 0x000fe400078efcff */
[----:B------:R-:W-:Y:S01]  /*12a0*/  LOP3.LUT R13, R44, 0x64006400, RZ, 0xfc, !PT ;  /* 0x640064002c0d7812 */ /* 0x000fe200078efcff */
[----:B------:R-:W-:Y:S01]  /*12b0*/  HFMA2.MMA R17, R17, 0.0625, 0.0625, R6 ;  /* 0x2c002c0011117835 */ /* 0x000fe20000000006 */
[----:B------:R-:W-:Y:S02]  /*12c0*/  LOP3.LUT R51, R50, 0x64006400, RZ, 0xfc, !PT ;  /* 0x6400640032337812 */ /* 0x000fe400078efcff */
[----:B------:R-:W-:Y:S01]  /*12d0*/  HFMA2.MMA R52, R52, 0.0625, 0.0625, R11 ;  /* 0x2c002c0034347835 */ /* 0x000fe2000000000b */
[----:B------:R-:W-:Y:S02]  /*12e0*/  HFMA2 R13, R13, 0.0625, 0.0625, R4 ;  /* 0x2c002c000d0d7831 */ /* 0x000fe40000000004 */
[----:B------:R-:W-:-:S02]  /*12f0*/  HFMA2 R51, R51, 0.0625, 0.0625, R8 ;  /* 0x2c002c0033337831 */ /* 0x000fc40000000008 */
[-C--:B------:R-:W-:Y:S01]  /*1300*/  HFMA2 R48, R13, R15.reuse, R46 ;  /* 0x0000000f0d307231 */ /* 0x080fe2000000002e */
        /* <DEDUP_REMOVED lines=8> */
[----:B------:R-:W0:Y:S01]  /*1390*/  LDS.128 R12, [UR4+0x10] ;  /* 0x00001004ff0c7984 */ /* 0x000e220008000c00 */
[----:B------:R-:W-:Y:S01]  /*13a0*/  HFMA2.MMA R45, R49, R26, R45 ;  /* 0x0000001a312d7235 */ /* 0x000fe2000000002d */
[----:B------:R-:W-:-:S02]  /*13b0*/  HFMA2 R47, R44, R0, R47 ;  /* 0x000000002c2f7231 */ /* 0x000fc4000000002f */
[----:B------:R-:W1:Y:S01]  /*13c0*/  LDS.128 R16, [UR4+0x110] ;  /* 0x00011004ff107984 */ /* 0x000e620008000c00 */
[----:B------:R-:W-:Y:S01]  /*13d0*/  HFMA2.MMA R41, R46, R2, R41 ;  /* 0x000000022e297235 */ /* 0x000fe20000000029 */
[----:B------:R-:W-:Y:S02]  /*13e0*/  HFMA2 R36, R50, R27, R36 ;  /* 0x0000001b32247231 */ /* 0x000fe40000000024 */
[----:B------:R-:W-:Y:S01]  /*13f0*/  HFMA2 R43, R48, R26, R43 ;  /* 0x0000001a302b7231 */ /* 0x000fe2000000002b */
[C---:B--2---:R-:W-:Y:S02]  /*1400*/  LOP3.LUT R46, R20.reuse, 0xf000f, RZ, 0xc0, !PT ;  /* 0x000f000f142e7812 */ /* 0x044fe400078ec0ff */
[----:B------:R-:W-:Y:S02]  /*1410*/  LOP3.LUT R49, R20, 0xf000f0, RZ, 0xc0, !PT ;  /* 0x00f000f014317812 */ /* 0x000fe400078ec0ff */
[----:B------:R-:W-:Y:S02]  /*1420*/  LOP3.LUT R46, R46, 0x64006400, RZ, 0xfc, !PT ;  /* 0x640064002e2e7812 */ /* 0x000fe400078efcff */
[----:B------:R-:W-:-:S02]  /*1430*/  LOP3.LUT R49, R49, 0x64006400, RZ, 0xfc, !PT ;  /* 0x6400640031317812 */ /* 0x000fc400078efcff */
[----:B------:R-:W-:Y:S01]  /*1440*/  SHF.R.U32.HI R44, RZ, 0x8, R20 ;  /* 0x00000008ff2c7819 */ /* 0x000fe20000011614 */
[----:B------:R-:W-:Y:S01]  /*1450*/  HADD2 R46, R46, R3 ;  /* 0x000000032e2e7230 */ /* 0x000fe20000000000 */
[----:B------:R-:W-:Y:S02]  /*1460*/  SHF.R.U32.HI R52, RZ, 0x8, R21 ;  /* 0x00000008ff347819 */ /* 0x000fe40000011615 */
[----:B------:R-:W-:Y:S01]  /*1470*/  HFMA2.MMA R49, R49, 0.0625, 0.0625, R4 ;  /* 0x2c002c0031317835 */ /* 0x000fe20000000004 */
[----:B0-----:R-:W-:Y:S01]  /*1480*/  HFMA2 R50, R46, R12, RZ.H0_H0 ;  /* 0x0000000c2e327231 */ /* 0x001fe200000400ff */
[----:B------:R-:W-:Y:S01]  /*1490*/  LOP3.LUT R20, R44, 0xf000f, RZ, 0xc0, !PT ;  /* 0x000f000f2c147812 */ /* 0x000fe200078ec0ff */
[----:B-1----:R-:W-:-:S03]  /*14a0*/  HFMA2.MMA R46, R46, R16, RZ ;  /* 0x000000102e2e7235 */ /* 0x002fc600000000ff */
[----:B------:R-:W-:-:S04]  /*14b0*/  LOP3.LUT R20, R20, 0x64006400, RZ, 0xfc, !PT ;  /* 0x6400640014147812 */ /* 0x000fc800078efcff */
[----:B------:R-:W-:Y:S01]  /*14c0*/  HFMA2 R50, R49, R13, R50 ;  /* 0x0000000d31327231 */ /* 0x000fe20000000032 */
[----:B------:R-:W-:Y:S01]  /*14d0*/  HFMA2.MMA R46, R49, R17, R46 ;  /* 0x00000011312e7235 */ /* 0x000fe2000000002e */
[----:B------:R-:W-:-:S06]  /*14e0*/  HADD2 R20, R20, R3 ;  /* 0x0000000314147230 */ /* 0x000fcc0000000000 */
[----:B------:R-:W-:-:S03]  /*14f0*/  HFMA2.MMA R54, R20, R14, R50 ;  /* 0x0000000e14367235 */ /* 0x000fc60000000032 */
[----:B------:R-:W-:Y:S01]  /*1500*/  HFMA2 R51, R20, R18, R46 ;  /* 0x0000001214337231 */ /* 0x000fe2000000002e */
[C---:B------:R-:W-:Y:S02]  /*1510*/  LOP3.LUT R20, R21.reuse, 0xf000f, RZ, 0xc0, !PT ;  /* 0x000f000f15147812 */ /* 0x040fe400078ec0ff */
[----:B------:R-:W-:Y:S02]  /*1520*/  LOP3.LUT R46, R21, 0xf000f0, RZ, 0xc0, !PT ;  /* 0x00f000f0152e7812 */ /* 0x000fe400078ec0ff */
[----:B------:R-:W-:Y:S02]  /*1530*/  LOP3.LUT R20, R20, 0x64006400, RZ, 0xfc, !PT ;  /* 0x6400640014147812 */ /* 0x000fe400078efcff */
        /* <DEDUP_REMOVED lines=10> */
[C---:B------:R-:W-:Y:S02]  /*15e0*/  LOP3.LUT R21, R22.reuse, 0xf000f0, RZ, 0xc0, !PT ;  /* 0x00f000f016157812 */ /* 0x040fe400078ec0ff */
[----:B------:R-:W-:Y:S01]  /*15f0*/  HFMA2 R53, R46, R14, R48 ;  /* 0x0000000e2e357231 */ /* 0x000fe20000000030 */
[----:B------:R-:W-:Y:S02]  /*1600*/  SHF.R.U32.HI R48, RZ, 0x8, R22 ;  /* 0x00000008ff307819 */ /* 0x000fe40000011616 */
[----:B------:R-:W-:Y:S02]  /*1610*/  LOP3.LUT R21, R21, 0x64006400, RZ, 0xfc, !PT ;  /* 0x6400640015157812 */ /* 0x000fe400078efcff */
[----:B------:R-:W-:Y:S01]  /*1620*/  HFMA2.MMA R49, R46, R18, R20 ;  /* 0x000000122e317235 */ /* 0x000fe20000000014 */
[----:B------:R-:W-:-:S02]  /*1630*/  LOP3.LUT R20, R22, 0xf000f, RZ, 0xc0, !PT ;  /* 0x000f000f16147812 */ /* 0x000fc400078ec0ff */
[----:B------:R-:W-:Y:S02]  /*1640*/  HFMA2 R21, R21, 0.0625, 0.0625, R8 ;  /* 0x2c002c0015157831 */ /* 0x000fe40000000008 */
[----:B------:R-:W-:-:S05]  /*1650*/  LOP3.LUT R20, R20, 0x64006400, RZ, 0xfc, !PT ;  /* 0x6400640014147812 */ /* 0x000fca00078efcff */
[----:B------:R-:W-:-:S06]  /*1660*/  HADD2 R20, R20, R7 ;  /* 0x0000000714147230 */ /* 0x000fcc0000000000 */
[----:B------:R-:W-:Y:S01]  /*1670*/  HFMA2.MMA R46, R20, R12, RZ ;  /* 0x0000000c142e7235 */ /* 0x000fe200000000ff */
[----:B------:R-:W-:-:S07]  /*1680*/  HFMA2 R20, R20, R16, RZ.H0_H0 ;  /* 0x0000001014147231 */ /* 0x000fce00000400ff */
[----:B------:R-:W-:Y:S01]  /*1690*/  HFMA2.MMA R46, R21, R13, R46 ;  /* 0x0000000d152e7235 */ /* 0x000fe2000000002e */
[----:B------:R-:W-:Y:S01]  /*16a0*/  HFMA2 R21, R21, R17, R20 ;  /* 0x0000001115157231 */ /* 0x000fe20000000014 */
[----:B------:R-:W-:-:S04]  /*16b0*/  LOP3.LUT R20, R48, 0xf000f, RZ, 0xc0, !PT ;  /* 0x000f000f30147812 */ /* 0x000fc800078ec0ff */
[----:B------:R-:W-:-:S05]  /*16c0*/  LOP3.LUT R20, R20, 0x64006400, RZ, 0xfc, !PT ;  /* 0x6400640014147812 */ /* 0x000fca00078efcff */
[----:B------:R-:W-:-:S06]  /*16d0*/  HADD2 R20, R20, R7 ;  /* 0x0000000714147230 */ /* 0x000fcc0000000000 */
[----:B------:R-:W-:Y:S01]  /*16e0*/  HFMA2.MMA R50, R20, R14, R46 ;  /* 0x0000000e14327235 */ /* 0x000fe2000000002e */
[----:B------:R-:W-:Y:S01]  /*16f0*/  HFMA2 R46, R20, R18, R21 ;  /* 0x00000012142e7231 */ /* 0x000fe20000000015 */
[----:B------:R-:W-:-:S04]  /*1700*/  LOP3.LUT R20, R23, 0xf000f, RZ, 0xc0, !PT ;  /* 0x000f000f17147812 */ /* 0x000fc800078ec0ff */
[----:B------:R-:W-:-:S05]  /*1710*/  LOP3.LUT R20, R20, 0x64006400, RZ, 0xfc, !PT ;  /* 0x6400640014147812 */ /* 0x000fca00078efcff */
[----:B------:R-:W-:-:S04]  /*1720*/  HADD2 R20, R20, R9 ;  /* 0x0000000914147230 */ /* 0x000fc80000000000 */
[----:B------:R-:W-:Y:S02]  /*1730*/  HFMA2 R16, R20, R16, RZ.H0_H0 ;  /* 0x0000001014107231 */ /* 0x000fe400000400ff */
[----:B------:R-:W-:Y:S01]  /*1740*/  HFMA2.MMA R21, R20, R12, RZ ;  /* 0x0000000c14157235 */ /* 0x000fe200000000ff */
[----:B------:R-:W-:-:S04]  /*1750*/  LOP3.LUT R12, R23, 0xf000f0, RZ, 0xc0, !PT ;  /* 0x00f000f0170c7812 */ /* 0x000fc800078ec0ff */
[----:B------:R-:W-:-:S06]  /*1760*/  LOP3.LUT R12, R12, 0x64006400, RZ, 0xfc, !PT ;  /* 0x640064000c0c7812 */ /* 0x000fcc00078efcff */
[----:B------:R-:W-:-:S08]  /*1770*/  HFMA2.MMA R12, R12, 0.0625, 0.0625, R11 ;  /* 0x2c002c000c0c7835 */ /* 0x000fd0000000000b */
[----:B------:R-:W-:Y:S02]  /*1780*/  HFMA2.MMA R17, R12, R17, R16 ;  /* 0x000000110c117235 */ /* 0x000fe40000000010 */
[----:B------:R-:W-:Y:S01]  /*1790*/  HFMA2 R21, R12, R13, R21 ;  /* 0x0000000d0c157231 */ /* 0x000fe20000000015 */
[----:B------:R-:W-:-:S04]  /*17a0*/  SHF.R.U32.HI R12, RZ, 0x8, R23 ;  /* 0x00000008ff0c7819 */ /* 0x000fc80000011617 */
[----:B------:R-:W-:-:S04]  /*17b0*/  LOP3.LUT R13, R12, 0xf000f, RZ, 0xc0, !PT ;  /* 0x000f000f0c0d7812 */ /* 0x000fc800078ec0ff */
[----:B------:R-:W-:-:S05]  /*17c0*/  LOP3.LUT R16, R13, 0x64006400, RZ, 0xfc, !PT ;  /* 0x640064000d107812 */ /* 0x000fca00078efcff */
[----:B------:R-:W-:-:S04]  /*17d0*/  HADD2 R13, R16, R9 ;  /* 0x00000009100d7230 */ /* 0x000fc80000000000 */
[----:B------:R-:W-:Y:S02]  /*17e0*/  HFMA2 R14, R13, R14, R21 ;  /* 0x0000000e0d0e7231 */ /* 0x000fe40000000015 */
[----:B------:R0:W2:Y:S01]  /*17f0*/  LDG.E.128.CONSTANT R20, desc[UR8][R34.64] ;  /* 0x0000000822147981 */ /* 0x0000a2000c1e9d00 */
[----:B------:R-:W-:Y:S01]  /*1800*/  LOP3.LUT R44, R44, 0xf000f0, RZ, 0xc0, !PT ;  /* 0x00f000f02c2c7812 */ /* 0x000fe200078ec0ff */
[----:B------:R-:W-:Y:S01]  /*1810*/  HFMA2.MMA R17, R13, R18, R17 ;  /* 0x000000120d117235 */ /* 0x000fe20000000011 */
[----:B------:R-:W-:Y:S01]  /*1820*/  LOP3.LUT R12, R12, 0xf000f0, RZ, 0xc0, !PT ;  /* 0x00f000f00c0c7812 */ /* 0x000fe200078ec0ff */
[----:B------:R-:W-:Y:S01]  /*1830*/  HFMA2 R40, R40, R0, R37 ;  /* 0x0000000028287231 */ /* 0x000fe20000000025 */
[----:B------:R-:W-:Y:S01]  /*1840*/  LOP3.LUT R55, R44, 0x64006400, RZ, 0xfc, !PT ;  /* 0x640064002c377812 */ /* 0x000fe200078efcff */
[----:B------:R-:W-:Y:S01]  /*1850*/  HFMA2.MMA R37, R42, R2, R39 ;  /* 0x000000022a257235 */ /* 0x000fe20000000027 */
[----:B------:R-:W-:Y:S02]  /*1860*/  LOP3.LUT R52, R52, 0xf000f0, RZ, 0xc0, !PT ;  /* 0x00f000f034347812 */ /* 0x000fe400078ec0ff */
[----:B------:R-:W-:Y:S01]  /*1870*/  LOP3.LUT R12, R12, 0x64006400, RZ, 0xfc, !PT ;  /* 0x640064000c0c7812 */ /* 0x000fe200078efcff */
[----:B0-----:R-:W-:Y:S01]  /*1880*/  IMAD.WIDE R34, R32, 0x4, R34 ;  /* 0x0000000420227825 */ /* 0x001fe200078e0222 */
[----:B------:R-:W-:Y:S01]  /*1890*/  HFMA2.MMA R44, R55, 0.0625, 0.0625, R4 ;  /* 0x2c002c00372c7835 */ /* 0x000fe20000000004 */
[----:B------:R-:W-:-:S03]  /*18a0*/  LOP3.LUT R48, R48, 0xf000f0, RZ, 0xc0, !PT ;  /* 0x00f000f030307812 */ /* 0x000fc600078ec0ff */
[----:B------:R-:W-:Y:S01]  /*18b0*/  HFMA2.MMA R12, R12, 0.0625, 0.0625, R11 ;  /* 0x2c002c000c0c7835 */ /* 0x000fe2000000000b */
[----:B------:R-:W-:-:S05]  /*18c0*/  LOP3.LUT R13, R48, 0x64006400, RZ, 0xfc, !PT ;  /* 0x64006400300d7812 */ /* 0x000fca00078efcff */
[----:B------:R-:W-:Y:S01]  /*18d0*/  HFMA2 R54, R44, R15, R54 ;  /* 0x0000000f2c367231 */ /* 0x000fe20000000036 */
[-C--:B------:R-:W-:Y:S01]  /*18e0*/  HFMA2.MMA R44, R44, R19.reuse, R51 ;  /* 0x000000132c2c7235 */ /* 0x080fe20000000033 */
[----:B------:R-:W-:Y:S01]  /*18f0*/  LOP3.LUT R51, R52, 0x64006400, RZ, 0xfc, !PT ;  /* 0x6400640034337812 */ /* 0x000fe200078efcff */
[----:B------:R-:W-:Y:S01]  /*1900*/  HFMA2 R13, R13, 0.0625, 0.0625, R8 ;  /* 0x2c002c000d0d7831 */ /* 0x000fe20000000008 */
[----:B------:R-:W-:Y:S01]  /*1910*/  HFMA2.MMA R48, R12, R19, R17 ;  /* 0x000000130c307235 */ /* 0x000fe20000000011 */
[----:B------:R-:W-:Y:S02]  /*1920*/  HFMA2 R54, R54, R27, R38 ;  /* 0x0000001b36367231 */ /* 0x000fe40000000026 */
[----:B------:R-:W-:Y:S02]  /*1930*/  HFMA2 R51, R51, 0.0625, 0.0625, R6 ;  /* 0x2c002c0033337831 */ /* 0x000fe40000000006 */
[----:B------:R-:W-:Y:S02]  /*1940*/  HFMA2 R50, R13, R15, R50 ;  /* 0x0000000f0d327231 */ /* 0x000fe40000000032 */
[-C--:B------:R-:W-:Y:S01]  /*1950*/  HFMA2 R49, R51, R19.reuse, R49 ;  /* 0x0000001333317231 */ /* 0x080fe20000000031 */
[----:B------:R-:W-:Y:S01]  /*1960*/  HFMA2.MMA R37, R48, R2, R37 ;  /* 0x0000000230257235 */ /* 0x000fe20000000025 */
[----:B------:R-:W-:Y:S01]  /*1970*/  HFMA2 R46, R13, R19, R46 ;  /* 0x000000130d2e7231 */ /* 0x000fe2000000002e */
[-C--:B------:R-:W-:Y:S01]  /*1980*/  HFMA2.MMA R53, R51, R15.reuse, R53 ;  /* 0x0000000f33357235 */ /* 0x080fe20000000035 */
[----:B------:R-:W-:Y:S01]  /*1990*/  LDS.128 R16, [UR4+0x120] ;  /* 0x00012004ff107984 */ /* 0x000fe20008000c00 */
[----:B------:R-:W-:Y:S01]  /*19a0*/  HFMA2.MMA R51, R12, R15, R14 ;  /* 0x0000000f0c337235 */ /* 0x000fe2000000000e */
[----:B------:R-:W-:Y:S01]  /*19b0*/  HFMA2 R39, R44, R27, R36 ;  /* 0x0000001b2c277231 */ /* 0x000fe20000000024 */
[----:B------:R-:W-:Y:S01]  /*19c0*/  HFMA2.MMA R43, R49, R26, R43 ;  /* 0x0000001a312b7235 */ /* 0x000fe2000000002b */
[----:B------:R-:W0:Y:S01]  /*19d0*/  LDS.128 R12, [UR4+0x20] ;  /* 0x00002004ff0c7984 */ /* 0x000e220008000c00 */
[----:B------:R-:W-:Y:S01]  /*19e0*/  HFMA2 R47, R50, R0, R47 ;  /* 0x00000000322f7231 */ /* 0x000fe2000000002f */
[----:B------:R-:W-:-:S02]  /*19f0*/  HFMA2.MMA R40, R46, R0, R40 ;  /* 0x000000002e287235 */ /* 0x000fc40000000028 */
[----:B------:R-:W-:Y:S02]  /*1a00*/  HFMA2.MMA R38, R53, R26, R45 ;  /* 0x0000001a35267235 */ /* 0x000fe4000000002d */
[----:B------:R-:W-:Y:S01]  /*1a10*/  HFMA2.MMA R41, R51, R2, R41 ;  /* 0x0000000233297235 */ /* 0x000fe20000000029 */
[C---:B--2---:R-:W-:Y:S02]  /*1a20*/  LOP3.LUT R36, R20.reuse, 0xf000f, RZ, 0xc0, !PT ;  /* 0x000f000f14247812 */ /* 0x044fe400078ec0ff */
[----:B------:R-:W-:Y:S02]  /*1a30*/  LOP3.LUT R42, R20, 0xf000f0, RZ, 0xc0, !PT ;  /* 0x00f000f0142a7812 */ /* 0x000fe400078ec0ff */
[----:B------:R-:W-:Y:S02]  /*1a40*/  SHF.R.U32.HI R20, RZ, 0x8, R20 ;  /* 0x00000008ff147819 */ /* 0x000fe40000011614 */
[----:B------:R-:W-:Y:S02]  /*1a50*/  LOP3.LUT R45, R42, 0x64006400, RZ, 0xfc, !PT ;  /* 0x640064002a2d7812 */ /* 0x000fe400078efcff */
[----:B------:R-:W-:-:S02]  /*1a60*/  LOP3.LUT R42, R20, 0xf000f, RZ, 0xc0, !PT ;  /* 0x000f000f142a7812 */ /* 0x000fc400078ec0ff */
[----:B------:R-:W-:Y:S01]  /*1a70*/  LOP3.LUT R20, R20, 0xf000f0, RZ, 0xc0, !PT ;  /* 0x00f000f014147812 */ /* 0x000fe200078ec0ff */
[----:B------:R-:W-:Y:S01]  /*1a80*/  HFMA2 R50, R45, 0.0625, 0.0625, R4 ;  /* 0x2c002c002d327831 */ /* 0x000fe20000000004 */
[----:B------:R-:W-:Y:S02]  /*1a90*/  LOP3.LUT R36, R36, 0x64006400, RZ, 0xfc, !PT ;  /* 0x6400640024247812 */ /* 0x000fe400078efcff */
[----:B------:R-:W-:Y:S02]  /*1aa0*/  LOP3.LUT R45, R20, 0x64006400, RZ, 0xfc, !PT ;  /* 0x64006400142d7812 */ /* 0x000fe400078efcff */
[C---:B------:R-:W-:Y:S01]  /*1ab0*/  LOP3.LUT R20, R21.reuse, 0xf000f, RZ, 0xc0, !PT ;  /* 0x000f000f15147812 */ /* 0x040fe200078ec0ff */
[----:B------:R-:W-:Y:S01]  /*1ac0*/  HADD2 R49, R36, R3 ;  /* 0x0000000324317230 */ /* 0x000fe20000000000 */
[----:B------:R-:W-:Y:S02]  /*1ad0*/  LOP3.LUT R42, R42, 0x64006400, RZ, 0xfc, !PT ;  /* 0x640064002a2a7812 */ /* 0x000fe400078efcff */
[----:B------:R-:W-:Y:S01]  /*1ae0*/  HFMA2.MMA R44, R45, 0.0625, 0.0625, R4 ;  /* 0x2c002c002d2c7835 */ /* 0x000fe20000000004 */
[----:B------:R-:W-:-:S02]  /*1af0*/  LOP3.LUT R45, R21, 0xf000f0, RZ, 0xc0, !PT ;  /* 0x00f000f0152d7812 */ /* 0x000fc400078ec0ff */
[----:B------:R-:W-:Y:S01]  /*1b00*/  LOP3.LUT R20, R20, 0x64006400, RZ, 0xfc, !PT ;  /* 0x6400640014147812 */ /* 0x000fe200078efcff */
[C---:B0-----:R-:W-:Y:S01]  /*1b10*/  HFMA2.MMA R36, R49.reuse, R12, RZ ;  /* 0x0000000c31247235 */ /* 0x041fe200000000ff */
[----:B------:R-:W-:Y:S01]  /*1b20*/  LOP3.LUT R45, R45, 0x64006400, RZ, 0xfc, !PT ;  /* 0x640064002d2d7812 */ /* 0x000fe200078efcff */
[----:B------:R-:W-:Y:S01]  /*1b30*/  HADD2 R42, R42, R3 ;  /* 0x000000032a2a7230 */ /* 0x000fe20000000000 */
[-C--:B------:R-:W-:Y:S01]  /*1b40*/  HFMA2.MMA R46, R49, R16.reuse, RZ ;  /* 0x00000010312e7235 */ /* 0x080fe200000000ff */
[----:B------:R-:W-:Y:S01]  /*1b50*/  HADD2 R20, R20, R5 ;  /* 0x0000000514147230 */ /* 0x000fe20000000000 */
[----:B------:R-:W-:Y:S02]  /*1b60*/  LOP3.LUT R49, R23, 0xf000f0, RZ, 0xc0, !PT ;  /* 0x00f000f017317812 */ /* 0x000fe400078ec0ff */
[----:B------:R-:W-:Y:S01]  /*1b70*/  HFMA2.MMA R45, R45, 0.0625, 0.0625, R6 ;  /* 0x2c002c002d2d7835 */ /* 0x000fe20000000006 */
[----:B------:R-:W-:Y:S02]  /*1b80*/  HFMA2 R53, R20, R12, RZ.H0_H0 ;  /* 0x0000000c14357231 */ /* 0x000fe400000400ff */
[----:B------:R-:W-:Y:S01]  /*1b90*/  HFMA2.MMA R48, R20, R16, RZ ;  /* 0x0000001014307235 */ /* 0x000fe200000000ff */
[----:B------:R-:W-:Y:S01]  /*1ba0*/  LOP3.LUT R20, R22, 0xf000f, RZ, 0xc0, !PT ;  /* 0x000f000f16147812 */ /* 0x000fe200078ec0ff */
[----:B------:R-:W-:-:S02]  /*1bb0*/  HFMA2 R36, R50, R13, R36 ;  /* 0x0000000d32247231 */ /* 0x000fc40000000024 */
[----:B------:R-:W-:Y:S01]  /*1bc0*/  HFMA2 R46, R50, R17, R46 ;  /* 0x00000011322e7231 */ /* 0x000fe2000000002e */
[----:B------:R-:W-:Y:S01]  /*1bd0*/  LOP3.LUT R20, R20, 0x64006400, RZ, 0xfc, !PT ;  /* 0x6400640014147812 */ /* 0x000fe200078efcff */
[----:B------:R-:W-:Y:S01]  /*1be0*/  HFMA2 R36, R42, R14, R36 ;  /* 0x0000000e2a247231 */ /* 0x000fe20000000024 */
[----:B------:R-:W-:Y:S01]  /*1bf0*/  LOP3.LUT R50, R49, 0x64006400, RZ, 0xfc, !PT ;  /* 0x6400640031327812 */ /* 0x000fe200078efcff */
[----:B------:R-:W-:Y:S01]  /*1c00*/  HFMA2 R53, R45, R13, R53 ;  /* 0x0000000d2d357231 */ /* 0x000fe20000000035 */
[----:B------:R-:W-:Y:S01]  /*1c10*/  HFMA2.MMA R48, R45, R17, R48 ;  /* 0x000000112d307235 */ /* 0x000fe20000000030 */
[----:B------:R-:W-:Y:S01]  /*1c20*/  LOP3.LUT R45, R22, 0xf000f0, RZ, 0xc0, !PT ;  /* 0x00f000f0162d7812 */ /* 0x000fe200078ec0ff */
[----:B------:R-:W-:Y:S01]  /*1c30*/  HADD2 R20, R20, R7 ;  /* 0x0000000714147230 */ /* 0x000fe20000000000 */
[----:B------:R-:W-:Y:S01]  /*1c40*/  SHF.R.U32.HI R49, RZ, 0x8, R23 ;  /* 0x00000008ff317819 */ /* 0x000fe20000011617 */
[----:B------:R-:W-:Y:S01]  /*1c50*/  HFMA2 R36, R44, R15, R36 ;  /* 0x0000000f2c247231 */ /* 0x000fe20000000024 */
[----:B------:R-:W-:Y:S01]  /*1c60*/  LOP3.LUT R45, R45, 0x64006400, RZ, 0xfc, !PT ;  /* 0x640064002d2d7812 */ /* 0x000fe200078efcff */
[----:B------:R-:W-:-:S02]  /*1c70*/  HFMA2.MMA R55, R50, 0.0625, 0.0625, R11 ;  /* 0x2c002c0032377835 */ /* 0x000fc4000000000b */
[----:B------:R-:W-:Y:S01]  /*1c80*/  HFMA2 R36, R36, R27, R54 ;  /* 0x0000001b24247231 */ /* 0x000fe20000000036 */
[----:B------:R-:W-:Y:S01]  /*1c90*/  HFMA2.MMA R54, R20, R12, RZ ;  /* 0x0000000c14367235 */ /* 0x000fe200000000ff */
[----:B------:R-:W-:Y:S02]  /*1ca0*/  HFMA2 R45, R45, 0.0625, 0.0625, R8 ;  /* 0x2c002c002d2d7831 */ /* 0x000fe40000000008 */
[----:B------:R-:W-:-:S05]  /*1cb0*/  HFMA2 R20, R20, R16, RZ.H0_H0 ;  /* 0x0000001014147231 */ /* 0x000fca00000400ff */
[----:B------:R-:W-:Y:S01]  /*1cc0*/  HFMA2.MMA R54, R45, R13, R54 ;  /* 0x0000000d2d367235 */ /* 0x000fe20000000036 */
[----:B------:R-:W-:Y:S01]  /*1cd0*/  HFMA2 R45, R45, R17, R20 ;  /* 0x000000112d2d7231 */ /* 0x000fe20000000014 */
[----:B------:R-:W-:Y:S02]  /*1ce0*/  LOP3.LUT R20, R23, 0xf000f, RZ, 0xc0, !PT ;  /* 0x000f000f17147812 */ /* 0x000fe400078ec0ff */
[----:B------:R-:W-:Y:S02]  /*1cf0*/  LOP3.LUT R23, R49, 0xf000f, RZ, 0xc0, !PT ;  /* 0x000f000f31177812 */ /* 0x000fe400078ec0ff */
[----:B------:R-:W-:Y:S02]  /*1d00*/  LOP3.LUT R20, R20, 0x64006400, RZ, 0xfc, !PT ;  /* 0x6400640014147812 */ /* 0x000fe400078efcff */
[----:B------:R-:W-:-:S03]  /*1d10*/  LOP3.LUT R52, R23, 0x64006400, RZ, 0xfc, !PT ;  /* 0x6400640017347812 */ /* 0x000fc600078efcff */
[--C-:B------:R-:W-:Y:S02]  /*1d20*/  HADD2 R20, R20, R9.reuse ;  /* 0x0000000914147230 */ /* 0x100fe40000000000 */
[----:B------:R-:W-:Y:S02]  /*1d30*/  HADD2 R52, R52, R9 ;  /* 0x0000000934347230 */ /* 0x000fe40000000000 */
[C---:B------:R-:W-:Y:S01]  /*1d40*/  HFMA2 R56, R20.reuse, R12, RZ.H0_H0 ;  /* 0x0000000c14387231 */ /* 0x040fe200000400ff */
[----:B------:R-:W-:Y:S01]  /*1d50*/  SHF.R.U32.HI R12, RZ, 0x8, R21 ;  /* 0x00000008ff0c7819 */ /* 0x000fe20000011615 */
[----:B------:R-:W-:-:S03]  /*1d60*/  HFMA2 R16, R20, R16, RZ.H0_H0 ;  /* 0x0000001014107231 */ /* 0x000fc600000400ff */
[----:B------:R-:W-:Y:S01]  /*1d70*/  LOP3.LUT R21, R12, 0xf000f, RZ, 0xc0, !PT ;  /* 0x000f000f0c157812 */ /* 0x000fe200078ec0ff */
[C---:B------:R-:W-:Y:S01]  /*1d80*/  HFMA2.MMA R56, R55.reuse, R13, R56 ;  /* 0x0000000d37387235 */ /* 0x040fe20000000038 */
[----:B------:R-:W-:Y:S01]  /*1d90*/  SHF.R.U32.HI R13, RZ, 0x8, R22 ;  /* 0x00000008ff0d7819 */ /* 0x000fe20000011616 */
[----:B------:R-:W-:Y:S01]  /*1da0*/  HFMA2.MMA R16, R55, R17, R16 ;  /* 0x0000001137107235 */ /* 0x000fe20000000010 */
[----:B------:R-:W-:Y:S02]  /*1db0*/  LOP3.LUT R50, R21, 0x64006400, RZ, 0xfc, !PT ;  /* 0x6400640015327812 */ /* 0x000fe400078efcff */
[----:B------:R-:W-:-:S03]  /*1dc0*/  LOP3.LUT R22, R13, 0xf000f, RZ, 0xc0, !PT ;  /* 0x000f000f0d167812 */ /* 0x000fc600078ec0ff */
[----:B------:R-:W-:Y:S01]  /*1dd0*/  HADD2 R50, R50, R5 ;  /* 0x0000000532327230 */ /* 0x000fe20000000000 */
[----:B------:R-:W-:Y:S01]  /*1de0*/  LOP3.LUT R22, R22, 0x64006400, RZ, 0xfc, !PT ;  /* 0x6400640016167812 */ /* 0x000fe200078efcff */
[----:B------:R-:W-:-:S04]  /*1df0*/  HFMA2 R46, R42, R18, R46 ;  /* 0x000000122a2e7231 */ /* 0x000fc8000000002e */
[----:B------:R-:W-:Y:S02]  /*1e00*/  HFMA2.MMA R48, R50, R18, R48 ;  /* 0x0000001232307235 */ /* 0x000fe40000000030 */
[----:B------:R-:W-:Y:S02]  /*1e10*/  HFMA2.MMA R51, R22, 1, 1, R7 ;  /* 0x3c003c0016337835 */ /* 0x000fe40000000007 */
[----:B------:R0:W2:Y:S01]  /*1e20*/  LDG.E.128.CONSTANT R20, desc[UR8][R34.64] ;  /* 0x0000000822147981 */ /* 0x0000a2000c1e9d00 */
[----:B------:R-:W-:Y:S01]  /*1e30*/  LOP3.LUT R12, R12, 0xf000f0, RZ, 0xc0, !PT ;  /* 0x00f000f00c0c7812 */ /* 0x000fe200078ec0ff */
[----:B------:R-:W-:-:S06]  /*1e40*/  HFMA2.MMA R53, R50, R14, R53 ;  /* 0x0000000e32357235 */ /* 0x000fcc0000000035 */
[C---:B------:R-:W-:Y:S01]  /*1e50*/  HFMA2 R45, R51.reuse, R18, R45 ;  /* 0x00000012332d7231 */ /* 0x040fe2000000002d */
[C---:B------:R-:W-:Y:S01]  /*1e60*/  HFMA2.MMA R18, R52.reuse, R18, R16 ;  /* 0x0000001234127235 */ /* 0x040fe20000000010 */
[----:B------:R-:W-:Y:S01]  /*1e70*/  LOP3.LUT R16, R13, 0xf000f0, RZ, 0xc0, !PT ;  /* 0x00f000f00d107812 */ /* 0x000fe200078ec0ff */
[----:B------:R-:W-:Y:S01]  /*1e80*/  HFMA2 R54, R51, R14, R54 ;  /* 0x0000000e33367231 */ /* 0x000fe20000000036 */
[----:B------:R-:W-:Y:S01]  /*1e90*/  LOP3.LUT R49, R49, 0xf000f0, RZ, 0xc0, !PT ;  /* 0x00f000f031317812 */ /* 0x000fe200078ec0ff */
[----:B------:R-:W-:Y:S01]  /*1ea0*/  HFMA2.MMA R14, R52, R14, R56 ;  /* 0x0000000e340e7235 */ /* 0x000fe20000000038 */
[----:B------:R-:W-:Y:S02]  /*1eb0*/  LOP3.LUT R17, R16, 0x64006400, RZ, 0xfc, !PT ;  /* 0x6400640010117812 */ /* 0x000fe400078efcff */
[----:B------:R-:W-:Y:S02]  /*1ec0*/  LOP3.LUT R13, R12, 0x64006400, RZ, 0xfc, !PT ;  /* 0x640064000c0d7812 */ /* 0x000fe400078efcff */
[----:B------:R-:W-:-:S02]  /*1ed0*/  LOP3.LUT R12, R49, 0x64006400, RZ, 0xfc, !PT ;  /* 0x64006400310c7812 */ /* 0x000fc400078efcff */
[----:B------:R-:W-:Y:S01]  /*1ee0*/  HFMA2.MMA R17, R17, 0.0625, 0.0625, R8 ;  /* 0x2c002c0011117835 */ /* 0x000fe20000000008 */
[----:B------:R-:W-:Y:S02]  /*1ef0*/  HFMA2 R13, R13, 0.0625, 0.0625, R6 ;  /* 0x2c002c000d0d7831 */ /* 0x000fe40000000006 */
[----:B------:R-:W-:Y:S02]  /*1f00*/  HFMA2 R12, R12, 0.0625, 0.0625, R11 ;  /* 0x2c002c000c0c7831 */ /* 0x000fe4000000000b */
[----:B------:R-:W-:Y:S02]  /*1f10*/  HFMA2 R46, R44, R19, R46 ;  /* 0x000000132c2e7231 */ /* 0x000fe4000000002e */
[-C--:B------:R-:W-:Y:S02]  /*1f20*/  HFMA2.MMA R53, R13, R15.reuse, R53 ;  /* 0x0000000f0d357235 */ /* 0x080fe40000000035 */
[----:B------:R-:W-:Y:S01]  /*1f30*/  HFMA2.MMA R42, R12, R15, R14 ;  /* 0x0000000f0c2a7235 */ /* 0x000fe2000000000e */
[C---:B------:R-:W-:Y:S01]  /*1f40*/  HFMA2 R54, R17.reuse, R15, R54 ;  /* 0x0000000f11367231 */ /* 0x040fe20000000036 */
[-C--:B------:R-:W-:Y:S01]  /*1f50*/  HFMA2.MMA R48, R13, R19.reuse, R48 ;  /* 0x000000130d307235 */ /* 0x080fe20000000030 */
[----:B------:R-:W-:Y:S01]  /*1f60*/  HFMA2 R44, R17, R19, R45 ;  /* 0x00000013112c7231 */ /* 0x000fe2000000002d */
[----:B------:R-:W-:-:S02]  /*1f70*/  HFMA2.MMA R49, R12, R19, R18 ;  /* 0x000000130c317235 */ /* 0x000fc40000000012 */
[----:B------:R-:W1:Y:S04]  /*1f80*/  LDS.128 R12, [UR4+0x30] ;  /* 0x00003004ff0c7984 */ /* 0x000e680008000c00 */
[----:B------:R-:W3:Y:S01]  /*1f90*/  LDS.128 R16, [UR4+0x130] ;  /* 0x00013004ff107984 */ /* 0x000ee20008000c00 */
[----:B------:R-:W-:Y:S02]  /*1fa0*/  HFMA2 R45, R53, R26, R38 ;  /* 0x0000001a352d7231 */ /* 0x000fe40000000026 */
[----:B------:R-:W-:Y:S01]  /*1fb0*/  HFMA2 R41, R42, R2, R41 ;  /* 0x000000022a297231 */ /* 0x000fe20000000029 */
[----:B------:R-:W-:Y:S02]  /*1fc0*/  HFMA2.MMA R39, R46, R27, R39 ;  /* 0x0000001b2e277235 */ /* 0x000fe40000000027 */
[-C--:B------:R-:W-:Y:S01]  /*1fd0*/  HFMA2.MMA R40, R44, R0.reuse, R40 ;  /* 0x000000002c287235 */ /* 0x080fe20000000028 */
[----:B------:R-:W-:Y:S01]  /*1fe0*/  HFMA2 R43, R48, R26, R43 ;  /* 0x0000001a302b7231 */ /* 0x000fe2000000002b */
[----:B------:R-:W-:Y:S01]  /*1ff0*/  HFMA2.MMA R47, R54, R0, R47 ;  /* 0x00000000362f7235 */ /* 0x000fe2000000002f */
[----:B------:R-:W-:-:S05]  /*2000*/  VIADD R24, R24, 0x20 ;  /* 0x0000002018187836 */ /* 0x000fca0000000000 */
[----:B------:R-:W-:Y:S01]  /*2010*/  ISETP.GE.AND P0, PT, R24, R33, PT ;  /* 0x000000211800720c */ /* 0x000fe20003f06270 */
[----:B------:R-:W-:Y:S01]  /*2020*/  UIADD3 UR4, UR4, 0x40, URZ ;  /* 0x0000004004047890 */ /* 0x000fe2000fffe03f */
[----:B0-----:R-:W-:Y:S01]  /*2030*/  IMAD.WIDE R34, R32, 0x4, R34 ;  /* 0x0000000420227825 */ /* 0x001fe200078e0222 */
[----:B------:R-:W-:Y:S02]  /*2040*/  IADD3 R10, R10, 0x20, RZ ;  /* 0x000000200a0a7810 */ /* 0x000fe40007ffe0ff */
[C---:B--2---:R-:W-:Y:S02]  /*2050*/  LOP3.LUT R38, R20.reuse, 0xf000f, RZ, 0xc0, !PT ;  /* 0x000f000f14267812 */ /* 0x044fe400078ec0ff */
[----:B------:R-:W-:Y:S02]  /*2060*/  LOP3.LUT R42, R20, 0xf000f0, RZ, 0xc0, !PT ;  /* 0x00f000f0142a7812 */ /* 0x000fe400078ec0ff */
[----:B------:R-:W-:Y:S02]  /*2070*/  LOP3.LUT R38, R38, 0x64006400, RZ, 0xfc, !PT ;  /* 0x6400640026267812 */ /* 0x000fe400078efcff */
[----:B------:R-:W-:-:S03]  /*2080*/  LOP3.LUT R51, R42, 0x64006400, RZ, 0xfc, !PT ;  /* 0x640064002a337812 */ /* 0x000fc600078efcff */
[----:B------:R-:W-:-:S03]  /*2090*/  HADD2 R38, R38, R3 ;  /* 0x0000000326267230 */ /* 0x000fc60000000000 */
[----:B------:R-:W-:Y:S01]  /*20a0*/  HFMA2.MMA R46, R51, 0.0625, 0.0625, R4 ;  /* 0x2c002c00332e7835 */ /* 0x000fe20000000004 */
[----:B-1----:R-:W-:Y:S02]  /*20b0*/  HFMA2 R51, R38, R12, RZ.H0_H0 ;  /* 0x0000000c26337231 */ /* 0x002fe400000400ff */
[----:B---3--:R-:W-:Y:S01]  /*20c0*/  HFMA2.MMA R38, R38, R16, RZ ;  /* 0x0000001026267235 */ /* 0x008fe200000000ff */
[----:B------:R-:W-:Y:S01]  /*20d0*/  HFMA2 R42, R49, R2, R37 ;  /* 0x00000002312a7231 */ /* 0x000fe20000000025 */
[----:B------:R-:W-:-:S05]  /*20e0*/  LOP3.LUT R37, R21, 0xf000f, RZ, 0xc0, !PT ;  /* 0x000f000f15257812 */ /* 0x000fca00078ec0ff */
[----:B------:R-:W-:Y:S01]  /*20f0*/  HFMA2 R51, R46, R13, R51 ;  /* 0x0000000d2e337231 */ /* 0x000fe20000000033 */
[----:B------:R-:W-:Y:S01]  /*2100*/  HFMA2.MMA R46, R46, R17, R38 ;  /* 0x000000112e2e7235 */ /* 0x000fe20000000026 */
[----:B------:R-:W-:Y:S02]  /*2110*/  LOP3.LUT R38, R37, 0x64006400, RZ, 0xfc, !PT ;  /* 0x6400640025267812 */ /* 0x000fe400078efcff */
[----:B------:R-:W-:-:S03]  /*2120*/  LOP3.LUT R44, R21, 0xf000f0, RZ, 0xc0, !PT ;  /* 0x00f000f0152c7812 */ /* 0x000fc600078ec0ff */
[----:B------:R-:W-:Y:S01]  /*2130*/  HADD2 R38, R38, R5 ;  /* 0x0000000526267230 */ /* 0x000fe20000000000 */
[----:B------:R-:W-:-:S05]  /*2140*/  LOP3.LUT R37, R44, 0x64006400, RZ, 0xfc, !PT ;  /* 0x640064002c257812 */ /* 0x000fca00078efcff */
[----:B------:R-:W-:Y:S01]  /*2150*/  HFMA2.MMA R52, R38, R12, RZ ;  /* 0x0000000c26347235 */ /* 0x000fe200000000ff */
[----:B------:R-:W-:Y:S02]  /*2160*/  HFMA2 R37, R37, 0.0625, 0.0625, R6 ;  /* 0x2c002c0025257831 */ /* 0x000fe40000000006 */
[----:B------:R-:W-:-:S04]  /*2170*/  HFMA2 R44, R38, R16, RZ.H0_H0 ;  /* 0x00000010262c7231 */ /* 0x000fc800000400ff */
[----:B------:R-:W-:Y:S01]  /*2180*/  HFMA2 R44, R37, R17, R44 ;  /* 0x00000011252c7231 */ /* 0x000fe2000000002c */
[----:B------:R-:W-:Y:S01]  /*2190*/  HFMA2.MMA R52, R37, R13, R52 ;  /* 0x0000000d25347235 */ /* 0x000fe20000000034 */
[----:B------:R-:W-:-:S04]  /*21a0*/  LOP3.LUT R37, R22, 0xf000f, RZ, 0xc0, !PT ;  /* 0x000f000f16257812 */ /* 0x000fc800078ec0ff */
[----:B------:R-:W-:Y:S02]  /*21b0*/  LOP3.LUT R38, R37, 0x64006400, RZ, 0xfc, !PT ;  /* 0x6400640025267812 */ /* 0x000fe400078efcff */
[----:B------:R-:W-:-:S04]  /*21c0*/  LOP3.LUT R37, R22, 0xf000f0, RZ, 0xc0, !PT ;  /* 0x00f000f016257812 */ /* 0x000fc800078ec0ff */
[----:B------:R-:W-:Y:S01]  /*21d0*/  LOP3.LUT R37, R37, 0x64006400, RZ, 0xfc, !PT ;  /* 0x6400640025257812 */ /* 0x000fe200078efcff */
[----:B------:R-:W-:-:S05]  /*21e0*/  HADD2 R38, R38, R7 ;  /* 0x0000000726267230 */ /* 0x000fca0000000000 */
[----:B------:R-:W-:Y:S01]  /*21f0*/  HFMA2.MMA R37, R37, 0.0625, 0.0625, R8 ;  /* 0x2c002c0025257835 */ /* 0x000fe20000000008 */
[----:B------:R-:W-:Y:S01]  /*2200*/  HFMA2 R53, R38, R12, RZ.H0_H0 ;  /* 0x0000000c26357231 */ /* 0x000fe200000400ff */
[----:B------:R-:W-:-:S08]  /*2210*/  HFMA2.MMA R38, R38, R16, RZ ;  /* 0x0000001026267235 */ /* 0x000fd000000000ff */
[----:B------:R-:W-:Y:S01]  /*2220*/  HFMA2 R53, R37, R13, R53 ;  /* 0x0000000d25357231 */ /* 0x000fe20000000035 */
[----:B------:R-:W-:Y:S01]  /*2230*/  HFMA2.MMA R37, R37, R17, R38 ;  /* 0x0000001125257235 */ /* 0x000fe20000000026 */
[----:B------:R-:W-:-:S04]  /*2240*/  LOP3.LUT R38, R23, 0xf000f, RZ, 0xc0, !PT ;  /* 0x000f000f17267812 */ /* 0x000fc800078ec0ff */
[----:B------:R-:W-:Y:S02]  /*2250*/  LOP3.LUT R38, R38, 0x64006400, RZ, 0xfc, !PT ;  /* 0x6400640026267812 */ /* 0x000fe400078efcff */
[----:B------:R-:W-:-:S03]  /*2260*/  LOP3.LUT R48, R23, 0xf000f0, RZ, 0xc0, !PT ;  /* 0x00f000f017307812 */ /* 0x000fc600078ec0ff */
[----:B------:R-:W-:Y:S01]  /*2270*/  HADD2 R49, R38, R9 ;  /* 0x0000000926317230 */ /* 0x000fe20000000000 */
[----:B------:R-:W-:Y:S02]  /*2280*/  LOP3.LUT R48, R48, 0x64006400, RZ, 0xfc, !PT ;  /* 0x6400640030307812 */ /* 0x000fe400078efcff */
[----:B------:R-:W-:-:S03]  /*2290*/  SHF.R.U32.HI R38, RZ, 0x8, R20 ;  /* 0x00000008ff267819 */ /* 0x000fc60000011614 */
[C---:B------:R-:W-:Y:S02]  /*22a0*/  HFMA2.MMA R54, R49.reuse, R12, RZ ;  /* 0x0000000c31367235 */ /* 0x040fe400000000ff */
[----:B------:R-:W-:Y:S01]  /*22b0*/  HFMA2.MMA R16, R49, R16, RZ ;  /* 0x0000001031107235 */ /* 0x000fe200000000ff */
[----:B------:R-:W-:Y:S01]  /*22c0*/  HFMA2 R48, R48, 0.0625, 0.0625, R11 ;  /* 0x2c002c0030307831 */ /* 0x000fe2000000000b */
[----:B------:R-:W-:Y:S02]  /*22d0*/  SHF.R.U32.HI R50, RZ, 0x8, R22 ;  /* 0x00000008ff327819 */ /* 0x000fe40000011616 */
[----:B------:R-:W-:Y:S02]  /*22e0*/  SHF.R.U32.HI R21, RZ, 0x8, R21 ;  /* 0x00000008ff157819 */ /* 0x000fe40000011615 */
[----:B------:R-:W-:Y:S02]  /*22f0*/  LOP3.LUT R12, R38, 0xf000f, RZ, 0xc0, !PT ;  /* 0x000f000f260c7812 */ /* 0x000fe400078ec0ff */
[----:B------:R-:W-:Y:S01]  /*2300*/  HFMA2 R54, R48, R13, R54 ;  /* 0x0000000d30367231 */ /* 0x000fe20000000036 */
[----:B------:R-:W-:-:S02]  /*2310*/  LOP3.LUT R20, R50, 0xf000f, RZ, 0xc0, !PT ;  /* 0x000f000f32147812 */ /* 0x000fc400078ec0ff */
[----:B------:R-:W-:Y:S02]  /*2320*/  LOP3.LUT R13, R21, 0xf000f, RZ, 0xc0, !PT ;  /* 0x000f000f150d7812 */ /* 0x000fe400078ec0ff */
[----:B------:R-:W-:Y:S02]  /*2330*/  LOP3.LUT R12, R12, 0x64006400, RZ, 0xfc, !PT ;  /* 0x640064000c0c7812 */ /* 0x000fe400078efcff */
[----:B------:R-:W-:Y:S01]  /*2340*/  LOP3.LUT R38, R38, 0xf000f0, RZ, 0xc0, !PT ;  /* 0x00f000f026267812 */ /* 0x000fe200078ec0ff */
[----:B------:R-:W-:Y:S01]  /*2350*/  HFMA2 R17, R48, R17, R16 ;  /* 0x0000001130117231 */ /* 0x000fe20000000010 */
[----:B------:R-:W-:Y:S02]  /*2360*/  LOP3.LUT R20, R20, 0x64006400, RZ, 0xfc, !PT ;  /* 0x6400640014147812 */ /* 0x000fe400078efcff */
[----:B------:R-:W-:Y:S01]  /*2370*/  LOP3.LUT R22, R13, 0x64006400, RZ, 0xfc, !PT ;  /* 0x640064000d167812 */ /* 0x000fe200078efcff */
[----:B------:R-:W-:Y:S01]  /*2380*/  HADD2 R13, R12, R3 ;  /* 0x000000030c0d7230 */ /* 0x000fe20000000000 */
[----:B------:R-:W-:-:S02]  /*2390*/  LOP3.LUT R16, R21, 0xf000f0, RZ, 0xc0, !PT ;  /* 0x00f000f015107812 */ /* 0x000fc400078ec0ff */
[----:B------:R-:W-:Y:S02]  /*23a0*/  SHF.R.U32.HI R23, RZ, 0x8, R23 ;  /* 0x00000008ff177819 */ /* 0x000fe40000011617 */
[----:B------:R-:W-:Y:S01]  /*23b0*/  LOP3.LUT R21, R38, 0x64006400, RZ, 0xfc, !PT ;  /* 0x6400640026157812 */ /* 0x000fe200078efcff */
[----:B------:R-:W-:Y:S01]  /*23c0*/  HADD2 R12, R20, R7 ;  /* 0x00000007140c7230 */ /* 0x000fe20000000000 */
[C---:B------:R-:W-:Y:S02]  /*23d0*/  LOP3.LUT R20, R23.reuse, 0xf000f, RZ, 0xc0, !PT ;  /* 0x000f000f17147812 */ /* 0x040fe400078ec0ff */
[----:B------:R-:W-:Y:S02]  /*23e0*/  LOP3.LUT R50, R50, 0xf000f0, RZ, 0xc0, !PT ;  /* 0x00f000f032327812 */ /* 0x000fe400078ec0ff */
[----:B------:R-:W-:Y:S01]  /*23f0*/  LOP3.LUT R48, R23, 0xf000f0, RZ, 0xc0, !PT ;  /* 0x00f000f017307812 */ /* 0x000fe200078ec0ff */
[-C--:B------:R-:W-:Y:S01]  /*2400*/  HFMA2.MMA R51, R13, R14.reuse, R51 ;  /* 0x0000000e0d337235 */ /* 0x080fe20000000033 */
[----:B------:R-:W-:Y:S01]  /*2410*/  LOP3.LUT R23, R16, 0x64006400, RZ, 0xfc, !PT ;  /* 0x6400640010177812 */ /* 0x000fe200078efcff */
[----:B------:R-:W-:Y:S01]  /*2420*/  HFMA2.MMA R16, R21, 0.0625, 0.0625, R4 ;  /* 0x2c002c0015107835 */ /* 0x000fe20000000004 */
[----:B------:R-:W-:Y:S01]  /*2430*/  LOP3.LUT R49, R50, 0x64006400, RZ, 0xfc, !PT ;  /* 0x6400640032317812 */ /* 0x000fe200078efcff */
[----:B------:R-:W-:Y:S01]  /*2440*/  HFMA2.MMA R22, R22, 1, 1, R5 ;  /* 0x3c003c0016167835 */ /* 0x000fe20000000005 */
[----:B------:R-:W-:Y:S01]  /*2450*/  LOP3.LUT R20, R20, 0x64006400, RZ, 0xfc, !PT ;  /* 0x6400640014147812 */ /* 0x000fe200078efcff */
[----:B------:R-:W-:Y:S01]  /*2460*/  HFMA2 R21, R23, 0.0625, 0.0625, R6 ;  /* 0x2c002c0017157831 */ /* 0x000fe20000000006 */
[----:B------:R-:W-:-:S02]  /*2470*/  HFMA2.MMA R53, R12, R14, R53 ;  /* 0x0000000e0c357235 */ /* 0x000fc40000000035 */
[----:B------:R-:W-:Y:S02]  /*2480*/  HFMA2.MMA R23, R49, 0.0625, 0.0625, R8 ;  /* 0x2c002c0031177835 */ /* 0x000fe40000000008 */
[----:B------:R-:W-:Y:S02]  /*2490*/  HFMA2.MMA R38, R16, R15, R51 ;  /* 0x0000000f10267235 */ /* 0x000fe40000000033 */
[-C--:B------:R-:W-:Y:S02]  /*24a0*/  HFMA2.MMA R37, R12, R18.reuse, R37 ;  /* 0x000000120c257235 */ /* 0x080fe40000000025 */
[----:B------:R-:W-:Y:S01]  /*24b0*/  HFMA2.MMA R46, R13, R18, R46 ;  /* 0x000000120d2e7235 */ /* 0x000fe2000000002e */
[----:B------:R-:W-:Y:S01]  /*24c0*/  HADD2 R20, R20, R9 ;  /* 0x0000000914147230 */ /* 0x000fe20000000000 */
[----:B------:R-:W-:Y:S01]  /*24d0*/  LOP3.LUT R48, R48, 0x64006400, RZ, 0xfc, !PT ;  /* 0x6400640030307812 */ /* 0x000fe200078efcff */
[-C--:B------:R-:W-:Y:S01]  /*24e0*/  HFMA2 R52, R22, R14.reuse, R52 ;  /* 0x0000000e16347231 */ /* 0x080fe20000000034 */
[----:B------:R-:W-:Y:S01]  /*24f0*/  HFMA2.MMA R53, R23, R15, R53 ;  /* 0x0000000f17357235 */ /* 0x000fe20000000035 */
[C---:B------:R-:W-:Y:S01]  /*2500*/  HFMA2 R14, R20.reuse, R14, R54 ;  /* 0x0000000e140e7231 */ /* 0x040fe20000000036 */
[----:B------:R-:W-:Y:S01]  /*2510*/  HFMA2.MMA R38, R38, R27, R36 ;  /* 0x0000001b26267235 */ /* 0x000fe20000000024 */
[-C--:B------:R-:W-:Y:S01]  /*2520*/  HFMA2 R17, R20, R18.reuse, R17 ;  /* 0x0000001214117231 */ /* 0x080fe20000000011 */
[-C--:B------:R-:W-:Y:S01]  /*2530*/  HFMA2.MMA R20, R23, R19.reuse, R37 ;  /* 0x0000001317147235 */ /* 0x080fe20000000025 */
[----:B------:R-:W-:Y:S01]  /*2540*/  HFMA2 R44, R22, R18, R44 ;  /* 0x00000012162c7231 */ /* 0x000fe2000000002c */
[----:B------:R-:W-:Y:S01]  /*2550*/  HFMA2.MMA R36, R16, R19, R46 ;  /* 0x0000001310247235 */ /* 0x000fe2000000002e */
[----:B------:R-:W-:-:S02]  /*2560*/  HFMA2 R48, R48, 0.0625, 0.0625, R11 ;  /* 0x2c002c0030307831 */ /* 0x000fc4000000000b */
[C---:B------:R-:W-:Y:S02]  /*2570*/  HFMA2 R52, R21.reuse, R15, R52 ;  /* 0x0000000f15347231 */ /* 0x040fe40000000034 */
[----:B------:R-:W-:Y:S02]  /*2580*/  HFMA2 R13, R21, R19, R44 ;  /* 0x00000013150d7231 */ /* 0x000fe4000000002c */
[C---:B------:R-:W-:Y:S02]  /*2590*/  HFMA2 R14, R48.reuse, R15, R14 ;  /* 0x0000000f300e7231 */ /* 0x040fe4000000000e */
[----:B------:R-:W-:Y:S01]  /*25a0*/  HFMA2 R21, R48, R19, R17 ;  /* 0x0000001330157231 */ /* 0x000fe20000000011 */
[-C--:B------:R-:W-:Y:S02]  /*25b0*/  HFMA2.MMA R47, R53, R0.reuse, R47 ;  /* 0x00000000352f7235 */ /* 0x080fe4000000002f */
[----:B------:R-:W-:Y:S01]  /*25c0*/  HFMA2.MMA R37, R20, R0, R40 ;  /* 0x0000000014257235 */ /* 0x000fe20000000028 */
[----:B------:R-:W-:Y:S01]  /*25d0*/  HFMA2 R45, R52, R26, R45 ;  /* 0x0000001a342d7231 */ /* 0x000fe2000000002d */
[----:B------:R-:W-:Y:S01]  /*25e0*/  HFMA2.MMA R36, R36, R27, R39 ;  /* 0x0000001b24247235 */ /* 0x000fe20000000027 */
[----:B------:R-:W-:-:S02]  /*25f0*/  HFMA2 R41, R14, R2, R41 ;  /* 0x000000020e297231 */ /* 0x000fc40000000029 */
[----:B------:R-:W-:Y:S02]  /*2600*/  HFMA2 R43, R13, R26, R43 ;  /* 0x0000001a0d2b7231 */ /* 0x000fe4000000002b */
[----:B------:R-:W-:Y:S01]  /*2610*/  HFMA2 R39, R21, R2, R42 ;  /* 0x0000000215277231 */ /* 0x000fe2000000002a */
[----:B------:R-:W-:Y:S06]  /*2620*/  @!P0 BRA `(.L_x_1181) ;  /* 0xffffffe400308947 */ /* 0x000fec000383ffff */
.L_x_1179:
        /* <DEDUP_REMOVED lines=20> */
.L_x_1185:
[----:B------:R-:W0:Y:S02]  /*2770*/  LDS R4, [R0] ;  /* 0x0000000000047984 */ /* 0x000e240000000800 */
[----:B0-----:R-:W-:-:S06]  /*2780*/  HADD2 R5, R4, R9 ;  /* 0x0000000904057230 */ /* 0x001fcc0000000000 */
[----:B------:R-:W0:Y:S02]  /*2790*/  ATOMS.CAST.SPIN R5, [R0], R4, R5 ;  /* 0x000000040005738d */ /* 0x000e240001800005 */
[----:B0-----:R-:W-:-:S13]  /*27a0*/  ISETP.EQ.U32.AND P0, PT, R5, 0x1, PT ;  /* 0x000000010500780c */ /* 0x001fda0003f02070 */
[----:B------:R-:W-:Y:S05]  /*27b0*/  @!P0 BRA `(.L_x_1185) ;  /* 0xfffffffc00ec8947 */ /* 0x000fea000383ffff */
[----:B------:R-:W-:Y:S05]  /*27c0*/  BRA `(.L_x_1183) ;  /* 0x00000000000c7947 */ /* 0x000fea0003800000 */
.L_x_1184:
[----:B------:R-:W2:Y:S02]  /*27d0*/  LD.E R0, desc[UR8][R6.64] ;  /* 0x0000000806007980 */ /* 0x000ea4000c101900 */
[----:B--2---:R-:W-:-:S05]  /*27e0*/  IMAD.IADD R5, R9, 0x1, R0 ;  /* 0x0000000109057824 */ /* 0x004fca00078e0200 */
[----:B------:R0:W-:Y:S02]  /*27f0*/  ST.E desc[UR8][R6.64], R5 ;  /* 0x0000000506007985 */ /* 0x0001e4000c101908 */
.L_x_1183:
[----:B------:R-:W-:Y:S05]  /*2800*/  BSYNC B0 ;  /* 0x0000000000007941 */ /* 0x000fea0003800000 */
.L_x_1182:
[----:B------:R1:W-:Y:S01]  /*2810*/  ATOM.E.ADD.F16x2.RN.STRONG.GPU P0, RZ, desc[UR8][R6.64+0x4], R47 ;  /* 0x0000042f06ff79a2 */ /* 0x0003e2000810e1c8 */
[----:B------:R-:W-:Y:S04]  /*2820*/  BSSY B0, `(.L_x_1186) ;  /* 0x000000f000007945 */ /* 0x000fe80003800000 */
[----:B-1----:R-:W-:Y:S05]  /*2830*/  @P0 BRA `(.L_x_1187) ;  /* 0x0000000000340947 */ /* 0x002fea0003800000 */
[----:B------:R-:W1:Y:S02]  /*2840*/  QSPC.E.S P0, RZ, [R6+0x4] ;  /* 0x0000040006ff73aa */ /* 0x000e640000000500 */
[----:B-1----:R-:W-:Y:S05]  /*2850*/  @!P0 BRA `(.L_x_1188) ;  /* 0x0000000000208947 */ /* 0x002fea0003800000 */
[----:B------:R-:W-:-:S04]  /*2860*/  MOV R4, R6 ;  /* 0x0000000600047202 */ /* 0x000fc80000000f00 */
[----:B------:R-:W-:-:S07]  /*2870*/  MOV R0, R4 ;  /* 0x0000000400007202 */ /* 0x000fce0000000f00 */
.L_x_1189:
[----:B------:R-:W0:Y:S02]  /*2880*/  LDS R4, [R0+0x4] ;  /* 0x0000040000047984 */ /* 0x000e240000000800 */
[----:B0-----:R-:W-:-:S10]  /*2890*/  HFMA2.MMA R5, R4, 1, 1, R47 ;  /* 0x3c003c0004057835 */ /* 0x001fd4000000002f */
[----:B------:R-:W0:Y:S02]  /*28a0*/  ATOMS.CAST.SPIN R5, [R0+0x4], R4, R5 ;  /* 0x000004040005738d */ /* 0x000e240001800005 */
[----:B0-----:R-:W-:-:S13]  /*28b0*/  ISETP.EQ.U32.AND P0, PT, R5, 0x1, PT ;  /* 0x000000010500780c */ /* 0x001fda0003f02070 */
[----:B------:R-:W-:Y:S05]  /*28c0*/  @!P0 BRA `(.L_x_1189) ;  /* 0xfffffffc00ec8947 */ /* 0x000fea000383ffff */
[----:B------:R-:W-:Y:S05]  /*28d0*/  BRA `(.L_x_1187) ;  /* 0x00000000000c7947 */ /* 0x000fea0003800000 */
.L_x_1188:
[----:B------:R-:W0:Y:S02]  /*28e0*/  LD.E R0, desc[UR8][R6.64+0x4] ;  /* 0x0000040806007980 */ /* 0x000e24000c101900 */
[----:B0-----:R-:W-:-:S05]  /*28f0*/  IADD3 R5, R47, R0, RZ ;  /* 0x000000002f057210 */ /* 0x001fca0007ffe0ff */
[----:B------:R1:W-:Y:S02]  /*2900*/  ST.E desc[UR8][R6.64+0x4], R5 ;  /* 0x0000040506007985 */ /* 0x0003e4000c101908 */
.L_x_1187:
[----:B------:R-:W-:Y:S05]  /*2910*/  BSYNC B0 ;  /* 0x0000000000007941 */ /* 0x000fea0003800000 */
.L_x_1186:
[----:B------:R-:W-:Y:S01]  /*2920*/  HADD2 R36, R36.H0_H0, R36.H1_H1 ;  /* 0x3000002424247230 */ /* 0x000fe20000000800 */
[----:B01----:R-:W-:Y:S01]  /*2930*/  IADD3 R5, R32, R31, RZ ;  /* 0x0000001f20057210 */ /* 0x003fe20007ffe0ff */
        /* <DEDUP_REMOVED lines=13> */
[----:B------:R-:W-:-:S05]  /*2a10*/  IMAD.MOV.U32 R2, RZ, RZ, R4 ;  /* 0x000000ffff027224 */ /* 0x000fca00078e0004 */
[----:B------:R-:W-:-:S07]  /*2a20*/  MOV R0, R2 ;  /* 0x0000000200007202 */ /* 0x000fce0000000f00 */
.L_x_1193:
[----:B------:R-:W0:Y:S02]  /*2a30*/  LDS R2, [R0] ;  /* 0x0000000000027984 */ /* 0x000e240000000800 */
[----:B0-----:R-:W-:-:S06]  /*2a40*/  HADD2 R3, R2, R7 ;  /* 0x0000000702037230 */ /* 0x001fcc0000000000 */
[----:B------:R-:W0:Y:S02]  /*2a50*/  ATOMS.CAST.SPIN R3, [R0], R2, R3 ;  /* 0x000000020003738d */ /* 0x000e240001800003 */
[----:B0-----:R-:W-:-:S13]  /*2a60*/  ISETP.EQ.U32.AND P0, PT, R3, 0x1, PT ;  /* 0x000000010300780c */ /* 0x001fda0003f02070 */
[----:B------:R-:W-:Y:S05]  /*2a70*/  @!P0 BRA `(.L_x_1193) ;  /* 0xfffffffc00ec8947 */ /* 0x000fea000383ffff */
[----:B------:R-:W-:Y:S05]  /*2a80*/  BRA `(.L_x_1191) ;  /* 0x00000000000c7947 */ /* 0x000fea0003800000 */
.L_x_1192:
[----:B------:R-:W2:Y:S02]  /*2a90*/  LD.E R0, desc[UR8][R4.64] ;  /* 0x0000000804007980 */ /* 0x000ea4000c101900 */
[----:B--2---:R-:W-:-:S05]  /*2aa0*/  IADD3 R3, R7, R0, RZ ;  /* 0x0000000007037210 */ /* 0x004fca0007ffe0ff */
[----:B------:R0:W-:Y:S02]  /*2ab0*/  ST.E desc[UR8][R4.64], R3 ;  /* 0x0000000304007985 */ /* 0x0001e4000c101908 */
.L_x_1191:
[----:B------:R-:W-:Y:S05]  /*2ac0*/  BSYNC B0 ;  /* 0x0000000000007941 */ /* 0x000fea0003800000 */
.L_x_1190:
[----:B------:R1:W-:Y:S02]  /*2ad0*/  ATOM.E.ADD.F16x2.RN.STRONG.GPU P0, RZ, desc[UR8][R4.64+0x4], R37 ;  /* 0x0000042504ff79a2 */ /* 0x0003e4000810e1c8 */
[----:B-1----:R-:W-:Y:S05]  /*2ae0*/  @P0 EXIT ;  /* 0x000000000000094d */ /* 0x002fea0003800000 */
[----:B------:R-:W1:Y:S02]  /*2af0*/  QSPC.E.S P0, RZ, [R4+0x4] ;  /* 0x0000040004ff73aa */ /* 0x000e640000000500 */
[----:B-1----:R-:W-:Y:S05]  /*2b00*/  @!P0 BRA `(.L_x_1194) ;  /* 0x0000000000208947 */ /* 0x002fea0003800000 */
[----:B------:R-:W-:-:S04]  /*2b10*/  MOV R2, R4 ;  /* 0x0000000400027202 */ /* 0x000fc80000000f00 */
[----:B------:R-:W-:-:S07]  /*2b20*/  MOV R0, R2 ;  /* 0x0000000200007202 */ /* 0x000fce0000000f00 */
.L_x_1195:
[----:B------:R-:W0:Y:S02]  /*2b30*/  LDS R2, [R0+0x4] ;  /* 0x0000040000027984 */ /* 0x000e240000000800 */
[----:B0-----:R-:W-:-:S10]  /*2b40*/  HFMA2.MMA R3, R2, 1, 1, R37 ;  /* 0x3c003c0002037835 */ /* 0x001fd40000000025 */
[----:B------:R-:W0:Y:S02]  /*2b50*/  ATOMS.CAST.SPIN R3, [R0+0x4], R2, R3 ;  /* 0x000004020003738d */ /* 0x000e240001800003 */
[----:B0-----:R-:W-:-:S13]  /*2b60*/  ISETP.EQ.U32.AND P0, PT, R3, 0x1, PT ;  /* 0x000000010300780c */ /* 0x001fda0003f02070 */
[----:B------:R-:W-:Y:S05]  /*2b70*/  @!P0 BRA `(.L_x_1195) ;  /* 0xfffffffc00ec8947 */ /* 0x000fea000383ffff */
[----:B------:R-:W-:Y:S05]  /*2b80*/  EXIT ;  /* 0x000000000000794d */ /* 0x000fea0003800000 */
.L_x_1194:
[----:B------:R-:W0:Y:S02]  /*2b90*/  LD.E R0, desc[UR8][R4.64+0x4] ;  /* 0x0000040804007980 */ /* 0x000e24000c101900 */
[----:B0-----:R-:W-:-:S05]  /*2ba0*/  IADD3 R3, R37, R0, RZ ;  /* 0x0000000025037210 */ /* 0x001fca0007ffe0ff */
[----:B------:R-:W-:Y:S01]  /*2bb0*/  ST.E desc[UR8][R4.64+0x4], R3 ;  /* 0x0000040304007985 */ /* 0x000fe2000c101908 */
[----:B------:R-:W-:Y:S05]  /*2bc0*/  EXIT ;  /* 0x000000000000794d */ /* 0x000fea0003800000 */
.L_x_1196:
        /* <DEDUP_REMOVED lines=11> */
.L_x_4033:


//--------------------- .text._Z28gemm_half_q_half_gptq_kernelILi1ELb0ELb1EEvPK6__halfPKjS4_S2_PS0_iiiiiPKtibS2_i --------------------------
	.section	.text._Z28gemm_half_q_half_gptq_kernelILi1ELb0ELb1EEvPK6__halfPKjS4_S2_PS0_iiiiiPKtibS2_i,"ax",@progbits
	.align	128
        .global         _Z28gemm_half_q_half_gptq_kernelILi1ELb0ELb1EEvPK6__halfPKjS4_S2_PS0_iiiiiPKtibS2_i
        .type           _Z28gemm_half_q_half_gptq_kernelILi1ELb0ELb1EEvPK6__halfPKjS4_S2_PS0_iiiiiPKtibS2_i,@function
        .size           _Z28gemm_half_q_half_gptq_kernelILi1ELb0ELb1EEvPK6__halfPKjS4_S2_PS0_iiiiiPKtibS2_i,(.L_x_4034 - _Z28gemm_half_q_half_gptq_kernelILi1ELb0ELb1EEvPK6__halfPKjS4_S2_PS0_iiiiiPKtibS2_i)
        .other          _Z28gemm_half_q_half_gptq_kernelILi1ELb0ELb1EEvPK6__halfPKjS4_S2_PS0_iiiiiPKtibS2_i,@"STO_CUDA_ENTRY STV_DEFAULT"
_Z28gemm_half_q_half_gptq_kernelILi1ELb0ELb1EEvPK6__halfPKjS4_S2_PS0_iiiiiPKtibS2_i:
.text._Z28gemm_half_q_half_gptq_kernelILi1ELb0ELb1EEvPK6__halfPKjS4_S2_PS0_iiiiiPKtibS2_i:
[----:B------:R-:W-:Y:S08]  /*0000*/  LDC R1, c[0x0][0x28] ;  /* 0x00000a00ff017b82 */ /* 0x000ff00000000800 */
[----:B------:R-:W0:Y:S01]  /*0010*/  S2UR UR7, SR_CTAID.Z ;  /* 0x00000000000779c3 */ /* 0x000e220000002700 */
[----:B------:R-:W1:Y:S01]  /*0020*/  S2R R8, SR_TID.X ;  /* 0x0000000000087919 */ /* 0x000e620000002100 */
[----:B------:R-:W-:Y:S01]  /*0030*/  ULDC UR8, c[0x0][0x23c] ;  /* 0x00008f0000087ab9 */ /* 0x000fe20000000800 */
[----:B------:R-:W-:Y:S01]  /*0040*/  ULDC.64 UR10, c[0x0][0x208] ;  /* 0x00008200000a7ab9 */ /* 0x000fe20000000a00 */
[----:B------:R-:W-:Y:S01]  /*0050*/  BSSY B0, `(.L_x_1197) ;  /* 0x0000027000007945 */ /* 0x000fe20003800000 */
[----:B------:R-:W1:Y:S03]  /*0060*/  S2R R3, SR_CTAID.X ;  /* 0x0000000000037919 */ /* 0x000e660000002500 */
[----:B------:R-:W2:Y:S08]  /*0070*/  LDC R7, c[0x0][0x240] ;  /* 0x00009000ff077b82 */ /* 0x000eb00000000800 */
[----:B------:R-:W3:Y:S01]  /*0080*/  S2UR UR12, SR_CTAID.Y ;  /* 0x00000000000c79c3 */ /* 0x000ee20000002600 */
[----:B0-----:R-:W-:-:S06]  /*0090*/  USHF.L.U32 UR4, UR7, 0x7, URZ ;  /* 0x0000000707047899 */ /* 0x001fcc000800063f */
[----:B------:R-:W-:-:S05]  /*00a0*/  IMAD.U32 R12, RZ, RZ, UR4 ;  /* 0x00000004ff0c7e24 */ /* 0x000fca000f8e00ff */
[----:B--2---:R-:W-:Y:S01]  /*00b0*/  VIADDMNMX R0, R12, 0x80, R7, PT ;  /* 0x000000800c007846 */ /* 0x004fe20003800107 */
[----:B-1----:R-:W-:-:S03]  /*00c0*/  IMAD R3, R3, 0x80, R8 ;  /* 0x0000008003037824 */ /* 0x002fc600078e0208 */
[----:B------:R-:W-:Y:S01]  /*00d0*/  R2UR UR9, R0 ;  /* 0x00000000000972ca */ /* 0x000fe200000e0000 */
[----:B------:R-:W-:Y:S02]  /*00e0*/  VIADD R0, R8, UR4 ;  /* 0x0000000408007c36 */ /* 0x000fe40008000000 */
[----:B------:R-:W-:-:S05]  /*00f0*/  IMAD.SHL.U32 R28, R3, 0x4, RZ ;  /* 0x00000004031c7824 */ /* 0x000fca00078e00ff */
[----:B------:R-:W-:-:S05]  /*0100*/  ISETP.GE.AND P1, PT, R28, UR8, PT ;  /* 0x000000081c007c0c */ /* 0x000fca000bf26270 */
        /* <DEDUP_REMOVED lines=27> */
.L_x_1198:
[----:B------:R-:W-:Y:S05]  /*02c0*/  BSYNC B0 ;  /* 0x0000000000007941 */ /* 0x000fea0003800000 */
.L_x_1197:
        /* <DEDUP_REMOVED lines=108> */
.L_x_1201:
        /* <DEDUP_REMOVED lines=51> */
.L_x_1200:
        /* <DEDUP_REMOVED lines=308> */
.L_x_1199:
[----:B------:R-:W0:Y:S01]  /*2000*/  S2R R5, SR_CTAID.Y ;  /* 0x0000000000057919 */ /* 0x000e220000002600 */
[----:B------:R-:W1:Y:S01]  /*2010*/  LDC.64 R2, c[0x0][0x230] ;  /* 0x00008c00ff027b82 */ /* 0x000e620000000a00 */
[----:B------:R-:W-:Y:S02]  /*2020*/  HADD2 R31, R31.H0_H0, R31.H1_H1 ;  /* 0x3000001f1f1f7230 */ /* 0x000fe40000000800 */
[----:B------:R-:W-:-:S05]  /*2030*/  HADD2 R34, R34.H0_H0, R34.H1_H1 ;  /* 0x3000002222227230 */ /* 0x000fca0000000800 */
[----:B------:R-:W-:-:S05]  /*2040*/  PRMT R31, R31, 0x5410, R34 ;  /* 0x000054101f1f7816 */ /* 0x000fca0000000022 */
[----:B------:R-:W-:Y:S02]  /*2050*/  HMUL2 R31, R31, RZ.H0_H0 ;  /* 0x200000ff1f1f7232 */ /* 0x000fe40000000000 */
[----:B0-----:R-:W-:-:S04]  /*2060*/  IMAD R5, R5, UR8, R28 ;  /* 0x0000000805057c24 */ /* 0x001fc8000f8e021c */
        /* <DEDUP_REMOVED lines=12> */
.L_x_1205:
[----:B------:R-:W0:Y:S02]  /*2130*/  LDS R2, [R0] ;  /* 0x0000000000027984 */ /* 0x000e240000000800 */
[----:B0-----:R-:W-:-:S06]  /*2140*/  HADD2 R3, R2, R31 ;  /* 0x0000001f02037230 */ /* 0x001fcc0000000000 */
[----:B------:R-:W0:Y:S02]  /*2150*/  ATOMS.CAST.SPIN R3, [R0], R2, R3 ;  /* 0x000000020003738d */ /* 0x000e240001800003 */
[----:B0-----:R-:W-:-:S13]  /*2160*/  ISETP.EQ.U32.AND P0, PT, R3, 0x1, PT ;  /* 0x000000010300780c */ /* 0x001fda0003f02070 */
[----:B------:R-:W-:Y:S05]  /*2170*/  @!P0 BRA `(.L_x_1205) ;  /* 0xfffffffc00ec8947 */ /* 0x000fea000383ffff */
[----:B------:R-:W-:Y:S05]  /*2180*/  BRA `(.L_x_1203) ;  /* 0x00000000000c7947 */ /* 0x000fea0003800000 */
.L_x_1204:
[----:B------:R-:W2:Y:S02]  /*2190*/  LD.E R0, desc[UR10][R4.64] ;  /* 0x0000000a04007980 */ /* 0x000ea4000c101900 */
[----:B--2---:R-:W-:-:S05]  /*21a0*/  IMAD.IADD R3, R31, 0x1, R0 ;  /* 0x000000011f037824 */ /* 0x004fca00078e0200 */
[----:B------:R0:W-:Y:S02]  /*21b0*/  ST.E desc[UR10][R4.64], R3 ;  /* 0x0000000304007985 */ /* 0x0001e4000c10190a */
.L_x_1203:
[----:B------:R-:W-:Y:S05]  /*21c0*/  BSYNC B0 ;  /* 0x0000000000007941 */ /* 0x000fea0003800000 */
.L_x_1202:
[----:B------:R1:W-:Y:S02]  /*21d0*/  ATOM.E.ADD.F16x2.RN.STRONG.GPU P0, RZ, desc[UR10][R4.64+0x4], R29 ;  /* 0x0000041d04ff79a2 */ /* 0x0003e4000810e1ca */
[----:B-1----:R-:W-:Y:S05]  /*21e0*/  @P0 EXIT ;  /* 0x000000000000094d */ /* 0x002fea0003800000 */
[----:B------:R-:W1:Y:S02]  /*21f0*/  QSPC.E.S P0, RZ, [R4+0x4] ;  /* 0x0000040004ff73aa */ /* 0x000e640000000500 */
[----:B-1----:R-:W-:Y:S05]  /*2200*/  @!P0 BRA `(.L_x_1206) ;  /* 0x0000000000208947 */ /* 0x002fea0003800000 */
[----:B------:R-:W-:-:S05]  /*2210*/  IMAD.MOV.U32 R2, RZ, RZ, R4 ;  /* 0x000000ffff027224 */ /* 0x000fca00078e0004 */
[----:B------:R-:W-:-:S07]  /*2220*/  MOV R0, R2 ;  /* 0x0000000200007202 */ /* 0x000fce0000000f00 */
.L_x_1207:
[----:B------:R-:W0:Y:S02]  /*2230*/  LDS R2, [R0+0x4] ;  /* 0x0000040000027984 */ /* 0x000e240000000800 */
[----:B0-----:R-:W-:-:S10]  /*2240*/  HFMA2.MMA R3, R2, 1, 1, R29 ;  /* 0x3c003c0002037835 */ /* 0x001fd4000000001d */
[----:B------:R-:W0:Y:S02]  /*2250*/  ATOMS.CAST.SPIN R3, [R0+0x4], R2, R3 ;  /* 0x000004020003738d */ /* 0x000e240001800003 */
[----:B0-----:R-:W-:-:S13]  /*2260*/  ISETP.EQ.U32.AND P0, PT, R3, 0x1, PT ;  /* 0x000000010300780c */ /* 0x001fda0003f02070 */
[----:B------:R-:W-:Y:S05]  /*2270*/  @!P0 BRA `(.L_x_1207) ;  /* 0xfffffffc00ec8947 */ /* 0x000fea000383ffff */
[----:B------:R-:W-:Y:S05]  /*2280*/  EXIT ;  /* 0x000000000000794d */ /* 0x000fea0003800000 */
.L_x_1206:
[----:B------:R-:W0:Y:S02]  /*2290*/  LD.E R0, desc[UR10][R4.64+0x4] ;  /* 0x0000040a04007980 */ /* 0x000e24000c101900 */
[----:B0-----:R-:W-:-:S05]  /*22a0*/  IMAD.IADD R3, R29, 0x1, R0 ;  /* 0x000000011d037824 */ /* 0x001fca00078e0200 */
[----:B------:R-:W-:Y:S01]  /*22b0*/  ST.E desc[UR10][R4.64+0x4], R3 ;  /* 0x0000040304007985 */ /* 0x000fe2000c10190a */
[----:B------:R-:W-:Y:S05]  /*22c0*/  EXIT ;  /* 0x000000000000794d */ /* 0x000fea0003800000 */
.L_x_1208:
        /* <DEDUP_REMOVED lines=11> */
.L_x_4034:


//--------------------- .text._Z28gemm_half_q_half_gptq_kernelILi8ELb0ELb0EEvPK6__halfPKjS4_S2_PS0_iiiiiPKtibS2_i --------------------------
	.section	.text._Z28gemm_half_q_half_gptq_kernelILi8ELb0ELb0EEvPK6__halfPKjS4_S2_PS0_iiiiiPKtibS2_i,"ax",@progbits
	.align	128
        .global         _Z28gemm_half_q_half_gptq_kernelILi8ELb0ELb0EEvPK6__halfPKjS4_S2_PS0_iiiiiPKtibS2_i
        .type           _Z28gemm_half_q_half_gptq_kernelILi8ELb0ELb0EEvPK6__halfPKjS4_S2_PS0_iiiiiPKtibS2_i,@function
        .size           _Z28gemm_half_q_half_gptq_kernelILi8ELb0ELb0EEvPK6__halfPKjS4_S2_PS0_iiiiiPKtibS2_i,(.L_x_4035 - _Z28gemm_half_q_half_gptq_kernelILi8ELb0ELb0EEvPK6__halfPKjS4_S2_PS0_iiiiiPKtibS2_i)
        .other          _Z28gemm_half_q_half_gptq_kernelILi8ELb0ELb0EEvPK6__halfPKjS4_S2_PS0_iiiiiPKtibS2_i,@"STO_CUDA_ENTRY STV_DEFAULT"
_Z28gemm_half_q_half_gptq_kernelILi8ELb0ELb0EEvPK6__halfPKjS4_S2_PS0_iiiiiPKtibS2_i:
.text._Z28gemm_half_q_half_gptq_kernelILi8ELb0ELb0EEvPK6__halfPKjS4_S2_PS0_iiiiiPKtibS2_i:
        /* <DEDUP_REMOVED lines=62> */
.L_x_1211:
        /* <DEDUP_REMOVED lines=29> */
.L_x_1210:
[----:B------:R-:W-:Y:S05]  /*05b0*/  BSYNC B0 ;  /* 0x0000000000007941 */ /* 0x000fea0003800000 */
.L_x_1209:
        /* <DEDUP_REMOVED lines=27> */
.L_x_1212:
        /* <DEDUP_REMOVED lines=114> */
.L_x_1215:
        /* <DEDUP_REMOVED lines=80> */
.L_x_1214:
        /* <DEDUP_REMOVED lines=867> */
.L_x_1213:
        /* <DEDUP_REMOVED lines=19> */
.L_x_1219:
[----:B------:R-:W0:Y:S02]  /*4af0*/  LDS R4, [R6] ;  /* 0x0000000006047984 */ /* 0x000e240000000800 */
[----:B0-----:R-:W-:-:S10]  /*4b00*/  HFMA2.MMA R5, R4, 1, 1, R57 ;  /* 0x3c003c0004057835 */ /* 0x001fd40000000039 */
[----:B------:R-:W0:Y:S02]  /*4b10*/  ATOMS.CAST.SPIN R5, [R6], R4, R5 ;  /* 0x000000040605738d */ /* 0x000e240001800005 */
[----:B0-----:R-:W-:-:S13]  /*4b20*/  ISETP.EQ.U32.AND P0, PT, R5, 0x1, PT ;  /* 0x000000010500780c */ /* 0x001fda0003f02070 */
[----:B------:R-:W-:Y:S05]  /*4b30*/  @!P0 BRA `(.L_x_1219) ;  /* 0xfffffffc00ec8947 */ /* 0x000fea000383ffff */
[----:B------:R-:W-:Y:S05]  /*4b40*/  BRA `(.L_x_1217) ;  /* 0x00000000000c7947 */ /* 0x000fea0003800000 */
.L_x_1218:
[----:B------:R-:W2:Y:S02]  /*4b50*/  LD.E R4, desc[UR10][R2.64] ;  /* 0x0000000a02047980 */ /* 0x000ea4000c101900 */
[----:B--2---:R-:W-:-:S05]  /*4b60*/  IADD3 R5, R57, R4, RZ ;  /* 0x0000000439057210 */ /* 0x004fca0007ffe0ff */
[----:B------:R0:W-:Y:S02]  /*4b70*/  ST.E desc[UR10][R2.64], R5 ;  /* 0x0000000502007985 */ /* 0x0001e4000c10190a */
.L_x_1217:
[----:B------:R-:W-:Y:S05]  /*4b80*/  BSYNC B0 ;  /* 0x0000000000007941 */ /* 0x000fea0003800000 */
.L_x_1216:
        /* <DEDUP_REMOVED lines=10> */
.L_x_1223:
[----:B------:R-:W0:Y:S02]  /*4c30*/  LDS R8, [R6+0x4] ;  /* 0x0000040006087984 */ /* 0x000e240000000800 */
[----:B0-----:R-:W-:-:S06]  /*4c40*/  HADD2 R9, R8, R56 ;  /* 0x0000003808097230 */ /* 0x001fcc0000000000 */
[----:B------:R-:W0:Y:S02]  /*4c50*/  ATOMS.CAST.SPIN R9, [R6+0x4], R8, R9 ;  /* 0x000004080609738d */ /* 0x000e240001800009 */
[----:B0-----:R-:W-:-:S13]  /*4c60*/  ISETP.EQ.U32.AND P0, PT, R9, 0x1, PT ;  /* 0x000000010900780c */ /* 0x001fda0003f02070 */
[----:B------:R-:W-:Y:S05]  /*4c70*/  @!P0 BRA `(.L_x_1223) ;  /* 0xfffffffc00ec8947 */ /* 0x000fea000383ffff */
[----:B------:R-:W-:Y:S05]  /*4c80*/  BRA `(.L_x_1221) ;  /* 0x00000000000c7947 */ /* 0x000fea0003800000 */
.L_x_1222:
[----:B------:R-:W2:Y:S02]  /*4c90*/  LD.E R6, desc[UR10][R2.64+0x4] ;  /* 0x0000040a02067980 */ /* 0x000ea4000c101900 */
[----:B--2---:R-:W-:-:S05]  /*4ca0*/  IADD3 R9, R56, R6, RZ ;  /* 0x0000000638097210 */ /* 0x004fca0007ffe0ff */
[----:B------:R0:W-:Y:S02]  /*4cb0*/  ST.E desc[UR10][R2.64+0x4], R9 ;  /* 0x0000040902007985 */ /* 0x0001e4000c10190a */
.L_x_1221:
[----:B------:R-:W-:Y:S05]  /*4cc0*/  BSYNC B0 ;  /* 0x0000000000007941 */ /* 0x000fea0003800000 */
.L_x_1220:
        /* <DEDUP_REMOVED lines=15> */
.L_x_1227:
[----:B------:R-:W0:Y:S02]  /*4dc0*/  LDS R8, [R6] ;  /* 0x0000000006087984 */ /* 0x000e240000000800 */
[----:B0-----:R-:W-:-:S10]  /*4dd0*/  HFMA2.MMA R9, R8, 1, 1, R64 ;  /* 0x3c003c0008097835 */ /* 0x001fd40000000040 */
[----:B------:R-:W0:Y:S02]  /*4de0*/  ATOMS.CAST.SPIN R9, [R6], R8, R9 ;  /* 0x000000080609738d */ /* 0x000e240001800009 */
[----:B0-----:R-:W-:-:S13]  /*4df0*/  ISETP.EQ.U32.AND P0, PT, R9, 0x1, PT ;  /* 0x000000010900780c */ /* 0x001fda0003f02070 */
[----:B------:R-:W-:Y:S05]  /*4e00*/  @!P0 BRA `(.L_x_1227) ;  /* 0xfffffffc00ec8947 */ /* 0x000fea000383ffff */
[----:B------:R-:W-:Y:S05]  /*4e10*/  BRA `(.L_x_1225) ;  /* 0x00000000000c7947 */ /* 0x000fea0003800000 */
.L_x_1226:
[----:B------:R-:W2:Y:S02]  /*4e20*/  LD.E R6, desc[UR10][R2.64] ;  /* 0x0000000a02067980 */ /* 0x000ea4000c101900 */
[----:B--2---:R-:W-:-:S05]  /*4e30*/  IADD3 R9, R64, R6, RZ ;  /* 0x0000000640097210 */ /* 0x004fca0007ffe0ff */
[----:B------:R0:W-:Y:S02]  /*4e40*/  ST.E desc[UR10][R2.64], R9 ;  /* 0x0000000902007985 */ /* 0x0001e4000c10190a */
.L_x_1225:
[----:B------:R-:W-:Y:S05]  /*4e50*/  BSYNC B0 ;  /* 0x0000000000007941 */ /* 0x000fea0003800000 */
.L_x_1224:
[----:B------:R-:W-:-:S05]  /*4e60*/  IMAD.WIDE R4, R0, 0x2, R4 ;  /* 0x0000000200047825 */ /* 0x000fca00078e0204 */
[----:B------:R1:W-:Y:S01]  /*4e70*/  ATOM.E.ADD.F16x2.RN.STRONG.GPU P0, RZ, desc[UR10][R4.64], R66 ;  /* 0x0000004204ff79a2 */ /* 0x0003e2000810e1ca */
[----:B------:R-:W-:Y:S04]  /*4e80*/  BSSY B0, `(.L_x_1228) ;  /* 0x000000f000007945 */ /* 0x000fe80003800000 */
[----:B-1----:R-:W-:Y:S05]  /*4e90*/  @P0 BRA `(.L_x_1229) ;  /* 0x0000000000340947 */ /* 0x002fea0003800000 */
[----:B------:R-:W1:Y:S02]  /*4ea0*/  QSPC.E.S P0, RZ, [R4] ;  /* 0x0000000004ff73aa */ /* 0x000e640000000500 */
[----:B-1----:R-:W-:Y:S05]  /*4eb0*/  @!P0 BRA `(.L_x_1230) ;  /* 0x0000000000208947 */ /* 0x002fea0003800000 */
[----:B------:R-:W-:Y:S02]  /*4ec0*/  MOV R6, R4 ;  /* 0x0000000400067202 */ /* 0x000fe40000000f00 */
[----:B------:R-:W-:-:S07]  /*4ed0*/  PRMT R66, R66, 0x5410, R33 ;  /* 0x0000541042427816 */ /* 0x000fce0000000021 */
.L_x_1231:
[----:B------:R-:W1:Y:S02]  /*4ee0*/  LDS R4, [R6] ;  /* 0x0000000006047984 */ /* 0x000e640000000800 */
[----:B-1----:R-:W-:-:S06]  /*4ef0*/  HADD2 R5, R4, R66 ;  /* 0x0000004204057230 */ /* 0x002fcc0000000000 */
[----:B------:R-:W1:Y:S02]  /*4f00*/  ATOMS.CAST.SPIN R5, [R6], R4, R5 ;  /* 0x000000040605738d */ /* 0x000e640001800005 */
[----:B-1----:R-:W-:-:S13]  /*4f10*/  ISETP.EQ.U32.AND P0, PT, R5, 0x1, PT ;  /* 0x000000010500780c */ /* 0x002fda0003f02070 */
[----:B------:R-:W-:Y:S05]  /*4f20*/  @!P0 BRA `(.L_x_1231) ;  /* 0xfffffffc00ec8947 */ /* 0x000fea000383ffff */
[----:B------:R-:W-:Y:S05]  /*4f30*/  BRA `(.L_x_1229) ;  /* 0x00000000000c7947 */ /* 0x000fea0003800000 */
.L_x_1230:
[----:B------:R-:W0:Y:S02]  /*4f40*/  LD.E R6, desc[UR10][R4.64] ;  /* 0x0000000a04067980 */ /* 0x000e24000c101900 */
[----:B0-----:R-:W-:-:S05]  /*4f50*/  IADD3 R9, R66, R6, RZ ;  /* 0x0000000642097210 */ /* 0x001fca0007ffe0ff */
[----:B------:R1:W-:Y:S02]  /*4f60*/  ST.E desc[UR10][R4.64], R9 ;  /* 0x0000000904007985 */ /* 0x0003e4000c10190a */
.L_x_1229:
[----:B------:R-:W-:Y:S05]  /*4f70*/  BSYNC B0 ;  /* 0x0000000000007941 */ /* 0x000fea0003800000 */
.L_x_1228:
        /* <DEDUP_REMOVED lines=15> */
.L_x_1235:
[----:B------:R-:W0:Y:S02]  /*5070*/  LDS R4, [R6] ;  /* 0x0000000006047984 */ /* 0x000e240000000800 */
[----:B0-----:R-:W-:-:S10]  /*5080*/  HFMA2.MMA R5, R4, 1, 1, R68 ;  /* 0x3c003c0004057835 */ /* 0x001fd40000000044 */
[----:B------:R-:W0:Y:S02]  /*5090*/  ATOMS.CAST.SPIN R5, [R6], R4, R5 ;  /* 0x000000040605738d */ /* 0x000e240001800005 */
[----:B0-----:R-:W-:-:S13]  /*50a0*/  ISETP.EQ.U32.AND P0, PT, R5, 0x1, PT ;  /* 0x000000010500780c */ /* 0x001fda0003f02070 */
[----:B------:R-:W-:Y:S05]  /*50b0*/  @!P0 BRA `(.L_x_1235) ;  /* 0xfffffffc00ec8947 */ /* 0x000fea000383ffff */
[----:B------:R-:W-:Y:S05]  /*50c0*/  BRA `(.L_x_1233) ;  /* 0x00000000000c7947 */ /* 0x000fea0003800000 */
.L_x_1234:
[----:B------:R-:W2:Y:S02]  /*50d0*/  LD.E R4, desc[UR10][R8.64] ;  /* 0x0000000a08047980 */ /* 0x000ea4000c101900 */
[----:B--2---:R-:W-:-:S05]  /*50e0*/  IADD3 R5, R68, R4, RZ ;  /* 0x0000000444057210 */ /* 0x004fca0007ffe0ff */
[----:B------:R0:W-:Y:S02]  /*50f0*/  ST.E desc[UR10][R8.64], R5 ;  /* 0x0000000508007985 */ /* 0x0001e4000c10190a */
.L_x_1233:
[----:B------:R-:W-:Y:S05]  /*5100*/  BSYNC B0 ;  /* 0x0000000000007941 */ /* 0x000fea0003800000 */
.L_x_1232:
        /* <DEDUP_REMOVED lines=12> */
.L_x_1239:
[----:B------:R-:W0:Y:S02]  /*51d0*/  LDS R2, [R6] ;  /* 0x0000000006027984 */ /* 0x000e240000000800 */
[----:B0-----:R-:W-:-:S06]  /*51e0*/  HADD2 R3, R2, R70 ;  /* 0x0000004602037230 */ /* 0x001fcc0000000000 */
[----:B------:R-:W0:Y:S02]  /*51f0*/  ATOMS.CAST.SPIN R3, [R6], R2, R3 ;  /* 0x000000020603738d */ /* 0x000e240001800003 */
[----:B0-----:R-:W-:-:S13]  /*5200*/  ISETP.EQ.U32.AND P0, PT, R3, 0x1, PT ;  /* 0x000000010300780c */ /* 0x001fda0003f02070 */
[----:B------:R-:W-:Y:S05]  /*5210*/  @!P0 BRA `(.L_x_1239) ;  /* 0xfffffffc00ec8947 */ /* 0x000fea000383ffff */
[----:B------:R-:W-:Y:S05]  /*5220*/  BRA `(.L_x_1237) ;  /* 0x00000000000c7947 */ /* 0x000fea0003800000 */
.L_x_1238:
[----:B------:R-:W2:Y:S02]  /*5230*/  LD.E R6, desc[UR10][R2.64] ;  /* 0x0000000a02067980 */ /* 0x000ea4000c101900 */
[----:B--2---:R-:W-:-:S05]  /*5240*/  IADD3 R11, R70, R6, RZ ;  /* 0x00000006460b7210 */ /* 0x004fca0007ffe0ff */
[----:B------:R0:W-:Y:S02]  /*5250*/  ST.E desc[UR10][R2.64], R11 ;  /* 0x0000000b02007985 */ /* 0x0001e4000c10190a */
.L_x_1237:
[----:B------:R-:W-:Y:S05]  /*5260*/  BSYNC B0 ;  /* 0x0000000000007941 */ /* 0x000fea0003800000 */
.L_x_1236:
        /* <DEDUP_REMOVED lines=15> */
.L_x_1243:
[----:B------:R-:W0:Y:S02]  /*5360*/  LDS R10, [R6] ;  /* 0x00000000060a7984 */ /* 0x000e240000000800 */
[----:B0-----:R-:W-:-:S10]  /*5370*/  HFMA2.MMA R11, R10, 1, 1, R62 ;  /* 0x3c003c000a0b7835 */ /* 0x001fd4000000003e */
[----:B------:R-:W0:Y:S02]  /*5380*/  ATOMS.CAST.SPIN R11, [R6], R10, R11 ;  /* 0x0000000a060b738d */ /* 0x000e24000180000b */
[----:B0-----:R-:W-:-:S13]  /*5390*/  ISETP.EQ.U32.AND P0, PT, R11, 0x1, PT ;  /* 0x000000010b00780c */ /* 0x001fda0003f02070 */
[----:B------:R-:W-:Y:S05]  /*53a0*/  @!P0 BRA `(.L_x_1243) ;  /* 0xfffffffc00ec8947 */ /* 0x000fea000383ffff */
[----:B------:R-:W-:Y:S05]  /*53b0*/  BRA `(.L_x_1241) ;  /* 0x00000000000c7947 */ /* 0x000fea0003800000 */
.L_x_1242:
[----:B------:R-:W2:Y:S02]  /*53c0*/  LD.E R6, desc[UR10][R2.64] ;  /* 0x0000000a02067980 */ /* 0x000ea4000c101900 */
[----:B--2---:R-:W-:-:S05]  /*53d0*/  IADD3 R11, R62, R6, RZ ;  /* 0x000000063e0b7210 */ /* 0x004fca0007ffe0ff */
[----:B------:R0:W-:Y:S02]  /*53e0*/  ST.E desc[UR10][R2.64], R11 ;  /* 0x0000000b02007985 */ /* 0x0001e4000c10190a */
.L_x_1241:
[----:B------:R-:W-:Y:S05]  /*53f0*/  BSYNC B0 ;  /* 0x0000000000007941 */ /* 0x000fea0003800000 */
.L_x_1240:
        /* <DEDUP_REMOVED lines=9> */
.L_x_1247:
[----:B------:R-:W1:Y:S02]  /*5490*/  LDS R8, [R6] ;  /* 0x0000000006087984 */ /* 0x000e640000000800 */
[----:B-1----:R-:W-:-:S06]  /*54a0*/  HADD2 R9, R8, R60 ;  /* 0x0000003c08097230 */ /* 0x002fcc0000000000 */
[----:B------:R-:W1:Y:S02]  /*54b0*/  ATOMS.CAST.SPIN R9, [R6], R8, R9 ;  /* 0x000000080609738d */ /* 0x000e640001800009 */
[----:B-1----:R-:W-:-:S13]  /*54c0*/  ISETP.EQ.U32.AND P0, PT, R9, 0x1, PT ;  /* 0x000000010900780c */ /* 0x002fda0003f02070 */
[----:B------:R-:W-:Y:S05]  /*54d0*/  @!P0 BRA `(.L_x_1247) ;  /* 0xfffffffc00ec8947 */ /* 0x000fea000383ffff */
[----:B------:R-:W-:Y:S05]  /*54e0*/  BRA `(.L_x_1245) ;  /* 0x00000000000c7947 */ /* 0x000fea0003800000 */
.L_x_1246:
[----:B------:R-:W0:Y:S02]  /*54f0*/  LD.E R6, desc[UR10][R8.64] ;  /* 0x0000000a08067980 */ /* 0x000e24000c101900 */
[----:B0-----:R-:W-:-:S05]  /*5500*/  IADD3 R11, R60, R6, RZ ;  /* 0x000000063c0b7210 */ /* 0x001fca0007ffe0ff */
[----:B------:R1:W-:Y:S02]  /*5510*/  ST.E desc[UR10][R8.64], R11 ;  /* 0x0000000b08007985 */ /* 0x0003e4000c10190a */
.L_x_1245:
[----:B------:R-:W-:Y:S05]  /*5520*/  BSYNC B0 ;  /* 0x0000000000007941 */ /* 0x000fea0003800000 */
.L_x_1244:
        /* <DEDUP_REMOVED lines=15> */
.L_x_1251:
[----:B------:R-:W0:Y:S02]  /*5620*/  LDS R10, [R6] ;  /* 0x00000000060a7984 */ /* 0x000e240000000800 */
[----:B0-----:R-:W-:-:S10]  /*5630*/  HFMA2.MMA R11, R10, 1, 1, R71 ;  /* 0x3c003c000a0b7835 */ /* 0x001fd40000000047 */
[----:B------:R-:W0:Y:S02]  /*5640*/  ATOMS.CAST.SPIN R11, [R6], R10, R11 ;  /* 0x0000000a060b738d */ /* 0x000e24000180000b */
[----:B0-----:R-:W-:-:S13]  /*5650*/  ISETP.EQ.U32.AND P0, PT, R11, 0x1, PT ;  /* 0x000000010b00780c */ /* 0x001fda0003f02070 */
[----:B------:R-:W-:Y:S05]  /*5660*/  @!P0 BRA `(.L_x_1251) ;  /* 0xfffffffc00ec8947 */ /* 0x000fea000383ffff */
[----:B------:R-:W-:Y:S05]  /*5670*/  BRA `(.L_x_1249) ;  /* 0x00000000000c7947 */ /* 0x000fea0003800000 */
.L_x_1250:
[----:B------:R-:W0:Y:S02]  /*5680*/  LD.E R6, desc[UR10][R8.64] ;  /* 0x0000000a08067980 */ /* 0x000e24000c101900 */
[----:B0-----:R-:W-:-:S05]  /*5690*/  IADD3 R11, R71, R6, RZ ;  /* 0x00000006470b7210 */ /* 0x001fca0007ffe0ff */
[----:B------:R1:W-:Y:S02]  /*56a0*/  ST.E desc[UR10][R8.64], R11 ;  /* 0x0000000b08007985 */ /* 0x0003e4000c10190a */
.L_x_1249:
[----:B------:R-:W-:Y:S05]  /*56b0*/  BSYNC B0 ;  /* 0x0000000000007941 */ /* 0x000fea0003800000 */
.L_x_1248:
        /* <DEDUP_REMOVED lines=9> */
.L_x_1255:
[----:B------:R-:W0:Y:S02]  /*5750*/  LDS R2, [R6] ;  /* 0x0000000006027984 */ /* 0x000e240000000800 */
[----:B0-----:R-:W-:-:S06]  /*5760*/  HADD2 R3, R2, R73 ;  /* 0x0000004902037230 */ /* 0x001fcc0000000000 */
[----:B------:R-:W0:Y:S02]  /*5770*/  ATOMS.CAST.SPIN R3, [R6], R2, R3 ;  /* 0x000000020603738d */ /* 0x000e240001800003 */
[----:B0-----:R-:W-:-:S13]  /*5780*/  ISETP.EQ.U32.AND P0, PT, R3, 0x1, PT ;  /* 0x000000010300780c */ /* 0x001fda0003f02070 */
[----:B------:R-:W-:Y:S05]  /*5790*/  @!P0 BRA `(.L_x_1255) ;  /* 0xfffffffc00ec8947 */ /* 0x000fea000383ffff */
[----:B------:R-:W-:Y:S05]  /*57a0*/  BRA `(.L_x_1253) ;  /* 0x00000000000c7947 */ /* 0x000fea0003800000 */
.L_x_1254:
[----:B------:R-:W1:Y:S02]  /*57b0*/  LD.E R6, desc[UR10][R2.64] ;  /* 0x0000000a02067980 */ /* 0x000e64000c101900 */
[----:B-1----:R-:W-:-:S05]  /*57c0*/  IADD3 R11, R73, R6, RZ ;  /* 0x00000006490b7210 */ /* 0x002fca0007ffe0ff */
[----:B------:R0:W-:Y:S02]  /*57d0*/  ST.E desc[UR10][R2.64], R11 ;  /* 0x0000000b02007985 */ /* 0x0001e4000c10190a */
.L_x_1253:
[----:B------:R-:W-:Y:S05]  /*57e0*/  BSYNC B0 ;  /* 0x0000000000007941 */ /* 0x000fea0003800000 */
.L_x_1252:
        /* <DEDUP_REMOVED lines=14> */
[----:B-1----:R-:W-:-:S07]  /*58d0*/  MOV R11, R6 ;  /* 0x00000006000b7202 */ /* 0x002fce0000000f00 */
.L_x_1259:
[----:B------:R-:W0:Y:S02]  /*58e0*/  LDS R6, [R11] ;  /* 0x000000000b067984 */ /* 0x000e240000000800 */
[----:B0-----:R-:W-:-:S10]  /*58f0*/  HFMA2.MMA R7, R6, 1, 1, R10 ;  /* 0x3c003c0006077835 */ /* 0x001fd4000000000a */
[----:B------:R-:W0:Y:S02]  /*5900*/  ATOMS.CAST.SPIN R7, [R11], R6, R7 ;  /* 0x000000060b07738d */ /* 0x000e240001800007 */
[----:B0-----:R-:W-:-:S13]  /*5910*/  ISETP.EQ.U32.AND P0, PT, R7, 0x1, PT ;  /* 0x000000010700780c */ /* 0x001fda0003f02070 */
[----:B------:R-:W-:Y:S05]  /*5920*/  @!P0 BRA `(.L_x_1259) ;  /* 0xfffffffc00ec8947 */ /* 0x000fea000383ffff */
[----:B------:R-:W-:Y:S05]  /*5930*/  BRA `(.L_x_1257) ;  /* 0x00000000000c7947 */ /* 0x000fea0003800000 */
.L_x_1258:
[----:B------:R-:W2:Y:S02]  /*5940*/  LD.E R6, desc[UR10][R2.64] ;  /* 0x0000000a02067980 */ /* 0x000ea4000c101900 */
[----:B--2---:R-:W-:-:S05]  /*5950*/  IADD3 R7, R10, R6, RZ ;  /* 0x000000060a077210 */ /* 0x004fca0007ffe0ff */
[----:B------:R0:W-:Y:S02]  /*5960*/  ST.E desc[UR10][R2.64], R7 ;  /* 0x0000000702007985 */ /* 0x0001e4000c10190a */
.L_x_1257:
[----:B------:R-:W-:Y:S05]  /*5970*/  BSYNC B0 ;  /* 0x0000000000007941 */ /* 0x000fea0003800000 */
.L_x_1256:
[----:B------:R-:W-:-:S04]  /*5980*/  IADD3 R6, P0, R4, R8, RZ ;  /* 0x0000000804067210 */ /* 0x000fc80007f1e0ff */
[----:B0-----:R-:W-:-:S08]  /*5990*/  IADD3.X R7, R5, R9, RZ, P0, !PT ;  /* 0x0000000905077210 */ /* 0x001fd000007fe4ff */
[----:B------:R0:W-:Y:S01]  /*59a0*/  ATOM.E.ADD.F16x2.RN.STRONG.GPU P0, RZ, desc[UR10][R6.64], R53 ;  /* 0x0000003506ff79a2 */ /* 0x0001e2000810e1ca */
[----:B------:R-:W-:Y:S04]  /*59b0*/  BSSY B0, `(.L_x_1260) ;  /* 0x000000f000007945 */ /* 0x000fe80003800000 */
[----:B0-----:R-:W-:Y:S05]  /*59c0*/  @P0 BRA `(.L_x_1261) ;  /* 0x0000000000340947 */ /* 0x001fea0003800000 */
[----:B------:R-:W0:Y:S02]  /*59d0*/  QSPC.E.S P0, RZ, [R6] ;  /* 0x0000000006ff73aa */ /* 0x000e240000000500 */
[----:B0-----:R-:W-:Y:S05]  /*59e0*/  @!P0 BRA `(.L_x_1262) ;  /* 0x0000000000208947 */ /* 0x001fea0003800000 */
[----:B-1----:R-:W-:Y:S02]  /*59f0*/  MOV R8, R6 ;  /* 0x0000000600087202 */ /* 0x002fe40000000f00 */
[----:B------:R-:W-:-:S07]  /*5a00*/  PRMT R53, R53, 0x5410, R52 ;  /* 0x0000541035357816 */ /* 0x000fce0000000034 */
.L_x_1263:
[----:B------:R-:W0:Y:S02]  /*5a10*/  LDS R6, [R8] ;  /* 0x0000000008067984 */ /* 0x000e240000000800 */
[----:B0-----:R-:W-:-:S06]  /*5a20*/  HADD2 R7, R6, R53 ;  /* 0x0000003506077230 */ /* 0x001fcc0000000000 */
[----:B------:R-:W0:Y:S02]  /*5a30*/  ATOMS.CAST.SPIN R7, [R8], R6, R7 ;  /* 0x000000060807738d */ /* 0x000e240001800007 */
[----:B0-----:R-:W-:-:S13]  /*5a40*/  ISETP.EQ.U32.AND P0, PT, R7, 0x1, PT ;  /* 0x000000010700780c */ /* 0x001fda0003f02070 */
[----:B------:R-:W-:Y:S05]  /*5a50*/  @!P0 BRA `(.L_x_1263) ;  /* 0xfffffffc00ec8947 */ /* 0x000fea000383ffff */
[----:B------:R-:W-:Y:S05]  /*5a60*/  BRA `(.L_x_1261) ;  /* 0x00000000000c7947 */ /* 0x000fea0003800000 */
.L_x_1262:
[----:B-1----:R-:W2:Y:S02]  /*5a70*/  LD.E R8, desc[UR10][R6.64] ;  /* 0x0000000a06087980 */ /* 0x002ea4000c101900 */
[----:B--2---:R-:W-:-:S05]  /*5a80*/  IADD3 R9, R53, R8, RZ ;  /* 0x0000000835097210 */ /* 0x004fca0007ffe0ff */
[----:B------:R0:W-:Y:S02]  /*5a90*/  ST.E desc[UR10][R6.64], R9 ;  /* 0x0000000906007985 */ /* 0x0001e4000c10190a */
.L_x_1261:
[----:B------:R-:W-:Y:S05]  /*5aa0*/  BSYNC B0 ;  /* 0x0000000000007941 */ /* 0x000fea0003800000 */
.L_x_1260:
        /* <DEDUP_REMOVED lines=15> */
.L_x_1267:
[----:B------:R-:W0:Y:S02]  /*5ba0*/  LDS R6, [R10] ;  /* 0x000000000a067984 */ /* 0x000e240000000800 */
[----:B0-----:R-:W-:-:S10]  /*5bb0*/  HFMA2.MMA R7, R6, 1, 1, R51 ;  /* 0x3c003c0006077835 */ /* 0x001fd40000000033 */
[----:B------:R-:W0:Y:S02]  /*5bc0*/  ATOMS.CAST.SPIN R7, [R10], R6, R7 ;  /* 0x000000060a07738d */ /* 0x000e240001800007 */
[----:B0-----:R-:W-:-:S13]  /*5bd0*/  ISETP.EQ.U32.AND P0, PT, R7, 0x1, PT ;  /* 0x000000010700780c */ /* 0x001fda0003f02070 */
[----:B------:R-:W-:Y:S05]  /*5be0*/  @!P0 BRA `(.L_x_1267) ;  /* 0xfffffffc00ec8947 */ /* 0x000fea000383ffff */
[----:B------:R-:W-:Y:S05]  /*5bf0*/  BRA `(.L_x_1265) ;  /* 0x00000000000c7947 */ /* 0x000fea0003800000 */
.L_x_1266:
[----:B------:R-:W2:Y:S02]  /*5c00*/  LD.E R6, desc[UR10][R8.64] ;  /* 0x0000000a08067980 */ /* 0x000ea4000c101900 */
[----:B--2---:R-:W-:-:S05]  /*5c10*/  IADD3 R7, R51, R6, RZ ;  /* 0x0000000633077210 */ /* 0x004fca0007ffe0ff */
[----:B------:R0:W-:Y:S02]  /*5c20*/  ST.E desc[UR10][R8.64], R7 ;  /* 0x0000000708007985 */ /* 0x0001e4000c10190a */
.L_x_1265:
[----:B------:R-:W-:Y:S05]  /*5c30*/  BSYNC B0 ;  /* 0x0000000000007941 */ /* 0x000fea0003800000 */
.L_x_1264:
        /* <DEDUP_REMOVED lines=9> */
.L_x_1271:
[----:B------:R-:W1:Y:S02]  /*5cd0*/  LDS R2, [R6] ;  /* 0x0000000006027984 */ /* 0x000e640000000800 */
[----:B-1----:R-:W-:-:S06]  /*5ce0*/  HADD2 R3, R2, R49 ;  /* 0x0000003102037230 */ /* 0x002fcc0000000000 */
[----:B------:R-:W1:Y:S02]  /*5cf0*/  ATOMS.CAST.SPIN R3, [R6], R2, R3 ;  /* 0x000000020603738d */ /* 0x000e640001800003 */
[----:B-1----:R-:W-:-:S13]  /*5d00*/  ISETP.EQ.U32.AND P0, PT, R3, 0x1, PT ;  /* 0x000000010300780c */ /* 0x002fda0003f02070 */
[----:B------:R-:W-:Y:S05]  /*5d10*/  @!P0 BRA `(.L_x_1271) ;  /* 0xfffffffc00ec8947 */ /* 0x000fea000383ffff */
[----:B------:R-:W-:Y:S05]  /*5d20*/  BRA `(.L_x_1269) ;  /* 0x00000000000c7947 */ /* 0x000fea0003800000 */
.L_x_1270:
[----:B------:R-:W0:Y:S02]  /*5d30*/  LD.E R6, desc[UR10][R2.64] ;  /* 0x0000000a02067980 */ /* 0x000e24000c101900 */
[----:B0-----:R-:W-:-:S05]  /*5d40*/  IADD3 R7, R49, R6, RZ ;  /* 0x0000000631077210 */ /* 0x001fca0007ffe0ff */
[----:B------:R1:W-:Y:S02]  /*5d50*/  ST.E desc[UR10][R2.64], R7 ;  /* 0x0000000702007985 */ /* 0x0003e4000c10190a */
.L_x_1269:
[----:B------:R-:W-:Y:S05]  /*5d60*/  BSYNC B0 ;  /* 0x0000000000007941 */ /* 0x000fea0003800000 */
.L_x_1268:
        /* <DEDUP_REMOVED lines=14> */
.L_x_1275:
[----:B------:R-:W1:Y:S02]  /*5e50*/  LDS R2, [R0] ;  /* 0x0000000000027984 */ /* 0x000e640000000800 */
[----:B-1----:R-:W-:-:S10]  /*5e60*/  HFMA2.MMA R3, R2, 1, 1, R91 ;  /* 0x3c003c0002037835 */ /* 0x002fd4000000005b */
[----:B------:R-:W1:Y:S02]  /*5e70*/  ATOMS.CAST.SPIN R3, [R0], R2, R3 ;  /* 0x000000020003738d */ /* 0x000e640001800003 */
[----:B-1----:R-:W-:-:S13]  /*5e80*/  ISETP.EQ.U32.AND P0, PT, R3, 0x1, PT ;  /* 0x000000010300780c */ /* 0x002fda0003f02070 */
[----:B------:R-:W-:Y:S05]  /*5e90*/  @!P0 BRA `(.L_x_1275) ;  /* 0xfffffffc00ec8947 */ /* 0x000fea000383ffff */
[----:B------:R-:W-:Y:S05]  /*5ea0*/  BRA `(.L_x_1273) ;  /* 0x00000000000c7947 */ /* 0x000fea0003800000 */
.L_x_1274:
[----:B------:R-:W0:Y:S02]  /*5eb0*/  LD.E R0, desc[UR10][R2.64] ;  /* 0x0000000a02007980 */ /* 0x000e24000c101900 */
[----:B0-----:R-:W-:-:S05]  /*5ec0*/  IADD3 R7, R91, R0, RZ ;  /* 0x000000005b077210 */ /* 0x001fca0007ffe0ff */
[----:B------:R1:W-:Y:S02]  /*5ed0*/  ST.E desc[UR10][R2.64], R7 ;  /* 0x0000000702007985 */ /* 0x0003e4000c10190a */
.L_x_1273:
[----:B------:R-:W-:Y:S05]  /*5ee0*/  BSYNC B0 ;  /* 0x0000000000007941 */ /* 0x000fea0003800000 */
.L_x_1272:
        /* <DEDUP_REMOVED lines=8> */
.L_x_1277:
[----:B------:R-:W1:Y:S02]  /*5f70*/  LDS R2, [R0] ;  /* 0x0000000000027984 */ /* 0x000e640000000800 */
[----:B-1----:R-:W-:-:S06]  /*5f80*/  HADD2 R3, R2, R89 ;  /* 0x0000005902037230 */ /* 0x002fcc0000000000 */
[----:B------:R-:W1:Y:S02]  /*5f90*/  ATOMS.CAST.SPIN R3, [R0], R2, R3 ;  /* 0x000000020003738d */ /* 0x000e640001800003 */
[----:B-1----:R-:W-:-:S13]  /*5fa0*/  ISETP.EQ.U32.AND P0, PT, R3, 0x1, PT ;  /* 0x000000010300780c */ /* 0x002fda0003f02070 */
[----:B------:R-:W-:Y:S05]  /*5fb0*/  @!P0 BRA `(.L_x_1277) ;  /* 0xfffffffc00ec8947 */ /* 0x000fea000383ffff */
[----:B------:R-:W-:Y:S05]  /*5fc0*/  EXIT ;  /* 0x000000000000794d */ /* 0x000fea0003800000 */
.L_x_1276:
[----:B------:R-:W2:Y:S02]  /*5fd0*/  LD.E R0, desc[UR10][R2.64] ;  /* 0x0000000a02007980 */ /* 0x000ea4000c101900 */
[----:B--2---:R-:W-:-:S05]  /*5fe0*/  IADD3 R5, R89, R0, RZ ;  /* 0x0000000059057210 */ /* 0x004fca0007ffe0ff */
[----:B------:R-:W-:Y:S01]  /*5ff0*/  ST.E desc[UR10][R2.64], R5 ;  /* 0x0000000502007985 */ /* 0x000fe2000c10190a */
[----:B------:R-:W-:Y:S05]  /*6000*/  EXIT ;  /* 0x000000000000794d */ /* 0x000fea0003800000 */
.L_x_1278:
        /* <DEDUP_REMOVED lines=15> */
.L_x_4035:


//--------------------- .text._Z28gemm_half_q_half_gptq_kernelILi7ELb0ELb0EEvPK6__halfPKjS4_S2_PS0_iiiiiPKtibS2_i --------------------------
	.section	.text._Z28gemm_half_q_half_gptq_kernelILi7ELb0ELb0EEvPK6__halfPKjS4_S2_PS0_iiiiiPKtibS2_i,"ax",@progbits
	.align	128
        .global         _Z28gemm_half_q_half_gptq_kernelILi7ELb0ELb0EEvPK6__halfPKjS4_S2_PS0_iiiiiPKtibS2_i
        .type           _Z28gemm_half_q_half_gptq_kernelILi7ELb0ELb0EEvPK6__halfPKjS4_S2_PS0_iiiiiPKtibS2_i,@function
        .size           _Z28gemm_half_q_half_gptq_kernelILi7ELb0ELb0EEvPK6__halfPKjS4_S2_PS0_iiiiiPKtibS2_i,(.L_x_4036 - _Z28gemm_half_q_half_gptq_kernelILi7ELb0ELb0EEvPK6__halfPKjS4_S2_PS0_iiiiiPKtibS2_i)
        .other          _Z28gemm_half_q_half_gptq_kernelILi7ELb0ELb0EEvPK6__halfPKjS4_S2_PS0_iiiiiPKtibS2_i,@"STO_CUDA_ENTRY STV_DEFAULT"
_Z28gemm_half_q_half_gptq_kernelILi7ELb0ELb0EEvPK6__halfPKjS4_S2_PS0_iiiiiPKtibS2_i:
.text._Z28gemm_half_q_half_gptq_kernelILi7ELb0ELb0EEvPK6__halfPKjS4_S2_PS0_iiiiiPKtibS2_i:
        /* <DEDUP_REMOVED lines=56> */
.L_x_1281:
        /* <DEDUP_REMOVED lines=25> */
.L_x_1280:
[----:B------:R-:W-:Y:S05]  /*0510*/  BSYNC B0 ;  /* 0x0000000000007941 */ /* 0x000fea0003800000 */
.L_x_1279:
        /* <DEDUP_REMOVED lines=100> */
.L_x_1282:
        /* <DEDUP_REMOVED lines=41> */
.L_x_1285:
        /* <DEDUP_REMOVED lines=66> */
.L_x_1284:
        /* <DEDUP_REMOVED lines=793> */
.L_x_1283:
[----:B------:R-:W0:Y:S01]  /*43a0*/  S2UR UR4, SR_CTAID.Y ;  /* 0x00000000000479c3 */ /* 0x000e220000002600 */
[----:B------:R-:W-:Y:S02]  /*43b0*/  HADD2 R55, R55.H0_H0, R55.H1_H1 ;  /* 0x3000003737377230 */ /* 0x000fe40000000800 */
[----:B------:R-:W-:-:S05]  /*43c0*/  HADD2 R56, R56.H0_H0, R56.H1_H1 ;  /* 0x3000003838387230 */ /* 0x000fca0000000800 */
[----:B------:R-:W1:Y:S01]  /*43d0*/  LDC.64 R2, c[0x0][0x230] ;  /* 0x00008c00ff027b82 */ /* 0x000e620000000a00 */
[----:B------:R-:W-:Y:S01]  /*43e0*/  PRMT R55, R55, 0x5410, R56 ;  /* 0x0000541037377816 */ /* 0x000fe20000000038 */
[----:B0-----:R-:W-:-:S06]  /*43f0*/  UIMAD UR4, UR4, 0x7, URZ ;  /* 0x00000007040478a4 */ /* 0x001fcc000f8e023f */
        /* <DEDUP_REMOVED lines=13> */
.L_x_1289:
[----:B------:R-:W0:Y:S02]  /*44d0*/  LDS R4, [R6] ;  /* 0x0000000006047984 */ /* 0x000e240000000800 */
[----:B0-----:R-:W-:-:S10]  /*44e0*/  HFMA2.MMA R5, R4, 1, 1, R55 ;  /* 0x3c003c0004057835 */ /* 0x001fd40000000037 */
[----:B------:R-:W0:Y:S02]  /*44f0*/  ATOMS.CAST.SPIN R5, [R6], R4, R5 ;  /* 0x000000040605738d */ /* 0x000e240001800005 */
[----:B0-----:R-:W-:-:S13]  /*4500*/  ISETP.EQ.U32.AND P0, PT, R5, 0x1, PT ;  /* 0x000000010500780c */ /* 0x001fda0003f02070 */
[----:B------:R-:W-:Y:S05]  /*4510*/  @!P0 BRA `(.L_x_1289) ;  /* 0xfffffffc00ec8947 */ /* 0x000fea000383ffff */
[----:B------:R-:W-:Y:S05]  /*4520*/  BRA `(.L_x_1287) ;  /* 0x00000000000c7947 */ /* 0x000fea0003800000 */
.L_x_1288:
[----:B------:R-:W2:Y:S02]  /*4530*/  LD.E R4, desc[UR8][R2.64] ;  /* 0x0000000802047980 */ /* 0x000ea4000c101900 */
[----:B--2---:R-:W-:-:S05]  /*4540*/  IADD3 R5, R55, R4, RZ ;  /* 0x0000000437057210 */ /* 0x004fca0007ffe0ff */
[----:B------:R0:W-:Y:S02]  /*4550*/  ST.E desc[UR8][R2.64], R5 ;  /* 0x0000000502007985 */ /* 0x0001e4000c101908 */
.L_x_1287:
[----:B------:R-:W-:Y:S05]  /*4560*/  BSYNC B0 ;  /* 0x0000000000007941 */ /* 0x000fea0003800000 */
.L_x_1286:
        /* <DEDUP_REMOVED lines=9> */
[----:B------:R-:W-:-:S07]  /*4600*/  MOV R8, R4 ;  /* 0x0000000400087202 */ /* 0x000fce0000000f00 */
.L_x_1293:
[----:B------:R-:W0:Y:S02]  /*4610*/  LDS R4, [R8+0x4] ;  /* 0x0000040008047984 */ /* 0x000e240000000800 */
[----:B0-----:R-:W-:-:S06]  /*4620*/  HADD2 R5, R4, R57 ;  /* 0x0000003904057230 */ /* 0x001fcc0000000000 */
[----:B------:R-:W0:Y:S02]  /*4630*/  ATOMS.CAST.SPIN R5, [R8+0x4], R4, R5 ;  /* 0x000004040805738d */ /* 0x000e240001800005 */
[----:B0-----:R-:W-:-:S13]  /*4640*/  ISETP.EQ.U32.AND P0, PT, R5, 0x1, PT ;  /* 0x000000010500780c */ /* 0x001fda0003f02070 */
[----:B------:R-:W-:Y:S05]  /*4650*/  @!P0 BRA `(.L_x_1293) ;  /* 0xfffffffc00ec8947 */ /* 0x000fea000383ffff */
[----:B------:R-:W-:Y:S05]  /*4660*/  BRA `(.L_x_1291) ;  /* 0x00000000000c7947 */ /* 0x000fea0003800000 */
.L_x_1292:
[----:B------:R-:W0:Y:S02]  /*4670*/  LD.E R4, desc[UR8][R2.64+0x4] ;  /* 0x0000040802047980 */ /* 0x000e24000c101900 */
[----:B0-----:R-:W-:-:S05]  /*4680*/  IADD3 R5, R57, R4, RZ ;  /* 0x0000000439057210 */ /* 0x001fca0007ffe0ff */
[----:B------:R1:W-:Y:S02]  /*4690*/  ST.E desc[UR8][R2.64+0x4], R5 ;  /* 0x0000040502007985 */ /* 0x0003e4000c101908 */
.L_x_1291:
[----:B------:R-:W-:Y:S05]  /*46a0*/  BSYNC B0 ;  /* 0x0000000000007941 */ /* 0x000fea0003800000 */
.L_x_1290:
        /* <DEDUP_REMOVED lines=15> */
.L_x_1297:
[----:B------:R-:W0:Y:S02]  /*47a0*/  LDS R2, [R8] ;  /* 0x0000000008027984 */ /* 0x000e240000000800 */
[----:B0-----:R-:W-:-:S10]  /*47b0*/  HFMA2.MMA R3, R2, 1, 1, R59 ;  /* 0x3c003c0002037835 */ /* 0x001fd4000000003b */
[----:B------:R-:W0:Y:S02]  /*47c0*/  ATOMS.CAST.SPIN R3, [R8], R2, R3 ;  /* 0x000000020803738d */ /* 0x000e240001800003 */
[----:B0-----:R-:W-:-:S13]  /*47d0*/  ISETP.EQ.U32.AND P0, PT, R3, 0x1, PT ;  /* 0x000000010300780c */ /* 0x001fda0003f02070 */
[----:B------:R-:W-:Y:S05]  /*47e0*/  @!P0 BRA `(.L_x_1297) ;  /* 0xfffffffc00ec8947 */ /* 0x000fea000383ffff */
[----:B------:R-:W-:Y:S05]  /*47f0*/  BRA `(.L_x_1295) ;  /* 0x00000000000c7947 */ /* 0x000fea0003800000 */
.L_x_1296:
[----:B------:R-:W2:Y:S02]  /*4800*/  LD.E R2, desc[UR8][R4.64] ;  /* 0x0000000804027980 */ /* 0x000ea4000c101900 */
[----:B--2---:R-:W-:-:S05]  /*4810*/  IADD3 R3, R59, R2, RZ ;  /* 0x000000023b037210 */ /* 0x004fca0007ffe0ff */
[----:B------:R0:W-:Y:S02]  /*4820*/  ST.E desc[UR8][R4.64], R3 ;  /* 0x0000000304007985 */ /* 0x0001e4000c101908 */
.L_x_1295:
[----:B------:R-:W-:Y:S05]  /*4830*/  BSYNC B0 ;  /* 0x0000000000007941 */ /* 0x000fea0003800000 */
.L_x_1294:
        /* <DEDUP_REMOVED lines=9> */
.L_x_1301:
[----:B------:R-:W0:Y:S02]  /*48d0*/  LDS R2, [R6] ;  /* 0x0000000006027984 */ /* 0x000e240000000800 */
[----:B0-----:R-:W-:-:S06]  /*48e0*/  HADD2 R3, R2, R61 ;  /* 0x0000003d02037230 */ /* 0x001fcc0000000000 */
[----:B------:R-:W0:Y:S02]  /*48f0*/  ATOMS.CAST.SPIN R3, [R6], R2, R3 ;  /* 0x000000020603738d */ /* 0x000e240001800003 */
[----:B0-----:R-:W-:-:S13]  /*4900*/  ISETP.EQ.U32.AND P0, PT, R3, 0x1, PT ;  /* 0x000000010300780c */ /* 0x001fda0003f02070 */
[----:B------:R-:W-:Y:S05]  /*4910*/  @!P0 BRA `(.L_x_1301) ;  /* 0xfffffffc00ec8947 */ /* 0x000fea000383ffff */
[----:B------:R-:W-:Y:S05]  /*4920*/  BRA `(.L_x_1299) ;  /* 0x00000000000c7947 */ /* 0x000fea0003800000 */
.L_x_1300:
[----:B------:R-:W0:Y:S02]  /*4930*/  LD.E R2, desc[UR8][R6.64] ;  /* 0x0000000806027980 */ /* 0x000e24000c101900 */
[----:B0-----:R-:W-:-:S05]  /*4940*/  IADD3 R3, R61, R2, RZ ;  /* 0x000000023d037210 */ /* 0x001fca0007ffe0ff */
[----:B------:R1:W-:Y:S02]  /*4950*/  ST.E desc[UR8][R6.64], R3 ;  /* 0x0000000306007985 */ /* 0x0003e4000c101908 */
.L_x_1299:
[----:B------:R-:W-:Y:S05]  /*4960*/  BSYNC B0 ;  /* 0x0000000000007941 */ /* 0x000fea0003800000 */
.L_x_1298:
        /* <DEDUP_REMOVED lines=15> */
.L_x_1305:
[----:B------:R-:W0:Y:S02]  /*4a60*/  LDS R2, [R8] ;  /* 0x0000000008027984 */ /* 0x000e240000000800 */
[----:B0-----:R-:W-:-:S10]  /*4a70*/  HFMA2.MMA R3, R2, 1, 1, R93 ;  /* 0x3c003c0002037835 */ /* 0x001fd4000000005d */
[----:B------:R-:W0:Y:S02]  /*4a80*/  ATOMS.CAST.SPIN R3, [R8], R2, R3 ;  /* 0x000000020803738d */ /* 0x000e240001800003 */
[----:B0-----:R-:W-:-:S13]  /*4a90*/  ISETP.EQ.U32.AND P0, PT, R3, 0x1, PT ;  /* 0x000000010300780c */ /* 0x001fda0003f02070 */
[----:B------:R-:W-:Y:S05]  /*4aa0*/  @!P0 BRA `(.L_x_1305) ;  /* 0xfffffffc00ec8947 */ /* 0x000fea000383ffff */
[----:B------:R-:W-:Y:S05]  /*4ab0*/  BRA `(.L_x_1303) ;  /* 0x00000000000c7947 */ /* 0x000fea0003800000 */
.L_x_1304:
[----:B------:R-:W0:Y:S02]  /*4ac0*/  LD.E R2, desc[UR8][R6.64] ;  /* 0x0000000806027980 */ /* 0x000e24000c101900 */
[----:B0-----:R-:W-:-:S05]  /*4ad0*/  IADD3 R3, R93, R2, RZ ;  /* 0x000000025d037210 */ /* 0x001fca0007ffe0ff */
[----:B------:R1:W-:Y:S02]  /*4ae0*/  ST.E desc[UR8][R6.64], R3 ;  /* 0x0000000306007985 */ /* 0x0003e4000c101908 */
.L_x_1303:
[----:B------:R-:W-:Y:S05]  /*4af0*/  BSYNC B0 ;  /* 0x0000000000007941 */ /* 0x000fea0003800000 */
.L_x_1302:
[----:B01----:R-:W-:Y:S01]  /*4b00*/  HFMA2.MMA R3, -RZ, RZ, 0, 0 ;  /* 0x00000000ff037435 */ /* 0x003fe200000001ff */
        /* <DEDUP_REMOVED lines=11> */
.L_x_1309:
[----:B------:R-:W0:Y:S02]  /*4bc0*/  LDS R4, [R8] ;  /* 0x0000000008047984 */ /* 0x000e240000000800 */
[----:B0-----:R-:W-:-:S06]  /*4bd0*/  HADD2 R5, R4, R44 ;  /* 0x0000002c04057230 */ /* 0x001fcc0000000000 */
[----:B------:R-:W0:Y:S02]  /*4be0*/  ATOMS.CAST.SPIN R5, [R8], R4, R5 ;  /* 0x000000040805738d */ /* 0x000e240001800005 */
[----:B0-----:R-:W-:-:S13]  /*4bf0*/  ISETP.EQ.U32.AND P0, PT, R5, 0x1, PT ;  /* 0x000000010500780c */ /* 0x001fda0003f02070 */
[----:B------:R-:W-:Y:S05]  /*4c00*/  @!P0 BRA `(.L_x_1309) ;  /* 0xfffffffc00ec8947 */ /* 0x000fea000383ffff */
[----:B------:R-:W-:Y:S05]  /*4c10*/  BRA `(.L_x_1307) ;  /* 0x00000000000c7947 */ /* 0x000fea0003800000 */
.L_x_1308:
[----:B------:R-:W2:Y:S02]  /*4c20*/  LD.E R8, desc[UR8][R4.64] ;  /* 0x0000000804087980 */ /* 0x000ea4000c101900 */
[----:B--2---:R-:W-:-:S05]  /*4c30*/  IADD3 R9, R44, R8, RZ ;  /* 0x000000082c097210 */ /* 0x004fca0007ffe0ff */
[----:B------:R0:W-:Y:S02]  /*4c40*/  ST.E desc[UR8][R4.64], R9 ;  /* 0x0000000904007985 */ /* 0x0001e4000c101908 */
.L_x_1307:
[----:B------:R-:W-:Y:S05]  /*4c50*/  BSYNC B0 ;  /* 0x0000000000007941 */ /* 0x000fea0003800000 */
.L_x_1306:
        /* <DEDUP_REMOVED lines=15> */
.L_x_1313:
[----:B------:R-:W0:Y:S02]  /*4d50*/  LDS R8, [R10] ;  /* 0x000000000a087984 */ /* 0x000e240000000800 */
[----:B0-----:R-:W-:-:S10]  /*4d60*/  HFMA2.MMA R9, R8, 1, 1, R91 ;  /* 0x3c003c0008097835 */ /* 0x001fd4000000005b */
[----:B------:R-:W0:Y:S02]  /*4d70*/  ATOMS.CAST.SPIN R9, [R10], R8, R9 ;  /* 0x000000080a09738d */ /* 0x000e240001800009 */
[----:B0-----:R-:W-:-:S13]  /*4d80*/  ISETP.EQ.U32.AND P0, PT, R9, 0x1, PT ;  /* 0x000000010900780c */ /* 0x001fda0003f02070 */
[----:B------:R-:W-:Y:S05]  /*4d90*/  @!P0 BRA `(.L_x_1313) ;  /* 0xfffffffc00ec8947 */ /* 0x000fea000383ffff */
[----:B------:R-:W-:Y:S05]  /*4da0*/  BRA `(.L_x_1311) ;  /* 0x00000000000c7947 */ /* 0x000fea0003800000 */
.L_x_1312:
[----:B------:R-:W2:Y:S02]  /*4db0*/  LD.E R8, desc[UR8][R4.64] ;  /* 0x0000000804087980 */ /* 0x000ea4000c101900 */
[----:B--2---:R-:W-:-:S05]  /*4dc0*/  IADD3 R9, R91, R8, RZ ;  /* 0x000000085b097210 */ /* 0x004fca0007ffe0ff */
[----:B------:R0:W-:Y:S02]  /*4dd0*/  ST.E desc[UR8][R4.64], R9 ;  /* 0x0000000904007985 */ /* 0x0001e4000c101908 */
.L_x_1311:
[----:B------:R-:W-:Y:S05]  /*4de0*/  BSYNC B0 ;  /* 0x0000000000007941 */ /* 0x000fea0003800000 */
.L_x_1310:
        /* <DEDUP_REMOVED lines=9> */
.L_x_1317:
[----:B------:R-:W1:Y:S02]  /*4e80*/  LDS R6, [R8] ;  /* 0x0000000008067984 */ /* 0x000e640000000800 */
[----:B-1----:R-:W-:-:S06]  /*4e90*/  HADD2 R7, R6, R89 ;  /* 0x0000005906077230 */ /* 0x002fcc0000000000 */
[----:B------:R-:W1:Y:S02]  /*4ea0*/  ATOMS.CAST.SPIN R7, [R8], R6, R7 ;  /* 0x000000060807738d */ /* 0x000e640001800007 */
[----:B-1----:R-:W-:-:S13]  /*4eb0*/  ISETP.EQ.U32.AND P0, PT, R7, 0x1, PT ;  /* 0x000000010700780c */ /* 0x002fda0003f02070 */
[----:B------:R-:W-:Y:S05]  /*4ec0*/  @!P0 BRA `(.L_x_1317) ;  /* 0xfffffffc00ec8947 */ /* 0x000fea000383ffff */
[----:B------:R-:W-:Y:S05]  /*4ed0*/  BRA `(.L_x_1315) ;  /* 0x00000000000c7947 */ /* 0x000fea0003800000 */
.L_x_1316:
[----:B------:R-:W0:Y:S02]  /*4ee0*/  LD.E R8, desc[UR8][R6.64] ;  /* 0x0000000806087980 */ /* 0x000e24000c101900 */
[----:B0-----:R-:W-:-:S05]  /*4ef0*/  IADD3 R9, R89, R8, RZ ;  /* 0x0000000859097210 */ /* 0x001fca0007ffe0ff */
[----:B------:R1:W-:Y:S02]  /*4f00*/  ST.E desc[UR8][R6.64], R9 ;  /* 0x0000000906007985 */ /* 0x0003e4000c101908 */
.L_x_1315:
[----:B------:R-:W-:Y:S05]  /*4f10*/  BSYNC B0 ;  /* 0x0000000000007941 */ /* 0x000fea0003800000 */
.L_x_1314:
        /* <DEDUP_REMOVED lines=15> */
.L_x_1321:
[----:B------:R-:W0:Y:S02]  /*5010*/  LDS R8, [R10] ;  /* 0x000000000a087984 */ /* 0x000e240000000800 */
[----:B0-----:R-:W-:-:S10]  /*5020*/  HFMA2.MMA R9, R8, 1, 1, R69 ;  /* 0x3c003c0008097835 */ /* 0x001fd40000000045 */
[----:B------:R-:W0:Y:S02]  /*5030*/  ATOMS.CAST.SPIN R9, [R10], R8, R9 ;  /* 0x000000080a09738d */ /* 0x000e240001800009 */
[----:B0-----:R-:W-:-:S13]  /*5040*/  ISETP.EQ.U32.AND P0, PT, R9, 0x1, PT ;  /* 0x000000010900780c */ /* 0x001fda0003f02070 */
[----:B------:R-:W-:Y:S05]  /*5050*/  @!P0 BRA `(.L_x_1321) ;  /* 0xfffffffc00ec8947 */ /* 0x000fea000383ffff */
[----:B------:R-:W-:Y:S05]  /*5060*/  BRA `(.L_x_1319) ;  /* 0x00000000000c7947 */ /* 0x000fea0003800000 */
.L_x_1320:
[----:B------:R-:W0:Y:S02]  /*5070*/  LD.E R8, desc[UR8][R6.64] ;  /* 0x0000000806087980 */ /* 0x000e24000c101900 */
[----:B0-----:R-:W-:-:S05]  /*5080*/  IADD3 R9, R69, R8, RZ ;  /* 0x0000000845097210 */ /* 0x001fca0007ffe0ff */
[----:B------:R1:W-:Y:S02]  /*5090*/  ST.E desc[UR8][R6.64], R9 ;  /* 0x0000000906007985 */ /* 0x0003e4000c101908 */
.L_x_1319:
[----:B------:R-:W-:Y:S05]  /*50a0*/  BSYNC B0 ;  /* 0x0000000000007941 */ /* 0x000fea0003800000 */
.L_x_1318:
        /* <DEDUP_REMOVED lines=9> */
.L_x_1325:
[----:B------:R-:W0:Y:S02]  /*5140*/  LDS R4, [R8] ;  /* 0x0000000008047984 */ /* 0x000e240000000800 */
[----:B0-----:R-:W-:-:S06]  /*5150*/  HADD2 R5, R4, R67 ;  /* 0x0000004304057230 */ /* 0x001fcc0000000000 */
[----:B------:R-:W0:Y:S02]  /*5160*/  ATOMS.CAST.SPIN R5, [R8], R4, R5 ;  /* 0x000000040805738d */ /* 0x000e240001800005 */
[----:B0-----:R-:W-:-:S13]  /*5170*/  ISETP.EQ.U32.AND P0, PT, R5, 0x1, PT ;  /* 0x000000010500780c */ /* 0x001fda0003f02070 */
[----:B------:R-:W-:Y:S05]  /*5180*/  @!P0 BRA `(.L_x_1325) ;  /* 0xfffffffc00ec8947 */ /* 0x000fea000383ffff */
[----:B------:R-:W-:Y:S05]  /*5190*/  BRA `(.L_x_1323) ;  /* 0x00000000000c7947 */ /* 0x000fea0003800000 */
.L_x_1324:
[----:B------:R-:W1:Y:S02]  /*51a0*/  LD.E R8, desc[UR8][R4.64] ;  /* 0x0000000804087980 */ /* 0x000e64000c101900 */
[----:B-1----:R-:W-:-:S05]  /*51b0*/  IADD3 R9, R67, R8, RZ ;  /* 0x0000000843097210 */ /* 0x002fca0007ffe0ff */
[----:B------:R0:W-:Y:S02]  /*51c0*/  ST.E desc[UR8][R4.64], R9 ;  /* 0x0000000904007985 */ /* 0x0001e4000c101908 */
.L_x_1323:
[----:B------:R-:W-:Y:S05]  /*51d0*/  BSYNC B0 ;  /* 0x0000000000007941 */ /* 0x000fea0003800000 */
.L_x_1322:
        /* <DEDUP_REMOVED lines=15> */
.L_x_1329:
[----:B------:R-:W0:Y:S02]  /*52d0*/  LDS R4, [R10] ;  /* 0x000000000a047984 */ /* 0x000e240000000800 */
[----:B0-----:R-:W-:-:S10]  /*52e0*/  HFMA2.MMA R5, R4, 1, 1, R73 ;  /* 0x3c003c0004057835 */ /* 0x001fd40000000049 */
[----:B------:R-:W0:Y:S02]  /*52f0*/  ATOMS.CAST.SPIN R5, [R10], R4, R5 ;  /* 0x000000040a05738d */ /* 0x000e240001800005 */
[----:B0-----:R-:W-:-:S13]  /*5300*/  ISETP.EQ.U32.AND P0, PT, R5, 0x1, PT ;  /* 0x000000010500780c */ /* 0x001fda0003f02070 */
[----:B------:R-:W-:Y:S05]  /*5310*/  @!P0 BRA `(.L_x_1329) ;  /* 0xfffffffc00ec8947 */ /* 0x000fea000383ffff */
[----:B------:R-:W-:Y:S05]  /*5320*/  BRA `(.L_x_1327) ;  /* 0x00000000000c7947 */ /* 0x000fea0003800000 */
.L_x_1328:
[----:B------:R-:W2:Y:S02]  /*5330*/  LD.E R4, desc[UR8][R8.64] ;  /* 0x0000000808047980 */ /* 0x000ea4000c101900 */
[----:B--2---:R-:W-:-:S05]  /*5340*/  IADD3 R5, R73, R4, RZ ;  /* 0x0000000449057210 */ /* 0x004fca0007ffe0ff */
[----:B------:R0:W-:Y:S02]  /*5350*/  ST.E desc[UR8][R8.64], R5 ;  /* 0x0000000508007985 */ /* 0x0001e4000c101908 */
.L_x_1327:
[----:B------:R-:W-:Y:S05]  /*5360*/  BSYNC B0 ;  /* 0x0000000000007941 */ /* 0x000fea0003800000 */
.L_x_1326:
        /* <DEDUP_REMOVED lines=9> */
.L_x_1333:
[----:B------:R-:W0:Y:S02]  /*5400*/  LDS R4, [R6] ;  /* 0x0000000006047984 */ /* 0x000e240000000800 */
[----:B0-----:R-:W-:-:S06]  /*5410*/  HADD2 R5, R4, R71 ;  /* 0x0000004704057230 */ /* 0x001fcc0000000000 */
[----:B------:R-:W0:Y:S02]  /*5420*/  ATOMS.CAST.SPIN R5, [R6], R4, R5 ;  /* 0x000000040605738d */ /* 0x000e240001800005 */
[----:B0-----:R-:W-:-:S13]  /*5430*/  ISETP.EQ.U32.AND P0, PT, R5, 0x1, PT ;  /* 0x000000010500780c */ /* 0x001fda0003f02070 */
[----:B------:R-:W-:Y:S05]  /*5440*/  @!P0 BRA `(.L_x_1333) ;  /* 0xfffffffc00ec8947 */ /* 0x000fea000383ffff */
[----:B------:R-:W-:Y:S05]  /*5450*/  BRA `(.L_x_1331) ;  /* 0x00000000000c7947 */ /* 0x000fea0003800000 */
.L_x_1332:
[----:B------:R-:W2:Y:S02]  /*5460*/  LD.E R6, desc[UR8][R4.64] ;  /* 0x0000000804067980 */ /* 0x000ea4000c101900 */
[----:B--2---:R-:W-:-:S05]  /*5470*/  IADD3 R7, R71, R6, RZ ;  /* 0x0000000647077210 */ /* 0x004fca0007ffe0ff */
[----:B------:R0:W-:Y:S02]  /*5480*/  ST.E desc[UR8][R4.64], R7 ;  /* 0x0000000704007985 */ /* 0x0001e4000c101908 */
.L_x_1331:
[----:B------:R-:W-:Y:S05]  /*5490*/  BSYNC B0 ;  /* 0x0000000000007941 */ /* 0x000fea0003800000 */
.L_x_1330:
        /* <DEDUP_REMOVED lines=14> */
.L_x_1337:
[----:B------:R-:W0:Y:S02]  /*5580*/  LDS R4, [R0] ;  /* 0x0000000000047984 */ /* 0x000e240000000800 */
[----:B0-----:R-:W-:-:S10]  /*5590*/  HFMA2.MMA R5, R4, 1, 1, R95 ;  /* 0x3c003c0004057835 */ /* 0x001fd4000000005f */
[----:B------:R-:W0:Y:S02]  /*55a0*/  ATOMS.CAST.SPIN R5, [R0], R4, R5 ;  /* 0x000000040005738d */ /* 0x000e240001800005 */
[----:B0-----:R-:W-:-:S13]  /*55b0*/  ISETP.EQ.U32.AND P0, PT, R5, 0x1, PT ;  /* 0x000000010500780c */ /* 0x001fda0003f02070 */
[----:B------:R-:W-:Y:S05]  /*55c0*/  @!P0 BRA `(.L_x_1337) ;  /* 0xfffffffc00ec8947 */ /* 0x000fea000383ffff */
[----:B------:R-:W-:Y:S05]  /*55d0*/  BRA `(.L_x_1335) ;  /* 0x00000000000c7947 */ /* 0x000fea0003800000 */
.L_x_1336:
[----:B------:R-:W2:Y:S02]  /*55e0*/  LD.E R0, desc[UR8][R4.64] ;  /* 0x0000000804007980 */ /* 0x000ea4000c101900 */
[----:B--2---:R-:W-:-:S05]  /*55f0*/  IADD3 R7, R95, R0, RZ ;  /* 0x000000005f077210 */ /* 0x004fca0007ffe0ff */
[----:B------:R0:W-:Y:S02]  /*5600*/  ST.E desc[UR8][R4.64], R7 ;  /* 0x0000000704007985 */ /* 0x0001e4000c101908 */
.L_x_1335:
[----:B------:R-:W-:Y:S05]  /*5610*/  BSYNC B0 ;  /* 0x0000000000007941 */ /* 0x000fea0003800000 */
.L_x_1334:
        /* <DEDUP_REMOVED lines=8> */
.L_x_1339:
[----:B------:R-:W1:Y:S02]  /*56a0*/  LDS R2, [R0] ;  /* 0x0000000000027984 */ /* 0x000e640000000800 */
[----:B-1----:R-:W-:-:S06]  /*56b0*/  HADD2 R3, R2, R75 ;  /* 0x0000004b02037230 */ /* 0x002fcc0000000000 */
[----:B------:R-:W1:Y:S02]  /*56c0*/  ATOMS.CAST.SPIN R3, [R0], R2, R3 ;  /* 0x000000020003738d */ /* 0x000e640001800003 */
[----:B-1----:R-:W-:-:S13]  /*56d0*/  ISETP.EQ.U32.AND P0, PT, R3, 0x1, PT ;  /* 0x000000010300780c */ /* 0x002fda0003f02070 */
[----:B------:R-:W-:Y:S05]  /*56e0*/  @!P0 BRA `(.L_x_1339) ;  /* 0xfffffffc00ec8947 */ /* 0x000fea000383ffff */
[----:B------:R-:W-:Y:S05]  /*56f0*/  EXIT ;  /* 0x000000000000794d */ /* 0x000fea0003800000 */
.L_x_1338:
[----:B------:R-:W0:Y:S02]  /*5700*/  LD.E R0, desc[UR8][R2.64] ;  /* 0x0000000802007980 */ /* 0x000e24000c101900 */
[----:B0-----:R-:W-:-:S05]  /*5710*/  IADD3 R5, R75, R0, RZ ;  /* 0x000000004b057210 */ /* 0x001fca0007ffe0ff */
[----:B------:R-:W-:Y:S01]  /*5720*/  ST.E desc[UR8][R2.64], R5 ;  /* 0x0000000502007985 */ /* 0x000fe2000c101908 */
[----:B------:R-:W-:Y:S05]  /*5730*/  EXIT ;  /* 0x000000000000794d */ /* 0x000fea0003800000 */
.L_x_1340:
        /* <DEDUP_REMOVED lines=12> */
.L_x_4036:


//--------------------- .text._Z28gemm_half_q_half_gptq_kernelILi6ELb0ELb0EEvPK6__halfPKjS4_S2_PS0_iiiiiPKtibS2_i --------------------------
	.section	.text._Z28gemm_half_q_half_gptq_kernelILi6ELb0ELb0EEvPK6__halfPKjS4_S2_PS0_iiiiiPKtibS2_i,"ax",@progbits
	.align	128
        .global         _Z28gemm_half_q_half_gptq_kernelILi6ELb0ELb0EEvPK6__halfPKjS4_S2_PS0_iiiiiPKtibS2_i
        .type           _Z28gemm_half_q_half_gptq_kernelILi6ELb0ELb0EEvPK6__halfPKjS4_S2_PS0_iiiiiPKtibS2_i,@function
        .size           _Z28gemm_half_q_half_gptq_kernelILi6ELb0ELb0EEvPK6__halfPKjS4_S2_PS0_iiiiiPKtibS2_i,(.L_x_4037 - _Z28gemm_half_q_half_gptq_kernelILi6ELb0ELb0EEvPK6__halfPKjS4_S2_PS0_iiiiiPKtibS2_i)
        .other          _Z28gemm_half_q_half_gptq_kernelILi6ELb0ELb0EEvPK6__halfPKjS4_S2_PS0_iiiiiPKtibS2_i,@"STO_CUDA_ENTRY STV_DEFAULT"
_Z28gemm_half_q_half_gptq_kernelILi6ELb0ELb0EEvPK6__halfPKjS4_S2_PS0_iiiiiPKtibS2_i:
.text._Z28gemm_half_q_half_gptq_kernelILi6ELb0ELb0EEvPK6__halfPKjS4_S2_PS0_iiiiiPKtibS2_i:
        /* <DEDUP_REMOVED lines=53> */
.L_x_1343:
        /* <DEDUP_REMOVED lines=22> */
.L_x_1342:
[----:B------:R-:W-:Y:S05]  /*04b0*/  BSYNC B0 ;  /* 0x0000000000007941 */ /* 0x000fea0003800000 */
.L_x_1341:
        /* <DEDUP_REMOVED lines=94> */
.L_x_1344:
        /* <DEDUP_REMOVED lines=37> */
.L_x_1347:
        /* <DEDUP_REMOVED lines=60> */
.L_x_1346:
        /* <DEDUP_REMOVED lines=714> */
.L_x_1345:
        /* <DEDUP_REMOVED lines=19> */
.L_x_1351:
[----:B------:R-:W0:Y:S02]  /*3e80*/  LDS R4, [R0] ;  /* 0x0000000000047984 */ /* 0x000e240000000800 */
[----:B0-----:R-:W-:-:S10]  /*3e90*/  HFMA2.MMA R5, R4, 1, 1, R41 ;  /* 0x3c003c0004057835 */ /* 0x001fd40000000029 */
[----:B------:R-:W0:Y:S02]  /*3ea0*/  ATOMS.CAST.SPIN R5, [R0], R4, R5 ;  /* 0x000000040005738d */ /* 0x000e240001800005 */
[----:B0-----:R-:W-:-:S13]  /*3eb0*/  ISETP.EQ.U32.AND P0, PT, R5, 0x1, PT ;  /* 0x000000010500780c */ /* 0x001fda0003f02070 */
[----:B------:R-:W-:Y:S05]  /*3ec0*/  @!P0 BRA `(.L_x_1351) ;  /* 0xfffffffc00ec8947 */ /* 0x000fea000383ffff */
[----:B------:R-:W-:Y:S05]  /*3ed0*/  BRA `(.L_x_1349) ;  /* 0x00000000000c7947 */ /* 0x000fea0003800000 */
.L_x_1350:
[----:B------:R-:W2:Y:S02]  /*3ee0*/  LD.E R0, desc[UR8][R2.64] ;  /* 0x0000000802007980 */ /* 0x000ea4000c101900 */
[----:B--2---:R-:W-:-:S05]  /*3ef0*/  IADD3 R5, R41, R0, RZ ;  /* 0x0000000029057210 */ /* 0x004fca0007ffe0ff */
[----:B------:R0:W-:Y:S02]  /*3f00*/  ST.E desc[UR8][R2.64], R5 ;  /* 0x0000000502007985 */ /* 0x0001e4000c101908 */
.L_x_1349:
[----:B------:R-:W-:Y:S05]  /*3f10*/  BSYNC B0 ;  /* 0x0000000000007941 */ /* 0x000fea0003800000 */
.L_x_1348:
        /* <DEDUP_REMOVED lines=10> */
.L_x_1355:
[----:B------:R-:W0:Y:S02]  /*3fc0*/  LDS R6, [R0+0x4] ;  /* 0x0000040000067984 */ /* 0x000e240000000800 */
[----:B0-----:R-:W-:-:S06]  /*3fd0*/  HADD2 R7, R6, R40 ;  /* 0x0000002806077230 */ /* 0x001fcc0000000000 */
[----:B------:R-:W0:Y:S02]  /*3fe0*/  ATOMS.CAST.SPIN R7, [R0+0x4], R6, R7 ;  /* 0x000004060007738d */ /* 0x000e240001800007 */
[----:B0-----:R-:W-:-:S13]  /*3ff0*/  ISETP.EQ.U32.AND P0, PT, R7, 0x1, PT ;  /* 0x000000010700780c */ /* 0x001fda0003f02070 */
[----:B------:R-:W-:Y:S05]  /*4000*/  @!P0 BRA `(.L_x_1355) ;  /* 0xfffffffc00ec8947 */ /* 0x000fea000383ffff */
[----:B------:R-:W-:Y:S05]  /*4010*/  BRA `(.L_x_1353) ;  /* 0x00000000000c7947 */ /* 0x000fea0003800000 */
.L_x_1354:
[----:B------:R-:W2:Y:S02]  /*4020*/  LD.E R0, desc[UR8][R2.64+0x4] ;  /* 0x0000040802007980 */ /* 0x000ea4000c101900 */
[----:B--2---:R-:W-:-:S05]  /*4030*/  IADD3 R7, R40, R0, RZ ;  /* 0x0000000028077210 */ /* 0x004fca0007ffe0ff */
[----:B------:R0:W-:Y:S02]  /*4040*/  ST.E desc[UR8][R2.64+0x4], R7 ;  /* 0x0000040702007985 */ /* 0x0001e4000c101908 */
.L_x_1353:
[----:B------:R-:W-:Y:S05]  /*4050*/  BSYNC B0 ;  /* 0x0000000000007941 */ /* 0x000fea0003800000 */
.L_x_1352:
        /* <DEDUP_REMOVED lines=15> */
.L_x_1359:
[----:B------:R-:W0:Y:S02]  /*4150*/  LDS R6, [R0] ;  /* 0x0000000000067984 */ /* 0x000e240000000800 */
[----:B0-----:R-:W-:-:S10]  /*4160*/  HFMA2.MMA R7, R6, 1, 1, R45 ;  /* 0x3c003c0006077835 */ /* 0x001fd4000000002d */
[----:B------:R-:W0:Y:S02]  /*4170*/  ATOMS.CAST.SPIN R7, [R0], R6, R7 ;  /* 0x000000060007738d */ /* 0x000e240001800007 */
[----:B0-----:R-:W-:-:S13]  /*4180*/  ISETP.EQ.U32.AND P0, PT, R7, 0x1, PT ;  /* 0x000000010700780c */ /* 0x001fda0003f02070 */
[----:B------:R-:W-:Y:S05]  /*4190*/  @!P0 BRA `(.L_x_1359) ;  /* 0xfffffffc00ec8947 */ /* 0x000fea000383ffff */
[----:B------:R-:W-:Y:S05]  /*41a0*/  BRA `(.L_x_1357) ;  /* 0x00000000000c7947 */ /* 0x000fea0003800000 */
.L_x_1358:
[----:B------:R-:W2:Y:S02]  /*41b0*/  LD.E R0, desc[UR8][R2.64] ;  /* 0x0000000802007980 */ /* 0x000ea4000c101900 */
[----:B--2---:R-:W-:-:S05]  /*41c0*/  IADD3 R7, R45, R0, RZ ;  /* 0x000000002d077210 */ /* 0x004fca0007ffe0ff */
[----:B------:R0:W-:Y:S02]  /*41d0*/  ST.E desc[UR8][R2.64], R7 ;  /* 0x0000000702007985 */ /* 0x0001e4000c101908 */
.L_x_1357:
[----:B------:R-:W-:Y:S05]  /*41e0*/  BSYNC B0 ;  /* 0x0000000000007941 */ /* 0x000fea0003800000 */
.L_x_1356:
        /* <DEDUP_REMOVED lines=8> */
.L_x_1363:
[----:B------:R-:W1:Y:S02]  /*4270*/  LDS R4, [R0] ;  /* 0x0000000000047984 */ /* 0x000e640000000800 */
[----:B-1----:R-:W-:-:S06]  /*4280*/  HADD2 R5, R4, R44 ;  /* 0x0000002c04057230 */ /* 0x002fcc0000000000 */
[----:B------:R-:W1:Y:S02]  /*4290*/  ATOMS.CAST.SPIN R5, [R0], R4, R5 ;  /* 0x000000040005738d */ /* 0x000e640001800005 */
[----:B-1----:R-:W-:-:S13]  /*42a0*/  ISETP.EQ.U32.AND P0, PT, R5, 0x1, PT ;  /* 0x000000010500780c */ /* 0x002fda0003f02070 */
[----:B------:R-:W-:Y:S05]  /*42b0*/  @!P0 BRA `(.L_x_1363) ;  /* 0xfffffffc00ec8947 */ /* 0x000fea000383ffff */
[----:B------:R-:W-:Y:S05]  /*42c0*/  BRA `(.L_x_1361) ;  /* 0x00000000000c7947 */ /* 0x000fea0003800000 */
.L_x_1362:
[----:B------:R-:W0:Y:S02]  /*42d0*/  LD.E R0, desc[UR8][R4.64] ;  /* 0x0000000804007980 */ /* 0x000e24000c101900 */
[----:B0-----:R-:W-:-:S05]  /*42e0*/  IADD3 R7, R44, R0, RZ ;  /* 0x000000002c077210 */ /* 0x001fca0007ffe0ff */
[----:B------:R1:W-:Y:S02]  /*42f0*/  ST.E desc[UR8][R4.64], R7 ;  /* 0x0000000704007985 */ /* 0x0003e4000c101908 */
.L_x_1361:
[----:B------:R-:W-:Y:S05]  /*4300*/  BSYNC B0 ;  /* 0x0000000000007941 */ /* 0x000fea0003800000 */
.L_x_1360:
        /* <DEDUP_REMOVED lines=15> */
.L_x_1367:
[----:B------:R-:W0:Y:S02]  /*4400*/  LDS R4, [R0] ;  /* 0x0000000000047984 */ /* 0x000e240000000800 */
[----:B0-----:R-:W-:-:S10]  /*4410*/  HFMA2.MMA R5, R4, 1, 1, R50 ;  /* 0x3c003c0004057835 */ /* 0x001fd40000000032 */
[----:B------:R-:W0:Y:S02]  /*4420*/  ATOMS.CAST.SPIN R5, [R0], R4, R5 ;  /* 0x000000040005738d */ /* 0x000e240001800005 */
[----:B0-----:R-:W-:-:S13]  /*4430*/  ISETP.EQ.U32.AND P0, PT, R5, 0x1, PT ;  /* 0x000000010500780c */ /* 0x001fda0003f02070 */
[----:B------:R-:W-:Y:S05]  /*4440*/  @!P0 BRA `(.L_x_1367) ;  /* 0xfffffffc00ec8947 */ /* 0x000fea000383ffff */
[----:B------:R-:W-:Y:S05]  /*4450*/  BRA `(.L_x_1365) ;  /* 0x00000000000c7947 */ /* 0x000fea0003800000 */
.L_x_1366:
[----:B------:R-:W2:Y:S02]  /*4460*/  LD.E R0, desc[UR8][R6.64] ;  /* 0x0000000806007980 */ /* 0x000ea4000c101900 */
[----:B--2---:R-:W-:-:S05]  /*4470*/  IADD3 R5, R50, R0, RZ ;  /* 0x0000000032057210 */ /* 0x004fca0007ffe0ff */
[----:B------:R0:W-:Y:S02]  /*4480*/  ST.E desc[UR8][R6.64], R5 ;  /* 0x0000000506007985 */ /* 0x0001e4000c101908 */
.L_x_1365:
[----:B------:R-:W-:Y:S05]  /*4490*/  BSYNC B0 ;  /* 0x0000000000007941 */ /* 0x000fea0003800000 */
.L_x_1364:
        /* <DEDUP_REMOVED lines=12> */
.L_x_1371:
[----:B------:R-:W0:Y:S02]  /*4560*/  LDS R2, [R0] ;  /* 0x0000000000027984 */ /* 0x000e240000000800 */
[----:B0-----:R-:W-:-:S06]  /*4570*/  HADD2 R3, R2, R48 ;  /* 0x0000003002037230 */ /* 0x001fcc0000000000 */
[----:B------:R-:W0:Y:S02]  /*4580*/  ATOMS.CAST.SPIN R3, [R0], R2, R3 ;  /* 0x000000020003738d */ /* 0x000e240001800003 */
[----:B0-----:R-:W-:-:S13]  /*4590*/  ISETP.EQ.U32.AND P0, PT, R3, 0x1, PT ;  /* 0x000000010300780c */ /* 0x001fda0003f02070 */
[----:B------:R-:W-:Y:S05]  /*45a0*/  @!P0 BRA `(.L_x_1371) ;  /* 0xfffffffc00ec8947 */ /* 0x000fea000383ffff */
[----:B------:R-:W-:Y:S05]  /*45b0*/  BRA `(.L_x_1369) ;  /* 0x00000000000c7947 */ /* 0x000fea0003800000 */
.L_x_1370:
[----:B------:R-:W2:Y:S02]  /*45c0*/  LD.E R0, desc[UR8][R2.64] ;  /* 0x0000000802007980 */ /* 0x000ea4000c101900 */
[----:B--2---:R-:W-:-:S05]  /*45d0*/  IADD3 R9, R48, R0, RZ ;  /* 0x0000000030097210 */ /* 0x004fca0007ffe0ff */
[----:B------:R0:W-:Y:S02]  /*45e0*/  ST.E desc[UR8][R2.64], R9 ;  /* 0x0000000902007985 */ /* 0x0001e4000c101908 */
.L_x_1369:
[----:B------:R-:W-:Y:S05]  /*45f0*/  BSYNC B0 ;  /* 0x0000000000007941 */ /* 0x000fea0003800000 */
.L_x_1368:
        /* <DEDUP_REMOVED lines=15> */
.L_x_1375:
[----:B------:R-:W0:Y:S02]  /*46f0*/  LDS R8, [R0] ;  /* 0x0000000000087984 */ /* 0x000e240000000800 */
[----:B0-----:R-:W-:-:S10]  /*4700*/  HFMA2.MMA R9, R8, 1, 1, R53 ;  /* 0x3c003c0008097835 */ /* 0x001fd40000000035 */
[----:B------:R-:W0:Y:S02]  /*4710*/  ATOMS.CAST.SPIN R9, [R0], R8, R9 ;  /* 0x000000080009738d */ /* 0x000e240001800009 */
[----:B0-----:R-:W-:-:S13]  /*4720*/  ISETP.EQ.U32.AND P0, PT, R9, 0x1, PT ;  /* 0x000000010900780c */ /* 0x001fda0003f02070 */
[----:B------:R-:W-:Y:S05]  /*4730*/  @!P0 BRA `(.L_x_1375) ;  /* 0xfffffffc00ec8947 */ /* 0x000fea000383ffff */
[----:B------:R-:W-:Y:S05]  /*4740*/  BRA `(.L_x_1373) ;  /* 0x00000000000c7947 */ /* 0x000fea0003800000 */
.L_x_1374:
[----:B------:R-:W2:Y:S02]  /*4750*/  LD.E R0, desc[UR8][R2.64] ;  /* 0x0000000802007980 */ /* 0x000ea4000c101900 */
[----:B--2---:R-:W-:-:S05]  /*4760*/  IADD3 R9, R53, R0, RZ ;  /* 0x0000000035097210 */ /* 0x004fca0007ffe0ff */
[----:B------:R0:W-:Y:S02]  /*4770*/  ST.E desc[UR8][R2.64], R9 ;  /* 0x0000000902007985 */ /* 0x0001e4000c101908 */
.L_x_1373:
[----:B------:R-:W-:Y:S05]  /*4780*/  BSYNC B0 ;  /* 0x0000000000007941 */ /* 0x000fea0003800000 */
.L_x_1372:
        /* <DEDUP_REMOVED lines=9> */
.L_x_1379:
[----:B------:R-:W1:Y:S02]  /*4820*/  LDS R6, [R0] ;  /* 0x0000000000067984 */ /* 0x000e640000000800 */
[----:B-1----:R-:W-:-:S06]  /*4830*/  HADD2 R7, R6, R55 ;  /* 0x0000003706077230 */ /* 0x002fcc0000000000 */
[----:B------:R-:W1:Y:S02]  /*4840*/  ATOMS.CAST.SPIN R7, [R0], R6, R7 ;  /* 0x000000060007738d */ /* 0x000e640001800007 */
[----:B-1----:R-:W-:-:S13]  /*4850*/  ISETP.EQ.U32.AND P0, PT, R7, 0x1, PT ;  /* 0x000000010700780c */ /* 0x002fda0003f02070 */
[----:B------:R-:W-:Y:S05]  /*4860*/  @!P0 BRA `(.L_x_1379) ;  /* 0xfffffffc00ec8947 */ /* 0x000fea000383ffff */
[----:B------:R-:W-:Y:S05]  /*4870*/  BRA `(.L_x_1377) ;  /* 0x00000000000c7947 */ /* 0x000fea0003800000 */
.L_x_1378:
[----:B------:R-:W0:Y:S02]  /*4880*/  LD.E R0, desc[UR8][R6.64] ;  /* 0x0000000806007980 */ /* 0x000e24000c101900 */
[----:B0-----:R-:W-:-:S05]  /*4890*/  IADD3 R9, R55, R0, RZ ;  /* 0x0000000037097210 */ /* 0x001fca0007ffe0ff */
[----:B------:R1:W-:Y:S02]  /*48a0*/  ST.E desc[UR8][R6.64], R9 ;  /* 0x0000000906007985 */ /* 0x0003e4000c101908 */
.L_x_1377:
[----:B------:R-:W-:Y:S05]  /*48b0*/  BSYNC B0 ;  /* 0x0000000000007941 */ /* 0x000fea0003800000 */
.L_x_1376:
        /* <DEDUP_REMOVED lines=15> */
.L_x_1383:
[----:B------:R-:W0:Y:S02]  /*49b0*/  LDS R8, [R0] ;  /* 0x0000000000087984 */ /* 0x000e240000000800 */
[----:B0-----:R-:W-:-:S10]  /*49c0*/  HFMA2.MMA R9, R8, 1, 1, R52 ;  /* 0x3c003c0008097835 */ /* 0x001fd40000000034 */
[----:B------:R-:W0:Y:S02]  /*49d0*/  ATOMS.CAST.SPIN R9, [R0], R8, R9 ;  /* 0x000000080009738d */ /* 0x000e240001800009 */
[----:B0-----:R-:W-:-:S13]  /*49e0*/  ISETP.EQ.U32.AND P0, PT, R9, 0x1, PT ;  /* 0x000000010900780c */ /* 0x001fda0003f02070 */
[----:B------:R-:W-:Y:S05]  /*49f0*/  @!P0 BRA `(.L_x_1383) ;  /* 0xfffffffc00ec8947 */ /* 0x000fea000383ffff */
[----:B------:R-:W-:Y:S05]  /*4a00*/  BRA `(.L_x_1381) ;  /* 0x00000000000c7947 */ /* 0x000fea0003800000 */
.L_x_1382:
[----:B------:R-:W0:Y:S02]  /*4a10*/  LD.E R0, desc[UR8][R6.64] ;  /* 0x0000000806007980 */ /* 0x000e24000c101900 */
[----:B0-----:R-:W-:-:S05]  /*4a20*/  IADD3 R9, R52, R0, RZ ;  /* 0x0000000034097210 */ /* 0x001fca0007ffe0ff */
[----:B------:R1:W-:Y:S02]  /*4a30*/  ST.E desc[UR8][R6.64], R9 ;  /* 0x0000000906007985 */ /* 0x0003e4000c101908 */
.L_x_1381:
[----:B------:R-:W-:Y:S05]  /*4a40*/  BSYNC B0 ;  /* 0x0000000000007941 */ /* 0x000fea0003800000 */
.L_x_1380:
        /* <DEDUP_REMOVED lines=9> */
.L_x_1387:
[----:B------:R-:W0:Y:S02]  /*4ae0*/  LDS R2, [R0] ;  /* 0x0000000000027984 */ /* 0x000e240000000800 */
[----:B0-----:R-:W-:-:S06]  /*4af0*/  HADD2 R3, R2, R58 ;  /* 0x0000003a02037230 */ /* 0x001fcc0000000000 */
[----:B------:R-:W0:Y:S02]  /*4b00*/  ATOMS.CAST.SPIN R3, [R0], R2, R3 ;  /* 0x000000020003738d */ /* 0x000e240001800003 */
[----:B0-----:R-:W-:-:S13]  /*4b10*/  ISETP.EQ.U32.AND P0, PT, R3, 0x1, PT ;  /* 0x000000010300780c */ /* 0x001fda0003f02070 */
[----:B------:R-:W-:Y:S05]  /*4b20*/  @!P0 BRA `(.L_x_1387) ;  /* 0xfffffffc00ec8947 */ /* 0x000fea000383ffff */
[----:B------:R-:W-:Y:S05]  /*4b30*/  BRA `(.L_x_1385) ;  /* 0x00000000000c7947 */ /* 0x000fea0003800000 */
.L_x_1386:
[----:B------:R-:W1:Y:S02]  /*4b40*/  LD.E R0, desc[UR8][R2.64] ;  /* 0x0000000802007980 */ /* 0x000e64000c101900 */
[----:B-1----:R-:W-:-:S05]  /*4b50*/  IADD3 R9, R58, R0, RZ ;  /* 0x000000003a097210 */ /* 0x002fca0007ffe0ff */
[----:B------:R0:W-:Y:S02]  /*4b60*/  ST.E desc[UR8][R2.64], R9 ;  /* 0x0000000902007985 */ /* 0x0001e4000c101908 */
.L_x_1385:
[----:B------:R-:W-:Y:S05]  /*4b70*/  BSYNC B0 ;  /* 0x0000000000007941 */ /* 0x000fea0003800000 */
.L_x_1384:
        /* <DEDUP_REMOVED lines=14> */
.L_x_1391:
[----:B------:R-:W0:Y:S02]  /*4c60*/  LDS R2, [R0] ;  /* 0x0000000000027984 */ /* 0x000e240000000800 */
[----:B0-----:R-:W-:-:S10]  /*4c70*/  HFMA2.MMA R3, R2, 1, 1, R75 ;  /* 0x3c003c0002037835 */ /* 0x001fd4000000004b */
[----:B------:R-:W0:Y:S02]  /*4c80*/  ATOMS.CAST.SPIN R3, [R0], R2, R3 ;  /* 0x000000020003738d */ /* 0x000e240001800003 */
[----:B0-----:R-:W-:-:S13]  /*4c90*/  ISETP.EQ.U32.AND P0, PT, R3, 0x1, PT ;  /* 0x000000010300780c */ /* 0x001fda0003f02070 */
[----:B------:R-:W-:Y:S05]  /*4ca0*/  @!P0 BRA `(.L_x_1391) ;  /* 0xfffffffc00ec8947 */ /* 0x000fea000383ffff */
[----:B------:R-:W-:Y:S05]  /*4cb0*/  BRA `(.L_x_1389) ;  /* 0x00000000000c7947 */ /* 0x000fea0003800000 */
.L_x_1390:
[----:B------:R-:W1:Y:S02]  /*4cc0*/  LD.E R0, desc[UR8][R2.64] ;  /* 0x0000000802007980 */ /* 0x000e64000c101900 */
[----:B-1----:R-:W-:-:S05]  /*4cd0*/  IADD3 R9, R75, R0, RZ ;  /* 0x000000004b097210 */ /* 0x002fca0007ffe0ff */
[----:B------:R0:W-:Y:S02]  /*4ce0*/  ST.E desc[UR8][R2.64], R9 ;  /* 0x0000000902007985 */ /* 0x0001e4000c101908 */
.L_x_1389:
[----:B------:R-:W-:Y:S05]  /*4cf0*/  BSYNC B0 ;  /* 0x0000000000007941 */ /* 0x000fea0003800000 */
.L_x_1388:
        /* <DEDUP_REMOVED lines=8> */
.L_x_1393:
[----:B------:R-:W0:Y:S02]  /*4d80*/  LDS R2, [R0] ;  /* 0x0000000000027984 */ /* 0x000e240000000800 */
[----:B0-----:R-:W-:-:S06]  /*4d90*/  HADD2 R3, R2, R73 ;  /* 0x0000004902037230 */ /* 0x001fcc0000000000 */
[----:B------:R-:W0:Y:S02]  /*4da0*/  ATOMS.CAST.SPIN R3, [R0], R2, R3 ;  /* 0x000000020003738d */ /* 0x000e240001800003 */
[----:B0-----:R-:W-:-:S13]  /*4db0*/  ISETP.EQ.U32.AND P0, PT, R3, 0x1, PT ;  /* 0x000000010300780c */ /* 0x001fda0003f02070 */
[----:B------:R-:W-:Y:S05]  /*4dc0*/  @!P0 BRA `(.L_x_1393) ;  /* 0xfffffffc00ec8947 */ /* 0x000fea000383ffff */
[----:B------:R-:W-:Y:S05]  /*4dd0*/  EXIT ;  /* 0x000000000000794d */ /* 0x000fea0003800000 */
.L_x_1392:
[----:B------:R-:W2:Y:S02]  /*4de0*/  LD.E R0, desc[UR8][R2.64] ;  /* 0x0000000802007980 */ /* 0x000ea4000c101900 */
[----:B--2---:R-:W-:-:S05]  /*4df0*/  IADD3 R5, R73, R0, RZ ;  /* 0x0000000049057210 */ /* 0x004fca0007ffe0ff */
[----:B------:R-:W-:Y:S01]  /*4e00*/  ST.E desc[UR8][R2.64], R5 ;  /* 0x0000000502007985 */ /* 0x000fe2000c101908 */
[----:B------:R-:W-:Y:S05]  /*4e10*/  EXIT ;  /* 0x000000000000794d */ /* 0x000fea0003800000 */
.L_x_1394:
        /* <DEDUP_REMOVED lines=14> */
.L_x_4037:


//--------------------- .text._Z28gemm_half_q_half_gptq_kernelILi5ELb0ELb0EEvPK6__halfPKjS4_S2_PS0_iiiiiPKtibS2_i --------------------------
	.section	.text._Z28gemm_half_q_half_gptq_kernelILi5ELb0ELb0EEvPK6__halfPKjS4_S2_PS0_iiiiiPKtibS2_i,"ax",@progbits
	.align	128
        .global         _Z28gemm_half_q_half_gptq_kernelILi5ELb0ELb0EEvPK6__halfPKjS4_S2_PS0_iiiiiPKtibS2_i
        .type           _Z28gemm_half_q_half_gptq_kernelILi5ELb0ELb0EEvPK6__halfPKjS4_S2_PS0_iiiiiPKtibS2_i,@function
        .size           _Z28gemm_half_q_half_gptq_kernelILi5ELb0ELb0EEvPK6__halfPKjS4_S2_PS0_iiiiiPKtibS2_i,(.L_x_4038 - _Z28gemm_half_q_half_gptq_kernelILi5ELb0ELb0EEvPK6__halfPKjS4_S2_PS0_iiiiiPKtibS2_i)
        .other          _Z28gemm_half_q_half_gptq_kernelILi5ELb0ELb0EEvPK6__halfPKjS4_S2_PS0_iiiiiPKtibS2_i,@"STO_CUDA_ENTRY STV_DEFAULT"
_Z28gemm_half_q_half_gptq_kernelILi5ELb0ELb0EEvPK6__halfPKjS4_S2_PS0_iiiiiPKtibS2_i:
.text._Z28gemm_half_q_half_gptq_kernelILi5ELb0ELb0EEvPK6__halfPKjS4_S2_PS0_iiiiiPKtibS2_i:
        /* <DEDUP_REMOVED lines=53> */
.L_x_1397:
        /* <DEDUP_REMOVED lines=20> */
.L_x_1396:
[----:B------:R-:W-:Y:S05]  /*0490*/  BSYNC B0 ;  /* 0x0000000000007941 */ /* 0x000fea0003800000 */
.L_x_1395:
        /* <DEDUP_REMOVED lines=25> */
.L_x_1398:
        /* <DEDUP_REMOVED lines=109> */
.L_x_1401:
        /* <DEDUP_REMOVED lines=70> */
.L_x_1400:
        /* <DEDUP_REMOVED lines=626> */
.L_x_1399:
[----:B------:R-:W0:Y:S01]  /*3880*/  S2UR UR4, SR_CTAID.Y ;  /* 0x00000000000479c3 */ /* 0x000e220000002600 */
[----:B------:R-:W-:Y:S02]  /*3890*/  HADD2 R46, R46.H0_H0, R46.H1_H1 ;  /* 0x3000002e2e2e7230 */ /* 0x000fe40000000800 */
[----:B------:R-:W-:-:S05]  /*38a0*/  HADD2 R23, R44.H0_H0, R44.H1_H1 ;  /* 0x3000002c2c177230 */ /* 0x000fca0000000800 */
[----:B------:R-:W1:Y:S01]  /*38b0*/  LDC.64 R2, c[0x0][0x230] ;  /* 0x00008c00ff027b82 */ /* 0x000e620000000a00 */
[----:B------:R-:W-:Y:S01]  /*38c0*/  PRMT R46, R46, 0x5410, R23 ;  /* 0x000054102e2e7816 */ /* 0x000fe20000000017 */
        /* <DEDUP_REMOVED lines=15> */
.L_x_1405:
[----:B------:R-:W0:Y:S02]  /*39c0*/  LDS R4, [R0] ;  /* 0x0000000000047984 */ /* 0x000e240000000800 */
[----:B0-----:R-:W-:-:S10]  /*39d0*/  HFMA2.MMA R5, R4, 1, 1, R46 ;  /* 0x3c003c0004057835 */ /* 0x001fd4000000002e */
[----:B------:R-:W0:Y:S02]  /*39e0*/  ATOMS.CAST.SPIN R5, [R0], R4, R5 ;  /* 0x000000040005738d */ /* 0x000e240001800005 */
[----:B0-----:R-:W-:-:S13]  /*39f0*/  ISETP.EQ.U32.AND P0, PT, R5, 0x1, PT ;  /* 0x000000010500780c */ /* 0x001fda0003f02070 */
[----:B------:R-:W-:Y:S05]  /*3a00*/  @!P0 BRA `(.L_x_1405) ;  /* 0xfffffffc00ec8947 */ /* 0x000fea000383ffff */
[----:B------:R-:W-:Y:S05]  /*3a10*/  BRA `(.L_x_1403) ;  /* 0x00000000000c7947 */ /* 0x000fea0003800000 */
.L_x_1404:
[----:B------:R-:W2:Y:S02]  /*3a20*/  LD.E R0, desc[UR10][R2.64] ;  /* 0x0000000a02007980 */ /* 0x000ea4000c101900 */
[----:B--2---:R-:W-:-:S05]  /*3a30*/  IADD3 R5, R46, R0, RZ ;  /* 0x000000002e057210 */ /* 0x004fca0007ffe0ff */
[----:B------:R0:W-:Y:S02]  /*3a40*/  ST.E desc[UR10][R2.64], R5 ;  /* 0x0000000502007985 */ /* 0x0001e4000c10190a */
.L_x_1403:
[----:B------:R-:W-:Y:S05]  /*3a50*/  BSYNC B0 ;  /* 0x0000000000007941 */ /* 0x000fea0003800000 */
.L_x_1402:
        /* <DEDUP_REMOVED lines=10> */
.L_x_1409:
[----:B------:R-:W0:Y:S02]  /*3b00*/  LDS R6, [R0+0x4] ;  /* 0x0000040000067984 */ /* 0x000e240000000800 */
[----:B0-----:R-:W-:-:S06]  /*3b10*/  HADD2 R7, R6, R45 ;  /* 0x0000002d06077230 */ /* 0x001fcc0000000000 */
[----:B------:R-:W0:Y:S02]  /*3b20*/  ATOMS.CAST.SPIN R7, [R0+0x4], R6, R7 ;  /* 0x000004060007738d */ /* 0x000e240001800007 */
[----:B0-----:R-:W-:-:S13]  /*3b30*/  ISETP.EQ.U32.AND P0, PT, R7, 0x1, PT ;  /* 0x000000010700780c */ /* 0x001fda0003f02070 */
[----:B------:R-:W-:Y:S05]  /*3b40*/  @!P0 BRA `(.L_x_1409) ;  /* 0xfffffffc00ec8947 */ /* 0x000fea000383ffff */
[----:B------:R-:W-:Y:S05]  /*3b50*/  BRA `(.L_x_1407) ;  /* 0x00000000000c7947 */ /* 0x000fea0003800000 */
.L_x_1408:
[----:B------:R-:W2:Y:S02]  /*3b60*/  LD.E R0, desc[UR10][R2.64+0x4] ;  /* 0x0000040a02007980 */ /* 0x000ea4000c101900 */
[----:B--2---:R-:W-:-:S05]  /*3b70*/  IADD3 R7, R45, R0, RZ ;  /* 0x000000002d077210 */ /* 0x004fca0007ffe0ff */
[----:B------:R0:W-:Y:S02]  /*3b80*/  ST.E desc[UR10][R2.64+0x4], R7 ;  /* 0x0000040702007985 */ /* 0x0001e4000c10190a */
.L_x_1407:
[----:B------:R-:W-:Y:S05]  /*3b90*/  BSYNC B0 ;  /* 0x0000000000007941 */ /* 0x000fea0003800000 */
.L_x_1406:
        /* <DEDUP_REMOVED lines=16> */
.L_x_1413:
[----:B------:R-:W0:Y:S02]  /*3ca0*/  LDS R6, [R0] ;  /* 0x0000000000067984 */ /* 0x000e240000000800 */
[----:B0-----:R-:W-:-:S10]  /*3cb0*/  HFMA2.MMA R7, R6, 1, 1, R48 ;  /* 0x3c003c0006077835 */ /* 0x001fd40000000030 */
[----:B------:R-:W0:Y:S02]  /*3cc0*/  ATOMS.CAST.SPIN R7, [R0], R6, R7 ;  /* 0x000000060007738d */ /* 0x000e240001800007 */
[----:B0-----:R-:W-:-:S13]  /*3cd0*/  ISETP.EQ.U32.AND P0, PT, R7, 0x1, PT ;  /* 0x000000010700780c */ /* 0x001fda0003f02070 */
[----:B------:R-:W-:Y:S05]  /*3ce0*/  @!P0 BRA `(.L_x_1413) ;  /* 0xfffffffc00ec8947 */ /* 0x000fea000383ffff */
[----:B------:R-:W-:Y:S05]  /*3cf0*/  BRA `(.L_x_1411) ;  /* 0x00000000000c7947 */ /* 0x000fea0003800000 */
.L_x_1412:
[----:B------:R-:W2:Y:S02]  /*3d00*/  LD.E R0, desc[UR10][R2.64] ;  /* 0x0000000a02007980 */ /* 0x000ea4000c101900 */
[----:B--2---:R-:W-:-:S05]  /*3d10*/  IADD3 R7, R48, R0, RZ ;  /* 0x0000000030077210 */ /* 0x004fca0007ffe0ff */
[----:B------:R0:W-:Y:S02]  /*3d20*/  ST.E desc[UR10][R2.64], R7 ;  /* 0x0000000702007985 */ /* 0x0001e4000c10190a */
.L_x_1411:
[----:B------:R-:W-:Y:S05]  /*3d30*/  BSYNC B0 ;  /* 0x0000000000007941 */ /* 0x000fea0003800000 */
.L_x_1410:
        /* <DEDUP_REMOVED lines=8> */
[----:B------:R-:W-:-:S07]  /*3dc0*/  PRMT R47, R47, 0x5410, R49 ;  /* 0x000054102f2f7816 */ /* 0x000fce0000000031 */
.L_x_1417:
[----:B------:R-:W0:Y:S02]  /*3dd0*/  LDS R4, [R0] ;  /* 0x0000000000047984 */ /* 0x000e240000000800 */
[----:B0-----:R-:W-:-:S06]  /*3de0*/  HADD2 R5, R4, R47 ;  /* 0x0000002f04057230 */ /* 0x001fcc0000000000 */
[----:B------:R-:W0:Y:S02]  /*3df0*/  ATOMS.CAST.SPIN R5, [R0], R4, R5 ;  /* 0x000000040005738d */ /* 0x000e240001800005 */
[----:B0-----:R-:W-:-:S13]  /*3e00*/  ISETP.EQ.U32.AND P0, PT, R5, 0x1, PT ;  /* 0x000000010500780c */ /* 0x001fda0003f02070 */
[----:B------:R-:W-:Y:S05]  /*3e10*/  @!P0 BRA `(.L_x_1417) ;  /* 0xfffffffc00ec8947 */ /* 0x000fea000383ffff */
[----:B------:R-:W-:Y:S05]  /*3e20*/  BRA `(.L_x_1415) ;  /* 0x00000000000c7947 */ /* 0x000fea0003800000 */
.L_x_1416:
[----:B------:R-:W2:Y:S02]  /*3e30*/  LD.E R0, desc[UR10][R4.64] ;  /* 0x0000000a04007980 */ /* 0x000ea4000c101900 */
[----:B--2---:R-:W-:-:S05]  /*3e40*/  IADD3 R7, R47, R0, RZ ;  /* 0x000000002f077210 */ /* 0x004fca0007ffe0ff */
[----:B------:R0:W-:Y:S02]  /*3e50*/  ST.E desc[UR10][R4.64], R7 ;  /* 0x0000000704007985 */ /* 0x0001e4000c10190a */
.L_x_1415:
[----:B------:R-:W-:Y:S05]  /*3e60*/  BSYNC B0 ;  /* 0x0000000000007941 */ /* 0x000fea0003800000 */
.L_x_1414:
        /* <DEDUP_REMOVED lines=16> */
.L_x_1421:
[----:B------:R-:W0:Y:S02]  /*3f70*/  LDS R6, [R0] ;  /* 0x0000000000067984 */ /* 0x000e240000000800 */
[----:B0-----:R-:W-:-:S10]  /*3f80*/  HFMA2.MMA R7, R6, 1, 1, R51 ;  /* 0x3c003c0006077835 */ /* 0x001fd40000000033 */
[----:B------:R-:W0:Y:S02]  /*3f90*/  ATOMS.CAST.SPIN R7, [R0], R6, R7 ;  /* 0x000000060007738d */ /* 0x000e240001800007 */
[----:B0-----:R-:W-:-:S13]  /*3fa0*/  ISETP.EQ.U32.AND P0, PT, R7, 0x1, PT ;  /* 0x000000010700780c */ /* 0x001fda0003f02070 */
[----:B------:R-:W-:Y:S05]  /*3fb0*/  @!P0 BRA `(.L_x_1421) ;  /* 0xfffffffc00ec8947 */ /* 0x000fea000383ffff */
[----:B------:R-:W-:Y:S05]  /*3fc0*/  BRA `(.L_x_1419) ;  /* 0x00000000000c7947 */ /* 0x000fea0003800000 */
.L_x_1420:
[----:B------:R-:W2:Y:S02]  /*3fd0*/  LD.E R0, desc[UR10][R4.64] ;  /* 0x0000000a04007980 */ /* 0x000ea4000c101900 */
[----:B--2---:R-:W-:-:S05]  /*3fe0*/  IADD3 R7, R51, R0, RZ ;  /* 0x0000000033077210 */ /* 0x004fca0007ffe0ff */
[----:B------:R0:W-:Y:S02]  /*3ff0*/  ST.E desc[UR10][R4.64], R7 ;  /* 0x0000000704007985 */ /* 0x0001e4000c10190a */
.L_x_1419:
[----:B------:R-:W-:Y:S05]  /*4000*/  BSYNC B0 ;  /* 0x0000000000007941 */ /* 0x000fea0003800000 */
.L_x_1418:
        /* <DEDUP_REMOVED lines=10> */
[----:B------:R-:W-:Y:S02]  /*40b0*/  MOV R0, R2 ;  /* 0x0000000200007202 */ /* 0x000fe40000000f00 */
[----:B------:R-:W-:-:S07]  /*40c0*/  PRMT R42, R42, 0x5410, R21 ;  /* 0x000054102a2a7816 */ /* 0x000fce0000000015 */
.L_x_1425:
[----:B------:R-:W1:Y:S02]  /*40d0*/  LDS R2, [R0] ;  /* 0x0000000000027984 */ /* 0x000e640000000800 */
[----:B-1----:R-:W-:-:S06]  /*40e0*/  HADD2 R3, R2, R42 ;  /* 0x0000002a02037230 */ /* 0x002fcc0000000000 */
[----:B------:R-:W1:Y:S02]  /*40f0*/  ATOMS.CAST.SPIN R3, [R0], R2, R3 ;  /* 0x000000020003738d */ /* 0x000e640001800003 */
[----:B-1----:R-:W-:-:S13]  /*4100*/  ISETP.EQ.U32.AND P0, PT, R3, 0x1, PT ;  /* 0x000000010300780c */ /* 0x002fda0003f02070 */
[----:B------:R-:W-:Y:S05]  /*4110*/  @!P0 BRA `(.L_x_1425) ;  /* 0xfffffffc00ec8947 */ /* 0x000fea000383ffff */
[----:B------:R-:W-:Y:S05]  /*4120*/  BRA `(.L_x_1423) ;  /* 0x00000000000c7947 */ /* 0x000fea0003800000 */
.L_x_1424:
[----:B------:R-:W0:Y:S02]  /*4130*/  LD.E R0, desc[UR10][R2.64] ;  /* 0x0000000a02007980 */ /* 0x000e24000c101900 */
[----:B0-----:R-:W-:-:S05]  /*4140*/  IADD3 R7, R42, R0, RZ ;  /* 0x000000002a077210 */ /* 0x001fca0007ffe0ff */
[----:B------:R1:W-:Y:S02]  /*4150*/  ST.E desc[UR10][R2.64], R7 ;  /* 0x0000000702007985 */ /* 0x0003e4000c10190a */
.L_x_1423:
[----:B------:R-:W-:Y:S05]  /*4160*/  BSYNC B0 ;  /* 0x0000000000007941 */ /* 0x000fea0003800000 */
.L_x_1422:
[----:B-1----:R-:W-:Y:S01]  /*4170*/  MOV R3, UR9 ;  /* 0x0000000900037c02 */ /* 0x002fe20008000f00 */
        /* <DEDUP_REMOVED lines=15> */
.L_x_1429:
[----:B------:R-:W0:Y:S02]  /*4270*/  LDS R6, [R0] ;  /* 0x0000000000067984 */ /* 0x000e240000000800 */
[----:B0-----:R-:W-:-:S10]  /*4280*/  HFMA2.MMA R7, R6, 1, 1, R54 ;  /* 0x3c003c0006077835 */ /* 0x001fd40000000036 */
[----:B------:R-:W0:Y:S02]  /*4290*/  ATOMS.CAST.SPIN R7, [R0], R6, R7 ;  /* 0x000000060007738d */ /* 0x000e240001800007 */
[----:B0-----:R-:W-:-:S13]  /*42a0*/  ISETP.EQ.U32.AND P0, PT, R7, 0x1, PT ;  /* 0x000000010700780c */ /* 0x001fda0003f02070 */
[----:B------:R-:W-:Y:S05]  /*42b0*/  @!P0 BRA `(.L_x_1429) ;  /* 0xfffffffc00ec8947 */ /* 0x000fea000383ffff */
[----:B------:R-:W-:Y:S05]  /*42c0*/  BRA `(.L_x_1427) ;  /* 0x00000000000c7947 */ /* 0x000fea0003800000 */
.L_x_1428:
[----:B------:R-:W0:Y:S02]  /*42d0*/  LD.E R0, desc[UR10][R2.64] ;  /* 0x0000000a02007980 */ /* 0x000e24000c101900 */
[----:B0-----:R-:W-:-:S05]  /*42e0*/  IADD3 R7, R54, R0, RZ ;  /* 0x0000000036077210 */ /* 0x001fca0007ffe0ff */
[----:B------:R1:W-:Y:S02]  /*42f0*/  ST.E desc[UR10][R2.64], R7 ;  /* 0x0000000702007985 */ /* 0x0003e4000c10190a */
.L_x_1427:
[----:B------:R-:W-:Y:S05]  /*4300*/  BSYNC B0 ;  /* 0x0000000000007941 */ /* 0x000fea0003800000 */
.L_x_1426:
        /* <DEDUP_REMOVED lines=10> */
.L_x_1434:
[----:B------:R-:W0:Y:S02]  /*43b0*/  LDS R4, [R0] ;  /* 0x0000000000047984 */ /* 0x000e240000000800 */
[----:B0-----:R-:W-:-:S06]  /*43c0*/  HADD2 R5, R4, R57 ;  /* 0x0000003904057230 */ /* 0x001fcc0000000000 */
[----:B------:R-:W0:Y:S02]  /*43d0*/  ATOMS.CAST.SPIN R5, [R0], R4, R5 ;  /* 0x000000040005738d */ /* 0x000e240001800005 */
[----:B0-----:R-:W-:-:S13]  /*43e0*/  ISETP.EQ.U32.AND P0, PT, R5, 0x1, PT ;  /* 0x000000010500780c */ /* 0x001fda0003f02070 */
[----:B------:R-:W-:Y:S05]  /*43f0*/  @!P0 BRA `(.L_x_1434) ;  /* 0xfffffffc00ec8947 */ /* 0x000fea000383ffff */
[----:B------:R-:W-:Y:S05]  /*4400*/  BSYNC B1 ;  /* 0x0000000000017941 */ /* 0x000fea0003800000 */
.L_x_1433:
[----:B------:R-:W-:Y:S05]  /*4410*/  BRA `(.L_x_1431) ;  /* 0x00000000000c7947 */ /* 0x000fea0003800000 */
.L_x_1432:
[----:B------:R-:W1:Y:S02]  /*4420*/  LD.E R0, desc[UR10][R4.64] ;  /* 0x0000000a04007980 */ /* 0x000e64000c101900 */
[----:B-1----:R-:W-:-:S05]  /*4430*/  IADD3 R7, R57, R0, RZ ;  /* 0x0000000039077210 */ /* 0x002fca0007ffe0ff */
[----:B------:R0:W-:Y:S02]  /*4440*/  ST.E desc[UR10][R4.64], R7 ;  /* 0x0000000704007985 */ /* 0x0001e4000c10190a */
.L_x_1431:
[----:B------:R-:W-:Y:S05]  /*4450*/  BSYNC B0 ;  /* 0x0000000000007941 */ /* 0x000fea0003800000 */
.L_x_1430:
        /* <DEDUP_REMOVED lines=15> */
.L_x_1438:
[----:B------:R-:W0:Y:S02]  /*4550*/  LDS R4, [R0] ;  /* 0x0000000000047984 */ /* 0x000e240000000800 */
[----:B0-----:R-:W-:-:S10]  /*4560*/  HFMA2.MMA R5, R4, 1, 1, R72 ;  /* 0x3c003c0004057835 */ /* 0x001fd40000000048 */
[----:B------:R-:W0:Y:S02]  /*4570*/  ATOMS.CAST.SPIN R5, [R0], R4, R5 ;  /* 0x000000040005738d */ /* 0x000e240001800005 */
[----:B0-----:R-:W-:-:S13]  /*4580*/  ISETP.EQ.U32.AND P0, PT, R5, 0x1, PT ;  /* 0x000000010500780c */ /* 0x001fda0003f02070 */
[----:B------:R-:W-:Y:S05]  /*4590*/  @!P0 BRA `(.L_x_1438) ;  /* 0xfffffffc00ec8947 */ /* 0x000fea000383ffff */
[----:B------:R-:W-:Y:S05]  /*45a0*/  BRA `(.L_x_1436) ;  /* 0x00000000000c7947 */ /* 0x000fea0003800000 */
.L_x_1437:
[----:B------:R-:W1:Y:S02]  /*45b0*/  LD.E R0, desc[UR10][R4.64] ;  /* 0x0000000a04007980 */ /* 0x000e64000c101900 */
[----:B-1----:R-:W-:-:S05]  /*45c0*/  IADD3 R7, R72, R0, RZ ;  /* 0x0000000048077210 */ /* 0x002fca0007ffe0ff */
[----:B------:R0:W-:Y:S02]  /*45d0*/  ST.E desc[UR10][R4.64], R7 ;  /* 0x0000000704007985 */ /* 0x0001e4000c10190a */
.L_x_1436:
[----:B------:R-:W-:Y:S05]  /*45e0*/  BSYNC B0 ;  /* 0x0000000000007941 */ /* 0x000fea0003800000 */
.L_x_1435:
[----:B-1----:R-:W-:-:S04]  /*45f0*/  IADD3 R2, P0, R2, UR4, RZ ;  /* 0x0000000402027c10 */ /* 0x002fc8000ff1e0ff */
[----:B------:R-:W-:-:S08]  /*4600*/  IADD3.X R3, R3, UR5, RZ, P0, !PT ;  /* 0x0000000503037c10 */ /* 0x000fd000087fe4ff */
[----:B------:R1:W-:Y:S02]  /*4610*/  ATOM.E.ADD.F16x2.RN.STRONG.GPU P0, RZ, desc[UR10][R2.64], R58 ;  /* 0x0000003a02ff79a2 */ /* 0x0003e4000810e1ca */
[----:B-1----:R-:W-:Y:S05]  /*4620*/  @P0 EXIT ;  /* 0x000000000000094d */ /* 0x002fea0003800000 */
[----:B------:R-:W1:Y:S02]  /*4630*/  QSPC.E.S P0, RZ, [R2] ;  /* 0x0000000002ff73aa */ /* 0x000e640000000500 */
[----:B-1----:R-:W-:Y:S05]  /*4640*/  @!P0 BRA `(.L_x_1439) ;  /* 0x0000000000208947 */ /* 0x002fea0003800000 */
[----:B------:R-:W-:Y:S02]  /*4650*/  MOV R0, R2 ;  /* 0x0000000200007202 */ /* 0x000fe40000000f00 */
[----:B------:R-:W-:-:S07]  /*4660*/  PRMT R58, R58, 0x5410, R29 ;  /* 0x000054103a3a7816 */ /* 0x000fce000000001d */
.L_x_1440:
[----:B------:R-:W1:Y:S02]  /*4670*/  LDS R2, [R0] ;  /* 0x0000000000027984 */ /* 0x000e640000000800 */
[----:B-1----:R-:W-:-:S06]  /*4680*/  HADD2 R3, R2, R58 ;  /* 0x0000003a02037230 */ /* 0x002fcc0000000000 */
[----:B------:R-:W1:Y:S02]  /*4690*/  ATOMS.CAST.SPIN R3, [R0], R2, R3 ;  /* 0x000000020003738d */ /* 0x000e640001800003 */
[----:B-1----:R-:W-:-:S13]  /*46a0*/  ISETP.EQ.U32.AND P0, PT, R3, 0x1, PT ;  /* 0x000000010300780c */ /* 0x002fda0003f02070 */
[----:B------:R-:W-:Y:S05]  /*46b0*/  @!P0 BRA `(.L_x_1440) ;  /* 0xfffffffc00ec8947 */ /* 0x000fea000383ffff */
[----:B------:R-:W-:Y:S05]  /*46c0*/  EXIT ;  /* 0x000000000000794d */ /* 0x000fea0003800000 */
.L_x_1439:
[----:B------:R-:W0:Y:S02]  /*46d0*/  LD.E R0, desc[UR10][R2.64] ;  /* 0x0000000a02007980 */ /* 0x000e24000c101900 */
[----:B0-----:R-:W-:-:S05]  /*46e0*/  IADD3 R5, R58, R0, RZ ;  /* 0x000000003a057210 */ /* 0x001fca0007ffe0ff */
[----:B------:R-:W-:Y:S01]  /*46f0*/  ST.E desc[UR10][R2.64], R5 ;  /* 0x0000000502007985 */ /* 0x000fe2000c10190a */
[----:B------:R-:W-:Y:S05]  /*4700*/  EXIT ;  /* 0x000000000000794d */ /* 0x000fea0003800000 */
.L_x_1441:
        /* <DEDUP_REMOVED lines=15> */
.L_x_4038:


//--------------------- .text._Z28gemm_half_q_half_gptq_kernelILi4ELb0ELb0EEvPK6__halfPKjS4_S2_PS0_iiiiiPKtibS2_i --------------------------
	.section	.text._Z28gemm_half_q_half_gptq_kernelILi4ELb0ELb0EEvPK6__halfPKjS4_S2_PS0_iiiiiPKtibS2_i,"ax",@progbits
	.align	128
        .global         _Z28gemm_half_q_half_gptq_kernelILi4ELb0ELb0EEvPK6__halfPKjS4_S2_PS0_iiiiiPKtibS2_i
        .type           _Z28gemm_half_q_half_gptq_kernelILi4ELb0ELb0EEvPK6__halfPKjS4_S2_PS0_iiiiiPKtibS2_i,@function
        .size           _Z28gemm_half_q_half_gptq_kernelILi4ELb0ELb0EEvPK6__halfPKjS4_S2_PS0_iiiiiPKtibS2_i,(.L_x_4039 - _Z28gemm_half_q_half_gptq_kernelILi4ELb0ELb0EEvPK6__halfPKjS4_S2_PS0_iiiiiPKtibS2_i)
        .other          _Z28gemm_half_q_half_gptq_kernelILi4ELb0ELb0EEvPK6__halfPKjS4_S2_PS0_iiiiiPKtibS2_i,@"STO_CUDA_ENTRY STV_DEFAULT"
_Z28gemm_half_q_half_gptq_kernelILi4ELb0ELb0EEvPK6__halfPKjS4_S2_PS0_iiiiiPKtibS2_i:
.text._Z28gemm_half_q_half_gptq_kernelILi4ELb0ELb0EEvPK6__halfPKjS4_S2_PS0_iiiiiPKtibS2_i:
        /* <DEDUP_REMOVED lines=47> */
.L_x_1444:
        /* <DEDUP_REMOVED lines=16> */
.L_x_1443:
[----:B------:R-:W-:Y:S05]  /*03f0*/  BSYNC B0 ;  /* 0x0000000000007941 */ /* 0x000fea0003800000 */
.L_x_1442:
        /* <DEDUP_REMOVED lines=87> */
.L_x_1445:
        /* <DEDUP_REMOVED lines=37> */
.L_x_1448:
        /* <DEDUP_REMOVED lines=60> */
.L_x_1447:
        /* <DEDUP_REMOVED lines=544> */
.L_x_1446:
        /* <DEDUP_REMOVED lines=19> */
.L_x_1452:
[----:B------:R-:W0:Y:S02]  /*32b0*/  LDS R4, [R0] ;  /* 0x0000000000047984 */ /* 0x000e240000000800 */
[----:B0-----:R-:W-:-:S10]  /*32c0*/  HFMA2.MMA R5, R4, 1, 1, R58 ;  /* 0x3c003c0004057835 */ /* 0x001fd4000000003a */
[----:B------:R-:W0:Y:S02]  /*32d0*/  ATOMS.CAST.SPIN R5, [R0], R4, R5 ;  /* 0x000000040005738d */ /* 0x000e240001800005 */
[----:B0-----:R-:W-:-:S13]  /*32e0*/  ISETP.EQ.U32.AND P0, PT, R5, 0x1, PT ;  /* 0x000000010500780c */ /* 0x001fda0003f02070 */
[----:B------:R-:W-:Y:S05]  /*32f0*/  @!P0 BRA `(.L_x_1452) ;  /* 0xfffffffc00ec8947 */ /* 0x000fea000383ffff */
[----:B------:R-:W-:Y:S05]  /*3300*/  BRA `(.L_x_1450) ;  /* 0x00000000000c7947 */ /* 0x000fea0003800000 */
.L_x_1451:
[----:B------:R-:W2:Y:S02]  /*3310*/  LD.E R0, desc[UR8][R2.64] ;  /* 0x0000000802007980 */ /* 0x000ea4000c101900 */
[----:B--2---:R-:W-:-:S05]  /*3320*/  IADD3 R5, R58, R0, RZ ;  /* 0x000000003a057210 */ /* 0x004fca0007ffe0ff */
[----:B------:R0:W-:Y:S02]  /*3330*/  ST.E desc[UR8][R2.64], R5 ;  /* 0x0000000502007985 */ /* 0x0001e4000c101908 */
.L_x_1450:
[----:B------:R-:W-:Y:S05]  /*3340*/  BSYNC B0 ;  /* 0x0000000000007941 */ /* 0x000fea0003800000 */
.L_x_1449:
        /* <DEDUP_REMOVED lines=10> */
.L_x_1456:
[----:B------:R-:W0:Y:S02]  /*33f0*/  LDS R6, [R0+0x4] ;  /* 0x0000040000067984 */ /* 0x000e240000000800 */
[----:B0-----:R-:W-:-:S06]  /*3400*/  HADD2 R7, R6, R45 ;  /* 0x0000002d06077230 */ /* 0x001fcc0000000000 */
[----:B------:R-:W0:Y:S02]  /*3410*/  ATOMS.CAST.SPIN R7, [R0+0x4], R6, R7 ;  /* 0x000004060007738d */ /* 0x000e240001800007 */
[----:B0-----:R-:W-:-:S13]  /*3420*/  ISETP.EQ.U32.AND P0, PT, R7, 0x1, PT ;  /* 0x000000010700780c */ /* 0x001fda0003f02070 */
[----:B------:R-:W-:Y:S05]  /*3430*/  @!P0 BRA `(.L_x_1456) ;  /* 0xfffffffc00ec8947 */ /* 0x000fea000383ffff */
[----:B------:R-:W-:Y:S05]  /*3440*/  BRA `(.L_x_1454) ;  /* 0x00000000000c7947 */ /* 0x000fea0003800000 */
.L_x_1455:
[----:B------:R-:W2:Y:S02]  /*3450*/  LD.E R0, desc[UR8][R2.64+0x4] ;  /* 0x0000040802007980 */ /* 0x000ea4000c101900 */
[----:B--2---:R-:W-:-:S05]  /*3460*/  IADD3 R7, R45, R0, RZ ;  /* 0x000000002d077210 */ /* 0x004fca0007ffe0ff */
[----:B------:R0:W-:Y:S02]  /*3470*/  ST.E desc[UR8][R2.64+0x4], R7 ;  /* 0x0000040702007985 */ /* 0x0001e4000c101908 */
.L_x_1454:
[----:B------:R-:W-:Y:S05]  /*3480*/  BSYNC B0 ;  /* 0x0000000000007941 */ /* 0x000fea0003800000 */
.L_x_1453:
        /* <DEDUP_REMOVED lines=15> */
.L_x_1460:
[----:B------:R-:W0:Y:S02]  /*3580*/  LDS R6, [R0] ;  /* 0x0000000000067984 */ /* 0x000e240000000800 */
[----:B0-----:R-:W-:-:S10]  /*3590*/  HFMA2.MMA R7, R6, 1, 1, R47 ;  /* 0x3c003c0006077835 */ /* 0x001fd4000000002f */
[----:B------:R-:W0:Y:S02]  /*35a0*/  ATOMS.CAST.SPIN R7, [R0], R6, R7 ;  /* 0x000000060007738d */ /* 0x000e240001800007 */
[----:B0-----:R-:W-:-:S13]  /*35b0*/  ISETP.EQ.U32.AND P0, PT, R7, 0x1, PT ;  /* 0x000000010700780c */ /* 0x001fda0003f02070 */
[----:B------:R-:W-:Y:S05]  /*35c0*/  @!P0 BRA `(.L_x_1460) ;  /* 0xfffffffc00ec8947 */ /* 0x000fea000383ffff */
[----:B------:R-:W-:Y:S05]  /*35d0*/  BRA `(.L_x_1458) ;  /* 0x00000000000c7947 */ /* 0x000fea0003800000 */
.L_x_1459:
[----:B------:R-:W2:Y:S02]  /*35e0*/  LD.E R0, desc[UR8][R2.64] ;  /* 0x0000000802007980 */ /* 0x000ea4000c101900 */
[----:B--2---:R-:W-:-:S05]  /*35f0*/  IADD3 R7, R47, R0, RZ ;  /* 0x000000002f077210 */ /* 0x004fca0007ffe0ff */
[----:B------:R0:W-:Y:S02]  /*3600*/  ST.E desc[UR8][R2.64], R7 ;  /* 0x0000000702007985 */ /* 0x0001e4000c101908 */
.L_x_1458:
[----:B------:R-:W-:Y:S05]  /*3610*/  BSYNC B0 ;  /* 0x0000000000007941 */ /* 0x000fea0003800000 */
.L_x_1457:
        /* <DEDUP_REMOVED lines=8> */
.L_x_1464:
[----:B------:R-:W1:Y:S02]  /*36a0*/  LDS R4, [R0] ;  /* 0x0000000000047984 */ /* 0x000e640000000800 */
[----:B-1----:R-:W-:-:S06]  /*36b0*/  HADD2 R5, R4, R55 ;  /* 0x0000003704057230 */ /* 0x002fcc0000000000 */
[----:B------:R-:W1:Y:S02]  /*36c0*/  ATOMS.CAST.SPIN R5, [R0], R4, R5 ;  /* 0x000000040005738d */ /* 0x000e640001800005 */
[----:B-1----:R-:W-:-:S13]  /*36d0*/  ISETP.EQ.U32.AND P0, PT, R5, 0x1, PT ;  /* 0x000000010500780c */ /* 0x002fda0003f02070 */
[----:B------:R-:W-:Y:S05]  /*36e0*/  @!P0 BRA `(.L_x_1464) ;  /* 0xfffffffc00ec8947 */ /* 0x000fea000383ffff */
[----:B------:R-:W-:Y:S05]  /*36f0*/  BRA `(.L_x_1462) ;  /* 0x00000000000c7947 */ /* 0x000fea0003800000 */
.L_x_1463:
[----:B------:R-:W0:Y:S02]  /*3700*/  LD.E R0, desc[UR8][R4.64] ;  /* 0x0000000804007980 */ /* 0x000e24000c101900 */
[----:B0-----:R-:W-:-:S05]  /*3710*/  IADD3 R7, R55, R0, RZ ;  /* 0x0000000037077210 */ /* 0x001fca0007ffe0ff */
[----:B------:R1:W-:Y:S02]  /*3720*/  ST.E desc[UR8][R4.64], R7 ;  /* 0x0000000704007985 */ /* 0x0003e4000c101908 */
.L_x_1462:
[----:B------:R-:W-:Y:S05]  /*3730*/  BSYNC B0 ;  /* 0x0000000000007941 */ /* 0x000fea0003800000 */
.L_x_1461:
        /* <DEDUP_REMOVED lines=15> */
.L_x_1468:
[----:B------:R-:W0:Y:S02]  /*3830*/  LDS R6, [R0] ;  /* 0x0000000000067984 */ /* 0x000e240000000800 */
[----:B0-----:R-:W-:-:S10]  /*3840*/  HFMA2.MMA R7, R6, 1, 1, R50 ;  /* 0x3c003c0006077835 */ /* 0x001fd40000000032 */
[----:B------:R-:W0:Y:S02]  /*3850*/  ATOMS.CAST.SPIN R7, [R0], R6, R7 ;  /* 0x000000060007738d */ /* 0x000e240001800007 */
[----:B0-----:R-:W-:-:S13]  /*3860*/  ISETP.EQ.U32.AND P0, PT, R7, 0x1, PT ;  /* 0x000000010700780c */ /* 0x001fda0003f02070 */
[----:B------:R-:W-:Y:S05]  /*3870*/  @!P0 BRA `(.L_x_1468) ;  /* 0xfffffffc00ec8947 */ /* 0x000fea000383ffff */
[----:B------:R-:W-:Y:S05]  /*3880*/  BRA `(.L_x_1466) ;  /* 0x00000000000c7947 */ /* 0x000fea0003800000 */
.L_x_1467:
[----:B------:R-:W0:Y:S02]  /*3890*/  LD.E R0, desc[UR8][R4.64] ;  /* 0x0000000804007980 */ /* 0x000e24000c101900 */
[----:B0-----:R-:W-:-:S05]  /*38a0*/  IADD3 R7, R50, R0, RZ ;  /* 0x0000000032077210 */ /* 0x001fca0007ffe0ff */
[----:B------:R1:W-:Y:S02]  /*38b0*/  ST.E desc[UR8][R4.64], R7 ;  /* 0x0000000704007985 */ /* 0x0003e4000c101908 */
.L_x_1466:
[----:B------:R-:W-:Y:S05]  /*38c0*/  BSYNC B0 ;  /* 0x0000000000007941 */ /* 0x000fea0003800000 */
.L_x_1465:
        /* <DEDUP_REMOVED lines=12> */
.L_x_1472:
[----:B------:R-:W0:Y:S02]  /*3990*/  LDS R2, [R0] ;  /* 0x0000000000027984 */ /* 0x000e240000000800 */
[----:B0-----:R-:W-:-:S06]  /*39a0*/  HADD2 R3, R2, R36 ;  /* 0x0000002402037230 */ /* 0x001fcc0000000000 */
[----:B------:R-:W0:Y:S02]  /*39b0*/  ATOMS.CAST.SPIN R3, [R0], R2, R3 ;  /* 0x000000020003738d */ /* 0x000e240001800003 */
[----:B0-----:R-:W-:-:S13]  /*39c0*/  ISETP.EQ.U32.AND P0, PT, R3, 0x1, PT ;  /* 0x000000010300780c */ /* 0x001fda0003f02070 */
[----:B------:R-:W-:Y:S05]  /*39d0*/  @!P0 BRA `(.L_x_1472) ;  /* 0xfffffffc00ec8947 */ /* 0x000fea000383ffff */
[----:B------:R-:W-:Y:S05]  /*39e0*/  BRA `(.L_x_1470) ;  /* 0x00000000000c7947 */ /* 0x000fea0003800000 */
.L_x_1471:
[----:B------:R-:W2:Y:S02]  /*39f0*/  LD.E R0, desc[UR8][R2.64] ;  /* 0x0000000802007980 */ /* 0x000ea4000c101900 */
[----:B--2---:R-:W-:-:S05]  /*3a00*/  IADD3 R9, R36, R0, RZ ;  /* 0x0000000024097210 */ /* 0x004fca0007ffe0ff */
[----:B------:R0:W-:Y:S02]  /*3a10*/  ST.E desc[UR8][R2.64], R9 ;  /* 0x0000000902007985 */ /* 0x0001e4000c101908 */
.L_x_1470:
[----:B------:R-:W-:Y:S05]  /*3a20*/  BSYNC B0 ;  /* 0x0000000000007941 */ /* 0x000fea0003800000 */
.L_x_1469:
        /* <DEDUP_REMOVED lines=14> */
.L_x_1476:
[----:B------:R-:W0:Y:S02]  /*3b10*/  LDS R2, [R0] ;  /* 0x0000000000027984 */ /* 0x000e240000000800 */
[----:B0-----:R-:W-:-:S10]  /*3b20*/  HFMA2.MMA R3, R2, 1, 1, R66 ;  /* 0x3c003c0002037835 */ /* 0x001fd40000000042 */
[----:B------:R-:W0:Y:S02]  /*3b30*/  ATOMS.CAST.SPIN R3, [R0], R2, R3 ;  /* 0x000000020003738d */ /* 0x000e240001800003 */
[----:B0-----:R-:W-:-:S13]  /*3b40*/  ISETP.EQ.U32.AND P0, PT, R3, 0x1, PT ;  /* 0x000000010300780c */ /* 0x001fda0003f02070 */
[----:B------:R-:W-:Y:S05]  /*3b50*/  @!P0 BRA `(.L_x_1476) ;  /* 0xfffffffc00ec8947 */ /* 0x000fea000383ffff */
[----:B------:R-:W-:Y:S05]  /*3b60*/  BRA `(.L_x_1474) ;  /* 0x00000000000c7947 */ /* 0x000fea0003800000 */
.L_x_1475:
[----:B------:R-:W2:Y:S02]  /*3b70*/  LD.E R0, desc[UR8][R2.64] ;  /* 0x0000000802007980 */ /* 0x000ea4000c101900 */
[----:B--2---:R-:W-:-:S05]  /*3b80*/  IADD3 R9, R66, R0, RZ ;  /* 0x0000000042097210 */ /* 0x004fca0007ffe0ff */
[----:B------:R0:W-:Y:S02]  /*3b90*/  ST.E desc[UR8][R2.64], R9 ;  /* 0x0000000902007985 */ /* 0x0001e4000c101908 */
.L_x_1474:
[----:B------:R-:W-:Y:S05]  /*3ba0*/  BSYNC B0 ;  /* 0x0000000000007941 */ /* 0x000fea0003800000 */
.L_x_1473:
        /* <DEDUP_REMOVED lines=8> */
.L_x_1478:
[----:B------:R-:W0:Y:S02]  /*3c30*/  LDS R2, [R0] ;  /* 0x0000000000027984 */ /* 0x000e240000000800 */
[----:B0-----:R-:W-:-:S06]  /*3c40*/  HADD2 R3, R2, R53 ;  /* 0x0000003502037230 */ /* 0x001fcc0000000000 */
[----:B------:R-:W0:Y:S02]  /*3c50*/  ATOMS.CAST.SPIN R3, [R0], R2, R3 ;  /* 0x000000020003738d */ /* 0x000e240001800003 */
[----:B0-----:R-:W-:-:S13]  /*3c60*/  ISETP.EQ.U32.AND P0, PT, R3, 0x1, PT ;  /* 0x000000010300780c */ /* 0x001fda0003f02070 */
[----:B------:R-:W-:Y:S05]  /*3c70*/  @!P0 BRA `(.L_x_1478) ;  /* 0xfffffffc00ec8947 */ /* 0x000fea000383ffff */
[----:B------:R-:W-:Y:S05]  /*3c80*/  EXIT ;  /* 0x000000000000794d */ /* 0x000fea0003800000 */
.L_x_1477:
[----:B------:R-:W2:Y:S02]  /*3c90*/  LD.E R0, desc[UR8][R2.64] ;  /* 0x0000000802007980 */ /* 0x000ea4000c101900 */
[----:B--2---:R-:W-:-:S05]  /*3ca0*/  IADD3 R5, R53, R0, RZ ;  /* 0x0000000035057210 */ /* 0x004fca0007ffe0ff */
[----:B------:R-:W-:Y:S01]  /*3cb0*/  ST.E desc[UR8][R2.64], R5 ;  /* 0x0000000502007985 */ /* 0x000fe2000c101908 */
[----:B------:R-:W-:Y:S05]  /*3cc0*/  EXIT ;  /* 0x000000000000794d */ /* 0x000fea0003800000 */
.L_x_1479:
        /* <DEDUP_REMOVED lines=11> */
.L_x_4039:


//--------------------- .text._Z28gemm_half_q_half_gptq_kernelILi3ELb0ELb0EEvPK6__halfPKjS4_S2_PS0_iiiiiPKtibS2_i --------------------------
	.section	.text._Z28gemm_half_q_half_gptq_kernelILi3ELb0ELb0EEvPK6__halfPKjS4_S2_PS0_iiiiiPKtibS2_i,"ax",@progbits
	.align	128
        .global         _Z28gemm_half_q_half_gptq_kernelILi3ELb0ELb0EEvPK6__halfPKjS4_S2_PS0_iiiiiPKtibS2_i
        .type           _Z28gemm_half_q_half_gptq_kernelILi3ELb0ELb0EEvPK6__halfPKjS4_S2_PS0_iiiiiPKtibS2_i,@function
        .size           _Z28gemm_half_q_half_gptq_kernelILi3ELb0ELb0EEvPK6__halfPKjS4_S2_PS0_iiiiiPKtibS2_i,(.L_x_4040 - _Z28gemm_half_q_half_gptq_kernelILi3ELb0ELb0EEvPK6__halfPKjS4_S2_PS0_iiiiiPKtibS2_i)
        .other          _Z28gemm_half_q_half_gptq_kernelILi3ELb0ELb0EEvPK6__halfPKjS4_S2_PS0_iiiiiPKtibS2_i,@"STO_CUDA_ENTRY STV_DEFAULT"
_Z28gemm_half_q_half_gptq_kernelILi3ELb0ELb0EEvPK6__halfPKjS4_S2_PS0_iiiiiPKtibS2_i:
.text._Z28gemm_half_q_half_gptq_kernelILi3ELb0ELb0EEvPK6__halfPKjS4_S2_PS0_iiiiiPKtibS2_i:
        /* <DEDUP_REMOVED lines=53> */
.L_x_1481:
[----:B------:R-:W-:Y:S05]  /*0350*/  BSYNC B0 ;  /* 0x0000000000007941 */ /* 0x000fea0003800000 */
.L_x_1480:
        /* <DEDUP_REMOVED lines=83> */
.L_x_1482:
        /* <DEDUP_REMOVED lines=37> */
.L_x_1485:
        /* <DEDUP_REMOVED lines=63> */
.L_x_1484:
        /* <DEDUP_REMOVED lines=460> */
.L_x_1483:
        /* <DEDUP_REMOVED lines=19> */
.L_x_1489:
[----:B------:R-:W0:Y:S02]  /*2cc0*/  LDS R4, [R6] ;  /* 0x0000000006047984 */ /* 0x000e240000000800 */
[----:B0-----:R-:W-:-:S10]  /*2cd0*/  HFMA2.MMA R5, R4, 1, 1, R43 ;  /* 0x3c003c0004057835 */ /* 0x001fd4000000002b */
[----:B------:R-:W0:Y:S02]  /*2ce0*/  ATOMS.CAST.SPIN R5, [R6], R4, R5 ;  /* 0x000000040605738d */ /* 0x000e240001800005 */
[----:B0-----:R-:W-:-:S13]  /*2cf0*/  ISETP.EQ.U32.AND P0, PT, R5, 0x1, PT ;  /* 0x000000010500780c */ /* 0x001fda0003f02070 */
[----:B------:R-:W-:Y:S05]  /*2d00*/  @!P0 BRA `(.L_x_1489) ;  /* 0xfffffffc00ec8947 */ /* 0x000fea000383ffff */
[----:B------:R-:W-:Y:S05]  /*2d10*/  BRA `(.L_x_1487) ;  /* 0x00000000000c7947 */ /* 0x000fea0003800000 */
.L_x_1488:
[----:B------:R-:W2:Y:S02]  /*2d20*/  LD.E R4, desc[UR8][R2.64] ;  /* 0x0000000802047980 */ /* 0x000ea4000c101900 */
[----:B--2---:R-:W-:-:S05]  /*2d30*/  IADD3 R5, R43, R4, RZ ;  /* 0x000000042b057210 */ /* 0x004fca0007ffe0ff */
[----:B------:R0:W-:Y:S02]  /*2d40*/  ST.E desc[UR8][R2.64], R5 ;  /* 0x0000000502007985 */ /* 0x0001e4000c101908 */
.L_x_1487:
[----:B------:R-:W-:Y:S05]  /*2d50*/  BSYNC B0 ;  /* 0x0000000000007941 */ /* 0x000fea0003800000 */
.L_x_1486:
        /* <DEDUP_REMOVED lines=10> */
.L_x_1493:
[----:B------:R-:W0:Y:S02]  /*2e00*/  LDS R6, [R8+0x4] ;  /* 0x0000040008067984 */ /* 0x000e240000000800 */
[----:B0-----:R-:W-:-:S06]  /*2e10*/  HADD2 R7, R6, R28 ;  /* 0x0000001c06077230 */ /* 0x001fcc0000000000 */
[----:B------:R-:W0:Y:S02]  /*2e20*/  ATOMS.CAST.SPIN R7, [R8+0x4], R6, R7 ;  /* 0x000004060807738d */ /* 0x000e240001800007 */
[----:B0-----:R-:W-:-:S13]  /*2e30*/  ISETP.EQ.U32.AND P0, PT, R7, 0x1, PT ;  /* 0x000000010700780c */ /* 0x001fda0003f02070 */
[----:B------:R-:W-:Y:S05]  /*2e40*/  @!P0 BRA `(.L_x_1493) ;  /* 0xfffffffc00ec8947 */ /* 0x000fea000383ffff */
[----:B------:R-:W-:Y:S05]  /*2e50*/  BRA `(.L_x_1491) ;  /* 0x00000000000c7947 */ /* 0x000fea0003800000 */
.L_x_1492:
[----:B------:R-:W2:Y:S02]  /*2e60*/  LD.E R6, desc[UR8][R2.64+0x4] ;  /* 0x0000040802067980 */ /* 0x000ea4000c101900 */
[----:B--2---:R-:W-:-:S05]  /*2e70*/  IADD3 R7, R28, R6, RZ ;  /* 0x000000061c077210 */ /* 0x004fca0007ffe0ff */
[----:B------:R0:W-:Y:S02]  /*2e80*/  ST.E desc[UR8][R2.64+0x4], R7 ;  /* 0x0000040702007985 */ /* 0x0001e4000c101908 */
.L_x_1491:
[----:B------:R-:W-:Y:S05]  /*2e90*/  BSYNC B0 ;  /* 0x0000000000007941 */ /* 0x000fea0003800000 */
.L_x_1490:
        /* <DEDUP_REMOVED lines=15> */
.L_x_1497:
[----:B------:R-:W0:Y:S02]  /*2f90*/  LDS R2, [R8] ;  /* 0x0000000008027984 */ /* 0x000e240000000800 */
[----:B0-----:R-:W-:-:S10]  /*2fa0*/  HFMA2.MMA R3, R2, 1, 1, R45 ;  /* 0x3c003c0002037835 */ /* 0x001fd4000000002d */
[----:B------:R-:W0:Y:S02]  /*2fb0*/  ATOMS.CAST.SPIN R3, [R8], R2, R3 ;  /* 0x000000020803738d */ /* 0x000e240001800003 */
[----:B0-----:R-:W-:-:S13]  /*2fc0*/  ISETP.EQ.U32.AND P0, PT, R3, 0x1, PT ;  /* 0x000000010300780c */ /* 0x001fda0003f02070 */
[----:B------:R-:W-:Y:S05]  /*2fd0*/  @!P0 BRA `(.L_x_1497) ;  /* 0xfffffffc00ec8947 */ /* 0x000fea000383ffff */
[----:B------:R-:W-:Y:S05]  /*2fe0*/  BRA `(.L_x_1495) ;  /* 0x00000000000c7947 */ /* 0x000fea0003800000 */
.L_x_1496:
[----:B------:R-:W2:Y:S02]  /*2ff0*/  LD.E R2, desc[UR8][R6.64] ;  /* 0x0000000806027980 */ /* 0x000ea4000c101900 */
[----:B--2---:R-:W-:-:S05]  /*3000*/  IADD3 R3, R45, R2, RZ ;  /* 0x000000022d037210 */ /* 0x004fca0007ffe0ff */
[----:B------:R0:W-:Y:S02]  /*3010*/  ST.E desc[UR8][R6.64], R3 ;  /* 0x0000000306007985 */ /* 0x0001e4000c101908 */
.L_x_1495:
[----:B------:R-:W-:Y:S05]  /*3020*/  BSYNC B0 ;  /* 0x0000000000007941 */ /* 0x000fea0003800000 */
.L_x_1494:
        /* <DEDUP_REMOVED lines=9> */
.L_x_1501:
[----:B------:R-:W0:Y:S02]  /*30c0*/  LDS R2, [R4] ;  /* 0x0000000004027984 */ /* 0x000e240000000800 */
[----:B0-----:R-:W-:-:S06]  /*30d0*/  HADD2 R3, R2, R66 ;  /* 0x0000004202037230 */ /* 0x001fcc0000000000 */
[----:B------:R-:W0:Y:S02]  /*30e0*/  ATOMS.CAST.SPIN R3, [R4], R2, R3 ;  /* 0x000000020403738d */ /* 0x000e240001800003 */
[----:B0-----:R-:W-:-:S13]  /*30f0*/  ISETP.EQ.U32.AND P0, PT, R3, 0x1, PT ;  /* 0x000000010300780c */ /* 0x001fda0003f02070 */
[----:B------:R-:W-:Y:S05]  /*3100*/  @!P0 BRA `(.L_x_1501) ;  /* 0xfffffffc00ec8947 */ /* 0x000fea000383ffff */
[----:B------:R-:W-:Y:S05]  /*3110*/  BRA `(.L_x_1499) ;  /* 0x00000000000c7947 */ /* 0x000fea0003800000 */
.L_x_1500:
[----:B------:R-:W0:Y:S02]  /*3120*/  LD.E R2, desc[UR8][R4.64] ;  /* 0x0000000804027980 */ /* 0x000e24000c101900 */
[----:B0-----:R-:W-:-:S05]  /*3130*/  IADD3 R3, R66, R2, RZ ;  /* 0x0000000242037210 */ /* 0x001fca0007ffe0ff */
[----:B------:R1:W-:Y:S02]  /*3140*/  ST.E desc[UR8][R4.64], R3 ;  /* 0x0000000304007985 */ /* 0x0003e4000c101908 */
.L_x_1499:
[----:B------:R-:W-:Y:S05]  /*3150*/  BSYNC B0 ;  /* 0x0000000000007941 */ /* 0x000fea0003800000 */
.L_x_1498:
        /* <DEDUP_REMOVED lines=15> */
.L_x_1505:
[----:B------:R-:W1:Y:S02]  /*3250*/  LDS R2, [R0] ;  /* 0x0000000000027984 */ /* 0x000e640000000800 */
[----:B-1----:R-:W-:-:S10]  /*3260*/  HFMA2.MMA R3, R2, 1, 1, R35 ;  /* 0x3c003c0002037835 */ /* 0x002fd40000000023 */
[----:B------:R-:W0:Y:S02]  /*3270*/  ATOMS.CAST.SPIN R3, [R0], R2, R3 ;  /* 0x000000020003738d */ /* 0x000e240001800003 */
[----:B0-----:R-:W-:-:S13]  /*3280*/  ISETP.EQ.U32.AND P0, PT, R3, 0x1, PT ;  /* 0x000000010300780c */ /* 0x001fda0003f02070 */
[----:B------:R-:W-:Y:S05]  /*3290*/  @!P0 BRA `(.L_x_1505) ;  /* 0xfffffffc00ec8947 */ /* 0x000fea000383ffff */
[----:B------:R-:W-:Y:S05]  /*32a0*/  BRA `(.L_x_1503) ;  /* 0x00000000000c7947 */ /* 0x000fea0003800000 */
.L_x_1504:
[----:B------:R-:W1:Y:S02]  /*32b0*/  LD.E R0, desc[UR8][R6.64] ;  /* 0x0000000806007980 */ /* 0x000e64000c101900 */
[----:B-1----:R-:W-:-:S05]  /*32c0*/  IADD3 R3, R35, R0, RZ ;  /* 0x0000000023037210 */ /* 0x002fca0007ffe0ff */
[----:B------:R0:W-:Y:S02]  /*32d0*/  ST.E desc[UR8][R6.64], R3 ;  /* 0x0000000306007985 */ /* 0x0001e4000c101908 */
.L_x_1503:
[----:B------:R-:W-:Y:S05]  /*32e0*/  BSYNC B0 ;  /* 0x0000000000007941 */ /* 0x000fea0003800000 */
.L_x_1502:
[----:B------:R2:W-:Y:S02]  /*32f0*/  ATOM.E.ADD.F16x2.RN.STRONG.GPU P0, RZ, desc[UR8][R6.64+0x4], R46 ;  /* 0x0000042e06ff79a2 */ /* 0x0005e4000810e1c8 */
[----:B--2---:R-:W-:Y:S05]  /*3300*/  @P0 EXIT ;  /* 0x000000000000094d */ /* 0x004fea0003800000 */
[----:B------:R-:W2:Y:S02]  /*3310*/  QSPC.E.S P0, RZ, [R6+0x4] ;  /* 0x0000040006ff73aa */ /* 0x000ea40000000500 */
[----:B--2---:R-:W-:Y:S05]  /*3320*/  @!P0 BRA `(.L_x_1506) ;  /* 0x0000000000248947 */ /* 0x004fea0003800000 */
[----:B------:R-:W-:Y:S02]  /*3330*/  MOV R2, R6 ;  /* 0x0000000600027202 */ /* 0x000fe40000000f00 */
[----:B------:R-:W-:Y:S02]  /*3340*/  PRMT R46, R46, 0x5410, R23 ;  /* 0x000054102e2e7816 */ /* 0x000fe40000000017 */
[----:B------:R-:W-:-:S07]  /*3350*/  MOV R0, R2 ;  /* 0x0000000200007202 */ /* 0x000fce0000000f00 */
.L_x_1507:
[----:B------:R-:W0:Y:S02]  /*3360*/  LDS R2, [R0+0x4] ;  /* 0x0000040000027984 */ /* 0x000e240000000800 */
[----:B01----:R-:W-:-:S06]  /*3370*/  HADD2 R3, R2, R46 ;  /* 0x0000002e02037230 */ /* 0x003fcc0000000000 */
[----:B------:R-:W0:Y:S02]  /*3380*/  ATOMS.CAST.SPIN R3, [R0+0x4], R2, R3 ;  /* 0x000004020003738d */ /* 0x000e240001800003 */
[----:B0-----:R-:W-:-:S13]  /*3390*/  ISETP.EQ.U32.AND P0, PT, R3, 0x1, PT ;  /* 0x000000010300780c */ /* 0x001fda0003f02070 */
[----:B------:R-:W-:Y:S05]  /*33a0*/  @!P0 BRA `(.L_x_1507) ;  /* 0xfffffffc00ec8947 */ /* 0x000fea000383ffff */
[----:B------:R-:W-:Y:S05]  /*33b0*/  EXIT ;  /* 0x000000000000794d */ /* 0x000fea0003800000 */
.L_x_1506:
[----:B------:R-:W0:Y:S02]  /*33c0*/  LD.E R0, desc[UR8][R6.64+0x4] ;  /* 0x0000040806007980 */ /* 0x000e24000c101900 */
[----:B01----:R-:W-:-:S05]  /*33d0*/  IADD3 R3, R46, R0, RZ ;  /* 0x000000002e037210 */ /* 0x003fca0007ffe0ff */
[----:B------:R-:W-:Y:S01]  /*33e0*/  ST.E desc[UR8][R6.64+0x4], R3 ;  /* 0x0000040306007985 */ /* 0x000fe2000c101908 */
[----:B------:R-:W-:Y:S05]  /*33f0*/  EXIT ;  /* 0x000000000000794d */ /* 0x000fea0003800000 */
.L_x_1508:
        /* <DEDUP_REMOVED lines=16> */
.L_x_4040:


//--------------------- .text._Z28gemm_half_q_half_gptq_kernelILi2ELb0ELb0EEvPK6__halfPKjS4_S2_PS0_iiiiiPKtibS2_i --------------------------
	.section	.text._Z28gemm_half_q_half_gptq_kernelILi2ELb0ELb0EEvPK6__halfPKjS4_S2_PS0_iiiiiPKtibS2_i,"ax",@progbits
	.align	128
        .global         _Z28gemm_half_q_half_gptq_kernelILi2ELb0ELb0EEvPK6__halfPKjS4_S2_PS0_iiiiiPKtibS2_i
        .type           _Z28gemm_half_q_half_gptq_kernelILi2ELb0ELb0EEvPK6__halfPKjS4_S2_PS0_iiiiiPKtibS2_i,@function
        .size           _Z28gemm_half_q_half_gptq_kernelILi2ELb0ELb0EEvPK6__halfPKjS4_S2_PS0_iiiiiPKtibS2_i,(.L_x_4041 - _Z28gemm_half_q_half_gptq_kernelILi2ELb0ELb0EEvPK6__halfPKjS4_S2_PS0_iiiiiPKtibS2_i)
        .other          _Z28gemm_half_q_half_gptq_kernelILi2ELb0ELb0EEvPK6__halfPKjS4_S2_PS0_iiiiiPKtibS2_i,@"STO_CUDA_ENTRY STV_DEFAULT"
_Z28gemm_half_q_half_gptq_kernelILi2ELb0ELb0EEvPK6__halfPKjS4_S2_PS0_iiiiiPKtibS2_i:
.text._Z28gemm_half_q_half_gptq_kernelILi2ELb0ELb0EEvPK6__halfPKjS4_S2_PS0_iiiiiPKtibS2_i:
[----:B------:R-:W-:Y:S08]  /*0000*/  LDC R1, c[0x0][0x28] ;  /* 0x00000a00ff017b82 */ /* 0x000ff00000000800 */
[----:B------:R-:W0:Y:S01]  /*0010*/  S2UR UR12, SR_CTAID.Z ;  /* 0x00000000000c79c3 */ /* 0x000e220000002700 */
[----:B------:R-:W1:Y:S01]  /*0020*/  S2R R8, SR_TID.X ;  /* 0x0000000000087919 */ /* 0x000e620000002100 */
[----:B------:R-:W-:Y:S01]  /*0030*/  ULDC.64 UR10, c[0x0][0x208] ;  /* 0x00008200000a7ab9 */ /* 0x000fe20000000a00 */
[----:B------:R-:W-:Y:S01]  /*0040*/  BSSY B0, `(.L_x_1509) ;  /* 0x0000039000007945 */ /* 0x000fe20003800000 */
[----:B------:R-:W2:Y:S04]  /*0050*/  S2R R5, SR_CTAID.X ;  /* 0x0000000000057919 */ /* 0x000ea80000002500 */
[----:B------:R-:W3:Y:S08]  /*0060*/  LDC R7, c[0x0][0x240] ;  /* 0x00009000ff077b82 */ /* 0x000ef00000000800 */
[----:B------:R-:W4:Y:S01]  /*0070*/  S2UR UR5, SR_CTAID.Y ;  /* 0x00000000000579c3 */ /* 0x000f220000002600 */
[----:B0-----:R-:W-:-:S06]  /*0080*/  USHF.L.U32 UR4, UR12, 0x7, URZ ;  /* 0x000000070c047899 */ /* 0x001fcc000800063f */
[----:B------:R-:W-:Y:S01]  /*0090*/  MOV R0, UR4 ;  /* 0x0000000400007c02 */ /* 0x000fe20008000f00 */
[----:B-1----:R-:W-:-:S03]  /*00a0*/  VIADD R3, R8, UR4 ;  /* 0x0000000408037c36 */ /* 0x002fc60008000000 */
[----:B---3--:R-:W-:Y:S02]  /*00b0*/  VIADDMNMX R2, R0, 0x80, R7, PT ;  /* 0x0000008000027846 */ /* 0x008fe40003800107 */
[----:B--2---:R-:W-:Y:S02]  /*00c0*/  LEA R5, R5, R8, 0x7 ;  /* 0x0000000805057211 */ /* 0x004fe400078e38ff */
[----:B------:R-:W-:Y:S01]  /*00d0*/  R2UR UR9, R2 ;  /* 0x00000000020972ca */ /* 0x000fe200000e0000 */
[----:B----4-:R-:W-:Y:S02]  /*00e0*/  USHF.L.U32 UR5, UR5, 0x1, URZ ;  /* 0x0000000105057899 */ /* 0x010fe4000800063f */
        /* <DEDUP_REMOVED lines=23> */
[----:B------:R-:W-:Y:S02]  /*0260*/  LEA R4, P0, R9, UR6, 0x1 ;  /* 0x0000000609047c11 */ /* 0x000fe4000f8008ff */
[----:B------:R-:W-:Y:S02]  /*0270*/  LEA R6, P1, R7, UR6, 0x1 ;  /* 0x0000000607067c11 */ /* 0x000fe4000f8208ff */
[----:B------:R-:W-:Y:S02]  /*0280*/  LEA.HI.X R5, R9, UR7, R12, 0x1, P0 ;  /* 0x0000000709057c11 */ /* 0x000fe400080f0c0c */
[----:B------:R-:W-:-:S04]  /*0290*/  LEA.HI.X R7, R7, UR7, R10, 0x1, P1 ;  /* 0x0000000707077c11 */ /* 0x000fc800088f0c0a */
[----:B------:R-:W2:Y:S04]  /*02a0*/  LDG.E.U16.CONSTANT R5, desc[UR10][R4.64] ;  /* 0x0000000a04057981 */ /* 0x000ea8000c1e9500 */
[----:B------:R-:W3:Y:S04]  /*02b0*/  LDG.E.U16.CONSTANT R7, desc[UR10][R6.64] ;  /* 0x0000000a06077981 */ /* 0x000ee8000c1e9500 */
[----:B--2---:R0:W-:Y:S04]  /*02c0*/  STS.U16 [R8], R5 ;  /* 0x0000000508007388 */ /* 0x0041e80000000400 */
[----:B---3--:R0:W-:Y:S01]  /*02d0*/  STS.U16 [R8+0x100], R7 ;  /* 0x0001000708007388 */ /* 0x0081e20000000400 */
[----:B------:R-:W-:Y:S05]  /*02e0*/  BRA `(.L_x_1510) ;  /* 0x0000000000387947 */ /* 0x000fea0003800000 */
.L_x_1511:
[----:B------:R-:W-:Y:S01]  /*02f0*/  IADD3 R11, R4, R7, RZ ;  /* 0x00000007040b7210 */ /* 0x000fe20007ffe0ff */
[----:B------:R-:W-:Y:S01]  /*0300*/  ULDC.64 UR6, c[0x0][0x210] ;  /* 0x0000840000067ab9 */ /* 0x000fe20000000a00 */
[C---:B------:R-:W-:Y:S02]  /*0310*/  IADD3 R9, P0, R3.reuse, R4, RZ ;  /* 0x0000000403097210 */ /* 0x040fe40007f1e0ff */
[----:B------:R-:W-:-:S03]  /*0320*/  IADD3 R7, P1, R3, R11, RZ ;  /* 0x0000000b03077210 */ /* 0x000fc60007f3e0ff */
[----:B------:R-:W-:Y:S01]  /*0330*/  IMAD.X R10, R6, 0x1, R5, P0 ;  /* 0x00000001060a7824 */ /* 0x000fe200000e0605 */
[----:B------:R-:W-:Y:S02]  /*0340*/  LEA.HI.X.SX32 R6, R11, R6, 0x1, P1 ;  /* 0x000000060b067211 */ /* 0x000fe400008f0eff */
[----:B------:R-:W-:Y:S02]  /*0350*/  LEA R2, P0, R9, UR6, 0x1 ;  /* 0x0000000609027c11 */ /* 0x000fe4000f8008ff */
[----:B------:R-:W-:Y:S02]  /*0360*/  LEA R4, P1, R7, UR6, 0x1 ;  /* 0x0000000607047c11 */ /* 0x000fe4000f8208ff */
[----:B------:R-:W-:Y:S02]  /*0370*/  LEA.HI.X R3, R9, UR7, R10, 0x1, P0 ;  /* 0x0000000709037c11 */ /* 0x000fe400080f0c0a */
[----:B------:R-:W-:-:S04]  /*0380*/  LEA.HI.X R5, R7, UR7, R6, 0x1, P1 ;  /* 0x0000000707057c11 */ /* 0x000fc800088f0c06 */
[----:B------:R-:W2:Y:S04]  /*0390*/  LDG.E.U16.CONSTANT R3, desc[UR10][R2.64] ;  /* 0x0000000a02037981 */ /* 0x000ea8000c1e9500 */
[----:B------:R-:W3:Y:S04]  /*03a0*/  LDG.E.U16.CONSTANT R5, desc[UR10][R4.64] ;  /* 0x0000000a04057981 */ /* 0x000ee8000c1e9500 */
[----:B--2---:R1:W-:Y:S04]  /*03b0*/  STS.U16 [R8], R3 ;  /* 0x0000000308007388 */ /* 0x0043e80000000400 */
[----:B---3--:R1:W-:Y:S02]  /*03c0*/  STS.U16 [R8+0x100], R5 ;  /* 0x0001000508007388 */ /* 0x0083e40000000400 */
.L_x_1510:
[----:B------:R-:W-:Y:S05]  /*03d0*/  BSYNC B0 ;  /* 0x0000000000007941 */ /* 0x000fea0003800000 */
.L_x_1509:
        /* <DEDUP_REMOVED lines=16> */
.L_x_1512:
[----:B------:R-:W-:Y:S01]  /*04e0*/  ULDC UR6, c[0x0][0x248] ;  /* 0x0000920000067ab9 */ /* 0x000fe20000000800 */
[----:B------:R-:W-:Y:S01]  /*04f0*/  IABS R0, R0 ;  /* 0x0000000000007213 */ /* 0x000fe20000000000 */
[----:B------:R-:W-:Y:S02]  /*0500*/  ULOP3.LUT UR5, UR4, UR6, URZ, 0x3c, !UPT ;  /* 0x0000000604057292 */ /* 0x000fe4000f8e3c3f */
[----:B--2---:R-:W-:-:S04]  /*0510*/  MOV R2, UR6 ;  /* 0x0000000600027c02 */ /* 0x004fc80008000f00 */
[----:B01----:R-:W-:Y:S02]  /*0520*/  IABS R5, R2 ;  /* 0x0000000200057213 */ /* 0x003fe40000000000 */
[----:B------:R-:W-:Y:S02]  /*0530*/  ISETP.LE.AND P1, PT, RZ, UR5, PT ;  /* 0x00000005ff007c0c */ /* 0x000fe4000bf23270 */
[----:B------:R-:W0:Y:S08]  /*0540*/  I2F.RP R4, R5 ;  /* 0x0000000500047306 */ /* 0x000e300000209400 */
[----:B0-----:R-:W0:Y:S02]  /*0550*/  MUFU.RCP R4, R4 ;  /* 0x0000000400047308 */ /* 0x001e240000001000 */
[----:B0-----:R-:W-:-:S06]  /*0560*/  VIADD R2, R4, 0xffffffe ;  /* 0x0ffffffe04027836 */ /* 0x001fcc0000000000 */
[----:B------:R0:W1:Y:S02]  /*0570*/  F2I.FTZ.U32.TRUNC.NTZ R3, R2 ;  /* 0x0000000200037305 */ /* 0x000064000021f000 */
[----:B0-----:R-:W-:Y:S01]  /*0580*/  HFMA2.MMA R2, -RZ, RZ, 0, 0 ;  /* 0x00000000ff027435 */ /* 0x001fe200000001ff */
[----:B-1----:R-:W-:-:S05]  /*0590*/  IADD3 R6, RZ, -R3, RZ ;  /* 0x80000003ff067210 */ /* 0x002fca0007ffe0ff */
[----:B------:R-:W-:-:S04]  /*05a0*/  IMAD R7, R6, R5, RZ ;  /* 0x0000000506077224 */ /* 0x000fc800078e02ff */
[----:B------:R-:W-:-:S06]  /*05b0*/  IMAD.HI.U32 R3, R3, R7, R2 ;  /* 0x0000000703037227 */ /* 0x000fcc00078e0002 */
[----:B------:R-:W-:-:S04]  /*05c0*/  IMAD.HI.U32 R25, R3, R0, RZ ;  /* 0x0000000003197227 */ /* 0x000fc800078e00ff */
[----:B------:R-:W-:-:S04]  /*05d0*/  IMAD.MOV R3, RZ, RZ, -R25 ;  /* 0x000000ffff037224 */ /* 0x000fc800078e0a19 */
[C---:B------:R-:W-:Y:S02]  /*05e0*/  IMAD R0, R5.reuse, R3, R0 ;  /* 0x0000000305007224 */ /* 0x040fe400078e0200 */
[----:B------:R-:W0:Y:S03]  /*05f0*/  LDC.64 R2, c[0x0][0x220] ;  /* 0x00008800ff027b82 */ /* 0x000e260000000a00 */
        /* <DEDUP_REMOVED lines=22> */
[----:B------:R-:W-:Y:S01]  /*0760*/  IMAD.SHL.U32 R27, R28, 0x4, RZ ;  /* 0x000000041c1b7824 */ /* 0x000fe200078e00ff */
[----:B------:R-:W-:Y:S01]  /*0770*/  UISETP.GE.AND UP0, UPT, UR4, UR9, UPT ;  /* 0x000000090400728c */ /* 0x000fe2000bf06270 */
[----:B------:R-:W-:Y:S01]  /*0780*/  I2F.F16 R9, -0x40 ;  /* 0xffffffc000097906 */ /* 0x000fe20000200c00 */
[----:B------:R-:W-:Y:S01]  /*0790*/  HFMA2.MMA R29, -RZ, RZ, 0, 0 ;  /* 0x00000000ff1d7435 */ /* 0x000fe200000001ff */
[----:B------:R-:W-:Y:S02]  /*07a0*/  CS2R R32, SRZ ;  /* 0x0000000000207805 */ /* 0x000fe4000001ff00 */
[----:B------:R-:W-:-:S02]  /*07b0*/  LOP3.LUT R27, R27, 0x10, RZ, 0xc0, !PT ;  /* 0x000000101b1b7812 */ /* 0x000fc400078ec0ff */
[----:B------:R-:W-:Y:S01]  /*07c0*/  CS2R R34, SRZ ;  /* 0x0000000000227805 */ /* 0x000fe2000001ff00 */
[----:B------:R-:W-:Y:S01]  /*07d0*/  BAR.SYNC.DEFER_BLOCKING 0x0 ;  /* 0x0000000000007b1d */ /* 0x000fe20000010000 */
[----:B------:R-:W-:Y:S01]  /*07e0*/  PLOP3.LUT P0, PT, PT, PT, UP0, 0x80, 0x0 ;  /* 0x000000000000781c */ /* 0x000fe20003f0f008 */
[----:B------:R-:W-:Y:S01]  /*07f0*/  IMAD.MOV.U32 R41, RZ, RZ, RZ ;  /* 0x000000ffff297224 */ /* 0x000fe200078e00ff */
[----:B------:R-:W-:Y:S02]  /*0800*/  MOV R43, RZ ;  /* 0x000000ff002b7202 */ /* 0x000fe40000000f00 */
[----:B------:R-:W-:Y:S02]  /*0810*/  MOV R37, RZ ;  /* 0x000000ff00257202 */ /* 0x000fe40000000f00 */
[----:B--2---:R-:W-:-:S04]  /*0820*/  SHF.R.U32.HI R0, RZ, R27, R2 ;  /* 0x0000001bff007219 */ /* 0x004fc80000011602 */
[C---:B------:R-:W-:Y:S02]  /*0830*/  LEA.HI R11, R0.reuse, 0x1, RZ, 0x18 ;  /* 0x00000001000b7811 */ /* 0x040fe400078fc0ff */
[C---:B------:R-:W-:Y:S02]  /*0840*/  IADD3 R8, R0.reuse, 0x1, RZ ;  /* 0x0000000100087810 */ /* 0x040fe40007ffe0ff */
[C---:B------:R-:W-:Y:S02]  /*0850*/  LEA.HI R3, R0.reuse, 0x1, RZ, 0x1c ;  /* 0x0000000100037811 */ /* 0x040fe400078fe0ff */
[----:B0-----:R-:W-:Y:S02]  /*0860*/  LOP3.LUT R5, R11, 0xf, RZ, 0xc0, !PT ;  /* 0x0000000f0b057812 */ /* 0x001fe400078ec0ff */
[----:B------:R-:W-:Y:S02]  /*0870*/  LEA.HI R4, R0, 0x1, RZ, 0x14 ;  /* 0x0000000100047811 */ /* 0x000fe400078fa0ff */
[----:B------:R-:W-:Y:S01]  /*0880*/  LOP3.LUT R8, R8, 0xf, RZ, 0xc0, !PT ;  /* 0x0000000f08087812 */ /* 0x000fe200078ec0ff */
[----:B------:R-:W0:Y:S01]  /*0890*/  I2F.F16 R0, R5 ;  /* 0x0000000500007306 */ /* 0x000e220000200c00 */
[----:B------:R-:W-:-:S02]  /*08a0*/  LOP3.LUT R3, R3, 0xf, RZ, 0xc0, !PT ;  /* 0x0000000f03037812 */ /* 0x000fc400078ec0ff */
[----:B------:R-:W-:-:S05]  /*08b0*/  LOP3.LUT R14, R4, 0xf, RZ, 0xc0, !PT ;  /* 0x0000000f040e7812 */ /* 0x000fca00078ec0ff */
[----:B------:R1:W2:Y:S01]  /*08c0*/  I2F.F16 R2, R8 ;  /* 0x0000000800027306 */ /* 0x0002a20000200c00 */
[C-C-:B---3--:R-:W-:Y:S02]  /*08d0*/  PRMT R24, R6.reuse, 0x5410, R6.reuse ;  /* 0x0000541006187816 */ /* 0x148fe40000000006 */
[----:B------:R-:W-:Y:S02]  /*08e0*/  PRMT R11, R6, 0x7632, R6 ;  /* 0x00007632060b7816 */ /* 0x000fe40000000006 */
[----:B------:R-:W-:Y:S01]  /*08f0*/  LOP3.LUT R6, R5, 0xe400, RZ, 0xfc, !PT ;  /* 0x0000e40005067812 */ /* 0x000fe200078efcff */
[C---:B0-----:R-:W-:Y:S02]  /*0900*/  HADD2 R13, R9.reuse.H0_H0, -R0.H0_H0 ;  /* 0xa0000000090d7230 */ /* 0x041fe40000000800 */
[----:B------:R0:W3:Y:S01]  /*0910*/  I2F.F16 R10, R3 ;  /* 0x00000003000a7306 */ /* 0x0000e20000200c00 */
[----:B-1----:R-:W-:Y:S02]  /*0920*/  LOP3.LUT R8, R8, 0xe400, RZ, 0xfc, !PT ;  /* 0x0000e40008087812 */ /* 0x002fe400078efcff */
[----:B------:R-:W-:Y:S01]  /*0930*/  LOP3.LUT R0, R3, 0xe400, RZ, 0xfc, !PT ;  /* 0x0000e40003007812 */ /* 0x000fe200078efcff */
[----:B--2---:R-:W-:-:S04]  /*0940*/  HADD2 R4, R9.H0_H0, -R2.H0_H0 ;  /* 0xa000000209047230 */ /* 0x004fc80000000800 */
[----:B------:R1:W2:Y:S01]  /*0950*/  I2F.F16 R16, R14 ;  /* 0x0000000e00107306 */ /* 0x0002a20000200c00 */
[C-C-:B----4-:R-:W-:Y:S02]  /*0960*/  PRMT R2, R7.reuse, 0x7632, R7.reuse ;  /* 0x0000763207027816 */ /* 0x150fe40000000007 */
[----:B0-----:R-:W-:Y:S02]  /*0970*/  PRMT R3, R8, 0x5410, R8 ;  /* 0x0000541008037816 */ /* 0x001fe40000000008 */
[----:B------:R-:W-:Y:S01]  /*0980*/  PRMT R5, R0, 0x5410, R0 ;  /* 0x0000541000057816 */ /* 0x000fe20000000000 */
[C---:B---3--:R-:W-:Y:S01]  /*0990*/  HADD2 R12, R9.reuse.H0_H0, -R10.H0_H0 ;  /* 0xa000000a090c7230 */ /* 0x048fe20000000800 */
[----:B------:R-:W-:Y:S02]  /*09a0*/  PRMT R10, R7, 0x5410, R7 ;  /* 0x00005410070a7816 */ /* 0x000fe40000000007 */
[----:B-1----:R-:W-:Y:S02]  /*09b0*/  LOP3.LUT R14, R14, 0xe400, RZ, 0xfc, !PT ;  /* 0x0000e4000e0e7812 */ /* 0x002fe400078efcff */
[----:B------:R-:W-:Y:S01]  /*09c0*/  PRMT R7, R6, 0x5410, R6 ;  /* 0x0000541006077816 */ /* 0x000fe20000000006 */
[----:B--2---:R-:W-:Y:S01]  /*09d0*/  HADD2 R16, R9.H0_H0, -R16.H0_H0 ;  /* 0xa000001009107230 */ /* 0x004fe20000000800 */
[----:B------:R-:W-:Y:S01]  /*09e0*/  PRMT R9, R14, 0x5410, R14 ;  /* 0x000054100e097816 */ /* 0x000fe2000000000e */
[----:B------:R-:W-:Y:S06]  /*09f0*/  @P0 BRA `(.L_x_1513) ;  /* 0x0000001c00340947 */ /* 0x000fec0003800000 */
[----:B------:R-:W-:Y:S01]  /*0a00*/  USHF.R.S32.HI UR5, URZ, 0x1f, UR4 ;  /* 0x0000001f3f057899 */ /* 0x000fe20008011404 */
[----:B------:R-:W0:Y:S01]  /*0a10*/  S2UR UR7, SR_CgaCtaId ;  /* 0x00000000000779c3 */ /* 0x000e220000008800 */
[----:B------:R-:W-:Y:S01]  /*0a20*/  ULDC.64 UR12, c[0x0][0x218] ;  /* 0x00008600000c7ab9 */ /* 0x000fe20000000a00 */
[----:B------:R-:W-:Y:S01]  /*0a30*/  IMAD.MOV.U32 R6, RZ, RZ, R12 ;  /* 0x000000ffff067224 */ /* 0x000fe200078e000c */
[----:B------:R-:W-:Y:S01]  /*0a40*/  ULEA.HI UR5, UR5, UR4, URZ, 0x3 ;  /* 0x0000000405057291 */ /* 0x000fe2000f8f183f */
[----:B------:R-:W-:Y:S01]  /*0a50*/  MOV R8, R13 ;  /* 0x0000000d00087202 */ /* 0x000fe20000000f00 */
[----:B------:R-:W-:Y:S02]  /*0a60*/  IMAD.MOV.U32 R33, RZ, RZ, RZ ;  /* 0x000000ffff217224 */ /* 0x000fe400078e00ff */
        /* <DEDUP_REMOVED lines=13> */
.L_x_1515:
[----:B------:R0:W5:Y:S01]  /*0b40*/  LDG.E.128.CONSTANT R20, desc[UR10][R30.64] ;  /* 0x0000000a1e147981 */ /* 0x000162000c1e9d00 */
[----:B------:R-:W-:-:S03]  /*0b50*/  UISETP.NE.AND UP0, UPT, UR4, UR7, UPT ;  /* 0x000000070400728c */ /* 0x000fc6000bf05270 */
[----:B------:R-:W1:Y:S03]  /*0b60*/  LDS.128 R12, [UR6] ;  /* 0x00000006ff0c7984 */ /* 0x000e660008000c00 */
[----:B------:R-:W-:Y:S01]  /*0b70*/  PLOP3.LUT P0, PT, PT, PT, UP0, 0x80, 0x0 ;  /* 0x000000000000781c */ /* 0x000fe20003f0f008 */
[----:B------:R-:W2:-:S12]  /*0b80*/  LDS.128 R16, [UR6+0x100] ;  /* 0x00010006ff107984 */ /* 0x000e980008000c00 */
[----:B0-----:R-:W-:Y:S05]  /*0b90*/  @P0 BRA `(.L_x_1514) ;  /* 0x0000000000b00947 */ /* 0x001fea0003800000 */
        /* <DEDUP_REMOVED lines=8> */
[----:B------:R-:W3:Y:S01]  /*0c20*/  LDG.E.CONSTANT R4, desc[UR10][R4.64] ;  /* 0x0000000a04047981 */ /* 0x000ee2000c1e9900 */
[----:B------:R-:W-:-:S05]  /*0c30*/  IADD3 R3, R28, R3, RZ ;  /* 0x000000031c037210 */ /* 0x000fca0007ffe0ff */
[----:B0-----:R-:W-:-:S05]  /*0c40*/  IMAD.WIDE R6, R3, 0x2, R6 ;  /* 0x0000000203067825 */ /* 0x001fca00078e0206 */
[----:B------:R-:W4:Y:S04]  /*0c50*/  LDG.E.CONSTANT R11, desc[UR10][R6.64] ;  /* 0x0000000a060b7981 */ /* 0x000f28000c1e9900 */
[----:B------:R0:W2:Y:S01]  /*0c60*/  LDG.E.CONSTANT R2, desc[UR10][R6.64+0x4] ;  /* 0x0000040a06027981 */ /* 0x0000a2000c1e9900 */
[----:B------:R-:W-:Y:S01]  /*0c70*/  I2F.F16 R39, -0x40 ;  /* 0xffffffc000277906 */ /* 0x000fe20000200c00 */
[----:B------:R-:W-:Y:S01]  /*0c80*/  UMOV UR7, UR5 ;  /* 0x0000000500077c82 */ /* 0x000fe20008000000 */
[----:B---3--:R-:W-:-:S04]  /*0c90*/  SHF.R.U32.HI R0, RZ, R27, R4 ;  /* 0x0000001bff007219 */ /* 0x008fc80000011604 */
[C---:B------:R-:W-:Y:S01]  /*0ca0*/  LEA.HI R8, R0.reuse, 0x1, RZ, 0x1c ;  /* 0x0000000100087811 */ /* 0x040fe200078fe0ff */
[C---:B------:R-:W-:Y:S01]  /*0cb0*/  VIADD R3, R0.reuse, 0x1 ;  /* 0x0000000100037836 */ /* 0x040fe20000000000 */
[C---:B------:R-:W-:Y:S02]  /*0cc0*/  LEA.HI R9, R0.reuse, 0x1, RZ, 0x18 ;  /* 0x0000000100097811 */ /* 0x040fe400078fc0ff */
[----:B0-----:R-:W-:Y:S02]  /*0cd0*/  LEA.HI R6, R0, 0x1, RZ, 0x14 ;  /* 0x0000000100067811 */ /* 0x001fe400078fa0ff */
[----:B------:R-:W-:Y:S02]  /*0ce0*/  LOP3.LUT R5, R8, 0xf, RZ, 0xc0, !PT ;  /* 0x0000000f08057812 */ /* 0x000fe400078ec0ff */
[----:B------:R-:W-:Y:S02]  /*0cf0*/  LOP3.LUT R9, R9, 0xf, RZ, 0xc0, !PT ;  /* 0x0000000f09097812 */ /* 0x000fe400078ec0ff */
[----:B------:R-:W-:Y:S01]  /*0d00*/  LOP3.LUT R10, R6, 0xf, RZ, 0xc0, !PT ;  /* 0x0000000f060a7812 */ /* 0x000fe200078ec0ff */
[----:B------:R0:W3:Y:S01]  /*0d10*/  I2F.F16 R8, R5 ;  /* 0x0000000500087306 */ /* 0x0000e20000200c00 */
[----:B------:R-:W-:-:S07]  /*0d20*/  LOP3.LUT R3, R3, 0xf, RZ, 0xc0, !PT ;  /* 0x0000000f03037812 */ /* 0x000fce00078ec0ff */
[----:B------:R-:W1:Y:S01]  /*0d30*/  I2F.F16 R0, R9 ;  /* 0x0000000900007306 */ /* 0x000e620000200c00 */
[----:B0-----:R-:W-:Y:S02]  /*0d40*/  LOP3.LUT R5, R5, 0xe400, RZ, 0xfc, !PT ;  /* 0x0000e40005057812 */ /* 0x001fe400078efcff */
[C-C-:B----4-:R-:W-:Y:S02]  /*0d50*/  PRMT R24, R11.reuse, 0x5410, R11.reuse ;  /* 0x000054100b187816 */ /* 0x150fe4000000000b */
[----:B------:R-:W-:Y:S01]  /*0d60*/  PRMT R11, R11, 0x7632, R11 ;  /* 0x000076320b0b7816 */ /* 0x000fe2000000000b */
[C---:B---3--:R-:W-:Y:S02]  /*0d70*/  HADD2 R6, R39.reuse.H0_H0, -R8.H0_H0 ;  /* 0xa000000827067230 */ /* 0x048fe40000000800 */
[----:B------:R-:W0:Y:S01]  /*0d80*/  I2F.F16 R7, R10 ;  /* 0x0000000a00077306 */ /* 0x000e220000200c00 */
[----:B------:R-:W-:Y:S01]  /*0d90*/  PRMT R5, R5, 0x5410, R5 ;  /* 0x0000541005057816 */ /* 0x000fe20000000005 */
[----:B-1----:R-:W-:-:S06]  /*0da0*/  HADD2 R8, R39.H0_H0, -R0.H0_H0 ;  /* 0xa000000027087230 */ /* 0x002fcc0000000800 */
[----:B------:R1:W3:Y:S01]  /*0db0*/  I2F.F16 R4, R3 ;  /* 0x0000000300047306 */ /* 0x0002e20000200c00 */
[C---:B0-----:R-:W-:Y:S01]  /*0dc0*/  HADD2 R0, R39.reuse.H0_H0, -R7.H0_H0 ;  /* 0xa000000727007230 */ /* 0x041fe20000000800 */
[----:B------:R-:W-:Y:S02]  /*0dd0*/  LOP3.LUT R7, R9, 0xe400, RZ, 0xfc, !PT ;  /* 0x0000e40009077812 */ /* 0x000fe400078efcff */
[----:B-1----:R-:W-:Y:S02]  /*0de0*/  LOP3.LUT R3, R3, 0xe400, RZ, 0xfc, !PT ;  /* 0x0000e40003037812 */ /* 0x002fe400078efcff */
[----:B------:R-:W-:Y:S02]  /*0df0*/  LOP3.LUT R9, R10, 0xe400, RZ, 0xfc, !PT ;  /* 0x0000e4000a097812 */ /* 0x000fe400078efcff */
[C-C-:B--2---:R-:W-:Y:S01]  /*0e00*/  PRMT R10, R2.reuse, 0x5410, R2.reuse ;  /* 0x00005410020a7816 */ /* 0x144fe20000000002 */
[----:B---3--:R-:W-:Y:S01]  /*0e10*/  HADD2 R4, R39.H0_H0, -R4.H0_H0 ;  /* 0xa000000427047230 */ /* 0x008fe20000000800 */
[----:B------:R-:W-:-:S02]  /*0e20*/  PRMT R2, R2, 0x7632, R2 ;  /* 0x0000763202027816 */ /* 0x000fc40000000002 */
[----:B------:R-:W-:Y:S02]  /*0e30*/  PRMT R3, R3, 0x5410, R3 ;  /* 0x0000541003037816 */ /* 0x000fe40000000003 */
[----:B------:R-:W-:Y:S02]  /*0e40*/  PRMT R7, R7, 0x5410, R7 ;  /* 0x0000541007077816 */ /* 0x000fe40000000007 */
[----:B------:R-:W-:-:S07]  /*0e50*/  PRMT R9, R9, 0x5410, R9 ;  /* 0x0000541009097816 */ /* 0x000fce0000000009 */
.L_x_1514:
        /* <DEDUP_REMOVED lines=8> */
[----:B------:R-:W-:-:S02]  /*0ee0*/  LOP3.LUT R38, R20, 0xf000f, RZ, 0xc0, !PT ;  /* 0x000f000f14267812 */ /* 0x000fc400078ec0ff */
[----:B------:R-:W-:Y:S02]  /*0ef0*/  LOP3.LUT R20, R20, 0xf000f0, RZ, 0xc0, !PT ;  /* 0x00f000f014147812 */ /* 0x000fe400078ec0ff */
[----:B------:R-:W-:Y:S02]  /*0f00*/  LOP3.LUT R38, R38, 0x64006400, RZ, 0xfc, !PT ;  /* 0x6400640026267812 */ /* 0x000fe400078efcff */
[----:B------:R-:W-:Y:S01]  /*0f10*/  LOP3.LUT R45, R20, 0x64006400, RZ, 0xfc, !PT ;  /* 0x64006400142d7812 */ /* 0x000fe200078efcff */
[----:B-1----:R-:W-:Y:S01]  /*0f20*/  HFMA2 R40, R36, R12, RZ.H0_H0 ;  /* 0x0000000c24287231 */ /* 0x002fe200000400ff */
[----:B--2---:R-:W-:Y:S01]  /*0f30*/  HFMA2.MMA R36, R36, R16, RZ ;  /* 0x0000001024247235 */ /* 0x004fe200000000ff */
[----:B------:R-:W-:Y:S01]  /*0f40*/  HADD2 R20, R38, R3 ;  /* 0x0000000326147230 */ /* 0x000fe20000000000 */
[----:B------:R-:W-:Y:S01]  /*0f50*/  SHF.R.U32.HI R47, RZ, 0x8, R22 ;  /* 0x00000008ff2f7819 */ /* 0x000fe20000011616 */
[----:B------:R-:W-:Y:S02]  /*0f60*/  HFMA2 R38, R45, 0.0625, 0.0625, R4 ;  /* 0x2c002c002d267831 */ /* 0x000fe40000000004 */
[----:B------:R-:W-:-:S03]  /*0f70*/  HFMA2.MMA R40, R39, R13, R40 ;  /* 0x0000000d27287235 */ /* 0x000fc60000000028 */
[----:B------:R-:W-:Y:S01]  /*0f80*/  HFMA2.MMA R36, R39, R17, R36 ;  /* 0x0000001127247235 */ /* 0x000fe20000000024 */
[----:B------:R-:W-:-:S04]  /*0f90*/  LOP3.LUT R39, R21, 0xf000f0, RZ, 0xc0, !PT ;  /* 0x00f000f015277812 */ /* 0x000fc800078ec0ff */
[----:B------:R-:W-:Y:S02]  /*0fa0*/  LOP3.LUT R39, R39, 0x64006400, RZ, 0xfc, !PT ;  /* 0x6400640027277812 */ /* 0x000fe400078efcff */
[----:B------:R-:W-:Y:S01]  /*0fb0*/  HFMA2 R40, R20, R14, R40 ;  /* 0x0000000e14287231 */ /* 0x000fe20000000028 */
[----:B------:R-:W-:Y:S01]  /*0fc0*/  HFMA2.MMA R36, R20, R18, R36 ;  /* 0x0000001214247235 */ /* 0x000fe20000000024 */
[----:B------:R-:W-:Y:S02]  /*0fd0*/  LOP3.LUT R20, R21, 0xf000f, RZ, 0xc0, !PT ;  /* 0x000f000f15147812 */ /* 0x000fe400078ec0ff */
[----:B------:R-:W-:Y:S01]  /*0fe0*/  HFMA2 R40, R38, R15, R40 ;  /* 0x0000000f26287231 */ /* 0x000fe20000000028 */
[----:B------:R-:W-:Y:S01]  /*0ff0*/  LOP3.LUT R21, R46, 0xf000f, RZ, 0xc0, !PT ;  /* 0x000f000f2e157812 */ /* 0x000fe200078ec0ff */
[----:B------:R-:W-:Y:S01]  /*1000*/  HFMA2.MMA R39, R39, 0.0625, 0.0625, R6 ;  /* 0x2c002c0027277835 */ /* 0x000fe20000000006 */
[----:B------:R-:W-:Y:S01]  /*1010*/  LOP3.LUT R20, R20, 0x64006400, RZ, 0xfc, !PT ;  /* 0x6400640014147812 */ /* 0x000fe200078efcff */
[----:B------:R-:W-:-:S04]  /*1020*/  HFMA2 R33, R40, R24, R33 ;  /* 0x0000001828217231 */ /* 0x000fc80000000021 */
[----:B------:R-:W-:Y:S01]  /*1030*/  HADD2 R40, R20, R5 ;  /* 0x0000000514287230 */ /* 0x000fe20000000000 */
[----:B------:R-:W-:-:S03]  /*1040*/  LOP3.LUT R20, R21, 0x64006400, RZ, 0xfc, !PT ;  /* 0x6400640015147812 */ /* 0x000fc600078efcff */
[----:B------:R-:W-:Y:S02]  /*1050*/  HFMA2 R21, R40, R12, RZ.H0_H0 ;  /* 0x0000000c28157231 */ /* 0x000fe400000400ff */
[----:B------:R-:W-:Y:S01]  /*1060*/  HFMA2.MMA R40, R40, R16, RZ ;  /* 0x0000001028287235 */ /* 0x000fe200000000ff */
[----:B------:R-:W-:Y:S02]  /*1070*/  HADD2 R20, R20, R5 ;  /* 0x0000000514147230 */ /* 0x000fe40000000000 */
[----:B------:R-:W-:-:S05]  /*1080*/  HFMA2 R21, R39, R13, R21 ;  /* 0x0000000d27157231 */ /* 0x000fca0000000015 */
[----:B------:R-:W-:Y:S01]  /*1090*/  HFMA2.MMA R40, R39, R17, R40 ;  /* 0x0000001127287235 */ /* 0x000fe20000000028 */
[----:B------:R-:W-:Y:S01]  /*10a0*/  HFMA2 R39, R20, R14, R21 ;  /* 0x0000000e14277231 */ /* 0x000fe20000000015 */
[----:B------:R-:W-:-:S04]  /*10b0*/  LOP3.LUT R21, R22, 0xf000f0, RZ, 0xc0, !PT ;  /* 0x00f000f016157812 */ /* 0x000fc800078ec0ff */
[----:B------:R-:W-:Y:S02]  /*10c0*/  LOP3.LUT R21, R21, 0x64006400, RZ, 0xfc, !PT ;  /* 0x6400640015157812 */ /* 0x000fe400078efcff */
[----:B------:R-:W-:Y:S01]  /*10d0*/  HFMA2.MMA R44, R20, R18, R40 ;  /* 0x00000012142c7235 */ /* 0x000fe20000000028 */
[----:B------:R-:W-:Y:S02]  /*10e0*/  LOP3.LUT R20, R22, 0xf000f, RZ, 0xc0, !PT ;  /* 0x000f000f16147812 */ /* 0x000fe400078ec0ff */
[----:B------:R-:W-:Y:S02]  /*10f0*/  HFMA2 R21, R21, 0.0625, 0.0625, R8 ;  /* 0x2c002c0015157831 */ /* 0x000fe40000000008 */
[----:B------:R-:W-:-:S05]  /*1100*/  LOP3.LUT R20, R20, 0x64006400, RZ, 0xfc, !PT ;  /* 0x6400640014147812 */ /* 0x000fca00078efcff */
[----:B------:R-:W-:-:S06]  /*1110*/  HADD2 R20, R20, R7 ;  /* 0x0000000714147230 */ /* 0x000fcc0000000000 */
[----:B------:R-:W-:Y:S01]  /*1120*/  HFMA2.MMA R40, R20, R12, RZ ;  /* 0x0000000c14287235 */ /* 0x000fe200000000ff */
[----:B------:R-:W-:-:S04]  /*1130*/  HFMA2 R20, R20, R16, RZ.H0_H0 ;  /* 0x0000001014147231 */ /* 0x000fc800000400ff */
[----:B------:R-:W-:Y:S01]  /*1140*/  HFMA2 R45, R21, R17, R20 ;  /* 0x00000011152d7231 */ /* 0x000fe20000000014 */
[----:B------:R-:W-:Y:S02]  /*1150*/  LOP3.LUT R20, R47, 0xf000f, RZ, 0xc0, !PT ;  /* 0x000f000f2f147812 */ /* 0x000fe400078ec0ff */
[----:B------:R-:W-:Y:S01]  /*1160*/  HFMA2.MMA R40, R21, R13, R40 ;  /* 0x0000000d15287235 */ /* 0x000fe20000000028 */
[----:B------:R-:W-:Y:S02]  /*1170*/  LOP3.LUT R21, R23, 0xf000f0, RZ, 0xc0, !PT ;  /* 0x00f000f017157812 */ /* 0x000fe400078ec0ff */
[----:B------:R-:W-:Y:S02]  /*1180*/  LOP3.LUT R20, R20, 0x64006400, RZ, 0xfc, !PT ;  /* 0x6400640014147812 */ /* 0x000fe400078efcff */
[----:B------:R-:W-:-:S03]  /*1190*/  LOP3.LUT R21, R21, 0x64006400, RZ, 0xfc, !PT ;  /* 0x6400640015157812 */ /* 0x000fc600078efcff */
[----:B------:R-:W-:-:S03]  /*11a0*/  HADD2 R20, R20, R7 ;  /* 0x0000000714147230 */ /* 0x000fc60000000000 */
[----:B------:R-:W-:Y:S01]  /*11b0*/  HFMA2.MMA R21, R21, 0.0625, 0.0625, R0 ;  /* 0x2c002c0015157835 */ /* 0x000fe20000000000 */
[----:B------:R-:W-:Y:S02]  /*11c0*/  HFMA2 R45, R20, R18, R45 ;  /* 0x00000012142d7231 */ /* 0x000fe4000000002d */
[----:B------:R-:W-:Y:S01]  /*11d0*/  HFMA2.MMA R42, R20, R14, R40 ;  /* 0x0000000e142a7235 */ /* 0x000fe20000000028 */
[----:B------:R-:W-:-:S04]  /*11e0*/  LOP3.LUT R20, R23, 0xf000f, RZ, 0xc0, !PT ;  /* 0x000f000f17147812 */ /* 0x000fc800078ec0ff */
[----:B------:R-:W-:-:S05]  /*11f0*/  LOP3.LUT R20, R20, 0x64006400, RZ, 0xfc, !PT ;  /* 0x6400640014147812 */ /* 0x000fca00078efcff */
[----:B------:R-:W-:-:S04]  /*1200*/  HADD2 R22, R20, R9 ;  /* 0x0000000914167230 */ /* 0x000fc80000000000 */
[----:B------:R-:W-:Y:S02]  /*1210*/  HFMA2 R12, R22, R12, RZ.H0_H0 ;  /* 0x0000000c160c7231 */ /* 0x000fe400000400ff */
[----:B------:R-:W-:-:S04]  /*1220*/  HFMA2.MMA R16, R22, R16, RZ ;  /* 0x0000001016107235 */ /* 0x000fc800000000ff */
[----:B------:R-:W-:Y:S01]  /*1230*/  HFMA2.MMA R40, R21, R13, R12 ;  /* 0x0000000d15287235 */ /* 0x000fe2000000000c */
[----:B------:R-:W-:-:S04]  /*1240*/  SHF.R.U32.HI R12, RZ, 0x8, R23 ;  /* 0x00000008ff0c7819 */ /* 0x000fc80000011617 */
[----:B------:R-:W-:Y:S01]  /*1250*/  LOP3.LUT R13, R12, 0xf000f, RZ, 0xc0, !PT ;  /* 0x000f000f0c0d7812 */ /* 0x000fe200078ec0ff */
[----:B------:R-:W-:Y:S01]  /*1260*/  HFMA2 R17, R21, R17, R16 ;  /* 0x0000001115117231 */ /* 0x000fe20000000010 */
[----:B------:R-:W-:Y:S02]  /*1270*/  MOV R21, UR8 ;  /* 0x0000000800157c02 */ /* 0x000fe40008000f00 */
[----:B------:R-:W-:-:S03]  /*1280*/  LOP3.LUT R20, R13, 0x64006400, RZ, 0xfc, !PT ;  /* 0x640064000d147812 */ /* 0x000fc600078efcff */
[----:B------:R-:W-:-:S04]  /*1290*/  IMAD.WIDE R30, R21, 0x4, R30 ;  /* 0x00000004151e7825 */ /* 0x000fc800078e021e */
[----:B------:R-:W-:Y:S02]  /*12a0*/  HADD2 R13, R20, R9 ;  /* 0x00000009140d7230 */ /* 0x000fe40000000000 */
[----:B------:R-:W2:Y:S01]  /*12b0*/  LDG.E.128.CONSTANT R20, desc[UR10][R30.64] ;  /* 0x0000000a1e147981 */ /* 0x000ea2000c1e9d00 */
[----:B------:R-:W-:Y:S01]  /*12c0*/  LOP3.LUT R47, R47, 0xf000f0, RZ, 0xc0, !PT ;  /* 0x00f000f02f2f7812 */ /* 0x000fe200078ec0ff */
[C---:B------:R-:W-:Y:S01]  /*12d0*/  HFMA2 R14, R13.reuse, R14, R40 ;  /* 0x0000000e0d0e7231 */ /* 0x040fe20000000028 */
[----:B------:R-:W-:Y:S01]  /*12e0*/  LOP3.LUT R12, R12, 0xf000f0, RZ, 0xc0, !PT ;  /* 0x00f000f00c0c7812 */ /* 0x000fe200078ec0ff */
[----:B------:R-:W-:Y:S01]  /*12f0*/  HFMA2 R17, R13, R18, R17 ;  /* 0x000000120d117231 */ /* 0x000fe20000000011 */
[----:B------:R-:W-:Y:S02]  /*1300*/  LOP3.LUT R47, R47, 0x64006400, RZ, 0xfc, !PT ;  /* 0x640064002f2f7812 */ /* 0x000fe400078efcff */
[----:B------:R-:W-:Y:S02]  /*1310*/  LOP3.LUT R13, R12, 0x64006400, RZ, 0xfc, !PT ;  /* 0x640064000c0d7812 */ /* 0x000fe400078efcff */
[----:B------:R-:W-:-:S02]  /*1320*/  LOP3.LUT R46, R46, 0xf000f0, RZ, 0xc0, !PT ;  /* 0x00f000f02e2e7812 */ /* 0x000fc400078ec0ff */
[----:B------:R-:W-:Y:S02]  /*1330*/  HFMA2.MMA R47, R47, 0.0625, 0.0625, R8 ;  /* 0x2c002c002f2f7835 */ /* 0x000fe40000000008 */
[----:B------:R-:W-:Y:S01]  /*1340*/  LOP3.LUT R49, R46, 0x64006400, RZ, 0xfc, !PT ;  /* 0x640064002e317812 */ /* 0x000fe200078efcff */
[----:B------:R-:W-:-:S04]  /*1350*/  HFMA2.MMA R13, R13, 0.0625, 0.0625, R0 ;  /* 0x2c002c000d0d7835 */ /* 0x000fc80000000000 */
[----:B------:R-:W-:Y:S01]  /*1360*/  HFMA2 R49, R49, 0.0625, 0.0625, R6 ;  /* 0x2c002c0031317831 */ /* 0x000fe20000000006 */
[-C--:B------:R-:W-:Y:S02]  /*1370*/  HFMA2.MMA R40, R38, R19.reuse, R36 ;  /* 0x0000001326287235 */ /* 0x080fe40000000024 */
[-C--:B------:R-:W-:Y:S01]  /*1380*/  HFMA2 R38, R47, R15.reuse, R42 ;  /* 0x0000000f2f267231 */ /* 0x080fe2000000002a */
[----:B------:R-:W-:Y:S02]  /*1390*/  HFMA2.MMA R42, R13, R19, R17 ;  /* 0x000000130d2a7235 */ /* 0x000fe40000000011 */
[----:B------:R-:W-:Y:S01]  /*13a0*/  HFMA2.MMA R39, R49, R15, R39 ;  /* 0x0000000f31277235 */ /* 0x000fe20000000027 */
[----:B------:R-:W-:Y:S02]  /*13b0*/  HFMA2 R36, R13, R15, R14 ;  /* 0x0000000f0d247231 */ /* 0x000fe4000000000e */
[----:B------:R-:W0:Y:S01]  /*13c0*/  LDS.128 R12, [UR6+0x10] ;  /* 0x00001006ff0c7984 */ /* 0x000e220008000c00 */
[----:B------:R-:W-:Y:S01]  /*13d0*/  HFMA2 R44, R49, R19, R44 ;  /* 0x00000013312c7231 */ /* 0x000fe2000000002c */
[----:B------:R-:W-:-:S02]  /*13e0*/  HFMA2.MMA R45, R47, R19, R45 ;  /* 0x000000132f2d7235 */ /* 0x000fc4000000002d */
[----:B------:R-:W1:Y:S01]  /*13f0*/  LDS.128 R16, [UR6+0x110] ;  /* 0x00011006ff107984 */ /* 0x000e620008000c00 */
[----:B------:R-:W-:Y:S02]  /*1400*/  HFMA2.MMA R29, R40, R24, R29 ;  /* 0x00000018281d7235 */ /* 0x000fe4000000001d */
[----:B------:R-:W-:-:S03]  /*1410*/  HFMA2 R39, R39, R11, R34 ;  /* 0x0000000b27277231 */ /* 0x000fc60000000022 */
[-C--:B------:R-:W-:Y:S01]  /*1420*/  HFMA2.MMA R34, R45, R10.reuse, R37 ;  /* 0x0000000a2d227235 */ /* 0x080fe20000000025 */
[-C--:B------:R-:W-:Y:S02]  /*1430*/  HFMA2 R36, R36, R2.reuse, R41 ;  /* 0x0000000224247231 */ /* 0x080fe40000000029 */
[----:B------:R-:W-:Y:S01]  /*1440*/  HFMA2 R35, R42, R2, R35 ;  /* 0x000000022a237231 */ /* 0x000fe20000000023 */
[----:B------:R-:W-:Y:S01]  /*1450*/  HFMA2.MMA R38, R38, R10, R43 ;  /* 0x0000000a26267235 */ /* 0x000fe2000000002b */
[----:B------:R-:W-:Y:S01]  /*1460*/  HFMA2 R32, R44, R11, R32 ;  /* 0x0000000b2c207231 */ /* 0x000fe20000000020 */
[C---:B--2---:R-:W-:Y:S02]  /*1470*/  LOP3.LUT R37, R20.reuse, 0xf000f, RZ, 0xc0, !PT ;  /* 0x000f000f14257812 */ /* 0x044fe400078ec0ff */
[----:B------:R-:W-:Y:S02]  /*1480*/  LOP3.LUT R40, R20, 0xf000f0, RZ, 0xc0, !PT ;  /* 0x00f000f014287812 */ /* 0x000fe400078ec0ff */
[----:B------:R-:W-:-:S02]  /*1490*/  SHF.R.U32.HI R41, RZ, 0x8, R20 ;  /* 0x00000008ff297819 */ /* 0x000fc40000011614 */
[----:B------:R-:W-:Y:S02]  /*14a0*/  LOP3.LUT R20, R37, 0x64006400, RZ, 0xfc, !PT ;  /* 0x6400640025147812 */ /* 0x000fe400078efcff */
[----:B------:R-:W-:-:S03]  /*14b0*/  LOP3.LUT R37, R40, 0x64006400, RZ, 0xfc, !PT ;  /* 0x6400640028257812 */ /* 0x000fc600078efcff */
[----:B------:R-:W-:-:S03]  /*14c0*/  HADD2 R20, R20, R3 ;  /* 0x0000000314147230 */ /* 0x000fc60000000000 */
[----:B------:R-:W-:Y:S01]  /*14d0*/  HFMA2.MMA R42, R37, 0.0625, 0.0625, R4 ;  /* 0x2c002c00252a7835 */ /* 0x000fe20000000004 */
[----:B0-----:R-:W-:Y:S01]  /*14e0*/  HFMA2 R37, R20, R12, RZ.H0_H0 ;  /* 0x0000000c14257231 */ /* 0x001fe200000400ff */
[C---:B------:R-:W-:Y:S02]  /*14f0*/  LOP3.LUT R40, R41.reuse, 0xf000f, RZ, 0xc0, !PT ;  /* 0x000f000f29287812 */ /* 0x040fe400078ec0ff */
[----:B------:R-:W-:Y:S02]  /*1500*/  LOP3.LUT R41, R41, 0xf000f0, RZ, 0xc0, !PT ;  /* 0x00f000f029297812 */ /* 0x000fe400078ec0ff */
[----:B------:R-:W-:Y:S02]  /*1510*/  LOP3.LUT R40, R40, 0x64006400, RZ, 0xfc, !PT ;  /* 0x6400640028287812 */ /* 0x000fe400078efcff */
[----:B------:R-:W-:Y:S02]  /*1520*/  HFMA2.MMA R43, R42, R13, R37 ;  /* 0x0000000d2a2b7235 */ /* 0x000fe40000000025 */
[----:B-1----:R-:W-:Y:S01]  /*1530*/  HFMA2.MMA R20, R20, R16, RZ ;  /* 0x0000001014147235 */ /* 0x002fe200000000ff */
[----:B------:R-:W-:Y:S01]  /*1540*/  LOP3.LUT R41, R41, 0x64006400, RZ, 0xfc, !PT ;  /* 0x6400640029297812 */ /* 0x000fe200078efcff */
[----:B------:R-:W-:-:S04]  /*1550*/  HADD2 R40, R40, R3 ;  /* 0x0000000328287230 */ /* 0x000fc80000000000 */
[----:B------:R-:W-:Y:S02]  /*1560*/  HFMA2 R37, R41, 0.0625, 0.0625, R4 ;  /* 0x2c002c0029257831 */ /* 0x000fe40000000004 */
[----:B------:R-:W-:Y:S01]  /*1570*/  HFMA2 R43, R40, R14, R43 ;  /* 0x0000000e282b7231 */ /* 0x000fe2000000002b */
[----:B------:R-:W-:-:S03]  /*1580*/  HFMA2.MMA R20, R42, R17, R20 ;  /* 0x000000112a147235 */ /* 0x000fc60000000014 */
[----:B------:R-:W-:Y:S01]  /*1590*/  HFMA2 R43, R37, R15, R43 ;  /* 0x0000000f252b7231 */ /* 0x000fe2000000002b */
[----:B------:R-:W-:-:S05]  /*15a0*/  SHF.R.U32.HI R44, RZ, 0x8, R21 ;  /* 0x00000008ff2c7819 */ /* 0x000fca0000011615 */
[----:B------:R-:W-:Y:S01]  /*15b0*/  HFMA2.MMA R33, R43, R24, R33 ;  /* 0x000000182b217235 */ /* 0x000fe20000000021 */
[----:B------:R-:W-:Y:S01]  /*15c0*/  HFMA2 R43, R40, R18, R20 ;  /* 0x00000012282b7231 */ /* 0x000fe20000000014 */
[C---:B------:R-:W-:Y:S02]  /*15d0*/  LOP3.LUT R40, R21.reuse, 0xf000f0, RZ, 0xc0, !PT ;  /* 0x00f000f015287812 */ /* 0x040fe400078ec0ff */
[----:B------:R-:W-:Y:S02]  /*15e0*/  LOP3.LUT R20, R21, 0xf000f, RZ, 0xc0, !PT ;  /* 0x000f000f15147812 */ /* 0x000fe400078ec0ff */
[----:B------:R-:W-:Y:S02]  /*15f0*/  LOP3.LUT R21, R40, 0x64006400, RZ, 0xfc, !PT ;  /* 0x6400640028157812 */ /* 0x000fe400078efcff */
[----:B------:R-:W-:Y:S02]  /*1600*/  LOP3.LUT R20, R20, 0x64006400, RZ, 0xfc, !PT ;  /* 0x6400640014147812 */ /* 0x000fe400078efcff */
[----:B------:R-:W-:-:S02]  /*1610*/  LOP3.LUT R40, R44, 0xf000f, RZ, 0xc0, !PT ;  /* 0x000f000f2c287812 */ /* 0x000fc400078ec0ff */
[----:B------:R-:W-:Y:S01]  /*1620*/  HFMA2.MMA R21, R21, 0.0625, 0.0625, R6 ;  /* 0x2c002c0015157835 */ /* 0x000fe20000000006 */
[----:B------:R-:W-:Y:S01]  /*1630*/  HADD2 R20, R20, R5 ;  /* 0x0000000514147230 */ /* 0x000fe20000000000 */
[----:B------:R-:W-:-:S03]  /*1640*/  LOP3.LUT R40, R40, 0x64006400, RZ, 0xfc, !PT ;  /* 0x6400640028287812 */ /* 0x000fc600078efcff */
[----:B------:R-:W-:Y:S02]  /*1650*/  HFMA2 R41, R20, R12, RZ.H0_H0 ;  /* 0x0000000c14297231 */ /* 0x000fe400000400ff */
[----:B------:R-:W-:Y:S01]  /*1660*/  HFMA2.MMA R42, R20, R16, RZ ;  /* 0x00000010142a7235 */ /* 0x000fe200000000ff */
[----:B------:R-:W-:Y:S02]  /*1670*/  HADD2 R40, R40, R5 ;  /* 0x0000000528287230 */ /* 0x000fe40000000000 */
[----:B------:R-:W-:-:S04]  /*1680*/  HFMA2 R20, R21, R13, R41 ;  /* 0x0000000d15147231 */ /* 0x000fc80000000029 */
[----:B------:R-:W-:Y:S01]  /*1690*/  HFMA2 R41, R40, R14, R20 ;  /* 0x0000000e28297231 */ /* 0x000fe20000000014 */
[----:B------:R-:W-:Y:S01]  /*16a0*/  LOP3.LUT R20, R22, 0xf000f, RZ, 0xc0, !PT ;  /* 0x000f000f16147812 */ /* 0x000fe200078ec0ff */
[----:B------:R-:W-:-:S03]  /*16b0*/  HFMA2.MMA R42, R21, R17, R42 ;  /* 0x00000011152a7235 */ /* 0x000fc6000000002a */
[----:B------:R-:W-:Y:S02]  /*16c0*/  LOP3.LUT R20, R20, 0x64006400, RZ, 0xfc, !PT ;  /* 0x6400640014147812 */ /* 0x000fe400078efcff */
[----:B------:R-:W-:-:S03]  /*16d0*/  LOP3.LUT R21, R22, 0xf000f0, RZ, 0xc0, !PT ;  /* 0x00f000f016157812 */ /* 0x000fc600078ec0ff */
[----:B------:R-:W-:Y:S01]  /*16e0*/  HADD2 R20, R20, R7 ;  /* 0x0000000714147230 */ /* 0x000fe20000000000 */
[----:B------:R-:W-:Y:S01]  /*16f0*/  LOP3.LUT R21, R21, 0x64006400, RZ, 0xfc, !PT ;  /* 0x6400640015157812 */ /* 0x000fe200078efcff */
[----:B------:R-:W-:Y:S01]  /*1700*/  HFMA2.MMA R45, R40, R18, R42 ;  /* 0x00000012282d7235 */ /* 0x000fe2000000002a */
[----:B------:R-:W-:-:S03]  /*1710*/  SHF.R.U32.HI R42, RZ, 0x8, R22 ;  /* 0x00000008ff2a7819 */ /* 0x000fc60000011616 */
[----:B------:R-:W-:Y:S01]  /*1720*/  HFMA2.MMA R40, R20, R12, RZ ;  /* 0x0000000c14287235 */ /* 0x000fe200000000ff */
[----:B------:R-:W-:Y:S02]  /*1730*/  HFMA2 R21, R21, 0.0625, 0.0625, R8 ;  /* 0x2c002c0015157831 */ /* 0x000fe40000000008 */
[----:B------:R-:W-:-:S04]  /*1740*/  HFMA2 R20, R20, R16, RZ.H0_H0 ;  /* 0x0000001014147231 */ /* 0x000fc800000400ff */
[----:B------:R-:W-:Y:S01]  /*1750*/  HFMA2 R46, R21, R17, R20 ;  /* 0x00000011152e7231 */ /* 0x000fe20000000014 */
[----:B------:R-:W-:Y:S01]  /*1760*/  LOP3.LUT R20, R42, 0xf000f, RZ, 0xc0, !PT ;  /* 0x000f000f2a147812 */ /* 0x000fe200078ec0ff */
[----:B------:R-:W-:-:S03]  /*1770*/  HFMA2.MMA R40, R21, R13, R40 ;  /* 0x0000000d15287235 */ /* 0x000fc60000000028 */
[----:B------:R-:W-:-:S05]  /*1780*/  LOP3.LUT R20, R20, 0x64006400, RZ, 0xfc, !PT ;  /* 0x6400640014147812 */ /* 0x000fca00078efcff */
[----:B------:R-:W-:-:S04]  /*1790*/  HADD2 R20, R20, R7 ;  /* 0x0000000714147230 */ /* 0x000fc80000000000 */
[----:B------:R-:W-:Y:S02]  /*17a0*/  HFMA2 R46, R20, R18, R46 ;  /* 0x00000012142e7231 */ /* 0x000fe4000000002e */
[----:B------:R-:W-:Y:S01]  /*17b0*/  HFMA2.MMA R40, R20, R14, R40 ;  /* 0x0000000e14287235 */ /* 0x000fe20000000028 */
[C---:B------:R-:W-:Y:S02]  /*17c0*/  LOP3.LUT R20, R23.reuse, 0xf000f, RZ, 0xc0, !PT ;  /* 0x000f000f17147812 */ /* 0x040fe400078ec0ff */
[----:B------:R-:W-:Y:S02]  /*17d0*/  LOP3.LUT R21, R23, 0xf000f0, RZ, 0xc0, !PT ;  /* 0x00f000f017157812 */ /* 0x000fe400078ec0ff */
[----:B------:R-:W-:Y:S02]  /*17e0*/  LOP3.LUT R20, R20, 0x64006400, RZ, 0xfc, !PT ;  /* 0x6400640014147812 */ /* 0x000fe400078efcff */
[----:B------:R-:W-:-:S03]  /*17f0*/  LOP3.LUT R21, R21, 0x64006400, RZ, 0xfc, !PT ;  /* 0x6400640015157812 */ /* 0x000fc600078efcff */
[----:B------:R-:W-:-:S03]  /*1800*/  HADD2 R22, R20, R9 ;  /* 0x0000000914167230 */ /* 0x000fc60000000000 */
[----:B------:R-:W-:Y:S01]  /*1810*/  HFMA2.MMA R21, R21, 0.0625, 0.0625, R0 ;  /* 0x2c002c0015157835 */ /* 0x000fe20000000000 */
[----:B------:R-:W-:Y:S02]  /*1820*/  HFMA2 R12, R22, R12, RZ.H0_H0 ;  /* 0x0000000c160c7231 */ /* 0x000fe400000400ff */
[----:B------:R-:W-:-:S05]  /*1830*/  HFMA2.MMA R16, R22, R16, RZ ;  /* 0x0000001016107235 */ /* 0x000fca00000000ff */
[----:B------:R-:W-:Y:S01]  /*1840*/  HFMA2.MMA R47, R21, R13, R12 ;  /* 0x0000000d152f7235 */ /* 0x000fe2000000000c */
[----:B------:R-:W-:-:S04]  /*1850*/  SHF.R.U32.HI R12, RZ, 0x8, R23 ;  /* 0x00000008ff0c7819 */ /* 0x000fc80000011617 */
[----:B------:R-:W-:Y:S01]  /*1860*/  HFMA2 R17, R21, R17, R16 ;  /* 0x0000001115117231 */ /* 0x000fe20000000010 */
[----:B------:R-:W-:Y:S02]  /*1870*/  LOP3.LUT R13, R12, 0xf000f, RZ, 0xc0, !PT ;  /* 0x000f000f0c0d7812 */ /* 0x000fe400078ec0ff */
[----:B------:R-:W-:Y:S02]  /*1880*/  MOV R21, UR8 ;  /* 0x0000000800157c02 */ /* 0x000fe40008000f00 */
[----:B------:R-:W-:-:S03]  /*1890*/  LOP3.LUT R20, R13, 0x64006400, RZ, 0xfc, !PT ;  /* 0x640064000d147812 */ /* 0x000fc600078efcff */
[----:B------:R-:W-:-:S04]  /*18a0*/  IMAD.WIDE R30, R21, 0x4, R30 ;  /* 0x00000004151e7825 */ /* 0x000fc800078e021e */
[----:B------:R-:W-:Y:S02]  /*18b0*/  HADD2 R13, R20, R9 ;  /* 0x00000009140d7230 */ /* 0x000fe40000000000 */
[----:B------:R-:W2:Y:S01]  /*18c0*/  LDG.E.128.CONSTANT R20, desc[UR10][R30.64] ;  /* 0x0000000a1e147981 */ /* 0x000ea2000c1e9d00 */
[----:B------:R-:W-:Y:S01]  /*18d0*/  LOP3.LUT R44, R44, 0xf000f0, RZ, 0xc0, !PT ;  /* 0x00f000f02c2c7812 */ /* 0x000fe200078ec0ff */
[----:B------:R-:W-:-:S03]  /*18e0*/  HFMA2.MMA R37, R37, R19, R43 ;  /* 0x0000001325257235 */ /* 0x000fc6000000002b */
[----:B------:R-:W-:Y:S02]  /*18f0*/  LOP3.LUT R43, R44, 0x64006400, RZ, 0xfc, !PT ;  /* 0x640064002c2b7812 */ /* 0x000fe400078efcff */
[----:B------:R-:W-:Y:S01]  /*1900*/  LOP3.LUT R12, R12, 0xf000f0, RZ, 0xc0, !PT ;  /* 0x00f000f00c0c7812 */ /* 0x000fe200078ec0ff */
[----:B------:R-:W-:Y:S02]  /*1910*/  HFMA2 R14, R13, R14, R47 ;  /* 0x0000000e0d0e7231 */ /* 0x000fe4000000002f */
[----:B------:R-:W-:Y:S01]  /*1920*/  HFMA2 R43, R43, 0.0625, 0.0625, R6 ;  /* 0x2c002c002b2b7831 */ /* 0x000fe20000000006 */
[----:B------:R-:W-:Y:S01]  /*1930*/  LOP3.LUT R42, R42, 0xf000f0, RZ, 0xc0, !PT ;  /* 0x00f000f02a2a7812 */ /* 0x000fe200078ec0ff */
[----:B------:R-:W-:Y:S01]  /*1940*/  HFMA2 R17, R13, R18, R17 ;  /* 0x000000120d117231 */ /* 0x000fe20000000011 */
[----:B------:R-:W-:Y:S01]  /*1950*/  LOP3.LUT R13, R12, 0x64006400, RZ, 0xfc, !PT ;  /* 0x640064000c0d7812 */ /* 0x000fe200078efcff */
[----:B------:R-:W-:Y:S02]  /*1960*/  HFMA2 R45, R43, R19, R45 ;  /* 0x000000132b2d7231 */ /* 0x000fe4000000002d */
[----:B------:R-:W-:Y:S01]  /*1970*/  HFMA2.MMA R41, R43, R15, R41 ;  /* 0x0000000f2b297235 */ /* 0x000fe20000000029 */
[----:B------:R-:W-:-:S02]  /*1980*/  LOP3.LUT R43, R42, 0x64006400, RZ, 0xfc, !PT ;  /* 0x640064002a2b7812 */ /* 0x000fc400078efcff */
[----:B------:R-:W-:-:S04]  /*1990*/  HFMA2.MMA R13, R13, 0.0625, 0.0625, R0 ;  /* 0x2c002c000d0d7835 */ /* 0x000fc80000000000 */
[----:B------:R-:W-:-:S06]  /*19a0*/  HFMA2.MMA R43, R43, 0.0625, 0.0625, R8 ;  /* 0x2c002c002b2b7835 */ /* 0x000fcc0000000008 */
[-C--:B------:R-:W-:Y:S01]  /*19b0*/  HFMA2 R18, R13, R15.reuse, R14 ;  /* 0x0000000f0d127231 */ /* 0x080fe2000000000e */
[-C--:B------:R-:W-:Y:S02]  /*19c0*/  HFMA2.MMA R42, R13, R19.reuse, R17 ;  /* 0x000000130d2a7235 */ /* 0x080fe40000000011 */
[----:B------:R-:W-:Y:S01]  /*19d0*/  HFMA2.MMA R46, R43, R19, R46 ;  /* 0x000000132b2e7235 */ /* 0x000fe2000000002e */
[----:B------:R-:W-:Y:S02]  /*19e0*/  HFMA2 R40, R43, R15, R40 ;  /* 0x0000000f2b287231 */ /* 0x000fe40000000028 */
[----:B------:R-:W0:Y:S01]  /*19f0*/  LDS.128 R12, [UR6+0x20] ;  /* 0x00002006ff0c7984 */ /* 0x000e220008000c00 */
[----:B------:R-:W-:-:S03]  /*1a00*/  HFMA2 R36, R18, R2, R36 ;  /* 0x0000000212247231 */ /* 0x000fc60000000024 */
[----:B------:R-:W1:Y:S01]  /*1a10*/  LDS.128 R16, [UR6+0x120] ;  /* 0x00012006ff107984 */ /* 0x000e620008000c00 */
[----:B------:R-:W-:Y:S01]  /*1a20*/  HFMA2.MMA R29, R37, R24, R29 ;  /* 0x00000018251d7235 */ /* 0x000fe2000000001d */
[-C--:B------:R-:W-:Y:S01]  /*1a30*/  HFMA2 R39, R41, R11.reuse, R39 ;  /* 0x0000000b29277231 */ /* 0x080fe20000000027 */
[-C--:B------:R-:W-:Y:S01]  /*1a40*/  HFMA2.MMA R38, R40, R10.reuse, R38 ;  /* 0x0000000a28267235 */ /* 0x080fe20000000026 */
[----:B------:R-:W-:Y:S02]  /*1a50*/  HFMA2 R35, R42, R2, R35 ;  /* 0x000000022a237231 */ /* 0x000fe40000000023 */
[----:B------:R-:W-:Y:S01]  /*1a60*/  HFMA2 R32, R45, R11, R32 ;  /* 0x0000000b2d207231 */ /* 0x000fe20000000020 */
[----:B------:R-:W-:Y:S01]  /*1a70*/  HFMA2.MMA R34, R46, R10, R34 ;  /* 0x0000000a2e227235 */ /* 0x000fe20000000022 */
[C---:B--2---:R-:W-:Y:S02]  /*1a80*/  LOP3.LUT R37, R20.reuse, 0xf000f, RZ, 0xc0, !PT ;  /* 0x000f000f14257812 */ /* 0x044fe400078ec0ff */
[----:B------:R-:W-:-:S02]  /*1a90*/  LOP3.LUT R40, R20, 0xf000f0, RZ, 0xc0, !PT ;  /* 0x00f000f014287812 */ /* 0x000fc400078ec0ff */
[----:B------:R-:W-:Y:S02]  /*1aa0*/  SHF.R.U32.HI R41, RZ, 0x8, R20 ;  /* 0x00000008ff297819 */ /* 0x000fe40000011614 */
[----:B------:R-:W-:Y:S02]  /*1ab0*/  LOP3.LUT R20, R37, 0x64006400, RZ, 0xfc, !PT ;  /* 0x6400640025147812 */ /* 0x000fe400078efcff */
[----:B------:R-:W-:-:S03]  /*1ac0*/  LOP3.LUT R37, R40, 0x64006400, RZ, 0xfc, !PT ;  /* 0x6400640028257812 */ /* 0x000fc600078efcff */
[----:B------:R-:W-:-:S03]  /*1ad0*/  HADD2 R20, R20, R3 ;  /* 0x0000000314147230 */ /* 0x000fc60000000000 */
[----:B------:R-:W-:Y:S01]  /*1ae0*/  HFMA2.MMA R42, R37, 0.0625, 0.0625, R4 ;  /* 0x2c002c00252a7835 */ /* 0x000fe20000000004 */
[----:B0-----:R-:W-:Y:S02]  /*1af0*/  HFMA2 R37, R20, R12, RZ.H0_H0 ;  /* 0x0000000c14257231 */ /* 0x001fe400000400ff */
[----:B-1----:R-:W-:Y:S01]  /*1b00*/  HFMA2.MMA R20, R20, R16, RZ ;  /* 0x0000001014147235 */ /* 0x002fe200000000ff */
[----:B------:R-:W-:-:S04]  /*1b10*/  LOP3.LUT R40, R41, 0xf000f, RZ, 0xc0, !PT ;  /* 0x000f000f29287812 */ /* 0x000fc800078ec0ff */
[C---:B------:R-:W-:Y:S01]  /*1b20*/  HFMA2.MMA R43, R42.reuse, R13, R37 ;  /* 0x0000000d2a2b7235 */ /* 0x040fe20000000025 */
[----:B------:R-:W-:Y:S02]  /*1b30*/  LOP3.LUT R40, R40, 0x64006400, RZ, 0xfc, !PT ;  /* 0x6400640028287812 */ /* 0x000fe400078efcff */
[----:B------:R-:W-:-:S03]  /*1b40*/  HFMA2.MMA R20, R42, R17, R20 ;  /* 0x000000112a147235 */ /* 0x000fc60000000014 */
[----:B------:R-:W-:-:S04]  /*1b50*/  HADD2 R40, R40, R3 ;  /* 0x0000000328287230 */ /* 0x000fc80000000000 */
[----:B------:R-:W-:-:S03]  /*1b60*/  HFMA2 R43, R40, R14, R43 ;  /* 0x0000000e282b7231 */ /* 0x000fc6000000002b */
[----:B------:R-:W-:Y:S01]  /*1b70*/  HFMA2 R44, R40, R18, R20 ;  /* 0x00000012282c7231 */ /* 0x000fe20000000014 */
[C---:B------:R-:W-:Y:S02]  /*1b80*/  LOP3.LUT R40, R21.reuse, 0xf000f0, RZ, 0xc0, !PT ;  /* 0x00f000f015287812 */ /* 0x040fe400078ec0ff */
[----:B------:R-:W-:Y:S02]  /*1b90*/  LOP3.LUT R20, R21, 0xf000f, RZ, 0xc0, !PT ;  /* 0x000f000f15147812 */ /* 0x000fe400078ec0ff */
[----:B------:R-:W-:Y:S02]  /*1ba0*/  SHF.R.U32.HI R45, RZ, 0x8, R21 ;  /* 0x00000008ff2d7819 */ /* 0x000fe40000011615 */
[----:B------:R-:W-:Y:S02]  /*1bb0*/  LOP3.LUT R21, R40, 0x64006400, RZ, 0xfc, !PT ;  /* 0x6400640028157812 */ /* 0x000fe400078efcff */
[----:B------:R-:W-:Y:S02]  /*1bc0*/  LOP3.LUT R41, R41, 0xf000f0, RZ, 0xc0, !PT ;  /* 0x00f000f029297812 */ /* 0x000fe400078ec0ff */
[----:B------:R-:W-:-:S02]  /*1bd0*/  LOP3.LUT R20, R20, 0x64006400, RZ, 0xfc, !PT ;  /* 0x6400640014147812 */ /* 0x000fc400078efcff */
[----:B------:R-:W-:Y:S01]  /*1be0*/  LOP3.LUT R41, R41, 0x64006400, RZ, 0xfc, !PT ;  /* 0x6400640029297812 */ /* 0x000fe200078efcff */
[----:B------:R-:W-:Y:S01]  /*1bf0*/  HFMA2.MMA R21, R21, 0.0625, 0.0625, R6 ;  /* 0x2c002c0015157835 */ /* 0x000fe20000000006 */
[----:B------:R-:W-:Y:S01]  /*1c00*/  LOP3.LUT R40, R45, 0xf000f, RZ, 0xc0, !PT ;  /* 0x000f000f2d287812 */ /* 0x000fe200078ec0ff */
[----:B------:R-:W-:Y:S02]  /*1c10*/  HADD2 R20, R20, R5 ;  /* 0x0000000514147230 */ /* 0x000fe40000000000 */
[----:B------:R-:W-:Y:S01]  /*1c20*/  HFMA2 R37, R41, 0.0625, 0.0625, R4 ;  /* 0x2c002c0029257831 */ /* 0x000fe20000000004 */
[----:B------:R-:W-:Y:S01]  /*1c30*/  LOP3.LUT R40, R40, 0x64006400, RZ, 0xfc, !PT ;  /* 0x6400640028287812 */ /* 0x000fe200078efcff */
[----:B------:R-:W-:Y:S02]  /*1c40*/  HFMA2 R41, R20, R12, RZ.H0_H0 ;  /* 0x0000000c14297231 */ /* 0x000fe400000400ff */
[----:B------:R-:W-:Y:S02]  /*1c50*/  HFMA2.MMA R42, R20, R16, RZ ;  /* 0x00000010142a7235 */ /* 0x000fe400000000ff */
[----:B------:R-:W-:-:S02]  /*1c60*/  HFMA2 R20, R21, R13, R41 ;  /* 0x0000000d15147231 */ /* 0x000fc40000000029 */
[----:B------:R-:W-:-:S04]  /*1c70*/  HADD2 R40, R40, R5 ;  /* 0x0000000528287230 */ /* 0x000fc80000000000 */
[----:B------:R-:W-:Y:S01]  /*1c80*/  HFMA2 R41, R40, R14, R20 ;  /* 0x0000000e28297231 */ /* 0x000fe20000000014 */
[----:B------:R-:W-:Y:S01]  /*1c90*/  LOP3.LUT R20, R22, 0xf000f, RZ, 0xc0, !PT ;  /* 0x000f000f16147812 */ /* 0x000fe200078ec0ff */
[----:B------:R-:W-:-:S03]  /*1ca0*/  HFMA2.MMA R42, R21, R17, R42 ;  /* 0x00000011152a7235 */ /* 0x000fc6000000002a */
[----:B------:R-:W-:Y:S01]  /*1cb0*/  LOP3.LUT R20, R20, 0x64006400, RZ, 0xfc, !PT ;  /* 0x6400640014147812 */ /* 0x000fe200078efcff */
[----:B------:R-:W-:Y:S01]  /*1cc0*/  HFMA2 R43, R37, R15, R43 ;  /* 0x0000000f252b7231 */ /* 0x000fe2000000002b */
[----:B------:R-:W-:-:S03]  /*1cd0*/  LOP3.LUT R21, R22, 0xf000f0, RZ, 0xc0, !PT ;  /* 0x00f000f016157812 */ /* 0x000fc600078ec0ff */
[----:B------:R-:W-:Y:S01]  /*1ce0*/  HADD2 R20, R20, R7 ;  /* 0x0000000714147230 */ /* 0x000fe20000000000 */
[----:B------:R-:W-:Y:S01]  /*1cf0*/  LOP3.LUT R21, R21, 0x64006400, RZ, 0xfc, !PT ;  /* 0x6400640015157812 */ /* 0x000fe200078efcff */
[----:B------:R-:W-:Y:S02]  /*1d00*/  HFMA2.MMA R33, R43, R24, R33 ;  /* 0x000000182b217235 */ /* 0x000fe40000000021 */
[----:B------:R-:W-:Y:S02]  /*1d10*/  HFMA2.MMA R43, R40, R18, R42 ;  /* 0x00000012282b7235 */ /* 0x000fe4000000002a */
[----:B------:R-:W-:Y:S01]  /*1d20*/  HFMA2.MMA R42, R20, R12, RZ ;  /* 0x0000000c142a7235 */ /* 0x000fe200000000ff */
[----:B------:R-:W-:Y:S01]  /*1d30*/  HFMA2 R21, R21, 0.0625, 0.0625, R8 ;  /* 0x2c002c0015157831 */ /* 0x000fe20000000008 */
[----:B------:R-:W-:Y:S01]  /*1d40*/  SHF.R.U32.HI R40, RZ, 0x8, R22 ;  /* 0x00000008ff287819 */ /* 0x000fe20000011616 */
[----:B------:R-:W-:-:S04]  /*1d50*/  HFMA2 R20, R20, R16, RZ.H0_H0 ;  /* 0x0000001014147231 */ /* 0x000fc800000400ff */
[----:B------:R-:W-:Y:S01]  /*1d60*/  HFMA2 R46, R21, R17, R20 ;  /* 0x00000011152e7231 */ /* 0x000fe20000000014 */
[----:B------:R-:W-:Y:S01]  /*1d70*/  LOP3.LUT R20, R40, 0xf000f, RZ, 0xc0, !PT ;  /* 0x000f000f28147812 */ /* 0x000fe200078ec0ff */
[----:B------:R-:W-:-:S03]  /*1d80*/  HFMA2.MMA R42, R21, R13, R42 ;  /* 0x0000000d152a7235 */ /* 0x000fc6000000002a */
[----:B------:R-:W-:-:S05]  /*1d90*/  LOP3.LUT R20, R20, 0x64006400, RZ, 0xfc, !PT ;  /* 0x6400640014147812 */ /* 0x000fca00078efcff */
[----:B------:R-:W-:Y:S01]  /*1da0*/  HADD2 R20, R20, R7 ;  /* 0x0000000714147230 */ /* 0x000fe20000000000 */
[----:B------:R-:W-:-:S03]  /*1db0*/  LOP3.LUT R21, R23, 0xf000f0, RZ, 0xc0, !PT ;  /* 0x00f000f017157812 */ /* 0x000fc600078ec0ff */
[----:B------:R-:W-:Y:S02]  /*1dc0*/  HFMA2 R46, R20, R18, R46 ;  /* 0x00000012142e7231 */ /* 0x000fe4000000002e */
[----:B------:R-:W-:Y:S01]  /*1dd0*/  HFMA2.MMA R42, R20, R14, R42 ;  /* 0x0000000e142a7235 */ /* 0x000fe2000000002a */
[----:B------:R-:W-:Y:S02]  /*1de0*/  LOP3.LUT R20, R23, 0xf000f, RZ, 0xc0, !PT ;  /* 0x000f000f17147812 */ /* 0x000fe400078ec0ff */
[----:B------:R-:W-:Y:S02]  /*1df0*/  LOP3.LUT R21, R21, 0x64006400, RZ, 0xfc, !PT ;  /* 0x6400640015157812 */ /* 0x000fe400078efcff */
[----:B------:R-:W-:-:S05]  /*1e00*/  LOP3.LUT R20, R20, 0x64006400, RZ, 0xfc, !PT ;  /* 0x6400640014147812 */ /* 0x000fca00078efcff */
[----:B------:R-:W-:Y:S01]  /*1e10*/  HADD2 R22, R20, R9 ;  /* 0x0000000914167230 */ /* 0x000fe20000000000 */
[----:B------:R-:W-:-:S03]  /*1e20*/  HFMA2.MMA R21, R21, 0.0625, 0.0625, R0 ;  /* 0x2c002c0015157835 */ /* 0x000fc60000000000 */
[----:B------:R-:W-:Y:S02]  /*1e30*/  HFMA2 R12, R22, R12, RZ.H0_H0 ;  /* 0x0000000c160c7231 */ /* 0x000fe400000400ff */
[----:B------:R-:W-:-:S04]  /*1e40*/  HFMA2.MMA R16, R22, R16, RZ ;  /* 0x0000001016107235 */ /* 0x000fc800000000ff */
[----:B------:R-:W-:Y:S01]  /*1e50*/  HFMA2.MMA R47, R21, R13, R12 ;  /* 0x0000000d152f7235 */ /* 0x000fe2000000000c */
[----:B------:R-:W-:-:S04]  /*1e60*/  SHF.R.U32.HI R12, RZ, 0x8, R23 ;  /* 0x00000008ff0c7819 */ /* 0x000fc80000011617 */
[----:B------:R-:W-:Y:S01]  /*1e70*/  LOP3.LUT R13, R12, 0xf000f, RZ, 0xc0, !PT ;  /* 0x000f000f0c0d7812 */ /* 0x000fe200078ec0ff */
[----:B------:R-:W-:Y:S02]  /*1e80*/  HFMA2 R17, R21, R17, R16 ;  /* 0x0000001115117231 */ /* 0x000fe40000000010 */
[----:B------:R-:W-:Y:S01]  /*1e90*/  IMAD.U32 R21, RZ, RZ, UR8 ;  /* 0x00000008ff157e24 */ /* 0x000fe2000f8e00ff */
[----:B------:R-:W-:-:S03]  /*1ea0*/  LOP3.LUT R20, R13, 0x64006400, RZ, 0xfc, !PT ;  /* 0x640064000d147812 */ /* 0x000fc600078efcff */
[----:B------:R-:W-:-:S04]  /*1eb0*/  IMAD.WIDE R30, R21, 0x4, R30 ;  /* 0x00000004151e7825 */ /* 0x000fc800078e021e */
[----:B------:R-:W-:Y:S02]  /*1ec0*/  HADD2 R13, R20, R9 ;  /* 0x00000009140d7230 */ /* 0x000fe40000000000 */
[----:B------:R-:W2:Y:S01]  /*1ed0*/  LDG.E.128.CONSTANT R20, desc[UR10][R30.64] ;  /* 0x0000000a1e147981 */ /* 0x000ea2000c1e9d00 */
[----:B------:R-:W-:-:S04]  /*1ee0*/  LOP3.LUT R45, R45, 0xf000f0, RZ, 0xc0, !PT ;  /* 0x00f000f02d2d7812 */ /* 0x000fc800078ec0ff */
[----:B------:R-:W-:Y:S02]  /*1ef0*/  LOP3.LUT R45, R45, 0x64006400, RZ, 0xfc, !PT ;  /* 0x640064002d2d7812 */ /* 0x000fe400078efcff */
[----:B------:R-:W-:-:S03]  /*1f00*/  LOP3.LUT R40, R40, 0xf000f0, RZ, 0xc0, !PT ;  /* 0x00f000f028287812 */ /* 0x000fc600078ec0ff */
[----:B------:R-:W-:Y:S01]  /*1f10*/  HFMA2 R45, R45, 0.0625, 0.0625, R6 ;  /* 0x2c002c002d2d7831 */ /* 0x000fe20000000006 */
[----:B------:R-:W-:Y:S01]  /*1f20*/  LOP3.LUT R12, R12, 0xf000f0, RZ, 0xc0, !PT ;  /* 0x00f000f00c0c7812 */ /* 0x000fe200078ec0ff */
[----:B------:R-:W-:Y:S02]  /*1f30*/  HFMA2 R14, R13, R14, R47 ;  /* 0x0000000e0d0e7231 */ /* 0x000fe4000000002f */
[----:B------:R-:W-:Y:S02]  /*1f40*/  HFMA2 R43, R45, R19, R43 ;  /* 0x000000132d2b7231 */ /* 0x000fe4000000002b */
[----:B------:R-:W-:Y:S01]  /*1f50*/  HFMA2.MMA R41, R45, R15, R41 ;  /* 0x0000000f2d297235 */ /* 0x000fe20000000029 */
[----:B------:R-:W-:Y:S01]  /*1f60*/  HFMA2 R17, R13, R18, R17 ;  /* 0x000000120d117231 */ /* 0x000fe20000000011 */
[----:B------:R-:W-:Y:S02]  /*1f70*/  LOP3.LUT R45, R40, 0x64006400, RZ, 0xfc, !PT ;  /* 0x64006400282d7812 */ /* 0x000fe400078efcff */
[----:B------:R-:W-:-:S04]  /*1f80*/  LOP3.LUT R13, R12, 0x64006400, RZ, 0xfc, !PT ;  /* 0x640064000c0d7812 */ /* 0x000fc800078efcff */
[----:B------:R-:W-:Y:S02]  /*1f90*/  HFMA2.MMA R45, R45, 0.0625, 0.0625, R8 ;  /* 0x2c002c002d2d7835 */ /* 0x000fe40000000008 */
[----:B------:R-:W-:-:S08]  /*1fa0*/  HFMA2.MMA R13, R13, 0.0625, 0.0625, R0 ;  /* 0x2c002c000d0d7835 */ /* 0x000fd00000000000 */
[-C--:B------:R-:W-:Y:S01]  /*1fb0*/  HFMA2 R42, R45, R15.reuse, R42 ;  /* 0x0000000f2d2a7231 */ /* 0x080fe2000000002a */
[-C--:B------:R-:W-:Y:S01]  /*1fc0*/  HFMA2.MMA R40, R13, R19.reuse, R17 ;  /* 0x000000130d287235 */ /* 0x080fe20000000011 */
[----:B------:R-:W-:Y:S02]  /*1fd0*/  HFMA2 R18, R13, R15, R14 ;  /* 0x0000000f0d127231 */ /* 0x000fe4000000000e */
[----:B------:R-:W0:Y:S01]  /*1fe0*/  LDS.128 R12, [UR6+0x30] ;  /* 0x00003006ff0c7984 */ /* 0x000e220008000c00 */
[-C--:B------:R-:W-:Y:S02]  /*1ff0*/  HFMA2.MMA R37, R37, R19.reuse, R44 ;  /* 0x0000001325257235 */ /* 0x080fe4000000002c */
[----:B------:R-:W-:Y:S01]  /*2000*/  HFMA2.MMA R46, R45, R19, R46 ;  /* 0x000000132d2e7235 */ /* 0x000fe2000000002e */
[-C--:B------:R-:W-:Y:S02]  /*2010*/  HFMA2 R36, R18, R2.reuse, R36 ;  /* 0x0000000212247231 */ /* 0x080fe40000000024 */
[----:B------:R-:W1:Y:S01]  /*2020*/  LDS.128 R16, [UR6+0x130] ;  /* 0x00013006ff107984 */ /* 0x000e620008000c00 */
[----:B------:R-:W-:-:S02]  /*2030*/  HFMA2 R35, R40, R2, R35 ;  /* 0x0000000228237231 */ /* 0x000fc40000000023 */
[----:B------:R-:W-:Y:S02]  /*2040*/  HFMA2.MMA R29, R37, R24, R29 ;  /* 0x00000018251d7235 */ /* 0x000fe4000000001d */
[-C--:B------:R-:W-:Y:S01]  /*2050*/  HFMA2.MMA R37, R46, R10.reuse, R34 ;  /* 0x0000000a2e257235 */ /* 0x080fe20000000022 */
[-C--:B------:R-:W-:Y:S02]  /*2060*/  HFMA2 R39, R41, R11.reuse, R39 ;  /* 0x0000000b29277231 */ /* 0x080fe40000000027 */
[----:B------:R-:W-:Y:S01]  /*2070*/  HFMA2 R32, R43, R11, R32 ;  /* 0x0000000b2b207231 */ /* 0x000fe20000000020 */
[----:B------:R-:W-:Y:S01]  /*2080*/  HFMA2.MMA R38, R42, R10, R38 ;  /* 0x0000000a2a267235 */ /* 0x000fe20000000026 */
[----:B------:R-:W-:-:S04]  /*2090*/  UIADD3 UR4, UR4, 0x20, URZ ;  /* 0x0000002004047890 */ /* 0x000fc8000fffe03f */
[----:B------:R-:W-:-:S06]  /*20a0*/  UISETP.GE.AND UP0, UPT, UR4, UR9, UPT ;  /* 0x000000090400728c */ /* 0x000fcc000bf06270 */
[----:B------:R-:W-:Y:S01]  /*20b0*/  PLOP3.LUT P0, PT, PT, PT, UP0, 0x80, 0x0 ;  /* 0x000000000000781c */ /* 0x000fe20003f0f008 */
[----:B------:R-:W-:Y:S02]  /*20c0*/  UIADD3 UR6, UR6, 0x40, URZ ;  /* 0x0000004006067890 */ /* 0x000fe4000fffe03f */
[----:B------:R-:W-:Y:S01]  /*20d0*/  UIADD3 UR5, UR5, 0x20, URZ ;  /* 0x0000002005057890 */ /* 0x000fe2000fffe03f */
[C---:B--2---:R-:W-:Y:S02]  /*20e0*/  LOP3.LUT R34, R20.reuse, 0xf000f, RZ, 0xc0, !PT ;  /* 0x000f000f14227812 */ /* 0x044fe400078ec0ff */
[----:B------:R-:W-:Y:S02]  /*20f0*/  LOP3.LUT R40, R20, 0xf000f0, RZ, 0xc0, !PT ;  /* 0x00f000f014287812 */ /* 0x000fe400078ec0ff */
[----:B------:R-:W-:Y:S02]  /*2100*/  LOP3.LUT R34, R34, 0x64006400, RZ, 0xfc, !PT ;  /* 0x6400640022227812 */ /* 0x000fe400078efcff */
[----:B------:R-:W-:-:S02]  /*2110*/  LOP3.LUT R41, R40, 0x64006400, RZ, 0xfc, !PT ;  /* 0x6400640028297812 */ /* 0x000fc400078efcff */
[----:B------:R-:W-:Y:S01]  /*2120*/  SHF.R.U32.HI R20, RZ, 0x8, R20 ;  /* 0x00000008ff147819 */ /* 0x000fe20000011614 */
[----:B------:R-:W-:-:S03]  /*2130*/  HADD2 R34, R34, R3 ;  /* 0x0000000322227230 */ /* 0x000fc60000000000 */
[----:B------:R-:W-:Y:S01]  /*2140*/  HFMA2.MMA R43, R41, 0.0625, 0.0625, R4 ;  /* 0x2c002c00292b7835 */ /* 0x000fe20000000004 */
[----:B------:R-:W-:Y:S01]  /*2150*/  LOP3.LUT R40, R20, 0xf000f, RZ, 0xc0, !PT ;  /* 0x000f000f14287812 */ /* 0x000fe200078ec0ff */
[----:B0-----:R-:W-:-:S03]  /*2160*/  HFMA2 R44, R34, R12, RZ.H0_H0 ;  /* 0x0000000c222c7231 */ /* 0x001fc600000400ff */
[----:B------:R-:W-:-:S03]  /*2170*/  LOP3.LUT R40, R40, 0x64006400, RZ, 0xfc, !PT ;  /* 0x6400640028287812 */ /* 0x000fc600078efcff */
[----:B------:R-:W-:Y:S02]  /*2180*/  HFMA2.MMA R44, R43, R13, R44 ;  /* 0x0000000d2b2c7235 */ /* 0x000fe4000000002c */
[----:B------:R-:W-:Y:S01]  /*2190*/  HADD2 R42, R40, R3 ;  /* 0x00000003282a7230 */ /* 0x000fe20000000000 */
[----:B------:R-:W-:-:S04]  /*21a0*/  LOP3.LUT R20, R20, 0xf000f0, RZ, 0xc0, !PT ;  /* 0x00f000f014147812 */ /* 0x000fc800078ec0ff */
[----:B------:R-:W-:Y:S01]  /*21b0*/  LOP3.LUT R41, R20, 0x64006400, RZ, 0xfc, !PT ;  /* 0x6400640014297812 */ /* 0x000fe200078efcff */
[----:B------:R-:W-:Y:S02]  /*21c0*/  HFMA2.MMA R44, R42, R14, R44 ;  /* 0x0000000e2a2c7235 */ /* 0x000fe4000000002c */
[----:B-1----:R-:W-:Y:S02]  /*21d0*/  HFMA2.MMA R34, R34, R16, RZ ;  /* 0x0000001022227235 */ /* 0x002fe400000000ff */
[----:B------:R-:W-:-:S06]  /*21e0*/  HFMA2 R20, R41, 0.0625, 0.0625, R4 ;  /* 0x2c002c0029147831 */ /* 0x000fcc0000000004 */
[----:B------:R-:W-:-:S04]  /*21f0*/  HFMA2 R44, R20, R15, R44 ;  /* 0x0000000f142c7231 */ /* 0x000fc8000000002c */
[----:B------:R-:W-:Y:S01]  /*2200*/  HFMA2 R33, R44, R24, R33 ;  /* 0x000000182c217231 */ /* 0x000fe20000000021 */
[----:B------:R-:W-:Y:S01]  /*2210*/  HFMA2.MMA R44, R43, R17, R34 ;  /* 0x000000112b2c7235 */ /* 0x000fe20000000022 */
[----:B------:R-:W-:-:S04]  /*2220*/  LOP3.LUT R34, R21, 0xf000f, RZ, 0xc0, !PT ;  /* 0x000f000f15227812 */ /* 0x000fc800078ec0ff */
[----:B------:R-:W-:Y:S02]  /*2230*/  LOP3.LUT R34, R34, 0x64006400, RZ, 0xfc, !PT ;  /* 0x6400640022227812 */ /* 0x000fe400078efcff */
[----:B------:R-:W-:-:S03]  /*2240*/  LOP3.LUT R40, R21, 0xf000f0, RZ, 0xc0, !PT ;  /* 0x00f000f015287812 */ /* 0x000fc600078ec0ff */
[----:B------:R-:W-:Y:S01]  /*2250*/  HADD2 R34, R34, R5 ;  /* 0x0000000522227230 */ /* 0x000fe20000000000 */
[----:B------:R-:W-:-:S05]  /*2260*/  LOP3.LUT R41, R40, 0x64006400, RZ, 0xfc, !PT ;  /* 0x6400640028297812 */ /* 0x000fca00078efcff */
[----:B------:R-:W-:Y:S01]  /*2270*/  HFMA2.MMA R43, R34, R12, RZ ;  /* 0x0000000c222b7235 */ /* 0x000fe200000000ff */
[----:B------:R-:W-:Y:S02]  /*2280*/  HFMA2 R40, R41, 0.0625, 0.0625, R6 ;  /* 0x2c002c0029287831 */ /* 0x000fe40000000006 */
[----:B------:R-:W-:Y:S01]  /*2290*/  HFMA2 R34, R34, R16, RZ.H0_H0 ;  /* 0x0000001022227231 */ /* 0x000fe200000400ff */
[----:B------:R-:W-:-:S04]  /*22a0*/  MOV R41, UR8 ;  /* 0x0000000800297c02 */ /* 0x000fc80008000f00 */
[----:B------:R-:W-:Y:S01]  /*22b0*/  HFMA2.MMA R43, R40, R13, R43 ;  /* 0x0000000d282b7235 */ /* 0x000fe2000000002b */
[----:B------:R-:W-:Y:S01]  /*22c0*/  HFMA2 R40, R40, R17, R34 ;  /* 0x0000001128287231 */ /* 0x000fe20000000022 */
[----:B------:R-:W-:Y:S01]  /*22d0*/  LOP3.LUT R34, R22, 0xf000f, RZ, 0xc0, !PT ;  /* 0x000f000f16227812 */ /* 0x000fe200078ec0ff */
[----:B------:R-:W-:-:S03]  /*22e0*/  IMAD.WIDE R30, R41, 0x4, R30 ;  /* 0x00000004291e7825 */ /* 0x000fc600078e021e */
[----:B------:R-:W-:Y:S02]  /*22f0*/  LOP3.LUT R34, R34, 0x64006400, RZ, 0xfc, !PT ;  /* 0x6400640022227812 */ /* 0x000fe400078efcff */
[----:B------:R-:W-:-:S03]  /*2300*/  LOP3.LUT R41, R22, 0xf000f0, RZ, 0xc0, !PT ;  /* 0x00f000f016297812 */ /* 0x000fc600078ec0ff */
[----:B------:R-:W-:Y:S01]  /*2310*/  HADD2 R34, R34, R7 ;  /* 0x0000000722227230 */ /* 0x000fe20000000000 */
[----:B------:R-:W-:Y:S01]  /*2320*/  LOP3.LUT R41, R41, 0x64006400, RZ, 0xfc, !PT ;  /* 0x6400640029297812 */ /* 0x000fe200078efcff */
[----:B------:R-:W-:-:S04]  /*2330*/  HFMA2.MMA R42, R42, R18, R44 ;  /* 0x000000122a2a7235 */ /* 0x000fc8000000002c */
[----:B------:R-:W-:Y:S01]  /*2340*/  HFMA2.MMA R48, R34, R12, RZ ;  /* 0x0000000c22307235 */ /* 0x000fe200000000ff */
[----:B------:R-:W-:Y:S02]  /*2350*/  HFMA2 R41, R41, 0.0625, 0.0625, R8 ;  /* 0x2c002c0029297831 */ /* 0x000fe40000000008 */
[----:B------:R-:W-:Y:S01]  /*2360*/  HFMA2 R44, R34, R16, RZ.H0_H0 ;  /* 0x00000010222c7231 */ /* 0x000fe200000400ff */
[----:B------:R-:W-:-:S03]  /*2370*/  LOP3.LUT R34, R23, 0xf000f, RZ, 0xc0, !PT ;  /* 0x000f000f17227812 */ /* 0x000fc600078ec0ff */
[----:B------:R-:W-:Y:S01]  /*2380*/  HFMA2 R44, R41, R17, R44 ;  /* 0x00000011292c7231 */ /* 0x000fe2000000002c */
[----:B------:R-:W-:Y:S01]  /*2390*/  HFMA2.MMA R48, R41, R13, R48 ;  /* 0x0000000d29307235 */ /* 0x000fe20000000030 */
[----:B------:R-:W-:Y:S02]  /*23a0*/  LOP3.LUT R41, R23, 0xf000f0, RZ, 0xc0, !PT ;  /* 0x00f000f017297812 */ /* 0x000fe400078ec0ff */
[----:B------:R-:W-:Y:S02]  /*23b0*/  LOP3.LUT R34, R34, 0x64006400, RZ, 0xfc, !PT ;  /* 0x6400640022227812 */ /* 0x000fe400078efcff */
[----:B------:R-:W-:-:S03]  /*23c0*/  LOP3.LUT R41, R41, 0x64006400, RZ, 0xfc, !PT ;  /* 0x6400640029297812 */ /* 0x000fc600078efcff */
[----:B------:R-:W-:-:S03]  /*23d0*/  HADD2 R34, R34, R9 ;  /* 0x0000000922227230 */ /* 0x000fc60000000000 */
[----:B------:R-:W-:Y:S01]  /*23e0*/  HFMA2.MMA R41, R41, 0.0625, 0.0625, R0 ;  /* 0x2c002c0029297835 */ /* 0x000fe20000000000 */
[----:B------:R-:W-:Y:S01]  /*23f0*/  HFMA2 R47, R34, R12, RZ.H0_H0 ;  /* 0x0000000c222f7231 */ /* 0x000fe200000400ff */
[----:B------:R-:W-:Y:S02]  /*2400*/  SHF.R.U32.HI R45, RZ, 0x8, R22 ;  /* 0x00000008ff2d7819 */ /* 0x000fe40000011616 */
[----:B------:R-:W-:-:S04]  /*2410*/  SHF.R.U32.HI R21, RZ, 0x8, R21 ;  /* 0x00000008ff157819 */ /* 0x000fc80000011615 */
[----:B------:R-:W-:Y:S01]  /*2420*/  HFMA2.MMA R47, R41, R13, R47 ;  /* 0x0000000d292f7235 */ /* 0x000fe2000000002f */
[----:B------:R-:W-:Y:S02]  /*2430*/  LOP3.LUT R13, R45, 0xf000f, RZ, 0xc0, !PT ;  /* 0x000f000f2d0d7812 */ /* 0x000fe400078ec0ff */
[----:B------:R-:W-:Y:S02]  /*2440*/  LOP3.LUT R12, R21, 0xf000f, RZ, 0xc0, !PT ;  /* 0x000f000f150c7812 */ /* 0x000fe400078ec0ff */
[----:B------:R-:W-:Y:S02]  /*2450*/  LOP3.LUT R22, R13, 0x64006400, RZ, 0xfc, !PT ;  /* 0x640064000d167812 */ /* 0x000fe400078efcff */
[----:B------:R-:W-:Y:S02]  /*2460*/  LOP3.LUT R12, R12, 0x64006400, RZ, 0xfc, !PT ;  /* 0x640064000c0c7812 */ /* 0x000fe400078efcff */
[----:B------:R-:W-:Y:S02]  /*2470*/  SHF.R.U32.HI R23, RZ, 0x8, R23 ;  /* 0x00000008ff177819 */ /* 0x000fe40000011617 */
[----:B------:R-:W-:Y:S01]  /*2480*/  HFMA2.MMA R22, R22, 1, 1, R7 ;  /* 0x3c003c0016167835 */ /* 0x000fe20000000007 */
[----:B------:R-:W-:Y:S01]  /*2490*/  HADD2 R12, R12, R5 ;  /* 0x000000050c0c7230 */ /* 0x000fe20000000000 */
[----:B------:R-:W-:-:S03]  /*24a0*/  LOP3.LUT R13, R23, 0xf000f, RZ, 0xc0, !PT ;  /* 0x000f000f170d7812 */ /* 0x000fc600078ec0ff */
[----:B------:R-:W-:Y:S01]  /*24b0*/  HFMA2 R46, R12, R14, R43 ;  /* 0x0000000e0c2e7231 */ /* 0x000fe2000000002b */
[----:B------:R-:W-:Y:S02]  /*24c0*/  LOP3.LUT R21, R21, 0xf000f0, RZ, 0xc0, !PT ;  /* 0x00f000f015157812 */ /* 0x000fe400078ec0ff */
[----:B------:R-:W-:Y:S01]  /*24d0*/  HFMA2.MMA R43, R22, R14, R48 ;  /* 0x0000000e162b7235 */ /* 0x000fe20000000030 */
[----:B------:R-:W-:Y:S02]  /*24e0*/  LOP3.LUT R48, R13, 0x64006400, RZ, 0xfc, !PT ;  /* 0x640064000d307812 */ /* 0x000fe400078efcff */
[----:B------:R-:W-:-:S03]  /*24f0*/  LOP3.LUT R21, R21, 0x64006400, RZ, 0xfc, !PT ;  /* 0x6400640015157812 */ /* 0x000fc600078efcff */
[----:B------:R-:W-:Y:S01]  /*2500*/  HADD2 R13, R48, R9 ;  /* 0x00000009300d7230 */ /* 0x000fe20000000000 */
[----:B------:R-:W-:Y:S02]  /*2510*/  LOP3.LUT R45, R45, 0xf000f0, RZ, 0xc0, !PT ;  /* 0x00f000f02d2d7812 */ /* 0x000fe400078ec0ff */
[----:B------:R-:W-:Y:S01]  /*2520*/  LOP3.LUT R23, R23, 0xf000f0, RZ, 0xc0, !PT ;  /* 0x00f000f017177812 */ /* 0x000fe200078ec0ff */
[----:B------:R-:W-:Y:S01]  /*2530*/  HFMA2 R47, R13, R14, R47 ;  /* 0x0000000e0d2f7231 */ /* 0x000fe2000000002f */
[----:B------:R-:W-:Y:S01]  /*2540*/  HFMA2.MMA R14, R21, 0.0625, 0.0625, R6 ;  /* 0x2c002c00150e7835 */ /* 0x000fe20000000006 */
[----:B------:R-:W-:Y:S02]  /*2550*/  LOP3.LUT R21, R45, 0x64006400, RZ, 0xfc, !PT ;  /* 0x640064002d157812 */ /* 0x000fe400078efcff */
[----:B------:R-:W-:Y:S01]  /*2560*/  LOP3.LUT R23, R23, 0x64006400, RZ, 0xfc, !PT ;  /* 0x6400640017177812 */ /* 0x000fe200078efcff */
[----:B------:R-:W-:Y:S02]  /*2570*/  HFMA2.MMA R16, R34, R16, RZ ;  /* 0x0000001022107235 */ /* 0x000fe400000000ff */
[----:B------:R-:W-:-:S02]  /*2580*/  HFMA2.MMA R44, R22, R18, R44 ;  /* 0x00000012162c7235 */ /* 0x000fc4000000002c */
[----:B------:R-:W-:Y:S02]  /*2590*/  HFMA2.MMA R21, R21, 0.0625, 0.0625, R8 ;  /* 0x2c002c0015157835 */ /* 0x000fe40000000008 */
[----:B------:R-:W-:Y:S01]  /*25a0*/  HFMA2.MMA R23, R23, 0.0625, 0.0625, R0 ;  /* 0x2c002c0017177835 */ /* 0x000fe20000000000 */
[-C--:B------:R-:W-:Y:S01]  /*25b0*/  HFMA2 R40, R12, R18.reuse, R40 ;  /* 0x000000120c287231 */ /* 0x080fe20000000028 */
[-C--:B------:R-:W-:Y:S02]  /*25c0*/  HFMA2.MMA R12, R20, R19.reuse, R42 ;  /* 0x00000013140c7235 */ /* 0x080fe4000000002a */
[----:B------:R-:W-:Y:S02]  /*25d0*/  HFMA2 R16, R41, R17, R16 ;  /* 0x0000001129107231 */ /* 0x000fe40000000010 */
[----:B------:R-:W-:Y:S01]  /*25e0*/  HFMA2.MMA R44, R21, R19, R44 ;  /* 0x00000013152c7235 */ /* 0x000fe2000000002c */
[----:B------:R-:W-:Y:S02]  /*25f0*/  HFMA2 R46, R14, R15, R46 ;  /* 0x0000000f0e2e7231 */ /* 0x000fe4000000002e */
[----:B------:R-:W-:-:S02]  /*2600*/  HFMA2 R13, R13, R18, R16 ;  /* 0x000000120d0d7231 */ /* 0x000fc40000000010 */
[-C--:B------:R-:W-:Y:S02]  /*2610*/  HFMA2 R47, R23, R15.reuse, R47 ;  /* 0x0000000f172f7231 */ /* 0x080fe4000000002f */
[----:B------:R-:W-:Y:S02]  /*2620*/  HFMA2 R43, R21, R15, R43 ;  /* 0x0000000f152b7231 */ /* 0x000fe4000000002b */
[-C--:B------:R-:W-:Y:S02]  /*2630*/  HFMA2 R16, R14, R19.reuse, R40 ;  /* 0x000000130e107231 */ /* 0x080fe40000000028 */
[----:B------:R-:W-:Y:S01]  /*2640*/  HFMA2 R13, R23, R19, R13 ;  /* 0x00000013170d7231 */ /* 0x000fe2000000000d */
[----:B------:R-:W-:Y:S02]  /*2650*/  HFMA2.MMA R34, R46, R11, R39 ;  /* 0x0000000b2e227235 */ /* 0x000fe40000000027 */
[----:B------:R-:W-:Y:S02]  /*2660*/  HFMA2.MMA R41, R47, R2, R36 ;  /* 0x000000022f297235 */ /* 0x000fe40000000024 */
[----:B------:R-:W-:-:S02]  /*2670*/  HFMA2.MMA R29, R12, R24, R29 ;  /* 0x000000180c1d7235 */ /* 0x000fc4000000001d */
[----:B------:R-:W-:Y:S01]  /*2680*/  HFMA2.MMA R37, R44, R10, R37 ;  /* 0x0000000a2c257235 */ /* 0x000fe20000000025 */
[----:B------:R-:W-:Y:S02]  /*2690*/  HFMA2 R43, R43, R10, R38 ;  /* 0x0000000a2b2b7231 */ /* 0x000fe40000000026 */
[----:B------:R-:W-:Y:S02]  /*26a0*/  HFMA2 R32, R16, R11, R32 ;  /* 0x0000000b10207231 */ /* 0x000fe40000000020 */
[----:B------:R-:W-:Y:S01]  /*26b0*/  HFMA2 R35, R13, R2, R35 ;  /* 0x000000020d237231 */ /* 0x000fe20000000023 */
[----:B------:R-:W-:Y:S06]  /*26c0*/  @!P0 BRA `(.L_x_1515) ;  /* 0xffffffe4001c8947 */ /* 0x000fec000383ffff */
.L_x_1513:
        /* <DEDUP_REMOVED lines=20> */
.L_x_1519:
[----:B------:R-:W0:Y:S02]  /*2810*/  LDS R4, [R0] ;  /* 0x0000000000047984 */ /* 0x000e240000000800 */
[----:B0-----:R-:W-:-:S10]  /*2820*/  HFMA2.MMA R5, R4, 1, 1, R33 ;  /* 0x3c003c0004057835 */ /* 0x001fd40000000021 */
[----:B------:R-:W0:Y:S02]  /*2830*/  ATOMS.CAST.SPIN R5, [R0], R4, R5 ;  /* 0x000000040005738d */ /* 0x000e240001800005 */
[----:B0-----:R-:W-:-:S13]  /*2840*/  ISETP.EQ.U32.AND P0, PT, R5, 0x1, PT ;  /* 0x000000010500780c */ /* 0x001fda0003f02070 */
[----:B------:R-:W-:Y:S05]  /*2850*/  @!P0 BRA `(.L_x_1519) ;  /* 0xfffffffc00ec8947 */ /* 0x000fea000383ffff */
[----:B------:R-:W-:Y:S05]  /*2860*/  BRA `(.L_x_1517) ;  /* 0x00000000000c7947 */ /* 0x000fea0003800000 */
.L_x_1518:
[----:B------:R-:W2:Y:S02]  /*2870*/  LD.E R0, desc[UR10][R6.64] ;  /* 0x0000000a06007980 */ /* 0x000ea4000c101900 */
[----:B--2---:R-:W-:-:S05]  /*2880*/  IADD3 R5, R33, R0, RZ ;  /* 0x0000000021057210 */ /* 0x004fca0007ffe0ff */
[----:B------:R0:W-:Y:S02]  /*2890*/  ST.E desc[UR10][R6.64], R5 ;  /* 0x0000000506007985 */ /* 0x0001e4000c10190a */
.L_x_1517:
[----:B------:R-:W-:Y:S05]  /*28a0*/  BSYNC B0 ;  /* 0x0000000000007941 */ /* 0x000fea0003800000 */
.L_x_1516:
        /* <DEDUP_REMOVED lines=9> */
.L_x_1524:
[----:B------:R-:W0:Y:S02]  /*2940*/  LDS R4, [R0+0x4] ;  /* 0x0000040000047984 */ /* 0x000e240000000800 */
[----:B0-----:R-:W-:-:S06]  /*2950*/  HADD2 R5, R4, R43 ;  /* 0x0000002b04057230 */ /* 0x001fcc0000000000 */
[----:B------:R-:W0:Y:S02]  /*2960*/  ATOMS.CAST.SPIN R5, [R0+0x4], R4, R5 ;  /* 0x000004040005738d */ /* 0x000e240001800005 */
[----:B0-----:R-:W-:-:S13]  /*2970*/  ISETP.EQ.U32.AND P0, PT, R5, 0x1, PT ;  /* 0x000000010500780c */ /* 0x001fda0003f02070 */
[----:B------:R-:W-:Y:S05]  /*2980*/  @!P0 BRA `(.L_x_1524) ;  /* 0xfffffffc00ec8947 */ /* 0x000fea000383ffff */
[----:B------:R-:W-:Y:S05]  /*2990*/  BSYNC B1 ;  /* 0x0000000000017941 */ /* 0x000fea0003800000 */
.L_x_1523:
[----:B------:R-:W-:Y:S05]  /*29a0*/  BRA `(.L_x_1521) ;  /* 0x00000000000c7947 */ /* 0x000fea0003800000 */
.L_x_1522:
[----:B------:R-:W0:Y:S02]  /*29b0*/  LD.E R0, desc[UR10][R6.64+0x4] ;  /* 0x0000040a06007980 */ /* 0x000e24000c101900 */
[----:B0-----:R-:W-:-:S05]  /*29c0*/  IMAD.IADD R5, R43, 0x1, R0 ;  /* 0x000000012b057824 */ /* 0x001fca00078e0200 */
[----:B------:R1:W-:Y:S02]  /*29d0*/  ST.E desc[UR10][R6.64+0x4], R5 ;  /* 0x0000040506007985 */ /* 0x0003e4000c10190a */
.L_x_1521:
[----:B------:R-:W-:Y:S05]  /*29e0*/  BSYNC B0 ;  /* 0x0000000000007941 */ /* 0x000fea0003800000 */
.L_x_1520:
        /* <DEDUP_REMOVED lines=16> */
.L_x_1528:
[----:B------:R-:W0:Y:S02]  /*2af0*/  LDS R2, [R0] ;  /* 0x0000000000027984 */ /* 0x000e240000000800 */
[----:B0-----:R-:W-:-:S10]  /*2b00*/  HFMA2.MMA R3, R2, 1, 1, R29 ;  /* 0x3c003c0002037835 */ /* 0x001fd4000000001d */
[----:B------:R-:W0:Y:S02]  /*2b10*/  ATOMS.CAST.SPIN R3, [R0], R2, R3 ;  /* 0x000000020003738d */ /* 0x000e240001800003 */
[----:B0-----:R-:W-:-:S13]  /*2b20*/  ISETP.EQ.U32.AND P0, PT, R3, 0x1, PT ;  /* 0x000000010300780c */ /* 0x001fda0003f02070 */
[----:B------:R-:W-:Y:S05]  /*2b30*/  @!P0 BRA `(.L_x_1528) ;  /* 0xfffffffc00ec8947 */ /* 0x000fea000383ffff */
[----:B------:R-:W-:Y:S05]  /*2b40*/  BRA `(.L_x_1526) ;  /* 0x00000000000c7947 */ /* 0x000fea0003800000 */
.L_x_1527:
[----:B------:R-:W2:Y:S02]  /*2b50*/  LD.E R0, desc[UR10][R4.64] ;  /* 0x0000000a04007980 */ /* 0x000ea4000c101900 */
[----:B--2---:R-:W-:-:S05]  /*2b60*/  IMAD.IADD R3, R29, 0x1, R0 ;  /* 0x000000011d037824 */ /* 0x004fca00078e0200 */
[----:B------:R0:W-:Y:S02]  /*2b70*/  ST.E desc[UR10][R4.64], R3 ;  /* 0x0000000304007985 */ /* 0x0001e4000c10190a */
.L_x_1526:
[----:B------:R-:W-:Y:S05]  /*2b80*/  BSYNC B0 ;  /* 0x0000000000007941 */ /* 0x000fea0003800000 */
.L_x_1525:
[----:B------:R1:W-:Y:S02]  /*2b90*/  ATOM.E.ADD.F16x2.RN.STRONG.GPU P0, RZ, desc[UR10][R4.64+0x4], R37 ;  /* 0x0000042504ff79a2 */ /* 0x0003e4000810e1ca */
[----:B-1----:R-:W-:Y:S05]  /*2ba0*/  @P0 EXIT ;  /* 0x000000000000094d */ /* 0x002fea0003800000 */
[----:B------:R-:W1:Y:S02]  /*2bb0*/  QSPC.E.S P0, RZ, [R4+0x4] ;  /* 0x0000040004ff73aa */ /* 0x000e640000000500 */
[----:B-1----:R-:W-:Y:S05]  /*2bc0*/  @!P0 BRA `(.L_x_1529) ;  /* 0x0000000000248947 */ /* 0x002fea0003800000 */
[----:B------:R-:W-:Y:S02]  /*2bd0*/  MOV R2, R4 ;  /* 0x0000000400027202 */ /* 0x000fe40000000f00 */
[----:B------:R-:W-:Y:S02]  /*2be0*/  PRMT R37, R37, 0x5410, R35 ;  /* 0x0000541025257816 */ /* 0x000fe40000000023 */
[----:B------:R-:W-:-:S07]  /*2bf0*/  MOV R0, R2 ;  /* 0x0000000200007202 */ /* 0x000fce0000000f00 */
.L_x_1530:
[----:B------:R-:W0:Y:S02]  /*2c00*/  LDS R2, [R0+0x4] ;  /* 0x0000040000027984 */ /* 0x000e240000000800 */
[----:B0-----:R-:W-:-:S06]  /*2c10*/  HADD2 R3, R2, R37 ;  /* 0x0000002502037230 */ /* 0x001fcc0000000000 */
[----:B------:R-:W0:Y:S02]  /*2c20*/  ATOMS.CAST.SPIN R3, [R0+0x4], R2, R3 ;  /* 0x000004020003738d */ /* 0x000e240001800003 */
[----:B0-----:R-:W-:-:S13]  /*2c30*/  ISETP.EQ.U32.AND P0, PT, R3, 0x1, PT ;  /* 0x000000010300780c */ /* 0x001fda0003f02070 */
[----:B------:R-:W-:Y:S05]  /*2c40*/  @!P0 BRA `(.L_x_1530) ;  /* 0xfffffffc00ec8947 */ /* 0x000fea000383ffff */
[----:B------:R-:W-:Y:S05]  /*2c50*/  EXIT ;  /* 0x000000000000794d */ /* 0x000fea0003800000 */
.L_x_1529:
[----:B------:R-:W0:Y:S02]  /*2c60*/  LD.E R0, desc[UR10][R4.64+0x4] ;  /* 0x0000040a04007980 */ /* 0x000e24000c101900 */
[----:B0-----:R-:W-:-:S05]  /*2c70*/  IADD3 R3, R37, R0, RZ ;  /* 0x0000000025037210 */ /* 0x001fca0007ffe0ff */
[----:B------:R-:W-:Y:S01]  /*2c80*/  ST.E desc[UR10][R4.64+0x4], R3 ;  /* 0x0000040304007985 */ /* 0x000fe2000c10190a */
[----:B------:R-:W-:Y:S05]  /*2c90*/  EXIT ;  /* 0x000000000000794d */ /* 0x000fea0003800000 */
.L_x_1531:
        /* <DEDUP_REMOVED lines=14> */
.L_x_4041:


//--------------------- .text._Z28gemm_half_q_half_gptq_kernelILi1ELb0ELb0EEvPK6__halfPKjS4_S2_PS0_iiiiiPKtibS2_i --------------------------
	.section	.text._Z28gemm_half_q_half_gptq_kernelILi1ELb0ELb0EEvPK6__halfPKjS4_S2_PS0_iiiiiPKtibS2_i,"ax",@progbits
	.align	128
        .global         _Z28gemm_half_q_half_gptq_kernelILi1ELb0ELb0EEvPK6__halfPKjS4_S2_PS0_iiiiiPKtibS2_i
        .type           _Z28gemm_half_q_half_gptq_kernelILi1ELb0ELb0EEvPK6__halfPKjS4_S2_PS0_iiiiiPKtibS2_i,@function
        .size           _Z28gemm_half_q_half_gptq_kernelILi1ELb0ELb0EEvPK6__halfPKjS4_S2_PS0_iiiiiPKtibS2_i,(.L_x_4042 - _Z28gemm_half_q_half_gptq_kernelILi1ELb0ELb0EEvPK6__halfPKjS4_S2_PS0_iiiiiPKtibS2_i)
        .other          _Z28gemm_half_q_half_gptq_kernelILi1ELb0ELb0EEvPK6__halfPKjS4_S2_PS0_iiiiiPKtibS2_i,@"STO_CUDA_ENTRY STV_DEFAULT"
_Z28gemm_half_q_half_gptq_kernelILi1ELb0ELb0EEvPK6__halfPKjS4_S2_PS0_iiiiiPKtibS2_i:
.text._Z28gemm_half_q_half_gptq_kernelILi1ELb0ELb0EEvPK6__halfPKjS4_S2_PS0_iiiiiPKtibS2_i:
        /* <DEDUP_REMOVED lines=44> */
.L_x_1533:
[----:B------:R-:W-:Y:S05]  /*02c0*/  BSYNC B0 ;  /* 0x0000000000007941 */ /* 0x000fea0003800000 */
.L_x_1532:
        /* <DEDUP_REMOVED lines=108> */
.L_x_1536:
        /* <DEDUP_REMOVED lines=51> */
.L_x_1535:
        /* <DEDUP_REMOVED lines=308> */
.L_x_1534:
        /* <DEDUP_REMOVED lines=18> */
.L_x_1540:
[----:B------:R-:W0:Y:S02]  /*2120*/  LDS R2, [R0] ;  /* 0x0000000000027984 */ /* 0x000e240000000800 */
[----:B0-----:R-:W-:-:S10]  /*2130*/  HFMA2.MMA R3, R2, 1, 1, R31 ;  /* 0x3c003c0002037835 */ /* 0x001fd4000000001f */
[----:B------:R-:W0:Y:S02]  /*2140*/  ATOMS.CAST.SPIN R3, [R0], R2, R3 ;  /* 0x000000020003738d */ /* 0x000e240001800003 */
[----:B0-----:R-:W-:-:S13]  /*2150*/  ISETP.EQ.U32.AND P0, PT, R3, 0x1, PT ;  /* 0x000000010300780c */ /* 0x001fda0003f02070 */
[----:B------:R-:W-:Y:S05]  /*2160*/  @!P0 BRA `(.L_x_1540) ;  /* 0xfffffffc00ec8947 */ /* 0x000fea000383ffff */
[----:B------:R-:W-:Y:S05]  /*2170*/  BRA `(.L_x_1538) ;  /* 0x00000000000c7947 */ /* 0x000fea0003800000 */
.L_x_1539:
[----:B------:R-:W2:Y:S02]  /*2180*/  LD.E R0, desc[UR10][R4.64] ;  /* 0x0000000a04007980 */ /* 0x000ea4000c101900 */
[----:B--2---:R-:W-:-:S05]  /*2190*/  IMAD.IADD R3, R31, 0x1, R0 ;  /* 0x000000011f037824 */ /* 0x004fca00078e0200 */
[----:B------:R0:W-:Y:S02]  /*21a0*/  ST.E desc[UR10][R4.64], R3 ;  /* 0x0000000304007985 */ /* 0x0001e4000c10190a */
.L_x_1538:
[----:B------:R-:W-:Y:S05]  /*21b0*/  BSYNC B0 ;  /* 0x0000000000007941 */ /* 0x000fea0003800000 */
.L_x_1537:
[----:B------:R1:W-:Y:S02]  /*21c0*/  ATOM.E.ADD.F16x2.RN.STRONG.GPU P0, RZ, desc[UR10][R4.64+0x4], R29 ;  /* 0x0000041d04ff79a2 */ /* 0x0003e4000810e1ca */
[----:B-1----:R-:W-:Y:S05]  /*21d0*/  @P0 EXIT ;  /* 0x000000000000094d */ /* 0x002fea0003800000 */
[----:B------:R-:W1:Y:S02]  /*21e0*/  QSPC.E.S P0, RZ, [R4+0x4] ;  /* 0x0000040004ff73aa */ /* 0x000e640000000500 */
[----:B-1----:R-:W-:Y:S05]  /*21f0*/  @!P0 BRA `(.L_x_1541) ;  /* 0x0000000000248947 */ /* 0x002fea0003800000 */
[----:B------:R-:W-:Y:S01]  /*2200*/  IMAD.MOV.U32 R2, RZ, RZ, R4 ;  /* 0x000000ffff027224 */ /* 0x000fe200078e0004 */
[----:B------:R-:W-:-:S04]  /*2210*/  PRMT R29, R29, 0x5410, R30 ;  /* 0x000054101d1d7816 */ /* 0x000fc8000000001e */
[----:B------:R-:W-:-:S07]  /*2220*/  MOV R0, R2 ;  /* 0x0000000200007202 */ /* 0x000fce0000000f00 */
.L_x_1542:
[----:B------:R-:W0:Y:S02]  /*2230*/  LDS R2, [R0+0x4] ;  /* 0x0000040000027984 */ /* 0x000e240000000800 */
[----:B0-----:R-:W-:-:S06]  /*2240*/  HADD2 R3, R2, R29 ;  /* 0x0000001d02037230 */ /* 0x001fcc0000000000 */
[----:B------:R-:W0:Y:S02]  /*2250*/  ATOMS.CAST.SPIN R3, [R0+0x4], R2, R3 ;  /* 0x000004020003738d */ /* 0x000e240001800003 */
[----:B0-----:R-:W-:-:S13]  /*2260*/  ISETP.EQ.U32.AND P0, PT, R3, 0x1, PT ;  /* 0x000000010300780c */ /* 0x001fda0003f02070 */
[----:B------:R-:W-:Y:S05]  /*2270*/  @!P0 BRA `(.L_x_1542) ;  /* 0xfffffffc00ec8947 */ /* 0x000fea000383ffff */
[----:B------:R-:W-:Y:S05]  /*2280*/  EXIT ;  /* 0x000000000000794d */ /* 0x000fea0003800000 */
.L_x_1541:
[----:B------:R-:W0:Y:S02]  /*2290*/  LD.E R0, desc[UR10][R4.64+0x4] ;  /* 0x0000040a04007980 */ /* 0x000e24000c101900 */
[----:B0-----:R-:W-:-:S05]  /*22a0*/  IMAD.IADD R3, R29, 0x1, R0 ;  /* 0x000000011d037824 */ /* 0x001fca00078e0200 */
[----:B------:R-:W-:Y:S01]  /*22b0*/  ST.E desc[UR10][R4.64+0x4], R3 ;  /* 0x0000040304007985 */ /* 0x000fe2000c10190a */
[----:B------:R-:W-:Y:S05]  /*22c0*/  EXIT ;  /* 0x000000000000794d */ /* 0x000fea0003800000 */
.L_x_1543:
        /* <DEDUP_REMOVED lines=11> */
.L_x_4042:


//--------------------- .text._Z23gemm_half_q_half_kernelILi8ELb1ELb1EEvPK6__halfPKjS4_S2_PS0_iiiiPKtS7_iiiiiibS2_i --------------------------
	.section	.text._Z23gemm_half_q_half_kernelILi8ELb1ELb1EEvPK6__halfPKjS4_S2_PS0_iiiiPKtS7_iiiiiibS2_i,"ax",@progbits
	.align	128
        .global         _Z23gemm_half_q_half_kernelILi8ELb1ELb1EEvPK6__halfPKjS4_S2_PS0_iiiiPKtS7_iiiiiibS2_i
        .type           _Z23gemm_half_q_half_kernelILi8ELb1ELb1EEvPK6__halfPKjS4_S2_PS0_iiiiPKtS7_iiiiiibS2_i,@function
        .size           _Z23gemm_half_q_half_kernelILi8ELb1ELb1EEvPK6__halfPKjS4_S2_PS0_iiiiPKtS7_iiiiiibS2_i,(.L_x_4043 - _Z23gemm_half_q_half_kernelILi8ELb1ELb1EEvPK6__halfPKjS4_S2_PS0_iiiiPKtS7_iiiiiibS2_i)
        .other          _Z23gemm_half_q_half_kernelILi8ELb1ELb1EEvPK6__halfPKjS4_S2_PS0_iiiiPKtS7_iiiiiibS2_i,@"STO_CUDA_ENTRY STV_DEFAULT"
_Z23gemm_half_q_half_kernelILi8ELb1ELb1EEvPK6__halfPKjS4_S2_PS0_iiiiPKtS7_iiiiiibS2_i:
.text._Z23gemm_half_q_half_kernelILi8ELb1ELb1EEvPK6__halfPKjS4_S2_PS0_iiiiPKtS7_iiiiiibS2_i:
[----:B------:R-:W0:Y:S08]  /*0000*/  LDC R1, c[0x0][0x28] ;  /* 0x00000a00ff017b82 */ /* 0x000e300000000800 */
[----:B------:R-:W1:Y:S01]  /*0010*/  LDC R17, c[0x0][0x280] ;  /* 0x0000a000ff117b82 */ /* 0x000e620000000800 */
[----:B------:R-:W-:Y:S01]  /*0020*/  ULDC.64 UR8, c[0x0][0x208] ;  /* 0x0000820000087ab9 */ /* 0x000fe20000000a00 */
[----:B0-----:R-:W-:-:S06]  /*0030*/  IADD3 R1, R1, -0x10, RZ ;  /* 0xfffffff001017810 */ /* 0x001fcc0007ffe0ff */
[----:B------:R-:W1:Y:S08]  /*0040*/  LDC.64 R2, c[0x0][0x278] ;  /* 0x00009e00ff027b82 */ /* 0x000e700000000a00 */
[----:B------:R-:W0:Y:S01]  /*0050*/  LDC.64 R4, c[0x0][0x278] ;  /* 0x00009e00ff047b82 */ /* 0x000e220000000a00 */
[----:B-1----:R-:W-:-:S05]  /*0060*/  IMAD.WIDE R2, R17, 0x2, R2 ;  /* 0x0000000211027825 */ /* 0x002fca00078e0202 */
[----:B------:R-:W2:Y:S01]  /*0070*/  LDG.E.U16 R101, desc[UR8][R2.64] ;  /* 0x0000000802657981 */ /* 0x000ea2000c1e1500 */
[----:B------:R-:W-:-:S03]  /*0080*/  IMAD.WIDE R6, R17, 0x2, R2 ;  /* 0x0000000211067825 */ /* 0x000fc600078e0202 */
[----:B0-----:R-:W2:Y:S01]  /*0090*/  LDG.E.U16 R100, desc[UR8][R4.64] ;  /* 0x0000000804647981 */ /* 0x001ea2000c1e1500 */
        /* <DEDUP_REMOVED lines=11> */
[----:B--2---:R-:W-:-:S04]  /*0150*/  LOP3.LUT R0, R99, R101, R100, 0xfe, !PT ;  /* 0x0000006563007212 */ /* 0x004fc800078efe64 */
[----:B---3--:R-:W-:-:S04]  /*0160*/  LOP3.LUT R0, R10, R97, R0, 0xfe, !PT ;  /* 0x000000610a007212 */ /* 0x008fc800078efe00 */
[----:B----4-:R-:W-:-:S04]  /*0170*/  LOP3.LUT R0, R14, R13, R0, 0xfe, !PT ;  /* 0x0000000d0e007212 */ /* 0x010fc800078efe00 */
[----:B-----5:R-:W-:-:S04]  /*0180*/  LOP3.LUT R0, R17, R0, RZ, 0xfc, !PT ;  /* 0x0000000011007212 */ /* 0x020fc800078efcff */
[----:B------:R-:W-:-:S04]  /*0190*/  PRMT R0, R0, 0x9910, RZ ;  /* 0x0000991000007816 */ /* 0x000fc800000000ff */
[----:B------:R-:W-:-:S13]  /*01a0*/  ISETP.NE.AND P0, PT, R0, RZ, PT ;  /* 0x000000ff0000720c */ /* 0x000fda0003f05270 */
[----:B------:R-:W-:Y:S05]  /*01b0*/  @!P0 EXIT ;  /* 0x000000000000894d */ /* 0x000fea0003800000 */
[----:B------:R-:W0:Y:S01]  /*01c0*/  S2R R18, SR_CTAID.Z ;  /* 0x0000000000127919 */ /* 0x000e220000002700 */
[----:B------:R-:W1:Y:S01]  /*01d0*/  LDC R17, c[0x0][0x240] ;  /* 0x00009000ff117b82 */ /* 0x000e620000000800 */
[----:B------:R-:W-:Y:S01]  /*01e0*/  BSSY B0, `(.L_x_1544) ;  /* 0x000002f000007945 */ /* 0x000fe20003800000 */
[----:B------:R-:W2:Y:S01]  /*01f0*/  S2R R19, SR_TID.X ;  /* 0x0000000000137919 */ /* 0x000ea20000002100 */
[----:B------:R-:W3:Y:S05]  /*0200*/  S2R R0, SR_CTAID.X ;  /* 0x0000000000007919 */ /* 0x000eea0000002500 */
[----:B------:R-:W4:Y:S01]  /*0210*/  S2UR UR4, SR_CTAID.Y ;  /* 0x00000000000479c3 */ /* 0x000f220000002600 */
[----:B0-----:R-:W-:Y:S01]  /*0220*/  SHF.L.U32 R98, R18, 0x6, RZ ;  /* 0x0000000612627819 */ /* 0x001fe200000006ff */
[----:B----4-:R-:W-:-:S03]  /*0230*/  USHF.L.U32 UR4, UR4, 0x3, URZ ;  /* 0x0000000304047899 */ /* 0x010fc6000800063f */
[CC--:B--2---:R-:W-:Y:S02]  /*0240*/  IADD3 R4, R98.reuse, R19.reuse, RZ ;  /* 0x0000001362047210 */ /* 0x0c4fe40007ffe0ff */
[----:B-1----:R-:W-:Y:S02]  /*0250*/  VIADDMNMX R103, R98, 0x40, R17, PT ;  /* 0x0000004062677846 */ /* 0x002fe40003800111 */
[----:B---3--:R-:W-:Y:S02]  /*0260*/  LEA R0, R0, R19, 0x6 ;  /* 0x0000001300007211 */ /* 0x008fe400078e30ff */
[----:B------:R-:W-:-:S13]  /*0270*/  ISETP.GE.AND P0, PT, R4, R103, PT ;  /* 0x000000670400720c */ /* 0x000fda0003f06270 */
[----:B------:R-:W-:Y:S05]  /*0280*/  @P0 BRA `(.L_x_1545) ;  /* 0x0000000000900947 */ /* 0x000fea0003800000 */
[----:B------:R-:W0:Y:S01]  /*0290*/  LDC.64 R2, c[0x0][0x250] ;  /* 0x00009400ff027b82 */ /* 0x000e220000000a00 */
[----:B------:R-:W-:Y:S01]  /*02a0*/  IMAD R5, R17, UR4, RZ ;  /* 0x0000000411057c24 */ /* 0x000fe2000f8e02ff */
[----:B------:R-:W-:Y:S01]  /*02b0*/  ULDC.64 UR6, c[0x0][0x210] ;  /* 0x0000840000067ab9 */ /* 0x000fe20000000a00 */
[----:B0-----:R-:W-:-:S06]  /*02c0*/  IMAD.WIDE R2, R4, 0x2, R2 ;  /* 0x0000000204027825 */ /* 0x001fcc00078e0202 */
[----:B------:R-:W2:Y:S02]  /*02d0*/  LDG.E.U16.CONSTANT R2, desc[UR8][R2.64] ;  /* 0x0000000802027981 */ /* 0x000ea4000c1e9500 */
[----:B--2---:R-:W-:-:S04]  /*02e0*/  IADD3 R6, P0, R2, R5, RZ ;  /* 0x0000000502067210 */ /* 0x004fc80007f1e0ff */
[----:B------:R-:W-:Y:S02]  /*02f0*/  LEA.HI.X.SX32 R5, R5, RZ, 0x1, P0 ;  /* 0x000000ff05057211 */ /* 0x000fe400000f0eff */
[----:B------:R-:W-:-:S04]  /*0300*/  LEA R4, P0, R6, UR6, 0x1 ;  /* 0x0000000606047c11 */ /* 0x000fc8000f8008ff */
[----:B------:R-:W-:-:S03]  /*0310*/  LEA.HI.X R5, R6, UR7, R5, 0x1, P0 ;  /* 0x0000000706057c11 */ /* 0x000fc600080f0c05 */
[C---:B------:R-:W-:Y:S02]  /*0320*/  IMAD.WIDE R6, R17.reuse, 0x2, R4 ;  /* 0x0000000211067825 */ /* 0x040fe400078e0204 */
[----:B------:R0:W2:Y:S02]  /*0330*/  LDG.E.U16.CONSTANT R4, desc[UR8][R4.64] ;  /* 0x0000000804047981 */ /* 0x0000a4000c1e9500 */
[C---:B------:R-:W-:Y:S02]  /*0340*/  IMAD.WIDE R8, R17.reuse, 0x2, R6 ;  /* 0x0000000211087825 */ /* 0x040fe400078e0206 */
[----:B------:R-:W3:Y:S02]  /*0350*/  LDG.E.U16.CONSTANT R6, desc[UR8][R6.64] ;  /* 0x0000000806067981 */ /* 0x000ee4000c1e9500 */
[C---:B------:R-:W-:Y:S02]  /*0360*/  IMAD.WIDE R10, R17.reuse, 0x2, R8 ;  /* 0x00000002110a7825 */ /* 0x040fe400078e0208 */
[----:B------:R-:W4:Y:S02]  /*0370*/  LDG.E.U16.CONSTANT R8, desc[UR8][R8.64] ;  /* 0x0000000808087981 */ /* 0x000f24000c1e9500 */
[----:B------:R-:W-:-:S02]  /*0380*/  IMAD.WIDE R12, R17, 0x2, R10 ;  /* 0x00000002110c7825 */ /* 0x000fc400078e020a */
[----:B------:R-:W5:Y:S02]  /*0390*/  LDG.E.U16.CONSTANT R10, desc[UR8][R10.64] ;  /* 0x000000080a0a7981 */ /* 0x000f64000c1e9500 */
[C---:B------:R-:W-:Y:S02]  /*03a0*/  IMAD.WIDE R2, R17.reuse, 0x2, R12 ;  /* 0x0000000211027825 */ /* 0x040fe400078e020c */
[----:B------:R-:W5:Y:S02]  /*03b0*/  LDG.E.U16.CONSTANT R12, desc[UR8][R12.64] ;  /* 0x000000080c0c7981 */ /* 0x000f64000c1e9500 */
[C---:B------:R-:W-:Y:S02]  /*03c0*/  IMAD.WIDE R14, R17.reuse, 0x2, R2 ;  /* 0x00000002110e7825 */ /* 0x040fe400078e0202 */
[----:B------:R-:W5:Y:S02]  /*03d0*/  LDG.E.U16.CONSTANT R2, desc[UR8][R2.64] ;  /* 0x0000000802027981 */ /* 0x000f64000c1e9500 */
[----:B------:R-:W-:-:S02]  /*03e0*/  IMAD.WIDE R16, R17, 0x2, R14 ;  /* 0x0000000211107825 */ /* 0x000fc400078e020e */
[----:B------:R-:W5:Y:S04]  /*03f0*/  LDG.E.U16.CONSTANT R14, desc[UR8][R14.64] ;  /* 0x000000080e0e7981 */ /* 0x000f68000c1e9500 */
[----:B------:R-:W5:Y:S01]  /*0400*/  LDG.E.U16.CONSTANT R16, desc[UR8][R16.64] ;  /* 0x0000000810107981 */ /* 0x000f62000c1e9500 */
[----:B------:R-:W1:Y:S01]  /*0410*/  S2UR UR6, SR_CgaCtaId ;  /* 0x00000000000679c3 */ /* 0x000e620000008800 */
[----:B------:R-:W-:Y:S02]  /*0420*/  UMOV UR5, 0x400 ;  /* 0x0000040000057882 */ /* 0x000fe40000000000 */
[----:B-1----:R-:W-:-:S06]  /*0430*/  ULEA UR5, UR6, UR5, 0x18 ;  /* 0x0000000506057291 */ /* 0x002fcc000f8ec03f */
[----:B0-----:R-:W-:-:S05]  /*0440*/  LEA R5, R19, UR5, 0x1 ;  /* 0x0000000513057c11 */ /* 0x001fca000f8e08ff */
        /* <DEDUP_REMOVED lines=8> */
.L_x_1545:
[----:B------:R-:W-:Y:S05]  /*04d0*/  BSYNC B0 ;  /* 0x0000000000007941 */ /* 0x000fea0003800000 */
.L_x_1544:
[----:B------:R-:W-:Y:S01]  /*04e0*/  ULDC UR5, c[0x0][0x23c] ;  /* 0x00008f0000057ab9 */ /* 0x000fe20000000800 */
[----:B------:R-:W-:Y:S02]  /*04f0*/  SHF.L.U32 R17, R0, 0x2, RZ ;  /* 0x0000000200117819 */ /* 0x000fe400000006ff */
[----:B------:R-:W-:-:S04]  /*0500*/  MOV R102, UR5 ;  /* 0x0000000500667c02 */ /* 0x000fc80008000f00 */
[----:B------:R-:W-:-:S13]  /*0510*/  ISETP.GE.AND P0, PT, R17, R102, PT ;  /* 0x000000661100720c */ /* 0x000fda0003f06270 */
[----:B------:R-:W-:Y:S05]  /*0520*/  @P0 EXIT ;  /* 0x000000000000094d */ /* 0x000fea0003800000 */
[----:B0-----:R-:W0:Y:S01]  /*0530*/  LDC.64 R2, c[0x0][0x248] ;  /* 0x00009200ff027b82 */ /* 0x001e220000000a00 */
[----:B------:R-:W-:Y:S01]  /*0540*/  SHF.L.U32 R23, R18, 0x7, RZ ;  /* 0x0000000712177819 */ /* 0x000fe200000006ff */
[----:B------:R-:W-:-:S04]  /*0550*/  ULDC.U8 UR5, c[0x0][0x270] ;  /* 0x00009c0000057ab9 */ /* 0x000fc80000000000 */
[----:B0-----:R-:W-:-:S05]  /*0560*/  IMAD.WIDE R22, R23, 0x2, R2 ;  /* 0x0000000217167825 */ /* 0x001fca00078e0202 */
[----:B------:R0:W5:Y:S01]  /*0570*/  LDG.E.U16.CONSTANT R95, desc[UR8][R22.64+0x2] ;  /* 0x00000208165f7981 */ /* 0x000162000c1e9500 */
[----:B------:R-:W-:Y:S01]  /*0580*/  UPRMT UR5, UR5, 0x8880, URZ ;  /* 0x0000888005057896 */ /* 0x000fe2000800003f */
[----:B------:R-:W-:-:S05]  /*0590*/  ISETP.GE.AND P0, PT, R98, R103, PT ;  /* 0x000000676200720c */ /* 0x000fca0003f06270 */
[----:B------:R-:W-:-:S04]  /*05a0*/  ISETP.NE.AND P1, PT, RZ, UR5, PT ;  /* 0x00000005ff007c0c */ /* 0x000fc8000bf25270 */
[----:B------:R-:W-:-:S13]  /*05b0*/  ISETP.NE.OR P1, PT, R18, RZ, !P1 ;  /* 0x000000ff1200720c */ /* 0x000fda0004f25670 */
[----:B0-----:R-:W-:Y:S05]  /*05c0*/  @P1 BRA `(.L_x_1546) ;  /* 0x0000000000481947 */ /* 0x001fea0003800000 */
        /* <DEDUP_REMOVED lines=18> */
.L_x_1546:
[----:B------:R-:W-:Y:S06]  /*06f0*/  BAR.SYNC.DEFER_BLOCKING 0x0 ;  /* 0x0000000000007b1d */ /* 0x000fec0000010000 */
[----:B------:R-:W-:Y:S05]  /*0700*/  @P0 BRA `(.L_x_1547) ;  /* 0x0000000000d00947 */ /* 0x000fea0003800000 */
[----:B------:R1:W5:Y:S01]  /*0710*/  LDG.E.U16.CONSTANT R22, desc[UR8][R22.64] ;  /* 0x0000000816167981 */ /* 0x000362000c1e9500 */
[----:B0-----:R-:W-:Y:S01]  /*0720*/  SHF.R.S32.HI R4, RZ, 0x1f, R17 ;  /* 0x0000001fff047819 */ /* 0x001fe20000011411 */
[----:B------:R-:W-:Y:S01]  /*0730*/  HFMA2.MMA R11, -RZ, RZ, 0, 0 ;  /* 0x00000000ff0b7435 */ /* 0x000fe200000001ff */
[----:B------:R-:W-:Y:S02]  /*0740*/  SHF.L.U32 R0, R17, 0x2, RZ ;  /* 0x0000000211007819 */ /* 0x000fe400000006ff */
[----:B------:R-:W-:Y:S02]  /*0750*/  LEA.HI R4, R4, R17, RZ, 0x3 ;  /* 0x0000001104047211 */ /* 0x000fe400078f18ff */
[----:B------:R-:W-:Y:S02]  /*0760*/  MOV R12, R98 ;  /* 0x00000062000c7202 */ /* 0x000fe40000000f00 */
[----:B------:R-:W-:Y:S02]  /*0770*/  LOP3.LUT R0, R0, 0x10, RZ, 0xc0, !PT ;  /* 0x0000001000007812 */ /* 0x000fe400078ec0ff */
[----:B-1----:R-:W-:-:S07]  /*0780*/  SHF.R.S32.HI R10, RZ, 0x3, R4 ;  /* 0x00000003ff0a7819 */ /* 0x002fce0000011404 */
.L_x_1548:
[----:B-1----:R-:W0:Y:S01]  /*0790*/  LDC.64 R4, c[0x0][0x220] ;  /* 0x00008800ff047b82 */ /* 0x002e220000000a00 */
[----:B-----5:R-:W-:-:S05]  /*07a0*/  IADD3 R9, R22, R11, RZ ;  /* 0x0000000b16097210 */ /* 0x020fca0007ffe0ff */
[----:B------:R-:W-:-:S05]  /*07b0*/  IMAD R6, R9, R102, RZ ;  /* 0x0000006609067224 */ /* 0x000fca00078e02ff */
[----:B------:R-:W-:-:S04]  /*07c0*/  SHF.R.S32.HI R7, RZ, 0x1f, R6 ;  /* 0x0000001fff077819 */ /* 0x000fc80000011406 */
[----:B------:R-:W-:-:S04]  /*07d0*/  LEA.HI R7, R7, R6, RZ, 0x3 ;  /* 0x0000000607077211 */ /* 0x000fc800078f18ff */
[----:B------:R-:W-:-:S05]  /*07e0*/  LEA.HI.SX32 R7, R7, R10, 0x1d ;  /* 0x0000000a07077211 */ /* 0x000fca00078feaff */
[----:B0-----:R-:W-:Y:S02]  /*07f0*/  IMAD.WIDE R4, R7, 0x4, R4 ;  /* 0x0000000407047825 */ /* 0x001fe400078e0204 */
[----:B------:R-:W0:Y:S04]  /*0800*/  LDC.64 R6, c[0x0][0x228] ;  /* 0x00008a00ff067b82 */ /* 0x000e280000000a00 */
[----:B------:R-:W2:Y:S01]  /*0810*/  LDG.E.CONSTANT R5, desc[UR8][R4.64] ;  /* 0x0000000804057981 */ /* 0x000ea2000c1e9900 */
[----:B0-----:R-:W-:Y:S01]  /*0820*/  IMAD.WIDE R6, R9, 0x2, R6 ;  /* 0x0000000209067825 */ /* 0x001fe200078e0206 */
[----:B------:R-:W-:-:S05]  /*0830*/  LEA R9, R12, 0x1, 0x1 ;  /* 0x000000010c097811 */ /* 0x000fca00078e08ff */
[----:B------:R0:W3:Y:S01]  /*0840*/  LDG.E.U16.CONSTANT R6, desc[UR8][R6.64] ;  /* 0x0000000806067981 */ /* 0x0000e2000c1e9500 */
[----:B------:R-:W-:-:S06]  /*0850*/  IMAD.WIDE R8, R9, 0x2, R2 ;  /* 0x0000000209087825 */ /* 0x000fcc00078e0202 */
[----:B------:R-:W4:Y:S01]  /*0860*/  LDG.E.U16.CONSTANT R9, desc[UR8][R8.64] ;  /* 0x0000000808097981 */ /* 0x000f22000c1e9500 */
[----:B--2---:R-:W-:-:S04]  /*0870*/  SHF.R.U32.HI R13, RZ, R0, R5 ;  /* 0x00000000ff0d7219 */ /* 0x004fc80000011605 */
[----:B------:R-:W-:Y:S02]  /*0880*/  LOP3.LUT R14, R13, 0xf, RZ, 0xc0, !PT ;  /* 0x0000000f0d0e7812 */ /* 0x000fe400078ec0ff */
[--C-:B------:R-:W-:Y:S02]  /*0890*/  SHF.R.U32.HI R15, RZ, 0x4, R13.reuse ;  /* 0x00000004ff0f7819 */ /* 0x100fe4000001160d */
[--C-:B------:R-:W-:Y:S02]  /*08a0*/  SHF.R.U32.HI R4, RZ, 0xc, R13.reuse ;  /* 0x0000000cff047819 */ /* 0x100fe4000001160d */
[----:B------:R-:W-:Y:S02]  /*08b0*/  SHF.R.U32.HI R13, RZ, 0x8, R13 ;  /* 0x00000008ff0d7819 */ /* 0x000fe4000001160d */
[----:B------:R-:W-:Y:S02]  /*08c0*/  LOP3.LUT R15, R15, 0xf, RZ, 0xc0, !PT ;  /* 0x0000000f0f0f7812 */ /* 0x000fe400078ec0ff */
[----:B------:R-:W-:-:S02]  /*08d0*/  LOP3.LUT R13, R13, 0xf, RZ, 0xc0, !PT ;  /* 0x0000000f0d0d7812 */ /* 0x000fc400078ec0ff */
[----:B------:R-:W-:Y:S02]  /*08e0*/  LOP3.LUT R4, R4, 0xf, RZ, 0xc0, !PT ;  /* 0x0000000f04047812 */ /* 0x000fe400078ec0ff */
[----:B------:R-:W-:Y:S02]  /*08f0*/  IADD3 R14, R14, 0x1, RZ ;  /* 0x000000010e0e7810 */ /* 0x000fe40007ffe0ff */
[----:B------:R-:W-:Y:S02]  /*0900*/  IADD3 R15, R15, 0x1, RZ ;  /* 0x000000010f0f7810 */ /* 0x000fe40007ffe0ff */
[----:B------:R-:W-:Y:S01]  /*0910*/  IADD3 R13, R13, 0x1, RZ ;  /* 0x000000010d0d7810 */ /* 0x000fe20007ffe0ff */
[----:B------:R-:W-:Y:S01]  /*0920*/  IMAD R14, R14, R14, RZ ;  /* 0x0000000e0e0e7224 */ /* 0x000fe200078e02ff */
[----:B------:R-:W-:Y:S01]  /*0930*/  IADD3 R4, R4, 0x1, RZ ;  /* 0x0000000104047810 */ /* 0x000fe20007ffe0ff */
[----:B------:R-:W-:Y:S02]  /*0940*/  IMAD R15, R15, R15, RZ ;  /* 0x0000000f0f0f7224 */ /* 0x000fe400078e02ff */
[----:B------:R-:W-:-:S02]  /*0950*/  IMAD R13, R13, R13, RZ ;  /* 0x0000000d0d0d7224 */ /* 0x000fc400078e02ff */
[----:B0-----:R-:W-:Y:S01]  /*0960*/  IMAD R7, R4, R4, RZ ;  /* 0x0000000404077224 */ /* 0x001fe200078e02ff */
[----:B------:R-:W-:Y:S01]  /*0970*/  I2F.F16 R14, R14 ;  /* 0x0000000e000e7306 */ /* 0x000fe20000200c00 */
[----:B----4-:R-:W-:-:S04]  /*0980*/  IADD3 R12, R9, R12, RZ ;  /* 0x0000000c090c7210 */ /* 0x010fc80007ffe0ff */
[----:B------:R-:W-:-:S03]  /*0990*/  ISETP.GE.AND P1, PT, R12, R103, PT ;  /* 0x000000670c00720c */ /* 0x000fc60003f26270 */
[----:B------:R-:W0:Y:S08]  /*09a0*/  I2F.F16 R15, R15 ;  /* 0x0000000f000f7306 */ /* 0x000e300000200c00 */
[----:B------:R-:W-:Y:S01]  /*09b0*/  I2F.F16 R4, R7 ;  /* 0x0000000700047306 */ /* 0x000fe20000200c00 */
[----:B0-----:R-:W-:-:S07]  /*09c0*/  PRMT R15, R14, 0x5410, R15 ;  /* 0x000054100e0f7816 */ /* 0x001fce000000000f */
[----:B------:R-:W0:Y:S02]  /*09d0*/  I2F.F16 R13, R13 ;  /* 0x0000000d000d7306 */ /* 0x000e240000200c00 */
[----:B0-----:R-:W-:Y:S01]  /*09e0*/  PRMT R5, R13, 0x5410, R4 ;  /* 0x000054100d057816 */ /* 0x001fe20000000004 */
[----:B---3--:R-:W-:-:S04]  /*09f0*/  HMUL2 R4, R15, R6.H0_H0 ;  /* 0x200000060f047232 */ /* 0x008fc80000000000 */
[----:B------:R-:W-:Y:S01]  /*0a00*/  HMUL2 R5, R5, R6.H0_H0 ;  /* 0x2000000605057232 */ /* 0x000fe20000000000 */
[C---:B------:R-:W-:Y:S02]  /*0a10*/  LEA R6, R11.reuse, R1, 0x3 ;  /* 0x000000010b067211 */ /* 0x040fe400078e18ff */
[----:B------:R-:W-:-:S03]  /*0a20*/  IADD3 R11, R11, 0x1, RZ ;  /* 0x000000010b0b7810 */ /* 0x000fc60007ffe0ff */
[----:B------:R1:W-:Y:S01]  /*0a30*/  STL.64 [R6], R4 ;  /* 0x0000000406007387 */ /* 0x0003e20000100a00 */
[----:B------:R-:W-:Y:S05]  /*0a40*/  @!P1 BRA `(.L_x_1548) ;  /* 0xfffffffc00509947 */ /* 0x000fea000383ffff */
.L_x_1547:
[----:B------:R2:W5:Y:S01]  /*0a50*/  LDL.64 R92, [R1] ;  /* 0x00000000015c7983 */ /* 0x0005620000100a00 */
[----:B------:R-:W3:Y:S01]  /*0a60*/  LDC R3, c[0x0][0x25c] ;  /* 0x00009700ff037b82 */ /* 0x000ee20000000800 */
[----:B------:R-:W-:Y:S01]  /*0a70*/  ULDC UR6, c[0x0][0x258] ;  /* 0x0000960000067ab9 */ /* 0x000fe20000000800 */
[----:B------:R-:W-:Y:S01]  /*0a80*/  HFMA2.MMA R0, -RZ, RZ, 0, 0 ;  /* 0x00000000ff007435 */ /* 0x000fe200000001ff */
[----:B------:R-:W-:Y:S02]  /*0a90*/  ISETP.GT.AND P1, PT, R98, UR6, PT ;  /* 0x0000000662007c0c */ /* 0x000fe4000bf24270 */
[----:B------:R-:W-:-:S03]  /*0aa0*/  MOV R2, RZ ;  /* 0x000000ff00027202 */ /* 0x000fc60000000f00 */
[----:B01----:R-:W0:Y:S01]  /*0ab0*/  LDC R5, c[0x0][0x264] ;  /* 0x00009900ff057b82 */ /* 0x003e220000000800 */
[----:B---3--:R-:W-:-:S07]  /*0ac0*/  ISETP.GT.AND P2, PT, R98, R3, PT ;  /* 0x000000036200720c */ /* 0x008fce0003f44270 */
[----:B--2---:R-:W-:Y:S06]  /*0ad0*/  @!P1 BRA `(.L_x_1549) ;  /* 0x00000000001c9947 */ /* 0x004fec0003800000 */
[----:B------:R-:W1:Y:S02]  /*0ae0*/  LDC R7, c[0x0][0x25c] ;  /* 0x00009700ff077b82 */ /* 0x000e640000000800 */
[----:B-1----:R-:W-:-:S04]  /*0af0*/  VIMNMX R2, R98, R7, PT ;  /* 0x0000000762027248 */ /* 0x002fc80003fe0100 */
[----:B------:R-:W-:-:S04]  /*0b00*/  IADD3 R2, R2, -UR6, RZ ;  /* 0x8000000602027c10 */ /* 0x000fc8000fffe0ff */
[----:B------:R-:W-:-:S04]  /*0b10*/  SHF.R.S32.HI R7, RZ, 0x1f, R2 ;  /* 0x0000001fff077819 */ /* 0x000fc80000011402 */
[----:B------:R-:W-:-:S04]  /*0b20*/  LEA.HI R7, R7, R2, RZ, 0x5 ;  /* 0x0000000207077211 */ /* 0x000fc800078f28ff */
[----:B------:R-:W-:-:S05]  /*0b30*/  SHF.R.S32.HI R7, RZ, 0x5, R7 ;  /* 0x00000005ff077819 */ /* 0x000fca0000011407 */
[----:B------:R-:W-:-:S07]  /*0b40*/  IMAD R2, R7, 0x6, RZ ;  /* 0x0000000607027824 */ /* 0x000fce00078e02ff */
.L_x_1549:
[----:B------:R-:W-:Y:S05]  /*0b50*/  @!P2 BRA `(.L_x_1550) ;  /* 0x00000000001ca947 */ /* 0x000fea0003800000 */
[----:B------:R-:W1:Y:S02]  /*0b60*/  LDC R7, c[0x0][0x260] ;  /* 0x00009800ff077b82 */ /* 0x000e640000000800 */
[----:B-1----:R-:W-:-:S04]  /*0b70*/  VIMNMX R0, R98, R7, PT ;  /* 0x0000000762007248 */ /* 0x002fc80003fe0100 */
[----:B------:R-:W-:-:S04]  /*0b80*/  IADD3 R0, R0, -R3, RZ ;  /* 0x8000000300007210 */ /* 0x000fc80007ffe0ff */
[----:B------:R-:W-:-:S04]  /*0b90*/  SHF.R.S32.HI R3, RZ, 0x1f, R0 ;  /* 0x0000001fff037819 */ /* 0x000fc80000011400 */
[----:B------:R-:W-:-:S04]  /*0ba0*/  LEA.HI R3, R3, R0, RZ, 0x5 ;  /* 0x0000000003037211 */ /* 0x000fc800078f28ff */
[----:B------:R-:W-:-:S04]  /*0bb0*/  SHF.R.S32.HI R3, RZ, 0x5, R3 ;  /* 0x00000005ff037819 */ /* 0x000fc80000011403 */
[----:B------:R-:W-:-:S07]  /*0bc0*/  LEA R0, R3, R3, 0x2 ;  /* 0x0000000303007211 */ /* 0x000fce00078e10ff */
.L_x_1550:
[----:B------:R-:W-:Y:S01]  /*0bd0*/  ULDC UR4, c[0x0][0x260] ;  /* 0x0000980000047ab9 */ /* 0x000fe20000000800 */
[----:B------:R-:W-:Y:S01]  /*0be0*/  HFMA2.MMA R3, -RZ, RZ, 0, 0 ;  /* 0x00000000ff037435 */ /* 0x000fe200000001ff */
[C---:B------:R-:W-:Y:S02]  /*0bf0*/  ISETP.GT.AND P1, PT, R98.reuse, UR4, PT ;  /* 0x0000000462007c0c */ /* 0x040fe4000bf24270 */
[----:B0-----:R-:W-:Y:S02]  /*0c00*/  ISETP.GT.AND P2, PT, R98, R5, PT ;  /* 0x000000056200720c */ /* 0x001fe40003f44270 */
[----:B------:R-:W-:-:S09]  /*0c10*/  MOV R7, RZ ;  /* 0x000000ff00077202 */ /* 0x000fd20000000f00 */
[----:B------:R-:W-:Y:S05]  /*0c20*/  @!P1 BRA `(.L_x_1551) ;  /* 0x00000000001c9947 */ /* 0x000fea0003800000 */
[----:B------:R-:W0:Y:S02]  /*0c30*/  LDC R7, c[0x0][0x264] ;  /* 0x00009900ff077b82 */ /* 0x000e240000000800 */
[----:B0-----:R-:W-:-:S04]  /*0c40*/  VIMNMX R4, R98, R7, PT ;  /* 0x0000000762047248 */ /* 0x001fc80003fe0100 */
[----:B------:R-:W-:-:S04]  /*0c50*/  IADD3 R4, R4, -UR4, RZ ;  /* 0x8000000404047c10 */ /* 0x000fc8000fffe0ff */
[----:B------:R-:W-:-:S04]  /*0c60*/  SHF.R.S32.HI R7, RZ, 0x1f, R4 ;  /* 0x0000001fff077819 */ /* 0x000fc80000011404 */
[----:B------:R-:W-:-:S04]  /*0c70*/  LEA.HI R7, R7, R4, RZ, 0x5 ;  /* 0x0000000407077211 */ /* 0x000fc800078f28ff */
[----:B------:R-:W-:-:S04]  /*0c80*/  SHF.R.S32.HI R7, RZ, 0x5, R7 ;  /* 0x00000005ff077819 */ /* 0x000fc80000011407 */
[----:B------:R-:W-:-:S07]  /*0c90*/  SHF.L.U32 R7, R7, 0x2, RZ ;  /* 0x0000000207077819 */ /* 0x000fce00000006ff */
.L_x_1551:
[----:B------:R-:W-:Y:S05]  /*0ca0*/  @!P2 BRA `(.L_x_1552) ;  /* 0x00000000001ca947 */ /* 0x000fea0003800000 */
[----:B------:R-:W0:Y:S02]  /*0cb0*/  LDC R3, c[0x0][0x268] ;  /* 0x00009a00ff037b82 */ /* 0x000e240000000800 */
[----:B0-----:R-:W-:-:S04]  /*0cc0*/  VIMNMX R4, R98, R3, PT ;  /* 0x0000000362047248 */ /* 0x001fc80003fe0100 */
[----:B------:R-:W-:-:S04]  /*0cd0*/  IADD3 R4, R4, -R5, RZ ;  /* 0x8000000504047210 */ /* 0x000fc80007ffe0ff */
[----:B------:R-:W-:-:S04]  /*0ce0*/  SHF.R.S32.HI R3, RZ, 0x1f, R4 ;  /* 0x0000001fff037819 */ /* 0x000fc80000011404 */
[----:B------:R-:W-:-:S04]  /*0cf0*/  LEA.HI R3, R3, R4, RZ, 0x5 ;  /* 0x0000000403037211 */ /* 0x000fc800078f28ff */
[----:B------:R-:W-:-:S04]  /*0d00*/  SHF.R.S32.HI R3, RZ, 0x5, R3 ;  /* 0x00000005ff037819 */ /* 0x000fc80000011403 */
[----:B------:R-:W-:-:S07]  /*0d10*/  LEA R3, R3, R3, 0x1 ;  /* 0x0000000303037211 */ /* 0x000fce00078e08ff */
.L_x_1552:
[----:B------:R-:W-:Y:S01]  /*0d20*/  ULDC UR4, c[0x0][0x268] ;  /* 0x00009a0000047ab9 */ /* 0x000fe20000000800 */
[----:B------:R-:W-:Y:S01]  /*0d30*/  HFMA2.MMA R4, -RZ, RZ, 0, 0 ;  /* 0x00000000ff047435 */ /* 0x000fe200000001ff */
[----:B------:R-:W-:-:S13]  /*0d40*/  ISETP.GT.AND P1, PT, R98, UR4, PT ;  /* 0x0000000462007c0c */ /* 0x000fda000bf24270 */
        /* <DEDUP_REMOVED lines=8> */
.L_x_1553:
[C---:B------:R-:W-:Y:S01]  /*0dd0*/  VIMNMX R5, R98.reuse, UR6, PT ;  /* 0x0000000662057c48 */ /* 0x040fe2000bfe0100 */
[----:B------:R-:W0:Y:S01]  /*0de0*/  S2UR UR5, SR_CgaCtaId ;  /* 0x00000000000579c3 */ /* 0x000e220000008800 */
[----:B------:R-:W-:Y:S01]  /*0df0*/  ISETP.GE.OR P0, PT, R98, UR6, P0 ;  /* 0x0000000662007c0c */ /* 0x000fe20008706670 */
[----:B------:R-:W-:Y:S01]  /*0e00*/  ULDC.64 UR10, c[0x0][0x218] ;  /* 0x00008600000a7ab9 */ /* 0x000fe20000000a00 */
[----:B------:R-:W-:Y:S01]  /*0e10*/  SHF.R.S32.HI R6, RZ, 0x1f, R5 ;  /* 0x0000001fff067819 */ /* 0x000fe20000011405 */
[----:B------:R-:W-:Y:S01]  /*0e20*/  UMOV UR4, 0x400 ;  /* 0x0000040000047882 */ /* 0x000fe20000000000 */
[----:B------:R-:W-:Y:S02]  /*0e30*/  SHF.R.S32.HI R18, RZ, 0x1f, R17 ;  /* 0x0000001fff127819 */ /* 0x000fe40000011411 */
[----:B------:R-:W-:Y:S02]  /*0e40*/  LEA.HI R6, R6, R5, RZ, 0x5 ;  /* 0x0000000506067211 */ /* 0x000fe400078f28ff */
[----:B-----5:R-:W-:-:S02]  /*0e50*/  PRMT R94, R92, 0x7610, R92 ;  /* 0x000076105c5e7816 */ /* 0x020fc4000000005c */
[----:B------:R-:W-:Y:S02]  /*0e60*/  SHF.R.S32.HI R5, RZ, 0x5, R6 ;  /* 0x00000005ff057819 */ /* 0x000fe40000011406 */
[----:B------:R-:W-:Y:S02]  /*0e70*/  MOV R96, RZ ;  /* 0x000000ff00607202 */ /* 0x000fe40000000f00 */
[----:B------:R-:W-:Y:S02]  /*0e80*/  LEA R2, R5, R2, 0x3 ;  /* 0x0000000205027211 */ /* 0x000fe400078e18ff */
[----:B------:R-:W-:Y:S02]  /*0e90*/  PRMT R16, RZ, 0x5410, RZ ;  /* 0x00005410ff107816 */ /* 0x000fe400000000ff */
[----:B------:R-:W-:Y:S02]  /*0ea0*/  IADD3 R0, R7, R2, R0 ;  /* 0x0000000207007210 */ /* 0x000fe40007ffe000 */
[----:B------:R-:W-:-:S02]  /*0eb0*/  PRMT R15, RZ, 0x5410, RZ ;  /* 0x00005410ff0f7816 */ /* 0x000fc400000000ff */
[----:B------:R-:W-:Y:S01]  /*0ec0*/  IADD3 R3, R4, R0, R3 ;  /* 0x0000000004037210 */ /* 0x000fe20007ffe003 */
[----:B0-----:R-:W-:Y:S01]  /*0ed0*/  ULEA UR4, UR5, UR4, 0x18 ;  /* 0x0000000405047291 */ /* 0x001fe2000f8ec03f */
[----:B------:R-:W-:Y:S02]  /*0ee0*/  PRMT R14, RZ, 0x5410, RZ ;  /* 0x00005410ff0e7816 */ /* 0x000fe400000000ff */
[----:B------:R-:W-:Y:S01]  /*0ef0*/  PRMT R13, RZ, 0x5410, RZ ;  /* 0x00005410ff0d7816 */ /* 0x000fe200000000ff */
[----:B------:R-:W-:Y:S01]  /*0f00*/  IMAD R20, R3, R102, RZ ;  /* 0x0000006603147224 */ /* 0x000fe200078e02ff */
[----:B------:R-:W-:Y:S02]  /*0f10*/  PRMT R12, RZ, 0x5410, RZ ;  /* 0x00005410ff0c7816 */ /* 0x000fe400000000ff */
[----:B------:R-:W-:Y:S02]  /*0f20*/  PRMT R11, RZ, 0x5410, RZ ;  /* 0x00005410ff0b7816 */ /* 0x000fe400000000ff */
[----:B------:R-:W-:-:S02]  /*0f30*/  SHF.R.S32.HI R19, RZ, 0x1f, R20 ;  /* 0x0000001fff137819 */ /* 0x000fc40000011414 */
[----:B------:R-:W-:Y:S02]  /*0f40*/  IADD3 R0, P1, R17, R20, RZ ;  /* 0x0000001411007210 */ /* 0x000fe40007f3e0ff */
[----:B------:R-:W-:Y:S02]  /*0f50*/  PRMT R10, RZ, 0x5410, RZ ;  /* 0x00005410ff0a7816 */ /* 0x000fe400000000ff */
[----:B------:R-:W-:Y:S02]  /*0f60*/  IADD3.X R3, R19, R18, RZ, P1, !PT ;  /* 0x0000001213037210 */ /* 0x000fe40000ffe4ff */
[C---:B------:R-:W-:Y:S02]  /*0f70*/  LEA R48, P1, R0.reuse, UR10, 0x2 ;  /* 0x0000000a00307c11 */ /* 0x040fe4000f8210ff */
[----:B------:R-:W-:Y:S02]  /*0f80*/  PRMT R9, RZ, 0x5410, RZ ;  /* 0x00005410ff097816 */ /* 0x000fe400000000ff */
[----:B------:R-:W-:-:S02]  /*0f90*/  LEA.HI.X R49, R0, UR11, R3, 0x2, P1 ;  /* 0x0000000b00317c11 */ /* 0x000fc400088f1403 */
[----:B------:R-:W-:Y:S02]  /*0fa0*/  PRMT R8, RZ, 0x5410, RZ ;  /* 0x00005410ff087816 */ /* 0x000fe400000000ff */
[----:B------:R-:W-:Y:S02]  /*0fb0*/  PRMT R7, RZ, 0x5410, RZ ;  /* 0x00005410ff077816 */ /* 0x000fe400000000ff */
[----:B------:R-:W-:Y:S02]  /*0fc0*/  PRMT R6, RZ, 0x5410, RZ ;  /* 0x00005410ff067816 */ /* 0x000fe400000000ff */
[----:B------:R-:W-:Y:S02]  /*0fd0*/  PRMT R5, RZ, 0x5410, RZ ;  /* 0x00005410ff057816 */ /* 0x000fe400000000ff */
[----:B------:R-:W-:Y:S02]  /*0fe0*/  PRMT R4, RZ, 0x5410, RZ ;  /* 0x00005410ff047816 */ /* 0x000fe400000000ff */
[----:B------:R-:W-:-:S02]  /*0ff0*/  PRMT R3, RZ, 0x5410, RZ ;  /* 0x00005410ff037816 */ /* 0x000fc400000000ff */
[----:B------:R-:W-:Y:S02]  /*1000*/  PRMT R2, RZ, 0x5410, RZ ;  /* 0x00005410ff027816 */ /* 0x000fe400000000ff */
[----:B------:R-:W-:Y:S02]  /*1010*/  PRMT R0, RZ, 0x5410, RZ ;  /* 0x00005410ff007816 */ /* 0x000fe400000000ff */
[----:B------:R-:W-:Y:S01]  /*1020*/  IADD3 R95, R98, R95, RZ ;  /* 0x0000005f625f7210 */ /* 0x000fe20007ffe0ff */
[----:B------:R-:W-:Y:S06]  /*1030*/  @P0 BRA `(.L_x_1554) ;  /* 0x000000b000ec0947 */ /* 0x000fec0003800000 */
[----:B------:R-:W-:Y:S01]  /*1040*/  IADD3 R113, P0, P1, R17, R102, R20 ;  /* 0x0000006611717210 */ /* 0x000fe2000791e014 */
[----:B------:R-:W-:Y:S01]  /*1050*/  ULDC UR5, c[0x0][0x258] ;  /* 0x0000960000057ab9 */ /* 0x000fe20000000800 */
[----:B------:R-:W-:Y:S02]  /*1060*/  SHF.R.S32.HI R17, RZ, 0x1f, R102 ;  /* 0x0000001fff117819 */ /* 0x000fe40000011466 */
[----:B------:R-:W-:Y:S02]  /*1070*/  LEA R112, P2, R113, UR10, 0x2 ;  /* 0x0000000a71707c11 */ /* 0x000fe4000f8410ff */
[----:B------:R-:W-:Y:S02]  /*1080*/  IADD3.X R18, R18, R17, R19, P0, P1 ;  /* 0x0000001112127210 */ /* 0x000fe400007e2413 */
[----:B------:R-:W-:Y:S02]  /*1090*/  MOV R96, RZ ;  /* 0x000000ff00607202 */ /* 0x000fe40000000f00 */
[----:B------:R-:W-:-:S02]  /*10a0*/  PRMT R16, RZ, 0x7610, R16 ;  /* 0x00007610ff107816 */ /* 0x000fc40000000010 */
[----:B------:R-:W-:-:S07]  /*10b0*/  LEA.HI.X R113, R113, UR11, R18, 0x2, P2 ;  /* 0x0000000b71717c11 */ /* 0x000fce00090f1412 */
.L_x_1571:
[----:B------:R0:W2:Y:S01]  /*10c0*/  LDG.E.128.CONSTANT R28, desc[UR8][R48.64] ;  /* 0x00000008301c7981 */ /* 0x0000a2000c1e9d00 */
[C---:B------:R-:W-:Y:S01]  /*10d0*/  ISETP.NE.AND P0, PT, R98.reuse, R95, PT ;  /* 0x0000005f6200720c */ /* 0x040fe20003f05270 */
[----:B------:R-:W0:Y:S02]  /*10e0*/  LDC R102, c[0x0][0x23c] ;  /* 0x00008f00ff667b82 */ /* 0x000e240000000800 */
[----:B------:R1:W3:Y:S10]  /*10f0*/  LDG.E.128.CONSTANT R32, desc[UR8][R112.64] ;  /* 0x0000000870207981 */ /* 0x0002f4000c1e9d00 */
[----:B------:R-:W4:Y:S01]  /*1100*/  @!P0 LDC.64 R36, c[0x0][0x248] ;  /* 0x00009200ff248b82 */ /* 0x000f220000000a00 */
[----:B------:R-:W-:-:S02]  /*1110*/  @!P0 SHF.L.U32 R17, R98, 0x1, RZ ;  /* 0x0000000162118819 */ /* 0x000fc400000006ff */
[----:B------:R-:W-:-:S04]  /*1120*/  @!P0 IADD3 R96, R96, 0x1, RZ ;  /* 0x0000000160608810 */ /* 0x000fc80007ffe0ff */
[----:B------:R-:W-:-:S06]  /*1130*/  @!P0 LEA R18, R96, R1, 0x3 ;  /* 0x0000000160128211 */ /* 0x000fcc00078e18ff */
[----:B------:R-:W3:Y:S01]  /*1140*/  @!P0 LDL.64 R18, [R18] ;  /* 0x0000000012128983 */ /* 0x000ee20000100a00 */
[----:B----4-:R-:W-:-:S05]  /*1150*/  @!P0 IMAD.WIDE R36, R17, 0x2, R36 ;  /* 0x0000000211248825 */ /* 0x010fca00078e0224 */
[----:B------:R2:W4:Y:S01]  /*1160*/  @!P0 LDG.E.U16.CONSTANT R17, desc[UR8][R36.64+0x2] ;  /* 0x0000020824118981 */ /* 0x000522000c1e9500 */
[----:B0-----:R-:W-:-:S04]  /*1170*/  IMAD.WIDE R48, R102, 0x8, R48 ;  /* 0x0000000866307825 */ /* 0x001fc800078e0230 */
[----:B-1----:R-:W-:Y:S01]  /*1180*/  IMAD.WIDE R112, R102, 0x8, R112 ;  /* 0x0000000866707825 */ /* 0x002fe200078e0270 */
[----:B------:R0:W5:Y:S04]  /*1190*/  LDG.E.128.CONSTANT R24, desc[UR8][R48.64] ;  /* 0x0000000830187981 */ /* 0x000168000c1e9d00 */
[----:B------:R0:W5:Y:S01]  /*11a0*/  LDG.E.128.CONSTANT R20, desc[UR8][R112.64] ;  /* 0x0000000870147981 */ /* 0x000162000c1e9d00 */
[----:B------:R-:W-:Y:S02]  /*11b0*/  ISETP.NE.AND P1, PT, R100, RZ, PT ;  /* 0x000000ff6400720c */ /* 0x000fe40003f25270 */
[----:B------:R-:W-:Y:S02]  /*11c0*/  ISETP.NE.AND P2, PT, R101, RZ, PT ;  /* 0x000000ff6500720c */ /* 0x000fe40003f45270 */
[----:B------:R-:W-:-:S02]  /*11d0*/  ISETP.NE.AND P3, PT, R99, RZ, PT ;  /* 0x000000ff6300720c */ /* 0x000fc40003f65270 */
[----:B------:R-:W-:Y:S02]  /*11e0*/  ISETP.NE.AND P4, PT, R97, RZ, PT ;  /* 0x000000ff6100720c */ /* 0x000fe40003f85270 */
[----:B--2---:R-:W-:Y:S02]  /*11f0*/  LOP3.LUT R37, R29, 0xff, RZ, 0xc0, !PT ;  /* 0x000000ff1d257812 */ /* 0x004fe400078ec0ff */
[----:B------:R-:W-:Y:S02]  /*1200*/  LOP3.LUT R36, R28, 0xff, RZ, 0xc0, !PT ;  /* 0x000000ff1c247812 */ /* 0x000fe400078ec0ff */
[----:B------:R-:W-:Y:S02]  /*1210*/  IADD3 R37, R37, -0x80, RZ ;  /* 0xffffff8025257810 */ /* 0x000fe40007ffe0ff */
[----:B------:R-:W-:Y:S02]  /*1220*/  IADD3 R36, R36, -0x80, RZ ;  /* 0xffffff8024247810 */ /* 0x000fe40007ffe0ff */
[----:B------:R1:W2:Y:S01]  /*1230*/  I2F.F16 R118, R37 ;  /* 0x0000002500767306 */ /* 0x0002a20000200c00 */
[----:B------:R-:W-:-:S02]  /*1240*/  LEA.HI R104, R29, 0xffffff80, RZ, 0x8 ;  /* 0xffffff801d687811 */ /* 0x000fc400078f40ff */
[----:B------:R-:W-:-:S05]  /*1250*/  LEA.HI R92, R28, 0xffffff80, RZ, 0x8 ;  /* 0xffffff801c5c7811 */ /* 0x000fca00078f40ff */
[----:B------:R0:W2:Y:S01]  /*1260*/  I2F.F16 R120, R36 ;  /* 0x0000002400787306 */ /* 0x0000a20000200c00 */
[--C-:B-1----:R-:W-:Y:S02]  /*1270*/  SHF.R.U32.HI R37, RZ, 0x8, R29.reuse ;  /* 0x00000008ff257819 */ /* 0x102fe4000001161d */
[----:B------:R-:W-:Y:S02]  /*1280*/  SHF.R.U32.HI R29, RZ, 0x10, R29 ;  /* 0x00000010ff1d7819 */ /* 0x000fe4000001161d */
[--C-:B0-----:R-:W-:Y:S02]  /*1290*/  SHF.R.U32.HI R36, RZ, 0x8, R28.reuse ;  /* 0x00000008ff247819 */ /* 0x101fe4000001161c */
[----:B------:R-:W-:Y:S02]  /*12a0*/  SHF.R.U32.HI R28, RZ, 0x10, R28 ;  /* 0x00000010ff1c7819 */ /* 0x000fe4000001161c */
[----:B------:R-:W-:Y:S02]  /*12b0*/  LOP3.LUT R29, R29, 0xff, RZ, 0xc0, !PT ;  /* 0x000000ff1d1d7812 */ /* 0x000fe400078ec0ff */
[----:B------:R-:W-:-:S02]  /*12c0*/  LOP3.LUT R28, R28, 0xff, RZ, 0xc0, !PT ;  /* 0x000000ff1c1c7812 */ /* 0x000fc400078ec0ff */
[----:B------:R-:W-:Y:S02]  /*12d0*/  IADD3 R29, R29, -0x80, RZ ;  /* 0xffffff801d1d7810 */ /* 0x000fe40007ffe0ff */
[----:B------:R-:W-:Y:S02]  /*12e0*/  IADD3 R28, R28, -0x80, RZ ;  /* 0xffffff801c1c7810 */ /* 0x000fe40007ffe0ff */
[----:B------:R3:W0:Y:S01]  /*12f0*/  I2F.F16 R106, R29 ;  /* 0x0000001d006a7306 */ /* 0x0006220000200c00 */
[----:B------:R-:W-:-:S07]  /*1300*/  LOP3.LUT R38, R30, 0xff, RZ, 0xc0, !PT ;  /* 0x000000ff1e267812 */ /* 0x000fce00078ec0ff */
[----:B------:R1:W0:Y:S01]  /*1310*/  I2F.F16 R116, R28 ;  /* 0x0000001c00747306 */ /* 0x0002220000200c00 */
[----:B---3--:R-:W-:-:S04]  /*1320*/  LOP3.LUT R29, R33, 0xff, RZ, 0xc0, !PT ;  /* 0x000000ff211d7812 */ /* 0x008fc800078ec0ff */
[----:B------:R-:W-:Y:S02]  /*1330*/  IADD3 R74, R29, -0x80, RZ ;  /* 0xffffff801d4a7810 */ /* 0x000fe40007ffe0ff */
[----:B-1----:R-:W-:Y:S02]  /*1340*/  SHF.R.U32.HI R28, RZ, 0x8, R31 ;  /* 0x00000008ff1c7819 */ /* 0x002fe4000001161f */
[----:B------:R-:W-:Y:S02]  /*1350*/  LOP3.LUT R29, R34, 0xff, RZ, 0xc0, !PT ;  /* 0x000000ff221d7812 */ /* 0x000fe400078ec0ff */
[----:B------:R-:W-:Y:S02]  /*1360*/  LOP3.LUT R28, R28, 0xff, RZ, 0xc0, !PT ;  /* 0x000000ff1c1c7812 */ /* 0x000fe400078ec0ff */
[----:B------:R-:W-:Y:S02]  /*1370*/  IADD3 R69, R29, -0x80, RZ ;  /* 0xffffff801d457810 */ /* 0x000fe40007ffe0ff */
[----:B------:R-:W-:-:S02]  /*1380*/  IADD3 R86, R28, -0x80, RZ ;  /* 0xffffff801c567810 */ /* 0x000fc40007ffe0ff */
[----:B------:R-:W-:Y:S02]  /*1390*/  IADD3 R38, R38, -0x80, RZ ;  /* 0xffffff8026267810 */ /* 0x000fe40007ffe0ff */
[----:B------:R-:W-:Y:S02]  /*13a0*/  LOP3.LUT R28, R32, 0xff, RZ, 0xc0, !PT ;  /* 0x000000ff201c7812 */ /* 0x000fe400078ec0ff */
[----:B------:R-:W-:Y:S01]  /*13b0*/  SHF.R.U32.HI R29, RZ, 0x8, R32 ;  /* 0x00000008ff1d7819 */ /* 0x000fe20000011620 */
[----:B------:R1:W3:Y:S01]  /*13c0*/  I2F.F16 R117, R38 ;  /* 0x0000002600757306 */ /* 0x0002e20000200c00 */
[----:B------:R-:W-:Y:S02]  /*13d0*/  IADD3 R28, R28, -0x80, RZ ;  /* 0xffffff801c1c7810 */ /* 0x000fe40007ffe0ff */
[----:B------:R-:W-:Y:S02]  /*13e0*/  LOP3.LUT R29, R29, 0xff, RZ, 0xc0, !PT ;  /* 0x000000ff1d1d7812 */ /* 0x000fe400078ec0ff */
[----:B------:R-:W-:-:S02]  /*13f0*/  LEA.HI R77, R30, 0xffffff80, RZ, 0x8 ;  /* 0xffffff801e4d7811 */ /* 0x000fc400078f40ff */
[--C-:B-1----:R-:W-:Y:S02]  /*1400*/  SHF.R.U32.HI R38, RZ, 0x8, R30.reuse ;  /* 0x00000008ff267819 */ /* 0x102fe4000001161e */
[----:B------:R-:W-:Y:S01]  /*1410*/  SHF.R.U32.HI R30, RZ, 0x10, R30 ;  /* 0x00000010ff1e7819 */ /* 0x000fe2000001161e */
[----:B------:R1:W0:Y:S01]  /*1420*/  I2F.F16 R72, R28 ;  /* 0x0000001c00487306 */ /* 0x0002220000200c00 */
[----:B------:R-:W-:Y:S02]  /*1430*/  IADD3 R71, R29, -0x80, RZ ;  /* 0xffffff801d477810 */ /* 0x000fe40007ffe0ff */
[----:B------:R-:W-:Y:S01]  /*1440*/  LOP3.LUT R30, R30, 0xff, RZ, 0xc0, !PT ;  /* 0x000000ff1e1e7812 */ /* 0x000fe200078ec0ff */
[----:B-1----:R-:W1:Y:S03]  /*1450*/  LDS.64 R28, [UR4+0x200] ;  /* 0x00020004ff1c7984 */ /* 0x002e660008000a00 */
[----:B------:R-:W-:-:S04]  /*1460*/  IADD3 R30, R30, -0x80, RZ ;  /* 0xffffff801e1e7810 */ /* 0x000fc80007ffe0ff */
[----:B------:R2:W0:Y:S01]  /*1470*/  I2F.F16 R107, R30 ;  /* 0x0000001e006b7306 */ /* 0x0004220000200c00 */
[----:B----4-:R-:W-:Y:S02]  /*1480*/  @!P0 IADD3 R95, R17, R98, RZ ;  /* 0x00000062115f8210 */ /* 0x010fe40007ffe0ff */
[C---:B------:R-:W-:Y:S02]  /*1490*/  LEA.HI R41, R35.reuse, 0xffffff80, RZ, 0x8 ;  /* 0xffffff8023297811 */ /* 0x040fe400078f40ff */
[--C-:B------:R-:W-:Y:S02]  /*14a0*/  SHF.R.U32.HI R17, RZ, 0x8, R35.reuse ;  /* 0x00000008ff117819 */ /* 0x100fe40000011623 */
[----:B--2---:R-:W-:Y:S02]  /*14b0*/  LOP3.LUT R30, R35, 0xff, RZ, 0xc0, !PT ;  /* 0x000000ff231e7812 */ /* 0x004fe400078ec0ff */
[----:B------:R-:W-:Y:S02]  /*14c0*/  SHF.R.U32.HI R35, RZ, 0x10, R35 ;  /* 0x00000010ff237819 */ /* 0x000fe40000011623 */
[----:B------:R-:W-:-:S02]  /*14d0*/  IADD3 R70, R30, -0x80, RZ ;  /* 0xffffff801e467810 */ /* 0x000fc40007ffe0ff */
[--C-:B------:R-:W-:Y:S02]  /*14e0*/  SHF.R.U32.HI R30, RZ, 0x8, R33.reuse ;  /* 0x00000008ff1e7819 */ /* 0x100fe40000011621 */
[----:B------:R-:W-:Y:S02]  /*14f0*/  LEA.HI R58, R32, 0xffffff80, RZ, 0x8 ;  /* 0xffffff80203a7811 */ /* 0x000fe400078f40ff */
[----:B------:R-:W-:Y:S02]  /*1500*/  LEA.HI R55, R33, 0xffffff80, RZ, 0x8 ;  /* 0xffffff8021377811 */ /* 0x000fe400078f40ff */
[----:B------:R-:W-:Y:S02]  /*1510*/  SHF.R.U32.HI R32, RZ, 0x10, R32 ;  /* 0x00000010ff207819 */ /* 0x000fe40000011620 */
        /* <DEDUP_REMOVED lines=9> */
[----:B------:R-:W-:Y:S02]  /*15b0*/  IADD3 R36, R36, -0x80, RZ ;  /* 0xffffff8024247810 */ /* 0x000fe40007ffe0ff */
[----:B------:R-:W-:Y:S02]  /*15c0*/  LEA.HI R105, R31, 0xffffff80, RZ, 0x8 ;  /* 0xffffff801f697811 */ /* 0x000fe400078f40ff */
[----:B------:R-:W-:Y:S02]  /*15d0*/  LEA.HI R54, R34, 0xffffff80, RZ, 0x8 ;  /* 0xffffff8022367811 */ /* 0x000fe400078f40ff */
[----:B------:R-:W-:Y:S02]  /*15e0*/  IADD3 R73, R30, -0x80, RZ ;  /* 0xffffff801e497810 */ /* 0x000fe40007ffe0ff */
[----:B------:R-:W-:-:S02]  /*15f0*/  IADD3 R57, R35, -0x80, RZ ;  /* 0xffffff8023397810 */ /* 0x000fc40007ffe0ff */
[----:B------:R-:W-:Y:S01]  /*1600*/  SHF.R.U32.HI R31, RZ, 0x10, R31 ;  /* 0x00000010ff1f7819 */ /* 0x000fe2000001161f */
[----:B------:R2:W4:Y:S01]  /*1610*/  I2F.F16 R119, R36 ;  /* 0x0000002400777306 */ /* 0x0005220000200c00 */
[----:B------:R-:W-:Y:S02]  /*1620*/  IADD3 R39, R39, -0x80, RZ ;  /* 0xffffff8027277810 */ /* 0x000fe40007ffe0ff */
[----:B------:R-:W-:Y:S02]  /*1630*/  IADD3 R38, R38, -0x80, RZ ;  /* 0xffffff8026267810 */ /* 0x000fe40007ffe0ff */
[----:B------:R-:W-:Y:S02]  /*1640*/  IADD3 R32, R32, -0x80, RZ ;  /* 0xffffff8020207810 */ /* 0x000fe40007ffe0ff */
[----:B------:R-:W-:Y:S02]  /*1650*/  IADD3 R33, R33, -0x80, RZ ;  /* 0xffffff8021217810 */ /* 0x000fe40007ffe0ff */
[----:B------:R-:W-:-:S02]  /*1660*/  IADD3 R17, R17, -0x80, RZ ;  /* 0xffffff8011117810 */ /* 0x000fc40007ffe0ff */
[--C-:B--2---:R-:W-:Y:S01]  /*1670*/  SHF.R.U32.HI R36, RZ, 0x8, R34.reuse ;  /* 0x00000008ff247819 */ /* 0x104fe20000011622 */
[----:B------:R-:W2:Y:S01]  /*1680*/  I2F.F16 R92, R92 ;  /* 0x0000005c005c7306 */ /* 0x000ea20000200c00 */
[----:B------:R-:W-:Y:S02]  /*1690*/  LOP3.LUT R31, R31, 0xff, RZ, 0xc0, !PT ;  /* 0x000000ff1f1f7812 */ /* 0x000fe400078ec0ff */
[----:B------:R-:W-:Y:S02]  /*16a0*/  SHF.R.U32.HI R34, RZ, 0x10, R34 ;  /* 0x00000010ff227819 */ /* 0x000fe40000011622 */
[----:B------:R-:W-:-:S03]  /*16b0*/  LOP3.LUT R37, R37, 0xff, RZ, 0xc0, !PT ;  /* 0x000000ff25257812 */ /* 0x000fc600078ec0ff */
[----:B------:R-:W0:Y:S01]  /*16c0*/  I2F.F16 R104, R104 ;  /* 0x0000006800687306 */ /* 0x000e220000200c00 */
[----:B------:R-:W-:Y:S02]  /*16d0*/  IADD3 R31, R31, -0x80, RZ ;  /* 0xffffff801f1f7810 */ /* 0x000fe40007ffe0ff */
[----:B------:R-:W-:Y:S02]  /*16e0*/  LOP3.LUT R36, R36, 0xff, RZ, 0xc0, !PT ;  /* 0x000000ff24247812 */ /* 0x000fe400078ec0ff */
[----:B------:R-:W-:-:S03]  /*16f0*/  LOP3.LUT R34, R34, 0xff, RZ, 0xc0, !PT ;  /* 0x000000ff22227812 */ /* 0x000fc600078ec0ff */
[----:B------:R-:W0:Y:S01]  /*1700*/  I2F.F16 R77, R77 ;  /* 0x0000004d004d7306 */ /* 0x000e220000200c00 */
[----:B------:R-:W-:-:S07]  /*1710*/  IADD3 R37, R37, -0x80, RZ ;  /* 0xffffff8025257810 */ /* 0x000fce0007ffe0ff */
[----:B------:R-:W0:Y:S01]  /*1720*/  I2F.F16 R105, R105 ;  /* 0x0000006900697306 */ /* 0x000e220000200c00 */
[----:B------:R-:W-:-:S07]  /*1730*/  IADD3 R36, R36, -0x80, RZ ;  /* 0xffffff8024247810 */ /* 0x000fce0007ffe0ff */
[----:B------:R-:W0:Y:S01]  /*1740*/  I2F.F16 R80, R39 ;  /* 0x0000002700507306 */ /* 0x000e220000200c00 */
[----:B------:R-:W-:-:S07]  /*1750*/  IADD3 R34, R34, -0x80, RZ ;  /* 0xffffff8022227810 */ /* 0x000fce0007ffe0ff */
[----:B------:R-:W0:Y:S08]  /*1760*/  I2F.F16 R58, R58 ;  /* 0x0000003a003a7306 */ /* 0x000e300000200c00 */
        /* <DEDUP_REMOVED lines=13> */
[----:B------:R-:W0:Y:S01]  /*1840*/  I2F.F16 R57, R57 ;  /* 0x0000003900397306 */ /* 0x000e220000200c00 */
[----:B------:R-:W-:-:S02]  /*1850*/  @!P0 PRMT R94, R18, 0x7610, R94 ;  /* 0x00007610125e8816 */ /* 0x000fc4000000005e */
[----:B------:R-:W-:Y:S01]  /*1860*/  @!P0 PRMT R93, R19, 0x7610, R93 ;  /* 0x00007610135d8816 */ /* 0x000fe2000000005d */
[----:B-1----:R-:W-:-:S04]  /*1870*/  HADD2.F32 R35, -RZ, R29.H1_H1 ;  /* 0x3000001dff237230 */ /* 0x002fc80000004100 */
[----:B------:R1:W0:Y:S01]  /*1880*/  I2F.F16 R111, R31 ;  /* 0x0000001f006f7306 */ /* 0x0002220000200c00 */
[----:B------:R-:W-:Y:S02]  /*1890*/  @!P0 PRMT R94, R94, 0x7610, R18 ;  /* 0x000076105e5e8816 */ /* 0x000fe40000000012 */
[----:B------:R-:W-:Y:S01]  /*18a0*/  @!P0 PRMT R93, R93, 0x7610, R19 ;  /* 0x000076105d5d8816 */ /* 0x000fe20000000013 */
[----:B-1----:R-:W1:Y:S04]  /*18b0*/  LDS.64 R30, [UR4+0x208] ;  /* 0x00020804ff1e7984 */ /* 0x002e680008000a00 */
[----:B------:R3:W0:Y:S08]  /*18c0*/  I2F.F16 R115, R37 ;  /* 0x0000002500737306 */ /* 0x0006300000200c00 */
[----:B------:R4:W0:Y:S01]  /*18d0*/  I2F.F16 R61, R36 ;  /* 0x00000024003d7306 */ /* 0x0008220000200c00 */
[----:B---3--:R-:W-:-:S07]  /*18e0*/  HADD2.F32 R37, -RZ, R28.H0_H0 ;  /* 0x2000001cff257230 */ /* 0x008fce0000004100 */
[----:B------:R3:W0:Y:S01]  /*18f0*/  I2F.F16 R56, R34 ;  /* 0x0000002200387306 */ /* 0x0006220000200c00 */
[----:B----4-:R-:W-:Y:S02]  /*1900*/  HADD2.F32 R36, -RZ, R28.H1_H1 ;  /* 0x3000001cff247230 */ /* 0x010fe40000004100 */
[----:B---3--:R-:W-:Y:S01]  /*1910*/  HADD2.F32 R34, -RZ, R29.H0_H0 ;  /* 0x2000001dff227230 */ /* 0x008fe20000004100 */
[----:B--2---:R-:W-:Y:S06]  /*1920*/  @!P1 BRA `(.L_x_1555) ;  /* 0x0000000400689947 */ /* 0x004fec0003800000 */
[----:B------:R-:W2:Y:S01]  /*1930*/  LDS.64 R28, [UR4] ;  /* 0x00000004ff1c7984 */ /* 0x000ea20008000a00 */
[----:B------:R-:W-:Y:S02]  /*1940*/  HADD2.F32 R43, -RZ, R118.H0_H0 ;  /* 0x20000076ff2b7230 */ /* 0x000fe40000004100 */
[----:B------:R-:W-:Y:S01]  /*1950*/  HADD2.F32 R17, -RZ, R120.H0_H0 ;  /* 0x20000078ff117230 */ /* 0x000fe20000004100 */
[----:B------:R-:W3:Y:S01]  /*1960*/  LDS.64 R32, [UR4+0x8] ;  /* 0x00000804ff207984 */ /* 0x000ee20008000a00 */
[----:B------:R-:W-:Y:S02]  /*1970*/  HADD2.F32 R19, -RZ, R117.H0_H0 ;  /* 0x20000075ff137230 */ /* 0x000fe40000004100 */
[----:B0-----:R-:W-:Y:S02]  /*1980*/  HADD2.F32 R42, -RZ, R115.H0_H0 ;  /* 0x20000073ff2a7230 */ /* 0x001fe40000004100 */
[----:B------:R-:W-:Y:S02]  /*1990*/  HADD2.F32 R50, -RZ, R86.H0_H0 ;  /* 0x20000056ff327230 */ /* 0x000fe40000004100 */
[----:B------:R-:W-:-:S02]  /*19a0*/  HADD2.F32 R45, -RZ, R105.H0_H0 ;  /* 0x20000069ff2d7230 */ /* 0x000fc40000004100 */
[--C-:B--2---:R-:W-:Y:S02]  /*19b0*/  HADD2.F32 R18, -RZ, R28.reuse.H0_H0 ;  /* 0x2000001cff127230 */ /* 0x104fe40000004100 */
[----:B------:R-:W-:Y:S02]  /*19c0*/  HADD2.F32 R39, -RZ, R28.H1_H1 ;  /* 0x3000001cff277230 */ /* 0x000fe40000004100 */
[--C-:B------:R-:W-:Y:S02]  /*19d0*/  HADD2.F32 R38, -RZ, R29.reuse.H0_H0 ;  /* 0x2000001dff267230 */ /* 0x100fe40000004100 */
[----:B------:R-:W-:Y:S01]  /*19e0*/  FFMA.FTZ R44, R18, R43, RZ ;  /* 0x0000002b122c7223 */ /* 0x000fe200000100ff */
[----:B------:R-:W-:Y:S02]  /*19f0*/  HADD2.F32 R40, -RZ, R29.H1_H1 ;  /* 0x3000001dff287230 */ /* 0x000fe40000004100 */
[----:B------:R-:W-:Y:S01]  /*1a00*/  FFMA.FTZ R17, R17, R18, RZ ;  /* 0x0000001211117223 */ /* 0x000fe200000100ff */
[----:B------:R-:W-:-:S02]  /*1a10*/  HADD2.F32 R28, -RZ, R119.H0_H0 ;  /* 0x20000077ff1c7230 */ /* 0x000fc40000004100 */
[----:B------:R-:W-:Y:S01]  /*1a20*/  FFMA.FTZ R46, R18, R19, RZ ;  /* 0x00000013122e7223 */ /* 0x000fe200000100ff */
[----:B------:R-:W-:Y:S02]  /*1a30*/  HADD2.F32 R29, -RZ, R80.H0_H0 ;  /* 0x20000050ff1d7230 */ /* 0x000fe40000004100 */
[----:B------:R-:W-:Y:S01]  /*1a40*/  FFMA.FTZ R19, R39, R42, R44 ;  /* 0x0000002a27137223 */ /* 0x000fe2000001002c */
[----:B------:R-:W-:Y:S02]  /*1a50*/  HADD2.F32 R42, -RZ, R114.H0_H0 ;  /* 0x20000072ff2a7230 */ /* 0x000fe40000004100 */
[----:B------:R-:W-:Y:S01]  /*1a60*/  FFMA.FTZ R17, R28, R39, R17 ;  /* 0x000000271c117223 */ /* 0x000fe20000010011 */
[----:B------:R-:W-:Y:S02]  /*1a70*/  HADD2.F32 R28, -RZ, R106.H0_H0 ;  /* 0x2000006aff1c7230 */ /* 0x000fe40000004100 */
[----:B------:R-:W-:Y:S01]  /*1a80*/  FFMA.FTZ R29, R18, R29, RZ ;  /* 0x0000001d121d7223 */ /* 0x000fe200000100ff */
[----:B------:R-:W-:-:S02]  /*1a90*/  HADD2.F32 R18, -RZ, R116.H0_H0 ;  /* 0x20000074ff127230 */ /* 0x000fc40000004100 */
[C---:B------:R-:W-:Y:S01]  /*1aa0*/  FFMA.FTZ R43, R39.reuse, R42, R46 ;  /* 0x0000002a272b7223 */ /* 0x040fe2000001002e */
[----:B------:R-:W-:Y:S02]  /*1ab0*/  HADD2.F32 R44, -RZ, R107.H0_H0 ;  /* 0x2000006bff2c7230 */ /* 0x000fe40000004100 */
[----:B------:R-:W-:Y:S01]  /*1ac0*/  FFMA.FTZ R39, R39, R50, R29 ;  /* 0x0000003227277223 */ /* 0x000fe2000001001d */
[----:B------:R-:W-:Y:S01]  /*1ad0*/  FFMA.FTZ R29, R38, R28, R19 ;  /* 0x0000001c261d7223 */ /* 0x000fe20000010013 */
[----:B------:R-:W-:Y:S02]  /*1ae0*/  HADD2.F32 R28, -RZ, R111.H0_H0 ;  /* 0x2000006fff1c7230 */ /* 0x000fe40000004100 */
[----:B------:R-:W-:Y:S01]  /*1af0*/  FFMA.FTZ R18, R18, R38, R17 ;  /* 0x0000002612127223 */ /* 0x000fe20000010011 */
[----:B------:R-:W-:Y:S02]  /*1b00*/  HADD2.F32 R17, -RZ, R92.H0_H0 ;  /* 0x2000005cff117230 */ /* 0x000fe40000004100 */
[----:B------:R-:W-:Y:S01]  /*1b10*/  FFMA.FTZ R44, R38, R44, R43 ;  /* 0x0000002c262c7223 */ /* 0x000fe2000001002b */
[----:B------:R-:W-:-:S02]  /*1b20*/  HADD2.F32 R19, -RZ, R104.H0_H0 ;  /* 0x20000068ff137230 */ /* 0x000fc40000004100 */
[----:B------:R-:W-:Y:S01]  /*1b30*/  FFMA.FTZ R28, R38, R28, R39 ;  /* 0x0000001c261c7223 */ /* 0x000fe20000010027 */
[----:B------:R-:W-:Y:S02]  /*1b40*/  HADD2.F32 R43, -RZ, R77.H0_H0 ;  /* 0x2000004dff2b7230 */ /* 0x000fe40000004100 */
[----:B------:R-:W-:Y:S01]  /*1b50*/  FFMA.FTZ R17, R17, R40, R18 ;  /* 0x0000002811117223 */ /* 0x000fe20000010012 */
[----:B------:R-:W-:Y:S02]  /*1b60*/  HADD2.F32 R18, -RZ, R72.H0_H0 ;  /* 0x20000048ff127230 */ /* 0x000fe40000004100 */
[C---:B------:R-:W-:Y:S01]  /*1b70*/  FFMA.FTZ R45, R40.reuse, R45, R28 ;  /* 0x0000002d282d7223 */ /* 0x040fe2000001001c */
[--C-:B---3--:R-:W-:Y:S02]  /*1b80*/  HADD2.F32 R28, -RZ, R32.reuse.H0_H0 ;  /* 0x20000020ff1c7230 */ /* 0x108fe40000004100 */
[----:B------:R-:W-:Y:S01]  /*1b90*/  FFMA.FTZ R39, R40, R19, R29 ;  /* 0x0000001328277223 */ /* 0x000fe2000001001d */
[----:B------:R-:W-:-:S02]  /*1ba0*/  HADD2.F32 R32, -RZ, R32.H1_H1 ;  /* 0x30000020ff207230 */ /* 0x000fc40000004100 */
[----:B------:R-:W-:Y:S01]  /*1bb0*/  FFMA.FTZ R43, R40, R43, R44 ;  /* 0x0000002b282b7223 */ /* 0x000fe2000001002c */
[----:B------:R-:W-:Y:S02]  /*1bc0*/  HADD2.F32 R19, -RZ, R71.H0_H0 ;  /* 0x20000047ff137230 */ /* 0x000fe40000004100 */
[----:B------:R-:W-:Y:S01]  /*1bd0*/  FFMA.FTZ R18, R18, R28, R17 ;  /* 0x0000001c12127223 */ /* 0x000fe20000010011 */
[--C-:B------:R-:W-:Y:S02]  /*1be0*/  HADD2.F32 R29, -RZ, R33.reuse.H0_H0 ;  /* 0x20000021ff1d7230 */ /* 0x100fe40000004100 */
[----:B------:R-:W-:Y:S02]  /*1bf0*/  HADD2.F32 R38, -RZ, R33.H1_H1 ;  /* 0x30000021ff267230 */ /* 0x000fe40000004100 */
[----:B------:R-:W-:Y:S01]  /*1c00*/  FFMA.FTZ R18, R19, R32, R18 ;  /* 0x0000002013127223 */ /* 0x000fe20000010012 */
[----:B------:R-:W-:Y:S02]  /*1c10*/  HADD2.F32 R33, -RZ, R74.H0_H0 ;  /* 0x2000004aff217230 */ /* 0x000fe40000004100 */
[----:B------:R-:W-:-:S02]  /*1c20*/  HADD2.F32 R40, -RZ, R69.H0_H0 ;  /* 0x20000045ff287230 */ /* 0x000fc40000004100 */
[----:B------:R-:W-:Y:S02]  /*1c30*/  HADD2.F32 R42, -RZ, R70.H0_H0 ;  /* 0x20000046ff2a7230 */ /* 0x000fe40000004100 */
[C---:B------:R-:W-:Y:S01]  /*1c40*/  FFMA.FTZ R33, R28.reuse, R33, R39 ;  /* 0x000000211c217223 */ /* 0x040fe20000010027 */
[----:B------:R-:W-:Y:S02]  /*1c50*/  HADD2.F32 R19, -RZ, R73.H0_H0 ;  /* 0x20000049ff137230 */ /* 0x000fe40000004100 */
[C---:B------:R-:W-:Y:S01]  /*1c60*/  FFMA.FTZ R40, R28.reuse, R40, R43 ;  /* 0x000000281c287223 */ /* 0x040fe2000001002b */
[----:B------:R-:W-:Y:S02]  /*1c70*/  HADD2.F32 R39, -RZ, R60.H0_H0 ;  /* 0x2000003cff277230 */ /* 0x000fe40000004100 */
[----:B------:R-:W-:Y:S01]  /*1c80*/  FFMA.FTZ R42, R28, R42, R45 ;  /* 0x0000002a1c2a7223 */ /* 0x000fe2000001002d */
[----:B------:R-:W-:Y:S02]  /*1c90*/  HADD2.F32 R43, -RZ, R61.H0_H0 ;  /* 0x2000003dff2b7230 */ /* 0x000fe40000004100 */
[----:B------:R-:W-:Y:S01]  /*1ca0*/  FFMA.FTZ R28, R32, R19, R33 ;  /* 0x00000013201c7223 */ /* 0x000fe20000010021 */
[----:B------:R-:W-:-:S02]  /*1cb0*/  HADD2.F32 R17, -RZ, R59.H0_H0 ;  /* 0x2000003bff117230 */ /* 0x000fc40000004100 */
[----:B------:R-:W-:Y:S02]  /*1cc0*/  HADD2.F32 R45, -RZ, R65.H0_H0 ;  /* 0x20000041ff2d7230 */ /* 0x000fe40000004100 */
[----:B------:R-:W-:Y:S01]  /*1cd0*/  FFMA.FTZ R39, R29, R39, R28 ;  /* 0x000000271d277223 */ /* 0x000fe2000001001c */
[----:B------:R-:W-:Y:S02]  /*1ce0*/  HADD2.F32 R28, -RZ, R56.H0_H0 ;  /* 0x20000038ff1c7230 */ /* 0x000fe40000004100 */
[C---:B------:R-:W-:Y:S01]  /*1cf0*/  FFMA.FTZ R40, R32.reuse, R43, R40 ;  /* 0x0000002b20287223 */ /* 0x040fe20000010028 */
[----:B------:R-:W-:Y:S01]  /*1d00*/  FFMA.FTZ R18, R17, R29, R18 ;  /* 0x0000001d11127223 */ /* 0x000fe20000010012 */
[----:B------:R-:W-:Y:S02]  /*1d10*/  HADD2.F32 R43, -RZ, R57.H0_H0 ;  /* 0x20000039ff2b7230 */ /* 0x000fe40000004100 */
[----:B------:R-:W-:Y:S01]  /*1d20*/  FFMA.FTZ R42, R32, R45, R42 ;  /* 0x0000002d202a7223 */ /* 0x000fe2000001002a */
[----:B------:R-:W-:-:S02]  /*1d30*/  HADD2.F32 R17, -RZ, R58.H0_H0 ;  /* 0x2000003aff117230 */ /* 0x000fc40000004100 */
[C---:B------:R-:W-:Y:S01]  /*1d40*/  FFMA.FTZ R28, R29.reuse, R28, R40 ;  /* 0x0000001c1d1c7223 */ /* 0x040fe20000010028 */
[----:B------:R-:W-:Y:S02]  /*1d50*/  HADD2.F32 R33, -RZ, R54.H0_H0 ;  /* 0x20000036ff217230 */ /* 0x000fe40000004100 */
[----:B------:R-:W-:Y:S01]  /*1d60*/  FFMA.FTZ R43, R29, R43, R42 ;  /* 0x0000002b1d2b7223 */ /* 0x000fe2000001002a */
[----:B------:R-:W-:Y:S02]  /*1d70*/  HADD2.F32 R19, -RZ, R55.H0_H0 ;  /* 0x20000037ff137230 */ /* 0x000fe40000004100 */
[----:B------:R-:W-:Y:S01]  /*1d80*/  FFMA.FTZ R17, R17, R38, R18 ;  /* 0x0000002611117223 */ /* 0x000fe20000010012 */
[----:B------:R-:W-:Y:S02]  /*1d90*/  HADD2.F32 R29, -RZ, R41.H0_H0 ;  /* 0x20000029ff1d7230 */ /* 0x000fe40000004100 */
[----:B------:R-:W-:Y:S01]  /*1da0*/  FFMA.FTZ R33, R38, R33, R28 ;  /* 0x0000002126217223 */ /* 0x000fe2000001001c */
[----:B------:R-:W-:-:S02]  /*1db0*/  HADD2.F32 R18, -RZ, R94.H0_H0 ;  /* 0x2000005eff127230 */ /* 0x000fc40000004100 */
[C---:B------:R-:W-:Y:S01]  /*1dc0*/  FFMA.FTZ R19, R38.reuse, R19, R39 ;  /* 0x0000001326137223 */ /* 0x040fe20000010027 */
[----:B------:R-:W-:Y:S02]  /*1dd0*/  HADD2.F32 R28, -RZ, R94.H1_H1 ;  /* 0x3000005eff1c7230 */ /* 0x000fe40000004100 */
[----:B------:R-:W-:Y:S01]  /*1de0*/  FFMA.FTZ R29, R38, R29, R43 ;  /* 0x0000001d261d7223 */ /* 0x000fe2000001002b */
[--C-:B------:R-:W-:Y:S02]  /*1df0*/  HADD2.F32 R32, -RZ, R93.reuse.H0_H0 ;  /* 0x2000005dff207230 */ /* 0x100fe40000004100 */
[----:B------:R-:W-:Y:S01]  /*1e00*/  FMUL.FTZ R17, R17, R18 ;  /* 0x0000001211117220 */ /* 0x000fe20000410000 */
[----:B------:R-:W-:Y:S02]  /*1e10*/  HADD2.F32 R40, -RZ, R93.H1_H1 ;  /* 0x3000005dff287230 */ /* 0x000fe40000004100 */
[----:B------:R-:W-:Y:S01]  /*1e20*/  FMUL.FTZ R19, R19, R28 ;  /* 0x0000001c13137220 */ /* 0x000fe20000410000 */
[----:B------:R-:W-:Y:S01]  /*1e30*/  FMUL.FTZ R32, R33, R32 ;  /* 0x0000002021207220 */ /* 0x000fe20000410000 */
[----:B------:R-:W-:Y:S01]  /*1e40*/  F2FP.F16.F32.PACK_AB R17, RZ, R17 ;  /* 0x00000011ff11723e */ /* 0x000fe200000000ff */
[----:B------:R-:W-:-:S02]  /*1e50*/  FMUL.FTZ R29, R29, R40 ;  /* 0x000000281d1d7220 */ /* 0x000fc40000410000 */
[----:B------:R-:W-:Y:S02]  /*1e60*/  F2FP.F16.F32.PACK_AB R19, RZ, R19 ;  /* 0x00000013ff13723e */ /* 0x000fe400000000ff */
[----:B------:R-:W-:Y:S02]  /*1e70*/  F2FP.F16.F32.PACK_AB R32, RZ, R32 ;  /* 0x00000020ff20723e */ /* 0x000fe400000000ff */
[----:B------:R-:W-:Y:S02]  /*1e80*/  F2FP.F16.F32.PACK_AB R29, RZ, R29 ;  /* 0x0000001dff1d723e */ /* 0x000fe400000000ff */
[----:B------:R-:W-:Y:S02]  /*1e90*/  PRMT R17, R17, 0x5410, R19 ;  /* 0x0000541011117816 */ /* 0x000fe40000000013 */
[----:B------:R-:W-:-:S04]  /*1ea0*/  PRMT R32, R32, 0x5410, R29 ;  /* 0x0000541020207816 */ /* 0x000fc8000000001d */
[----:B------:R-:W-:Y:S01]  /*1eb0*/  HFMA2.MMA R16, R17, 1, 1, R16 ;  /* 0x3c003c0011107835 */ /* 0x000fe20000000010 */
[----:B------:R-:W-:-:S10]  /*1ec0*/  HADD2 R15, R32, R15 ;  /* 0x0000000f200f7230 */ /* 0x000fd40000000000 */
.L_x_1555:
[----:B------:R-:W-:Y:S05]  /*1ed0*/  @!P2 BRA `(.L_x_1556) ;  /* 0x000000040068a947 */ /* 0x000fea0003800000 */
[----:B------:R-:W2:Y:S01]  /*1ee0*/  LDS.64 R18, [UR4+0x80] ;  /* 0x00008004ff127984 */ /* 0x000ea20008000a00 */
[----:B------:R-:W-:Y:S02]  /*1ef0*/  HADD2.F32 R17, -RZ, R120.H0_H0 ;  /* 0x20000078ff117230 */ /* 0x000fe40000004100 */
[----:B------:R-:W-:Y:S01]  /*1f00*/  HADD2.F32 R42, -RZ, R119.H0_H0 ;  /* 0x20000077ff2a7230 */ /* 0x000fe20000004100 */
[----:B------:R-:W3:Y:S01]  /*1f10*/  LDS.64 R32, [UR4+0x88] ;  /* 0x00008804ff207984 */ /* 0x000ee20008000a00 */
[----:B0-----:R-:W-:Y:S02]  /*1f20*/  HADD2.F32 R44, -RZ, R115.H0_H0 ;  /* 0x20000073ff2c7230 */ /* 0x001fe40000004100 */
[----:B------:R-:W-:Y:S02]  /*1f30*/  HADD2.F32 R28, -RZ, R80.H0_H0 ;  /* 0x20000050ff1c7230 */ /* 0x000fe40000004100 */
[----:B------:R-:W-:Y:S02]  /*1f40*/  HADD2.F32 R46, -RZ, R86.H0_H0 ;  /* 0x20000056ff2e7230 */ /* 0x000fe40000004100 */
[----:B------:R-:W-:-:S02]  /*1f50*/  HADD2.F32 R45, -RZ, R105.H0_H0 ;  /* 0x20000069ff2d7230 */ /* 0x000fc40000004100 */
[--C-:B--2---:R-:W-:Y:S02]  /*1f60*/  HADD2.F32 R29, -RZ, R18.reuse.H0_H0 ;  /* 0x20000012ff1d7230 */ /* 0x104fe40000004100 */
[----:B------:R-:W-:Y:S02]  /*1f70*/  HADD2.F32 R38, -RZ, R18.H1_H1 ;  /* 0x30000012ff267230 */ /* 0x000fe40000004100 */
[----:B------:R-:W-:Y:S02]  /*1f80*/  HADD2.F32 R18, -RZ, R118.H0_H0 ;  /* 0x20000076ff127230 */ /* 0x000fe40000004100 */
[-C--:B------:R-:W-:Y:S01]  /*1f90*/  FFMA.FTZ R17, R17, R29.reuse, RZ ;  /* 0x0000001d11117223 */ /* 0x080fe200000100ff */
[--C-:B------:R-:W-:Y:S02]  /*1fa0*/  HADD2.F32 R40, -RZ, R19.reuse.H0_H0 ;  /* 0x20000013ff287230 */ /* 0x100fe40000004100 */
[----:B------:R-:W-:Y:S02]  /*1fb0*/  HADD2.F32 R39, -RZ, R19.H1_H1 ;  /* 0x30000013ff277230 */ /* 0x000fe40000004100 */
[----:B------:R-:W-:Y:S01]  /*1fc0*/  FFMA.FTZ R43, R18, R29, RZ ;  /* 0x0000001d122b7223 */ /* 0x000fe200000100ff */
[----:B------:R-:W-:-:S02]  /*1fd0*/  HADD2.F32 R19, -RZ, R117.H0_H0 ;  /* 0x20000075ff137230 */ /* 0x000fc40000004100 */
[-C--:B------:R-:W-:Y:S01]  /*1fe0*/  FFMA.FTZ R17, R42, R38.reuse, R17 ;  /* 0x000000262a117223 */ /* 0x080fe20000010011 */
[----:B------:R-:W-:Y:S02]  /*1ff0*/  HADD2.F32 R42, -RZ, R114.H0_H0 ;  /* 0x20000072ff2a7230 */ /* 0x000fe40000004100 */
[-C--:B------:R-:W-:Y:S01]  /*2000*/  FFMA.FTZ R43, R44, R38.reuse, R43 ;  /* 0x000000262c2b7223 */ /* 0x080fe2000001002b */
[----:B------:R-:W-:Y:S02]  /*2010*/  HADD2.F32 R18, -RZ, R116.H0_H0 ;  /* 0x20000074ff127230 */ /* 0x000fe40000004100 */
[-C--:B------:R-:W-:Y:S01]  /*2020*/  FFMA.FTZ R19, R19, R29.reuse, RZ ;  /* 0x0000001d13137223 */ /* 0x080fe200000100ff */
[----:B------:R-:W-:Y:S01]  /*2030*/  FFMA.FTZ R29, R28, R29, RZ ;  /* 0x0000001d1c1d7223 */ /* 0x000fe200000100ff */
[----:B------:R-:W-:Y:S02]  /*2040*/  HADD2.F32 R44, -RZ, R107.H0_H0 ;  /* 0x2000006bff2c7230 */ /* 0x000fe40000004100 */
[----:B------:R-:W-:Y:S01]  /*2050*/  FFMA.FTZ R19, R42, R38, R19 ;  /* 0x000000262a137223 */ /* 0x000fe20000010013 */
[----:B------:R-:W-:-:S02]  /*2060*/  HADD2.F32 R28, -RZ, R106.H0_H0 ;  /* 0x2000006aff1c7230 */ /* 0x000fc40000004100 */
[----:B------:R-:W-:Y:S01]  /*2070*/  FFMA.FTZ R29, R46, R38, R29 ;  /* 0x000000262e1d7223 */ /* 0x000fe2000001001d */
[-C--:B------:R-:W-:Y:S01]  /*2080*/  FFMA.FTZ R18, R18, R40.reuse, R17 ;  /* 0x0000002812127223 */ /* 0x080fe20000010011 */
[-C--:B------:R-:W-:Y:S01]  /*2090*/  FFMA.FTZ R42, R44, R40.reuse, R19 ;  /* 0x000000282c2a7223 */ /* 0x080fe20000010013 */
[----:B------:R-:W-:Y:S02]  /*20a0*/  HADD2.F32 R38, -RZ, R111.H0_H0 ;  /* 0x2000006fff267230 */ /* 0x000fe40000004100 */
[-C--:B------:R-:W-:Y:S01]  /*20b0*/  FFMA.FTZ R28, R28, R40.reuse, R43 ;  /* 0x000000281c1c7223 */ /* 0x080fe2000001002b */
[----:B------:R-:W-:Y:S02]  /*20c0*/  HADD2.F32 R17, -RZ, R92.H0_H0 ;  /* 0x2000005cff117230 */ /* 0x000fe40000004100 */
[----:B------:R-:W-:Y:S02]  /*20d0*/  HADD2.F32 R19, -RZ, R104.H0_H0 ;  /* 0x20000068ff137230 */ /* 0x000fe40000004100 */
[----:B------:R-:W-:Y:S01]  /*20e0*/  FFMA.FTZ R40, R38, R40, R29 ;  /* 0x0000002826287223 */ /* 0x000fe2000001001d */
[----:B------:R-:W-:-:S02]  /*20f0*/  HADD2.F32 R43, -RZ, R77.H0_H0 ;  /* 0x2000004dff2b7230 */ /* 0x000fc40000004100 */
[-C--:B------:R-:W-:Y:S01]  /*2100*/  FFMA.FTZ R18, R17, R39.reuse, R18 ;  /* 0x0000002711127223 */ /* 0x080fe20000010012 */
[----:B---3--:R-:W-:Y:S02]  /*2110*/  HADD2.F32 R17, -RZ, R32.H0_H0 ;  /* 0x20000020ff117230 */ /* 0x008fe40000004100 */
[-C--:B------:R-:W-:Y:S01]  /*2120*/  FFMA.FTZ R38, R19, R39.reuse, R28 ;  /* 0x0000002713267223 */ /* 0x080fe2000001001c */
[----:B------:R-:W-:Y:S02]  /*2130*/  HADD2.F32 R19, -RZ, R72.H0_H0 ;  /* 0x20000048ff137230 */ /* 0x000fe40000004100 */
[-C--:B------:R-:W-:Y:S01]  /*2140*/  FFMA.FTZ R42, R43, R39.reuse, R42 ;  /* 0x000000272b2a7223 */ /* 0x080fe2000001002a */
[----:B------:R-:W-:Y:S02]  /*2150*/  HADD2.F32 R29, -RZ, R74.H0_H0 ;  /* 0x2000004aff1d7230 */ /* 0x000fe40000004100 */
[----:B------:R-:W-:Y:S01]  /*2160*/  FFMA.FTZ R40, R45, R39, R40 ;  /* 0x000000272d287223 */ /* 0x000fe20000010028 */
[----:B------:R-:W-:-:S02]  /*2170*/  HADD2.F32 R32, -RZ, R32.H1_H1 ;  /* 0x30000020ff207230 */ /* 0x000fc40000004100 */
[-C--:B------:R-:W-:Y:S01]  /*2180*/  FFMA.FTZ R19, R19, R17.reuse, R18 ;  /* 0x0000001113137223 */ /* 0x080fe20000010012 */
[----:B------:R-:W-:Y:S02]  /*2190*/  HADD2.F32 R39, -RZ, R69.H0_H0 ;  /* 0x20000045ff277230 */ /* 0x000fe40000004100 */
[-C--:B------:R-:W-:Y:S01]  /*21a0*/  FFMA.FTZ R29, R29, R17.reuse, R38 ;  /* 0x000000111d1d7223 */ /* 0x080fe20000010026 */
[----:B------:R-:W-:Y:S02]  /*21b0*/  HADD2.F32 R44, -RZ, R71.H0_H0 ;  /* 0x20000047ff2c7230 */ /* 0x000fe40000004100 */
[----:B------:R-:W-:Y:S02]  /*21c0*/  HADD2.F32 R43, -RZ, R70.H0_H0 ;  /* 0x20000046ff2b7230 */ /* 0x000fe40000004100 */
[----:B------:R-:W-:Y:S01]  /*21d0*/  FFMA.FTZ R39, R39, R17, R42 ;  /* 0x0000001127277223 */ /* 0x000fe2000001002a */
[----:B------:R-:W-:Y:S02]  /*21e0*/  HADD2.F32 R38, -RZ, R73.H0_H0 ;  /* 0x20000049ff267230 */ /* 0x000fe40000004100 */
[----:B------:R-:W-:Y:S01]  /*21f0*/  FFMA.FTZ R19, R44, R32, R19 ;  /* 0x000000202c137223 */ /* 0x000fe20000010013 */
[----:B------:R-:W-:-:S02]  /*2200*/  HADD2.F32 R42, -RZ, R61.H0_H0 ;  /* 0x2000003dff2a7230 */ /* 0x000fc40000004100 */
[----:B------:R-:W-:Y:S01]  /*2210*/  FFMA.FTZ R17, R43, R17, R40 ;  /* 0x000000112b117223 */ /* 0x000fe20000010028 */
[----:B------:R-:W-:Y:S02]  /*2220*/  HADD2.F32 R44, -RZ, R65.H0_H0 ;  /* 0x20000041ff2c7230 */ /* 0x000fe40000004100 */
[-C--:B------:R-:W-:Y:S01]  /*2230*/  FFMA.FTZ R29, R38, R32.reuse, R29 ;  /* 0x00000020261d7223 */ /* 0x080fe2000001001d */
[----:B------:R-:W-:Y:S02]  /*2240*/  HADD2.F32 R28, -RZ, R33.H0_H0 ;  /* 0x20000021ff1c7230 */ /* 0x000fe40000004100 */
[-C--:B------:R-:W-:Y:S01]  /*2250*/  FFMA.FTZ R39, R42, R32.reuse, R39 ;  /* 0x000000202a277223 */ /* 0x080fe20000010027 */
[----:B------:R-:W-:Y:S02]  /*2260*/  HADD2.F32 R18, -RZ, R59.H0_H0 ;  /* 0x2000003bff127230 */ /* 0x000fe40000004100 */
[----:B------:R-:W-:Y:S01]  /*2270*/  FFMA.FTZ R17, R44, R32, R17 ;  /* 0x000000202c117223 */ /* 0x000fe20000010011 */
[----:B------:R-:W-:-:S02]  /*2280*/  HADD2.F32 R40, -RZ, R60.H0_H0 ;  /* 0x2000003cff287230 */ /* 0x000fc40000004100 */
[----:B------:R-:W-:Y:S02]  /*2290*/  HADD2.F32 R38, -RZ, R56.H0_H0 ;  /* 0x20000038ff267230 */ /* 0x000fe40000004100 */
[-C--:B------:R-:W-:Y:S01]  /*22a0*/  FFMA.FTZ R18, R18, R28.reuse, R19 ;  /* 0x0000001c12127223 */ /* 0x080fe20000010013 */
[----:B------:R-:W-:Y:S02]  /*22b0*/  HADD2.F32 R33, -RZ, R33.H1_H1 ;  /* 0x30000021ff217230 */ /* 0x000fe40000004100 */
[-C--:B------:R-:W-:Y:S01]  /*22c0*/  FFMA.FTZ R32, R40, R28.reuse, R29 ;  /* 0x0000001c28207223 */ /* 0x080fe2000001001d */
[----:B------:R-:W-:Y:S02]  /*22d0*/  HADD2.F32 R40, -RZ, R57.H0_H0 ;  /* 0x20000039ff287230 */ /* 0x000fe40000004100 */
[----:B------:R-:W-:Y:S01]  /*22e0*/  FFMA.FTZ R38, R38, R28, R39 ;  /* 0x0000001c26267223 */ /* 0x000fe20000010027 */
[----:B------:R-:W-:Y:S02]  /*22f0*/  HADD2.F32 R19, -RZ, R58.H0_H0 ;  /* 0x2000003aff137230 */ /* 0x000fe40000004100 */
[----:B------:R-:W-:-:S02]  /*2300*/  HADD2.F32 R29, -RZ, R55.H0_H0 ;  /* 0x20000037ff1d7230 */ /* 0x000fc40000004100 */
[----:B------:R-:W-:Y:S01]  /*2310*/  FFMA.FTZ R28, R40, R28, R17 ;  /* 0x0000001c281c7223 */ /* 0x000fe20000010011 */
[----:B------:R-:W-:Y:S02]  /*2320*/  HADD2.F32 R43, -RZ, R54.H0_H0 ;  /* 0x20000036ff2b7230 */ /* 0x000fe40000004100 */
[-C--:B------:R-:W-:Y:S01]  /*2330*/  FFMA.FTZ R18, R19, R33.reuse, R18 ;  /* 0x0000002113127223 */ /* 0x080fe20000010012 */
[----:B------:R-:W-:Y:S02]  /*2340*/  HADD2.F32 R39, -RZ, R41.H0_H0 ;  /* 0x20000029ff277230 */ /* 0x000fe40000004100 */
[-C--:B------:R-:W-:Y:S01]  /*2350*/  FFMA.FTZ R32, R29, R33.reuse, R32 ;  /* 0x000000211d207223 */ /* 0x080fe20000010020 */
[--C-:B------:R-:W-:Y:S02]  /*2360*/  HADD2.F32 R17, -RZ, R94.reuse.H0_H0 ;  /* 0x2000005eff117230 */ /* 0x100fe40000004100 */
[----:B------:R-:W-:Y:S01]  /*2370*/  FFMA.FTZ R38, R43, R33, R38 ;  /* 0x000000212b267223 */ /* 0x000fe20000010026 */
[----:B------:R-:W-:-:S02]  /*2380*/  HADD2.F32 R19, -RZ, R94.H1_H1 ;  /* 0x3000005eff137230 */ /* 0x000fc40000004100 */
[----:B------:R-:W-:Y:S01]  /*2390*/  FFMA.FTZ R28, R39, R33, R28 ;  /* 0x00000021271c7223 */ /* 0x000fe2000001001c */
[--C-:B------:R-:W-:Y:S02]  /*23a0*/  HADD2.F32 R29, -RZ, R93.reuse.H0_H0 ;  /* 0x2000005dff1d7230 */ /* 0x100fe40000004100 */
[----:B------:R-:W-:Y:S01]  /*23b0*/  FMUL.FTZ R18, R17, R18 ;  /* 0x0000001211127220 */ /* 0x000fe20000410000 */
[----:B------:R-:W-:Y:S02]  /*23c0*/  HADD2.F32 R43, -RZ, R93.H1_H1 ;  /* 0x3000005dff2b7230 */ /* 0x000fe40000004100 */
[----:B------:R-:W-:Y:S01]  /*23d0*/  FMUL.FTZ R32, R19, R32 ;  /* 0x0000002013207220 */ /* 0x000fe20000410000 */
[----:B------:R-:W-:Y:S01]  /*23e0*/  FMUL.FTZ R38, R29, R38 ;  /* 0x000000261d267220 */ /* 0x000fe20000410000 */
[----:B------:R-:W-:Y:S01]  /*23f0*/  F2FP.F16.F32.PACK_AB R18, RZ, R18 ;  /* 0x00000012ff12723e */ /* 0x000fe200000000ff */
[----:B------:R-:W-:Y:S02]  /*2400*/  FMUL.FTZ R28, R43, R28 ;  /* 0x0000001c2b1c7220 */ /* 0x000fe40000410000 */
[----:B------:R-:W-:-:S02]  /*2410*/  F2FP.F16.F32.PACK_AB R32, RZ, R32 ;  /* 0x00000020ff20723e */ /* 0x000fc400000000ff */
[----:B------:R-:W-:Y:S02]  /*2420*/  F2FP.F16.F32.PACK_AB R38, RZ, R38 ;  /* 0x00000026ff26723e */ /* 0x000fe400000000ff */
[----:B------:R-:W-:Y:S02]  /*2430*/  F2FP.F16.F32.PACK_AB R28, RZ, R28 ;  /* 0x0000001cff1c723e */ /* 0x000fe400000000ff */
[----:B------:R-:W-:Y:S02]  /*2440*/  PRMT R18, R18, 0x5410, R32 ;  /* 0x0000541012127816 */ /* 0x000fe40000000020 */
[----:B------:R-:W-:-:S04]  /*2450*/  PRMT R38, R38, 0x5410, R28 ;  /* 0x0000541026267816 */ /* 0x000fc8000000001c */
[----:B------:R-:W-:Y:S01]  /*2460*/  HFMA2.MMA R14, R18, 1, 1, R14 ;  /* 0x3c003c00120e7835 */ /* 0x000fe2000000000e */
[----:B------:R-:W-:-:S10]  /*2470*/  HADD2 R13, R38, R13 ;  /* 0x0000000d260d7230 */ /* 0x000fd40000000000 */
.L_x_1556:
        /* <DEDUP_REMOVED lines=91> */
.L_x_1557:
        /* <DEDUP_REMOVED lines=91> */
.L_x_1558:
[----:B------:R-:W-:Y:S01]  /*2fe0*/  HADD2.F32 R120, -RZ, R120.H0_H0 ;  /* 0x20000078ff787230 */ /* 0x000fe20000004100 */
[----:B------:R-:W2:Y:S01]  /*2ff0*/  LDS.64 R44, [UR4+0x280] ;  /* 0x00028004ff2c7984 */ /* 0x000ea20008000a00 */
[----:B------:R-:W-:Y:S02]  /*3000*/  HADD2.F32 R118, -RZ, R118.H0_H0 ;  /* 0x20000076ff767230 */ /* 0x000fe40000004100 */
[----:B------:R-:W-:Y:S02]  /*3010*/  HADD2.F32 R117, -RZ, R117.H0_H0 ;  /* 0x20000075ff757230 */ /* 0x000fe40000004100 */
[-C--:B------:R-:W-:Y:S01]  /*3020*/  FFMA.FTZ R18, R120, R37.reuse, RZ ;  /* 0x0000002578127223 */ /* 0x080fe200000100ff */
[----:B0-----:R-:W-:Y:S02]  /*3030*/  HADD2.F32 R80, -RZ, R80.H0_H0 ;  /* 0x20000050ff507230 */ /* 0x001fe40000004100 */
[----:B------:R-:W-:Y:S01]  /*3040*/  FFMA.FTZ R28, R118, R37, RZ ;  /* 0x00000025761c7223 */ /* 0x000fe200000100ff */
[----:B------:R-:W-:-:S02]  /*3050*/  HADD2.F32 R119, -RZ, R119.H0_H0 ;  /* 0x20000077ff777230 */ /* 0x000fc40000004100 */
[-C--:B------:R-:W-:Y:S01]  /*3060*/  FFMA.FTZ R29, R117, R37.reuse, RZ ;  /* 0x00000025751d7223 */ /* 0x080fe200000100ff */
[----:B------:R-:W-:Y:S02]  /*3070*/  HADD2.F32 R115, -RZ, R115.H0_H0 ;  /* 0x20000073ff737230 */ /* 0x000fe40000004100 */
[----:B------:R-:W-:Y:S01]  /*3080*/  FFMA.FTZ R37, R80, R37, RZ ;  /* 0x0000002550257223 */ /* 0x000fe200000100ff */
[----:B------:R-:W-:Y:S02]  /*3090*/  HADD2.F32 R114, -RZ, R114.H0_H0 ;  /* 0x20000072ff727230 */ /* 0x000fe40000004100 */
[-C--:B------:R-:W-:Y:S01]  /*30a0*/  FFMA.FTZ R17, R119, R36.reuse, R18 ;  /* 0x0000002477117223 */ /* 0x080fe20000010012 */
[----:B------:R-:W-:Y:S02]  /*30b0*/  HADD2.F32 R86, -RZ, R86.H0_H0 ;  /* 0x20000056ff567230 */ /* 0x000fe40000004100 */
[----:B------:R-:W-:Y:S01]  /*30c0*/  FFMA.FTZ R19, R115, R36, R28 ;  /* 0x0000002473137223 */ /* 0x000fe2000001001c */
[----:B------:R-:W-:-:S02]  /*30d0*/  HADD2.F32 R116, -RZ, R116.H0_H0 ;  /* 0x20000074ff747230 */ /* 0x000fc40000004100 */
[-C--:B------:R-:W-:Y:S01]  /*30e0*/  FFMA.FTZ R18, R114, R36.reuse, R29 ;  /* 0x0000002472127223 */ /* 0x080fe2000001001d */
[----:B------:R-:W-:Y:S02]  /*30f0*/  HADD2.F32 R106, -RZ, R106.H0_H0 ;  /* 0x2000006aff6a7230 */ /* 0x000fe40000004100 */
[----:B------:R-:W-:Y:S01]  /*3100*/  FFMA.FTZ R36, R86, R36, R37 ;  /* 0x0000002456247223 */ /* 0x000fe20000010025 */
        /* <DEDUP_REMOVED lines=12> */
[----:B-1----:R-:W-:-:S02]  /*31d0*/  HADD2.F32 R29, -RZ, R30.H0_H0 ;  /* 0x2000001eff1d7230 */ /* 0x002fc40000004100 */
[-C--:B------:R-:W-:Y:S01]  /*31e0*/  FFMA.FTZ R28, R77, R35.reuse, R18 ;  /* 0x000000234d1c7223 */ /* 0x080fe20000010012 */
[----:B------:R-:W-:Y:S02]  /*31f0*/  HADD2.F32 R72, -RZ, R72.H0_H0 ;  /* 0x20000048ff487230 */ /* 0x000fe40000004100 */
[----:B------:R-:W-:Y:S01]  /*3200*/  FFMA.FTZ R35, R105, R35, R36 ;  /* 0x0000002369237223 */ /* 0x000fe20000010024 */
[----:B------:R-:W-:Y:S02]  /*3210*/  HADD2.F32 R74, -RZ, R74.H0_H0 ;  /* 0x2000004aff4a7230 */ /* 0x000fe40000004100 */
[----:B------:R-:W-:Y:S02]  /*3220*/  HADD2.F32 R69, -RZ, R69.H0_H0 ;  /* 0x20000045ff457230 */ /* 0x000fe40000004100 */
[-C--:B------:R-:W-:Y:S01]  /*3230*/  FFMA.FTZ R36, R72, R29.reuse, R19 ;  /* 0x0000001d48247223 */ /* 0x080fe20000010013 */
[----:B------:R-:W-:Y:S02]  /*3240*/  HADD2.F32 R70, -RZ, R70.H0_H0 ;  /* 0x20000046ff467230 */ /* 0x000fe40000004100 */
[----:B------:R-:W-:Y:S01]  /*3250*/  FFMA.FTZ R38, R74, R29, R33 ;  /* 0x0000001d4a267223 */ /* 0x000fe20000010021 */
[----:B------:R-:W-:-:S04]  /*3260*/  IMAD.WIDE R48, R102, 0x8, R48 ;  /* 0x0000000866307825 */ /* 0x000fc800078e0230 */
[-C--:B------:R-:W-:Y:S01]  /*3270*/  FFMA.FTZ R40, R69, R29.reuse, R28 ;  /* 0x0000001d45287223 */ /* 0x080fe2000001001c */
[----:B------:R-:W-:Y:S01]  /*3280*/  FFMA.FTZ R42, R70, R29, R35 ;  /* 0x0000001d462a7223 */ /* 0x000fe20000010023 */
[----:B------:R-:W-:-:S04]  /*3290*/  IMAD.WIDE R112, R102, 0x8, R112 ;  /* 0x0000000866707825 */ /* 0x000fc800078e0270 */
[----:B------:R-:W-:Y:S01]  /*32a0*/  HADD2.F32 R18, -RZ, R30.H1_H1 ;  /* 0x3000001eff127230 */ /* 0x000fe20000004100 */
[----:B------:R0:W5:Y:S01]  /*32b0*/  LDG.E.128.CONSTANT R32, desc[UR8][R112.64] ;  /* 0x0000000870207981 */ /* 0x000162000c1e9d00 */
[--C-:B------:R-:W-:Y:S02]  /*32c0*/  HADD2.F32 R37, -RZ, R31.reuse.H0_H0 ;  /* 0x2000001fff257230 */ /* 0x100fe40000004100 */
[----:B------:R-:W-:Y:S02]  /*32d0*/  HADD2.F32 R17, -RZ, R31.H1_H1 ;  /* 0x3000001fff117230 */ /* 0x000fe40000004100 */
[----:B------:R0:W5:Y:S01]  /*32e0*/  LDG.E.128.CONSTANT R28, desc[UR8][R48.64] ;  /* 0x00000008301c7981 */ /* 0x000162000c1e9d00 */
[----:B------:R-:W-:Y:S02]  /*32f0*/  HADD2.F32 R71, -RZ, R71.H0_H0 ;  /* 0x20000047ff477230 */ /* 0x000fe40000004100 */
[----:B------:R-:W-:Y:S02]  /*3300*/  HADD2.F32 R61, -RZ, R61.H0_H0 ;  /* 0x2000003dff3d7230 */ /* 0x000fe40000004100 */
[----:B------:R-:W-:-:S02]  /*3310*/  HADD2.F32 R73, -RZ, R73.H0_H0 ;  /* 0x20000049ff497230 */ /* 0x000fc40000004100 */
[----:B------:R-:W-:Y:S02]  /*3320*/  HADD2.F32 R65, -RZ, R65.H0_H0 ;  /* 0x20000041ff417230 */ /* 0x000fe40000004100 */
[-C--:B------:R-:W-:Y:S01]  /*3330*/  FFMA.FTZ R36, R71, R18.reuse, R36 ;  /* 0x0000001247247223 */ /* 0x080fe20000010024 */
[----:B------:R-:W-:Y:S02]  /*3340*/  HADD2.F32 R59, -RZ, R59.H0_H0 ;  /* 0x2000003bff3b7230 */ /* 0x000fe40000004100 */
[-C--:B------:R-:W-:Y:S01]  /*3350*/  FFMA.FTZ R43, R61, R18.reuse, R40 ;  /* 0x000000123d2b7223 */ /* 0x080fe20000010028 */
[----:B------:R-:W-:Y:S02]  /*3360*/  HADD2.F32 R56, -RZ, R56.H0_H0 ;  /* 0x20000038ff387230 */ /* 0x000fe40000004100 */
[-C--:B------:R-:W-:Y:S01]  /*3370*/  FFMA.FTZ R39, R73, R18.reuse, R38 ;  /* 0x0000001249277223 */ /* 0x080fe20000010026 */
[----:B------:R-:W-:Y:S02]  /*3380*/  HADD2.F32 R60, -RZ, R60.H0_H0 ;  /* 0x2000003cff3c7230 */ /* 0x000fe40000004100 */
[----:B------:R-:W-:Y:S01]  /*3390*/  FFMA.FTZ R42, R65, R18, R42 ;  /* 0x00000012412a7223 */ /* 0x000fe2000001002a */
[----:B------:R-:W-:-:S02]  /*33a0*/  HADD2.F32 R57, -RZ, R57.H0_H0 ;  /* 0x20000039ff397230 */ /* 0x000fc40000004100 */
[-C--:B------:R-:W-:Y:S01]  /*33b0*/  FFMA.FTZ R19, R59, R37.reuse, R36 ;  /* 0x000000253b137223 */ /* 0x080fe20000010024 */
[----:B------:R-:W-:Y:S02]  /*33c0*/  HADD2.F32 R54, -RZ, R54.H0_H0 ;  /* 0x20000036ff367230 */ /* 0x000fe40000004100 */
[-C--:B------:R-:W-:Y:S01]  /*33d0*/  FFMA.FTZ R43, R56, R37.reuse, R43 ;  /* 0x00000025382b7223 */ /* 0x080fe2000001002b */
[----:B------:R-:W-:Y:S02]  /*33e0*/  HADD2.F32 R58, -RZ, R58.H0_H0 ;  /* 0x2000003aff3a7230 */ /* 0x000fe40000004100 */
[-C--:B------:R-:W-:Y:S01]  /*33f0*/  FFMA.FTZ R18, R60, R37.reuse, R39 ;  /* 0x000000253c127223 */ /* 0x080fe20000010027 */
[----:B------:R-:W-:Y:S02]  /*3400*/  HADD2.F32 R55, -RZ, R55.H0_H0 ;  /* 0x20000037ff377230 */ /* 0x000fe40000004100 */
[----:B------:R-:W-:Y:S01]  /*3410*/  FFMA.FTZ R36, R57, R37, R42 ;  /* 0x0000002539247223 */ /* 0x000fe2000001002a */
[----:B------:R-:W-:Y:S01]  /*3420*/  HADD2.F32 R41, -RZ, R41.H0_H0 ;  /* 0x20000029ff297230 */ /* 0x000fe20000004100 */
[----:B------:R-:W1:Y:S01]  /*3430*/  LDS.64 R38, [UR4+0x288] ;  /* 0x00028804ff267984 */ /* 0x000e620008000a00 */
[-C--:B------:R-:W-:Y:S01]  /*3440*/  FFMA.FTZ R42, R54, R17.reuse, R43 ;  /* 0x00000011362a7223 */ /* 0x080fe2000001002b */
[-C--:B------:R-:W-:Y:S01]  /*3450*/  FFMA.FTZ R40, R58, R17.reuse, R19 ;  /* 0x000000113a287223 */ /* 0x080fe20000010013 */
[-C--:B------:R-:W-:Y:S01]  /*3460*/  FFMA.FTZ R37, R55, R17.reuse, R18 ;  /* 0x0000001137257223 */ /* 0x080fe20000010012 */
[----:B------:R-:W-:Y:S01]  /*3470*/  FFMA.FTZ R43, R41, R17, R36 ;  /* 0x00000011292b7223 */ /* 0x000fe20000010024 */
[----:B------:R-:W-:-:S02]  /*3480*/  HADD2.F32 R17, -RZ, R94.H0_H0 ;  /* 0x2000005eff117230 */ /* 0x000fc40000004100 */
[----:B------:R-:W-:Y:S02]  /*3490*/  HADD2.F32 R18, -RZ, R94.H1_H1 ;  /* 0x3000005eff127230 */ /* 0x000fe40000004100 */
[--C-:B------:R-:W-:Y:S02]  /*34a0*/  HADD2.F32 R19, -RZ, R93.reuse.H0_H0 ;  /* 0x2000005dff137230 */ /* 0x100fe40000004100 */
[----:B------:R-:W-:Y:S02]  /*34b0*/  HADD2.F32 R36, -RZ, R93.H1_H1 ;  /* 0x3000005dff247230 */ /* 0x000fe40000004100 */
[----:B------:R-:W-:Y:S01]  /*34c0*/  FMUL.FTZ R40, R40, R17 ;  /* 0x0000001128287220 */ /* 0x000fe20000410000 */
[----:B------:R-:W-:Y:S01]  /*34d0*/  FMUL.FTZ R37, R37, R18 ;  /* 0x0000001225257220 */ /* 0x000fe20000410000 */
[----:B------:R-:W-:Y:S01]  /*34e0*/  FMUL.FTZ R42, R42, R19 ;  /* 0x000000132a2a7220 */ /* 0x000fe20000410000 */
[----:B------:R-:W-:Y:S02]  /*34f0*/  FMUL.FTZ R43, R43, R36 ;  /* 0x000000242b2b7220 */ /* 0x000fe40000410000 */
[----:B------:R-:W-:-:S02]  /*3500*/  F2FP.F16.F32.PACK_AB R40, RZ, R40 ;  /* 0x00000028ff28723e */ /* 0x000fc400000000ff */
[----:B------:R-:W-:Y:S02]  /*3510*/  F2FP.F16.F32.PACK_AB R37, RZ, R37 ;  /* 0x00000025ff25723e */ /* 0x000fe400000000ff */
[----:B------:R-:W-:Y:S02]  /*3520*/  F2FP.F16.F32.PACK_AB R46, RZ, R42 ;  /* 0x0000002aff2e723e */ /* 0x000fe400000000ff */
[----:B------:R-:W-:Y:S01]  /*3530*/  F2FP.F16.F32.PACK_AB R47, RZ, R43 ;  /* 0x0000002bff2f723e */ /* 0x000fe200000000ff */
[--C-:B------:R-:W-:Y:S02]  /*3540*/  HADD2 R43, R40.H0_H0, R8.reuse.H0_H0 ;  /* 0x20000008282b7230 */ /* 0x100fe40000000800 */
[----:B------:R-:W-:Y:S02]  /*3550*/  HADD2 R42, R37.H0_H0, R8.H1_H1 ;  /* 0x30000008252a7230 */ /* 0x000fe40000000800 */
[--C-:B------:R-:W-:Y:S02]  /*3560*/  HADD2 R37, R46.H0_H0, R7.reuse.H0_H0 ;  /* 0x200000072e257230 */ /* 0x100fe40000000800 */
[----:B------:R-:W-:-:S02]  /*3570*/  HADD2 R8, R47.H0_H0, R7.H1_H1 ;  /* 0x300000072f087230 */ /* 0x000fc40000000800 */
[--C-:B--2---:R-:W-:Y:S02]  /*3580*/  HADD2.F32 R7, -RZ, R44.reuse.H0_H0 ;  /* 0x2000002cff077230 */ /* 0x104fe40000004100 */
[----:B------:R-:W-:-:S03]  /*3590*/  HADD2.F32 R44, -RZ, R44.H1_H1 ;  /* 0x3000002cff2c7230 */ /* 0x000fc60000004100 */
[-C--:B------:R-:W-:Y:S01]  /*35a0*/  FFMA.FTZ R40, R120, R7.reuse, RZ ;  /* 0x0000000778287223 */ /* 0x080fe200000100ff */
[-C--:B------:R-:W-:Y:S01]  /*35b0*/  FFMA.FTZ R50, R118, R7.reuse, RZ ;  /* 0x0000000776327223 */ /* 0x080fe200000100ff */
[-C--:B------:R-:W-:Y:S01]  /*35c0*/  FFMA.FTZ R51, R117, R7.reuse, RZ ;  /* 0x0000000775337223 */ /* 0x080fe200000100ff */
[----:B------:R-:W-:Y:S01]  /*35d0*/  FFMA.FTZ R53, R80, R7, RZ ;  /* 0x0000000750357223 */ /* 0x000fe200000100ff */
[-C--:B------:R-:W-:Y:S01]  /*35e0*/  FFMA.FTZ R7, R119, R44.reuse, R40 ;  /* 0x0000002c77077223 */ /* 0x080fe20000010028 */
[--C-:B------:R-:W-:Y:S02]  /*35f0*/  HADD2.F32 R46, -RZ, R45.reuse.H0_H0 ;  /* 0x2000002dff2e7230 */ /* 0x100fe40000004100 */
[-C--:B------:R-:W-:Y:S01]  /*3600*/  FFMA.FTZ R47, R115, R44.reuse, R50 ;  /* 0x0000002c732f7223 */ /* 0x080fe20000010032 */
[-C--:B------:R-:W-:Y:S01]  /*3610*/  FFMA.FTZ R40, R114, R44.reuse, R51 ;  /* 0x0000002c72287223 */ /* 0x080fe20000010033 */
[----:B------:R-:W-:Y:S01]  /*3620*/  FFMA.FTZ R44, R86, R44, R53 ;  /* 0x0000002c562c7223 */ /* 0x000fe20000010035 */
[----:B------:R-:W-:-:S02]  /*3630*/  HADD2.F32 R45, -RZ, R45.H1_H1 ;  /* 0x3000002dff2d7230 */ /* 0x000fc40000004100 */
[-C--:B------:R-:W-:Y:S01]  /*3640*/  FFMA.FTZ R7, R116, R46.reuse, R7 ;  /* 0x0000002e74077223 */ /* 0x080fe20000010007 */
[-C--:B------:R-:W-:Y:S01]  /*3650*/  FFMA.FTZ R47, R106, R46.reuse, R47 ;  /* 0x0000002e6a2f7223 */ /* 0x080fe2000001002f */
[-C--:B------:R-:W-:Y:S01]  /*3660*/  FFMA.FTZ R40, R107, R46.reuse, R40 ;  /* 0x0000002e6b287223 */ /* 0x080fe20000010028 */
[----:B------:R-:W-:Y:S01]  /*3670*/  FFMA.FTZ R44, R111, R46, R44 ;  /* 0x0000002e6f2c7223 */ /* 0x000fe2000001002c */
[-C--:B------:R-:W-:Y:S01]  /*3680*/  FFMA.FTZ R7, R92, R45.reuse, R7 ;  /* 0x0000002d5c077223 */ /* 0x080fe20000010007 */
[-C--:B------:R-:W-:Y:S01]  /*3690*/  FFMA.FTZ R51, R104, R45.reuse, R47 ;  /* 0x0000002d68337223 */ /* 0x080fe2000001002f */
[-C--:B------:R-:W-:Y:S01]  /*36a0*/  FFMA.FTZ R46, R77, R45.reuse, R40 ;  /* 0x0000002d4d2e7223 */ /* 0x080fe20000010028 */
[----:B------:R-:W-:Y:S01]  /*36b0*/  FFMA.FTZ R63, R105, R45, R44 ;  /* 0x0000002d693f7223 */ /* 0x000fe2000001002c */
[--C-:B-1----:R-:W-:Y:S01]  /*36c0*/  HADD2.F32 R45, -RZ, R38.reuse.H0_H0 ;  /* 0x20000026ff2d7230 */ /* 0x102fe20000004100 */
[----:B------:R-:W1:Y:S01]  /*36d0*/  LDS.64 R52, [UR4+0x300] ;  /* 0x00030004ff347984 */ /* 0x000e620008000a00 */
[----:B------:R-:W-:-:S03]  /*36e0*/  HADD2.F32 R38, -RZ, R38.H1_H1 ;  /* 0x30000026ff267230 */ /* 0x000fc60000004100 */
[----:B------:R-:W-:Y:S01]  /*36f0*/  FFMA.FTZ R40, R72, R45, R7 ;  /* 0x0000002d48287223 */ /* 0x000fe20000010007 */
[----:B------:R-:W-:-:S03]  /*3700*/  HADD2.F32 R47, -RZ, R39.H0_H0 ;  /* 0x20000027ff2f7230 */ /* 0x000fc60000004100 */
[-C--:B------:R-:W-:Y:S01]  /*3710*/  FFMA.FTZ R40, R71, R38.reuse, R40 ;  /* 0x0000002647287223 */ /* 0x080fe20000010028 */
[----:B------:R-:W-:Y:S02]  /*3720*/  HADD2.F32 R39, -RZ, R39.H1_H1 ;  /* 0x30000027ff277230 */ /* 0x000fe40000004100 */
[-C--:B------:R-:W-:Y:S01]  /*3730*/  FFMA.FTZ R44, R74, R45.reuse, R51 ;  /* 0x0000002d4a2c7223 */ /* 0x080fe20000010033 */
[-C--:B------:R-:W-:Y:S01]  /*3740*/  FFMA.FTZ R46, R69, R45.reuse, R46 ;  /* 0x0000002d452e7223 */ /* 0x080fe2000001002e */
[----:B------:R-:W-:Y:S01]  /*3750*/  FFMA.FTZ R50, R70, R45, R63 ;  /* 0x0000002d46327223 */ /* 0x000fe2000001003f */
[----:B------:R-:W-:Y:S01]  /*3760*/  FFMA.FTZ R7, R59, R47, R40 ;  /* 0x0000002f3b077223 */ /* 0x000fe20000010028 */
[-C--:B------:R-:W-:Y:S01]  /*3770*/  FFMA.FTZ R45, R73, R38.reuse, R44 ;  /* 0x00000026492d7223 */ /* 0x080fe2000001002c */
[-C--:B------:R-:W-:Y:S01]  /*3780*/  FFMA.FTZ R51, R61, R38.reuse, R46 ;  /* 0x000000263d337223 */ /* 0x080fe2000001002e */
[----:B------:R-:W-:Y:S01]  /*3790*/  FFMA.FTZ R50, R65, R38, R50 ;  /* 0x0000002641327223 */ /* 0x000fe20000010032 */
[----:B------:R-:W-:Y:S01]  /*37a0*/  FFMA.FTZ R38, R58, R39, R7 ;  /* 0x000000273a267223 */ /* 0x000fe20000010007 */
[-C--:B------:R-:W-:Y:S01]  /*37b0*/  FFMA.FTZ R40, R60, R47.reuse, R45 ;  /* 0x0000002f3c287223 */ /* 0x080fe2000001002d */
[-C--:B------:R-:W-:Y:S01]  /*37c0*/  FFMA.FTZ R51, R56, R47.reuse, R51 ;  /* 0x0000002f38337223 */ /* 0x080fe20000010033 */
[----:B------:R-:W-:Y:S01]  /*37d0*/  FFMA.FTZ R50, R57, R47, R50 ;  /* 0x0000002f39327223 */ /* 0x000fe20000010032 */
[----:B------:R-:W-:Y:S01]  /*37e0*/  FMUL.FTZ R38, R38, R17 ;  /* 0x0000001126267220 */ /* 0x000fe20000410000 */
[-C--:B------:R-:W-:Y:S01]  /*37f0*/  FFMA.FTZ R7, R55, R39.reuse, R40 ;  /* 0x0000002737077223 */ /* 0x080fe20000010028 */
[-C--:B------:R-:W-:Y:S01]  /*3800*/  FFMA.FTZ R40, R54, R39.reuse, R51 ;  /* 0x0000002736287223 */ /* 0x080fe20000010033 */
[----:B------:R-:W-:-:S02]  /*3810*/  FFMA.FTZ R47, R41, R39, R50 ;  /* 0x00000027292f7223 */ /* 0x000fc40000010032 */
[----:B------:R-:W-:Y:S02]  /*3820*/  F2FP.F16.F32.PACK_AB R45, RZ, R38 ;  /* 0x00000026ff2d723e */ /* 0x000fe400000000ff */
[----:B------:R-:W2:Y:S01]  /*3830*/  LDS.64 R38, [UR4+0x308] ;  /* 0x00030804ff267984 */ /* 0x000ea20008000a00 */
[----:B-----5:R-:W-:Y:S01]  /*3840*/  LOP3.LUT R44, R24, 0xff, RZ, 0xc0, !PT ;  /* 0x000000ff182c7812 */ /* 0x020fe200078ec0ff */
[----:B------:R-:W-:Y:S01]  /*3850*/  FMUL.FTZ R7, R7, R18 ;  /* 0x0000001207077220 */ /* 0x000fe20000410000 */
[----:B------:R-:W-:Y:S01]  /*3860*/  FMUL.FTZ R40, R40, R19 ;  /* 0x0000001328287220 */ /* 0x000fe20000410000 */
[----:B------:R-:W-:Y:S02]  /*3870*/  LOP3.LUT R46, R25, 0xff, RZ, 0xc0, !PT ;  /* 0x000000ff192e7812 */ /* 0x000fe400078ec0ff */
[----:B------:R-:W-:Y:S01]  /*3880*/  IADD3 R110, R44, -0x80, RZ ;  /* 0xffffff802c6e7810 */ /* 0x000fe20007ffe0ff */
[----:B------:R-:W-:Y:S01]  /*3890*/  FMUL.FTZ R44, R47, R36 ;  /* 0x000000242f2c7220 */ /* 0x000fe20000410000 */
[----:B------:R-:W-:-:S02]  /*38a0*/  F2FP.F16.F32.PACK_AB R7, RZ, R7 ;  /* 0x00000007ff07723e */ /* 0x000fc400000000ff */
[----:B------:R-:W-:Y:S01]  /*38b0*/  F2FP.F16.F32.PACK_AB R47, RZ, R40 ;  /* 0x00000028ff2f723e */ /* 0x000fe200000000ff */
[--C-:B------:R-:W-:Y:S01]  /*38c0*/  HADD2 R45, R45.H0_H0, R6.reuse.H0_H0 ;  /* 0x200000062d2d7230 */ /* 0x100fe20000000800 */
[----:B------:R-:W-:Y:S01]  /*38d0*/  IADD3 R40, R46, -0x80, RZ ;  /* 0xffffff802e287810 */ /* 0x000fe20007ffe0ff */
[----:B------:R-:W-:Y:S01]  /*38e0*/  HADD2 R46, R7.H0_H0, R6.H1_H1 ;  /* 0x30000006072e7230 */ /* 0x000fe20000000800 */
[----:B------:R-:W-:Y:S02]  /*38f0*/  F2FP.F16.F32.PACK_AB R44, RZ, R44 ;  /* 0x0000002cff2c723e */ /* 0x000fe400000000ff */
[----:B------:R-:W-:Y:S01]  /*3900*/  LOP3.LUT R6, R26, 0xff, RZ, 0xc0, !PT ;  /* 0x000000ff1a067812 */ /* 0x000fe200078ec0ff */
[--C-:B------:R-:W-:Y:S02]  /*3910*/  HADD2 R47, R47.H0_H0, R5.reuse.H0_H0 ;  /* 0x200000052f2f7230 */ /* 0x100fe40000000800 */
[----:B------:R-:W-:Y:S01]  /*3920*/  HADD2 R50, R44.H0_H0, R5.H1_H1 ;  /* 0x300000052c327230 */ /* 0x000fe20000000800 */
[----:B------:R-:W-:Y:S01]  /*3930*/  IADD3 R51, R6, -0x80, RZ ;  /* 0xffffff8006337810 */ /* 0x000fe20007ffe0ff */
[--C-:B-1----:R-:W-:Y:S01]  /*3940*/  HADD2.F32 R5, -RZ, R52.reuse.H0_H0 ;  /* 0x20000034ff057230 */ /* 0x102fe20000004100 */
[----:B------:R-:W-:Y:S01]  /*3950*/  LOP3.LUT R6, R27, 0xff, RZ, 0xc0, !PT ;  /* 0x000000ff1b067812 */ /* 0x000fe200078ec0ff */
[----:B------:R-:W-:-:S03]  /*3960*/  HADD2.F32 R52, -RZ, R52.H1_H1 ;  /* 0x30000034ff347230 */ /* 0x000fc60000004100 */
[----:B------:R-:W-:Y:S01]  /*3970*/  IADD3 R44, R6, -0x80, RZ ;  /* 0xffffff80062c7810 */ /* 0x000fe20007ffe0ff */
[-C--:B------:R-:W-:Y:S01]  /*3980*/  FFMA.FTZ R6, R120, R5.reuse, RZ ;  /* 0x0000000578067223 */ /* 0x080fe200000100ff */
[-C--:B------:R-:W-:Y:S01]  /*3990*/  FFMA.FTZ R64, R118, R5.reuse, RZ ;  /* 0x0000000576407223 */ /* 0x080fe200000100ff */
[-C--:B------:R-:W-:Y:S01]  /*39a0*/  FFMA.FTZ R63, R117, R5.reuse, RZ ;  /* 0x00000005753f7223 */ /* 0x080fe200000100ff */
[----:B------:R-:W-:Y:S01]  /*39b0*/  FFMA.FTZ R79, R80, R5, RZ ;  /* 0x00000005504f7223 */ /* 0x000fe200000100ff */
[--C-:B------:R-:W-:Y:S02]  /*39c0*/  HADD2.F32 R62, -RZ, R53.reuse.H0_H0 ;  /* 0x20000035ff3e7230 */ /* 0x100fe40000004100 */
[-C--:B------:R-:W-:Y:S01]  /*39d0*/  FFMA.FTZ R5, R119, R52.reuse, R6 ;  /* 0x0000003477057223 */ /* 0x080fe20000010006 */
        /* <DEDUP_REMOVED lines=8> */
[----:B------:R-:W-:Y:S01]  /*3a60*/  LOP3.LUT R66, R20, 0xff, RZ, 0xc0, !PT ;  /* 0x000000ff14427812 */ /* 0x000fe200078ec0ff */
[-C--:B------:R-:W-:Y:S01]  /*3a70*/  FFMA.FTZ R7, R92, R53.reuse, R5 ;  /* 0x000000355c077223 */ /* 0x080fe20000010005 */
[-C--:B------:R-:W-:Y:S01]  /*3a80*/  FFMA.FTZ R63, R104, R53.reuse, R63 ;  /* 0x00000035683f7223 */ /* 0x080fe2000001003f */
[-C--:B------:R-:W-:Y:S01]  /*3a90*/  FFMA.FTZ R52, R77, R53.reuse, R6 ;  /* 0x000000354d347223 */ /* 0x080fe20000010006 */
[----:B------:R-:W-:Y:S01]  /*3aa0*/  FFMA.FTZ R79, R105, R53, R62 ;  /* 0x00000035694f7223 */ /* 0x000fe2000001003e */
[----:B------:R-:W-:Y:S01]  /*3ab0*/  IADD3 R66, R66, -0x80, RZ ;  /* 0xffffff8042427810 */ /* 0x000fe20007ffe0ff */
[----:B--2---:R-:W-:Y:S01]  /*3ac0*/  HADD2.F32 R53, -RZ, R38.H0_H0 ;  /* 0x20000026ff357230 */ /* 0x004fe20000004100 */
[----:B------:R-:W-:-:S02]  /*3ad0*/  LOP3.LUT R64, R21, 0xff, RZ, 0xc0, !PT ;  /* 0x000000ff15407812 */ /* 0x000fc400078ec0ff */
[----:B------:R-:W-:Y:S01]  /*3ae0*/  LOP3.LUT R6, R22, 0xff, RZ, 0xc0, !PT ;  /* 0x000000ff16067812 */ /* 0x000fe200078ec0ff */
[----:B------:R1:W2:Y:S01]  /*3af0*/  I2F.F16 R88, R66 ;  /* 0x0000004200587306 */ /* 0x0002a20000200c00 */
[----:B------:R-:W-:Y:S01]  /*3b00*/  IADD3 R89, R64, -0x80, RZ ;  /* 0xffffff8040597810 */ /* 0x000fe20007ffe0ff */
[----:B------:R-:W-:Y:S01]  /*3b10*/  HADD2.F32 R38, -RZ, R38.H1_H1 ;  /* 0x30000026ff267230 */ /* 0x000fe20000004100 */
[----:B------:R-:W-:Y:S01]  /*3b20*/  IADD3 R90, R6, -0x80, RZ ;  /* 0xffffff80065a7810 */ /* 0x000fe20007ffe0ff */
[-C--:B------:R-:W-:Y:S01]  /*3b30*/  FFMA.FTZ R6, R72, R53.reuse, R7 ;  /* 0x0000003548067223 */ /* 0x080fe20000010007 */
[-C--:B------:R-:W-:Y:S01]  /*3b40*/  FFMA.FTZ R62, R74, R53.reuse, R63 ;  /* 0x000000354a3e7223 */ /* 0x080fe2000001003f */
[-C--:B------:R-:W-:Y:S01]  /*3b50*/  FFMA.FTZ R64, R69, R53.reuse, R52 ;  /* 0x0000003545407223 */ /* 0x080fe20000010034 */
[----:B-1----:R-:W-:Y:S01]  /*3b60*/  FFMA.FTZ R66, R70, R53, R79 ;  /* 0x0000003546427223 */ /* 0x002fe2000001004f */
[-C--:B------:R-:W-:Y:S01]  /*3b70*/  FFMA.FTZ R52, R71, R38.reuse, R6 ;  /* 0x0000002647347223 */ /* 0x080fe20000010006 */
[-C--:B------:R-:W-:Y:S01]  /*3b80*/  FFMA.FTZ R63, R73, R38.reuse, R62 ;  /* 0x00000026493f7223 */ /* 0x080fe2000001003e */
[-C--:B------:R-:W-:Y:S01]  /*3b90*/  FFMA.FTZ R79, R61, R38.reuse, R64 ;  /* 0x000000263d4f7223 */ /* 0x080fe20000010040 */
[----:B------:R-:W-:Y:S01]  /*3ba0*/  FFMA.FTZ R66, R65, R38, R66 ;  /* 0x0000002641427223 */ /* 0x000fe20000010042 */
[--C-:B------:R-:W-:Y:S01]  /*3bb0*/  HADD2.F32 R5, -RZ, R39.reuse.H0_H0 ;  /* 0x20000027ff057230 */ /* 0x100fe20000004100 */
[----:B------:R-:W-:Y:S01]  /*3bc0*/  SHF.R.U32.HI R38, RZ, 0x8, R24 ;  /* 0x00000008ff267819 */ /* 0x000fe20000011618 */
[----:B------:R-:W-:Y:S01]  /*3bd0*/  HADD2.F32 R39, -RZ, R39.H1_H1 ;  /* 0x30000027ff277230 */ /* 0x000fe20000004100 */
[----:B------:R-:W-:-:S02]  /*3be0*/  LEA.HI R81, R24, 0xffffff80, RZ, 0x8 ;  /* 0xffffff8018517811 */ /* 0x000fc400078f40ff */
[----:B------:R-:W-:Y:S01]  /*3bf0*/  SHF.R.U32.HI R62, RZ, 0x10, R24 ;  /* 0x00000010ff3e7819 */ /* 0x000fe20000011618 */
[----:B------:R-:W-:Y:S01]  /*3c00*/  FFMA.FTZ R53, R59, R5, R52 ;  /* 0x000000053b357223 */ /* 0x000fe20000010034 */
[----:B------:R-:W-:Y:S02]  /*3c10*/  LOP3.LUT R24, R38, 0xff, RZ, 0xc0, !PT ;  /* 0x000000ff26187812 */ /* 0x000fe400078ec0ff */
[----:B------:R-:W-:Y:S02]  /*3c20*/  LOP3.LUT R7, R23, 0xff, RZ, 0xc0, !PT ;  /* 0x000000ff17077812 */ /* 0x000fe400078ec0ff */
[----:B------:R-:W-:Y:S01]  /*3c30*/  IADD3 R109, R24, -0x80, RZ ;  /* 0xffffff80186d7810 */ /* 0x000fe20007ffe0ff */
[----:B------:R-:W-:Y:S01]  /*3c40*/  FFMA.FTZ R24, R58, R39, R53 ;  /* 0x000000273a187223 */ /* 0x000fe20000010035 */
[----:B------:R-:W-:Y:S01]  /*3c50*/  IADD3 R91, R7, -0x80, RZ ;  /* 0xffffff80075b7810 */ /* 0x000fe20007ffe0ff */
[-C--:B------:R-:W-:Y:S01]  /*3c60*/  FFMA.FTZ R79, R56, R5.reuse, R79 ;  /* 0x00000005384f7223 */ /* 0x080fe2000001004f */
[----:B------:R-:W1:Y:S01]  /*3c70*/  LDS.64 R6, [UR4+0x380] ;  /* 0x00038004ff067984 */ /* 0x000e620008000a00 */
[-C--:B------:R-:W-:Y:S01]  /*3c80*/  FFMA.FTZ R38, R60, R5.reuse, R63 ;  /* 0x000000053c267223 */ /* 0x080fe2000001003f */
[----:B------:R-:W-:Y:S01]  /*3c90*/  FFMA.FTZ R66, R57, R5, R66 ;  /* 0x0000000539427223 */ /* 0x000fe20000010042 */
[----:B------:R-:W-:Y:S01]  /*3ca0*/  LOP3.LUT R5, R62, 0xff, RZ, 0xc0, !PT ;  /* 0x000000ff3e057812 */ /* 0x000fe200078ec0ff */
[----:B------:R-:W-:Y:S01]  /*3cb0*/  FMUL.FTZ R62, R24, R17 ;  /* 0x00000011183e7220 */ /* 0x000fe20000410000 */
[----:B------:R-:W-:Y:S01]  /*3cc0*/  FFMA.FTZ R24, R54, R39, R79 ;  /* 0x0000002736187223 */ /* 0x000fe2000001004f */
[----:B------:R-:W-:-:S02]  /*3cd0*/  LEA.HI R82, R25, 0xffffff80, RZ, 0x8 ;  /* 0xffffff8019527811 */ /* 0x000fc400078f40ff */
[--C-:B------:R-:W-:Y:S01]  /*3ce0*/  SHF.R.U32.HI R52, RZ, 0x8, R25.reuse ;  /* 0x00000008ff347819 */ /* 0x100fe20000011619 */
[----:B------:R-:W-:Y:S01]  /*3cf0*/  FMUL.FTZ R24, R24, R19 ;  /* 0x0000001318187220 */ /* 0x000fe20000410000 */
[----:B------:R-:W-:-:S04]  /*3d00*/  SHF.R.U32.HI R25, RZ, 0x10, R25 ;  /* 0x00000010ff197819 */ /* 0x000fc80000011619 */
[----:B------:R-:W-:Y:S02]  /*3d10*/  LOP3.LUT R25, R25, 0xff, RZ, 0xc0, !PT ;  /* 0x000000ff19197812 */ /* 0x000fe400078ec0ff */
[----:B------:R-:W-:Y:S02]  /*3d20*/  F2FP.F16.F32.PACK_AB R24, RZ, R24 ;  /* 0x00000018ff18723e */ /* 0x000fe400000000ff */
[----:B------:R-:W-:-:S03]  /*3d30*/  IADD3 R84, R25, -0x80, RZ ;  /* 0xffffff8019547810 */ /* 0x000fc60007ffe0ff */
[----:B------:R-:W-:Y:S02]  /*3d40*/  HADD2 R64, R24.H0_H0, R3.H0_H0 ;  /* 0x2000000318407230 */ /* 0x000fe40000000800 */
[----:B------:R-:W3:Y:S01]  /*3d50*/  LDS.64 R24, [UR4+0x388] ;  /* 0x00038804ff187984 */ /* 0x000ee20008000a00 */
[----:B------:R-:W-:Y:S01]  /*3d60*/  IADD3 R108, R5, -0x80, RZ ;  /* 0xffffff80056c7810 */ /* 0x000fe20007ffe0ff */
[----:B------:R-:W-:-:S04]  /*3d70*/  FFMA.FTZ R5, R55, R39, R38 ;  /* 0x0000002737057223 */ /* 0x000fc80000010026 */
[----:B------:R-:W-:Y:S01]  /*3d80*/  FMUL.FTZ R5, R5, R18 ;  /* 0x0000001205057220 */ /* 0x000fe20000410000 */
[----:B------:R-:W-:Y:S02]  /*3d90*/  F2FP.F16.F32.PACK_AB R62, RZ, R62 ;  /* 0x0000003eff3e723e */ /* 0x000fe400000000ff */
[----:B------:R-:W-:Y:S02]  /*3da0*/  SHF.R.U32.HI R38, RZ, 0x8, R26 ;  /* 0x00000008ff267819 */ /* 0x000fe4000001161a */
[----:B------:R-:W-:Y:S01]  /*3db0*/  F2FP.F16.F32.PACK_AB R5, RZ, R5 ;  /* 0x00000005ff05723e */ /* 0x000fe200000000ff */
[----:B------:R-:W-:Y:S01]  /*3dc0*/  FFMA.FTZ R39, R41, R39, R66 ;  /* 0x0000002729277223 */ /* 0x000fe20000010042 */
[--C-:B------:R-:W-:Y:S01]  /*3dd0*/  HADD2 R62, R62.H0_H0, R4.reuse.H0_H0 ;  /* 0x200000043e3e7230 */ /* 0x100fe20000000800 */
[----:B------:R-:W-:Y:S02]  /*3de0*/  LOP3.LUT R38, R38, 0xff, RZ, 0xc0, !PT ;  /* 0x000000ff26267812 */ /* 0x000fe400078ec0ff */
[----:B------:R-:W-:Y:S01]  /*3df0*/  HADD2 R63, R5.H0_H0, R4.H1_H1 ;  /* 0x30000004053f7230 */ /* 0x000fe20000000800 */
[----:B------:R-:W-:Y:S01]  /*3e00*/  SHF.R.U32.HI R4, RZ, 0x8, R27 ;  /* 0x00000008ff047819 */ /* 0x000fe2000001161b */
[----:B------:R-:W-:Y:S01]  /*3e10*/  FMUL.FTZ R39, R39, R36 ;  /* 0x0000002427277220 */ /* 0x000fe20000410000 */
[----:B------:R-:W-:Y:S01]  /*3e20*/  IADD3 R38, R38, -0x80, RZ ;  /* 0xffffff8026267810 */ /* 0x000fe20007ffe0ff */
[----:B-1----:R-:W-:Y:S01]  /*3e30*/  HADD2.F32 R5, -RZ, R6.H0_H0 ;  /* 0x20000006ff057230 */ /* 0x002fe20000004100 */
[----:B------:R-:W-:-:S02]  /*3e40*/  LEA.HI R83, R26, 0xffffff80, RZ, 0x8 ;  /* 0xffffff801a537811 */ /* 0x000fc400078f40ff */
[----:B------:R-:W-:Y:S02]  /*3e50*/  LOP3.LUT R4, R4, 0xff, RZ, 0xc0, !PT ;  /* 0x000000ff04047812 */ /* 0x000fe400078ec0ff */
[----:B------:R-:W-:Y:S01]  /*3e60*/  SHF.R.U32.HI R26, RZ, 0x10, R26 ;  /* 0x00000010ff1a7819 */ /* 0x000fe2000001161a */
[----:B------:R1:W4:Y:S01]  /*3e70*/  I2F.F16 R79, R38 ;  /* 0x00000026004f7306 */ /* 0x0003220000200c00 */
[----:B------:R-:W-:Y:S01]  /*3e80*/  F2FP.F16.F32.PACK_AB R39, RZ, R39 ;  /* 0x00000027ff27723e */ /* 0x000fe200000000ff */
[----:B------:R-:W-:Y:S01]  /*3e90*/  HADD2.F32 R6, -RZ, R6.H1_H1 ;  /* 0x30000006ff067230 */ /* 0x000fe20000004100 */
[----:B------:R-:W-:Y:S01]  /*3ea0*/  LEA.HI R87, R27, 0xffffff80, RZ, 0x8 ;  /* 0xffffff801b577811 */ /* 0x000fe200078f40ff */
[----:B------:R-:W-:Y:S01]  /*3eb0*/  FFMA.FTZ R118, R118, R5, RZ ;  /* 0x0000000576767223 */ /* 0x000fe200000100ff */
[----:B------:R-:W-:Y:S01]  /*3ec0*/  LOP3.LUT R26, R26, 0xff, RZ, 0xc0, !PT ;  /* 0x000000ff1a1a7812 */ /* 0x000fe200078ec0ff */
[----:B------:R-:W-:Y:S01]  /*3ed0*/  UIADD3 UR4, UR4, 0x40, URZ ;  /* 0x0000004004047890 */ /* 0x000fe2000fffe03f */
[----:B------:R-:W-:-:S02]  /*3ee0*/  SHF.R.U32.HI R27, RZ, 0x10, R27 ;  /* 0x00000010ff1b7819 */ /* 0x000fc4000001161b */
[----:B-1----:R-:W-:Y:S02]  /*3ef0*/  IADD3 R38, R4, -0x80, RZ ;  /* 0xffffff8004267810 */ /* 0x002fe40007ffe0ff */
[----:B------:R-:W-:Y:S01]  /*3f00*/  SHF.R.U32.HI R4, RZ, 0x8, R20 ;  /* 0x00000008ff047819 */ /* 0x000fe20000011614 */
[----:B------:R-:W-:Y:S02]  /*3f10*/  HADD2 R66, R39.H0_H0, R3.H1_H1 ;  /* 0x3000000327427230 */ /* 0x000fe40000000800 */
[-C--:B------:R-:W-:Y:S01]  /*3f20*/  FFMA.FTZ R117, R117, R5.reuse, RZ ;  /* 0x0000000575757223 */ /* 0x080fe200000100ff */
[----:B------:R-:W-:Y:S02]  /*3f30*/  HADD2.F32 R3, -RZ, R7.H0_H0 ;  /* 0x20000007ff037230 */ /* 0x000fe40000004100 */
[-C--:B------:R-:W-:Y:S01]  /*3f40*/  FFMA.FTZ R120, R120, R5.reuse, RZ ;  /* 0x0000000578787223 */ /* 0x080fe200000100ff */
[----:B------:R-:W-:Y:S01]  /*3f50*/  LEA.HI R75, R20, 0xffffff80, RZ, 0x8 ;  /* 0xffffff80144b7811 */ /* 0x000fe200078f40ff */
[----:B------:R-:W-:Y:S01]  /*3f60*/  FFMA.FTZ R5, R80, R5, RZ ;  /* 0x0000000550057223 */ /* 0x000fe200000100ff */
[----:B------:R-:W-:Y:S01]  /*3f70*/  IADD3 R26, R26, -0x80, RZ ;  /* 0xffffff801a1a7810 */ /* 0x000fe20007ffe0ff */
[----:B------:R-:W-:Y:S01]  /*3f80*/  FFMA.FTZ R115, R115, R6, R118 ;  /* 0x0000000673737223 */ /* 0x000fe20000010076 */
[----:B------:R-:W-:-:S02]  /*3f90*/  LOP3.LUT R27, R27, 0xff, RZ, 0xc0, !PT ;  /* 0x000000ff1b1b7812 */ /* 0x000fc400078ec0ff */
[----:B------:R-:W-:Y:S01]  /*3fa0*/  LOP3.LUT R4, R4, 0xff, RZ, 0xc0, !PT ;  /* 0x000000ff04047812 */ /* 0x000fe200078ec0ff */
[-C--:B------:R-:W-:Y:S01]  /*3fb0*/  FFMA.FTZ R114, R114, R6.reuse, R117 ;  /* 0x0000000672727223 */ /* 0x080fe20000010075 */
[----:B------:R-:W-:Y:S01]  /*3fc0*/  SHF.R.U32.HI R20, RZ, 0x10, R20 ;  /* 0x00000010ff147819 */ /* 0x000fe20000011614 */
[----:B------:R-:W-:Y:S01]  /*3fd0*/  HADD2.F32 R7, -RZ, R7.H1_H1 ;  /* 0x30000007ff077230 */ /* 0x000fe20000004100 */
[----:B------:R1:W0:Y:S01]  /*3fe0*/  I2F.F16 R85, R26 ;  /* 0x0000001a00557306 */ /* 0x0002220000200c00 */
[-C--:B------:R-:W-:Y:S01]  /*3ff0*/  FFMA.FTZ R119, R119, R6.reuse, R120 ;  /* 0x0000000677777223 */ /* 0x080fe20000010078 */
[----:B------:R-:W-:Y:S01]  /*4000*/  IADD3 R39, R27, -0x80, RZ ;  /* 0xffffff801b277810 */ /* 0x000fe20007ffe0ff */
[-C--:B------:R-:W-:Y:S01]  /*4010*/  FFMA.FTZ R115, R106, R3.reuse, R115 ;  /* 0x000000036a737223 */ /* 0x080fe20000010073 */
[----:B------:R-:W-:Y:S01]  /*4020*/  FFMA.FTZ R6, R86, R6, R5 ;  /* 0x0000000656067223 */ /* 0x000fe20000010005 */
[----:B------:R-:W-:Y:S01]  /*4030*/  LOP3.LUT R20, R20, 0xff, RZ, 0xc0, !PT ;  /* 0x000000ff14147812 */ /* 0x000fe200078ec0ff */
[----:B------:R-:W-:Y:S01]  /*4040*/  FFMA.FTZ R114, R107, R3, R114 ;  /* 0x000000036b727223 */ /* 0x000fe20000010072 */
[----:B-1----:R-:W-:-:S02]  /*4050*/  IADD3 R26, R4, -0x80, RZ ;  /* 0xffffff80041a7810 */ /* 0x002fc40007ffe0ff */
[----:B------:R-:W1:Y:S01]  /*4060*/  LDS.64 R4, [UR4+0x1d0] ;  /* 0x0001d004ff047984 */ /* 0x000e620008000a00 */
[----:B------:R3:W0:Y:S01]  /*4070*/  I2F.F16 R86, R39 ;  /* 0x0000002700567306 */ /* 0x0006220000200c00 */
[-C--:B------:R-:W-:Y:S01]  /*4080*/  FFMA.FTZ R115, R104, R7.reuse, R115 ;  /* 0x0000000768737223 */ /* 0x080fe20000010073 */
[----:B------:R-:W-:Y:S01]  /*4090*/  IADD3 R104, R20, -0x80, RZ ;  /* 0xffffff8014687810 */ /* 0x000fe20007ffe0ff */
[----:B------:R-:W-:Y:S01]  /*40a0*/  FFMA.FTZ R20, R77, R7, R114 ;  /* 0x000000074d147223 */ /* 0x000fe20000010072 */
[----:B------:R-:W-:Y:S01]  /*40b0*/  FFMA.FTZ R27, R116, R3, R119 ;  /* 0x00000003741b7223 */ /* 0x000fe20000010077 */
[--C-:B---3--:R-:W-:Y:S02]  /*40c0*/  HADD2.F32 R39, -RZ, R24.reuse.H0_H0 ;  /* 0x20000018ff277230 */ /* 0x108fe40000004100 */
[----:B------:R-:W-:Y:S02]  /*40d0*/  HADD2.F32 R24, -RZ, R24.H1_H1 ;  /* 0x30000018ff187230 */ /* 0x000fe40000004100 */
[----:B------:R-:W-:Y:S01]  /*40e0*/  FFMA.FTZ R27, R92, R7, R27 ;  /* 0x000000075c1b7223 */ /* 0x000fe2000001001b */
[----:B------:R-:W-:Y:S01]  /*40f0*/  FFMA.FTZ R20, R69, R39, R20 ;  /* 0x0000002745147223 */ /* 0x000fe20000010014 */
[----:B------:R-:W-:Y:S01]  /*4100*/  FFMA.FTZ R6, R111, R3, R6 ;  /* 0x000000036f067223 */ /* 0x000fe20000010006 */
[----:B------:R-:W-:Y:S01]  /*4110*/  LEA.HI R68, R23, 0xffffff80, RZ, 0x8 ;  /* 0xffffff8017447811 */ /* 0x000fe200078f40ff */
[----:B------:R3:W0:Y:S01]  /*4120*/  I2F.F16 R92, R26 ;  /* 0x0000001a005c7306 */ /* 0x0006220000200c00 */
[----:B------:R-:W-:Y:S01]  /*4130*/  FFMA.FTZ R61, R61, R24, R20 ;  /* 0x000000183d3d7223 */ /* 0x000fe20000010014 */
[----:B------:R-:W-:-:S02]  /*4140*/  SHF.R.U32.HI R3, RZ, 0x8, R21 ;  /* 0x00000008ff037819 */ /* 0x000fc40000011615 */
[--C-:B------:R-:W-:Y:S01]  /*4150*/  SHF.R.U32.HI R20, RZ, 0x8, R23.reuse ;  /* 0x00000008ff147819 */ /* 0x100fe20000011617 */
[----:B------:R-:W-:Y:S01]  /*4160*/  FFMA.FTZ R53, R105, R7, R6 ;  /* 0x0000000769357223 */ /* 0x000fe20000010006 */
[----:B------:R-:W-:Y:S02]  /*4170*/  SHF.R.U32.HI R23, RZ, 0x10, R23 ;  /* 0x00000010ff177819 */ /* 0x000fe40000011617 */
[----:B------:R-:W-:Y:S01]  /*4180*/  LEA.HI R67, R22, 0xffffff80, RZ, 0x8 ;  /* 0xffffff8016437811 */ /* 0x000fe200078f40ff */
[-C--:B---3--:R-:W-:Y:S01]  /*4190*/  FFMA.FTZ R26, R72, R39.reuse, R27 ;  /* 0x00000027481a7223 */ /* 0x088fe2000001001b */
[--C-:B------:R-:W-:Y:S01]  /*41a0*/  SHF.R.U32.HI R27, RZ, 0x8, R22.reuse ;  /* 0x00000008ff1b7819 */ /* 0x100fe20000011616 */
[-C--:B------:R-:W-:Y:S01]  /*41b0*/  FFMA.FTZ R74, R74, R39.reuse, R115 ;  /* 0x000000274a4a7223 */ /* 0x080fe20000010073 */
[----:B------:R-:W-:Y:S02]  /*41c0*/  SHF.R.U32.HI R22, RZ, 0x10, R22 ;  /* 0x00000010ff167819 */ /* 0x000fe40000011616 */
[----:B------:R-:W-:Y:S01]  /*41d0*/  LOP3.LUT R3, R3, 0xff, RZ, 0xc0, !PT ;  /* 0x000000ff03037812 */ /* 0x000fe200078ec0ff */
[----:B------:R-:W-:Y:S01]  /*41e0*/  FFMA.FTZ R70, R70, R39, R53 ;  /* 0x0000002746467223 */ /* 0x000fe20000010035 */
[----:B------:R-:W-:-:S02]  /*41f0*/  LOP3.LUT R20, R20, 0xff, RZ, 0xc0, !PT ;  /* 0x000000ff14147812 */ /* 0x000fc400078ec0ff */
[----:B------:R-:W-:Y:S01]  /*4200*/  LEA.HI R76, R21, 0xffffff80, RZ, 0x8 ;  /* 0xffffff80154c7811 */ /* 0x000fe200078f40ff */
[----:B------:R-:W3:Y:S01]  /*4210*/  I2F.F16 R81, R81 ;  /* 0x0000005100517306 */ /* 0x000ee20000200c00 */
[----:B------:R-:W-:Y:S01]  /*4220*/  LOP3.LUT R23, R23, 0xff, RZ, 0xc0, !PT ;  /* 0x000000ff17177812 */ /* 0x000fe200078ec0ff */
[-C--:B------:R-:W-:Y:S01]  /*4230*/  FFMA.FTZ R73, R73, R24.reuse, R74 ;  /* 0x0000001849497223 */ /* 0x080fe2000001004a */
[----:B------:R-:W-:Y:S01]  /*4240*/  LOP3.LUT R27, R27, 0xff, RZ, 0xc0, !PT ;  /* 0x000000ff1b1b7812 */ /* 0x000fe200078ec0ff */
[----:B------:R-:W0:Y:S01]  /*4250*/  LDS.64 R6, [UR4+0x1d8] ;  /* 0x0001d804ff067984 */ /* 0x000e220008000a00 */
[----:B------:R-:W-:Y:S02]  /*4260*/  LOP3.LUT R22, R22, 0xff, RZ, 0xc0, !PT ;  /* 0x000000ff16167812 */ /* 0x000fe400078ec0ff */
[----:B------:R-:W-:Y:S01]  /*4270*/  IADD3 R105, R3, -0x80, RZ ;  /* 0xffffff8003697810 */ /* 0x000fe20007ffe0ff */
[----:B------:R-:W-:Y:S01]  /*4280*/  HADD2.F32 R3, -RZ, R25.H0_H0 ;  /* 0x20000019ff037230 */ /* 0x000fe20000004100 */
[----:B------:R-:W-:Y:S01]  /*4290*/  IADD3 R107, R20, -0x80, RZ ;  /* 0xffffff80146b7810 */ /* 0x000fe20007ffe0ff */
[-C--:B------:R-:W-:Y:S01]  /*42a0*/  FFMA.FTZ R26, R71, R24.reuse, R26 ;  /* 0x00000018471a7223 */ /* 0x080fe2000001001a */
[----:B------:R-:W-:Y:S01]  /*42b0*/  IADD3 R74, R23, -0x80, RZ ;  /* 0xffffff80174a7810 */ /* 0x000fe20007ffe0ff */
[----:B------:R-:W-:Y:S01]  /*42c0*/  FFMA.FTZ R70, R65, R24, R70 ;  /* 0x0000001841467223 */ /* 0x000fe20000010046 */
[----:B------:R-:W-:-:S02]  /*42d0*/  IADD3 R27, R27, -0x80, RZ ;  /* 0xffffff801b1b7810 */ /* 0x000fc40007ffe0ff */
[----:B------:R-:W-:Y:S01]  /*42e0*/  IADD3 R24, R22, -0x80, RZ ;  /* 0xffffff8016187810 */ /* 0x000fe20007ffe0ff */
[----:B------:R-:W-:Y:S01]  /*42f0*/  FFMA.FTZ R60, R60, R3, R73 ;  /* 0x000000033c3c7223 */ /* 0x000fe20000010049 */
[----:B------:R-:W-:Y:S01]  /*4300*/  SHF.R.U32.HI R21, RZ, 0x10, R21 ;  /* 0x00000010ff157819 */ /* 0x000fe20000011615 */
[----:B------:R-:W0:Y:S01]  /*4310*/  I2F.F16 R82, R82 ;  /* 0x0000005200527306 */ /* 0x000e220000200c00 */
[----:B------:R-:W-:Y:S02]  /*4320*/  LOP3.LUT R52, R52, 0xff, RZ, 0xc0, !PT ;  /* 0x000000ff34347812 */ /* 0x000fe400078ec0ff */
[----:B------:R-:W-:-:S05]  /*4330*/  LOP3.LUT R21, R21, 0xff, RZ, 0xc0, !PT ;  /* 0x000000ff15157812 */ /* 0x000fca00078ec0ff */
[----:B------:R-:W0:Y:S01]  /*4340*/  I2F.F16 R83, R83 ;  /* 0x0000005300537306 */ /* 0x000e220000200c00 */
[----:B------:R-:W-:-:S07]  /*4350*/  IADD3 R52, R52, -0x80, RZ ;  /* 0xffffff8034347810 */ /* 0x000fce0007ffe0ff */
[----:B------:R-:W0:Y:S01]  /*4360*/  I2F.F16 R87, R87 ;  /* 0x0000005700577306 */ /* 0x000e220000200c00 */
[----:B------:R-:W-:-:S07]  /*4370*/  HADD2.F32 R25, -RZ, R25.H1_H1 ;  /* 0x30000019ff197230 */ /* 0x000fce0000004100 */
        /* <DEDUP_REMOVED lines=22> */
[-C--:B------:R-:W-:Y:S01]  /*44e0*/  FFMA.FTZ R59, R59, R3.reuse, R26 ;  /* 0x000000033b3b7223 */ /* 0x080fe2000001001a */
[-C--:B------:R-:W-:Y:S01]  /*44f0*/  FFMA.FTZ R61, R56, R3.reuse, R61 ;  /* 0x00000003383d7223 */ /* 0x080fe2000001003d */
[----:B------:R-:W-:Y:S01]  /*4500*/  FFMA.FTZ R70, R57, R3, R70 ;  /* 0x0000000339467223 */ /* 0x000fe20000010046 */
[----:B-1----:R-:W-:-:S02]  /*4510*/  HADD2.F32 R39, -RZ, R4.H0_H0 ;  /* 0x20000004ff277230 */ /* 0x002fc40000004100 */
[-C--:B------:R-:W-:Y:S01]  /*4520*/  FFMA.FTZ R22, R58, R25.reuse, R59 ;  /* 0x000000193a167223 */ /* 0x080fe2000001003b */
[-C--:B------:R-:W-:Y:S01]  /*4530*/  FFMA.FTZ R20, R54, R25.reuse, R61 ;  /* 0x0000001936147223 */ /* 0x080fe2000001003d */
[----:B------:R-:W-:Y:S01]  /*4540*/  FFMA.FTZ R41, R41, R25, R70 ;  /* 0x0000001929297223 */ /* 0x000fe20000010046 */
[----:B------:R1:W0:Y:S01]  /*4550*/  I2F.F16 R78, R52 ;  /* 0x00000034004e7306 */ /* 0x0002220000200c00 */
[--C-:B------:R-:W-:Y:S02]  /*4560*/  HADD2.F32 R23, -RZ, R5.reuse.H0_H0 ;  /* 0x20000005ff177230 */ /* 0x100fe40000004100 */
[----:B------:R-:W-:-:S05]  /*4570*/  HADD2.F32 R26, -RZ, R5.H1_H1 ;  /* 0x30000005ff1a7230 */ /* 0x000fca0000004100 */
[----:B------:R2:W0:Y:S01]  /*4580*/  I2F.F16 R72, R21 ;  /* 0x0000001500487306 */ /* 0x0004220000200c00 */
[----:B-1----:R-:W-:Y:S02]  /*4590*/  HADD2.F32 R52, -RZ, R4.H1_H1 ;  /* 0x30000004ff347230 */ /* 0x002fe40000004100 */
[----:B--2---:R-:W-:Y:S01]  /*45a0*/  FFMA.FTZ R21, R55, R25, R60 ;  /* 0x0000001937157223 */ /* 0x004fe2000001003c */
[----:B---34-:R-:W-:Y:S06]  /*45b0*/  @!P1 BRA `(.L_x_1559) ;  /* 0x0000000400589947 */ /* 0x018fec0003800000 */
[----:B------:R-:W1:Y:S01]  /*45c0*/  LDS.64 R4, [UR4+-0x30] ;  /* 0xffffd004ff047984 */ /* 0x000e620008000a00 */
[----:B0-----:R-:W-:Y:S02]  /*45d0*/  HADD2.F32 R3, -RZ, R110.H0_H0 ;  /* 0x2000006eff037230 */ /* 0x001fe40000004100 */
[----:B------:R-:W-:Y:S01]  /*45e0*/  HADD2.F32 R57, -RZ, R40.H0_H0 ;  /* 0x20000028ff397230 */ /* 0x000fe20000004100 */
[----:B------:R-:W0:Y:S01]  /*45f0*/  LDS.64 R24, [UR4+-0x28] ;  /* 0xffffd804ff187984 */ /* 0x000e220008000a00 */
[----:B------:R-:W-:Y:S02]  /*4600*/  HADD2.F32 R27, -RZ, R44.H0_H0 ;  /* 0x2000002cff1b7230 */ /* 0x000fe40000004100 */
[----:B------:R-:W-:Y:S02]  /*4610*/  HADD2.F32 R54, -RZ, R109.H0_H0 ;  /* 0x2000006dff367230 */ /* 0x000fe40000004100 */
[----:B------:R-:W-:Y:S02]  /*4620*/  HADD2.F32 R56, -RZ, R78.H0_H0 ;  /* 0x2000004eff387230 */ /* 0x000fe40000004100 */
[----:B------:R-:W-:-:S02]  /*4630*/  HADD2.F32 R60, -RZ, R80.H0_H0 ;  /* 0x20000050ff3c7230 */ /* 0x000fc40000004100 */
[--C-:B-1----:R-:W-:Y:S02]  /*4640*/  HADD2.F32 R38, -RZ, R4.reuse.H0_H0 ;  /* 0x20000004ff267230 */ /* 0x102fe40000004100 */
[----:B------:R-:W-:Y:S02]  /*4650*/  HADD2.F32 R55, -RZ, R4.H1_H1 ;  /* 0x30000004ff377230 */ /* 0x000fe40000004100 */
[--C-:B------:R-:W-:Y:S02]  /*4660*/  HADD2.F32 R53, -RZ, R5.reuse.H0_H0 ;  /* 0x20000005ff357230 */ /* 0x100fe40000004100 */
[----:B------:R-:W-:Y:S01]  /*4670*/  FFMA.FTZ R3, R3, R38, RZ ;  /* 0x0000002603037223 */ /* 0x000fe200000100ff */
[----:B------:R-:W-:Y:S02]  /*4680*/  HADD2.F32 R4, -RZ, R5.H1_H1 ;  /* 0x30000005ff047230 */ /* 0x000fe40000004100 */
[----:B------:R-:W-:Y:S01]  /*4690*/  FFMA.FTZ R58, R38, R57, RZ ;  /* 0x00000039263a7223 */ /* 0x000fe200000100ff */
[----:B------:R-:W-:-:S02]  /*46a0*/  HADD2.F32 R5, -RZ, R51.H0_H0 ;  /* 0x20000033ff057230 */ /* 0x000fc40000004100 */
[----:B------:R-:W-:Y:S01]  /*46b0*/  FFMA.FTZ R27, R38, R27, RZ ;  /* 0x0000001b261b7223 */ /* 0x000fe200000100ff */
[----:B------:R-:W-:Y:S01]  /*46c0*/  FFMA.FTZ R54, R54, R55, R3 ;  /* 0x0000003736367223 */ /* 0x000fe20000010003 */
[----:B------:R-:W-:Y:S02]  /*46d0*/  HADD2.F32 R3, -RZ, R108.H0_H0 ;  /* 0x2000006cff037230 */ /* 0x000fe40000004100 */
[C---:B------:R-:W-:Y:S01]  /*46e0*/  FFMA.FTZ R56, R55.reuse, R56, R58 ;  /* 0x0000003837387223 */ /* 0x040fe2000001003a */
[----:B------:R-:W-:Y:S01]  /*46f0*/  FFMA.FTZ R57, R38, R5, RZ ;  /* 0x0000000526397223 */ /* 0x000fe200000100ff */
        /* <DEDUP_REMOVED lines=17> */
[C---:B------:R-:W-:Y:S01]  /*4810*/  FFMA.FTZ R56, R4.reuse, R55, R56 ;  /* 0x0000003704387223 */ /* 0x040fe20000010038 */
[--C-:B0-----:R-:W-:Y:S02]  /*4820*/  HADD2.F32 R27, -RZ, R24.reuse.H0_H0 ;  /* 0x20000018ff1b7230 */ /* 0x101fe40000004100 */
[----:B------:R-:W-:Y:S01]  /*4830*/  FFMA.FTZ R60, R4, R3, R60 ;  /* 0x00000003043c7223 */ /* 0x000fe2000001003c */
[----:B------:R-:W-:-:S02]  /*4840*/  HADD2.F32 R53, -RZ, R24.H1_H1 ;  /* 0x30000018ff357230 */ /* 0x000fc40000004100 */
[----:B------:R-:W-:Y:S02]  /*4850*/  HADD2.F32 R24, -RZ, R89.H0_H0 ;  /* 0x20000059ff187230 */ /* 0x000fe40000004100 */
[----:B------:R-:W-:Y:S01]  /*4860*/  FFMA.FTZ R5, R5, R27, R54 ;  /* 0x0000001b05057223 */ /* 0x000fe20000010036 */
[----:B------:R-:W-:Y:S02]  /*4870*/  HADD2.F32 R55, -RZ, R90.H0_H0 ;  /* 0x2000005aff377230 */ /* 0x000fe40000004100 */
[----:B------:R-:W-:Y:S02]  /*4880*/  HADD2.F32 R57, -RZ, R91.H0_H0 ;  /* 0x2000005bff397230 */ /* 0x000fe40000004100 */
[C---:B------:R-:W-:Y:S01]  /*4890*/  FFMA.FTZ R24, R27.reuse, R24, R38 ;  /* 0x000000181b187223 */ /* 0x040fe20000010026 */
        /* <DEDUP_REMOVED lines=8> */
[----:B------:R-:W-:Y:S02]  /*4920*/  HADD2.F32 R27, -RZ, R72.H0_H0 ;  /* 0x20000048ff1b7230 */ /* 0x000fe40000004100 */
[----:B------:R-:W-:Y:S01]  /*4930*/  FFMA.FTZ R56, R53, R38, R56 ;  /* 0x0000002635387223 */ /* 0x000fe20000010038 */
[----:B------:R-:W-:-:S02]  /*4940*/  HADD2.F32 R5, -RZ, R104.H0_H0 ;  /* 0x20000068ff057230 */ /* 0x000fc40000004100 */
[----:B------:R-:W-:Y:S02]  /*4950*/  HADD2.F32 R54, -RZ, R107.H0_H0 ;  /* 0x2000006bff367230 */ /* 0x000fe40000004100 */
[----:B------:R-:W-:Y:S01]  /*4960*/  FFMA.FTZ R38, R3, R27, R24 ;  /* 0x0000001b03267223 */ /* 0x000fe20000010018 */
[----:B------:R-:W-:Y:S02]  /*4970*/  HADD2.F32 R55, -RZ, R73.H0_H0 ;  /* 0x20000049ff377230 */ /* 0x000fe40000004100 */
[----:B------:R-:W-:Y:S01]  /*4980*/  FFMA.FTZ R5, R5, R3, R4 ;  /* 0x0000000305057223 */ /* 0x000fe20000010004 */
[----:B------:R-:W-:Y:S02]  /*4990*/  HADD2.F32 R27, -RZ, R74.H0_H0 ;  /* 0x2000004aff1b7230 */ /* 0x000fe40000004100 */
[----:B------:R-:W-:Y:S01]  /*49a0*/  FFMA.FTZ R58, R53, R54, R57 ;  /* 0x00000036353a7223 */ /* 0x000fe20000010039 */
[----:B------:R-:W-:Y:S02]  /*49b0*/  HADD2.F32 R25, -RZ, R25.H1_H1 ;  /* 0x30000019ff197230 */ /* 0x000fe40000004100 */
[----:B------:R-:W-:Y:S01]  /*49c0*/  FFMA.FTZ R55, R3, R55, R56 ;  /* 0x0000003703377223 */ /* 0x000fe20000010038 */
[----:B------:R-:W-:-:S02]  /*49d0*/  HADD2.F32 R4, -RZ, R75.H0_H0 ;  /* 0x2000004bff047230 */ /* 0x000fc40000004100 */
[----:B------:R-:W-:Y:S01]  /*49e0*/  FFMA.FTZ R27, R3, R27, R58 ;  /* 0x0000001b031b7223 */ /* 0x000fe2000001003a */
[----:B------:R-:W-:Y:S02]  /*49f0*/  HADD2.F32 R24, -RZ, R76.H0_H0 ;  /* 0x2000004cff187230 */ /* 0x000fe40000004100 */
[----:B------:R-:W-:Y:S02]  /*4a00*/  HADD2.F32 R54, -RZ, R67.H0_H0 ;  /* 0x20000043ff367230 */ /* 0x000fe40000004100 */
[----:B------:R-:W-:Y:S01]  /*4a10*/  FFMA.FTZ R4, R4, R25, R5 ;  /* 0x0000001904047223 */ /* 0x000fe20000010005 */
[----:B------:R-:W-:Y:S02]  /*4a20*/  HADD2.F32 R56, -RZ, R68.H0_H0 ;  /* 0x20000044ff387230 */ /* 0x000fe40000004100 */
[C---:B------:R-:W-:Y:S01]  /*4a30*/  FFMA.FTZ R3, R25.reuse, R24, R38 ;  /* 0x0000001819037223 */ /* 0x040fe20000010026 */
[C---:B------:R-:W-:Y:S01]  /*4a40*/  FFMA.FTZ R54, R25.reuse, R54, R55 ;  /* 0x0000003619367223 */ /* 0x040fe20000010037 */
[----:B------:R-:W-:Y:S01]  /*4a50*/  FMUL.FTZ R4, R4, R17 ;  /* 0x0000001104047220 */ /* 0x000fe20000410000 */
[----:B------:R-:W-:Y:S01]  /*4a60*/  FFMA.FTZ R27, R25, R56, R27 ;  /* 0x00000038191b7223 */ /* 0x000fe2000001001b */
[----:B------:R-:W-:Y:S01]  /*4a70*/  FMUL.FTZ R3, R3, R18 ;  /* 0x0000001203037220 */ /* 0x000fe20000410000 */
[----:B------:R-:W-:-:S02]  /*4a80*/  FMUL.FTZ R54, R54, R19 ;  /* 0x0000001336367220 */ /* 0x000fc40000410000 */
[----:B------:R-:W-:Y:S01]  /*4a90*/  FMUL.FTZ R27, R27, R36 ;  /* 0x000000241b1b7220 */ /* 0x000fe20000410000 */
[----:B------:R-:W-:Y:S02]  /*4aa0*/  F2FP.F16.F32.PACK_AB R4, RZ, R4 ;  /* 0x00000004ff04723e */ /* 0x000fe400000000ff */
[----:B------:R-:W-:Y:S02]  /*4ab0*/  F2FP.F16.F32.PACK_AB R3, RZ, R3 ;  /* 0x00000003ff03723e */ /* 0x000fe400000000ff */
[----:B------:R-:W-:Y:S02]  /*4ac0*/  F2FP.F16.F32.PACK_AB R54, RZ, R54 ;  /* 0x00000036ff36723e */ /* 0x000fe400000000ff */
[----:B------:R-:W-:Y:S02]  /*4ad0*/  F2FP.F16.F32.PACK_AB R27, RZ, R27 ;  /* 0x0000001bff1b723e */ /* 0x000fe400000000ff */
[----:B------:R-:W-:Y:S02]  /*4ae0*/  PRMT R4, R4, 0x5410, R3 ;  /* 0x0000541004047816 */ /* 0x000fe40000000003 */
[----:B------:R-:W-:-:S04]  /*4af0*/  PRMT R54, R54, 0x5410, R27 ;  /* 0x0000541036367816 */ /* 0x000fc8000000001b */
[----:B------:R-:W-:Y:S01]  /*4b00*/  HFMA2.MMA R16, R4, 1, 1, R16 ;  /* 0x3c003c0004107835 */ /* 0x000fe20000000010 */
[----:B------:R-:W-:-:S10]  /*4b10*/  HADD2 R15, R54, R15 ;  /* 0x0000000f360f7230 */ /* 0x000fd40000000000 */
.L_x_1559:
[----:B------:R-:W-:Y:S05]  /*4b20*/  @!P2 BRA `(.L_x_1560) ;  /* 0x000000040058a947 */ /* 0x000fea0003800000 */
[----:B------:R-:W1:Y:S01]  /*4b30*/  LDS.64 R4, [UR4+0x50] ;  /* 0x00005004ff047984 */ /* 0x000e620008000a00 */
[----:B0-----:R-:W-:Y:S02]  /*4b40*/  HADD2.F32 R3, -RZ, R110.H0_H0 ;  /* 0x2000006eff037230 */ /* 0x001fe40000004100 */
[----:B------:R-:W-:Y:S01]  /*4b50*/  HADD2.F32 R27, -RZ, R44.H0_H0 ;  /* 0x2000002cff1b7230 */ /* 0x000fe20000004100 */
[----:B------:R-:W0:Y:S01]  /*4b60*/  LDS.64 R24, [UR4+0x58] ;  /* 0x00005804ff187984 */ /* 0x000e220008000a00 */
[----:B------:R-:W-:Y:S02]  /*4b70*/  HADD2.F32 R57, -RZ, R109.H0_H0 ;  /* 0x2000006dff397230 */ /* 0x000fe40000004100 */
[----:B------:R-:W-:Y:S02]  /*4b80*/  HADD2.F32 R59, -RZ, R78.H0_H0 ;  /* 0x2000004eff3b7230 */ /* 0x000fe40000004100 */
[----:B------:R-:W-:Y:S02]  /*4b90*/  HADD2.F32 R60, -RZ, R87.H0_H0 ;  /* 0x20000057ff3c7230 */ /* 0x000fe40000004100 */
[----:B-1----:R-:W-:-:S02]  /*4ba0*/  HADD2.F32 R54, -RZ, R4.H0_H0 ;  /* 0x20000004ff367230 */ /* 0x002fc40000004100 */
[----:B------:R-:W-:Y:S02]  /*4bb0*/  HADD2.F32 R55, -RZ, R4.H1_H1 ;  /* 0x30000004ff377230 */ /* 0x000fe40000004100 */
[--C-:B------:R-:W-:Y:S02]  /*4bc0*/  HADD2.F32 R53, -RZ, R5.reuse.H0_H0 ;  /* 0x20000005ff357230 */ /* 0x100fe40000004100 */
[----:B------:R-:W-:Y:S01]  /*4bd0*/  FFMA.FTZ R56, R3, R54, RZ ;  /* 0x0000003603387223 */ /* 0x000fe200000100ff */
[----:B------:R-:W-:Y:S02]  /*4be0*/  HADD2.F32 R38, -RZ, R5.H1_H1 ;  /* 0x30000005ff267230 */ /* 0x000fe40000004100 */
[----:B------:R-:W-:Y:S02]  /*4bf0*/  HADD2.F32 R4, -RZ, R40.H0_H0 ;  /* 0x20000028ff047230 */ /* 0x000fe40000004100 */
[----:B------:R-:W-:Y:S01]  /*4c00*/  FFMA.FTZ R56, R57, R55, R56 ;  /* 0x0000003739387223 */ /* 0x000fe20000010038 */
[----:B------:R-:W-:-:S02]  /*4c10*/  HADD2.F32 R5, -RZ, R51.H0_H0 ;  /* 0x20000033ff057230 */ /* 0x000fc40000004100 */
[----:B------:R-:W-:Y:S02]  /*4c20*/  HADD2.F32 R57, -RZ, R80.H0_H0 ;  /* 0x20000050ff397230 */ /* 0x000fe40000004100 */
[-C--:B------:R-:W-:Y:S01]  /*4c30*/  FFMA.FTZ R4, R4, R54.reuse, RZ ;  /* 0x0000003604047223 */ /* 0x080fe200000100ff */
[----:B------:R-:W-:Y:S02]  /*4c40*/  HADD2.F32 R3, -RZ, R108.H0_H0 ;  /* 0x2000006cff037230 */ /* 0x000fe40000004100 */
[-C--:B------:R-:W-:Y:S01]  /*4c50*/  FFMA.FTZ R58, R5, R54.reuse, RZ ;  /* 0x00000036053a7223 */ /* 0x080fe200000100ff */
[----:B------:R-:W-:Y:S01]  /*4c60*/  FFMA.FTZ R54, R27, R54, RZ ;  /* 0x000000361b367223 */ /* 0x000fe200000100ff */
[----:B------:R-:W-:Y:S02]  /*4c70*/  HADD2.F32 R27, -RZ, R79.H0_H0 ;  /* 0x2000004fff1b7230 */ /* 0x000fe40000004100 */
[----:B------:R-:W-:Y:S01]  /*4c80*/  FFMA.FTZ R4, R59, R55, R4 ;  /* 0x000000373b047223 */ /* 0x000fe20000010004 */
[----:B------:R-:W-:-:S02]  /*4c90*/  HADD2.F32 R5, -RZ, R84.H0_H0 ;  /* 0x20000054ff057230 */ /* 0x000fc40000004100 */
[----:B------:R-:W-:Y:S01]  /*4ca0*/  FFMA.FTZ R54, R57, R55, R54 ;  /* 0x0000003739367223 */ /* 0x000fe20000010036 */
[----:B------:R-:W-:Y:S01]  /*4cb0*/  FFMA.FTZ R3, R3, R53, R56 ;  /* 0x0000003503037223 */ /* 0x000fe20000010038 */
[----:B------:R-:W-:Y:S01]  /*4cc0*/  FFMA.FTZ R58, R27, R55, R58 ;  /* 0x000000371b3a7223 */ /* 0x000fe2000001003a */
[----:B------:R-:W-:Y:S02]  /*4cd0*/  HADD2.F32 R27, -RZ, R85.H0_H0 ;  /* 0x20000055ff1b7230 */ /* 0x000fe40000004100 */
[-C--:B------:R-:W-:Y:S01]  /*4ce0*/  FFMA.FTZ R5, R5, R53.reuse, R4 ;  /* 0x0000003505057223 */ /* 0x080fe20000010004 */
[----:B------:R-:W-:Y:S02]  /*4cf0*/  HADD2.F32 R55, -RZ, R86.H0_H0 ;  /* 0x20000056ff377230 */ /* 0x000fe40000004100 */
[----:B------:R-:W-:Y:S02]  /*4d00*/  HADD2.F32 R56, -RZ, R82.H0_H0 ;  /* 0x20000052ff387230 */ /* 0x000fe40000004100 */
[----:B------:R-:W-:Y:S01]  /*4d10*/  FFMA.FTZ R27, R27, R53, R58 ;  /* 0x000000351b1b7223 */ /* 0x000fe2000001003a */
[----:B------:R-:W-:-:S02]  /*4d20*/  HADD2.F32 R58, -RZ, R83.H0_H0 ;  /* 0x20000053ff3a7230 */ /* 0x000fc40000004100 */
[----:B------:R-:W-:Y:S01]  /*4d30*/  FFMA.FTZ R53, R55, R53, R54 ;  /* 0x0000003537357223 */ /* 0x000fe20000010036 */
[----:B------:R-:W-:Y:S02]  /*4d40*/  HADD2.F32 R4, -RZ, R81.H0_H0 ;  /* 0x20000051ff047230 */ /* 0x000fe40000004100 */
[-C--:B------:R-:W-:Y:S01]  /*4d50*/  FFMA.FTZ R54, R56, R38.reuse, R5 ;  /* 0x0000002638367223 */ /* 0x080fe20000010005 */
[----:B0-----:R-:W-:Y:S02]  /*4d60*/  HADD2.F32 R5, -RZ, R24.H0_H0 ;  /* 0x20000018ff057230 */ /* 0x001fe40000004100 */
[-C--:B------:R-:W-:Y:S01]  /*4d70*/  FFMA.FTZ R56, R58, R38.reuse, R27 ;  /* 0x000000263a387223 */ /* 0x080fe2000001001b */
[----:B------:R-:W-:Y:S02]  /*4d80*/  HADD2.F32 R27, -RZ, R88.H0_H0 ;  /* 0x20000058ff1b7230 */ /* 0x000fe40000004100 */
[-C--:B------:R-:W-:Y:S01]  /*4d90*/  FFMA.FTZ R4, R4, R38.reuse, R3 ;  /* 0x0000002604047223 */ /* 0x080fe20000010003 */
[----:B------:R-:W-:Y:S01]  /*4da0*/  FFMA.FTZ R38, R60, R38, R53 ;  /* 0x000000263c267223 */ /* 0x000fe20000010035 */
[----:B------:R-:W-:-:S02]  /*4db0*/  HADD2.F32 R53, -RZ, R89.H0_H0 ;  /* 0x20000059ff357230 */ /* 0x000fc40000004100 */
[-C--:B------:R-:W-:Y:S01]  /*4dc0*/  FFMA.FTZ R27, R27, R5.reuse, R4 ;  /* 0x000000051b1b7223 */ /* 0x080fe20000010004 */
[----:B------:R-:W-:Y:S02]  /*4dd0*/  HADD2.F32 R24, -RZ, R24.H1_H1 ;  /* 0x30000018ff187230 */ /* 0x000fe40000004100 */
[----:B------:R-:W-:Y:S02]  /*4de0*/  HADD2.F32 R55, -RZ, R90.H0_H0 ;  /* 0x2000005aff377230 */ /* 0x000fe40000004100 */
[-C--:B------:R-:W-:Y:S01]  /*4df0*/  FFMA.FTZ R53, R53, R5.reuse, R54 ;  /* 0x0000000535357223 */ /* 0x080fe20000010036 */
[----:B------:R-:W-:Y:S02]  /*4e00*/  HADD2.F32 R4, -RZ, R92.H0_H0 ;  /* 0x2000005cff047230 */ /* 0x000fe40000004100 */
        /* <DEDUP_REMOVED lines=11> */
[----:B------:R-:W-:Y:S02]  /*4ec0*/  HADD2.F32 R53, -RZ, R72.H0_H0 ;  /* 0x20000048ff357230 */ /* 0x000fe40000004100 */
[----:B------:R-:W-:Y:S01]  /*4ed0*/  FFMA.FTZ R24, R56, R24, R5 ;  /* 0x0000001838187223 */ /* 0x000fe20000010005 */
[----:B------:R-:W-:Y:S02]  /*4ee0*/  HADD2.F32 R57, -RZ, R73.H0_H0 ;  /* 0x20000049ff397230 */ /* 0x000fe40000004100 */
[-C--:B------:R-:W-:Y:S01]  /*4ef0*/  FFMA.FTZ R4, R27, R3.reuse, R4 ;  /* 0x000000031b047223 */ /* 0x080fe20000010004 */
[----:B------:R-:W-:Y:S02]  /*4f00*/  HADD2.F32 R55, -RZ, R74.H0_H0 ;  /* 0x2000004aff377230 */ /* 0x000fe40000004100 */
[-C--:B------:R-:W-:Y:S01]  /*4f10*/  FFMA.FTZ R38, R53, R3.reuse, R38 ;  /* 0x0000000335267223 */ /* 0x080fe20000010026 */
[----:B------:R-:W-:Y:S02]  /*4f20*/  HADD2.F32 R25, -RZ, R25.H1_H1 ;  /* 0x30000019ff197230 */ /* 0x000fe40000004100 */
[----:B------:R-:W-:Y:S01]  /*4f30*/  FFMA.FTZ R54, R57, R3, R54 ;  /* 0x0000000339367223 */ /* 0x000fe20000010036 */
[----:B------:R-:W-:-:S02]  /*4f40*/  HADD2.F32 R5, -RZ, R75.H0_H0 ;  /* 0x2000004bff057230 */ /* 0x000fc40000004100 */
[----:B------:R-:W-:Y:S01]  /*4f50*/  FFMA.FTZ R24, R55, R3, R24 ;  /* 0x0000000337187223 */ /* 0x000fe20000010018 */
[----:B------:R-:W-:Y:S02]  /*4f60*/  HADD2.F32 R27, -RZ, R76.H0_H0 ;  /* 0x2000004cff1b7230 */ /* 0x000fe40000004100 */
[----:B------:R-:W-:Y:S02]  /*4f70*/  HADD2.F32 R53, -RZ, R67.H0_H0 ;  /* 0x20000043ff357230 */ /* 0x000fe40000004100 */
[-C--:B------:R-:W-:Y:S01]  /*4f80*/  FFMA.FTZ R4, R5, R25.reuse, R4 ;  /* 0x0000001905047223 */ /* 0x080fe20000010004 */
[----:B------:R-:W-:Y:S02]  /*4f90*/  HADD2.F32 R57, -RZ, R68.H0_H0 ;  /* 0x20000044ff397230 */ /* 0x000fe40000004100 */
[-C--:B------:R-:W-:Y:S01]  /*4fa0*/  FFMA.FTZ R3, R27, R25.reuse, R38 ;  /* 0x000000191b037223 */ /* 0x080fe20000010026 */
[----:B------:R-:W-:Y:S01]  /*4fb0*/  FFMA.FTZ R54, R53, R25, R54 ;  /* 0x0000001935367223 */ /* 0x000fe20000010036 */
        /* <DEDUP_REMOVED lines=13> */
.L_x_1560:
        /* <DEDUP_REMOVED lines=87> */
.L_x_1561:
        /* <DEDUP_REMOVED lines=87> */
.L_x_1562:
[----:B0-----:R-:W-:Y:S02]  /*5b70*/  HADD2.F32 R110, -RZ, R110.H0_H0 ;  /* 0x2000006eff6e7230 */ /* 0x001fe40000004100 */
[----:B------:R-:W-:Y:S01]  /*5b80*/  FMUL.FTZ R22, R22, R17 ;  /* 0x0000001116167220 */ /* 0x000fe20000410000 */
[----:B------:R-:W-:Y:S02]  /*5b90*/  HADD2.F32 R3, -RZ, R40.H0_H0 ;  /* 0x20000028ff037230 */ /* 0x000fe40000004100 */
[----:B------:R-:W-:Y:S01]  /*5ba0*/  FMUL.FTZ R21, R21, R18 ;  /* 0x0000001215157220 */ /* 0x000fe20000410000 */
[----:B------:R-:W-:Y:S02]  /*5bb0*/  HADD2.F32 R4, -RZ, R51.H0_H0 ;  /* 0x20000033ff047230 */ /* 0x000fe40000004100 */
[-C--:B------:R-:W-:Y:S01]  /*5bc0*/  FFMA.FTZ R24, R110, R39.reuse, RZ ;  /* 0x000000276e187223 */ /* 0x080fe200000100ff */
[----:B------:R-:W-:Y:S02]  /*5bd0*/  HADD2.F32 R5, -RZ, R44.H0_H0 ;  /* 0x2000002cff057230 */ /* 0x000fe40000004100 */
        /* <DEDUP_REMOVED lines=30> */
[----:B------:R-:W-:Y:S01]  /*5dc0*/  FMUL.FTZ R20, R20, R19 ;  /* 0x0000001314147220 */ /* 0x000fe20000410000 */
[----:B------:R-:W-:Y:S02]  /*5dd0*/  HADD2.F32 R90, -RZ, R90.H0_H0 ;  /* 0x2000005aff5a7230 */ /* 0x000fe40000004100 */
[----:B------:R-:W-:Y:S01]  /*5de0*/  FFMA.FTZ R23, R88, R24, R23 ;  /* 0x0000001858177223 */ /* 0x000fe20000010017 */
[----:B------:R-:W-:-:S02]  /*5df0*/  HADD2.F32 R91, -RZ, R91.H0_H0 ;  /* 0x2000005bff5b7230 */ /* 0x000fc40000004100 */
[-C--:B------:R-:W-:Y:S01]  /*5e00*/  FFMA.FTZ R38, R89, R24.reuse, R38 ;  /* 0x0000001859267223 */ /* 0x080fe20000010026 */
[----:B------:R-:W-:Y:S02]  /*5e10*/  HADD2.F32 R6, -RZ, R6.H1_H1 ;  /* 0x30000006ff067230 */ /* 0x000fe40000004100 */
[-C--:B------:R-:W-:Y:S01]  /*5e20*/  FFMA.FTZ R39, R90, R24.reuse, R27 ;  /* 0x000000185a277223 */ /* 0x080fe2000001001b */
[----:B------:R-:W-:Y:S02]  /*5e30*/  HADD2.F32 R92, -RZ, R92.H0_H0 ;  /* 0x2000005cff5c7230 */ /* 0x000fe40000004100 */
[----:B------:R-:W-:Y:S01]  /*5e40*/  FFMA.FTZ R44, R91, R24, R44 ;  /* 0x000000185b2c7223 */ /* 0x000fe2000001002c */
[----:B------:R-:W-:Y:S01]  /*5e50*/  HADD2.F32 R105, -RZ, R105.H0_H0 ;  /* 0x20000069ff697230 */ /* 0x000fe20000004100 */
[----:B------:R-:W-:Y:S01]  /*5e60*/  F2FP.F16.F32.PACK_AB R69, RZ, R22 ;  /* 0x00000016ff45723e */ /* 0x000fe200000000ff */
[----:B------:R-:W-:Y:S02]  /*5e70*/  HADD2.F32 R106, -RZ, R106.H0_H0 ;  /* 0x2000006aff6a7230 */ /* 0x000fe40000004100 */
[----:B------:R-:W-:Y:S01]  /*5e80*/  FFMA.FTZ R23, R92, R6, R23 ;  /* 0x000000065c177223 */ /* 0x000fe20000010017 */
[----:B------:R-:W-:-:S02]  /*5e90*/  HADD2.F32 R107, -RZ, R107.H0_H0 ;  /* 0x2000006bff6b7230 */ /* 0x000fc40000004100 */
[-C--:B------:R-:W-:Y:S01]  /*5ea0*/  FFMA.FTZ R27, R105, R6.reuse, R38 ;  /* 0x00000006691b7223 */ /* 0x080fe20000010026 */
[----:B------:R-:W-:Y:S02]  /*5eb0*/  HADD2.F32 R25, -RZ, R7.H0_H0 ;  /* 0x20000007ff197230 */ /* 0x000fe40000004100 */
        /* <DEDUP_REMOVED lines=8> */
[----:B------:R-:W-:Y:S01]  /*5f40*/  FFMA.FTZ R51, R72, R25, R27 ;  /* 0x0000001948337223 */ /* 0x000fe2000001001b */
[----:B------:R-:W-:-:S04]  /*5f50*/  IMAD.WIDE R48, R102, 0x8, R48 ;  /* 0x0000000866307825 */ /* 0x000fc800078e0230 */
[-C--:B------:R-:W-:Y:S01]  /*5f60*/  FFMA.FTZ R40, R73, R25.reuse, R24 ;  /* 0x0000001949287223 */ /* 0x080fe20000010018 */
[----:B------:R-:W-:Y:S01]  /*5f70*/  F2FP.F16.F32.PACK_AB R71, RZ, R20 ;  /* 0x00000014ff47723e */ /* 0x000fe200000000ff */
[----:B------:R-:W-:Y:S01]  /*5f80*/  FFMA.FTZ R53, R74, R25, R39 ;  /* 0x000000194a357223 */ /* 0x000fe20000010027 */
[----:B------:R-:W-:Y:S01]  /*5f90*/  IMAD.WIDE R112, R102, 0x8, R112 ;  /* 0x0000000866707825 */ /* 0x000fe200078e0270 */
[----:B------:R0:W5:Y:S03]  /*5fa0*/  LDG.E.128.CONSTANT R24, desc[UR8][R48.64] ;  /* 0x0000000830187981 */ /* 0x000166000c1e9d00 */
[----:B------:R-:W-:Y:S01]  /*5fb0*/  FMUL.FTZ R41, R41, R36 ;  /* 0x0000002429297220 */ /* 0x000fe20000410000 */
[----:B------:R-:W-:Y:S01]  /*5fc0*/  HADD2.F32 R7, -RZ, R7.H1_H1 ;  /* 0x30000007ff077230 */ /* 0x000fe20000004100 */
[----:B------:R0:W5:Y:S04]  /*5fd0*/  LDG.E.128.CONSTANT R20, desc[UR8][R112.64] ;  /* 0x0000000870147981 */ /* 0x000168000c1e9d00 */
[----:B------:R-:W1:Y:S01]  /*5fe0*/  LDS.64 R38, [UR4+0x250] ;  /* 0x00025004ff267984 */ /* 0x000e620008000a00 */
[----:B------:R-:W-:Y:S01]  /*5ff0*/  HADD2.F32 R67, -RZ, R67.H0_H0 ;  /* 0x20000043ff437230 */ /* 0x000fe20000004100 */
[----:B------:R-:W-:-:S04]  /*6000*/  F2FP.F16.F32.PACK_AB R77, RZ, R41 ;  /* 0x00000029ff4d723e */ /* 0x000fc800000000ff */
[----:B------:R-:W-:Y:S02]  /*6010*/  FFMA.FTZ R44, R67, R7, R40 ;  /* 0x00000007432c7223 */ /* 0x000fe40000010028 */
[----:B------:R-:W2:Y:S01]  /*6020*/  LDS.64 R40, [UR4+0x258] ;  /* 0x00025804ff287984 */ /* 0x000ea20008000a00 */
[----:B------:R-:W-:Y:S02]  /*6030*/  HADD2.F32 R75, -RZ, R75.H0_H0 ;  /* 0x2000004bff4b7230 */ /* 0x000fe40000004100 */
[----:B------:R-:W-:Y:S02]  /*6040*/  HADD2.F32 R76, -RZ, R76.H0_H0 ;  /* 0x2000004cff4c7230 */ /* 0x000fe40000004100 */
[----:B------:R-:W-:Y:S01]  /*6050*/  FMUL.FTZ R44, R44, R19 ;  /* 0x000000132c2c7220 */ /* 0x000fe20000410000 */
[----:B------:R-:W-:Y:S02]  /*6060*/  HADD2.F32 R68, -RZ, R68.H0_H0 ;  /* 0x20000044ff447230 */ /* 0x000fe40000004100 */
[-C--:B------:R-:W-:Y:S01]  /*6070*/  FFMA.FTZ R6, R75, R7.reuse, R6 ;  /* 0x000000074b067223 */ /* 0x080fe20000010006 */
[----:B------:R-:W-:-:S02]  /*6080*/  FFMA.FTZ R51, R76, R7, R51 ;  /* 0x000000074c337223 */ /* 0x000fc40000010033 */
[----:B------:R-:W-:Y:S01]  /*6090*/  FFMA.FTZ R53, R68, R7, R53 ;  /* 0x0000000744357223 */ /* 0x000fe20000010035 */
[----:B------:R-:W-:Y:S01]  /*60a0*/  FMUL.FTZ R6, R6, R17 ;  /* 0x0000001106067220 */ /* 0x000fe20000410000 */
[----:B------:R-:W-:Y:S01]  /*60b0*/  FMUL.FTZ R51, R51, R18 ;  /* 0x0000001233337220 */ /* 0x000fe20000410000 */
[----:B------:R-:W-:Y:S01]  /*60c0*/  F2FP.F16.F32.PACK_AB R7, RZ, R44 ;  /* 0x0000002cff07723e */ /* 0x000fe200000000ff */
[--C-:B------:R-:W-:Y:S02]  /*60d0*/  HADD2 R69, R69.H0_H0, R2.reuse.H0_H0 ;  /* 0x2000000245457230 */ /* 0x100fe40000000800 */
[----:B------:R-:W-:Y:S01]  /*60e0*/  FMUL.FTZ R53, R53, R36 ;  /* 0x0000002435357220 */ /* 0x000fe20000410000 */
[----:B------:R-:W-:Y:S01]  /*60f0*/  HADD2 R70, R70.H0_H0, R2.H1_H1 ;  /* 0x3000000246467230 */ /* 0x000fe20000000800 */
[----:B------:R-:W-:Y:S01]  /*6100*/  F2FP.F16.F32.PACK_AB R2, RZ, R6 ;  /* 0x00000006ff02723e */ /* 0x000fe200000000ff */
[----:B------:R-:W-:Y:S01]  /*6110*/  HADD2 R7, R7.H0_H0, R37.H0_H0 ;  /* 0x2000002507077230 */ /* 0x000fe20000000800 */
[----:B------:R-:W-:-:S02]  /*6120*/  F2FP.F16.F32.PACK_AB R6, RZ, R51 ;  /* 0x00000033ff06723e */ /* 0x000fc400000000ff */
[----:B------:R-:W-:-:S03]  /*6130*/  F2FP.F16.F32.PACK_AB R53, RZ, R53 ;  /* 0x00000035ff35723e */ /* 0x000fc600000000ff */
[----:B------:R-:W-:Y:S02]  /*6140*/  HADD2 R6, R6.H0_H0, R42.H0_H0 ;  /* 0x2000002a06067230 */ /* 0x000fe40000000800 */
[--C-:B-1----:R-:W-:Y:S02]  /*6150*/  HADD2.F32 R37, -RZ, R38.reuse.H0_H0 ;  /* 0x20000026ff257230 */ /* 0x102fe40000004100 */
[----:B------:R-:W-:Y:S02]  /*6160*/  HADD2.F32 R38, -RZ, R38.H1_H1 ;  /* 0x30000026ff267230 */ /* 0x000fe40000004100 */
[----:B------:R-:W-:Y:S02]  /*6170*/  HADD2 R2, R2.H0_H0, R43.H0_H0 ;  /* 0x2000002b02027230 */ /* 0x000fe40000000800 */
[-C--:B------:R-:W-:Y:S01]  /*6180*/  FFMA.FTZ R42, R110, R37.reuse, RZ ;  /* 0x000000256e2a7223 */ /* 0x080fe200000100ff */
[----:B------:R-:W-:Y:S02]  /*6190*/  HADD2 R8, R53.H0_H0, R8.H0_H0 ;  /* 0x2000000835087230 */ /* 0x000fe40000000800 */
[----:B------:R-:W-:Y:S01]  /*61a0*/  FFMA.FTZ R51, R3, R37, RZ ;  /* 0x0000002503337223 */ /* 0x000fe200000100ff */
[----:B------:R-:W-:-:S02]  /*61b0*/  HADD2.F32 R43, -RZ, R39.H0_H0 ;  /* 0x20000027ff2b7230 */ /* 0x000fc40000004100 */
[-C--:B------:R-:W-:Y:S01]  /*61c0*/  FFMA.FTZ R52, R4, R37.reuse, RZ ;  /* 0x0000002504347223 */ /* 0x080fe200000100ff */
[----:B------:R-:W-:Y:S01]  /*61d0*/  FFMA.FTZ R53, R5, R37, RZ ;  /* 0x0000002505357223 */ /* 0x000fe200000100ff */
[-C--:B------:R-:W-:Y:S01]  /*61e0*/  FFMA.FTZ R37, R109, R38.reuse, R42 ;  /* 0x000000266d257223 */ /* 0x080fe2000001002a */
[-C--:B------:R-:W-:Y:S01]  /*61f0*/  FFMA.FTZ R51, R78, R38.reuse, R51 ;  /* 0x000000264e337223 */ /* 0x080fe20000010033 */
[----:B------:R-:W-:Y:S02]  /*6200*/  HADD2.F32 R44, -RZ, R39.H1_H1 ;  /* 0x30000027ff2c7230 */ /* 0x000fe40000004100 */
[-C--:B------:R-:W-:Y:S01]  /*6210*/  FFMA.FTZ R52, R79, R38.reuse, R52 ;  /* 0x000000264f347223 */ /* 0x080fe20000010034 */
[----:B------:R-:W-:Y:S01]  /*6220*/  FFMA.FTZ R53, R80, R38, R53 ;  /* 0x0000002650357223 */ /* 0x000fe20000010035 */
[-C--:B------:R-:W-:Y:S01]  /*6230*/  FFMA.FTZ R42, R108, R43.reuse, R37 ;  /* 0x0000002b6c2a7223 */ /* 0x080fe20000010025 */
[----:B------:R-:W-:Y:S01]  /*6240*/  LEA.HI R54, R29, 0xffffff80, RZ, 0x8 ;  /* 0xffffff801d367811 */ /* 0x000fe200078f40ff */
[-C--:B------:R-:W-:Y:S01]  /*6250*/  FFMA.FTZ R51, R84, R43.reuse, R51 ;  /* 0x0000002b54337223 */ /* 0x080fe20000010033 */
[-C--:B------:R-:W-:Y:S01]  /*6260*/  FFMA.FTZ R52, R85, R43.reuse, R52 ;  /* 0x0000002b55347223 */ /* 0x080fe20000010034 */
[----:B------:R-:W-:Y:S01]  /*6270*/  FFMA.FTZ R56, R86, R43, R53 ;  /* 0x0000002b56387223 */ /* 0x000fe20000010035 */
[-C--:B------:R-:W-:Y:S01]  /*6280*/  FFMA.FTZ R43, R81, R44.reuse, R42 ;  /* 0x0000002c512b7223 */ /* 0x080fe2000001002a */
[----:B------:R1:W3:Y:S01]  /*6290*/  I2F.F16 R39, R54 ;  /* 0x0000003600277306 */ /* 0x0002e20000200c00 */
[--C-:B--2---:R-:W-:Y:S01]  /*62a0*/  HADD2.F32 R42, -RZ, R40.reuse.H0_H0 ;  /* 0x20000028ff2a7230 */ /* 0x104fe20000004100 */
[----:B------:R-:W-:Y:S01]  /*62b0*/  LEA.HI R57, R30, 0xffffff80, RZ, 0x8 ;  /* 0xffffff801e397811 */ /* 0x000fe200078f40ff */
[-C--:B------:R-:W-:Y:S01]  /*62c0*/  FFMA.FTZ R55, R83, R44.reuse, R52 ;  /* 0x0000002c53377223 */ /* 0x080fe20000010034 */
[----:B------:R-:W-:Y:S01]  /*62d0*/  HADD2.F32 R40, -RZ, R40.H1_H1 ;  /* 0x30000028ff287230 */ /* 0x000fe20000004100 */
[----:B------:R-:W2:Y:S01]  /*62e0*/  LDS.64 R52, [UR4+0x2d0] ;  /* 0x0002d004ff347984 */ /* 0x000ea20008000a00 */
[-C--:B-1----:R-:W-:Y:S01]  /*62f0*/  FFMA.FTZ R54, R82, R44.reuse, R51 ;  /* 0x0000002c52367223 */ /* 0x082fe20000010033 */
[----:B------:R-:W-:Y:S01]  /*6300*/  FFMA.FTZ R56, R87, R44, R56 ;  /* 0x0000002c57387223 */ /* 0x000fe20000010038 */
[----:B------:R1:W4:Y:S02]  /*6310*/  I2F.F16 R38, R57 ;  /* 0x0000003900267306 */ /* 0x0003240000200c00 */
[----:B------:R-:W-:Y:S01]  /*6320*/  FFMA.FTZ R54, R89, R42, R54 ;  /* 0x0000002a59367223 */ /* 0x000fe20000010036 */
[----:B------:R-:W-:-:S02]  /*6330*/  HADD2.F32 R51, -RZ, R41.H0_H0 ;  /* 0x20000029ff337230 */ /* 0x000fc40000004100 */
[-C--:B------:R-:W-:Y:S01]  /*6340*/  FFMA.FTZ R43, R88, R42.reuse, R43 ;  /* 0x0000002a582b7223 */ /* 0x080fe2000001002b */
[-C--:B------:R-:W-:Y:S01]  /*6350*/  FFMA.FTZ R56, R91, R42.reuse, R56 ;  /* 0x0000002a5b387223 */ /* 0x080fe20000010038 */
[----:B-1----:R-:W-:Y:S01]  /*6360*/  FFMA.FTZ R57, R90, R42, R55 ;  /* 0x0000002a5a397223 */ /* 0x002fe20000010037 */
[-C--:B------:R-:W-:Y:S01]  /*6370*/  FFMA.FTZ R55, R105, R40.reuse, R54 ;  /* 0x0000002869377223 */ /* 0x080fe20000010036 */
[----:B------:R-:W-:Y:S02]  /*6380*/  HADD2.F32 R41, -RZ, R41.H1_H1 ;  /* 0x30000029ff297230 */ /* 0x000fe40000004100 */
[-C--:B------:R-:W-:Y:S01]  /*6390*/  FFMA.FTZ R43, R92, R40.reuse, R43 ;  /* 0x000000285c2b7223 */ /* 0x080fe2000001002b */
[-C--:B------:R-:W-:Y:S01]  /*63a0*/  FFMA.FTZ R54, R106, R40.reuse, R57 ;  /* 0x000000286a367223 */ /* 0x080fe20000010039 */
[----:B------:R-:W-:Y:S01]  /*63b0*/  FFMA.FTZ R57, R107, R40, R56 ;  /* 0x000000286b397223 */ /* 0x000fe20000010038 */
        /* <DEDUP_REMOVED lines=8> */
[----:B------:R-:W-:-:S02]  /*6440*/  FMUL.FTZ R41, R55, R18 ;  /* 0x0000001237297220 */ /* 0x000fc40000410000 */
[----:B------:R-:W1:Y:S01]  /*6450*/  LDS.64 R54, [UR4+0x2d8] ;  /* 0x0002d804ff367984 */ /* 0x000e620008000a00 */
[----:B------:R-:W-:Y:S01]  /*6460*/  FMUL.FTZ R56, R56, R19 ;  /* 0x0000001338387220 */ /* 0x000fe20000410000 */
[----:B------:R-:W-:Y:S01]  /*6470*/  FMUL.FTZ R57, R57, R36 ;  /* 0x0000002439397220 */ /* 0x000fe20000410000 */
[----:B------:R-:W-:Y:S01]  /*6480*/  FMUL.FTZ R42, R42, R17 ;  /* 0x000000112a2a7220 */ /* 0x000fe20000410000 */
[----:B------:R-:W-:Y:S02]  /*6490*/  F2FP.F16.F32.PACK_AB R51, RZ, R41 ;  /* 0x00000029ff33723e */ /* 0x000fe400000000ff */
[----:B------:R-:W-:Y:S02]  /*64a0*/  F2FP.F16.F32.PACK_AB R56, RZ, R56 ;  /* 0x00000038ff38723e */ /* 0x000fe400000000ff */
[----:B------:R-:W-:Y:S02]  /*64b0*/  LEA.HI R58, R33, 0xffffff80, RZ, 0x8 ;  /* 0xffffff80213a7811 */ /* 0x000fe400078f40ff */
[----:B------:R-:W-:Y:S01]  /*64c0*/  F2FP.F16.F32.PACK_AB R57, RZ, R57 ;  /* 0x00000039ff39723e */ /* 0x000fe200000000ff */
[----:B------:R-:W-:Y:S01]  /*64d0*/  HADD2 R46, R51.H0_H0, R46.H0_H0 ;  /* 0x2000002e332e7230 */ /* 0x000fe20000000800 */
[----:B------:R-:W-:Y:S01]  /*64e0*/  F2FP.F16.F32.PACK_AB R40, RZ, R42 ;  /* 0x0000002aff28723e */ /* 0x000fe200000000ff */
[----:B------:R0:W1:Y:S01]  /*64f0*/  I2F.F16 R43, R58 ;  /* 0x0000003a002b7306 */ /* 0x0000620000200c00 */
[----:B------:R-:W-:Y:S01]  /*6500*/  HADD2 R47, R56.H0_H0, R47.H0_H0 ;  /* 0x2000002f382f7230 */ /* 0x000fe20000000800 */
[----:B------:R-:W-:Y:S01]  /*6510*/  LEA.HI R59, R34, 0xffffff80, RZ, 0x8 ;  /* 0xffffff80223b7811 */ /* 0x000fe200078f40ff */
[----:B--2---:R-:W-:Y:S01]  /*6520*/  HADD2.F32 R51, -RZ, R52.H0_H0 ;  /* 0x20000034ff337230 */ /* 0x004fe20000004100 */
[----:B------:R-:W-:Y:S01]  /*6530*/  LOP3.LUT R56, R29, 0xff, RZ, 0xc0, !PT ;  /* 0x000000ff1d387812 */ /* 0x000fe200078ec0ff */
[----:B------:R-:W-:Y:S01]  /*6540*/  HADD2 R50, R57.H0_H0, R50.H0_H0 ;  /* 0x2000003239327230 */ /* 0x000fe20000000800 */
[----:B------:R-:W-:-:S02]  /*6550*/  LEA.HI R60, R35, 0xffffff80, RZ, 0x8 ;  /* 0xffffff80233c7811 */ /* 0x000fc400078f40ff */
[----:B0-----:R-:W-:Y:S01]  /*6560*/  LOP3.LUT R58, R28, 0xff, RZ, 0xc0, !PT ;  /* 0x000000ff1c3a7812 */ /* 0x001fe200078ec0ff */
[----:B------:R-:W-:Y:S02]  /*6570*/  HADD2 R45, R40.H0_H0, R45.H0_H0 ;  /* 0x2000002d282d7230 */ /* 0x000fe40000000800 */
[----:B------:R-:W-:Y:S01]  /*6580*/  HADD2.F32 R57, -RZ, R52.H1_H1 ;  /* 0x30000034ff397230 */ /* 0x000fe20000004100 */
[----:B------:R0:W2:Y:S01]  /*6590*/  I2F.F16 R42, R59 ;  /* 0x0000003b002a7306 */ /* 0x0000a20000200c00 */
[----:B------:R-:W-:Y:S01]  /*65a0*/  IADD3 R40, R58, -0x80, RZ ;  /* 0xffffff803a287810 */ /* 0x000fe20007ffe0ff */
[-C--:B------:R-:W-:Y:S01]  /*65b0*/  FFMA.FTZ R58, R110, R51.reuse, RZ ;  /* 0x000000336e3a7223 */ /* 0x080fe200000100ff */
[----:B------:R-:W-:Y:S01]  /*65c0*/  IADD3 R52, R56, -0x80, RZ ;  /* 0xffffff8038347810 */ /* 0x000fe20007ffe0ff */
[----:B------:R-:W-:Y:S02]  /*65d0*/  HADD2.F32 R56, -RZ, R53.H1_H1 ;  /* 0x30000035ff387230 */ /* 0x000fe40000004100 */
[----:B------:R-:W-:-:S02]  /*65e0*/  FFMA.FTZ R61, R5, R51, RZ ;  /* 0x00000033053d7223 */ /* 0x000fc400000100ff */
[----:B------:R3:W1:Y:S01]  /*65f0*/  I2F.F16 R41, R60 ;  /* 0x0000003c00297306 */ /* 0x0006620000200c00 */
[----:B0-----:R-:W-:Y:S02]  /*6600*/  HADD2.F32 R59, -RZ, R53.H0_H0 ;  /* 0x20000035ff3b7230 */ /* 0x001fe40000004100 */
[----:B------:R-:W-:Y:S01]  /*6610*/  FFMA.FTZ R53, R3, R51, RZ ;  /* 0x0000003303357223 */ /* 0x000fe200000100ff */
[----:B------:R-:W-:Y:S01]  /*6620*/  FFMA.FTZ R61, R80, R57, R61 ;  /* 0x00000039503d7223 */ /* 0x000fe2000001003d */
[----:B---3--:R-:W-:Y:S01]  /*6630*/  FFMA.FTZ R60, R4, R51, RZ ;  /* 0x00000033043c7223 */ /* 0x008fe200000100ff */
[-C--:B------:R-:W-:Y:S01]  /*6640*/  FFMA.FTZ R51, R109, R57.reuse, R58 ;  /* 0x000000396d337223 */ /* 0x080fe2000001003a */
[-C--:B------:R-:W-:Y:S02]  /*6650*/  FFMA.FTZ R53, R78, R57.reuse, R53 ;  /* 0x000000394e357223 */ /* 0x080fe40000010035 */
[----:B------:R-:W-:Y:S01]  /*6660*/  FFMA.FTZ R60, R79, R57, R60 ;  /* 0x000000394f3c7223 */ /* 0x000fe2000001003c */
[----:B------:R-:W-:Y:S01]  /*6670*/  LOP3.LUT R65, R30, 0xff, RZ, 0xc0, !PT ;  /* 0x000000ff1e417812 */ /* 0x000fe200078ec0ff */
[-C--:B------:R-:W-:Y:S01]  /*6680*/  FFMA.FTZ R58, R108, R59.reuse, R51 ;  /* 0x0000003b6c3a7223 */ /* 0x080fe20000010033 */
[-C--:B------:R-:W-:Y:S01]  /*6690*/  FFMA.FTZ R53, R84, R59.reuse, R53 ;  /* 0x0000003b54357223 */ /* 0x080fe20000010035 */
[-C--:B------:R-:W-:Y:S01]  /*66a0*/  FFMA.FTZ R60, R85, R59.reuse, R60 ;  /* 0x0000003b553c7223 */ /* 0x080fe2000001003c */
[----:B------:R-:W-:Y:S01]  /*66b0*/  FFMA.FTZ R114, R86, R59, R61 ;  /* 0x0000003b56727223 */ /* 0x000fe2000001003d */
[----:B------:R-:W-:Y:S01]  /*66c0*/  IADD3 R111, R65, -0x80, RZ ;  /* 0xffffff80416f7810 */ /* 0x000fe20007ffe0ff */
[-C--:B------:R-:W-:Y:S01]  /*66d0*/  FFMA.FTZ R57, R81, R56.reuse, R58 ;  /* 0x0000003851397223 */ /* 0x080fe2000001003a */
[-C--:B------:R-:W-:Y:S01]  /*66e0*/  FFMA.FTZ R58, R82, R56.reuse, R53 ;  /* 0x00000038523a7223 */ /* 0x080fe20000010035 */
[-C--:B------:R-:W-:Y:S01]  /*66f0*/  FFMA.FTZ R65, R83, R56.reuse, R60 ;  /* 0x0000003853417223 */ /* 0x080fe2000001003c */
[----:B------:R-:W-:Y:S01]  /*6700*/  FFMA.FTZ R114, R87, R56, R114 ;  /* 0x0000003857727223 */ /* 0x000fe20000010072 */
[----:B------:R-:W-:Y:S01]  /*6710*/  LOP3.LUT R59, R31, 0xff, RZ, 0xc0, !PT ;  /* 0x000000ff1f3b7812 */ /* 0x000fe200078ec0ff */
[--C-:B-1----:R-:W-:Y:S01]  /*6720*/  HADD2.F32 R56, -RZ, R54.reuse.H0_H0 ;  /* 0x20000036ff387230 */ /* 0x102fe20000004100 */
[----:B------:R0:W1:Y:S01]  /*6730*/  I2F.F16 R51, R111 ;  /* 0x0000006f00337306 */ /* 0x0000620000200c00 */
[----:B------:R-:W-:Y:S01]  /*6740*/  HADD2.F32 R54, -RZ, R54.H1_H1 ;  /* 0x30000036ff367230 */ /* 0x000fe20000004100 */
[----:B------:R-:W-:Y:S01]  /*6750*/  IADD3 R61, R59, -0x80, RZ ;  /* 0xffffff803b3d7810 */ /* 0x000fe20007ffe0ff */
[----:B------:R-:W-:-:S02]  /*6760*/  HADD2.F32 R59, -RZ, R55.H0_H0 ;  /* 0x20000037ff3b7230 */ /* 0x000fc40000004100 */
[----:B------:R-:W-:Y:S02]  /*6770*/  HADD2.F32 R53, -RZ, R55.H1_H1 ;  /* 0x30000037ff357230 */ /* 0x000fe40000004100 */
[-C--:B------:R-:W-:Y:S01]  /*6780*/  FFMA.FTZ R55, R88, R56.reuse, R57 ;  /* 0x0000003858377223 */ /* 0x080fe20000010039 */
[-C--:B------:R-:W-:Y:S01]  /*6790*/  FFMA.FTZ R58, R89, R56.reuse, R58 ;  /* 0x00000038593a7223 */ /* 0x080fe2000001003a */
[-C--:B0-----:R-:W-:Y:S01]  /*67a0*/  FFMA.FTZ R111, R90, R56.reuse, R65 ;  /* 0x000000385a6f7223 */ /* 0x081fe20000010041 */
[----:B------:R-:W-:Y:S01]  /*67b0*/  LOP3.LUT R65, R33, 0xff, RZ, 0xc0, !PT ;  /* 0x000000ff21417812 */ /* 0x000fe200078ec0ff */
[----:B------:R-:W-:Y:S01]  /*67c0*/  FFMA.FTZ R114, R91, R56, R114 ;  /* 0x000000385b727223 */ /* 0x000fe20000010072 */
[-C--:B------:R-:W-:Y:S01]  /*67d0*/  FFMA.FTZ R55, R92, R54.reuse, R55 ;  /* 0x000000365c377223 */ /* 0x080fe20000010037 */
[----:B------:R-:W0:Y:S01]  /*67e0*/  LDS.64 R56, [UR4+0x350] ;  /* 0x00035004ff387984 */ /* 0x000e220008000a00 */
[----:B------:R-:W-:Y:S01]  /*67f0*/  IADD3 R115, R65, -0x80, RZ ;  /* 0xffffff8041737810 */ /* 0x000fe20007ffe0ff */
        /* <DEDUP_REMOVED lines=8> */
[----:B------:R-:W-:Y:S01]  /*6880*/  LOP3.LUT R59, R35, 0xff, RZ, 0xc0, !PT ;  /* 0x000000ff233b7812 */ /* 0x000fe200078ec0ff */
[-C--:B------:R-:W-:Y:S01]  /*6890*/  FFMA.FTZ R65, R76, R53.reuse, R65 ;  /* 0x000000354c417223 */ /* 0x080fe20000010041 */
[----:B------:R-:W-:Y:S01]  /*68a0*/  FFMA.FTZ R114, R67, R53, R114 ;  /* 0x0000003543727223 */ /* 0x000fe20000010072 */
[----:B------:R-:W-:Y:S01]  /*68b0*/  FMUL.FTZ R58, R54, R17 ;  /* 0x00000011363a7220 */ /* 0x000fe20000410000 */
[----:B------:R-:W-:Y:S01]  /*68c0*/  FFMA.FTZ R111, R68, R53, R111 ;  /* 0x00000035446f7223 */ /* 0x000fe2000001006f */
[----:B------:R-:W-:-:S02]  /*68d0*/  SHF.R.U32.HI R53, RZ, 0x8, R28 ;  /* 0x00000008ff357819 */ /* 0x000fc4000001161c */
[----:B------:R-:W-:Y:S02]  /*68e0*/  IADD3 R117, R59, -0x80, RZ ;  /* 0xffffff803b757810 */ /* 0x000fe40007ffe0ff */
[----:B------:R-:W-:Y:S02]  /*68f0*/  F2FP.F16.F32.PACK_AB R58, RZ, R58 ;  /* 0x0000003aff3a723e */ /* 0x000fe400000000ff */
[----:B------:R-:W-:Y:S01]  /*6900*/  LOP3.LUT R59, R53, 0xff, RZ, 0xc0, !PT ;  /* 0x000000ff353b7812 */ /* 0x000fe200078ec0ff */
[--C-:B------:R-:W-:Y:S01]  /*6910*/  HADD2 R71, R71.H0_H0, R0.reuse.H0_H0 ;  /* 0x2000000047477230 */ /* 0x100fe20000000800 */
[----:B------:R3:W0:Y:S01]  /*6920*/  I2F.F16 R55, R115 ;  /* 0x0000007300377306 */ /* 0x0006220000200c00 */
[----:B------:R-:W-:Y:S01]  /*6930*/  HADD2 R77, R77.H0_H0, R0.H1_H1 ;  /* 0x300000004d4d7230 */ /* 0x000fe20000000800 */
[----:B------:R-:W-:Y:S01]  /*6940*/  LEA.HI R0, R28, 0xffffff80, RZ, 0x8 ;  /* 0xffffff801c007811 */ /* 0x000fe200078f40ff */
[----:B------:R-:W-:Y:S01]  /*6950*/  HADD2 R62, R58.H0_H0, R62.H0_H0 ;  /* 0x2000003e3a3e7230 */ /* 0x000fe20000000800 */
[----:B---3--:R-:W-:-:S02]  /*6960*/  SHF.R.U32.HI R115, RZ, 0x10, R28 ;  /* 0x00000010ff737819 */ /* 0x008fc4000001161c */
[----:B------:R-:W-:Y:S02]  /*6970*/  IADD3 R28, R59, -0x80, RZ ;  /* 0xffffff803b1c7810 */ /* 0x000fe40007ffe0ff */
[----:B------:R-:W3:Y:S01]  /*6980*/  LDS.64 R58, [UR4+0x358] ;  /* 0x00035804ff3a7984 */ /* 0x000ee20008000a00 */
[----:B------:R-:W-:Y:S01]  /*6990*/  FMUL.FTZ R114, R114, R19 ;  /* 0x0000001372727220 */ /* 0x000fe20000410000 */
[----:B------:R-:W-:-:S04]  /*69a0*/  FMUL.FTZ R65, R65, R18 ;  /* 0x0000001241417220 */ /* 0x000fc80000410000 */
[----:B------:R-:W-:Y:S02]  /*69b0*/  F2FP.F16.F32.PACK_AB R114, RZ, R114 ;  /* 0x00000072ff72723e */ /* 0x000fe400000000ff */
[----:B------:R-:W-:Y:S01]  /*69c0*/  F2FP.F16.F32.PACK_AB R65, RZ, R65 ;  /* 0x00000041ff41723e */ /* 0x000fe200000000ff */
[----:B------:R-:W-:Y:S01]  /*69d0*/  FMUL.FTZ R111, R111, R36 ;  /* 0x000000246f6f7220 */ /* 0x000fe20000410000 */
[----:B------:R-:W-:Y:S01]  /*69e0*/  LOP3.LUT R116, R34, 0xff, RZ, 0xc0, !PT ;  /* 0x000000ff22747812 */ /* 0x000fe200078ec0ff */
[----:B------:R-:W-:Y:S01]  /*69f0*/  HADD2 R64, R114.H0_H0, R64.H0_H0 ;  /* 0x2000004072407230 */ /* 0x000fe20000000800 */
[----:B------:R-:W-:Y:S01]  /*6a00*/  LOP3.LUT R115, R115, 0xff, RZ, 0xc0, !PT ;  /* 0x000000ff73737812 */ /* 0x000fe200078ec0ff */
[----:B------:R-:W-:Y:S01]  /*6a10*/  HADD2 R63, R65.H0_H0, R63.H0_H0 ;  /* 0x2000003f413f7230 */ /* 0x000fe20000000800 */
[----:B------:R-:W-:Y:S02]  /*6a20*/  SHF.R.U32.HI R114, RZ, 0x8, R29 ;  /* 0x00000008ff727819 */ /* 0x000fe4000001161d */
[----:B------:R-:W-:-:S02]  /*6a30*/  IADD3 R116, R116, -0x80, RZ ;  /* 0xffffff8074747810 */ /* 0x000fc40007ffe0ff */
[----:B------:R-:W-:Y:S01]  /*6a40*/  IADD3 R65, R115, -0x80, RZ ;  /* 0xffffff8073417810 */ /* 0x000fe20007ffe0ff */
[--C-:B0-----:R-:W-:Y:S01]  /*6a50*/  HADD2.F32 R115, -RZ, R56.reuse.H0_H0 ;  /* 0x20000038ff737230 */ /* 0x101fe20000004100 */
[----:B------:R-:W-:Y:S02]  /*6a60*/  F2FP.F16.F32.PACK_AB R111, RZ, R111 ;  /* 0x0000006fff6f723e */ /* 0x000fe400000000ff */
[----:B------:R-:W-:Y:S01]  /*6a70*/  LOP3.LUT R114, R114, 0xff, RZ, 0xc0, !PT ;  /* 0x000000ff72727812 */ /* 0x000fe200078ec0ff */
[----:B------:R0:W1:Y:S01]  /*6a80*/  I2F.F16 R54, R116 ;  /* 0x0000007400367306 */ /* 0x0000620000200c00 */
[----:B------:R-:W-:Y:S02]  /*6a90*/  HADD2.F32 R56, -RZ, R56.H1_H1 ;  /* 0x30000038ff387230 */ /* 0x000fe40000004100 */
[----:B------:R-:W-:Y:S02]  /*6aa0*/  HADD2 R66, R111.H0_H0, R66.H0_H0 ;  /* 0x200000426f427230 */ /* 0x000fe40000000800 */
[----:B------:R-:W-:Y:S01]  /*6ab0*/  FFMA.FTZ R4, R4, R115, RZ ;  /* 0x0000007304047223 */ /* 0x000fe200000100ff */
[----:B------:R-:W-:-:S02]  /*6ac0*/  HADD2.F32 R111, -RZ, R57.H0_H0 ;  /* 0x20000039ff6f7230 */ /* 0x000fc40000004100 */
[-C--:B------:R-:W-:Y:S01]  /*6ad0*/  FFMA.FTZ R110, R110, R115.reuse, RZ ;  /* 0x000000736e6e7223 */ /* 0x080fe200000100ff */
[-C--:B------:R-:W-:Y:S01]  /*6ae0*/  FFMA.FTZ R5, R5, R115.reuse, RZ ;  /* 0x0000007305057223 */ /* 0x080fe200000100ff */
[----:B0-----:R-:W-:Y:S02]  /*6af0*/  SHF.R.U32.HI R116, RZ, 0x10, R29 ;  /* 0x00000010ff747819 */ /* 0x001fe4000001161d */
[----:B------:R-:W-:Y:S01]  /*6b00*/  IADD3 R29, R114, -0x80, RZ ;  /* 0xffffff80721d7810 */ /* 0x000fe20007ffe0ff */
[----:B------:R-:W-:Y:S02]  /*6b10*/  HADD2.F32 R114, -RZ, R57.H1_H1 ;  /* 0x30000039ff727230 */ /* 0x000fe40000004100 */
[----:B------:R-:W-:Y:S01]  /*6b20*/  FFMA.FTZ R57, R3, R115, RZ ;  /* 0x0000007303397223 */ /* 0x000fe200000100ff */
[-C--:B------:R-:W-:Y:S01]  /*6b30*/  FFMA.FTZ R4, R79, R56.reuse, R4 ;  /* 0x000000384f047223 */ /* 0x080fe20000010004 */
[-C--:B------:R-:W-:Y:S01]  /*6b40*/  FFMA.FTZ R109, R109, R56.reuse, R110 ;  /* 0x000000386d6d7223 */ /* 0x080fe2000001006e */
[-C--:B------:R-:W-:Y:S01]  /*6b50*/  FFMA.FTZ R79, R80, R56.reuse, R5 ;  /* 0x00000038504f7223 */ /* 0x080fe20000010005 */
[----:B------:R-:W-:Y:S01]  /*6b60*/  FFMA.FTZ R57, R78, R56, R57 ;  /* 0x000000384e397223 */ /* 0x000fe20000010039 */
[----:B------:R0:W1:Y:S01]  /*6b70*/  I2F.F16 R53, R117 ;  /* 0x0000007500357306 */ /* 0x0000620000200c00 */
[-C--:B------:R-:W-:Y:S01]  /*6b80*/  FFMA.FTZ R4, R85, R111.reuse, R4 ;  /* 0x0000006f55047223 */ /* 0x080fe20000010004 */
[-C--:B------:R-:W-:Y:S01]  /*6b90*/  FFMA.FTZ R108, R108, R111.reuse, R109 ;  /* 0x0000006f6c6c7223 */ /* 0x080fe2000001006d */
[-C--:B------:R-:W-:Y:S01]  /*6ba0*/  FFMA.FTZ R5, R84, R111.reuse, R57 ;  /* 0x0000006f54057223 */ /* 0x080fe20000010039 */
[----:B------:R-:W-:Y:S01]  /*6bb0*/  FFMA.FTZ R86, R86, R111, R79 ;  /* 0x0000006f56567223 */ /* 0x000fe2000001004f */
[----:B------:R-:W-:Y:S01]  /*6bc0*/  FFMA.FTZ R83, R83, R114, R4 ;  /* 0x0000007253537223 */ /* 0x000fe20000010004 */
[----:B0-----:R-:W-:-:S02]  /*6bd0*/  SHF.R.U32.HI R117, RZ, 0x8, R30 ;  /* 0x00000008ff757819 */ /* 0x001fc4000001161e */
[----:B------:R-:W-:Y:S01]  /*6be0*/  SHF.R.U32.HI R30, RZ, 0x10, R30 ;  /* 0x00000010ff1e7819 */ /* 0x000fe2000001161e */
[--C-:B---3--:R-:W-:Y:S02]  /*6bf0*/  HADD2.F32 R4, -RZ, R58.reuse.H0_H0 ;  /* 0x2000003aff047230 */ /* 0x108fe40000004100 */
[-C--:B------:R-:W-:Y:S01]  /*6c00*/  FFMA.FTZ R81, R81, R114.reuse, R108 ;  /* 0x0000007251517223 */ /* 0x080fe2000001006c */
[-C--:B------:R-:W-:Y:S01]  /*6c10*/  FFMA.FTZ R82, R82, R114.reuse, R5 ;  /* 0x0000007252527223 */ /* 0x080fe20000010005 */
[----:B------:R-:W-:Y:S01]  /*6c20*/  LOP3.LUT R30, R30, 0xff, RZ, 0xc0, !PT ;  /* 0x000000ff1e1e7812 */ /* 0x000fe200078ec0ff */
[----:B------:R-:W-:Y:S01]  /*6c30*/  FFMA.FTZ R86, R87, R114, R86 ;  /* 0x0000007257567223 */ /* 0x000fe20000010056 */
[----:B------:R-:W-:Y:S01]  /*6c40*/  SHF.R.U32.HI R57, RZ, 0x8, R31 ;  /* 0x00000008ff397819 */ /* 0x000fe2000001161f */
[----:B------:R-:W-:Y:S01]  /*6c50*/  HADD2.F32 R5, -RZ, R58.H1_H1 ;  /* 0x3000003aff057230 */ /* 0x000fe20000004100 */
[----:B------:R-:W-:Y:S01]  /*6c60*/  IADD3 R30, R30, -0x80, RZ ;  /* 0xffffff801e1e7810 */ /* 0x000fe20007ffe0ff */
[-C--:B------:R-:W-:Y:S01]  /*6c70*/  FFMA.FTZ R81, R88, R4.reuse, R81 ;  /* 0x0000000458517223 */ /* 0x080fe20000010051 */
[----:B------:R-:W-:Y:S01]  /*6c80*/  LEA.HI R37, R31, 0xffffff80, RZ, 0x8 ;  /* 0xffffff801f257811 */ /* 0x000fe200078f40ff */
[-C--:B------:R-:W-:Y:S01]  /*6c90*/  FFMA.FTZ R82, R89, R4.reuse, R82 ;  /* 0x0000000459527223 */ /* 0x080fe20000010052 */
[-C--:B------:R-:W-:Y:S01]  /*6ca0*/  FFMA.FTZ R83, R90, R4.reuse, R83 ;  /* 0x000000045a537223 */ /* 0x080fe20000010053 */
[----:B------:R-:W-:Y:S01]  /*6cb0*/  FFMA.FTZ R86, R91, R4, R86 ;  /* 0x000000045b567223 */ /* 0x000fe20000010056 */
[----:B------:R-:W-:-:S02]  /*6cc0*/  SHF.R.U32.HI R31, RZ, 0x10, R31 ;  /* 0x00000010ff1f7819 */ /* 0x000fc4000001161f */
[----:B------:R-:W-:Y:S02]  /*6cd0*/  SHF.R.U32.HI R4, RZ, 0x8, R33 ;  /* 0x00000008ff047819 */ /* 0x000fe40000011621 */
[----:B------:R-:W-:Y:S02]  /*6ce0*/  LOP3.LUT R78, R57, 0xff, RZ, 0xc0, !PT ;  /* 0x000000ff394e7812 */ /* 0x000fe400078ec0ff */
[----:B------:R0:W3:Y:S01]  /*6cf0*/  I2F.F16 R57, R30 ;  /* 0x0000001e00397306 */ /* 0x0000e20000200c00 */
[C---:B------:R-:W-:Y:S01]  /*6d00*/  LEA.HI R44, R32.reuse, 0xffffff80, RZ, 0x8 ;  /* 0xffffff80202c7811 */ /* 0x040fe200078f40ff */
[-C--:B------:R-:W-:Y:S01]  /*6d10*/  FFMA.FTZ R105, R105, R5.reuse, R82 ;  /* 0x0000000569697223 */ /* 0x080fe20000010052 */
[----:B------:R-:W-:Y:S01]  /*6d20*/  LOP3.LUT R60, R32, 0xff, RZ, 0xc0, !PT ;  /* 0x000000ff203c7812 */ /* 0x000fe200078ec0ff */
[-C--:B------:R-:W-:Y:S01]  /*6d30*/  FFMA.FTZ R81, R92, R5.reuse, R81 ;  /* 0x000000055c517223 */ /* 0x080fe20000010051 */
[----:B------:R-:W-:Y:S01]  /*6d40*/  LOP3.LUT R31, R31, 0xff, RZ, 0xc0, !PT ;  /* 0x000000ff1f1f7812 */ /* 0x000fe200078ec0ff */
[-C--:B------:R-:W-:Y:S01]  /*6d50*/  FFMA.FTZ R106, R106, R5.reuse, R83 ;  /* 0x000000056a6a7223 */ /* 0x080fe20000010053 */
[----:B------:R-:W-:Y:S01]  /*6d60*/  FFMA.FTZ R107, R107, R5, R86 ;  /* 0x000000056b6b7223 */ /* 0x000fe20000010056 */
[----:B0-----:R-:W-:-:S02]  /*6d70*/  SHF.R.U32.HI R30, RZ, 0x8, R32 ;  /* 0x00000008ff1e7819 */ /* 0x001fc40000011620 */
[----:B------:R-:W-:Y:S02]  /*6d80*/  SHF.R.U32.HI R32, RZ, 0x10, R32 ;  /* 0x00000010ff207819 */ /* 0x000fe40000011620 */
[----:B------:R-:W-:Y:S02]  /*6d90*/  LOP3.LUT R82, R4, 0xff, RZ, 0xc0, !PT ;  /* 0x000000ff04527812 */ /* 0x000fe400078ec0ff */
[----:B------:R-:W0:Y:S01]  /*6da0*/  LDS.64 R4, [UR4+0x1e0] ;  /* 0x0001e004ff047984 */ /* 0x000e220008000a00 */
[----:B------:R-:W-:Y:S01]  /*6db0*/  IADD3 R58, R31, -0x80, RZ ;  /* 0xffffff801f3a7810 */ /* 0x000fe20007ffe0ff */
[--C-:B------:R-:W-:Y:S01]  /*6dc0*/  HADD2.F32 R31, -RZ, R59.reuse.H0_H0 ;  /* 0x2000003bff1f7230 */ /* 0x100fe20000004100 */
[----:B------:R-:W-:Y:S01]  /*6dd0*/  LOP3.LUT R32, R32, 0xff, RZ, 0xc0, !PT ;  /* 0x000000ff20207812 */ /* 0x000fe200078ec0ff */
[----:B------:R-:W-:-:S03]  /*6de0*/  HADD2.F32 R80, -RZ, R59.H1_H1 ;  /* 0x3000003bff507230 */ /* 0x000fc60000004100 */
[----:B------:R-:W-:Y:S01]  /*6df0*/  IADD3 R32, R32, -0x80, RZ ;  /* 0xffffff8020207810 */ /* 0x000fe20007ffe0ff */
[-C--:B------:R-:W-:Y:S01]  /*6e00*/  FFMA.FTZ R107, R74, R31.reuse, R107 ;  /* 0x0000001f4a6b7223 */ /* 0x080fe2000001006b */
[----:B------:R-:W-:Y:S02]  /*6e10*/  FFMA.FTZ R106, R73, R31, R106 ;  /* 0x0000001f496a7223 */ /* 0x000fe4000001006a */
[----:B------:R4:W0:Y:S01]  /*6e20*/  I2F.F16 R79, R32 ;  /* 0x00000020004f7306 */ /* 0x0008220000200c00 */
[-C--:B------:R-:W-:Y:S01]  /*6e30*/  FFMA.FTZ R107, R68, R80.reuse, R107 ;  /* 0x00000050446b7223 */ /* 0x080fe2000001006b */
[--C-:B------:R-:W-:Y:S01]  /*6e40*/  SHF.R.U32.HI R68, RZ, 0x8, R35.reuse ;  /* 0x00000008ff447819 */ /* 0x100fe20000011623 */
[----:B------:R-:W-:Y:S01]  /*6e50*/  FFMA.FTZ R106, R67, R80, R106 ;  /* 0x00000050436a7223 */ /* 0x000fe2000001006a */
[----:B------:R-:W-:Y:S02]  /*6e60*/  SHF.R.U32.HI R74, RZ, 0x10, R35 ;  /* 0x00000010ff4a7819 */ /* 0x000fe40000011623 */
[----:B----4-:R-:W-:-:S02]  /*6e70*/  SHF.R.U32.HI R32, RZ, 0x8, R34 ;  /* 0x00000008ff207819 */ /* 0x010fc40000011622 */
[----:B------:R-:W-:Y:S02]  /*6e80*/  SHF.R.U32.HI R34, RZ, 0x10, R34 ;  /* 0x00000010ff227819 */ /* 0x000fe40000011622 */
[----:B------:R-:W-:Y:S02]  /*6e90*/  SHF.R.U32.HI R33, RZ, 0x10, R33 ;  /* 0x00000010ff217819 */ /* 0x000fe40000011621 */
[----:B------:R-:W-:Y:S02]  /*6ea0*/  LOP3.LUT R67, R34, 0xff, RZ, 0xc0, !PT ;  /* 0x000000ff22437812 */ /* 0x000fe400078ec0ff */
[----:B------:R-:W-:Y:S02]  /*6eb0*/  LOP3.LUT R68, R68, 0xff, RZ, 0xc0, !PT ;  /* 0x000000ff44447812 */ /* 0x000fe400078ec0ff */
[----:B------:R-:W-:Y:S02]  /*6ec0*/  LOP3.LUT R74, R74, 0xff, RZ, 0xc0, !PT ;  /* 0x000000ff4a4a7812 */ /* 0x000fe400078ec0ff */
[----:B------:R-:W-:-:S02]  /*6ed0*/  LOP3.LUT R116, R116, 0xff, RZ, 0xc0, !PT ;  /* 0x000000ff74747812 */ /* 0x000fc400078ec0ff */
[----:B------:R-:W-:Y:S02]  /*6ee0*/  LOP3.LUT R117, R117, 0xff, RZ, 0xc0, !PT ;  /* 0x000000ff75757812 */ /* 0x000fe400078ec0ff */
[----:B------:R-:W-:Y:S02]  /*6ef0*/  LOP3.LUT R33, R33, 0xff, RZ, 0xc0, !PT ;  /* 0x000000ff21217812 */ /* 0x000fe400078ec0ff */
[----:B------:R-:W-:Y:S02]  /*6f00*/  LOP3.LUT R32, R32, 0xff, RZ, 0xc0, !PT ;  /* 0x000000ff20207812 */ /* 0x000fe400078ec0ff */
[----:B------:R-:W-:Y:S01]  /*6f10*/  IADD3 R35, R67, -0x80, RZ ;  /* 0xffffff8043237810 */ /* 0x000fe20007ffe0ff */
[-C--:B------:R-:W-:Y:S01]  /*6f20*/  FFMA.FTZ R104, R104, R31.reuse, R81 ;  /* 0x0000001f68687223 */ /* 0x080fe20000010051 */
[----:B------:R-:W-:Y:S01]  /*6f30*/  IADD3 R67, R68, -0x80, RZ ;  /* 0xffffff8044437810 */ /* 0x000fe20007ffe0ff */
[----:B------:R-:W-:Y:S01]  /*6f40*/  FFMA.FTZ R105, R72, R31, R105 ;  /* 0x0000001f48697223 */ /* 0x000fe20000010069 */
[----:B------:R-:W-:-:S02]  /*6f50*/  IADD3 R60, R60, -0x80, RZ ;  /* 0xffffff803c3c7810 */ /* 0x000fc40007ffe0ff */
[----:B------:R-:W-:Y:S02]  /*6f60*/  IADD3 R78, R78, -0x80, RZ ;  /* 0xffffff804e4e7810 */ /* 0x000fe40007ffe0ff */
[----:B------:R-:W-:Y:S02]  /*6f70*/  IADD3 R68, R74, -0x80, RZ ;  /* 0xffffff804a447810 */ /* 0x000fe40007ffe0ff */
[----:B------:R-:W-:Y:S02]  /*6f80*/  IADD3 R116, R116, -0x80, RZ ;  /* 0xffffff8074747810 */ /* 0x000fe40007ffe0ff */
[----:B------:R-:W-:Y:S02]  /*6f90*/  IADD3 R117, R117, -0x80, RZ ;  /* 0xffffff8075757810 */ /* 0x000fe40007ffe0ff */
[----:B------:R-:W-:Y:S02]  /*6fa0*/  IADD3 R82, R82, -0x80, RZ ;  /* 0xffffff8052527810 */ /* 0x000fe40007ffe0ff */
[----:B------:R-:W-:-:S02]  /*6fb0*/  IADD3 R33, R33, -0x80, RZ ;  /* 0xffffff8021217810 */ /* 0x000fc40007ffe0ff */
[----:B------:R-:W-:Y:S01]  /*6fc0*/  IADD3 R32, R32, -0x80, RZ ;  /* 0xffffff8020207810 */ /* 0x000fe20007ffe0ff */
[-C--:B------:R-:W-:Y:S01]  /*6fd0*/  FFMA.FTZ R104, R75, R80.reuse, R104 ;  /* 0x000000504b687223 */ /* 0x080fe20000010068 */
[----:B------:R-:W-:Y:S01]  /*6fe0*/  FFMA.FTZ R105, R76, R80, R105 ;  /* 0x000000504c697223 */ /* 0x000fe20000010069 */
[----:B------:R-:W-:Y:S01]  /*6ff0*/  LOP3.LUT R30, R30, 0xff, RZ, 0xc0, !PT ;  /* 0x000000ff1e1e7812 */ /* 0x000fe200078ec0ff */
[----:B------:R-:W4:Y:S01]  /*7000*/  I2F.F16 R0, R0 ;  /* 0x0000000000007306 */ /* 0x000f220000200c00 */
[----:B------:R-:W-:Y:S01]  /*7010*/  FMUL.FTZ R104, R104, R17 ;  /* 0x0000001168687220 */ /* 0x000fe20000410000 */
[----:B------:R-:W-:Y:S01]  /*7020*/  FMUL.FTZ R105, R105, R18 ;  /* 0x0000001269697220 */ /* 0x000fe20000410000 */
[----:B------:R-:W-:Y:S01]  /*7030*/  FMUL.FTZ R106, R106, R19 ;  /* 0x000000136a6a7220 */ /* 0x000fe20000410000 */
[----:B------:R-:W-:Y:S01]  /*7040*/  FMUL.FTZ R107, R107, R36 ;  /* 0x000000246b6b7220 */ /* 0x000fe20000410000 */
[----:B------:R-:W-:-:S03]  /*7050*/  IADD3 R30, R30, -0x80, RZ ;  /* 0xffffff801e1e7810 */ /* 0x000fc60007ffe0ff */
[----:B------:R-:W0:Y:S01]  /*7060*/  I2F.F16 R37, R37 ;  /* 0x0000002500257306 */ /* 0x000e220000200c00 */
[----:B------:R-:W-:-:S07]  /*7070*/  F2FP.F16.F32.PACK_AB R104, RZ, R104 ;  /* 0x00000068ff68723e */ /* 0x000fce00000000ff */
[----:B------:R-:W0:Y:S01]  /*7080*/  I2F.F16 R44, R44 ;  /* 0x0000002c002c7306 */ /* 0x000e220000200c00 */
[----:B------:R-:W-:-:S07]  /*7090*/  F2FP.F16.F32.PACK_AB R105, RZ, R105 ;  /* 0x00000069ff69723e */ /* 0x000fce00000000ff */
[----:B------:R-:W0:Y:S01]  /*70a0*/  I2F.F16 R40, R40 ;  /* 0x0000002800287306 */ /* 0x000e220000200c00 */
[----:B------:R-:W-:-:S07]  /*70b0*/  F2FP.F16.F32.PACK_AB R106, RZ, R106 ;  /* 0x0000006aff6a723e */ /* 0x000fce00000000ff */
[----:B------:R-:W0:Y:S01]  /*70c0*/  I2F.F16 R52, R52 ;  /* 0x0000003400347306 */ /* 0x000e220000200c00 */
[----:B------:R-:W-:-:S07]  /*70d0*/  F2FP.F16.F32.PACK_AB R107, RZ, R107 ;  /* 0x0000006bff6b723e */ /* 0x000fce00000000ff */
        /* <DEDUP_REMOVED lines=13> */
[----:B------:R-:W1:Y:S08]  /*71b0*/  I2F.F16 R67, R67 ;  /* 0x0000004300437306 */ /* 0x000e700000200c00 */
[----:B------:R-:W1:Y:S01]  /*71c0*/  I2F.F16 R68, R68 ;  /* 0x0000004400447306 */ /* 0x000e620000200c00 */
[----:B------:R-:W-:-:S02]  /*71d0*/  HADD2 R69, R104.H0_H0, R69.H0_H0 ;  /* 0x2000004568457230 */ /* 0x000fc40000000800 */
[----:B0-----:R-:W-:Y:S02]  /*71e0*/  HADD2.F32 R81, -RZ, R4.H0_H0 ;  /* 0x20000004ff517230 */ /* 0x001fe40000004100 */
[----:B------:R-:W-:Y:S02]  /*71f0*/  HADD2 R70, R105.H0_H0, R70.H0_H0 ;  /* 0x2000004669467230 */ /* 0x000fe40000000800 */
[----:B------:R-:W-:Y:S01]  /*7200*/  HADD2.F32 R83, -RZ, R4.H1_H1 ;  /* 0x30000004ff537230 */ /* 0x000fe20000004100 */
[----:B------:R0:W1:Y:S01]  /*7210*/  I2F.F16 R59, R30 ;  /* 0x0000001e003b7306 */ /* 0x0000620000200c00 */
[----:B------:R-:W-:Y:S02]  /*7220*/  HADD2 R71, R106.H0_H0, R71.H0_H0 ;  /* 0x200000476a477230 */ /* 0x000fe40000000800 */
[----:B------:R-:W-:Y:S02]  /*7230*/  HADD2.F32 R76, -RZ, R5.H0_H0 ;  /* 0x20000005ff4c7230 */ /* 0x000fe40000004100 */
[----:B------:R-:W-:-:S02]  /*7240*/  HADD2 R77, R107.H0_H0, R77.H0_H0 ;  /* 0x2000004d6b4d7230 */ /* 0x000fc40000000800 */
[----:B------:R-:W-:Y:S01]  /*7250*/  HADD2.F32 R80, -RZ, R5.H1_H1 ;  /* 0x30000005ff507230 */ /* 0x000fe20000004100 */
[----:B0-----:R-:W0:Y:S01]  /*7260*/  LDS.64 R30, [UR4+0x1e8] ;  /* 0x0001e804ff1e7984 */ /* 0x001e220008000a00 */
[----:B--234-:R-:W-:Y:S05]  /*7270*/  @!P1 BRA `(.L_x_1563) ;  /* 0x0000000400589947 */ /* 0x01cfea0003800000 */
[----:B------:R-:W2:Y:S01]  /*7280*/  LDS.64 R4, [UR4+-0x20] ;  /* 0xffffe004ff047984 */ /* 0x000ea20008000a00 */
[----:B-1----:R-:W-:Y:S02]  /*7290*/  HADD2.F32 R74, -RZ, R51.H0_H0 ;  /* 0x20000033ff4a7230 */ /* 0x002fe40000004100 */
[----:B------:R-:W-:Y:S01]  /*72a0*/  HADD2.F32 R88, -RZ, R52.H0_H0 ;  /* 0x20000034ff587230 */ /* 0x000fe20000004100 */
[----:B------:R-:W1:Y:S01]  /*72b0*/  LDS.64 R32, [UR4+-0x18] ;  /* 0xffffe804ff207984 */ /* 0x000e620008000a00 */
[----:B------:R-:W-:Y:S02]  /*72c0*/  HADD2.F32 R82, -RZ, R61.H0_H0 ;  /* 0x2000003dff527230 */ /* 0x000fe40000004100 */
[----:B------:R-:W-:Y:S02]  /*72d0*/  HADD2.F32 R84, -RZ, R28.H0_H0 ;  /* 0x2000001cff547230 */ /* 0x000fe40000004100 */
[----:B------:R-:W-:Y:S02]  /*72e0*/  HADD2.F32 R90, -RZ, R29.H0_H0 ;  /* 0x2000001dff5a7230 */ /* 0x000fe40000004100 */
[----:B--2---:R-:W-:-:S02]  /*72f0*/  HADD2.F32 R75, -RZ, R4.H0_H0 ;  /* 0x20000004ff4b7230 */ /* 0x004fc40000004100 */
[----:B------:R-:W-:Y:S02]  /*7300*/  HADD2.F32 R85, -RZ, R4.H1_H1 ;  /* 0x30000004ff557230 */ /* 0x000fe40000004100 */
[----:B------:R-:W-:Y:S02]  /*7310*/  HADD2.F32 R4, -RZ, R40.H0_H0 ;  /* 0x20000028ff047230 */ /* 0x000fe40000004100 */
[C---:B------:R-:W-:Y:S01]  /*7320*/  FFMA.FTZ R89, R75.reuse, R74, RZ ;  /* 0x0000004a4b597223 */ /* 0x040fe200000100ff */
[----:B------:R-:W-:Y:S02]  /*7330*/  HADD2.F32 R74, -RZ, R56.H0_H0 ;  /* 0x20000038ff4a7230 */ /* 0x000fe40000004100 */
[C---:B------:R-:W-:Y:S01]  /*7340*/  FFMA.FTZ R88, R75.reuse, R88, RZ ;  /* 0x000000584b587223 */ /* 0x040fe200000100ff */
[----:B------:R-:W-:Y:S02]  /*7350*/  HADD2.F32 R86, -RZ, R5.H0_H0 ;  /* 0x20000005ff567230 */ /* 0x000fe40000004100 */
[----:B------:R-:W-:Y:S01]  /*7360*/  FFMA.FTZ R87, R4, R75, RZ ;  /* 0x0000004b04577223 */ /* 0x000fe200000100ff */
[----:B------:R-:W-:Y:S01]  /*7370*/  FFMA.FTZ R91, R75, R82, RZ ;  /* 0x000000524b5b7223 */ /* 0x000fe200000100ff */
[----:B------:R-:W-:Y:S01]  /*7380*/  FFMA.FTZ R89, R85, R74, R89 ;  /* 0x0000004a55597223 */ /* 0x000fe20000010059 */
[----:B------:R-:W-:-:S02]  /*7390*/  HADD2.F32 R74, -RZ, R57.H0_H0 ;  /* 0x20000039ff4a7230 */ /* 0x000fc40000004100 */
[----:B------:R-:W-:Y:S01]  /*73a0*/  FFMA.FTZ R84, R84, R85, R87 ;  /* 0x0000005554547223 */ /* 0x000fe20000010057 */
[----:B------:R-:W-:Y:S02]  /*73b0*/  HADD2.F32 R82, -RZ, R78.H0_H0 ;  /* 0x2000004eff527230 */ /* 0x000fe40000004100 */
[C---:B------:R-:W-:Y:S01]  /*73c0*/  FFMA.FTZ R87, R85.reuse, R90, R88 ;  /* 0x0000005a55577223 */ /* 0x040fe20000010058 */
[----:B------:R-:W-:Y:S02]  /*73d0*/  HADD2.F32 R4, -RZ, R3.H0_H0 ;  /* 0x20000003ff047230 */ /* 0x000fe40000004100 */
[----:B------:R-:W-:Y:S01]  /*73e0*/  FFMA.FTZ R89, R86, R74, R89 ;  /* 0x0000004a56597223 */ /* 0x000fe20000010059 */
[----:B------:R-:W-:Y:S02]  /*73f0*/  HADD2.F32 R75, -RZ, R65.H0_H0 ;  /* 0x20000041ff4b7230 */ /* 0x000fe40000004100 */
[----:B------:R-:W-:Y:S01]  /*7400*/  FFMA.FTZ R91, R85, R82, R91 ;  /* 0x00000052555b7223 */ /* 0x000fe2000001005b */
[----:B------:R-:W-:-:S02]  /*7410*/  HADD2.F32 R5, -RZ, R5.H1_H1 ;  /* 0x30000005ff057230 */ /* 0x000fc40000004100 */
[----:B------:R-:W-:Y:S01]  /*7420*/  FFMA.FTZ R82, R86, R4, R87 ;  /* 0x0000000456527223 */ /* 0x000fe20000010057 */
[----:B------:R-:W-:Y:S02]  /*7430*/  HADD2.F32 R74, -RZ, R39.H0_H0 ;  /* 0x20000027ff4a7230 */ /* 0x000fe40000004100 */
[----:B------:R-:W-:Y:S01]  /*7440*/  FFMA.FTZ R75, R75, R86, R84 ;  /* 0x000000564b4b7223 */ /* 0x000fe20000010054 */
[----:B------:R-:W-:Y:S02]  /*7450*/  HADD2.F32 R4, -RZ, R0.H0_H0 ;  /* 0x20000000ff047230 */ /* 0x000fe40000004100 */
[----:B------:R-:W-:Y:S02]  /*7460*/  HADD2.F32 R88, -RZ, R58.H0_H0 ;  /* 0x2000003aff587230 */ /* 0x000fe40000004100 */
[----:B------:R-:W-:Y:S01]  /*7470*/  FFMA.FTZ R85, R5, R74, R82 ;  /* 0x0000004a05557223 */ /* 0x000fe20000010052 */
[----:B------:R-:W-:Y:S02]  /*7480*/  HADD2.F32 R74, -RZ, R60.H0_H0 ;  /* 0x2000003cff4a7230 */ /* 0x000fe40000004100 */
[----:B------:R-:W-:Y:S01]  /*7490*/  FFMA.FTZ R75, R4, R5, R75 ;  /* 0x00000005044b7223 */ /* 0x000fe2000001004b */
[----:B-1----:R-:W-:-:S02]  /*74a0*/  HADD2.F32 R82, -RZ, R32.H0_H0 ;  /* 0x20000020ff527230 */ /* 0x002fc40000004100 */
[----:B------:R-:W-:Y:S01]  /*74b0*/  FFMA.FTZ R91, R86, R88, R91 ;  /* 0x00000058565b7223 */ /* 0x000fe2000001005b */
[----:B------:R-:W-:Y:S02]  /*74c0*/  HADD2.F32 R84, -RZ, R38.H0_H0 ;  /* 0x20000026ff547230 */ /* 0x000fe40000004100 */
[----:B------:R-:W-:Y:S02]  /*74d0*/  HADD2.F32 R4, -RZ, R37.H0_H0 ;  /* 0x20000025ff047230 */ /* 0x000fe40000004100 */
[----:B------:R-:W-:Y:S01]  /*74e0*/  FFMA.FTZ R74, R74, R82, R75 ;  /* 0x000000524a4a7223 */ /* 0x000fe2000001004b */
[----:B------:R-:W-:Y:S02]  /*74f0*/  HADD2.F32 R75, -RZ, R55.H0_H0 ;  /* 0x20000037ff4b7230 */ /* 0x000fe40000004100 */
[C---:B------:R-:W-:Y:S01]  /*7500*/  FFMA.FTZ R89, R5.reuse, R84, R89 ;  /* 0x0000005405597223 */ /* 0x040fe20000010059 */
[----:B------:R-:W-:Y:S02]  /*7510*/  HADD2.F32 R32, -RZ, R32.H1_H1 ;  /* 0x30000020ff207230 */ /* 0x000fe40000004100 */
[----:B------:R-:W-:Y:S01]  /*7520*/  FFMA.FTZ R91, R5, R4, R91 ;  /* 0x00000004055b7223 */ /* 0x000fe2000001005b */
[----:B------:R-:W-:-:S02]  /*7530*/  HADD2.F32 R84, -RZ, R54.H0_H0 ;  /* 0x20000036ff547230 */ /* 0x000fc40000004100 */
[C---:B------:R-:W-:Y:S01]  /*7540*/  FFMA.FTZ R75, R82.reuse, R75, R85 ;  /* 0x0000004b524b7223 */ /* 0x040fe20000010055 */
[----:B------:R-:W-:Y:S02]  /*7550*/  HADD2.F32 R86, -RZ, R53.H0_H0 ;  /* 0x20000035ff567230 */ /* 0x000fe40000004100 */
[----:B------:R-:W-:Y:S02]  /*7560*/  HADD2.F32 R87, -RZ, R72.H0_H0 ;  /* 0x20000048ff577230 */ /* 0x000fe40000004100 */
[C---:B------:R-:W-:Y:S01]  /*7570*/  FFMA.FTZ R89, R82.reuse, R84, R89 ;  /* 0x0000005452597223 */ /* 0x040fe20000010059 */
[----:B------:R-:W-:Y:S02]  /*7580*/  HADD2.F32 R5, -RZ, R59.H0_H0 ;  /* 0x2000003bff057230 */ /* 0x000fe40000004100 */
[----:B------:R-:W-:Y:S01]  /*7590*/  FFMA.FTZ R86, R82, R86, R91 ;  /* 0x0000005652567223 */ /* 0x000fe2000001005b */
[----:B------:R-:W-:Y:S02]  /*75a0*/  HADD2.F32 R4, -RZ, R33.H0_H0 ;  /* 0x20000021ff047230 */ /* 0x000fe40000004100 */
[----:B------:R-:W-:Y:S01]  /*75b0*/  FFMA.FTZ R75, R32, R87, R75 ;  /* 0x00000057204b7223 */ /* 0x000fe2000001004b */
[----:B------:R-:W-:-:S02]  /*75c0*/  HADD2.F32 R85, -RZ, R34.H0_H0 ;  /* 0x20000022ff557230 */ /* 0x000fc40000004100 */
[----:B------:R-:W-:Y:S01]  /*75d0*/  FFMA.FTZ R5, R5, R32, R74 ;  /* 0x0000002005057223 */ /* 0x000fe2000001004a */
[----:B------:R-:W-:Y:S02]  /*75e0*/  HADD2.F32 R87, -RZ, R67.H0_H0 ;  /* 0x20000043ff577230 */ /* 0x000fe40000004100 */
        /* <DEDUP_REMOVED lines=9> */
[C---:B------:R-:W-:Y:S01]  /*7680*/  FFMA.FTZ R85, R4.reuse, R84, R85 ;  /* 0x0000005404557223 */ /* 0x040fe20000010055 */
[----:B------:R-:W-:Y:S02]  /*7690*/  HADD2.F32 R32, -RZ, R44.H0_H0 ;  /* 0x2000002cff207230 */ /* 0x000fe40000004100 */
[----:B------:R-:W-:Y:S02]  /*76a0*/  HADD2.F32 R74, -RZ, R43.H0_H0 ;  /* 0x2000002bff4a7230 */ /* 0x000fe40000004100 */
[----:B------:R-:W-:Y:S01]  /*76b0*/  FFMA.FTZ R75, R4, R75, R87 ;  /* 0x0000004b044b7223 */ /* 0x000fe20000010057 */
[----:B------:R-:W-:Y:S02]  /*76c0*/  HADD2.F32 R84, -RZ, R42.H0_H0 ;  /* 0x2000002aff547230 */ /* 0x000fe40000004100 */
[----:B------:R-:W-:Y:S01]  /*76d0*/  FFMA.FTZ R32, R32, R33, R5 ;  /* 0x0000002120207223 */ /* 0x000fe20000010005 */
[----:B------:R-:W-:-:S02]  /*76e0*/  HADD2.F32 R86, -RZ, R41.H0_H0 ;  /* 0x20000029ff567230 */ /* 0x000fc40000004100 */
[C---:B------:R-:W-:Y:S01]  /*76f0*/  FFMA.FTZ R5, R33.reuse, R74, R82 ;  /* 0x0000004a21057223 */ /* 0x040fe20000010052 */
[C---:B------:R-:W-:Y:S01]  /*7700*/  FFMA.FTZ R84, R33.reuse, R84, R85 ;  /* 0x0000005421547223 */ /* 0x040fe20000010055 */
[----:B------:R-:W-:Y:S01]  /*7710*/  FMUL.FTZ R32, R32, R17 ;  /* 0x0000001120207220 */ /* 0x000fe20000410000 */
[----:B------:R-:W-:Y:S01]  /*7720*/  FFMA.FTZ R75, R33, R86, R75 ;  /* 0x00000056214b7223 */ /* 0x000fe2000001004b */
[----:B------:R-:W-:Y:S01]  /*7730*/  FMUL.FTZ R5, R5, R18 ;  /* 0x0000001205057220 */ /* 0x000fe20000410000 */
[----:B------:R-:W-:Y:S02]  /*7740*/  FMUL.FTZ R84, R84, R19 ;  /* 0x0000001354547220 */ /* 0x000fe40000410000 */
[----:B------:R-:W-:Y:S01]  /*7750*/  FMUL.FTZ R75, R75, R36 ;  /* 0x000000244b4b7220 */ /* 0x000fe20000410000 */
[----:B------:R-:W-:Y:S02]  /*7760*/  F2FP.F16.F32.PACK_AB R32, RZ, R32 ;  /* 0x00000020ff20723e */ /* 0x000fe400000000ff */
[----:B------:R-:W-:-:S02]  /*7770*/  F2FP.F16.F32.PACK_AB R5, RZ, R5 ;  /* 0x00000005ff05723e */ /* 0x000fc400000000ff */
[----:B------:R-:W-:Y:S02]  /*7780*/  F2FP.F16.F32.PACK_AB R84, RZ, R84 ;  /* 0x00000054ff54723e */ /* 0x000fe400000000ff */
[----:B------:R-:W-:Y:S02]  /*7790*/  F2FP.F16.F32.PACK_AB R75, RZ, R75 ;  /* 0x0000004bff4b723e */ /* 0x000fe400000000ff */
[----:B------:R-:W-:Y:S02]  /*77a0*/  PRMT R32, R32, 0x5410, R5 ;  /* 0x0000541020207816 */ /* 0x000fe40000000005 */
[----:B------:R-:W-:-:S04]  /*77b0*/  PRMT R84, R84, 0x5410, R75 ;  /* 0x0000541054547816 */ /* 0x000fc8000000004b */
[----:B------:R-:W-:Y:S01]  /*77c0*/  HFMA2.MMA R16, R32, 1, 1, R16 ;  /* 0x3c003c0020107835 */ /* 0x000fe20000000010 */
[----:B------:R-:W-:-:S10]  /*77d0*/  HADD2 R15, R84, R15 ;  /* 0x0000000f540f7230 */ /* 0x000fd40000000000 */
.L_x_1563:
[----:B------:R-:W-:Y:S05]  /*77e0*/  @!P2 BRA `(.L_x_1564) ;  /* 0x000000040058a947 */ /* 0x000fea0003800000 */
[----:B------:R-:W2:Y:S01]  /*77f0*/  LDS.64 R4, [UR4+0x60] ;  /* 0x00006004ff047984 */ /* 0x000ea20008000a00 */
[----:B------:R-:W-:Y:S02]  /*7800*/  HADD2.F32 R89, -RZ, R28.H0_H0 ;  /* 0x2000001cff597230 */ /* 0x000fe40000004100 */
[----:B-1----:R-:W-:Y:S01]  /*7810*/  HADD2.F32 R74, -RZ, R51.H0_H0 ;  /* 0x20000033ff4a7230 */ /* 0x002fe20000004100 */
[----:B------:R-:W1:Y:S01]  /*7820*/  LDS.64 R32, [UR4+0x68] ;  /* 0x00006804ff207984 */ /* 0x000e620008000a00 */
[----:B------:R-:W-:Y:S02]  /*7830*/  HADD2.F32 R75, -RZ, R61.H0_H0 ;  /* 0x2000003dff4b7230 */ /* 0x000fe40000004100 */
[----:B------:R-:W-:Y:S02]  /*7840*/  HADD2.F32 R91, -RZ, R29.H0_H0 ;  /* 0x2000001dff5b7230 */ /* 0x000fe40000004100 */
[----:B------:R-:W-:Y:S02]  /*7850*/  HADD2.F32 R105, -RZ, R78.H0_H0 ;  /* 0x2000004eff697230 */ /* 0x000fe40000004100 */
[----:B------:R-:W-:-:S02]  /*7860*/  HADD2.F32 R88, -RZ, R54.H0_H0 ;  /* 0x20000036ff587230 */ /* 0x000fc40000004100 */
[----:B------:R-:W-:Y:S02]  /*7870*/  HADD2.F32 R90, -RZ, R53.H0_H0 ;  /* 0x20000035ff5a7230 */ /* 0x000fe40000004100 */
[--C-:B--2---:R-:W-:Y:S02]  /*7880*/  HADD2.F32 R84, -RZ, R4.reuse.H0_H0 ;  /* 0x20000004ff547230 */ /* 0x104fe40000004100 */
[----:B------:R-:W-:Y:S02]  /*7890*/  HADD2.F32 R85, -RZ, R4.H1_H1 ;  /* 0x30000004ff557230 */ /* 0x000fe40000004100 */
[----:B------:R-:W-:Y:S02]  /*78a0*/  HADD2.F32 R4, -RZ, R40.H0_H0 ;  /* 0x20000028ff047230 */ /* 0x000fe40000004100 */
[----:B------:R-:W-:Y:S01]  /*78b0*/  FFMA.FTZ R74, R74, R84, RZ ;  /* 0x000000544a4a7223 */ /* 0x000fe200000100ff */
[--C-:B------:R-:W-:Y:S02]  /*78c0*/  HADD2.F32 R87, -RZ, R5.reuse.H0_H0 ;  /* 0x20000005ff577230 */ /* 0x100fe40000004100 */
[----:B------:R-:W-:-:S02]  /*78d0*/  HADD2.F32 R82, -RZ, R5.H1_H1 ;  /* 0x30000005ff527230 */ /* 0x000fc40000004100 */
[----:B------:R-:W-:Y:S01]  /*78e0*/  FFMA.FTZ R4, R4, R84, RZ ;  /* 0x0000005404047223 */ /* 0x000fe200000100ff */
[----:B------:R-:W-:-:S03]  /*78f0*/  HADD2.F32 R5, -RZ, R52.H0_H0 ;  /* 0x20000034ff057230 */ /* 0x000fc60000004100 */
[-C--:B------:R-:W-:Y:S01]  /*7900*/  FFMA.FTZ R4, R89, R85.reuse, R4 ;  /* 0x0000005559047223 */ /* 0x080fe20000010004 */
[----:B------:R-:W-:Y:S02]  /*7910*/  HADD2.F32 R89, -RZ, R56.H0_H0 ;  /* 0x20000038ff597230 */ /* 0x000fe40000004100 */
[-C--:B------:R-:W-:Y:S01]  /*7920*/  FFMA.FTZ R86, R5, R84.reuse, RZ ;  /* 0x0000005405567223 */ /* 0x080fe200000100ff */
[----:B------:R-:W-:Y:S01]  /*7930*/  FFMA.FTZ R84, R75, R84, RZ ;  /* 0x000000544b547223 */ /* 0x000fe200000100ff */
[----:B------:R-:W-:Y:S02]  /*7940*/  HADD2.F32 R5, -RZ, R65.H0_H0 ;  /* 0x20000041ff057230 */ /* 0x000fe40000004100 */
[-C--:B------:R-:W-:Y:S01]  /*7950*/  FFMA.FTZ R86, R91, R85.reuse, R86 ;  /* 0x000000555b567223 */ /* 0x080fe20000010056 */
[-C--:B------:R-:W-:Y:S01]  /*7960*/  FFMA.FTZ R74, R89, R85.reuse, R74 ;  /* 0x00000055594a7223 */ /* 0x080fe2000001004a */
[----:B------:R-:W-:Y:S01]  /*7970*/  FFMA.FTZ R84, R105, R85, R84 ;  /* 0x0000005569547223 */ /* 0x000fe20000010054 */
[----:B------:R-:W-:-:S02]  /*7980*/  HADD2.F32 R85, -RZ, R57.H0_H0 ;  /* 0x20000039ff557230 */ /* 0x000fc40000004100 */
[-C--:B------:R-:W-:Y:S01]  /*7990*/  FFMA.FTZ R5, R5, R87.reuse, R4 ;  /* 0x0000005705057223 */ /* 0x080fe20000010004 */
[----:B------:R-:W-:Y:S02]  /*79a0*/  HADD2.F32 R75, -RZ, R3.H0_H0 ;  /* 0x20000003ff4b7230 */ /* 0x000fe40000004100 */
        /* <DEDUP_REMOVED lines=8> */
[----:B-1----:R-:W-:Y:S02]  /*7a30*/  HADD2.F32 R74, -RZ, R32.H0_H0 ;  /* 0x20000020ff4a7230 */ /* 0x002fe40000004100 */
[----:B------:R-:W-:Y:S01]  /*7a40*/  FFMA.FTZ R5, R4, R82, R5 ;  /* 0x0000005204057223 */ /* 0x000fe20000010005 */
[----:B------:R-:W-:Y:S02]  /*7a50*/  HADD2.F32 R86, -RZ, R38.H0_H0 ;  /* 0x20000026ff567230 */ /* 0x000fe40000004100 */
[----:B------:R-:W-:Y:S02]  /*7a60*/  HADD2.F32 R4, -RZ, R37.H0_H0 ;  /* 0x20000025ff047230 */ /* 0x000fe40000004100 */
[----:B------:R-:W-:Y:S01]  /*7a70*/  FFMA.FTZ R5, R84, R74, R5 ;  /* 0x0000004a54057223 */ /* 0x000fe20000010005 */
[----:B------:R-:W-:Y:S02]  /*7a80*/  HADD2.F32 R84, -RZ, R55.H0_H0 ;  /* 0x20000037ff547230 */ /* 0x000fe40000004100 */
[----:B------:R-:W-:Y:S01]  /*7a90*/  FFMA.FTZ R85, R86, R82, R85 ;  /* 0x0000005256557223 */ /* 0x000fe20000010055 */
[----:B------:R-:W-:-:S02]  /*7aa0*/  HADD2.F32 R32, -RZ, R32.H1_H1 ;  /* 0x30000020ff207230 */ /* 0x000fc40000004100 */
[----:B------:R-:W-:Y:S01]  /*7ab0*/  FFMA.FTZ R87, R4, R82, R87 ;  /* 0x0000005204577223 */ /* 0x000fe20000010057 */
[----:B------:R-:W-:Y:S02]  /*7ac0*/  HADD2.F32 R82, -RZ, R59.H0_H0 ;  /* 0x2000003bff527230 */ /* 0x000fe40000004100 */
[-C--:B------:R-:W-:Y:S01]  /*7ad0*/  FFMA.FTZ R75, R84, R74.reuse, R75 ;  /* 0x0000004a544b7223 */ /* 0x080fe2000001004b */
[----:B------:R-:W-:Y:S02]  /*7ae0*/  HADD2.F32 R86, -RZ, R72.H0_H0 ;  /* 0x20000048ff567230 */ /* 0x000fe40000004100 */
[-C--:B------:R-:W-:Y:S01]  /*7af0*/  FFMA.FTZ R85, R88, R74.reuse, R85 ;  /* 0x0000004a58557223 */ /* 0x080fe20000010055 */
[----:B------:R-:W-:Y:S01]  /*7b00*/  FFMA.FTZ R87, R90, R74, R87 ;  /* 0x0000004a5a577223 */ /* 0x000fe20000010057 */
        /* <DEDUP_REMOVED lines=8> */
[----:B------:R-:W-:Y:S02]  /*7b90*/  HADD2.F32 R82, -RZ, R73.H0_H0 ;  /* 0x20000049ff527230 */ /* 0x000fe40000004100 */
        /* <DEDUP_REMOVED lines=12> */
[-C--:B------:R-:W-:Y:S01]  /*7c60*/  FFMA.FTZ R5, R75, R33.reuse, R74 ;  /* 0x000000214b057223 */ /* 0x080fe2000001004a */
[----:B------:R-:W-:Y:S01]  /*7c70*/  FFMA.FTZ R82, R85, R33, R82 ;  /* 0x0000002155527223 */ /* 0x000fe20000010052 */
        /* <DEDUP_REMOVED lines=13> */
.L_x_1564:
        /* <DEDUP_REMOVED lines=87> */
.L_x_1565:
        /* <DEDUP_REMOVED lines=87> */
.L_x_1566:
[----:B------:R-:W-:Y:S01]  /*8830*/  HADD2.F32 R40, -RZ, R40.H0_H0 ;  /* 0x20000028ff287230 */ /* 0x000fe20000004100 */
[----:B-----5:R-:W-:Y:S01]  /*8840*/  LEA.HI R85, R26, 0xffffff80, RZ, 0x8 ;  /* 0xffffff801a557811 */ /* 0x020fe200078f40ff */
[----:B------:R-:W-:Y:S01]  /*8850*/  HADD2.F32 R52, -RZ, R52.H0_H0 ;  /* 0x20000034ff347230 */ /* 0x000fe20000004100 */
[----:B------:R-:W-:Y:S01]  /*8860*/  LEA.HI R89, R22, 0xffffff80, RZ, 0x8 ;  /* 0xffffff8016597811 */ /* 0x000fe200078f40ff */
[----:B-1----:R-:W-:Y:S02]  /*8870*/  HADD2.F32 R51, -RZ, R51.H0_H0 ;  /* 0x20000033ff337230 */ /* 0x002fe40000004100 */
        /* <DEDUP_REMOVED lines=31> */
[----:B0-----:R-:W-:Y:S01]  /*8a70*/  HADD2.F32 R4, -RZ, R30.H0_H0 ;  /* 0x2000001eff047230 */ /* 0x001fe20000004100 */
[----:B------:R-:W-:Y:S01]  /*8a80*/  LOP3.LUT R87, R24, 0xff, RZ, 0xc0, !PT ;  /* 0x000000ff18577812 */ /* 0x000fe200078ec0ff */
[----:B------:R-:W-:Y:S01]  /*8a90*/  HADD2.F32 R54, -RZ, R54.H0_H0 ;  /* 0x20000036ff367230 */ /* 0x000fe20000004100 */
[----:B------:R-:W-:Y:S01]  /*8aa0*/  LOP3.LUT R91, R26, 0xff, RZ, 0xc0, !PT ;  /* 0x000000ff1a5b7812 */ /* 0x000fe200078ec0ff */
[----:B------:R-:W-:Y:S02]  /*8ab0*/  HADD2.F32 R53, -RZ, R53.H0_H0 ;  /* 0x20000035ff357230 */ /* 0x000fe40000004100 */
[----:B------:R-:W-:Y:S01]  /*8ac0*/  FFMA.FTZ R32, R60, R4, R5 ;  /* 0x000000043c207223 */ /* 0x000fe20000010005 */
[----:B------:R-:W-:-:S02]  /*8ad0*/  HADD2.F32 R30, -RZ, R30.H1_H1 ;  /* 0x3000001eff1e7230 */ /* 0x000fc40000004100 */
[-C--:B------:R-:W-:Y:S01]  /*8ae0*/  FFMA.FTZ R33, R55, R4.reuse, R76 ;  /* 0x0000000437217223 */ /* 0x080fe2000001004c */
[-C--:B------:R-:W-:Y:S01]  /*8af0*/  FFMA.FTZ R75, R54, R4.reuse, R75 ;  /* 0x00000004364b7223 */ /* 0x080fe2000001004b */
[----:B------:R-:W-:Y:S01]  /*8b00*/  FFMA.FTZ R82, R53, R4, R80 ;  /* 0x0000000435527223 */ /* 0x000fe20000010050 */
[----:B------:R-:W-:Y:S01]  /*8b10*/  HADD2.F32 R59, -RZ, R59.H0_H0 ;  /* 0x2000003bff3b7230 */ /* 0x000fe20000004100 */
[----:B------:R-:W0:Y:S01]  /*8b20*/  LDS.64 R4, [UR4+0x260] ;  /* 0x00026004ff047984 */ /* 0x000e220008000a00 */
[----:B------:R-:W-:Y:S01]  /*8b30*/  HADD2.F32 R72, -RZ, R72.H0_H0 ;  /* 0x20000048ff487230 */ /* 0x000fe20000004100 */
[----:B------:R-:W-:Y:S01]  /*8b40*/  LOP3.LUT R104, R20, 0xff, RZ, 0xc0, !PT ;  /* 0x000000ff14687812 */ /* 0x000fe200078ec0ff */
        /* <DEDUP_REMOVED lines=9> */
[----:B------:R-:W-:Y:S01]  /*8be0*/  LOP3.LUT R107, R22, 0xff, RZ, 0xc0, !PT ;  /* 0x000000ff166b7812 */ /* 0x000fe200078ec0ff */
        /* <DEDUP_REMOVED lines=9> */
[----:B------:R-:W-:Y:S01]  /*8c80*/  LEA.HI R80, R25, 0xffffff80, RZ, 0x8 ;  /* 0xffffff8019507811 */ /* 0x000fe200078f40ff */
[----:B------:R-:W-:Y:S02]  /*8c90*/  HADD2.F32 R42, -RZ, R42.H0_H0 ;  /* 0x2000002aff2a7230 */ /* 0x000fe40000004100 */
[----:B------:R-:W-:Y:S01]  /*8ca0*/  FFMA.FTZ R32, R44, R31, R75 ;  /* 0x0000001f2c207223 */ /* 0x000fe2000001004b */
[----:B------:R-:W-:-:S02]  /*8cb0*/  HADD2.F32 R41, -RZ, R41.H0_H0 ;  /* 0x20000029ff297230 */ /* 0x000fc40000004100 */
[-C--:B------:R-:W-:Y:S01]  /*8cc0*/  FFMA.FTZ R75, R43, R31.reuse, R76 ;  /* 0x0000001f2b4b7223 */ /* 0x080fe2000001004c */
[----:B------:R-:W-:Y:S01]  /*8cd0*/  LEA.HI R33, R24, 0xffffff80, RZ, 0x8 ;  /* 0xffffff8018217811 */ /* 0x000fe200078f40ff */
[-C--:B------:R-:W-:Y:S01]  /*8ce0*/  FFMA.FTZ R76, R42, R31.reuse, R81 ;  /* 0x0000001f2a4c7223 */ /* 0x080fe20000010051 */
[----:B------:R-:W-:Y:S01]  /*8cf0*/  FFMA.FTZ R81, R41, R31, R74 ;  /* 0x0000001f29517223 */ /* 0x000fe2000001004a */
[----:B------:R-:W-:Y:S01]  /*8d00*/  FMUL.FTZ R74, R32, R17 ;  /* 0x00000011204a7220 */ /* 0x000fe20000410000 */
[----:B------:R-:W1:Y:S01]  /*8d10*/  LDS.64 R30, [UR4+0x268] ;  /* 0x00026804ff1e7984 */ /* 0x000e620008000a00 */
[----:B------:R-:W-:Y:S01]  /*8d20*/  FMUL.FTZ R75, R75, R18 ;  /* 0x000000124b4b7220 */ /* 0x000fe20000410000 */
[----:B------:R-:W-:Y:S01]  /*8d30*/  FMUL.FTZ R76, R76, R19 ;  /* 0x000000134c4c7220 */ /* 0x000fe20000410000 */
[----:B------:R-:W-:Y:S01]  /*8d40*/  FMUL.FTZ R81, R81, R36 ;  /* 0x0000002451517220 */ /* 0x000fe20000410000 */
[----:B------:R-:W-:Y:S01]  /*8d50*/  F2FP.F16.F32.PACK_AB R74, RZ, R74 ;  /* 0x0000004aff4a723e */ /* 0x000fe200000000ff */
[----:B------:R2:W3:Y:S01]  /*8d60*/  I2F.F16 R32, R80 ;  /* 0x0000005000207306 */ /* 0x0004e20000200c00 */
[----:B------:R-:W-:-:S02]  /*8d70*/  F2FP.F16.F32.PACK_AB R75, RZ, R75 ;  /* 0x0000004bff4b723e */ /* 0x000fc400000000ff */
[----:B------:R-:W-:Y:S01]  /*8d80*/  F2FP.F16.F32.PACK_AB R76, RZ, R76 ;  /* 0x0000004cff4c723e */ /* 0x000fe200000000ff */
[----:B------:R-:W-:Y:S01]  /*8d90*/  HADD2 R2, R74.H0_H0, R2.H0_H0 ;  /* 0x200000024a027230 */ /* 0x000fe20000000800 */
[----:B------:R-:W-:Y:S01]  /*8da0*/  F2FP.F16.F32.PACK_AB R81, RZ, R81 ;  /* 0x00000051ff51723e */ /* 0x000fe200000000ff */
[----:B------:R-:W-:Y:S02]  /*8db0*/  HADD2 R74, R75.H0_H0, R6.H0_H0 ;  /* 0x200000064b4a7230 */ /* 0x000fe40000000800 */
[--C-:B0-----:R-:W-:Y:S02]  /*8dc0*/  HADD2.F32 R6, -RZ, R4.reuse.H0_H0 ;  /* 0x20000004ff067230 */ /* 0x101fe40000004100 */
[----:B------:R-:W-:Y:S02]  /*8dd0*/  HADD2 R76, R76.H0_H0, R7.H0_H0 ;  /* 0x200000074c4c7230 */ /* 0x000fe40000000800 */
[----:B------:R-:W-:Y:S02]  /*8de0*/  HADD2.F32 R7, -RZ, R4.H1_H1 ;  /* 0x30000004ff077230 */ /* 0x000fe40000004100 */
[----:B------:R-:W-:-:S02]  /*8df0*/  HADD2 R8, R81.H0_H0, R8.H0_H0 ;  /* 0x2000000851087230 */ /* 0x000fc40000000800 */
[--C-:B------:R-:W-:Y:S01]  /*8e00*/  HADD2.F32 R82, -RZ, R5.reuse.H0_H0 ;  /* 0x20000005ff527230 */ /* 0x100fe20000004100 */
[----:B------:R0:W4:Y:S01]  /*8e10*/  I2F.F16 R75, R85 ;  /* 0x00000055004b7306 */ /* 0x0001220000200c00 */
[----:B------:R-:W-:Y:S02]  /*8e20*/  HADD2.F32 R83, -RZ, R5.H1_H1 ;  /* 0x30000005ff537230 */ /* 0x000fe40000004100 */
[-C--:B------:R-:W-:Y:S01]  /*8e30*/  FFMA.FTZ R5, R40, R6.reuse, RZ ;  /* 0x0000000628057223 */ /* 0x080fe200000100ff */
[-C--:B------:R-:W-:Y:S01]  /*8e40*/  FFMA.FTZ R84, R52, R6.reuse, RZ ;  /* 0x0000000634547223 */ /* 0x080fe200000100ff */
[-C--:B------:R-:W-:Y:S01]  /*8e50*/  FFMA.FTZ R81, R51, R6.reuse, RZ ;  /* 0x0000000633517223 */ /* 0x080fe200000100ff */
[----:B--2---:R-:W-:Y:S01]  /*8e60*/  LEA.HI R80, R27, 0xffffff80, RZ, 0x8 ;  /* 0xffffff801b507811 */ /* 0x004fe200078f40ff */
[-C--:B------:R-:W-:Y:S01]  /*8e70*/  FFMA.FTZ R4, R28, R7.reuse, R5 ;  /* 0x000000071c047223 */ /* 0x080fe20000010005 */
[-C--:B------:R-:W-:Y:S01]  /*8e80*/  FFMA.FTZ R84, R29, R7.reuse, R84 ;  /* 0x000000071d547223 */ /* 0x080fe20000010054 */
[----:B------:R-:W2:Y:S01]  /*8e90*/  I2F.F16 R33, R33 ;  /* 0x0000002100217306 */ /* 0x000ea20000200c00 */
[----:B0-----:R-:W-:Y:S01]  /*8ea0*/  FFMA.FTZ R85, R61, R6, RZ ;  /* 0x000000063d557223 */ /* 0x001fe200000100ff */
        /* <DEDUP_REMOVED lines=9> */
[----:B------:R-:W-:Y:S01]  /*8f40*/  LEA.HI R81, R20, 0xffffff80, RZ, 0x8 ;  /* 0xffffff8014517811 */ /* 0x000fe200078f40ff */
[----:B------:R-:W0:Y:S01]  /*8f50*/  I2F.F16 R80, R80 ;  /* 0x0000005000507306 */ /* 0x000e220000200c00 */
[----:B------:R-:W-:Y:S01]  /*8f60*/  FFMA.FTZ R88, R37, R83, R82 ;  /* 0x0000005325587223 */ /* 0x000fe20000010052 */
[----:B------:R-:W-:Y:S01]  /*8f70*/  LEA.HI R83, R21, 0xffffff80, RZ, 0x8 ;  /* 0xffffff8015537811 */ /* 0x000fe200078f40ff */
[----:B-1----:R-:W-:-:S02]  /*8f80*/  HADD2.F32 R4, -RZ, R30.H0_H0 ;  /* 0x2000001eff047230 */ /* 0x002fc40000004100 */
[----:B------:R-:W-:Y:S02]  /*8f90*/  HADD2.F32 R6, -RZ, R30.H1_H1 ;  /* 0x3000001eff067230 */ /* 0x000fe40000004100 */
[--C-:B------:R-:W-:Y:S02]  /*8fa0*/  HADD2.F32 R84, -RZ, R31.reuse.H0_H0 ;  /* 0x2000001fff547230 */ /* 0x100fe40000004100 */
[-C--:B------:R-:W-:Y:S01]  /*8fb0*/  FFMA.FTZ R82, R60, R4.reuse, R5 ;  /* 0x000000043c527223 */ /* 0x080fe20000010005 */
[----:B------:R-:W-:Y:S02]  /*8fc0*/  HADD2.F32 R7, -RZ, R31.H1_H1 ;  /* 0x3000001fff077230 */ /* 0x000fe40000004100 */
[-C--:B------:R-:W-:Y:S01]  /*8fd0*/  FFMA.FTZ R31, R55, R4.reuse, R86 ;  /* 0x00000004371f7223 */ /* 0x080fe20000010056 */
[-C--:B------:R-:W-:Y:S01]  /*8fe0*/  FFMA.FTZ R85, R54, R4.reuse, R85 ;  /* 0x0000000436557223 */ /* 0x080fe20000010055 */
[----:B------:R-:W-:Y:S01]  /*8ff0*/  FFMA.FTZ R90, R53, R4, R88 ;  /* 0x00000004355a7223 */ /* 0x000fe20000010058 */
[-C--:B------:R-:W-:Y:S01]  /*9000*/  FFMA.FTZ R82, R59, R6.reuse, R82 ;  /* 0x000000063b527223 */ /* 0x080fe20000010052 */
[----:B------:R-:W1:Y:S01]  /*9010*/  LDS.64 R4, [UR4+0x2e0] ;  /* 0x0002e004ff047984 */ /* 0x000e620008000a00 */
[----:B------:R3:W0:Y:S01]  /*9020*/  I2F.F16 R30, R83 ;  /* 0x00000053001e7306 */ /* 0x0006220000200c00 */
[-C--:B------:R-:W-:Y:S01]  /*9030*/  FFMA.FTZ R88, R34, R6.reuse, R85 ;  /* 0x0000000622587223 */ /* 0x080fe20000010055 */
[-C--:B------:R-:W-:Y:S01]  /*9040*/  FFMA.FTZ R86, R72, R6.reuse, R31 ;  /* 0x0000000648567223 */ /* 0x080fe2000001001f */
[----:B------:R-:W-:Y:S01]  /*9050*/  FFMA.FTZ R85, R67, R6, R90 ;  /* 0x0000000643557223 */ /* 0x000fe2000001005a */
[----:B------:R-:W-:-:S02]  /*9060*/  IADD3 R90, R87, -0x80, RZ ;  /* 0xffffff80575a7810 */ /* 0x000fc40007ffe0ff */
[-C--:B------:R-:W-:Y:S02]  /*9070*/  FFMA.FTZ R86, R73, R84.reuse, R86 ;  /* 0x0000005449567223 */ /* 0x080fe40000010056 */
[----:B------:R4:W0:Y:S01]  /*9080*/  I2F.F16 R31, R89 ;  /* 0x00000059001f7306 */ /* 0x0008220000200c00 */
[-C--:B---3--:R-:W-:Y:S01]  /*9090*/  FFMA.FTZ R83, R79, R84.reuse, R82 ;  /* 0x000000544f537223 */ /* 0x088fe20000010052 */
[-C--:B------:R-:W-:Y:S01]  /*90a0*/  FFMA.FTZ R87, R43, R7.reuse, R86 ;  /* 0x000000072b577223 */ /* 0x080fe20000010056 */
[----:B------:R-:W-:Y:S02]  /*90b0*/  LOP3.LUT R86, R25, 0xff, RZ, 0xc0, !PT ;  /* 0x000000ff19567812 */ /* 0x000fe400078ec0ff */
[----:B------:R-:W-:Y:S01]  /*90c0*/  FFMA.FTZ R6, R44, R7, R83 ;  /* 0x000000072c067223 */ /* 0x000fe20000010053 */
[-C--:B------:R-:W-:Y:S01]  /*90d0*/  FFMA.FTZ R83, R35, R84.reuse, R88 ;  /* 0x0000005423537223 */ /* 0x080fe20000010058 */
[----:B------:R-:W-:Y:S01]  /*90e0*/  FFMA.FTZ R88, R68, R84, R85 ;  /* 0x0000005444587223 */ /* 0x000fe20000010055 */
[----:B------:R-:W-:Y:S01]  /*90f0*/  FMUL.FTZ R87, R87, R18 ;  /* 0x0000001257577220 */ /* 0x000fe20000410000 */
[----:B------:R-:W-:Y:S01]  /*9100*/  FMUL.FTZ R6, R6, R17 ;  /* 0x0000001106067220 */ /* 0x000fe20000410000 */
[-C--:B------:R-:W-:Y:S01]  /*9110*/  FFMA.FTZ R84, R42, R7.reuse, R83 ;  /* 0x000000072a547223 */ /* 0x080fe20000010053 */
[----:B----4-:R-:W-:Y:S01]  /*9120*/  FFMA.FTZ R89, R41, R7, R88 ;  /* 0x0000000729597223 */ /* 0x010fe20000010058 */
[----:B------:R-:W-:Y:S01]  /*9130*/  IADD3 R88, R86, -0x80, RZ ;  /* 0xffffff8056587810 */ /* 0x000fe20007ffe0ff */
[----:B------:R-:W3:Y:S01]  /*9140*/  I2F.F16 R83, R90 ;  /* 0x0000005a00537306 */ /* 0x000ee20000200c00 */
[----:B------:R-:W-:Y:S01]  /*9150*/  F2FP.F16.F32.PACK_AB R85, RZ, R6 ;  /* 0x00000006ff55723e */ /* 0x000fe200000000ff */
[----:B------:R-:W-:Y:S01]  /*9160*/  FMUL.FTZ R86, R84, R19 ;  /* 0x0000001354567220 */ /* 0x000fe20000410000 */
[----:B------:R-:W4:Y:S01]  /*9170*/  LDS.64 R6, [UR4+0x2e8] ;  /* 0x0002e804ff067984 */ /* 0x000f220008000a00 */
[----:B------:R-:W-:Y:S01]  /*9180*/  FMUL.FTZ R89, R89, R36 ;  /* 0x0000002459597220 */ /* 0x000fe20000410000 */
[----:B------:R-:W-:Y:S01]  /*9190*/  F2FP.F16.F32.PACK_AB R87, RZ, R87 ;  /* 0x00000057ff57723e */ /* 0x000fe200000000ff */
[----:B------:R-:W-:Y:S01]  /*91a0*/  HADD2 R45, R85.H0_H0, R45.H0_H0 ;  /* 0x2000002d552d7230 */ /* 0x000fe20000000800 */
[----:B------:R-:W-:Y:S01]  /*91b0*/  F2FP.F16.F32.PACK_AB R86, RZ, R86 ;  /* 0x00000056ff56723e */ /* 0x000fe200000000ff */
[----:B------:R2:W0:Y:S01]  /*91c0*/  I2F.F16 R84, R88 ;  /* 0x0000005800547306 */ /* 0x0004220000200c00 */
[----:B------:R-:W-:Y:S01]  /*91d0*/  F2FP.F16.F32.PACK_AB R89, RZ, R89 ;  /* 0x00000059ff59723e */ /* 0x000fe200000000ff */
[----:B------:R-:W-:Y:S01]  /*91e0*/  HADD2 R46, R87.H0_H0, R46.H0_H0 ;  /* 0x2000002e572e7230 */ /* 0x000fe20000000800 */
[----:B------:R-:W-:Y:S01]  /*91f0*/  IADD3 R85, R91, -0x80, RZ ;  /* 0xffffff805b557810 */ /* 0x000fe20007ffe0ff */
[----:B------:R-:W-:Y:S01]  /*9200*/  HADD2 R47, R86.H0_H0, R47.H0_H0 ;  /* 0x2000002f562f7230 */ /* 0x000fe20000000800 */
[----:B------:R-:W-:Y:S01]  /*9210*/  LOP3.LUT R87, R27, 0xff, RZ, 0xc0, !PT ;  /* 0x000000ff1b577812 */ /* 0x000fe200078ec0ff */
[----:B------:R-:W-:Y:S01]  /*9220*/  HADD2 R50, R89.H0_H0, R50.H0_H0 ;  /* 0x2000003259327230 */ /* 0x000fe20000000800 */
[----:B------:R-:W-:Y:S01]  /*9230*/  LEA.HI R82, R23, 0xffffff80, RZ, 0x8 ;  /* 0xffffff8017527811 */ /* 0x000fe200078f40ff */
[----:B------:R-:W0:Y:S01]  /*9240*/  I2F.F16 R81, R81 ;  /* 0x0000005100517306 */ /* 0x000e220000200c00 */
[----:B------:R-:W-:Y:S01]  /*9250*/  IADD3 R87, R87, -0x80, RZ ;  /* 0xffffff8057577810 */ /* 0x000fe20007ffe0ff */
[----:B-1----:R-:W-:-:S02]  /*9260*/  HADD2.F32 R86, -RZ, R4.H0_H0 ;  /* 0x20000004ff567230 */ /* 0x002fc40000004100 */
[----:B------:R-:W-:Y:S02]  /*9270*/  HADD2.F32 R89, -RZ, R4.H1_H1 ;  /* 0x30000004ff597230 */ /* 0x000fe40000004100 */
[--C-:B--2---:R-:W-:Y:S02]  /*9280*/  HADD2.F32 R88, -RZ, R5.reuse.H0_H0 ;  /* 0x20000005ff587230 */ /* 0x104fe40000004100 */
[-C--:B------:R-:W-:Y:S01]  /*9290*/  FFMA.FTZ R92, R52, R86.reuse, RZ ;  /* 0x00000056345c7223 */ /* 0x080fe200000100ff */
[----:B------:R-:W-:Y:S02]  /*92a0*/  HADD2.F32 R90, -RZ, R5.H1_H1 ;  /* 0x30000005ff5a7230 */ /* 0x000fe40000004100 */
[-C--:B------:R-:W-:Y:S01]  /*92b0*/  FFMA.FTZ R5, R40, R86.reuse, RZ ;  /* 0x0000005628057223 */ /* 0x080fe200000100ff */
[-C--:B------:R-:W-:Y:S01]  /*92c0*/  FFMA.FTZ R91, R51, R86.reuse, RZ ;  /* 0x00000056335b7223 */ /* 0x080fe200000100ff */
[----:B------:R-:W-:Y:S01]  /*92d0*/  FFMA.FTZ R105, R61, R86, RZ ;  /* 0x000000563d697223 */ /* 0x000fe200000100ff */
        /* <DEDUP_REMOVED lines=8> */
[----:B------:R-:W-:Y:S01]  /*9360*/  IADD3 R91, R104, -0x80, RZ ;  /* 0xffffff80685b7810 */ /* 0x000fe20007ffe0ff */
[-C--:B------:R-:W-:Y:S01]  /*9370*/  FFMA.FTZ R5, R0, R90.reuse, R5 ;  /* 0x0000005a00057223 */ /* 0x080fe20000010005 */
[----:B------:R-:W-:Y:S01]  /*9380*/  LOP3.LUT R105, R21, 0xff, RZ, 0xc0, !PT ;  /* 0x000000ff15697812 */ /* 0x000fe200078ec0ff */
[-C--:B------:R-:W-:Y:S01]  /*9390*/  FFMA.FTZ R106, R37, R90.reuse, R88 ;  /* 0x0000005a256a7223 */ /* 0x080fe20000010058 */
[-C--:B------:R-:W-:Y:S01]  /*93a0*/  FFMA.FTZ R104, R39, R90.reuse, R92 ;  /* 0x0000005a27687223 */ /* 0x080fe2000001005c */
[----:B------:R-:W-:Y:S01]  /*93b0*/  FFMA.FTZ R89, R38, R90, R89 ;  /* 0x0000005a26597223 */ /* 0x000fe20000010059 */
[----:B------:R1:W2:Y:S01]  /*93c0*/  I2F.F16 R86, R91 ;  /* 0x0000005b00567306 */ /* 0x0002a20000200c00 */
[--C-:B----4-:R-:W-:Y:S01]  /*93d0*/  HADD2.F32 R4, -RZ, R6.reuse.H0_H0 ;  /* 0x20000006ff047230 */ /* 0x110fe20000004100 */
[----:B------:R-:W-:Y:S01]  /*93e0*/  IADD3 R88, R105, -0x80, RZ ;  /* 0xffffff8069587810 */ /* 0x000fe20007ffe0ff */
[----:B------:R-:W-:-:S02]  /*93f0*/  HADD2.F32 R90, -RZ, R6.H1_H1 ;  /* 0x30000006ff5a7230 */ /* 0x000fc40000004100 */
[--C-:B------:R-:W-:Y:S02]  /*9400*/  HADD2.F32 R6, -RZ, R7.reuse.H0_H0 ;  /* 0x20000007ff067230 */ /* 0x100fe40000004100 */
[-C--:B------:R-:W-:Y:S01]  /*9410*/  FFMA.FTZ R92, R60, R4.reuse, R5 ;  /* 0x000000043c5c7223 */ /* 0x080fe20000010005 */
[-C--:B------:R-:W-:Y:S01]  /*9420*/  FFMA.FTZ R108, R53, R4.reuse, R106 ;  /* 0x00000004356c7223 */ /* 0x080fe2000001006a */
[----:B------:R-:W-:Y:S01]  /*9430*/  LOP3.LUT R106, R23, 0xff, RZ, 0xc0, !PT ;  /* 0x000000ff176a7812 */ /* 0x000fe200078ec0ff */
[-C--:B-1----:R-:W-:Y:S01]  /*9440*/  FFMA.FTZ R91, R55, R4.reuse, R104 ;  /* 0x00000004375b7223 */ /* 0x082fe20000010068 */
[----:B------:R-:W-:Y:S01]  /*9450*/  FFMA.FTZ R105, R54, R4, R89 ;  /* 0x0000000436697223 */ /* 0x000fe20000010059 */
[----:B------:R-:W-:Y:S01]  /*9460*/  SHF.R.U32.HI R104, RZ, 0x8, R24 ;  /* 0x00000008ff687819 */ /* 0x000fe20000011618 */
[-C--:B------:R-:W-:Y:S01]  /*9470*/  FFMA.FTZ R92, R59, R90.reuse, R92 ;  /* 0x0000005a3b5c7223 */ /* 0x080fe2000001005c */
[----:B------:R-:W-:Y:S01]  /*9480*/  IADD3 R110, R106, -0x80, RZ ;  /* 0xffffff806a6e7810 */ /* 0x000fe20007ffe0ff */
[-C--:B------:R-:W-:Y:S01]  /*9490*/  FFMA.FTZ R106, R34, R90.reuse, R105 ;  /* 0x0000005a226a7223 */ /* 0x080fe20000010069 */
[----:B------:R-:W-:Y:S01]  /*94a0*/  IADD3 R89, R107, -0x80, RZ ;  /* 0xffffff806b597810 */ /* 0x000fe20007ffe0ff */
[----:B------:R-:W-:Y:S01]  /*94b0*/  HADD2.F32 R7, -RZ, R7.H1_H1 ;  /* 0x30000007ff077230 */ /* 0x000fe20000004100 */
[----:B------:R-:W-:Y:S01]  /*94c0*/  LOP3.LUT R109, R104, 0xff, RZ, 0xc0, !PT ;  /* 0x000000ff686d7812 */ /* 0x000fe200078ec0ff */
[-C--:B------:R-:W-:Y:S01]  /*94d0*/  FFMA.FTZ R104, R72, R90.reuse, R91 ;  /* 0x0000005a48687223 */ /* 0x080fe2000001005b */
[----:B------:R-:W-:Y:S01]  /*94e0*/  FFMA.FTZ R107, R67, R90, R108 ;  /* 0x0000005a436b7223 */ /* 0x000fe2000001006c */
[-C--:B------:R-:W-:Y:S01]  /*94f0*/  FFMA.FTZ R91, R79, R6.reuse, R92 ;  /* 0x000000064f5b7223 */ /* 0x080fe2000001005c */
[-C--:B------:R-:W-:Y:S01]  /*9500*/  FFMA.FTZ R105, R35, R6.reuse, R106 ;  /* 0x0000000623697223 */ /* 0x080fe2000001006a */
[----:B------:R-:W1:Y:S01]  /*9510*/  LDS.64 R4, [UR4+0x360] ;  /* 0x00036004ff047984 */ /* 0x000e620008000a00 */
[-C--:B------:R-:W-:Y:S01]  /*9520*/  FFMA.FTZ R104, R73, R6.reuse, R104 ;  /* 0x0000000649687223 */ /* 0x080fe20000010068 */
[----:B------:R-:W-:Y:S01]  /*9530*/  FFMA.FTZ R106, R68, R6, R107 ;  /* 0x00000006446a7223 */ /* 0x000fe2000001006b */
[-C--:B------:R-:W-:Y:S01]  /*9540*/  FFMA.FTZ R6, R44, R7.reuse, R91 ;  /* 0x000000072c067223 */ /* 0x080fe2000001005b */
[-C--:B------:R-:W-:Y:S01]  /*9550*/  FFMA.FTZ R92, R42, R7.reuse, R105 ;  /* 0x000000072a5c7223 */ /* 0x080fe20000010069 */
[-C--:B------:R-:W-:Y:S01]  /*9560*/  FFMA.FTZ R91, R43, R7.reuse, R104 ;  /* 0x000000072b5b7223 */ /* 0x080fe20000010068 */
[----:B------:R-:W-:Y:S01]  /*9570*/  FFMA.FTZ R105, R41, R7, R106 ;  /* 0x0000000729697223 */ /* 0x000fe2000001006a */
[----:B------:R-:W-:Y:S01]  /*9580*/  FMUL.FTZ R6, R6, R17 ;  /* 0x0000001106067220 */ /* 0x000fe20000410000 */
[--C-:B------:R-:W-:Y:S01]  /*9590*/  SHF.R.U32.HI R104, RZ, 0x8, R25.reuse ;  /* 0x00000008ff687819 */ /* 0x100fe20000011619 */
[----:B------:R-:W-:Y:S01]  /*95a0*/  FMUL.FTZ R7, R91, R18 ;  /* 0x000000125b077220 */ /* 0x000fe20000410000 */
[----:B------:R-:W-:Y:S01]  /*95b0*/  FMUL.FTZ R105, R105, R36 ;  /* 0x0000002469697220 */ /* 0x000fe20000410000 */
[----:B------:R-:W-:Y:S01]  /*95c0*/  SHF.R.U32.HI R106, RZ, 0x10, R25 ;  /* 0x00000010ff6a7819 */ /* 0x000fe20000011619 */
[----:B------:R-:W-:Y:S01]  /*95d0*/  FMUL.FTZ R92, R92, R19 ;  /* 0x000000135c5c7220 */ /* 0x000fe20000410000 */
[----:B------:R-:W-:Y:S01]  /*95e0*/  F2FP.F16.F32.PACK_AB R6, RZ, R6 ;  /* 0x00000006ff06723e */ /* 0x000fe200000000ff */
[----:B------:R-:W4:Y:S01]  /*95f0*/  I2F.F16 R82, R82 ;  /* 0x0000005200527306 */ /* 0x000f220000200c00 */
[----:B------:R-:W-:-:S02]  /*9600*/  F2FP.F16.F32.PACK_AB R105, RZ, R105 ;  /* 0x00000069ff69723e */ /* 0x000fc400000000ff */
[----:B------:R-:W-:Y:S01]  /*9610*/  F2FP.F16.F32.PACK_AB R7, RZ, R7 ;  /* 0x00000007ff07723e */ /* 0x000fe200000000ff */
[----:B------:R-:W-:Y:S01]  /*9620*/  HADD2 R62, R6.H0_H0, R62.H0_H0 ;  /* 0x2000003e063e7230 */ /* 0x000fe20000000800 */
[--C-:B------:R-:W-:Y:S01]  /*9630*/  SHF.R.U32.HI R6, RZ, 0x8, R26.reuse ;  /* 0x00000008ff067819 */ /* 0x100fe2000001161a */
[----:B------:R-:W-:Y:S01]  /*9640*/  HADD2 R66, R105.H0_H0, R66.H0_H0 ;  /* 0x2000004269427230 */ /* 0x000fe20000000800 */
[----:B------:R-:W-:Y:S01]  /*9650*/  LOP3.LUT R104, R104, 0xff, RZ, 0xc0, !PT ;  /* 0x000000ff68687812 */ /* 0x000fe200078ec0ff */
[----:B------:R-:W-:Y:S01]  /*9660*/  HADD2 R63, R7.H0_H0, R63.H0_H0 ;  /* 0x2000003f073f7230 */ /* 0x000fe20000000800 */
[----:B------:R-:W-:Y:S01]  /*9670*/  LOP3.LUT R105, R6, 0xff, RZ, 0xc0, !PT ;  /* 0x000000ff06697812 */ /* 0x000fe200078ec0ff */
[----:B------:R-:W0:Y:S01]  /*9680*/  I2F.F16 R85, R85 ;  /* 0x0000005500557306 */ /* 0x000e220000200c00 */
[----:B------:R-:W3:Y:S01]  /*9690*/  LDS.64 R6, [UR4+0x368] ;  /* 0x00036804ff067984 */ /* 0x000ee20008000a00 */
[----:B------:R-:W-:Y:S02]  /*96a0*/  LOP3.LUT R106, R106, 0xff, RZ, 0xc0, !PT ;  /* 0x000000ff6a6a7812 */ /* 0x000fe400078ec0ff */
[----:B------:R-:W-:-:S02]  /*96b0*/  SHF.R.U32.HI R107, RZ, 0x10, R26 ;  /* 0x00000010ff6b7819 */ /* 0x000fc4000001161a */
[----:B------:R-:W-:Y:S02]  /*96c0*/  F2FP.F16.F32.PACK_AB R92, RZ, R92 ;  /* 0x0000005cff5c723e */ /* 0x000fe400000000ff */
[----:B------:R-:W-:Y:S01]  /*96d0*/  IADD3 R25, R104, -0x80, RZ ;  /* 0xffffff8068197810 */ /* 0x000fe20007ffe0ff */
[----:B------:R-:W0:Y:S01]  /*96e0*/  I2F.F16 R87, R87 ;  /* 0x0000005700577306 */ /* 0x000e220000200c00 */
[----:B------:R-:W-:Y:S01]  /*96f0*/  IADD3 R106, R106, -0x80, RZ ;  /* 0xffffff806a6a7810 */ /* 0x000fe20007ffe0ff */
[----:B------:R-:W-:Y:S01]  /*9700*/  HADD2 R64, R92.H0_H0, R64.H0_H0 ;  /* 0x200000405c407230 */ /* 0x000fe20000000800 */
[----:B------:R-:W-:Y:S02]  /*9710*/  LOP3.LUT R107, R107, 0xff, RZ, 0xc0, !PT ;  /* 0x000000ff6b6b7812 */ /* 0x000fe400078ec0ff */
[----:B------:R-:W-:Y:S01]  /*9720*/  IADD3 R26, R105, -0x80, RZ ;  /* 0xffffff80691a7810 */ /* 0x000fe20007ffe0ff */
[--C-:B-1----:R-:W-:Y:S02]  /*9730*/  HADD2.F32 R104, -RZ, R4.reuse.H0_H0 ;  /* 0x20000004ff687230 */ /* 0x102fe40000004100 */
[----:B------:R1:W0:Y:S01]  /*9740*/  I2F.F16 R92, R106 ;  /* 0x0000006a005c7306 */ /* 0x0002220000200c00 */
[----:B------:R-:W-:Y:S01]  /*9750*/  HADD2.F32 R105, -RZ, R4.H1_H1 ;  /* 0x30000004ff697230 */ /* 0x000fe20000004100 */
[----:B------:R-:W-:Y:S01]  /*9760*/  SHF.R.U32.HI R108, RZ, 0x10, R24 ;  /* 0x00000010ff6c7819 */ /* 0x000fe20000011618 */
[----:B------:R-:W-:-:S02]  /*9770*/  HADD2.F32 R4, -RZ, R5.H0_H0 ;  /* 0x20000005ff047230 */ /* 0x000fc40000004100 */
[-C--:B------:R-:W-:Y:S01]  /*9780*/  FFMA.FTZ R52, R52, R104.reuse, RZ ;  /* 0x0000006834347223 */ /* 0x080fe200000100ff */
[-C--:B------:R-:W-:Y:S01]  /*9790*/  FFMA.FTZ R51, R51, R104.reuse, RZ ;  /* 0x0000006833337223 */ /* 0x080fe200000100ff */
[-C--:B------:R-:W-:Y:S01]  /*97a0*/  FFMA.FTZ R61, R61, R104.reuse, RZ ;  /* 0x000000683d3d7223 */ /* 0x080fe200000100ff */
[----:B------:R-:W-:Y:S02]  /*97b0*/  HADD2.F32 R5, -RZ, R5.H1_H1 ;  /* 0x30000005ff057230 */ /* 0x000fe40000004100 */
[-C--:B------:R-:W-:Y:S01]  /*97c0*/  FFMA.FTZ R52, R29, R105.reuse, R52 ;  /* 0x000000691d347223 */ /* 0x080fe20000010034 */
[----:B-1----:R-:W-:Y:S01]  /*97d0*/  IADD3 R106, R107, -0x80, RZ ;  /* 0xffffff806b6a7810 */ /* 0x002fe20007ffe0ff */
[----:B------:R-:W-:Y:S01]  /*97e0*/  FFMA.FTZ R107, R40, R104, RZ ;  /* 0x00000068286b7223 */ /* 0x000fe200000100ff */
[-C--:B------:R-:W-:Y:S01]  /*97f0*/  FFMA.FTZ R56, R56, R105.reuse, R51 ;  /* 0x0000006938387223 */ /* 0x080fe20000010033 */
[-C--:B------:R-:W-:Y:S01]  /*9800*/  FFMA.FTZ R61, R78, R105.reuse, R61 ;  /* 0x000000694e3d7223 */ /* 0x080fe2000001003d */
[-C--:B------:R-:W-:Y:S01]  /*9810*/  FFMA.FTZ R52, R3, R4.reuse, R52 ;  /* 0x0000000403347223 */ /* 0x080fe20000010034 */
[----:B------:R-:W-:Y:S01]  /*9820*/  FFMA.FTZ R28, R28, R105, R107 ;  /* 0x000000691c1c7223 */ /* 0x000fe2000001006b */
[-C--:B------:R-:W-:Y:S01]  /*9830*/  FFMA.FTZ R57, R57, R4.reuse, R56 ;  /* 0x0000000439397223 */ /* 0x080fe20000010038 */
[----:B------:R-:W-:Y:S01]  /*9840*/  LOP3.LUT R108, R108, 0xff, RZ, 0xc0, !PT ;  /* 0x000000ff6c6c7812 */ /* 0x000fe200078ec0ff */
[-C--:B------:R-:W-:Y:S01]  /*9850*/  FFMA.FTZ R52, R39, R5.reuse, R52 ;  /* 0x0000000527347223 */ /* 0x080fe20000010034 */
[-C--:B------:R-:W-:Y:S01]  /*9860*/  FFMA.FTZ R65, R65, R4.reuse, R28 ;  /* 0x0000000441417223 */ /* 0x080fe2000001001c */
[--C-:B------:R-:W-:Y:S01]  /*9870*/  SHF.R.U32.HI R28, RZ, 0x8, R20.reuse ;  /* 0x00000008ff1c7819 */ /* 0x100fe20000011614 */
[----:B------:R-:W-:Y:S01]  /*9880*/  FFMA.FTZ R4, R58, R4, R61 ;  /* 0x000000043a047223 */ /* 0x000fe2000001003d */
[----:B------:R-:W-:Y:S01]  /*9890*/  SHF.R.U32.HI R20, RZ, 0x10, R20 ;  /* 0x00000010ff147819 */ /* 0x000fe20000011614 */
[-C--:B------:R-:W-:Y:S01]  /*98a0*/  FFMA.FTZ R65, R0, R5.reuse, R65 ;  /* 0x0000000500417223 */ /* 0x080fe20000010041 */
[----:B------:R-:W-:Y:S01]  /*98b0*/  LOP3.LUT R3, R28, 0xff, RZ, 0xc0, !PT ;  /* 0x000000ff1c037812 */ /* 0x000fe200078ec0ff */
[-C--:B------:R-:W-:Y:S01]  /*98c0*/  FFMA.FTZ R57, R38, R5.reuse, R57 ;  /* 0x0000000526397223 */ /* 0x080fe20000010039 */
[----:B------:R-:W-:Y:S01]  /*98d0*/  LOP3.LUT R0, R20, 0xff, RZ, 0xc0, !PT ;  /* 0x000000ff14007812 */ /* 0x000fe200078ec0ff */
[----:B------:R-:W-:Y:S01]  /*98e0*/  FFMA.FTZ R20, R37, R5, R4 ;  /* 0x0000000525147223 */ /* 0x000fe20000010004 */
[----:B------:R-:W-:Y:S01]  /*98f0*/  IADD3 R3, R3, -0x80, RZ ;  /* 0xffffff8003037810 */ /* 0x000fe20007ffe0ff */
[--C-:B---3--:R-:W-:Y:S01]  /*9900*/  HADD2.F32 R4, -RZ, R6.reuse.H0_H0 ;  /* 0x20000006ff047230 */ /* 0x108fe20000004100 */
[--C-:B------:R-:W-:Y:S01]  /*9910*/  SHF.R.U32.HI R5, RZ, 0x8, R21.reuse ;  /* 0x00000008ff057819 */ /* 0x100fe20000011615 */
[----:B------:R-:W-:Y:S01]  /*9920*/  HADD2.F32 R6, -RZ, R6.H1_H1 ;  /* 0x30000006ff067230 */ /* 0x000fe20000004100 */
[----:B------:R-:W-:Y:S01]  /*9930*/  SHF.R.U32.HI R21, RZ, 0x10, R21 ;  /* 0x00000010ff157819 */ /* 0x000fe20000011615 */
[----:B------:R1:W3:Y:S01]  /*9940*/  I2F.F16 R29, R3 ;  /* 0x00000003001d7306 */ /* 0x0002e20000200c00 */
[----:B------:R-:W-:Y:S01]  /*9950*/  LOP3.LUT R5, R5, 0xff, RZ, 0xc0, !PT ;  /* 0x000000ff05057812 */ /* 0x000fe200078ec0ff */
[-C--:B------:R-:W-:Y:S01]  /*9960*/  FFMA.FTZ R57, R54, R4.reuse, R57 ;  /* 0x0000000436397223 */ /* 0x080fe20000010039 */
[----:B------:R-:W-:Y:S01]  /*9970*/  IADD3 R108, R108, -0x80, RZ ;  /* 0xffffff806c6c7810 */ /* 0x000fe20007ffe0ff */
[----:B------:R-:W-:Y:S01]  /*9980*/  FFMA.FTZ R60, R60, R4, R65 ;  /* 0x000000043c3c7223 */ /* 0x000fe20000010041 */
[----:B------:R-:W-:Y:S01]  /*9990*/  IADD3 R37, R0, -0x80, RZ ;  /* 0xffffff8000257810 */ /* 0x000fe20007ffe0ff */
[----:B------:R-:W-:-:S02]  /*99a0*/  HADD2.F32 R0, -RZ, R7.H0_H0 ;  /* 0x20000007ff007230 */ /* 0x000fc40000004100 */
[-C--:B------:R-:W-:Y:S01]  /*99b0*/  FFMA.FTZ R55, R55, R4.reuse, R52 ;  /* 0x0000000437377223 */ /* 0x080fe20000010034 */
[----:B------:R-:W-:Y:S01]  /*99c0*/  FFMA.FTZ R20, R53, R4, R20 ;  /* 0x0000000435147223 */ /* 0x000fe20000010014 */
[----:B-1----:R-:W-:Y:S01]  /*99d0*/  LOP3.LUT R3, R21, 0xff, RZ, 0xc0, !PT ;  /* 0x000000ff15037812 */ /* 0x002fe200078ec0ff */
[----:B------:R-:W-:Y:S01]  /*99e0*/  FFMA.FTZ R4, R34, R6, R57 ;  /* 0x0000000622047223 */ /* 0x000fe20000010039 */
[----:B------:R-:W-:Y:S01]  /*99f0*/  IADD3 R5, R5, -0x80, RZ ;  /* 0xffffff8005057810 */ /* 0x000fe20007ffe0ff */
[----:B------:R1:W0:Y:S01]  /*9a00*/  I2F.F16 R91, R108 ;  /* 0x0000006c005b7306 */ /* 0x0002220000200c00 */
[----:B------:R-:W-:Y:S01]  /*9a10*/  IADD3 R3, R3, -0x80, RZ ;  /* 0xffffff8003037810 */ /* 0x000fe20007ffe0ff */
[----:B------:R-:W-:Y:S01]  /*9a20*/  FFMA.FTZ R35, R35, R0, R4 ;  /* 0x0000000023237223 */ /* 0x000fe20000010004 */
[----:B------:R-:W-:Y:S01]  /*9a30*/  SHF.R.U32.HI R38, RZ, 0x8, R22 ;  /* 0x00000008ff267819 */ /* 0x000fe20000011616 */
[-C--:B------:R-:W-:Y:S01]  /*9a40*/  FFMA.FTZ R60, R59, R6.reuse, R60 ;  /* 0x000000063b3c7223 */ /* 0x080fe2000001003c */
[----:B------:R-:W-:Y:S01]  /*9a50*/  SHF.R.U32.HI R104, RZ, 0x10, R27 ;  /* 0x00000010ff687819 */ /* 0x000fe2000001161b */
[----:B------:R-:W-:Y:S01]  /*9a60*/  FFMA.FTZ R72, R72, R6, R55 ;  /* 0x0000000648487223 */ /* 0x000fe20000010037 */
[----:B------:R-:W-:Y:S01]  /*9a70*/  SHF.R.U32.HI R4, RZ, 0x10, R23 ;  /* 0x00000010ff047819 */ /* 0x000fe20000011617 */
[----:B------:R2:W0:Y:S01]  /*9a80*/  I2F.F16 R21, R5 ;  /* 0x0000000500157306 */ /* 0x0004220000200c00 */
[----:B-1----:R-:W-:Y:S01]  /*9a90*/  SHF.R.U32.HI R108, RZ, 0x8, R27 ;  /* 0x00000008ff6c7819 */ /* 0x002fe2000001161b */
[----:B------:R-:W-:Y:S01]  /*9aa0*/  HADD2.F32 R7, -RZ, R7.H1_H1 ;  /* 0x30000007ff077230 */ /* 0x000fe20000004100 */
[----:B------:R-:W-:Y:S01]  /*9ab0*/  LOP3.LUT R38, R38, 0xff, RZ, 0xc0, !PT ;  /* 0x000000ff26267812 */ /* 0x000fe200078ec0ff */
[-C--:B------:R-:W-:Y:S01]  /*9ac0*/  FFMA.FTZ R79, R79, R0.reuse, R60 ;  /* 0x000000004f4f7223 */ /* 0x080fe2000001003c */
[----:B------:R-:W-:Y:S01]  /*9ad0*/  LOP3.LUT R108, R108, 0xff, RZ, 0xc0, !PT ;  /* 0x000000ff6c6c7812 */ /* 0x000fe200078ec0ff */
[----:B------:R-:W-:Y:S01]  /*9ae0*/  FFMA.FTZ R72, R73, R0, R72 ;  /* 0x0000000049487223 */ /* 0x000fe20000010048 */
[----:B------:R-:W-:Y:S01]  /*9af0*/  LOP3.LUT R104, R104, 0xff, RZ, 0xc0, !PT ;  /* 0x000000ff68687812 */ /* 0x000fe200078ec0ff */
[----:B------:R1:W0:Y:S01]  /*9b00*/  I2F.F16 R34, R3 ;  /* 0x0000000300227306 */ /* 0x0002220000200c00 */
[----:B--2---:R-:W-:Y:S01]  /*9b10*/  SHF.R.U32.HI R5, RZ, 0x10, R22 ;  /* 0x00000010ff057819 */ /* 0x004fe20000011616 */
[----:B------:R-:W-:Y:S01]  /*9b20*/  FFMA.FTZ R67, R67, R6, R20 ;  /* 0x0000000643437223 */ /* 0x000fe20000010014 */
[----:B------:R-:W-:Y:S01]  /*9b30*/  LOP3.LUT R4, R4, 0xff, RZ, 0xc0, !PT ;  /* 0x000000ff04047812 */ /* 0x000fe200078ec0ff */
[-C--:B------:R-:W-:Y:S01]  /*9b40*/  FFMA.FTZ R44, R44, R7.reuse, R79 ;  /* 0x000000072c2c7223 */ /* 0x080fe2000001004f */
[----:B------:R-:W-:Y:S01]  /*9b50*/  LOP3.LUT R5, R5, 0xff, RZ, 0xc0, !PT ;  /* 0x000000ff05057812 */ /* 0x000fe200078ec0ff */
[-C--:B------:R-:W-:Y:S01]  /*9b60*/  FFMA.FTZ R43, R43, R7.reuse, R72 ;  /* 0x000000072b2b7223 */ /* 0x080fe20000010048 */
[----:B------:R-:W-:Y:S01]  /*9b70*/  IADD3 R90, R109, -0x80, RZ ;  /* 0xffffff806d5a7810 */ /* 0x000fe20007ffe0ff */
[----:B------:R-:W-:Y:S01]  /*9b80*/  FFMA.FTZ R0, R68, R0, R67 ;  /* 0x0000000044007223 */ /* 0x000fe20000010043 */
[----:B-1----:R-:W-:Y:S01]  /*9b90*/  SHF.R.U32.HI R3, RZ, 0x8, R23 ;  /* 0x00000008ff037819 */ /* 0x002fe20000011617 */
[----:B------:R-:W-:Y:S01]  /*9ba0*/  FFMA.FTZ R42, R42, R7, R35 ;  /* 0x000000072a2a7223 */ /* 0x000fe20000010023 */
[----:B------:R-:W-:Y:S01]  /*9bb0*/  IADD3 R27, R108, -0x80, RZ ;  /* 0xffffff806c1b7810 */ /* 0x000fe20007ffe0ff */
[----:B------:R-:W1:Y:S01]  /*9bc0*/  I2F.F16 R88, R88 ;  /* 0x0000005800587306 */ /* 0x000e620000200c00 */
[----:B------:R-:W-:Y:S01]  /*9bd0*/  LOP3.LUT R3, R3, 0xff, RZ, 0xc0, !PT ;  /* 0x000000ff03037812 */ /* 0x000fe200078ec0ff */
[----:B------:R-:W-:Y:S01]  /*9be0*/  FMUL.FTZ R44, R44, R17 ;  /* 0x000000112c2c7220 */ /* 0x000fe20000410000 */
[----:B------:R-:W-:Y:S01]  /*9bf0*/  IADD3 R22, R38, -0x80, RZ ;  /* 0xffffff8026167810 */ /* 0x000fe20007ffe0ff */
[----:B------:R-:W-:Y:S01]  /*9c00*/  FMUL.FTZ R43, R43, R18 ;  /* 0x000000122b2b7220 */ /* 0x000fe20000410000 */
[----:B------:R-:W-:Y:S01]  /*9c10*/  IADD3 R104, R104, -0x80, RZ ;  /* 0xffffff8068687810 */ /* 0x000fe20007ffe0ff */
[----:B------:R-:W-:Y:S01]  /*9c20*/  FFMA.FTZ R7, R41, R7, R0 ;  /* 0x0000000729077223 */ /* 0x000fe20000010000 */
[----:B------:R-:W-:Y:S01]  /*9c30*/  IADD3 R5, R5, -0x80, RZ ;  /* 0xffffff8005057810 */ /* 0x000fe20007ffe0ff */
[----:B------:R-:W2:Y:S01]  /*9c40*/  I2F.F16 R89, R89 ;  /* 0x0000005900597306 */ /* 0x000ea20000200c00 */
[----:B------:R-:W-:Y:S01]  /*9c50*/  IADD3 R3, R3, -0x80, RZ ;  /* 0xffffff8003037810 */ /* 0x000fe20007ffe0ff */
[----:B------:R-:W-:Y:S01]  /*9c60*/  FMUL.FTZ R39, R42, R19 ;  /* 0x000000132a277220 */ /* 0x000fe20000410000 */
[----:B------:R-:W-:Y:S01]  /*9c70*/  IADD3 R4, R4, -0x80, RZ ;  /* 0xffffff8004047810 */ /* 0x000fe20007ffe0ff */
[----:B------:R-:W-:Y:S01]  /*9c80*/  FMUL.FTZ R41, R7, R36 ;  /* 0x0000002407297220 */ /* 0x000fe20000410000 */
[----:B------:R-:W-:-:S02]  /*9c90*/  F2FP.F16.F32.PACK_AB R44, RZ, R44 ;  /* 0x0000002cff2c723e */ /* 0x000fc400000000ff */
[----:B------:R-:W-:Y:S01]  /*9ca0*/  F2FP.F16.F32.PACK_AB R43, RZ, R43 ;  /* 0x0000002bff2b723e */ /* 0x000fe200000000ff */
[----:B------:R0:W0:Y:S01]  /*9cb0*/  I2F.F16 R24, R110 ;  /* 0x0000006e00187306 */ /* 0x0000220000200c00 */
[----:B------:R-:W-:Y:S01]  /*9cc0*/  F2FP.F16.F32.PACK_AB R39, RZ, R39 ;  /* 0x00000027ff27723e */ /* 0x000fe200000000ff */
[----:B------:R-:W-:Y:S01]  /*9cd0*/  HADD2 R69, R44.H0_H0, R69.H0_H0 ;  /* 0x200000452c457230 */ /* 0x000fe20000000800 */
[----:B------:R-:W-:Y:S01]  /*9ce0*/  F2FP.F16.F32.PACK_AB R41, RZ, R41 ;  /* 0x00000029ff29723e */ /* 0x000fe200000000ff */
[----:B------:R-:W-:-:S04]  /*9cf0*/  HADD2 R70, R43.H0_H0, R70.H0_H0 ;  /* 0x200000462b467230 */ /* 0x000fc80000000800 */
[----:B------:R-:W0:Y:S08]  /*9d00*/  I2F.F16 R90, R90 ;  /* 0x0000005a005a7306 */ /* 0x000e300000200c00 */
[----:B------:R-:W0:Y:S08]  /*9d10*/  I2F.F16 R25, R25 ;  /* 0x0000001900197306 */ /* 0x000e300000200c00 */
[----:B------:R-:W0:Y:S08]  /*9d20*/  I2F.F16 R26, R26 ;  /* 0x0000001a001a7306 */ /* 0x000e300000200c00 */
[----:B------:R0:W0:Y:S08]  /*9d30*/  I2F.F16 R40, R106 ;  /* 0x0000006a00287306 */ /* 0x0000300000200c00 */
[----:B------:R-:W0:Y:S08]  /*9d40*/  I2F.F16 R27, R27 ;  /* 0x0000001b001b7306 */ /* 0x000e300000200c00 */
[----:B------:R0:W0:Y:S08]  /*9d50*/  I2F.F16 R28, R104 ;  /* 0x00000068001c7306 */ /* 0x0000300000200c00 */
[----:B------:R-:W0:Y:S08]  /*9d60*/  I2F.F16 R37, R37 ;  /* 0x0000002500257306 */ /* 0x000e300000200c00 */
[----:B------:R-:W0:Y:S08]  /*9d70*/  I2F.F16 R22, R22 ;  /* 0x0000001600167306 */ /* 0x000e300000200c00 */
[----:B------:R0:W0:Y:S08]  /*9d80*/  I2F.F16 R23, R5 ;  /* 0x0000000500177306 */ /* 0x0000300000200c00 */
[----:B------:R0:W0:Y:S08]  /*9d90*/  I2F.F16 R35, R3 ;  /* 0x0000000300237306 */ /* 0x0000300000200c00 */
[----:B------:R0:W0:Y:S01]  /*9da0*/  I2F.F16 R38, R4 ;  /* 0x0000000400267306 */ /* 0x0000220000200c00 */
[----:B-1234-:R-:W-:Y:S05]  /*9db0*/  @!P1 BRA `(.L_x_1567) ;  /* 0x0000000400589947 */ /* 0x01efea0003800000 */
[----:B0-----:R-:W0:Y:S01]  /*9dc0*/  LDS.64 R4, [UR4+-0x10] ;  /* 0xfffff004ff047984 */ /* 0x001e220008000a00 */
[----:B------:R-:W-:Y:S02]  /*9dd0*/  HADD2.F32 R0, -RZ, R83.H0_H0 ;  /* 0x20000053ff007230 */ /* 0x000fe40000004100 */
[----:B------:R-:W-:Y:S01]  /*9de0*/  HADD2.F32 R44, -RZ, R84.H0_H0 ;  /* 0x20000054ff2c7230 */ /* 0x000fe20000004100 */
[----:B------:R-:W1:Y:S01]  /*9df0*/  LDS.64 R6, [UR4+-0x8] ;  /* 0xfffff804ff067984 */ /* 0x000e620008000a00 */
[----:B------:R-:W-:Y:S02]  /*9e00*/  HADD2.F32 R20, -RZ, R87.H0_H0 ;  /* 0x20000057ff147230 */ /* 0x000fe40000004100 */
[----:B------:R-:W-:Y:S02]  /*9e10*/  HADD2.F32 R53, -RZ, R25.H0_H0 ;  /* 0x20000019ff357230 */ /* 0x000fe40000004100 */
[----:B------:R-:W-:Y:S02]  /*9e20*/  HADD2.F32 R59, -RZ, R27.H0_H0 ;  /* 0x2000001bff3b7230 */ /* 0x000fe40000004100 */
[----:B------:R-:W-:-:S02]  /*9e30*/  HADD2.F32 R57, -RZ, R26.H0_H0 ;  /* 0x2000001aff397230 */ /* 0x000fc40000004100 */
[--C-:B0-----:R-:W-:Y:S02]  /*9e40*/  HADD2.F32 R3, -RZ, R4.reuse.H0_H0 ;  /* 0x20000004ff037230 */ /* 0x101fe40000004100 */
[--C-:B------:R-:W-:Y:S02]  /*9e50*/  HADD2.F32 R43, -RZ, R5.reuse.H0_H0 ;  /* 0x20000005ff2b7230 */ /* 0x100fe40000004100 */
[----:B------:R-:W-:Y:S02]  /*9e60*/  HADD2.F32 R51, -RZ, R5.H1_H1 ;  /* 0x30000005ff337230 */ /* 0x000fe40000004100 */
        /* <DEDUP_REMOVED lines=8> */
[----:B------:R-:W-:Y:S01]  /*9ef0*/  FFMA.FTZ R44, R3, R4, RZ ;  /* 0x00000004032c7223 */ /* 0x000fe200000100ff */
[C---:B------:R-:W-:Y:S01]  /*9f00*/  FFMA.FTZ R4, R42.reuse, R53, R55 ;  /* 0x000000352a047223 */ /* 0x040fe20000010037 */
[----:B------:R-:W-:Y:S02]  /*9f10*/  HADD2.F32 R3, -RZ, R91.H0_H0 ;  /* 0x2000005bff037230 */ /* 0x000fe40000004100 */
[----:B------:R-:W-:Y:S01]  /*9f20*/  FFMA.FTZ R52, R42, R59, R20 ;  /* 0x0000003b2a347223 */ /* 0x000fe20000010014 */
[----:B------:R-:W-:-:S02]  /*9f30*/  HADD2.F32 R53, -RZ, R40.H0_H0 ;  /* 0x20000028ff357230 */ /* 0x000fc40000004100 */
[----:B------:R-:W-:Y:S01]  /*9f40*/  FFMA.FTZ R20, R43, R5, R4 ;  /* 0x000000052b147223 */ /* 0x000fe20000010004 */
[----:B------:R-:W-:Y:S02]  /*9f50*/  HADD2.F32 R5, -RZ, R28.H0_H0 ;  /* 0x2000001cff057230 */ /* 0x000fe40000004100 */
[----:B------:R-:W-:Y:S01]  /*9f60*/  FFMA.FTZ R3, R3, R43, R0 ;  /* 0x0000002b03037223 */ /* 0x000fe20000010000 */
[----:B------:R-:W-:Y:S01]  /*9f70*/  FFMA.FTZ R44, R42, R57, R44 ;  /* 0x000000392a2c7223 */ /* 0x000fe2000001002c */
[----:B------:R-:W-:Y:S02]  /*9f80*/  HADD2.F32 R0, -RZ, R33.H0_H0 ;  /* 0x20000021ff007230 */ /* 0x000fe40000004100 */
[----:B------:R-:W-:Y:S02]  /*9f90*/  HADD2.F32 R4, -RZ, R32.H0_H0 ;  /* 0x20000020ff047230 */ /* 0x000fe40000004100 */
[----:B------:R-:W-:Y:S01]  /*9fa0*/  FFMA.FTZ R53, R43, R53, R44 ;  /* 0x000000352b357223 */ /* 0x000fe2000001002c */
[----:B------:R-:W-:-:S02]  /*9fb0*/  HADD2.F32 R42, -RZ, R75.H0_H0 ;  /* 0x2000004bff2a7230 */ /* 0x000fc40000004100 */
[----:B------:R-:W-:Y:S01]  /*9fc0*/  FFMA.FTZ R5, R43, R5, R52 ;  /* 0x000000052b057223 */ /* 0x000fe20000010034 */
[----:B------:R-:W-:Y:S01]  /*9fd0*/  FFMA.FTZ R0, R0, R51, R3 ;  /* 0x0000003300007223 */ /* 0x000fe20000010003 */
[----:B------:R-:W-:Y:S02]  /*9fe0*/  HADD2.F32 R44, -RZ, R80.H0_H0 ;  /* 0x20000050ff2c7230 */ /* 0x000fe40000004100 */
[C---:B------:R-:W-:Y:S01]  /*9ff0*/  FFMA.FTZ R43, R51.reuse, R4, R20 ;  /* 0x00000004332b7223 */ /* 0x040fe20000010014 */
[----:B------:R-:W-:Y:S02]  /*a000*/  HADD2.F32 R3, -RZ, R86.H0_H0 ;  /* 0x20000056ff037230 */ /* 0x000fe40000004100 */
[C---:B------:R-:W-:Y:S01]  /*a010*/  FFMA.FTZ R53, R51.reuse, R42, R53 ;  /* 0x0000002a33357223 */ /* 0x040fe20000010035 */
[----:B-1----:R-:W-:Y:S02]  /*a020*/  HADD2.F32 R4, -RZ, R6.H0_H0 ;  /* 0x20000006ff047230 */ /* 0x002fe40000004100 */
[----:B------:R-:W-:Y:S01]  /*a030*/  FFMA.FTZ R51, R51, R44, R5 ;  /* 0x0000002c33337223 */ /* 0x000fe20000010005 */
[----:B------:R-:W-:-:S02]  /*a040*/  HADD2.F32 R20, -RZ, R88.H0_H0 ;  /* 0x20000058ff147230 */ /* 0x000fc40000004100 */
[----:B------:R-:W-:Y:S02]  /*a050*/  HADD2.F32 R44, -RZ, R89.H0_H0 ;  /* 0x20000059ff2c7230 */ /* 0x000fe40000004100 */
[----:B------:R-:W-:Y:S01]  /*a060*/  FFMA.FTZ R3, R3, R4, R0 ;  /* 0x0000000403037223 */ /* 0x000fe20000010000 */
[----:B------:R-:W-:Y:S02]  /*a070*/  HADD2.F32 R5, -RZ, R6.H1_H1 ;  /* 0x30000006ff057230 */ /* 0x000fe40000004100 */
[C---:B------:R-:W-:Y:S01]  /*a080*/  FFMA.FTZ R20, R4.reuse, R20, R43 ;  /* 0x0000001404147223 */ /* 0x040fe2000001002b */
[----:B------:R-:W-:Y:S02]  /*a090*/  HADD2.F32 R52, -RZ, R24.H0_H0 ;  /* 0x20000018ff347230 */ /* 0x000fe40000004100 */
[----:B------:R-:W-:Y:S01]  /*a0a0*/  FFMA.FTZ R44, R4, R44, R53 ;  /* 0x0000002c042c7223 */ /* 0x000fe20000010035 */
[----:B------:R-:W-:Y:S02]  /*a0b0*/  HADD2.F32 R0, -RZ, R29.H0_H0 ;  /* 0x2000001dff007230 */ /* 0x000fe40000004100 */
[----:B------:R-:W-:-:S02]  /*a0c0*/  HADD2.F32 R42, -RZ, R21.H0_H0 ;  /* 0x20000015ff2a7230 */ /* 0x000fc40000004100 */
[----:B------:R-:W-:Y:S01]  /*a0d0*/  FFMA.FTZ R53, R4, R52, R51 ;  /* 0x0000003404357223 */ /* 0x000fe20000010033 */
[----:B------:R-:W-:Y:S02]  /*a0e0*/  HADD2.F32 R6, -RZ, R7.H0_H0 ;  /* 0x20000007ff067230 */ /* 0x000fe40000004100 */
[----:B------:R-:W-:Y:S01]  /*a0f0*/  FFMA.FTZ R0, R0, R5, R3 ;  /* 0x0000000500007223 */ /* 0x000fe20000010003 */
[----:B------:R-:W-:Y:S02]  /*a100*/  HADD2.F32 R52, -RZ, R35.H0_H0 ;  /* 0x20000023ff347230 */ /* 0x000fe40000004100 */
[C---:B------:R-:W-:Y:S01]  /*a110*/  FFMA.FTZ R43, R5.reuse, R42, R20 ;  /* 0x0000002a052b7223 */ /* 0x040fe20000010014 */
[----:B------:R-:W-:Y:S02]  /*a120*/  HADD2.F32 R20, -RZ, R22.H0_H0 ;  /* 0x20000016ff147230 */ /* 0x000fe40000004100 */
[----:B------:R-:W-:Y:S02]  /*a130*/  HADD2.F32 R3, -RZ, R37.H0_H0 ;  /* 0x20000025ff037230 */ /* 0x000fe40000004100 */
[----:B------:R-:W-:Y:S01]  /*a140*/  FFMA.FTZ R53, R5, R52, R53 ;  /* 0x0000003405357223 */ /* 0x000fe20000010035 */
[----:B------:R-:W-:-:S02]  /*a150*/  HADD2.F32 R4, -RZ, R34.H0_H0 ;  /* 0x20000022ff047230 */ /* 0x000fc40000004100 */
[----:B------:R-:W-:Y:S01]  /*a160*/  FFMA.FTZ R51, R5, R20, R44 ;  /* 0x0000001405337223 */ /* 0x000fe2000001002c */
[----:B------:R-:W-:Y:S02]  /*a170*/  HADD2.F32 R42, -RZ, R23.H0_H0 ;  /* 0x20000017ff2a7230 */ /* 0x000fe40000004100 */
[----:B------:R-:W-:Y:S01]  /*a180*/  FFMA.FTZ R3, R3, R6, R0 ;  /* 0x0000000603037223 */ /* 0x000fe20000010000 */
[----:B------:R-:W-:Y:S02]  /*a190*/  HADD2.F32 R7, -RZ, R7.H1_H1 ;  /* 0x30000007ff077230 */ /* 0x000fe40000004100 */
        /* <DEDUP_REMOVED lines=24> */
.L_x_1567:
[----:B------:R-:W-:Y:S05]  /*a320*/  @!P2 BRA `(.L_x_1568) ;  /* 0x000000040058a947 */ /* 0x000fea0003800000 */
[----:B0-----:R-:W0:Y:S01]  /*a330*/  LDS.64 R4, [UR4+0x70] ;  /* 0x00007004ff047984 */ /* 0x001e220008000a00 */
[----:B------:R-:W-:Y:S02]  /*a340*/  HADD2.F32 R0, -RZ, R83.H0_H0 ;  /* 0x20000053ff007230 */ /* 0x000fe40000004100 */
[----:B------:R-:W-:Y:S01]  /*a350*/  HADD2.F32 R52, -RZ, R90.H0_H0 ;  /* 0x2000005aff347230 */ /* 0x000fe20000004100 */
[----:B------:R-:W1:Y:S01]  /*a360*/  LDS.64 R6, [UR4+0x78] ;  /* 0x00007804ff067984 */ /* 0x000e620008000a00 */
[----:B------:R-:W-:Y:S02]  /*a370*/  HADD2.F32 R3, -RZ, R84.H0_H0 ;  /* 0x20000054ff037230 */ /* 0x000fe40000004100 */
[----:B------:R-:W-:Y:S02]  /*a380*/  HADD2.F32 R54, -RZ, R25.H0_H0 ;  /* 0x20000019ff367230 */ /* 0x000fe40000004100 */
[----:B------:R-:W-:Y:S02]  /*a390*/  HADD2.F32 R55, -RZ, R80.H0_H0 ;  /* 0x20000050ff377230 */ /* 0x000fe40000004100 */
[----:B0-----:R-:W-:-:S02]  /*a3a0*/  HADD2.F32 R20, -RZ, R4.H0_H0 ;  /* 0x20000004ff147230 */ /* 0x001fc40000004100 */
[----:B------:R-:W-:Y:S02]  /*a3b0*/  HADD2.F32 R42, -RZ, R4.H1_H1 ;  /* 0x30000004ff2a7230 */ /* 0x000fe40000004100 */
[--C-:B------:R-:W-:Y:S02]  /*a3c0*/  HADD2.F32 R44, -RZ, R5.reuse.H0_H0 ;  /* 0x20000005ff2c7230 */ /* 0x100fe40000004100 */
[-C--:B------:R-:W-:Y:S01]  /*a3d0*/  FFMA.FTZ R43, R0, R20.reuse, RZ ;  /* 0x00000014002b7223 */ /* 0x080fe200000100ff */
[----:B------:R-:W-:Y:S02]  /*a3e0*/  HADD2.F32 R51, -RZ, R5.H1_H1 ;  /* 0x30000005ff337230 */ /* 0x000fe40000004100 */
[----:B------:R-:W-:Y:S01]  /*a3f0*/  FFMA.FTZ R3, R3, R20, RZ ;  /* 0x0000001403037223 */ /* 0x000fe200000100ff */
[----:B------:R-:W-:Y:S02]  /*a400*/  HADD2.F32 R4, -RZ, R85.H0_H0 ;  /* 0x20000055ff047230 */ /* 0x000fe40000004100 */
[----:B------:R-:W-:Y:S01]  /*a410*/  FFMA.FTZ R43, R52, R42, R43 ;  /* 0x0000002a342b7223 */ /* 0x000fe2000001002b */
[----:B------:R-:W-:-:S02]  /*a420*/  HADD2.F32 R5, -RZ, R87.H0_H0 ;  /* 0x20000057ff057230 */ /* 0x000fc40000004100 */
[----:B------:R-:W-:Y:S01]  /*a430*/  FFMA.FTZ R3, R54, R42, R3 ;  /* 0x0000002a36037223 */ /* 0x000fe20000010003 */
[----:B------:R-:W-:Y:S02]  /*a440*/  HADD2.F32 R52, -RZ, R27.H0_H0 ;  /* 0x2000001bff347230 */ /* 0x000fe40000004100 */
[-C--:B------:R-:W-:Y:S01]  /*a450*/  FFMA.FTZ R53, R4, R20.reuse, RZ ;  /* 0x0000001404357223 */ /* 0x080fe200000100ff */
[----:B------:R-:W-:Y:S02]  /*a460*/  HADD2.F32 R4, -RZ, R92.H0_H0 ;  /* 0x2000005cff047230 */ /* 0x000fe40000004100 */
[----:B------:R-:W-:Y:S01]  /*a470*/  FFMA.FTZ R5, R5, R20, RZ ;  /* 0x0000001405057223 */ /* 0x000fe200000100ff */
[----:B------:R-:W-:Y:S02]  /*a480*/  HADD2.F32 R20, -RZ, R26.H0_H0 ;  /* 0x2000001aff147230 */ /* 0x000fe40000004100 */
[----:B------:R-:W-:Y:S02]  /*a490*/  HADD2.F32 R0, -RZ, R91.H0_H0 ;  /* 0x2000005bff007230 */ /* 0x000fe40000004100 */
[----:B------:R-:W-:Y:S01]  /*a4a0*/  FFMA.FTZ R5, R52, R42, R5 ;  /* 0x0000002a34057223 */ /* 0x000fe20000010005 */
[----:B------:R-:W-:Y:S01]  /*a4b0*/  FFMA.FTZ R4, R4, R44, R3 ;  /* 0x0000002c04047223 */ /* 0x000fe20000010003 */
[----:B------:R-:W-:Y:S01]  /*a4c0*/  FFMA.FTZ R53, R20, R42, R53 ;  /* 0x0000002a14357223 */ /* 0x000fe20000010035 */
[----:B------:R-:W-:-:S02]  /*a4d0*/  HADD2.F32 R42, -RZ, R40.H0_H0 ;  /* 0x20000028ff2a7230 */ /* 0x000fc40000004100 */
[-C--:B------:R-:W-:Y:S01]  /*a4e0*/  FFMA.FTZ R0, R0, R44.reuse, R43 ;  /* 0x0000002c00007223 */ /* 0x080fe2000001002b */
[----:B------:R-:W-:Y:S02]  /*a4f0*/  HADD2.F32 R20, -RZ, R28.H0_H0 ;  /* 0x2000001cff147230 */ /* 0x000fe40000004100 */
[----:B------:R-:W-:Y:S02]  /*a500*/  HADD2.F32 R3, -RZ, R33.H0_H0 ;  /* 0x20000021ff037230 */ /* 0x000fe40000004100 */
[-C--:B------:R-:W-:Y:S01]  /*a510*/  FFMA.FTZ R42, R42, R44.reuse, R53 ;  /* 0x0000002c2a2a7223 */ /* 0x080fe20000010035 */
[----:B------:R-:W-:Y:S02]  /*a520*/  HADD2.F32 R43, -RZ, R32.H0_H0 ;  /* 0x20000020ff2b7230 */ /* 0x000fe40000004100 */
[----:B------:R-:W-:Y:S01]  /*a530*/  FFMA.FTZ R44, R20, R44, R5 ;  /* 0x0000002c142c7223 */ /* 0x000fe20000010005 */
[----:B------:R-:W-:Y:S02]  /*a540*/  HADD2.F32 R53, -RZ, R75.H0_H0 ;  /* 0x2000004bff357230 */ /* 0x000fe40000004100 */
[----:B------:R-:W-:Y:S01]  /*a550*/  FFMA.FTZ R0, R3, R51, R0 ;  /* 0x0000003303007223 */ /* 0x000fe20000010000 */
[----:B------:R-:W-:-:S02]  /*a560*/  HADD2.F32 R5, -RZ, R86.H0_H0 ;  /* 0x20000056ff057230 */ /* 0x000fc40000004100 */
[-C--:B------:R-:W-:Y:S01]  /*a570*/  FFMA.FTZ R20, R43, R51.reuse, R4 ;  /* 0x000000332b147223 */ /* 0x080fe20000010004 */
[----:B-1----:R-:W-:Y:S02]  /*a580*/  HADD2.F32 R3, -RZ, R6.H0_H0 ;  /* 0x20000006ff037230 */ /* 0x002fe40000004100 */
[-C--:B------:R-:W-:Y:S01]  /*a590*/  FFMA.FTZ R42, R53, R51.reuse, R42 ;  /* 0x00000033352a7223 */ /* 0x080fe2000001002a */
[----:B------:R-:W-:Y:S02]  /*a5a0*/  HADD2.F32 R43, -RZ, R88.H0_H0 ;  /* 0x20000058ff2b7230 */ /* 0x000fe40000004100 */
[----:B------:R-:W-:Y:S01]  /*a5b0*/  FFMA.FTZ R44, R55, R51, R44 ;  /* 0x00000033372c7223 */ /* 0x000fe2000001002c */
[----:B------:R-:W-:Y:S02]  /*a5c0*/  HADD2.F32 R51, -RZ, R89.H0_H0 ;  /* 0x20000059ff337230 */ /* 0x000fe40000004100 */
[----:B------:R-:W-:Y:S01]  /*a5d0*/  FFMA.FTZ R5, R5, R3, R0 ;  /* 0x0000000305057223 */ /* 0x000fe20000010000 */
[----:B------:R-:W-:-:S02]  /*a5e0*/  HADD2.F32 R6, -RZ, R6.H1_H1 ;  /* 0x30000006ff067230 */ /* 0x000fc40000004100 */
        /* <DEDUP_REMOVED lines=8> */
[----:B------:R-:W-:-:S02]  /*a670*/  HADD2.F32 R52, -RZ, R35.H0_H0 ;  /* 0x20000023ff347230 */ /* 0x000fc40000004100 */
[----:B------:R-:W-:Y:S01]  /*a680*/  FFMA.FTZ R3, R53, R3, R44 ;  /* 0x0000000335037223 */ /* 0x000fe2000001002c */
[----:B------:R-:W-:Y:S02]  /*a690*/  HADD2.F32 R4, -RZ, R7.H0_H0 ;  /* 0x20000007ff047230 */ /* 0x000fe40000004100 */
[-C--:B------:R-:W-:Y:S01]  /*a6a0*/  FFMA.FTZ R51, R42, R6.reuse, R51 ;  /* 0x000000062a337223 */ /* 0x080fe20000010033 */
[----:B------:R-:W-:Y:S02]  /*a6b0*/  HADD2.F32 R0, -RZ, R37.H0_H0 ;  /* 0x20000025ff007230 */ /* 0x000fe40000004100 */
[----:B------:R-:W-:Y:S01]  /*a6c0*/  FFMA.FTZ R3, R52, R6, R3 ;  /* 0x0000000634037223 */ /* 0x000fe20000010003 */
[----:B------:R-:W-:Y:S02]  /*a6d0*/  HADD2.F32 R20, -RZ, R34.H0_H0 ;  /* 0x20000022ff147230 */ /* 0x000fe40000004100 */
        /* <DEDUP_REMOVED lines=27> */
.L_x_1568:
        /* <DEDUP_REMOVED lines=87> */
.L_x_1569:
[----:B------:R-:W-:Y:S02]  /*ae00*/  HADD2 R71, R39.H0_H0, R71.H0_H0 ;  /* 0x2000004727477230 */ /* 0x000fe40000000800 */
[----:B------:R-:W-:Y:S01]  /*ae10*/  HADD2 R77, R41.H0_H0, R77.H0_H0 ;  /* 0x2000004d294d7230 */ /* 0x000fe20000000800 */
[----:B------:R-:W-:Y:S06]  /*ae20*/  @!P4 BRA `(.L_x_1570) ;  /* 0x000000040058c947 */ /* 0x000fec0003800000 */
[----:B0-----:R-:W0:Y:S01]  /*ae30*/  LDS.64 R4, [UR4+0x170] ;  /* 0x00017004ff047984 */ /* 0x001e220008000a00 */
[----:B------:R-:W-:Y:S02]  /*ae40*/  HADD2.F32 R0, -RZ, R83.H0_H0 ;  /* 0x20000053ff007230 */ /* 0x000fe40000004100 */
[----:B------:R-:W-:Y:S01]  /*ae50*/  HADD2.F32 R43, -RZ, R90.H0_H0 ;  /* 0x2000005aff2b7230 */ /* 0x000fe20000004100 */
[----:B------:R-:W1:Y:S01]  /*ae60*/  LDS.64 R6, [UR4+0x178] ;  /* 0x00017804ff067984 */ /* 0x000e620008000a00 */
[----:B------:R-:W-:Y:S02]  /*ae70*/  HADD2.F32 R3, -RZ, R84.H0_H0 ;  /* 0x20000054ff037230 */ /* 0x000fe40000004100 */
[----:B------:R-:W-:Y:S02]  /*ae80*/  HADD2.F32 R51, -RZ, R25.H0_H0 ;  /* 0x20000019ff337230 */ /* 0x000fe40000004100 */
[----:B------:R-:W-:Y:S02]  /*ae90*/  HADD2.F32 R53, -RZ, R27.H0_H0 ;  /* 0x2000001bff357230 */ /* 0x000fe40000004100 */
[----:B------:R-:W-:-:S02]  /*aea0*/  HADD2.F32 R52, -RZ, R80.H0_H0 ;  /* 0x20000050ff347230 */ /* 0x000fc40000004100 */
[----:B------:R-:W-:Y:S02]  /*aeb0*/  HADD2.F32 R54, -RZ, R24.H0_H0 ;  /* 0x20000018ff367230 */ /* 0x000fe40000004100 */
[--C-:B0-----:R-:W-:Y:S02]  /*aec0*/  HADD2.F32 R20, -RZ, R4.reuse.H0_H0 ;  /* 0x20000004ff147230 */ /* 0x101fe40000004100 */
[----:B------:R-:W-:Y:S02]  /*aed0*/  HADD2.F32 R39, -RZ, R4.H1_H1 ;  /* 0x30000004ff277230 */ /* 0x000fe40000004100 */
[--C-:B------:R-:W-:Y:S02]  /*aee0*/  HADD2.F32 R41, -RZ, R5.reuse.H0_H0 ;  /* 0x20000005ff297230 */ /* 0x100fe40000004100 */
[-C--:B------:R-:W-:Y:S01]  /*aef0*/  FFMA.FTZ R0, R0, R20.reuse, RZ ;  /* 0x0000001400007223 */ /* 0x080fe200000100ff */
[----:B------:R-:W-:Y:S02]  /*af00*/  HADD2.F32 R42, -RZ, R5.H1_H1 ;  /* 0x30000005ff2a7230 */ /* 0x000fe40000004100 */
[----:B------:R-:W-:Y:S01]  /*af10*/  FFMA.FTZ R44, R3, R20, RZ ;  /* 0x00000014032c7223 */ /* 0x000fe200000100ff */
[----:B------:R-:W-:-:S02]  /*af20*/  HADD2.F32 R4, -RZ, R85.H0_H0 ;  /* 0x20000055ff047230 */ /* 0x000fc40000004100 */
[-C--:B------:R-:W-:Y:S01]  /*af30*/  FFMA.FTZ R0, R43, R39.reuse, R0 ;  /* 0x000000272b007223 */ /* 0x080fe20000010000 */
[----:B------:R-:W-:Y:S02]  /*af40*/  HADD2.F32 R5, -RZ, R87.H0_H0 ;  /* 0x20000057ff057230 */ /* 0x000fe40000004100 */
[----:B------:R-:W-:Y:S01]  /*af50*/  FFMA.FTZ R44, R51, R39, R44 ;  /* 0x00000027332c7223 */ /* 0x000fe2000001002c */
[----:B------:R-:W-:Y:S02]  /*af60*/  HADD2.F32 R43, -RZ, R26.H0_H0 ;  /* 0x2000001aff2b7230 */ /* 0x000fe40000004100 */
[-C--:B------:R-:W-:Y:S01]  /*af70*/  FFMA.FTZ R4, R4, R20.reuse, RZ ;  /* 0x0000001404047223 */ /* 0x080fe200000100ff */
[----:B------:R-:W-:Y:S02]  /*af80*/  HADD2.F32 R3, -RZ, R91.H0_H0 ;  /* 0x2000005bff037230 */ /* 0x000fe40000004100 */
[----:B------:R-:W-:Y:S01]  /*af90*/  FFMA.FTZ R20, R5, R20, RZ ;  /* 0x0000001405147223 */ /* 0x000fe200000100ff */
        /* <DEDUP_REMOVED lines=12> */
[-C--:B------:R-:W-:Y:S01]  /*b060*/  FFMA.FTZ R3, R0, R42.reuse, R3 ;  /* 0x0000002a00037223 */ /* 0x080fe20000010003 */
[----:B------:R-:W-:Y:S02]  /*b070*/  HADD2.F32 R20, -RZ, R86.H0_H0 ;  /* 0x20000056ff147230 */ /* 0x000fe40000004100 */
[-C--:B------:R-:W-:Y:S01]  /*b080*/  FFMA.FTZ R39, R44, R42.reuse, R39 ;  /* 0x0000002a2c277223 */ /* 0x080fe20000010027 */
[----:B-1----:R-:W-:Y:S02]  /*b090*/  HADD2.F32 R0, -RZ, R6.H0_H0 ;  /* 0x20000006ff007230 */ /* 0x002fe40000004100 */
[-C--:B------:R-:W-:Y:S01]  /*b0a0*/  FFMA.FTZ R5, R4, R42.reuse, R5 ;  /* 0x0000002a04057223 */ /* 0x080fe20000010005 */
[----:B------:R-:W-:Y:S01]  /*b0b0*/  FFMA.FTZ R41, R52, R42, R41 ;  /* 0x0000002a34297223 */ /* 0x000fe20000010029 */
[----:B------:R-:W-:-:S02]  /*b0c0*/  HADD2.F32 R42, -RZ, R88.H0_H0 ;  /* 0x20000058ff2a7230 */ /* 0x000fc40000004100 */
[-C--:B------:R-:W-:Y:S01]  /*b0d0*/  FFMA.FTZ R3, R20, R0.reuse, R3 ;  /* 0x0000000014037223 */ /* 0x080fe20000010003 */
[----:B------:R-:W-:Y:S02]  /*b0e0*/  HADD2.F32 R52, -RZ, R89.H0_H0 ;  /* 0x20000059ff347230 */ /* 0x000fe40000004100 */
[-C--:B------:R-:W-:Y:S01]  /*b0f0*/  FFMA.FTZ R41, R54, R0.reuse, R41 ;  /* 0x0000000036297223 */ /* 0x080fe20000010029 */
[----:B------:R-:W-:Y:S02]  /*b100*/  HADD2.F32 R6, -RZ, R6.H1_H1 ;  /* 0x30000006ff067230 */ /* 0x000fe40000004100 */
[-C--:B------:R-:W-:Y:S01]  /*b110*/  FFMA.FTZ R5, R42, R0.reuse, R5 ;  /* 0x000000002a057223 */ /* 0x080fe20000010005 */
[----:B------:R-:W-:Y:S02]  /*b120*/  HADD2.F32 R20, -RZ, R29.H0_H0 ;  /* 0x2000001dff147230 */ /* 0x000fe40000004100 */
[----:B------:R-:W-:Y:S01]  /*b130*/  FFMA.FTZ R39, R52, R0, R39 ;  /* 0x0000000034277223 */ /* 0x000fe20000010027 */
[----:B------:R-:W-:-:S02]  /*b140*/  HADD2.F32 R44, -RZ, R21.H0_H0 ;  /* 0x20000015ff2c7230 */ /* 0x000fc40000004100 */
[----:B------:R-:W-:Y:S02]  /*b150*/  HADD2.F32 R42, -RZ, R22.H0_H0 ;  /* 0x20000016ff2a7230 */ /* 0x000fe40000004100 */
[-C--:B------:R-:W-:Y:S01]  /*b160*/  FFMA.FTZ R3, R20, R6.reuse, R3 ;  /* 0x0000000614037223 */ /* 0x080fe20000010003 */
[----:B------:R-:W-:Y:S02]  /*b170*/  HADD2.F32 R4, -RZ, R7.H0_H0 ;  /* 0x20000007ff047230 */ /* 0x000fe40000004100 */
        /* <DEDUP_REMOVED lines=33> */
.L_x_1570:
[----:B0-----:R-:W0:Y:S01]  /*b390*/  LDS.64 R4, [UR4+0x1f0] ;  /* 0x0001f004ff047984 */ /* 0x001e220008000a00 */
[----:B------:R-:W-:Y:S01]  /*b3a0*/  HADD2.F32 R83, -RZ, R83.H0_H0 ;  /* 0x20000053ff537230 */ /* 0x000fe20000004100 */
[----:B------:R-:W-:Y:S01]  /*b3b0*/  PRMT R74, R2, 0x5410, R74 ;  /* 0x00005410024a7816 */ /* 0x000fe2000000004a */
[----:B------:R-:W-:Y:S01]  /*b3c0*/  HADD2.F32 R85, -RZ, R85.H0_H0 ;  /* 0x20000055ff557230 */ /* 0x000fe20000004100 */
[----:B------:R-:W1:Y:S01]  /*b3d0*/  LDS.64 R6, [UR4+0x1f8] ;  /* 0x0001f804ff067984 */ /* 0x000e620008000a00 */
[----:B------:R-:W-:Y:S01]  /*b3e0*/  HADD2.F32 R84, -RZ, R84.H0_H0 ;  /* 0x20000054ff547230 */ /* 0x000fe20000004100 */
[----:B------:R-:W-:Y:S01]  /*b3f0*/  PRMT R76, R76, 0x5410, R8 ;  /* 0x000054104c4c7816 */ /* 0x000fe20000000008 */
[----:B------:R-:W-:Y:S01]  /*b400*/  HADD2.F32 R87, -RZ, R87.H0_H0 ;  /* 0x20000057ff577230 */ /* 0x000fe20000004100 */
[----:B------:R-:W-:Y:S01]  /*b410*/  PRMT R47, R47, 0x5410, R50 ;  /* 0x000054102f2f7816 */ /* 0x000fe20000000032 */
[----:B------:R-:W-:Y:S01]  /*b420*/  HADD2.F32 R90, -RZ, R90.H0_H0 ;  /* 0x2000005aff5a7230 */ /* 0x000fe20000004100 */
[----:B------:R-:W-:Y:S01]  /*b430*/  PRMT R45, R45, 0x5410, R46 ;  /* 0x000054102d2d7816 */ /* 0x000fe2000000002e */
[----:B------:R-:W-:Y:S01]  /*b440*/  HADD2.F32 R25, -RZ, R25.H0_H0 ;  /* 0x20000019ff197230 */ /* 0x000fe20000004100 */
[----:B------:R-:W-:Y:S01]  /*b450*/  IADD3 R98, R98, 0x20, RZ ;  /* 0x0000002062627810 */ /* 0x000fe20007ffe0ff */
[----:B------:R-:W-:Y:S01]  /*b460*/  HADD2.F32 R26, -RZ, R26.H0_H0 ;  /* 0x2000001aff1a7230 */ /* 0x000fe20000004100 */
[----:B------:R-:W-:Y:S01]  /*b470*/  PRMT R62, R62, 0x5410, R63 ;  /* 0x000054103e3e7816 */ /* 0x000fe2000000003f */
[----:B------:R-:W-:Y:S01]  /*b480*/  HADD2.F32 R27, -RZ, R27.H0_H0 ;  /* 0x2000001bff1b7230 */ /* 0x000fe20000004100 */
[C---:B------:R-:W-:Y:S01]  /*b490*/  ISETP.GE.AND P0, PT, R98.reuse, UR5, PT ;  /* 0x0000000562007c0c */ /* 0x040fe2000bf06270 */
[----:B------:R-:W-:Y:S01]  /*b4a0*/  HADD2.F32 R91, -RZ, R91.H0_H0 ;  /* 0x2000005bff5b7230 */ /* 0x000fe20000004100 */
[----:B------:R-:W-:Y:S01]  /*b4b0*/  ISETP.LT.AND P1, PT, R98, R103, PT ;  /* 0x000000676200720c */ /* 0x000fe20003f21270 */
[----:B------:R-:W-:Y:S01]  /*b4c0*/  HADD2.F32 R92, -RZ, R92.H0_H0 ;  /* 0x2000005cff5c7230 */ /* 0x000fe20000004100 */
[----:B------:R-:W-:Y:S01]  /*b4d0*/  PRMT R69, R69, 0x5410, R70 ;  /* 0x0000541045457816 */ /* 0x000fe20000000046 */
[----:B------:R-:W-:Y:S01]  /*b4e0*/  HADD2.F32 R40, -RZ, R40.H0_H0 ;  /* 0x20000028ff287230 */ /* 0x000fe20000004100 */
[----:B------:R-:W-:Y:S01]  /*b4f0*/  PRMT R64, R64, 0x5410, R66 ;  /* 0x0000541040407816 */ /* 0x000fe20000000042 */
[----:B------:R-:W-:Y:S01]  /*b500*/  HADD2.F32 R28, -RZ, R28.H0_H0 ;  /* 0x2000001cff1c7230 */ /* 0x000fe20000004100 */
[----:B------:R-:W-:Y:S01]  /*b510*/  PRMT R71, R71, 0x5410, R77 ;  /* 0x0000541047477816 */ /* 0x000fe2000000004d */
[----:B------:R-:W-:-:S02]  /*b520*/  HADD2.F32 R33, -RZ, R33.H0_H0 ;  /* 0x20000021ff217230 */ /* 0x000fc40000004100 */
[----:B------:R-:W-:Y:S02]  /*b530*/  HADD2.F32 R32, -RZ, R32.H0_H0 ;  /* 0x20000020ff207230 */ /* 0x000fe40000004100 */
[----:B------:R-:W-:Y:S02]  /*b540*/  HADD2.F32 R75, -RZ, R75.H0_H0 ;  /* 0x2000004bff4b7230 */ /* 0x000fe40000004100 */
        /* <DEDUP_REMOVED lines=18> */
[----:B------:R-:W0:Y:S01]  /*b670*/  LDS.64 R4, [UR4+0x270] ;  /* 0x00027004ff047984 */ /* 0x000e220008000a00 */
[-C--:B------:R-:W-:Y:S01]  /*b680*/  FFMA.FTZ R41, R92, R39.reuse, R3 ;  /* 0x000000275c297223 */ /* 0x080fe20000010003 */
[-C--:B------:R-:W-:Y:S01]  /*b690*/  FFMA.FTZ R42, R40, R39.reuse, R43 ;  /* 0x00000027282a7223 */ /* 0x080fe2000001002b */
[----:B------:R-:W-:Y:S01]  /*b6a0*/  FFMA.FTZ R51, R28, R39, R51 ;  /* 0x000000271c337223 */ /* 0x000fe20000010033 */
[-C--:B------:R-:W-:Y:S01]  /*b6b0*/  FFMA.FTZ R3, R33, R20.reuse, R0 ;  /* 0x0000001421037223 */ /* 0x080fe20000010000 */
[-C--:B------:R-:W-:Y:S01]  /*b6c0*/  FFMA.FTZ R41, R32, R20.reuse, R41 ;  /* 0x0000001420297223 */ /* 0x080fe20000010029 */
[-C--:B------:R-:W-:Y:S01]  /*b6d0*/  FFMA.FTZ R0, R75, R20.reuse, R42 ;  /* 0x000000144b007223 */ /* 0x080fe2000001002a */
[----:B------:R-:W-:Y:S01]  /*b6e0*/  FFMA.FTZ R51, R80, R20, R51 ;  /* 0x0000001450337223 */ /* 0x000fe20000010033 */
[----:B-1----:R-:W-:-:S02]  /*b6f0*/  HADD2.F32 R39, -RZ, R6.H0_H0 ;  /* 0x20000006ff277230 */ /* 0x002fc40000004100 */
[----:B------:R-:W-:Y:S02]  /*b700*/  HADD2.F32 R20, -RZ, R6.H1_H1 ;  /* 0x30000006ff147230 */ /* 0x000fe40000004100 */
[--C-:B------:R-:W-:Y:S02]  /*b710*/  HADD2.F32 R43, -RZ, R7.reuse.H0_H0 ;  /* 0x20000007ff2b7230 */ /* 0x100fe40000004100 */
[-C--:B------:R-:W-:Y:S01]  /*b720*/  FFMA.FTZ R54, R24, R39.reuse, R51 ;  /* 0x0000002718367223 */ /* 0x080fe20000010033 */
[----:B------:R-:W-:Y:S02]  /*b730*/  HADD2.F32 R44, -RZ, R7.H1_H1 ;  /* 0x30000007ff2c7230 */ /* 0x000fe40000004100 */
[-C--:B------:R-:W-:Y:S01]  /*b740*/  FFMA.FTZ R42, R86, R39.reuse, R3 ;  /* 0x00000027562a7223 */ /* 0x080fe20000010003 */
[----:B------:R-:W1:Y:S01]  /*b750*/  LDS.64 R6, [UR4+0x278] ;  /* 0x00027804ff067984 */ /* 0x000e620008000a00 */
[----:B------:R-:W-:Y:S02]  /*b760*/  HADD2.F32 R35, -RZ, R35.H0_H0 ;  /* 0x20000023ff237230 */ /* 0x000fe40000004100 */
[-C--:B------:R-:W-:Y:S01]  /*b770*/  FFMA.FTZ R3, R88, R39.reuse, R41 ;  /* 0x0000002758037223 */ /* 0x080fe20000010029 */
[----:B------:R-:W-:Y:S01]  /*b780*/  FFMA.FTZ R52, R89, R39, R0 ;  /* 0x0000002759347223 */ /* 0x000fe20000010000 */
        /* <DEDUP_REMOVED lines=19> */
[--C-:B0-----:R-:W-:Y:S02]  /*b8c0*/  HADD2.F32 R20, -RZ, R4.reuse.H0_H0 ;  /* 0x20000004ff147230 */ /* 0x101fe40000004100 */
[-C--:B------:R-:W-:Y:S01]  /*b8d0*/  FFMA.FTZ R42, R81, R44.reuse, R42 ;  /* 0x0000002c512a7223 */ /* 0x080fe2000001002a */
[----:B------:R-:W-:Y:S02]  /*b8e0*/  HADD2.F32 R31, -RZ, R31.H0_H0 ;  /* 0x2000001fff1f7230 */ /* 0x000fe40000004100 */
[----:B------:R-:W-:Y:S01]  /*b8f0*/  FFMA.FTZ R3, R30, R44, R3 ;  /* 0x0000002c1e037223 */ /* 0x000fe20000010003 */
[----:B------:R-:W-:Y:S02]  /*b900*/  HADD2.F32 R4, -RZ, R4.H1_H1 ;  /* 0x30000004ff047230 */ /* 0x000fe40000004100 */
[----:B------:R-:W-:Y:S01]  /*b910*/  FFMA.FTZ R51, R85, R20, RZ ;  /* 0x0000001455337223 */ /* 0x000fe200000100ff */
[----:B------:R-:W-:-:S02]  /*b920*/  HADD2.F32 R21, -RZ, R5.H0_H0 ;  /* 0x20000005ff157230 */ /* 0x000fc40000004100 */
[----:B------:R-:W-:Y:S01]  /*b930*/  FFMA.FTZ R22, R31, R44, R22 ;  /* 0x0000002c1f167223 */ /* 0x000fe20000010016 */
        /* <DEDUP_REMOVED lines=13> */
[-C--:B------:R-:W-:Y:S01]  /*ba10*/  FFMA.FTZ R5, R33, R43.reuse, R20 ;  /* 0x0000002b21057223 */ /* 0x080fe20000010014 */
[-C--:B------:R-:W-:Y:S01]  /*ba20*/  FFMA.FTZ R20, R75, R43.reuse, R4 ;  /* 0x0000002b4b147223 */ /* 0x080fe20000010004 */
[----:B------:R-:W-:Y:S02]  /*ba30*/  HADD2.F32 R6, -RZ, R6.H1_H1 ;  /* 0x30000006ff067230 */ /* 0x000fe40000004100 */
[-C--:B------:R-:W-:Y:S01]  /*ba40*/  FFMA.FTZ R51, R32, R43.reuse, R51 ;  /* 0x0000002b20337223 */ /* 0x080fe20000010033 */
[----:B------:R-:W-:Y:S01]  /*ba50*/  FFMA.FTZ R55, R80, R43, R55 ;  /* 0x0000002b50377223 */ /* 0x000fe20000010037 */
[-C--:B------:R-:W-:Y:S01]  /*ba60*/  FFMA.FTZ R20, R89, R21.reuse, R20 ;  /* 0x0000001559147223 */ /* 0x080fe20000010014 */
[-C--:B------:R-:W-:Y:S01]  /*ba70*/  FFMA.FTZ R4, R86, R21.reuse, R5 ;  /* 0x0000001556047223 */ /* 0x080fe20000010005 */
[-C--:B------:R-:W-:Y:S01]  /*ba80*/  FFMA.FTZ R51, R88, R21.reuse, R51 ;  /* 0x0000001558337223 */ /* 0x080fe20000010033 */
[----:B------:R-:W-:Y:S01]  /*ba90*/  FFMA.FTZ R52, R24, R21, R55 ;  /* 0x0000001518347223 */ /* 0x000fe20000010037 */
[-C--:B------:R-:W-:Y:S01]  /*baa0*/  FFMA.FTZ R44, R39, R6.reuse, R20 ;  /* 0x00000006272c7223 */ /* 0x080fe20000010014 */
[--C-:B------:R-:W-:Y:S01]  /*bab0*/  HADD2.F32 R43, -RZ, R7.reuse.H0_H0 ;  /* 0x20000007ff2b7230 */ /* 0x100fe20000004100 */
[----:B------:R-:W0:Y:S01]  /*bac0*/  LDS.64 R20, [UR4+0x2f0] ;  /* 0x0002f004ff147984 */ /* 0x000e220008000a00 */
        /* <DEDUP_REMOVED lines=8> */
[----:B------:R-:W-:Y:S01]  /*bb50*/  FMUL.FTZ R3, R3, R18 ;  /* 0x0000001203037220 */ /* 0x000fe20000410000 */
[----:B------:R-:W-:Y:S01]  /*bb60*/  FMUL.FTZ R22, R22, R19 ;  /* 0x0000001316167220 */ /* 0x000fe20000410000 */
[----:B------:R-:W-:Y:S01]  /*bb70*/  FMUL.FTZ R23, R23, R36 ;  /* 0x0000002417177220 */ /* 0x000fe20000410000 */
[-C--:B------:R-:W-:Y:S01]  /*bb80*/  FFMA.FTZ R44, R31, R7.reuse, R44 ;  /* 0x000000071f2c7223 */ /* 0x080fe2000001002c */
[-C--:B------:R-:W-:Y:S01]  /*bb90*/  FFMA.FTZ R5, R82, R7.reuse, R5 ;  /* 0x0000000752057223 */ /* 0x080fe20000010005 */
[-C--:B------:R-:W-:Y:S01]  /*bba0*/  FFMA.FTZ R6, R81, R7.reuse, R4 ;  /* 0x0000000751067223 */ /* 0x080fe20000010004 */
[----:B------:R-:W-:Y:S01]  /*bbb0*/  FFMA.FTZ R51, R30, R7, R51 ;  /* 0x000000071e337223 */ /* 0x000fe20000010033 */
[----:B------:R-:W-:Y:S01]  /*bbc0*/  FMUL.FTZ R42, R42, R17 ;  /* 0x000000112a2a7220 */ /* 0x000fe20000410000 */
[----:B------:R-:W-:Y:S01]  /*bbd0*/  F2FP.F16.F32.PACK_AB R4, RZ, R3 ;  /* 0x00000003ff04723e */ /* 0x000fe200000000ff */
[----:B------:R-:W-:Y:S01]  /*bbe0*/  FMUL.FTZ R44, R44, R19 ;  /* 0x000000132c2c7220 */ /* 0x000fe20000410000 */
[----:B------:R-:W1:Y:S01]  /*bbf0*/  LDS.64 R2, [UR4+0x2f8] ;  /* 0x0002f804ff027984 */ /* 0x000e620008000a00 */
[----:B------:R-:W-:Y:S01]  /*bc00*/  F2FP.F16.F32.PACK_AB R22, RZ, R22 ;  /* 0x00000016ff16723e */ /* 0x000fe200000000ff */
[----:B------:R-:W-:Y:S01]  /*bc10*/  FMUL.FTZ R5, R5, R36 ;  /* 0x0000002405057220 */ /* 0x000fe20000410000 */
[----:B------:R-:W-:Y:S01]  /*bc20*/  F2FP.F16.F32.PACK_AB R23, RZ, R23 ;  /* 0x00000017ff17723e */ /* 0x000fe200000000ff */
[----:B------:R-:W-:Y:S01]  /*bc30*/  FMUL.FTZ R6, R6, R17 ;  /* 0x0000001106067220 */ /* 0x000fe20000410000 */
[----:B------:R-:W-:Y:S01]  /*bc40*/  FMUL.FTZ R51, R51, R18 ;  /* 0x0000001233337220 */ /* 0x000fe20000410000 */
[----:B------:R-:W-:Y:S01]  /*bc50*/  F2FP.F16.F32.PACK_AB R42, RZ, R42 ;  /* 0x0000002aff2a723e */ /* 0x000fe200000000ff */
[----:B------:R-:W-:Y:S01]  /*bc60*/  IMAD.WIDE R112, R102, 0x8, R112 ;  /* 0x0000000866707825 */ /* 0x000fe200078e0270 */
[----:B------:R-:W-:-:S02]  /*bc70*/  PRMT R22, R22, 0x5410, R23 ;  /* 0x0000541016167816 */ /* 0x000fc40000000017 */
[----:B------:R-:W-:Y:S01]  /*bc80*/  F2FP.F16.F32.PACK_AB R44, RZ, R44 ;  /* 0x0000002cff2c723e */ /* 0x000fe200000000ff */
[----:B------:R-:W-:Y:S01]  /*bc90*/  IMAD.WIDE R48, R102, 0x8, R48 ;  /* 0x0000000866307825 */ /* 0x000fe200078e0230 */
[----:B------:R-:W-:-:S03]  /*bca0*/  F2FP.F16.F32.PACK_AB R5, RZ, R5 ;  /* 0x00000005ff05723e */ /* 0x000fc600000000ff */
[----:B------:R-:W-:Y:S01]  /*bcb0*/  HADD2 R7, R22, R76 ;  /* 0x0000004c16077230 */ /* 0x000fe20000000000 */
[----:B------:R-:W-:Y:S01]  /*bcc0*/  PRMT R42, R42, 0x5410, R4 ;  /* 0x000054102a2a7816 */ /* 0x000fe20000000004 */
[----:B------:R-:W2:Y:S01]  /*bcd0*/  LDS.64 R22, [UR4+0x370] ;  /* 0x00037004ff167984 */ /* 0x000ea20008000a00 */
[----:B------:R-:W-:Y:S02]  /*bce0*/  F2FP.F16.F32.PACK_AB R6, RZ, R6 ;  /* 0x00000006ff06723e */ /* 0x000fe400000000ff */
[----:B------:R-:W-:Y:S02]  /*bcf0*/  F2FP.F16.F32.PACK_AB R51, RZ, R51 ;  /* 0x00000033ff33723e */ /* 0x000fe400000000ff */
[----:B------:R-:W-:Y:S01]  /*bd00*/  PRMT R44, R44, 0x5410, R5 ;  /* 0x000054102c2c7816 */ /* 0x000fe20000000005 */
[--C-:B0-----:R-:W-:Y:S01]  /*bd10*/  HADD2.F32 R4, -RZ, R20.reuse.H0_H0 ;  /* 0x20000014ff047230 */ /* 0x101fe20000004100 */
[----:B------:R-:W-:Y:S01]  /*bd20*/  PRMT R6, R6, 0x5410, R51 ;  /* 0x0000541006067816 */ /* 0x000fe20000000033 */
[----:B------:R-:W-:Y:S01]  /*bd30*/  HFMA2.MMA R8, R42, 1, 1, R74 ;  /* 0x3c003c002a087835 */ /* 0x000fe2000000004a */
[----:B------:R-:W-:-:S02]  /*bd40*/  HADD2.F32 R20, -RZ, R20.H1_H1 ;  /* 0x30000014ff147230 */ /* 0x000fc40000004100 */
[--C-:B------:R-:W-:Y:S01]  /*bd50*/  HADD2.F32 R43, -RZ, R21.reuse.H0_H0 ;  /* 0x20000015ff2b7230 */ /* 0x100fe20000004100 */
[----:B------:R-:W-:Y:S01]  /*bd60*/  HFMA2.MMA R5, R44, 1, 1, R47 ;  /* 0x3c003c002c057835 */ /* 0x000fe2000000002f */
[----:B------:R-:W-:Y:S02]  /*bd70*/  HADD2.F32 R42, -RZ, R21.H1_H1 ;  /* 0x30000015ff2a7230 */ /* 0x000fe40000004100 */
[-C--:B------:R-:W-:Y:S01]  /*bd80*/  FFMA.FTZ R21, R83, R4.reuse, RZ ;  /* 0x0000000453157223 */ /* 0x080fe200000100ff */
[-C--:B------:R-:W-:Y:S01]  /*bd90*/  FFMA.FTZ R44, R84, R4.reuse, RZ ;  /* 0x00000004542c7223 */ /* 0x080fe200000100ff */
[----:B------:R-:W-:Y:S01]  /*bda0*/  HFMA2.MMA R6, R6, 1, 1, R45 ;  /* 0x3c003c0006067835 */ /* 0x000fe2000000002d */
        /* <DEDUP_REMOVED lines=9> */
[----:B------:R-:W0:Y:S01]  /*be40*/  LDS.64 R20, [UR4+0x378] ;  /* 0x00037804ff147984 */ /* 0x000e220008000a00 */
[----:B------:R-:W-:Y:S01]  /*be50*/  FFMA.FTZ R53, R28, R43, R51 ;  /* 0x0000002b1c357223 */ /* 0x000fe20000010033 */
[----:B-1----:R-:W-:-:S02]  /*be60*/  HADD2.F32 R45, -RZ, R2.H0_H0 ;  /* 0x20000002ff2d7230 */ /* 0x002fc40000004100 */
[-C--:B------:R-:W-:Y:S01]  /*be70*/  FFMA.FTZ R43, R33, R42.reuse, R4 ;  /* 0x0000002a212b7223 */ /* 0x080fe20000010004 */
[-C--:B------:R-:W-:Y:S01]  /*be80*/  FFMA.FTZ R51, R32, R42.reuse, R47 ;  /* 0x0000002a20337223 */ /* 0x080fe2000001002f */
[-C--:B------:R-:W-:Y:S01]  /*be90*/  FFMA.FTZ R44, R75, R42.reuse, R44 ;  /* 0x0000002a4b2c7223 */ /* 0x080fe2000001002c */
[----:B------:R-:W-:Y:S01]  /*bea0*/  FFMA.FTZ R53, R80, R42, R53 ;  /* 0x0000002a50357223 */ /* 0x000fe20000010035 */
[----:B------:R-:W-:Y:S02]  /*beb0*/  HADD2.F32 R2, -RZ, R2.H1_H1 ;  /* 0x30000002ff027230 */ /* 0x000fe40000004100 */
[-C--:B------:R-:W-:Y:S01]  /*bec0*/  FFMA.FTZ R4, R86, R45.reuse, R43 ;  /* 0x0000002d56047223 */ /* 0x080fe2000001002b */
[-C--:B------:R-:W-:Y:S01]  /*bed0*/  FFMA.FTZ R51, R88, R45.reuse, R51 ;  /* 0x0000002d58337223 */ /* 0x080fe20000010033 */
[-C--:B------:R-:W-:Y:S01]  /*bee0*/  FFMA.FTZ R44, R89, R45.reuse, R44 ;  /* 0x0000002d592c7223 */ /* 0x080fe2000001002c */
[----:B------:R-:W-:Y:S01]  /*bef0*/  FFMA.FTZ R42, R24, R45, R53 ;  /* 0x0000002d182a7223 */ /* 0x000fe20000010035 */
[----:B------:R-:W-:-:S02]  /*bf00*/  HADD2.F32 R47, -RZ, R3.H0_H0 ;  /* 0x20000003ff2f7230 */ /* 0x000fc40000004100 */
[-C--:B------:R-:W-:Y:S01]  /*bf10*/  FFMA.FTZ R4, R29, R2.reuse, R4 ;  /* 0x000000021d047223 */ /* 0x080fe20000010004 */
[-C--:B------:R-:W-:Y:S01]  /*bf20*/  FFMA.FTZ R51, R0, R2.reuse, R51 ;  /* 0x0000000200337223 */ /* 0x080fe20000010033 */
[-C--:B------:R-:W-:Y:S01]  /*bf30*/  FFMA.FTZ R44, R39, R2.reuse, R44 ;  /* 0x00000002272c7223 */ /* 0x080fe2000001002c */
[----:B------:R-:W-:Y:S01]  /*bf40*/  FFMA.FTZ R43, R35, R2, R42 ;  /* 0x00000002232b7223 */ /* 0x000fe2000001002a */
[--C-:B--2---:R-:W-:Y:S02]  /*bf50*/  HADD2.F32 R2, -RZ, R22.reuse.H0_H0 ;  /* 0x20000016ff027230 */ /* 0x104fe40000004100 */
[-C--:B------:R-:W-:Y:S01]  /*bf60*/  FFMA.FTZ R4, R37, R47.reuse, R4 ;  /* 0x0000002f25047223 */ /* 0x080fe20000010004 */
[----:B------:R-:W-:Y:S02]  /*bf70*/  HADD2.F32 R3, -RZ, R3.H1_H1 ;  /* 0x30000003ff037230 */ /* 0x000fe40000004100 */
[-C--:B------:R-:W-:Y:S01]  /*bf80*/  FFMA.FTZ R51, R34, R47.reuse, R51 ;  /* 0x0000002f22337223 */ /* 0x080fe20000010033 */
[-C--:B------:R-:W-:Y:S01]  /*bf90*/  FFMA.FTZ R44, R41, R47.reuse, R44 ;  /* 0x0000002f292c7223 */ /* 0x080fe2000001002c */
[----:B------:R-:W-:Y:S01]  /*bfa0*/  FFMA.FTZ R43, R38, R47, R43 ;  /* 0x0000002f262b7223 */ /* 0x000fe2000001002b */
[----:B------:R-:W-:-:S02]  /*bfb0*/  HADD2.F32 R22, -RZ, R22.H1_H1 ;  /* 0x30000016ff167230 */ /* 0x000fc40000004100 */
[-C--:B------:R-:W-:Y:S01]  /*bfc0*/  FFMA.FTZ R83, R83, R2.reuse, RZ ;  /* 0x0000000253537223 */ /* 0x080fe200000100ff */
[-C--:B------:R-:W-:Y:S01]  /*bfd0*/  FFMA.FTZ R84, R84, R2.reuse, RZ ;  /* 0x0000000254547223 */ /* 0x080fe200000100ff */
[-C--:B------:R-:W-:Y:S01]  /*bfe0*/  FFMA.FTZ R85, R85, R2.reuse, RZ ;  /* 0x0000000255557223 */ /* 0x080fe200000100ff */
[-C--:B------:R-:W-:Y:S01]  /*bff0*/  FFMA.FTZ R4, R81, R3.reuse, R4 ;  /* 0x0000000351047223 */ /* 0x080fe20000010004 */
[-C--:B------:R-:W-:Y:S01]  /*c000*/  FFMA.FTZ R51, R30, R3.reuse, R51 ;  /* 0x000000031e337223 */ /* 0x080fe20000010033 */
[-C--:B------:R-:W-:Y:S01]  /*c010*/  FFMA.FTZ R44, R31, R3.reuse, R44 ;  /* 0x000000031f2c7223 */ /* 0x080fe2000001002c */
[----:B------:R-:W-:Y:S01]  /*c020*/  FFMA.FTZ R43, R82, R3, R43 ;  /* 0x00000003522b7223 */ /* 0x000fe2000001002b */
        /* <DEDUP_REMOVED lines=11> */
[--C-:B0-----:R-:W-:Y:S02]  /*c0e0*/  HADD2.F32 R3, -RZ, R20.reuse.H0_H0 ;  /* 0x20000014ff037230 */ /* 0x101fe40000004100 */
[-C--:B------:R-:W-:Y:S01]  /*c0f0*/  FFMA.FTZ R33, R33, R23.reuse, R90 ;  /* 0x0000001721217223 */ /* 0x080fe2000001005a */
[-C--:B------:R-:W-:Y:S01]  /*c100*/  FFMA.FTZ R25, R32, R23.reuse, R25 ;  /* 0x0000001720197223 */ /* 0x080fe20000010019 */
[-C--:B------:R-:W-:Y:S01]  /*c110*/  FFMA.FTZ R40, R75, R23.reuse, R40 ;  /* 0x000000174b287223 */ /* 0x080fe20000010028 */
[----:B------:R-:W-:Y:S01]  /*c120*/  FFMA.FTZ R27, R80, R23, R27 ;  /* 0x00000017501b7223 */ /* 0x000fe2000001001b */
[----:B------:R-:W-:-:S02]  /*c130*/  HADD2.F32 R20, -RZ, R20.H1_H1 ;  /* 0x30000014ff147230 */ /* 0x000fc40000004100 */
[-C--:B------:R-:W-:Y:S01]  /*c140*/  FFMA.FTZ R86, R86, R3.reuse, R33 ;  /* 0x0000000356567223 */ /* 0x080fe20000010021 */
[-C--:B------:R-:W-:Y:S01]  /*c150*/  FFMA.FTZ R25, R88, R3.reuse, R25 ;  /* 0x0000000358197223 */ /* 0x080fe20000010019 */
[--C-:B------:R-:W-:Y:S02]  /*c160*/  HADD2.F32 R23, -RZ, R21.reuse.H0_H0 ;  /* 0x20000015ff177230 */ /* 0x100fe40000004100 */
[-C--:B------:R-:W-:Y:S01]  /*c170*/  FFMA.FTZ R40, R89, R3.reuse, R40 ;  /* 0x0000000359287223 */ /* 0x080fe20000010028 */
[----:B------:R-:W-:Y:S01]  /*c180*/  FFMA.FTZ R24, R24, R3, R27 ;  /* 0x0000000318187223 */ /* 0x000fe2000001001b */
        /* <DEDUP_REMOVED lines=13> */
[-C--:B------:R-:W-:Y:S01]  /*c260*/  FMUL.FTZ R4, R4, R17.reuse ;  /* 0x0000001104047220 */ /* 0x080fe20000410000 */
[-C--:B------:R-:W-:Y:S01]  /*c270*/  FMUL.FTZ R51, R51, R18.reuse ;  /* 0x0000001233337220 */ /* 0x080fe20000410000 */
[----:B------:R-:W-:Y:S01]  /*c280*/  FMUL.FTZ R86, R86, R17 ;  /* 0x0000001156567220 */ /* 0x000fe20000410000 */
[----:B------:R-:W-:Y:S01]  /*c290*/  FMUL.FTZ R25, R25, R18 ;  /* 0x0000001219197220 */ /* 0x000fe20000410000 */
[-C--:B------:R-:W-:Y:S01]  /*c2a0*/  FMUL.FTZ R44, R44, R19.reuse ;  /* 0x000000132c2c7220 */ /* 0x080fe20000410000 */
[-C--:B------:R-:W-:Y:S01]  /*c2b0*/  FMUL.FTZ R43, R43, R36.reuse ;  /* 0x000000242b2b7220 */ /* 0x080fe20000410000 */
[----:B------:R-:W-:Y:S01]  /*c2c0*/  FMUL.FTZ R40, R40, R19 ;  /* 0x0000001328287220 */ /* 0x000fe20000410000 */
[----:B------:R-:W-:Y:S01]  /*c2d0*/  FMUL.FTZ R35, R35, R36 ;  /* 0x0000002423237220 */ /* 0x000fe20000410000 */
[----:B------:R-:W-:-:S02]  /*c2e0*/  F2FP.F16.F32.PACK_AB R4, RZ, R4 ;  /* 0x00000004ff04723e */ /* 0x000fc400000000ff */
[----:B------:R-:W-:Y:S02]  /*c2f0*/  F2FP.F16.F32.PACK_AB R51, RZ, R51 ;  /* 0x00000033ff33723e */ /* 0x000fe400000000ff */
[----:B------:R-:W-:Y:S02]  /*c300*/  F2FP.F16.F32.PACK_AB R86, RZ, R86 ;  /* 0x00000056ff56723e */ /* 0x000fe400000000ff */
[----:B------:R-:W-:Y:S02]  /*c310*/  F2FP.F16.F32.PACK_AB R25, RZ, R25 ;  /* 0x00000019ff19723e */ /* 0x000fe400000000ff */
[----:B------:R-:W-:Y:S02]  /*c320*/  F2FP.F16.F32.PACK_AB R44, RZ, R44 ;  /* 0x0000002cff2c723e */ /* 0x000fe400000000ff */
[----:B------:R-:W-:Y:S02]  /*c330*/  F2FP.F16.F32.PACK_AB R43, RZ, R43 ;  /* 0x0000002bff2b723e */ /* 0x000fe400000000ff */
[----:B------:R-:W-:-:S02]  /*c340*/  F2FP.F16.F32.PACK_AB R40, RZ, R40 ;  /* 0x00000028ff28723e */ /* 0x000fc400000000ff */
[----:B------:R-:W-:Y:S02]  /*c350*/  F2FP.F16.F32.PACK_AB R35, RZ, R35 ;  /* 0x00000023ff23723e */ /* 0x000fe400000000ff */
[----:B------:R-:W-:Y:S02]  /*c360*/  PRMT R4, R4, 0x5410, R51 ;  /* 0x0000541004047816 */ /* 0x000fe40000000033 */
[----:B------:R-:W-:Y:S02]  /*c370*/  PRMT R86, R86, 0x5410, R25 ;  /* 0x0000541056567816 */ /* 0x000fe40000000019 */
[----:B------:R-:W-:Y:S02]  /*c380*/  PRMT R44, R44, 0x5410, R43 ;  /* 0x000054102c2c7816 */ /* 0x000fe4000000002b */
[----:B------:R-:W-:Y:S01]  /*c390*/  PRMT R40, R40, 0x5410, R35 ;  /* 0x0000541028287816 */ /* 0x000fe20000000023 */
[----:B------:R-:W-:Y:S02]  /*c3a0*/  HFMA2.MMA R4, R4, 1, 1, R62 ;  /* 0x3c003c0004047835 */ /* 0x000fe4000000003e */
[----:B------:R-:W-:Y:S01]  /*c3b0*/  HFMA2.MMA R2, R86, 1, 1, R69 ;  /* 0x3c003c0056027835 */ /* 0x000fe20000000045 */
[----:B------:R-:W-:-:S02]  /*c3c0*/  HADD2 R3, R44, R64 ;  /* 0x000000402c037230 */ /* 0x000fc40000000000 */
[----:B------:R-:W-:Y:S01]  /*c3d0*/  HADD2 R0, R40, R71 ;  /* 0x0000004728007230 */ /* 0x000fe20000000000 */
[----:B------:R-:W-:Y:S07]  /*c3e0*/  @!P0 BRA P1, `(.L_x_1571) ;  /* 0xffffff4c00348947 */ /* 0x000fee000083ffff */
.L_x_1554:
[----:B------:R-:W-:Y:S01]  /*c3f0*/  ISETP.GE.AND P0, PT, R98, R103, PT ;  /* 0x000000676200720c */ /* 0x000fe20003f06270 */
[----:B------:R-:W-:-:S03]  /*c400*/  ULDC UR5, c[0x0][0x25c] ;  /* 0x0000970000057ab9 */ /* 0x000fc60000000800 */
[----:B------:R-:W-:-:S13]  /*c410*/  ISETP.GE.OR P0, PT, R98, UR5, P0 ;  /* 0x0000000562007c0c */ /* 0x000fda0008706670 */
[----:B------:R-:W-:Y:S05]  /*c420*/  @P0 BRA `(.L_x_1572) ;  /* 0x00000060000c0947 */ /* 0x000fea0003800000 */
[----:B------:R-:W-:Y:S01]  /*c430*/  SHF.R.S32.HI R52, RZ, 0x1f, R102 ;  /* 0x0000001fff347819 */ /* 0x000fe20000011466 */
[----:B------:R-:W-:-:S06]  /*c440*/  ULDC UR5, c[0x0][0x25c] ;  /* 0x0000970000057ab9 */ /* 0x000fcc0000000800 */
.L_x_1581:
[----:B------:R-:W-:Y:S01]  /*c450*/  MOV R80, R48 ;  /* 0x0000003000507202 */ /* 0x000fe20000000f00 */
[----:B------:R-:W0:Y:S01]  /*c460*/  LDC R102, c[0x0][0x23c] ;  /* 0x00008f00ff667b82 */ /* 0x000e220000000800 */
[----:B------:R-:W-:-:S05]  /*c470*/  MOV R81, R49 ;  /* 0x0000003100517202 */ /* 0x000fca0000000f00 */
[----:B------:R-:W2:Y:S01]  /*c480*/  LDG.E.128.CONSTANT R24, desc[UR8][R80.64] ;  /* 0x0000000850187981 */ /* 0x000ea2000c1e9d00 */
[----:B0-----:R-:W-:-:S04]  /*c490*/  IMAD.WIDE R32, R102, 0x4, R80 ;  /* 0x0000000466207825 */ /* 0x001fc800078e0250 */
[----:B------:R-:W-:Y:S02]  /*c4a0*/  IMAD.WIDE R28, R102, 0x4, R32 ;  /* 0x00000004661c7825 */ /* 0x000fe400078e0220 */
[----:B------:R-:W3:Y:S04]  /*c4b0*/  LDG.E.128.CONSTANT R32, desc[UR8][R32.64] ;  /* 0x0000000820207981 */ /* 0x000ee8000c1e9d00 */
[----:B------:R-:W4:Y:S01]  /*c4c0*/  LDG.E.128.CONSTANT R28, desc[UR8][R28.64] ;  /* 0x000000081c1c7981 */ /* 0x000f22000c1e9d00 */
[----:B------:R-:W-:Y:S01]  /*c4d0*/  ISETP.NE.AND P0, PT, R98, R95, PT ;  /* 0x0000005f6200720c */ /* 0x000fe20003f05270 */
[----:B------:R-:W-:Y:S02]  /*c4e0*/  IMAD R23, R52, 0xc, RZ ;  /* 0x0000000c34177824 */ /* 0x000fe400078e02ff */
[----:B------:R-:W-:-:S10]  /*c4f0*/  IMAD.WIDE.U32 R40, R102, 0xc, R80 ;  /* 0x0000000c66287825 */ /* 0x000fd400078e0050 */
[----:B------:R-:W-:-:S04]  /*c500*/  @!P0 IADD3 R96, R96, 0x1, RZ ;  /* 0x0000000160608810 */ /* 0x000fc80007ffe0ff */
[----:B------:R-:W-:Y:S02]  /*c510*/  @!P0 LEA R36, R96, R1, 0x3 ;  /* 0x0000000160248211 */ /* 0x000fe400078e18ff */
[----:B------:R-:W-:-:S04]  /*c520*/  IADD3 R41, R41, R23, RZ ;  /* 0x0000001729297210 */ /* 0x000fc80007ffe0ff */
[----:B------:R-:W4:Y:S01]  /*c530*/  @!P0 LDL.64 R36, [R36] ;  /* 0x0000000024248983 */ /* 0x000f220000100a00 */
[----:B--2---:R-:W-:-:S04]  /*c540*/  LOP3.LUT R19, R27, 0x3f, RZ, 0xc0, !PT ;  /* 0x0000003f1b137812 */ /* 0x004fc800078ec0ff */
[----:B------:R-:W-:Y:S02]  /*c550*/  IADD3 R50, R19, -0x20, RZ ;  /* 0xffffffe013327810 */ /* 0x000fe40007ffe0ff */
[----:B------:R-:W-:-:S04]  /*c560*/  SHF.R.U32.HI R19, RZ, 0x12, R24 ;  /* 0x00000012ff137819 */ /* 0x000fc80000011618 */
[----:B------:R-:W-:Y:S02]  /*c570*/  LOP3.LUT R19, R19, 0x3f, RZ, 0xc0, !PT ;  /* 0x0000003f13137812 */ /* 0x000fe400078ec0ff */
[----:B------:R-:W-:Y:S02]  /*c580*/  SHF.R.U32.HI R20, RZ, 0x18, R24 ;  /* 0x00000018ff147819 */ /* 0x000fe40000011618 */
[----:B------:R-:W-:Y:S02]  /*c590*/  IADD3 R19, R19, -0x20, RZ ;  /* 0xffffffe013137810 */ /* 0x000fe40007ffe0ff */
[----:B------:R-:W-:Y:S02]  /*c5a0*/  LOP3.LUT R20, R20, 0x3f, RZ, 0xc0, !PT ;  /* 0x0000003f14147812 */ /* 0x000fe400078ec0ff */
[----:B------:R0:W1:Y:S01]  /*c5b0*/  I2F.F16 R44, R19 ;  /* 0x00000013002c7306 */ /* 0x0000620000200c00 */
[----:B------:R-:W-:Y:S02]  /*c5c0*/  SHF.R.U32.HI R21, RZ, 0x6, R25 ;  /* 0x00000006ff157819 */ /* 0x000fe40000011619 */
[----:B------:R-:W-:-:S02]  /*c5d0*/  IADD3 R20, R20, -0x20, RZ ;  /* 0xffffffe014147810 */ /* 0x000fc40007ffe0ff */
[----:B------:R-:W-:Y:S02]  /*c5e0*/  LOP3.LUT R21, R21, 0x3f, RZ, 0xc0, !PT ;  /* 0x0000003f15157812 */ /* 0x000fe400078ec0ff */
[----:B0-----:R-:W-:-:S04]  /*c5f0*/  SHF.R.U32.HI R19, RZ, 0x18, R25 ;  /* 0x00000018ff137819 */ /* 0x001fc80000011619 */
[----:B------:R-:W-:Y:S01]  /*c600*/  LOP3.LUT R19, R19, 0x3f, RZ, 0xc0, !PT ;  /* 0x0000003f13137812 */ /* 0x000fe200078ec0ff */
[----:B------:R0:W2:Y:S01]  /*c610*/  I2F.F16 R86, R20 ;  /* 0x0000001400567306 */ /* 0x0000a20000200c00 */
[----:B------:R-:W-:Y:S02]  /*c620*/  IADD3 R21, R21, -0x20, RZ ;  /* 0xffffffe015157810 */ /* 0x000fe40007ffe0ff */
[----:B------:R-:W-:Y:S02]  /*c630*/  IADD3 R79, R19, -0x20, RZ ;  /* 0xffffffe0134f7810 */ /* 0x000fe40007ffe0ff */
[--C-:B------:R-:W-:Y:S02]  /*c640*/  SHF.R.U32.HI R19, RZ, 0xc, R26.reuse ;  /* 0x0000000cff137819 */ /* 0x100fe4000001161a */
[----:B0-----:R-:W-:Y:S01]  /*c650*/  SHF.R.U32.HI R20, RZ, 0x6, R26 ;  /* 0x00000006ff147819 */ /* 0x001fe2000001161a */
[----:B------:R0:W1:Y:S03]  /*c660*/  I2F.F16 R84, R21 ;  /* 0x0000001500547306 */ /* 0x0000660000200c00 */
[----:B------:R-:W-:-:S02]  /*c670*/  LOP3.LUT R20, R20, 0x3f, RZ, 0xc0, !PT ;  /* 0x0000003f14147812 */ /* 0x000fc400078ec0ff */
[----:B0-----:R-:W-:Y:S02]  /*c680*/  LOP3.LUT R21, R19, 0x3f, RZ, 0xc0, !PT ;  /* 0x0000003f13157812 */ /* 0x001fe400078ec0ff */
[----:B------:R-:W-:Y:S02]  /*c690*/  IADD3 R20, R20, -0x20, RZ ;  /* 0xffffffe014147810 */ /* 0x000fe40007ffe0ff */
[----:B------:R-:W-:Y:S02]  /*c6a0*/  IADD3 R21, R21, -0x20, RZ ;  /* 0xffffffe015157810 */ /* 0x000fe40007ffe0ff */
[----:B------:R-:W-:Y:S01]  /*c6b0*/  SHF.R.U32.HI R22, RZ, 0x18, R26 ;  /* 0x00000018ff167819 */ /* 0x000fe2000001161a */
[----:B------:R0:W1:Y:S03]  /*c6c0*/  I2F.F16 R77, R20 ;  /* 0x00000014004d7306 */ /* 0x0000660000200c00 */
[----:B------:R-:W-:-:S05]  /*c6d0*/  LOP3.LUT R22, R22, 0x3f, RZ, 0xc0, !PT ;  /* 0x0000003f16167812 */ /* 0x000fca00078ec0ff */
[----:B------:R2:W1:Y:S01]  /*c6e0*/  I2F.F16 R76, R21 ;  /* 0x00000015004c7306 */ /* 0x0004620000200c00 */
[--C-:B0-----:R-:W-:Y:S02]  /*c6f0*/  SHF.R.U32.HI R20, RZ, 0x6, R27.reuse ;  /* 0x00000006ff147819 */ /* 0x101fe4000001161b */
[----:B------:R-:W-:Y:S02]  /*c700*/  IADD3 R22, R22, -0x20, RZ ;  /* 0xffffffe016167810 */ /* 0x000fe40007ffe0ff */
[----:B------:R-:W-:Y:S02]  /*c710*/  LOP3.LUT R20, R20, 0x3f, RZ, 0xc0, !PT ;  /* 0x0000003f14147812 */ /* 0x000fe400078ec0ff */
[----:B--2---:R-:W-:-:S04]  /*c720*/  SHF.R.U32.HI R21, RZ, 0xc, R27 ;  /* 0x0000000cff157819 */ /* 0x004fc8000001161b */
[----:B------:R-:W-:Y:S01]  /*c730*/  LOP3.LUT R21, R21, 0x3f, RZ, 0xc0, !PT ;  /* 0x0000003f15157812 */ /* 0x000fe200078ec0ff */
[----:B------:R0:W2:Y:S01]  /*c740*/  I2F.F16 R51, R22 ;  /* 0x0000001600337306 */ /* 0x0000a20000200c00 */
[----:B------:R-:W-:Y:S02]  /*c750*/  IADD3 R49, R20, -0x20, RZ ;  /* 0xffffffe014317810 */ /* 0x000fe40007ffe0ff */
[----:B------:R-:W-:Y:S02]  /*c760*/  IADD3 R48, R21, -0x20, RZ ;  /* 0xffffffe015307810 */ /* 0x000fe40007ffe0ff */
[----:B0-----:R-:W5:Y:S01]  /*c770*/  LDG.E.128.CONSTANT R20, desc[UR8][R40.64] ;  /* 0x0000000828147981 */ /* 0x001f62000c1e9d00 */
[----:B------:R-:W-:Y:S02]  /*c780*/  LOP3.LUT R18, R25, 0x3f, RZ, 0xc0, !PT ;  /* 0x0000003f19127812 */ /* 0x000fe400078ec0ff */
[----:B------:R-:W-:Y:S02]  /*c790*/  LOP3.LUT R17, R24, 0x3f, RZ, 0xc0, !PT ;  /* 0x0000003f18117812 */ /* 0x000fe400078ec0ff */
[----:B------:R-:W-:-:S02]  /*c7a0*/  IADD3 R85, R18, -0x20, RZ ;  /* 0xffffffe012557810 */ /* 0x000fc40007ffe0ff */
[----:B------:R-:W-:Y:S02]  /*c7b0*/  IADD3 R17, R17, -0x20, RZ ;  /* 0xffffffe011117810 */ /* 0x000fe40007ffe0ff */
[----:B------:R-:W-:Y:S02]  /*c7c0*/  LOP3.LUT R18, R26, 0x3f, RZ, 0xc0, !PT ;  /* 0x0000003f1a127812 */ /* 0x000fe400078ec0ff */
[----:B------:R0:W1:Y:S02]  /*c7d0*/  I2F.F16 R47, R17 ;  /* 0x00000011002f7306 */ /* 0x0000640000200c00 */
[----:B------:R-:W-:Y:S02]  /*c7e0*/  IADD3 R78, R18, -0x20, RZ ;  /* 0xffffffe0124e7810 */ /* 0x000fe40007ffe0ff */
[--C-:B------:R-:W-:Y:S02]  /*c7f0*/  SHF.R.U32.HI R18, RZ, 0x6, R24.reuse ;  /* 0x00000006ff127819 */ /* 0x100fe40000011618 */
[----:B0-----:R-:W-:-:S02]  /*c800*/  SHF.R.U32.HI R17, RZ, 0xc, R24 ;  /* 0x0000000cff117819 */ /* 0x001fc40000011618 */
[----:B---3--:R-:W-:Y:S02]  /*c810*/  SHF.R.U32 R24, R24, 0x1e, R32 ;  /* 0x0000001e18187819 */ /* 0x008fe40000001620 */
[----:B------:R-:W-:Y:S02]  /*c820*/  LOP3.LUT R18, R18, 0x3f, RZ, 0xc0, !PT ;  /* 0x0000003f12127812 */ /* 0x000fe400078ec0ff */
[----:B------:R-:W-:Y:S02]  /*c830*/  LOP3.LUT R17, R17, 0x3f, RZ, 0xc0, !PT ;  /* 0x0000003f11117812 */ /* 0x000fe400078ec0ff */
[----:B------:R-:W-:Y:S02]  /*c840*/  LOP3.LUT R24, R24, 0x3f, RZ, 0xc0, !PT ;  /* 0x0000003f18187812 */ /* 0x000fe400078ec0ff */
[----:B------:R-:W-:Y:S02]  /*c850*/  IADD3 R18, R18, -0x20, RZ ;  /* 0xffffffe012127810 */ /* 0x000fe40007ffe0ff */
[----:B------:R-:W-:-:S02]  /*c860*/  IADD3 R17, R17, -0x20, RZ ;  /* 0xffffffe011117810 */ /* 0x000fc40007ffe0ff */
[----:B------:R-:W-:Y:S01]  /*c870*/  IADD3 R24, R24, -0x20, RZ ;  /* 0xffffffe018187810 */ /* 0x000fe20007ffe0ff */
[----:B------:R0:W3:Y:S08]  /*c880*/  I2F.F16 R46, R18 ;  /* 0x00000012002e7306 */ /* 0x0000f00000200c00 */
[----:B------:R4:W1:Y:S01]  /*c890*/  I2F.F16 R45, R17 ;  /* 0x00000011002d7306 */ /* 0x0008620000200c00 */
[----:B0-----:R-:W-:-:S07]  /*c8a0*/  SHF.R.U32.HI R18, RZ, 0xc, R25 ;  /* 0x0000000cff127819 */ /* 0x001fce0000011619 */
[----:B------:R0:W1:Y:S01]  /*c8b0*/  I2F.F16 R91, R24 ;  /* 0x00000018005b7306 */ /* 0x0000620000200c00 */
[----:B----4-:R-:W-:Y:S02]  /*c8c0*/  SHF.R.U32.HI R17, RZ, 0x12, R25 ;  /* 0x00000012ff117819 */ /* 0x010fe40000011619 */
[--C-:B------:R-:W-:Y:S02]  /*c8d0*/  SHF.R.U32 R25, R25, 0x1e, R33.reuse ;  /* 0x0000001e19197819 */ /* 0x100fe40000001621 */
[----:B------:R-:W-:Y:S02]  /*c8e0*/  LOP3.LUT R17, R17, 0x3f, RZ, 0xc0, !PT ;  /* 0x0000003f11117812 */ /* 0x000fe400078ec0ff */
[----:B0-----:R-:W-:Y:S02]  /*c8f0*/  SHF.R.U32.HI R24, RZ, 0x4, R33 ;  /* 0x00000004ff187819 */ /* 0x001fe40000011621 */
[----:B------:R-:W-:Y:S02]  /*c900*/  LOP3.LUT R25, R25, 0x3f, RZ, 0xc0, !PT ;  /* 0x0000003f19197812 */ /* 0x000fe400078ec0ff */
[----:B------:R-:W-:-:S02]  /*c910*/  LOP3.LUT R24, R24, 0x3f, RZ, 0xc0, !PT ;  /* 0x0000003f18187812 */ /* 0x000fc400078ec0ff */
[----:B------:R-:W-:Y:S02]  /*c920*/  IADD3 R17, R17, -0x20, RZ ;  /* 0xffffffe011117810 */ /* 0x000fe40007ffe0ff */
[----:B------:R-:W-:Y:S02]  /*c930*/  IADD3 R25, R25, -0x20, RZ ;  /* 0xffffffe019197810 */ /* 0x000fe40007ffe0ff */
[----:B------:R-:W-:Y:S01]  /*c940*/  IADD3 R24, R24, -0x20, RZ ;  /* 0xffffffe018187810 */ /* 0x000fe20007ffe0ff */
[----:B------:R0:W4:Y:S08]  /*c950*/  I2F.F16 R82, R17 ;  /* 0x0000001100527306 */ /* 0x0001300000200c00 */
[----:B------:R2:W1:Y:S01]  /*c960*/  I2F.F16 R104, R25 ;  /* 0x0000001900687306 */ /* 0x0004620000200c00 */
[----:B0-----:R-:W-:-:S02]  /*c970*/  SHF.R.U32.HI R17, RZ, 0x12, R26 ;  /* 0x00000012ff117819 */ /* 0x001fc4000001161a */
[----:B------:R-:W-:-:S05]  /*c980*/  SHF.R.U32 R26, R26, 0x1e, R34 ;  /* 0x0000001e1a1a7819 */ /* 0x000fca0000001622 */
[----:B------:R0:W1:Y:S01]  /*c990*/  I2F.F16 R105, R24 ;  /* 0x0000001800697306 */ /* 0x0000620000200c00 */
[--C-:B--2---:R-:W-:Y:S02]  /*c9a0*/  SHF.R.U32.HI R25, RZ, 0xa, R34.reuse ;  /* 0x0000000aff197819 */ /* 0x104fe40000011622 */
[----:B------:R-:W-:Y:S02]  /*c9b0*/  LOP3.LUT R26, R26, 0x3f, RZ, 0xc0, !PT ;  /* 0x0000003f1a1a7812 */ /* 0x000fe400078ec0ff */
[----:B------:R-:W-:Y:S02]  /*c9c0*/  LOP3.LUT R25, R25, 0x3f, RZ, 0xc0, !PT ;  /* 0x0000003f19197812 */ /* 0x000fe400078ec0ff */
[----:B0-----:R-:W-:-:S04]  /*c9d0*/  SHF.R.U32.HI R24, RZ, 0x4, R34 ;  /* 0x00000004ff187819 */ /* 0x001fc80000011622 */
[----:B------:R-:W-:Y:S02]  /*c9e0*/  LOP3.LUT R24, R24, 0x3f, RZ, 0xc0, !PT ;  /* 0x0000003f18187812 */ /* 0x000fe400078ec0ff */
[----:B------:R-:W-:Y:S02]  /*c9f0*/  IADD3 R26, R26, -0x20, RZ ;  /* 0xffffffe01a1a7810 */ /* 0x000fe40007ffe0ff */
[----:B------:R-:W-:Y:S02]  /*ca00*/  IADD3 R24, R24, -0x20, RZ ;  /* 0xffffffe018187810 */ /* 0x000fe40007ffe0ff */
[----:B------:R-:W-:Y:S01]  /*ca10*/  IADD3 R25, R25, -0x20, RZ ;  /* 0xffffffe019197810 */ /* 0x000fe20007ffe0ff */
[----:B------:R0:W2:Y:S01]  /*ca20*/  I2F.F16 R110, R26 ;  /* 0x0000001a006e7306 */ /* 0x0000a20000200c00 */
[----:B------:R-:W-:-:S04]  /*ca30*/  SHF.R.U32.HI R55, RZ, 0x10, R32 ;  /* 0x00000010ff377819 */ /* 0x000fc80000011620 */
[----:B------:R-:W-:-:S03]  /*ca40*/  LOP3.LUT R55, R55, 0x3f, RZ, 0xc0, !PT ;  /* 0x0000003f37377812 */ /* 0x000fc600078ec0ff */
[----:B------:R3:W1:Y:S01]  /*ca50*/  I2F.F16 R109, R24 ;  /* 0x00000018006d7306 */ /* 0x0006620000200c00 */
[----:B0-----:R-:W-:-:S07]  /*ca60*/  SHF.R.U32.HI R26, RZ, 0x10, R35 ;  /* 0x00000010ff1a7819 */ /* 0x001fce0000011623 */
[----:B------:R0:W1:Y:S01]  /*ca70*/  I2F.F16 R108, R25 ;  /* 0x00000019006c7306 */ /* 0x0000620000200c00 */
[--C-:B---3--:R-:W-:Y:S02]  /*ca80*/  SHF.R.U32.HI R24, RZ, 0x4, R35.reuse ;  /* 0x00000004ff187819 */ /* 0x108fe40000011623 */
[----:B------:R-:W-:Y:S02]  /*ca90*/  LOP3.LUT R26, R26, 0x3f, RZ, 0xc0, !PT ;  /* 0x0000003f1a1a7812 */ /* 0x000fe400078ec0ff */
[----:B------:R-:W-:Y:S02]  /*caa0*/  LOP3.LUT R24, R24, 0x3f, RZ, 0xc0, !PT ;  /* 0x0000003f18187812 */ /* 0x000fe400078ec0ff */
[----:B0-----:R-:W-:Y:S02]  /*cab0*/  SHF.R.U32.HI R25, RZ, 0xa, R35 ;  /* 0x0000000aff197819 */ /* 0x001fe40000011623 */
[----:B------:R-:W-:Y:S02]  /*cac0*/  IADD3 R55, R55, -0x20, RZ ;  /* 0xffffffe037377810 */ /* 0x000fe40007ffe0ff */
[----:B------:R-:W-:-:S02]  /*cad0*/  LOP3.LUT R25, R25, 0x3f, RZ, 0xc0, !PT ;  /* 0x0000003f19197812 */ /* 0x000fc400078ec0ff */
[----:B------:R-:W-:Y:S02]  /*cae0*/  LOP3.LUT R18, R18, 0x3f, RZ, 0xc0, !PT ;  /* 0x0000003f12127812 */ /* 0x000fe400078ec0ff */
[----:B------:R-:W-:Y:S02]  /*caf0*/  IADD3 R24, R24, -0x20, RZ ;  /* 0xffffffe018187810 */ /* 0x000fe40007ffe0ff */
[----:B------:R-:W-:Y:S02]  /*cb00*/  IADD3 R25, R25, -0x20, RZ ;  /* 0xffffffe019197810 */ /* 0x000fe40007ffe0ff */
[----:B------:R-:W-:Y:S01]  /*cb10*/  IADD3 R26, R26, -0x20, RZ ;  /* 0xffffffe01a1a7810 */ /* 0x000fe20007ffe0ff */
[----:B------:R0:W3:Y:S01]  /*cb20*/  I2F.F16 R87, R55 ;  /* 0x0000003700577306 */ /* 0x0000e20000200c00 */
[----:B------:R-:W-:Y:S02]  /*cb30*/  SHF.R.U32.HI R56, RZ, 0x16, R32 ;  /* 0x00000016ff387819 */ /* 0x000fe40000011620 */
[----:B------:R-:W-:-:S02]  /*cb40*/  IADD3 R18, R18, -0x20, RZ ;  /* 0xffffffe012127810 */ /* 0x000fc40007ffe0ff */
[----:B------:R-:W-:-:S03]  /*cb50*/  SHF.R.U32.HI R42, RZ, 0x4, R32 ;  /* 0x00000004ff2a7819 */ /* 0x000fc60000011620 */
[----:B------:R4:W1:Y:S01]  /*cb60*/  I2F.F16 R114, R24 ;  /* 0x0000001800727306 */ /* 0x0008620000200c00 */
[----:B0-----:R-:W-:Y:S02]  /*cb70*/  SHF.R.U32.HI R55, RZ, 0x16, R33 ;  /* 0x00000016ff377819 */ /* 0x001fe40000011621 */
[----:B------:R-:W-:Y:S02]  /*cb80*/  LOP3.LUT R56, R56, 0x3f, RZ, 0xc0, !PT ;  /* 0x0000003f38387812 */ /* 0x000fe400078ec0ff */
[----:B------:R-:W-:-:S03]  /*cb90*/  LOP3.LUT R55, R55, 0x3f, RZ, 0xc0, !PT ;  /* 0x0000003f37377812 */ /* 0x000fc600078ec0ff */
[----:B------:R0:W1:Y:S01]  /*cba0*/  I2F.F16 R113, R25 ;  /* 0x0000001900717306 */ /* 0x0000620000200c00 */
[----:B----4-:R-:W-:Y:S02]  /*cbb0*/  SHF.R.U32.HI R24, RZ, 0x2, R28 ;  /* 0x00000002ff187819 */ /* 0x010fe4000001161c */
[----:B------:R-:W-:-:S05]  /*cbc0*/  LOP3.LUT R42, R42, 0x3f, RZ, 0xc0, !PT ;  /* 0x0000003f2a2a7812 */ /* 0x000fca00078ec0ff */
[----:B------:R4:W1:Y:S01]  /*cbd0*/  I2F.F16 R112, R26 ;  /* 0x0000001a00707306 */ /* 0x0008620000200c00 */
[--C-:B0-----:R-:W-:Y:S02]  /*cbe0*/  SHF.R.U32.HI R25, RZ, 0x8, R28.reuse ;  /* 0x00000008ff197819 */ /* 0x101fe4000001161c */
[----:B------:R-:W-:Y:S02]  /*cbf0*/  LOP3.LUT R24, R24, 0x3f, RZ, 0xc0, !PT ;  /* 0x0000003f18187812 */ /* 0x000fe400078ec0ff */
[----:B------:R-:W-:Y:S02]  /*cc00*/  LOP3.LUT R25, R25, 0x3f, RZ, 0xc0, !PT ;  /* 0x0000003f19197812 */ /* 0x000fe400078ec0ff */
[----:B----4-:R-:W-:Y:S01]  /*cc10*/  SHF.R.U32.HI R26, RZ, 0xe, R28 ;  /* 0x0000000eff1a7819 */ /* 0x010fe2000001161c */
[----:B------:R0:W4:Y:S01]  /*cc20*/  I2F.F16 R83, R18 ;  /* 0x0000001200537306 */ /* 0x0001220000200c00 */
[----:B------:R-:W-:Y:S02]  /*cc30*/  IADD3 R56, R56, -0x20, RZ ;  /* 0xffffffe038387810 */ /* 0x000fe40007ffe0ff */
[----:B------:R-:W-:-:S02]  /*cc40*/  LOP3.LUT R26, R26, 0x3f, RZ, 0xc0, !PT ;  /* 0x0000003f1a1a7812 */ /* 0x000fc400078ec0ff */
[----:B------:R-:W-:Y:S02]  /*cc50*/  IADD3 R55, R55, -0x20, RZ ;  /* 0xffffffe037377810 */ /* 0x000fe40007ffe0ff */
[----:B------:R-:W-:Y:S01]  /*cc60*/  IADD3 R42, R42, -0x20, RZ ;  /* 0xffffffe02a2a7810 */ /* 0x000fe20007ffe0ff */
[----:B0-----:R-:W0:Y:S01]  /*cc70*/  @!P0 LDC.64 R18, c[0x0][0x248] ;  /* 0x00009200ff128b82 */ /* 0x001e220000000a00 */
[----:B------:R-:W-:Y:S02]  /*cc80*/  IADD3 R24, R24, -0x20, RZ ;  /* 0xffffffe018187810 */ /* 0x000fe40007ffe0ff */
[----:B------:R-:W-:Y:S02]  /*cc90*/  IADD3 R25, R25, -0x20, RZ ;  /* 0xffffffe019197810 */ /* 0x000fe40007ffe0ff */
[----:B------:R-:W-:Y:S01]  /*cca0*/  IADD3 R26, R26, -0x20, RZ ;  /* 0xffffffe01a1a7810 */ /* 0x000fe20007ffe0ff */
[----:B------:R2:W0:Y:S01]  /*ccb0*/  I2F.F16 R89, R42 ;  /* 0x0000002a00597306 */ /* 0x0004220000200c00 */
[----:B------:R-:W-:-:S07]  /*ccc0*/  SHF.R.U32.HI R43, RZ, 0xa, R32 ;  /* 0x0000000aff2b7819 */ /* 0x000fce0000011620 */
[----:B------:R-:W0:Y:S01]  /*ccd0*/  I2F.F16 R106, R56 ;  /* 0x00000038006a7306 */ /* 0x000e220000200c00 */
[----:B--2---:R-:W-:Y:S02]  /*cce0*/  SHF.R.U32.HI R42, RZ, 0xa, R33 ;  /* 0x0000000aff2a7819 */ /* 0x004fe40000011621 */
[----:B------:R-:W-:-:S05]  /*ccf0*/  LOP3.LUT R43, R43, 0x3f, RZ, 0xc0, !PT ;  /* 0x0000003f2b2b7812 */ /* 0x000fca00078ec0ff */
[----:B------:R-:W2:Y:S01]  /*cd00*/  I2F.F16 R111, R55 ;  /* 0x00000037006f7306 */ /* 0x000ea20000200c00 */
[----:B------:R-:W-:-:S07]  /*cd10*/  LOP3.LUT R42, R42, 0x3f, RZ, 0xc0, !PT ;  /* 0x0000003f2a2a7812 */ /* 0x000fce00078ec0ff */
[----:B------:R3:W0:Y:S01]  /*cd20*/  I2F.F16 R56, R24 ;  /* 0x0000001800387306 */ /* 0x0006220000200c00 */
[----:B------:R-:W-:-:S07]  /*cd30*/  LOP3.LUT R17, R17, 0x3f, RZ, 0xc0, !PT ;  /* 0x0000003f11117812 */ /* 0x000fce00078ec0ff */
[----:B------:R1:W0:Y:S01]  /*cd40*/  I2F.F16 R55, R25 ;  /* 0x0000001900377306 */ /* 0x0002220000200c00 */
[----:B---3--:R-:W-:-:S07]  /*cd50*/  SHF.R.U32.HI R24, RZ, 0x2, R29 ;  /* 0x00000002ff187819 */ /* 0x008fce000001161d */
[----:B------:R3:W0:Y:S01]  /*cd60*/  I2F.F16 R58, R26 ;  /* 0x0000001a003a7306 */ /* 0x0006220000200c00 */
[--C-:B-1----:R-:W-:Y:S02]  /*cd70*/  SHF.R.U32.HI R25, RZ, 0x8, R29.reuse ;  /* 0x00000008ff197819 */ /* 0x102fe4000001161d */
[----:B------:R-:W-:Y:S02]  /*cd80*/  LOP3.LUT R24, R24, 0x3f, RZ, 0xc0, !PT ;  /* 0x0000003f18187812 */ /* 0x000fe400078ec0ff */
[----:B------:R-:W-:Y:S02]  /*cd90*/  LOP3.LUT R25, R25, 0x3f, RZ, 0xc0, !PT ;  /* 0x0000003f19197812 */ /* 0x000fe400078ec0ff */
[----:B---3--:R-:W-:-:S04]  /*cda0*/  SHF.R.U32.HI R26, RZ, 0xe, R29 ;  /* 0x0000000eff1a7819 */ /* 0x008fc8000001161d */
[----:B------:R-:W-:Y:S02]  /*cdb0*/  LOP3.LUT R26, R26, 0x3f, RZ, 0xc0, !PT ;  /* 0x0000003f1a1a7812 */ /* 0x000fe400078ec0ff */
[----:B------:R-:W-:Y:S02]  /*cdc0*/  IADD3 R43, R43, -0x20, RZ ;  /* 0xffffffe02b2b7810 */ /* 0x000fe40007ffe0ff */
[----:B------:R-:W-:Y:S02]  /*cdd0*/  IADD3 R42, R42, -0x20, RZ ;  /* 0xffffffe02a2a7810 */ /* 0x000fe40007ffe0ff */
[----:B------:R-:W-:Y:S02]  /*cde0*/  IADD3 R24, R24, -0x20, RZ ;  /* 0xffffffe018187810 */ /* 0x000fe40007ffe0ff */
[----:B------:R-:W-:Y:S02]  /*cdf0*/  IADD3 R25, R25, -0x20, RZ ;  /* 0xffffffe019197810 */ /* 0x000fe40007ffe0ff */
[----:B------:R-:W-:Y:S01]  /*ce00*/  IADD3 R26, R26, -0x20, RZ ;  /* 0xffffffe01a1a7810 */ /* 0x000fe20007ffe0ff */
[----:B------:R1:W3:Y:S01]  /*ce10*/  I2F.F16 R88, R43 ;  /* 0x0000002b00587306 */ /* 0x0002e20000200c00 */
[----:B------:R-:W-:-:S02]  /*ce20*/  IADD3 R75, R17, -0x20, RZ ;  /* 0xffffffe0114b7810 */ /* 0x000fc40007ffe0ff */
[----:B------:R-:W-:-:S05]  /*ce30*/  @!P0 LEA R17, R98, 0x1, 0x1 ;  /* 0x0000000162118811 */ /* 0x000fca00078e08ff */
[----:B------:R4:W2:Y:S01]  /*ce40*/  I2F.F16 R92, R42 ;  /* 0x0000002a005c7306 */ /* 0x0008a20000200c00 */
[----:B-1----:R-:W-:Y:S01]  /*ce50*/  SHF.R.U32.HI R43, RZ, 0x10, R33 ;  /* 0x00000010ff2b7819 */ /* 0x002fe20000011621 */
[----:B0-----:R-:W-:Y:S01]  /*ce60*/  @!P0 IMAD.WIDE R18, R17, 0x2, R18 ;  /* 0x0000000211128825 */ /* 0x001fe200078e0212 */
[----:B------:R-:W-:-:S05]  /*ce70*/  SHF.R.U32.HI R17, RZ, 0x12, R27 ;  /* 0x00000012ff117819 */ /* 0x000fca000001161b */
[----:B------:R0:W1:Y:S01]  /*ce80*/  I2F.F16 R60, R24 ;  /* 0x00000018003c7306 */ /* 0x0000620000200c00 */
[----:B----4-:R-:W-:Y:S01]  /*ce90*/  SHF.R.U32.HI R42, RZ, 0x10, R34 ;  /* 0x00000010ff2a7819 */ /* 0x010fe20000011622 */
[----:B------:R4:W5:Y:S01]  /*cea0*/  @!P0 LDG.E.U16.CONSTANT R53, desc[UR8][R18.64] ;  /* 0x0000000812358981 */ /* 0x000962000c1e9500 */
[----:B------:R-:W-:-:S05]  /*ceb0*/  LOP3.LUT R43, R43, 0x3f, RZ, 0xc0, !PT ;  /* 0x0000003f2b2b7812 */ /* 0x000fca00078ec0ff */
[----:B------:R3:W1:Y:S01]  /*cec0*/  I2F.F16 R59, R25 ;  /* 0x00000019003b7306 */ /* 0x0006620000200c00 */
[----:B0-----:R-:W-:Y:S02]  /*ced0*/  SHF.R.U32.HI R24, RZ, 0x2, R30 ;  /* 0x00000002ff187819 */ /* 0x001fe4000001161e */
[----:B------:R-:W-:-:S05]  /*cee0*/  LOP3.LUT R42, R42, 0x3f, RZ, 0xc0, !PT ;  /* 0x0000003f2a2a7812 */ /* 0x000fca00078ec0ff */
[----:B------:R0:W1:Y:S01]  /*cef0*/  I2F.F16 R64, R26 ;  /* 0x0000001a00407306 */ /* 0x0000620000200c00 */
[--C-:B---3--:R-:W-:Y:S02]  /*cf00*/  SHF.R.U32.HI R25, RZ, 0x8, R30.reuse ;  /* 0x00000008ff197819 */ /* 0x108fe4000001161e */
[----:B------:R-:W-:Y:S02]  /*cf10*/  LOP3.LUT R24, R24, 0x3f, RZ, 0xc0, !PT ;  /* 0x0000003f18187812 */ /* 0x000fe400078ec0ff */
[----:B------:R-:W-:Y:S02]  /*cf20*/  LOP3.LUT R25, R25, 0x3f, RZ, 0xc0, !PT ;  /* 0x0000003f19197812 */ /* 0x000fe400078ec0ff */
[----:B0-----:R-:W-:-:S04]  /*cf30*/  SHF.R.U32.HI R26, RZ, 0xe, R30 ;  /* 0x0000000eff1a7819 */ /* 0x001fc8000001161e */
[----:B------:R-:W-:Y:S02]  /*cf40*/  LOP3.LUT R26, R26, 0x3f, RZ, 0xc0, !PT ;  /* 0x0000003f1a1a7812 */ /* 0x000fe400078ec0ff */
[----:B------:R-:W-:Y:S02]  /*cf50*/  IADD3 R43, R43, -0x20, RZ ;  /* 0xffffffe02b2b7810 */ /* 0x000fe40007ffe0ff */
[----:B------:R-:W-:Y:S02]  /*cf60*/  IADD3 R42, R42, -0x20, RZ ;  /* 0xffffffe02a2a7810 */ /* 0x000fe40007ffe0ff */
[----:B------:R-:W-:Y:S02]  /*cf70*/  LOP3.LUT R17, R17, 0x3f, RZ, 0xc0, !PT ;  /* 0x0000003f11117812 */ /* 0x000fe400078ec0ff */
[----:B------:R-:W-:Y:S02]  /*cf80*/  IADD3 R24, R24, -0x20, RZ ;  /* 0xffffffe018187810 */ /* 0x000fe40007ffe0ff */
[----:B------:R-:W-:-:S02]  /*cf90*/  IADD3 R25, R25, -0x20, RZ ;  /* 0xffffffe019197810 */ /* 0x000fc40007ffe0ff */
[----:B------:R-:W-:Y:S01]  /*cfa0*/  IADD3 R26, R26, -0x20, RZ ;  /* 0xffffffe01a1a7810 */ /* 0x000fe20007ffe0ff */
[----:B------:R0:W3:Y:S01]  /*cfb0*/  I2F.F16 R90, R43 ;  /* 0x0000002b005a7306 */ /* 0x0000e20000200c00 */
[----:B------:R-:W-:Y:S02]  /*cfc0*/  SHF.R.U32.HI R38, RZ, 0x18, R27 ;  /* 0x00000018ff267819 */ /* 0x000fe4000001161b */
[----:B------:R-:W-:Y:S02]  /*cfd0*/  IADD3 R39, R17, -0x20, RZ ;  /* 0xffffffe011277810 */ /* 0x000fe40007ffe0ff */
[----:B------:R-:W-:-:S03]  /*cfe0*/  SHF.R.U32 R27, R27, 0x1e, R35 ;  /* 0x0000001e1b1b7819 */ /* 0x000fc60000001623 */
[----:B------:R2:W1:Y:S01]  /*cff0*/  I2F.F16 R107, R42 ;  /* 0x0000002a006b7306 */ /* 0x0004620000200c00 */
[----:B0-----:R-:W-:Y:S02]  /*d000*/  SHF.R.U32.HI R43, RZ, 0x16, R34 ;  /* 0x00000016ff2b7819 */ /* 0x001fe40000011622 */
[----:B----4-:R-:W-:Y:S02]  /*d010*/  LEA.HI R19, R28, 0xffffffe0, RZ, 0x6 ;  /* 0xffffffe01c137811 */ /* 0x010fe400078f30ff */
[----:B------:R-:W-:Y:S02]  /*d020*/  LEA.HI R18, R29, 0xffffffe0, RZ, 0x6 ;  /* 0xffffffe01d127811 */ /* 0x000fe400078f30ff */
[----:B------:R-:W-:Y:S01]  /*d030*/  LEA.HI R17, R30, 0xffffffe0, RZ, 0x6 ;  /* 0xffffffe01e117811 */ /* 0x000fe200078f30ff */
[----:B------:R0:W4:Y:S01]  /*d040*/  I2F.F16 R65, R24 ;  /* 0x0000001800417306 */ /* 0x0001220000200c00 */
[----:B--2---:R-:W-:Y:S02]  /*d050*/  SHF.R.U32.HI R42, RZ, 0x16, R35 ;  /* 0x00000016ff2a7819 */ /* 0x004fe40000011623 */
[----:B------:R-:W-:-:S02]  /*d060*/  LEA.HI R54, R31, 0xffffffe0, RZ, 0x6 ;  /* 0xffffffe01f367811 */ /* 0x000fc400078f30ff */
[----:B------:R-:W-:Y:S02]  /*d070*/  SHF.R.U32 R32, R32, 0x1c, R28 ;  /* 0x0000001c20207819 */ /* 0x000fe4000000161c */
[----:B------:R-:W-:Y:S01]  /*d080*/  SHF.R.U32 R33, R33, 0x1c, R29 ;  /* 0x0000001c21217819 */ /* 0x000fe2000000161d */
[----:B------:R2:W1:Y:S01]  /*d090*/  I2F.F16 R63, R25 ;  /* 0x00000019003f7306 */ /* 0x0004620000200c00 */
[----:B------:R-:W-:Y:S02]  /*d0a0*/  SHF.R.U32 R34, R34, 0x1c, R30 ;  /* 0x0000001c22227819 */ /* 0x000fe4000000161e */
[--C-:B------:R-:W-:Y:S02]  /*d0b0*/  SHF.R.U32 R35, R35, 0x1c, R31.reuse ;  /* 0x0000001c23237819 */ /* 0x100fe4000000161f */
[----:B0-----:R-:W-:-:S03]  /*d0c0*/  SHF.R.U32.HI R24, RZ, 0x2, R31 ;  /* 0x00000002ff187819 */ /* 0x001fc6000001161f */
[----:B------:R0:W1:Y:S01]  /*d0d0*/  I2F.F16 R68, R26 ;  /* 0x0000001a00447306 */ /* 0x0000620000200c00 */
[----:B--2---:R-:W-:Y:S02]  /*d0e0*/  SHF.R.U32.HI R25, RZ, 0x8, R31 ;  /* 0x00000008ff197819 */ /* 0x004fe4000001161f */
[----:B------:R-:W-:Y:S02]  /*d0f0*/  SHF.R.U32.HI R28, RZ, 0x14, R28 ;  /* 0x00000014ff1c7819 */ /* 0x000fe4000001161c */
[----:B------:R-:W-:Y:S02]  /*d100*/  SHF.R.U32.HI R29, RZ, 0x14, R29 ;  /* 0x00000014ff1d7819 */ /* 0x000fe4000001161d */
[----:B------:R-:W-:Y:S02]  /*d110*/  SHF.R.U32.HI R30, RZ, 0x14, R30 ;  /* 0x00000014ff1e7819 */ /* 0x000fe4000001161e */
[--C-:B0-----:R-:W-:Y:S02]  /*d120*/  SHF.R.U32.HI R26, RZ, 0xe, R31.reuse ;  /* 0x0000000eff1a7819 */ /* 0x101fe4000001161f */
        /* <DEDUP_REMOVED lines=15> */
[----:B------:R-:W-:Y:S02]  /*d220*/  IADD3 R43, R43, -0x20, RZ ;  /* 0xffffffe02b2b7810 */ /* 0x000fe40007ffe0ff */
[----:B------:R-:W-:Y:S02]  /*d230*/  IADD3 R27, R27, -0x20, RZ ;  /* 0xffffffe01b1b7810 */ /* 0x000fe40007ffe0ff */
[----:B------:R-:W-:Y:S02]  /*d240*/  IADD3 R42, R42, -0x20, RZ ;  /* 0xffffffe02a2a7810 */ /* 0x000fe40007ffe0ff */
[----:B------:R-:W-:-:S02]  /*d250*/  IADD3 R28, R28, -0x20, RZ ;  /* 0xffffffe01c1c7810 */ /* 0x000fc40007ffe0ff */
[----:B------:R-:W-:Y:S02]  /*d260*/  IADD3 R29, R29, -0x20, RZ ;  /* 0xffffffe01d1d7810 */ /* 0x000fe40007ffe0ff */
[----:B------:R-:W-:Y:S02]  /*d270*/  IADD3 R34, R34, -0x20, RZ ;  /* 0xffffffe022227810 */ /* 0x000fe40007ffe0ff */
[----:B------:R-:W-:Y:S02]  /*d280*/  IADD3 R30, R30, -0x20, RZ ;  /* 0xffffffe01e1e7810 */ /* 0x000fe40007ffe0ff */
[----:B------:R-:W-:Y:S02]  /*d290*/  IADD3 R35, R35, -0x20, RZ ;  /* 0xffffffe023237810 */ /* 0x000fe40007ffe0ff */
[----:B------:R-:W-:Y:S02]  /*d2a0*/  IADD3 R24, R24, -0x20, RZ ;  /* 0xffffffe018187810 */ /* 0x000fe40007ffe0ff */
[----:B------:R-:W-:-:S02]  /*d2b0*/  IADD3 R25, R25, -0x20, RZ ;  /* 0xffffffe019197810 */ /* 0x000fc40007ffe0ff */
[----:B------:R-:W-:Y:S02]  /*d2c0*/  IADD3 R26, R26, -0x20, RZ ;  /* 0xffffffe01a1a7810 */ /* 0x000fe40007ffe0ff */
[----:B------:R-:W-:Y:S02]  /*d2d0*/  IADD3 R31, R31, -0x20, RZ ;  /* 0xffffffe01f1f7810 */ /* 0x000fe40007ffe0ff */
[----:B------:R-:W-:Y:S01]  /*d2e0*/  ISETP.NE.AND P1, PT, R100, RZ, PT ;  /* 0x000000ff6400720c */ /* 0x000fe20003f25270 */
[----:B------:R-:W0:Y:S01]  /*d2f0*/  I2F.F16 R85, R85 ;  /* 0x0000005500557306 */ /* 0x000e220000200c00 */
[----:B------:R-:W-:Y:S02]  /*d300*/  LOP3.LUT R32, R32, 0x3f, RZ, 0xc0, !PT ;  /* 0x0000003f20207812 */ /* 0x000fe400078ec0ff */
[----:B------:R-:W-:-:S05]  /*d310*/  LOP3.LUT R33, R33, 0x3f, RZ, 0xc0, !PT ;  /* 0x0000003f21217812 */ /* 0x000fca00078ec0ff */
[----:B------:R-:W2:Y:S01]  /*d320*/  I2F.F16 R78, R78 ;  /* 0x0000004e004e7306 */ /* 0x000ea20000200c00 */
        /* <DEDUP_REMOVED lines=26> */
[----:B------:R-:W-:Y:S02]  /*d4d0*/  @!P0 PRMT R93, R37, 0x7610, R93 ;  /* 0x00007610255d8816 */ /* 0x000fe4000000005d */
[----:B------:R-:W-:Y:S02]  /*d4e0*/  ISETP.NE.AND P2, PT, R101, RZ, PT ;  /* 0x000000ff6500720c */ /* 0x000fe40003f45270 */
[----:B------:R-:W-:Y:S01]  /*d4f0*/  ISETP.NE.AND P3, PT, R99, RZ, PT ;  /* 0x000000ff6300720c */ /* 0x000fe20003f65270 */
[----:B------:R-:W0:Y:S01]  /*d500*/  I2F.F16 R57, R32 ;  /* 0x0000002000397306 */ /* 0x000e220000200c00 */
[----:B------:R-:W-:Y:S02]  /*d510*/  ISETP.NE.AND P4, PT, R97, RZ, PT ;  /* 0x000000ff6100720c */ /* 0x000fe40003f85270 */
[----:B------:R-:W-:Y:S02]  /*d520*/  @!P0 PRMT R94, R94, 0x7610, R36 ;  /* 0x000076105e5e8816 */ /* 0x000fe40000000024 */
[----:B------:R-:W-:-:S03]  /*d530*/  @!P0 PRMT R93, R93, 0x7610, R37 ;  /* 0x000076105d5d8816 */ /* 0x000fc60000000025 */
[----:B------:R3:W0:Y:S02]  /*d540*/  I2F.F16 R61, R33 ;  /* 0x00000021003d7306 */ /* 0x0006240000200c00 */
[----:B---3--:R-:W-:Y:S01]  /*d550*/  IMAD.WIDE R32, R102, 0x4, R40 ;  /* 0x0000000466207825 */ /* 0x008fe200078e0228 */
[----:B-12-4-:R-:W-:Y:S06]  /*d560*/  @!P1 BRA `(.L_x_1573) ;  /* 0x0000000400289947 */ /* 0x016fec0003800000 */
[----:B------:R-:W1:Y:S01]  /*d570*/  LDS.128 R24, [UR4] ;  /* 0x00000004ff187984 */ /* 0x000e620008000c00 */
[----:B------:R-:W-:Y:S02]  /*d580*/  PRMT R35, R47, 0x5410, R46 ;  /* 0x000054102f237816 */ /* 0x000fe4000000002e */
[----:B0-----:R-:W-:Y:S01]  /*d590*/  PRMT R37, R85, 0x5410, R84 ;  /* 0x0000541055257816 */ /* 0x001fe20000000054 */
[----:B------:R-:W0:Y:S01]  /*d5a0*/  LDS.128 R28, [UR4+0x10] ;  /* 0x00001004ff1c7984 */ /* 0x000e220008000c00 */
[----:B------:R-:W-:Y:S02]  /*d5b0*/  PRMT R41, R78, 0x5410, R77 ;  /* 0x000054104e297816 */ /* 0x000fe4000000004d */
[----:B------:R-:W-:Y:S01]  /*d5c0*/  PRMT R40, R83, 0x5410, R82 ;  /* 0x0000541053287816 */ /* 0x000fe20000000052 */
[-C--:B-1----:R-:W-:Y:S01]  /*d5d0*/  HFMA2.MMA R34, R35, R24.reuse, RZ ;  /* 0x0000001823227235 */ /* 0x082fe200000000ff */
[----:B------:R-:W-:Y:S01]  /*d5e0*/  HFMA2 R35, R37, R24, RZ.H0_H0 ;  /* 0x0000001825237231 */ /* 0x000fe200000400ff */
[----:B------:R-:W-:Y:S01]  /*d5f0*/  PRMT R37, R50, 0x5410, R49 ;  /* 0x0000541032257816 */ /* 0x000fe20000000031 */
[----:B------:R-:W-:-:S02]  /*d600*/  HFMA2.MMA R36, R41, R24, RZ ;  /* 0x0000001829247235 */ /* 0x000fc400000000ff */
[----:B------:R-:W-:Y:S01]  /*d610*/  HFMA2 R35, R40, R25, R35 ;  /* 0x0000001928237231 */ /* 0x000fe20000000023 */
[----:B------:R-:W-:Y:S01]  /*d620*/  PRMT R40, R79, 0x5410, R104 ;  /* 0x000054104f287816 */ /* 0x000fe20000000068 */
[----:B------:R-:W-:Y:S01]  /*d630*/  HFMA2 R24, R37, R24, RZ.H0_H0 ;  /* 0x0000001825187231 */ /* 0x000fe200000400ff */
[----:B------:R-:W-:-:S03]  /*d640*/  PRMT R37, R45, 0x5410, R44 ;  /* 0x000054102d257816 */ /* 0x000fc6000000002c */
[----:B------:R-:W-:-:S03]  /*d650*/  HFMA2 R35, R40, R26, R35 ;  /* 0x0000001a28237231 */ /* 0x000fc60000000023 */
[----:B------:R-:W-:Y:S01]  /*d660*/  HFMA2.MMA R34, R37, R25, R34 ;  /* 0x0000001925227235 */ /* 0x000fe20000000022 */
[----:B------:R-:W-:-:S06]  /*d670*/  PRMT R37, R76, 0x5410, R75 ;  /* 0x000054104c257816 */ /* 0x000fcc000000004b */
[----:B------:R-:W-:Y:S01]  /*d680*/  HFMA2.MMA R36, R37, R25, R36 ;  /* 0x0000001925247235 */ /* 0x000fe20000000024 */
[----:B------:R-:W-:-:S05]  /*d690*/  PRMT R37, R48, 0x5410, R39 ;  /* 0x0000541030257816 */ /* 0x000fca0000000027 */
[----:B------:R-:W-:Y:S01]  /*d6a0*/  HFMA2 R24, R37, R25, R24 ;  /* 0x0000001925187231 */ /* 0x000fe20000000018 */
[----:B------:R-:W-:-:S06]  /*d6b0*/  PRMT R25, R86, 0x5410, R91 ;  /* 0x0000541056197816 */ /* 0x000fcc000000005b */
[----:B------:R-:W-:Y:S01]  /*d6c0*/  HFMA2.MMA R34, R25, R26, R34 ;  /* 0x0000001a19227235 */ /* 0x000fe20000000022 */
[----:B------:R-:W-:-:S06]  /*d6d0*/  PRMT R25, R51, 0x5410, R110 ;  /* 0x0000541033197816 */ /* 0x000fcc000000006e */
[----:B------:R-:W-:Y:S01]  /*d6e0*/  HFMA2.MMA R36, R25, R26, R36 ;  /* 0x0000001a19247235 */ /* 0x000fe20000000024 */
[----:B------:R-:W-:-:S05]  /*d6f0*/  PRMT R25, R38, 0x5410, R115 ;  /* 0x0000541026197816 */ /* 0x000fca0000000073 */
[----:B------:R-:W-:Y:S01]  /*d700*/  HFMA2 R24, R25, R26, R24 ;  /* 0x0000001a19187231 */ /* 0x000fe20000000018 */
[----:B------:R-:W-:Y:S02]  /*d710*/  PRMT R25, R89, 0x5410, R88 ;  /* 0x0000541059197816 */ /* 0x000fe40000000058 */
[----:B------:R-:W-:-:S04]  /*d720*/  PRMT R26, R105, 0x5410, R92 ;  /* 0x00005410691a7816 */ /* 0x000fc8000000005c */
[----:B------:R-:W-:Y:S01]  /*d730*/  HFMA2.MMA R34, R25, R27, R34 ;  /* 0x0000001b19227235 */ /* 0x000fe20000000022 */
[----:B------:R-:W-:Y:S01]  /*d740*/  PRMT R25, R109, 0x5410, R108 ;  /* 0x000054106d197816 */ /* 0x000fe2000000006c */
[----:B------:R-:W-:Y:S01]  /*d750*/  HFMA2 R35, R26, R27, R35 ;  /* 0x0000001b1a237231 */ /* 0x000fe20000000023 */
[----:B------:R-:W-:-:S04]  /*d760*/  PRMT R26, R90, 0x5410, R111 ;  /* 0x000054105a1a7816 */ /* 0x000fc8000000006f */
[----:B------:R-:W-:Y:S01]  /*d770*/  HFMA2.MMA R36, R25, R27, R36 ;  /* 0x0000001b19247235 */ /* 0x000fe20000000024 */
[----:B------:R-:W-:Y:S01]  /*d780*/  PRMT R25, R114, 0x5410, R113 ;  /* 0x0000541072197816 */ /* 0x000fe20000000071 */
[----:B0-----:R-:W-:Y:S01]  /*d790*/  HFMA2 R35, R26, R28, R35 ;  /* 0x0000001c1a237231 */ /* 0x001fe20000000023 */
[----:B------:R-:W-:-:S03]  /*d7a0*/  PRMT R26, R61, 0x5410, R60 ;  /* 0x000054103d1a7816 */ /* 0x000fc6000000003c */
[----:B------:R-:W-:Y:S01]  /*d7b0*/  HFMA2 R24, R25, R27, R24 ;  /* 0x0000001b19187231 */ /* 0x000fe20000000018 */
[----:B------:R-:W-:Y:S01]  /*d7c0*/  PRMT R25, R87, 0x5410, R106 ;  /* 0x0000541057197816 */ /* 0x000fe2000000006a */
[----:B------:R-:W-:Y:S01]  /*d7d0*/  HFMA2 R35, R26, R29, R35 ;  /* 0x0000001d1a237231 */ /* 0x000fe20000000023 */
[----:B------:R-:W-:-:S04]  /*d7e0*/  PRMT R26, R59, 0x5410, R64 ;  /* 0x000054103b1a7816 */ /* 0x000fc80000000040 */
[----:B------:R-:W-:Y:S01]  /*d7f0*/  HFMA2.MMA R34, R25, R28, R34 ;  /* 0x0000001c19227235 */ /* 0x000fe20000000022 */
[----:B------:R-:W-:Y:S01]  /*d800*/  PRMT R25, R107, 0x5410, R116 ;  /* 0x000054106b197816 */ /* 0x000fe20000000074 */
[----:B------:R-:W-:Y:S01]  /*d810*/  HFMA2 R35, R26, R30, R35 ;  /* 0x0000001e1a237231 */ /* 0x000fe20000000023 */
[----:B------:R-:W-:-:S04]  /*d820*/  PRMT R26, R67, 0x5410, R18 ;  /* 0x00005410431a7816 */ /* 0x000fc80000000012 */
[----:B------:R-:W-:Y:S01]  /*d830*/  HFMA2.MMA R36, R25, R28, R36 ;  /* 0x0000001c19247235 */ /* 0x000fe20000000024 */
[----:B------:R-:W-:Y:S01]  /*d840*/  PRMT R25, R112, 0x5410, R117 ;  /* 0x0000541070197816 */ /* 0x000fe20000000075 */
[----:B------:R-:W-:-:S04]  /*d850*/  HFMA2 R35, R26, R31, R35 ;  /* 0x0000001f1a237231 */ /* 0x000fc80000000023 */
[----:B------:R-:W-:Y:S01]  /*d860*/  HFMA2 R24, R25, R28, R24 ;  /* 0x0000001c19187231 */ /* 0x000fe20000000018 */
[----:B------:R-:W-:Y:S01]  /*d870*/  PRMT R25, R57, 0x5410, R56 ;  /* 0x0000541039197816 */ /* 0x000fe20000000038 */
[----:B------:R-:W-:-:S05]  /*d880*/  HADD2 R35, R35.H0_H0, R35.H1_H1 ;  /* 0x3000002323237230 */ /* 0x000fca0000000800 */
        /* <DEDUP_REMOVED lines=15> */
[----:B------:R-:W-:Y:S02]  /*d980*/  PRMT R25, R73, 0x5410, R54 ;  /* 0x0000541049197816 */ /* 0x000fe40000000036 */
[----:B------:R-:W-:-:S03]  /*d990*/  HADD2 R34, R34.H0_H0, R34.H1_H1 ;  /* 0x3000002222227230 */ /* 0x000fc60000000800 */
[----:B------:R-:W-:Y:S02]  /*d9a0*/  HFMA2 R24, R25, R31, R24 ;  /* 0x0000001f19187231 */ /* 0x000fe40000000018 */
[----:B------:R-:W-:Y:S02]  /*d9b0*/  PRMT R34, R34, 0x5410, R35 ;  /* 0x0000541022227816 */ /* 0x000fe40000000023 */
[----:B------:R-:W-:Y:S02]  /*d9c0*/  HADD2 R36, R36.H0_H0, R36.H1_H1 ;  /* 0x3000002424247230 */ /* 0x000fe40000000800 */
[----:B------:R-:W-:Y:S02]  /*d9d0*/  HADD2 R24, R24.H0_H0, R24.H1_H1 ;  /* 0x3000001818187230 */ /* 0x000fe40000000800 */
[----:B------:R-:W-:-:S03]  /*d9e0*/  HFMA2.MMA R16, R34, R94, R16 ;  /* 0x0000005e22107235 */ /* 0x000fc60000000010 */
[----:B------:R-:W-:-:S05]  /*d9f0*/  PRMT R36, R36, 0x5410, R24 ;  /* 0x0000541024247816 */ /* 0x000fca0000000018 */
[----:B------:R-:W-:-:S07]  /*da00*/  HFMA2 R15, R36, R93, R15 ;  /* 0x0000005d240f7231 */ /* 0x000fce000000000f */
.L_x_1573:
[----:B------:R-:W-:Y:S05]  /*da10*/  @!P2 BRA `(.L_x_1574) ;  /* 0x000000040028a947 */ /* 0x000fea0003800000 */
[----:B------:R-:W1:Y:S01]  /*da20*/  LDS.128 R24, [UR4+0x80] ;  /* 0x00008004ff187984 */ /* 0x000e620008000c00 */
        /* <DEDUP_REMOVED lines=73> */
.L_x_1574:
        /* <DEDUP_REMOVED lines=75> */
.L_x_1575:
        /* <DEDUP_REMOVED lines=75> */
.L_x_1576:
[----:B------:R1:W2:Y:S01]  /*e820*/  LDG.E.128.CONSTANT R28, desc[UR8][R32.64] ;  /* 0x00000008201c7981 */ /* 0x0002a2000c1e9d00 */
[----:B------:R-:W-:-:S03]  /*e830*/  IMAD.WIDE R24, R102, 0x4, R32 ;  /* 0x0000000466187825 */ /* 0x000fc600078e0220 */
[----:B------:R-:W3:Y:S04]  /*e840*/  LDS.128 R40, [UR4+0x200] ;  /* 0x00020004ff287984 */ /* 0x000ee80008000c00 */
[----:B------:R-:W4:Y:S01]  /*e850*/  LDG.E.128.CONSTANT R24, desc[UR8][R24.64] ;  /* 0x0000000818187981 */ /* 0x000f22000c1e9d00 */
[----:B------:R-:W-:Y:S02]  /*e860*/  PRMT R119, R47, 0x5410, R46 ;  /* 0x000054102f777816 */ /* 0x000fe4000000002e */
[----:B------:R-:W-:Y:S01]  /*e870*/  PRMT R118, R45, 0x5410, R44 ;  /* 0x000054102d767816 */ /* 0x000fe2000000002c */
[----:B-1----:R-:W-:Y:S04]  /*e880*/  LDS.128 R32, [UR4+0x300] ;  /* 0x00030004ff207984 */ /* 0x002fe80008000c00 */
[----:B------:R-:W1:Y:S01]  /*e890*/  LDS.128 R44, [UR4+0x280] ;  /* 0x00028004ff2c7984 */ /* 0x000e620008000c00 */
[----:B------:R-:W-:-:S02]  /*e8a0*/  PRMT R121, R78, 0x5410, R77 ;  /* 0x000054104e797816 */ /* 0x000fc4000000004d */
[----:B0-----:R-:W-:Y:S02]  /*e8b0*/  PRMT R48, R48, 0x5410, R39 ;  /* 0x0000541030307816 */ /* 0x001fe40000000027 */
[----:B------:R-:W-:Y:S02]  /*e8c0*/  PRMT R78, R76, 0x5410, R75 ;  /* 0x000054104c4e7816 */ /* 0x000fe4000000004b */
[----:B------:R-:W-:Y:S02]  /*e8d0*/  PRMT R85, R85, 0x5410, R84 ;  /* 0x0000541055557816 */ /* 0x000fe40000000054 */
[----:B------:R-:W-:Y:S02]  /*e8e0*/  PRMT R82, R83, 0x5410, R82 ;  /* 0x0000541053527816 */ /* 0x000fe40000000052 */
[----:B------:R-:W-:Y:S02]  /*e8f0*/  PRMT R123, R50, 0x5410, R49 ;  /* 0x00005410327b7816 */ /* 0x000fe40000000031 */
[----:B------:R-:W-:-:S02]  /*e900*/  PRMT R49, R86, 0x5410, R91 ;  /* 0x0000541056317816 */ /* 0x000fc4000000005b */
[----:B------:R-:W-:Y:S02]  /*e910*/  PRMT R83, R87, 0x5410, R106 ;  /* 0x0000541057537816 */ /* 0x000fe4000000006a */
[----:B------:R-:W-:Y:S01]  /*e920*/  PRMT R51, R51, 0x5410, R110 ;  /* 0x0000541033337816 */ /* 0x000fe2000000006e */
[-C--:B---3--:R-:W-:Y:S02]  /*e930*/  HFMA2.MMA R36, R119, R40.reuse, RZ ;  /* 0x0000002877247235 */ /* 0x088fe400000000ff */
[----:B------:R-:W-:Y:S01]  /*e940*/  HFMA2.MMA R39, R121, R40, RZ ;  /* 0x0000002879277235 */ /* 0x000fe200000000ff */
[----:B------:R-:W-:Y:S01]  /*e950*/  HFMA2 R37, R85, R40, RZ.H0_H0 ;  /* 0x0000002855257231 */ /* 0x000fe200000400ff */
[----:B------:R-:W-:-:S04]  /*e960*/  PRMT R87, R79, 0x5410, R104 ;  /* 0x000054104f577816 */ /* 0x000fc80000000068 */
[-C--:B------:R-:W-:Y:S02]  /*e970*/  HFMA2.MMA R36, R118, R41.reuse, R36 ;  /* 0x0000002976247235 */ /* 0x080fe40000000024 */
[----:B------:R-:W-:Y:S01]  /*e980*/  HFMA2.MMA R39, R78, R41, R39 ;  /* 0x000000294e277235 */ /* 0x000fe20000000027 */
[-C--:B------:R-:W-:Y:S01]  /*e990*/  HFMA2 R37, R82, R41.reuse, R37 ;  /* 0x0000002952257231 */ /* 0x080fe20000000025 */
[----:B------:R-:W-:Y:S01]  /*e9a0*/  PRMT R91, R107, 0x5410, R116 ;  /* 0x000054106b5b7816 */ /* 0x000fe20000000074 */
[----:B------:R-:W-:Y:S01]  /*e9b0*/  HFMA2 R40, R123, R40, RZ.H0_H0 ;  /* 0x000000287b287231 */ /* 0x000fe200000400ff */
[----:B------:R-:W-:Y:S01]  /*e9c0*/  PRMT R79, R90, 0x5410, R111 ;  /* 0x000054105a4f7816 */ /* 0x000fe2000000006f */
[-C--:B------:R-:W-:Y:S01]  /*e9d0*/  HFMA2 R111, R87, R42.reuse, R37 ;  /* 0x0000002a576f7231 */ /* 0x080fe20000000025 */
[----:B------:R-:W-:Y:S01]  /*e9e0*/  PRMT R116, R114, 0x5410, R113 ;  /* 0x0000541072747816 */ /* 0x000fe20000000071 */
[-C--:B------:R-:W-:Y:S01]  /*e9f0*/  HFMA2.MMA R113, R49, R42.reuse, R36 ;  /* 0x0000002a31717235 */ /* 0x080fe20000000024 */
[----:B------:R-:W-:Y:S01]  /*ea00*/  PRMT R117, R112, 0x5410, R117 ;  /* 0x0000541070757816 */ /* 0x000fe20000000075 */
[----:B------:R-:W-:Y:S01]  /*ea10*/  HFMA2.MMA R112, R51, R42, R39 ;  /* 0x0000002a33707235 */ /* 0x000fe20000000027 */
[----:B------:R-:W-:Y:S01]  /*ea20*/  PRMT R115, R38, 0x5410, R115 ;  /* 0x0000541026737816 */ /* 0x000fe20000000073 */
[----:B------:R-:W-:Y:S01]  /*ea30*/  HFMA2 R40, R48, R41, R40 ;  /* 0x0000002930287231 */ /* 0x000fe20000000028 */
[----:B------:R-:W0:Y:S03]  /*ea40*/  LDS.128 R36, [UR4+0x380] ;  /* 0x00038004ff247984 */ /* 0x000e260008000c00 */
[----:B------:R-:W-:Y:S01]  /*ea50*/  HFMA2 R40, R115, R42, R40 ;  /* 0x0000002a73287231 */ /* 0x000fe20000000028 */
[----:B-1----:R-:W-:-:S03]  /*ea60*/  HFMA2.MMA R42, R121, R44, RZ ;  /* 0x0000002c792a7235 */ /* 0x002fc600000000ff */
[----:B------:R-:W-:Y:S01]  /*ea70*/  HFMA2 R114, R116, R43, R40 ;  /* 0x0000002b74727231 */ /* 0x000fe20000000028 */
[----:B------:R-:W-:Y:S01]  /*ea80*/  HFMA2.MMA R40, R119, R44, RZ ;  /* 0x0000002c77287235 */ /* 0x000fe200000000ff */
[----:B-----5:R-:W-:-:S03]  /*ea90*/  LOP3.LUT R41, R20, 0x3f, RZ, 0xc0, !PT ;  /* 0x0000003f14297812 */ /* 0x020fc600078ec0ff */
[-C--:B------:R-:W-:Y:S01]  /*eaa0*/  HFMA2.MMA R42, R78, R45.reuse, R42 ;  /* 0x0000002d4e2a7235 */ /* 0x080fe2000000002a */
[----:B------:R-:W-:Y:S01]  /*eab0*/  IADD3 R75, R41, -0x20, RZ ;  /* 0xffffffe0294b7810 */ /* 0x000fe20007ffe0ff */
[----:B------:R-:W-:Y:S02]  /*eac0*/  HFMA2 R41, R85, R44, RZ.H0_H0 ;  /* 0x0000002c55297231 */ /* 0x000fe400000400ff */
[----:B------:R-:W-:Y:S01]  /*ead0*/  HFMA2.MMA R40, R118, R45, R40 ;  /* 0x0000002d76287235 */ /* 0x000fe20000000028 */
[----:B------:R-:W-:-:S03]  /*eae0*/  PRMT R84, R109, 0x5410, R108 ;  /* 0x000054106d547816 */ /* 0x000fc6000000006c */
[-C--:B------:R-:W-:Y:S01]  /*eaf0*/  HFMA2.MMA R42, R51, R46.reuse, R42 ;  /* 0x0000002e332a7235 */ /* 0x080fe2000000002a */
[----:B------:R-:W-:Y:S02]  /*eb00*/  HFMA2 R44, R123, R44, RZ.H0_H0 ;  /* 0x0000002c7b2c7231 */ /* 0x000fe400000400ff */
[-C--:B------:R-:W-:Y:S01]  /*eb10*/  HFMA2 R41, R82, R45.reuse, R41 ;  /* 0x0000002d52297231 */ /* 0x080fe20000000029 */
[----:B------:R-:W-:Y:S01]  /*eb20*/  PRMT R92, R105, 0x5410, R92 ;  /* 0x00005410695c7816 */ /* 0x000fe2000000005c */
[----:B------:R-:W-:Y:S01]  /*eb30*/  HFMA2 R45, R48, R45, R44 ;  /* 0x0000002d302d7231 */ /* 0x000fe2000000002c */
[----:B------:R-:W-:Y:S01]  /*eb40*/  HFMA2.MMA R44, R49, R46, R40 ;  /* 0x0000002e312c7235 */ /* 0x000fe20000000028 */
[----:B------:R-:W-:Y:S01]  /*eb50*/  HFMA2 R41, R87, R46, R41 ;  /* 0x0000002e57297231 */ /* 0x000fe20000000029 */
[----:B------:R-:W-:Y:S02]  /*eb60*/  HFMA2.MMA R110, R84, R47, R42 ;  /* 0x0000002f546e7235 */ /* 0x000fe4000000002a */
[----:B------:R-:W-:-:S02]  /*eb70*/  HFMA2.MMA R40, R119, R32, RZ ;  /* 0x0000002077287235 */ /* 0x000fc400000000ff */
[----:B------:R-:W-:Y:S01]  /*eb80*/  HFMA2.MMA R42, R121, R32, RZ ;  /* 0x00000020792a7235 */ /* 0x000fe200000000ff */
[----:B------:R-:W-:Y:S02]  /*eb90*/  HFMA2 R109, R92, R47, R41 ;  /* 0x0000002f5c6d7231 */ /* 0x000fe40000000029 */
[-C--:B------:R-:W-:Y:S02]  /*eba0*/  HFMA2 R41, R85, R32.reuse, RZ.H0_H0 ;  /* 0x0000002055297231 */ /* 0x080fe400000400ff */
[----:B------:R-:W-:Y:S01]  /*ebb0*/  HFMA2 R32, R123, R32, RZ.H0_H0 ;  /* 0x000000207b207231 */ /* 0x000fe200000400ff */
[-C--:B------:R-:W-:Y:S02]  /*ebc0*/  HFMA2.MMA R40, R118, R33.reuse, R40 ;  /* 0x0000002176287235 */ /* 0x080fe40000000028 */
[----:B------:R-:W-:Y:S01]  /*ebd0*/  HFMA2.MMA R42, R78, R33, R42 ;  /* 0x000000214e2a7235 */ /* 0x000fe2000000002a */
[----:B------:R-:W-:Y:S01]  /*ebe0*/  HFMA2 R32, R48, R33, R32 ;  /* 0x0000002130207231 */ /* 0x000fe20000000020 */
[----:B0-----:R-:W-:-:S02]  /*ebf0*/  HFMA2.MMA R119, R119, R36, RZ ;  /* 0x0000002477777235 */ /* 0x001fc400000000ff */
[----:B------:R-:W-:Y:S01]  /*ec00*/  HFMA2.MMA R121, R121, R36, RZ ;  /* 0x0000002479797235 */ /* 0x000fe200000000ff */
[----:B------:R-:W-:Y:S01]  /*ec10*/  HFMA2 R41, R82, R33, R41 ;  /* 0x0000002152297231 */ /* 0x000fe20000000029 */
[----:B------:R-:W-:Y:S01]  /*ec20*/  SHF.R.U32.HI R33, RZ, 0x6, R20 ;  /* 0x00000006ff217819 */ /* 0x000fe20000011614 */
[-C--:B------:R-:W-:Y:S01]  /*ec30*/  HFMA2 R107, R115, R34.reuse, R32 ;  /* 0x00000022736b7231 */ /* 0x080fe20000000020 */
[----:B------:R-:W-:Y:S01]  /*ec40*/  LOP3.LUT R32, R23, 0x3f, RZ, 0xc0, !PT ;  /* 0x0000003f17207812 */ /* 0x000fe200078ec0ff */
[-C--:B------:R-:W-:Y:S01]  /*ec50*/  HFMA2.MMA R104, R49, R34.reuse, R40 ;  /* 0x0000002231687235 */ /* 0x080fe20000000028 */
[----:B------:R-:W-:Y:S01]  /*ec60*/  HFMA2 R105, R87, R34, R41 ;  /* 0x0000002257697231 */ /* 0x000fe20000000029 */
[----:B------:R-:W-:Y:S01]  /*ec70*/  HFMA2.MMA R106, R51, R34, R42 ;  /* 0x00000022336a7235 */ /* 0x000fe2000000002a */
[-C--:B------:R-:W-:Y:S01]  /*ec80*/  HFMA2 R90, R85, R36.reuse, RZ.H0_H0 ;  /* 0x00000024555a7231 */ /* 0x080fe200000400ff */
[----:B------:R-:W-:Y:S01]  /*ec90*/  LOP3.LUT R34, R33, 0x3f, RZ, 0xc0, !PT ;  /* 0x0000003f21227812 */ /* 0x000fe200078ec0ff */
[----:B------:R-:W-:Y:S01]  /*eca0*/  HFMA2 R123, R123, R36, RZ.H0_H0 ;  /* 0x000000247b7b7231 */ /* 0x000fe200000400ff */
[----:B------:R-:W-:Y:S01]  /*ecb0*/  IADD3 R36, R32, -0x20, RZ ;  /* 0xffffffe020247810 */ /* 0x000fe20007ffe0ff */
[-C--:B------:R-:W-:Y:S01]  /*ecc0*/  HFMA2.MMA R32, R118, R37.reuse, R119 ;  /* 0x0000002576207235 */ /* 0x080fe20000000077 */
[----:B------:R-:W-:Y:S01]  /*ecd0*/  PRMT R88, R89, 0x5410, R88 ;  /* 0x0000541059587816 */ /* 0x000fe20000000058 */
[----:B------:R-:W-:Y:S01]  /*ece0*/  HFMA2.MMA R33, R78, R37, R121 ;  /* 0x000000254e217235 */ /* 0x000fe20000000079 */
[----:B------:R-:W-:Y:S01]  /*ecf0*/  IADD3 R34, R34, -0x20, RZ ;  /* 0xffffffe022227810 */ /* 0x000fe20007ffe0ff */
[----:B------:R-:W-:Y:S01]  /*ed00*/  HFMA2 R111, R92, R43, R111 ;  /* 0x0000002b5c6f7231 */ /* 0x000fe2000000006f */
[----:B------:R-:W-:-:S02]  /*ed10*/  HFMA2.MMA R112, R84, R43, R112 ;  /* 0x0000002b54707235 */ /* 0x000fc40000000070 */
[C---:B------:R-:W-:Y:S01]  /*ed20*/  HFMA2.MMA R113, R88.reuse, R43, R113 ;  /* 0x0000002b58717235 */ /* 0x040fe20000000071 */
[----:B------:R-:W-:Y:S01]  /*ed30*/  LOP3.LUT R43, R21, 0x3f, RZ, 0xc0, !PT ;  /* 0x0000003f152b7812 */ /* 0x000fe200078ec0ff */
[----:B------:R-:W-:Y:S01]  /*ed40*/  HFMA2.MMA R108, R88, R47, R44 ;  /* 0x0000002f586c7235 */ /* 0x000fe2000000002c */
[----:B------:R-:W-:Y:S01]  /*ed50*/  LOP3.LUT R44, R22, 0x3f, RZ, 0xc0, !PT ;  /* 0x0000003f162c7812 */ /* 0x000fe200078ec0ff */
[----:B------:R0:W1:Y:S01]  /*ed60*/  I2F.F16 R78, R34 ;  /* 0x00000022004e7306 */ /* 0x0000620000200c00 */
[-C--:B------:R-:W-:Y:S02]  /*ed70*/  HFMA2.MMA R32, R49, R38.reuse, R32 ;  /* 0x0000002631207235 */ /* 0x080fe40000000020 */
[----:B------:R-:W-:Y:S01]  /*ed80*/  HFMA2.MMA R33, R51, R38, R33 ;  /* 0x0000002633217235 */ /* 0x000fe20000000021 */
[-C--:B------:R-:W-:Y:S01]  /*ed90*/  HFMA2 R90, R82, R37.reuse, R90 ;  /* 0x00000025525a7231 */ /* 0x080fe2000000005a */
[----:B------:R-:W-:Y:S01]  /*eda0*/  IADD3 R43, R43, -0x20, RZ ;  /* 0xffffffe02b2b7810 */ /* 0x000fe20007ffe0ff */
[----:B------:R-:W-:Y:S01]  /*edb0*/  HFMA2 R45, R115, R46, R45 ;  /* 0x0000002e732d7231 */ /* 0x000fe2000000002d */
[----:B0-----:R-:W-:Y:S01]  /*edc0*/  SHF.R.U32.HI R34, RZ, 0x18, R20 ;  /* 0x00000018ff227819 */ /* 0x001fe20000011614 */
[----:B------:R-:W-:Y:S01]  /*edd0*/  HFMA2 R123, R48, R37, R123 ;  /* 0x00000025307b7231 */ /* 0x000fe2000000007b */
[----:B------:R-:W-:Y:S01]  /*ede0*/  IADD3 R44, R44, -0x20, RZ ;  /* 0xffffffe02c2c7810 */ /* 0x000fe20007ffe0ff */
[-C--:B------:R-:W-:Y:S01]  /*edf0*/  HFMA2 R90, R87, R38.reuse, R90 ;  /* 0x00000026575a7231 */ /* 0x080fe2000000005a */
[----:B------:R-:W-:Y:S01]  /*ee00*/  LOP3.LUT R34, R34, 0x3f, RZ, 0xc0, !PT ;  /* 0x0000003f22227812 */ /* 0x000fe200078ec0ff */
[----:B------:R-:W-:Y:S01]  /*ee10*/  HFMA2 R38, R115, R38, R123 ;  /* 0x0000002673267231 */ /* 0x000fe2000000007b */
[----:B------:R0:W3:Y:S01]  /*ee20*/  I2F.F16 R76, R43 ;  /* 0x0000002b004c7306 */ /* 0x0000e20000200c00 */
[----:B------:R-:W-:Y:S01]  /*ee30*/  HFMA2 R86, R116, R47, R45 ;  /* 0x0000002f74567231 */ /* 0x000fe2000000002d */
[-C--:B------:R-:W-:Y:S01]  /*ee40*/  HFMA2.MMA R104, R88, R35.reuse, R104 ;  /* 0x0000002358687235 */ /* 0x080fe20000000068 */
[----:B------:R-:W1:Y:S01]  /*ee50*/  LDS.128 R48, [UR4+0x310] ;  /* 0x00031004ff307984 */ /* 0x000e620008000c00 */
[C---:B------:R-:W-:Y:S01]  /*ee60*/  HFMA2.MMA R106, R84.reuse, R35, R106 ;  /* 0x00000023546a7235 */ /* 0x040fe2000000006a */
[-C--:B------:R-:W-:Y:S01]  /*ee70*/  HFMA2 R105, R92, R35.reuse, R105 ;  /* 0x000000235c697231 */ /* 0x080fe20000000069 */
[-C--:B------:R-:W-:Y:S01]  /*ee80*/  HFMA2.MMA R115, R84, R39.reuse, R33 ;  /* 0x0000002754737235 */ /* 0x080fe20000000021 */
[----:B------:R-:W-:Y:S01]  /*ee90*/  HFMA2 R107, R116, R35, R107 ;  /* 0x00000023746b7231 */ /* 0x000fe2000000006b */
[----:B------:R3:W1:Y:S01]  /*eea0*/  I2F.F16 R77, R44 ;  /* 0x0000002c004d7306 */ /* 0x0006620000200c00 */
[----:B0-----:R-:W0:Y:S01]  /*eeb0*/  LDS.128 R40, [UR4+0x210] ;  /* 0x00021004ff287984 */ /* 0x001e220008000c00 */
[----:B------:R-:W-:Y:S01]  /*eec0*/  HFMA2.MMA R88, R88, R39, R32 ;  /* 0x0000002758587235 */ /* 0x000fe20000000020 */
[----:B------:R-:W-:-:S02]  /*eed0*/  IADD3 R84, R34, -0x20, RZ ;  /* 0xffffffe022547810 */ /* 0x000fc40007ffe0ff */
[----:B------:R-:W-:Y:S04]  /*eee0*/  LDS.128 R32, [UR4+0x390] ;  /* 0x00039004ff207984 */ /* 0x000fe80008000c00 */
[----:B---3--:R-:W3:Y:S01]  /*eef0*/  LDS.128 R44, [UR4+0x290] ;  /* 0x00029004ff2c7984 */ /* 0x008ee20008000c00 */
[--C-:B------:R-:W-:Y:S02]  /*ef00*/  SHF.R.U32.HI R37, RZ, 0xc, R20.reuse ;  /* 0x0000000cff257819 */ /* 0x100fe40000011614 */
[----:B------:R-:W-:Y:S01]  /*ef10*/  SHF.R.U32.HI R82, RZ, 0x12, R20 ;  /* 0x00000012ff527819 */ /* 0x000fe20000011614 */
[-C--:B------:R-:W-:Y:S02]  /*ef20*/  HFMA2 R90, R92, R39.reuse, R90 ;  /* 0x000000275c5a7231 */ /* 0x080fe4000000005a */
[----:B------:R-:W-:Y:S01]  /*ef30*/  HFMA2 R92, R116, R39, R38 ;  /* 0x00000027745c7231 */ /* 0x000fe20000000026 */
[----:B------:R-:W-:-:S02]  /*ef40*/  PRMT R116, R62, 0x5410, R19 ;  /* 0x000054103e747816 */ /* 0x000fc40000000013 */
[----:B------:R-:W-:Y:S02]  /*ef50*/  PRMT R122, R72, 0x5410, R17 ;  /* 0x00005410487a7816 */ /* 0x000fe40000000011 */
[----:B------:R-:W-:Y:S02]  /*ef60*/  PRMT R118, R61, 0x5410, R60 ;  /* 0x000054103d767816 */ /* 0x000fe4000000003c */
[--C-:B------:R-:W-:Y:S02]  /*ef70*/  SHF.R.U32.HI R38, RZ, 0xc, R21.reuse ;  /* 0x0000000cff267819 */ /* 0x100fe40000011615 */
[----:B------:R-:W-:Y:S02]  /*ef80*/  SHF.R.U32.HI R39, RZ, 0x12, R21 ;  /* 0x00000012ff277819 */ /* 0x000fe40000011615 */
[----:B------:R-:W-:Y:S01]  /*ef90*/  @!P0 IADD3 R95, R53, R98, RZ ;  /* 0x00000062355f8210 */ /* 0x000fe20007ffe0ff */
[C---:B-1----:R-:W-:Y:S02]  /*efa0*/  HFMA2.MMA R106, R91.reuse, R48, R106 ;  /* 0x000000305b6a7235 */ /* 0x042fe4000000006a */
[----:B0-----:R-:W-:-:S02]  /*efb0*/  HFMA2.MMA R112, R91, R40, R112 ;  /* 0x000000285b707235 */ /* 0x001fc40000000070 */
[C---:B---3--:R-:W-:Y:S02]  /*efc0*/  HFMA2.MMA R110, R91.reuse, R44, R110 ;  /* 0x0000002c5b6e7235 */ /* 0x048fe4000000006e */
[----:B------:R-:W-:Y:S01]  /*efd0*/  HFMA2.MMA R91, R91, R32, R115 ;  /* 0x000000205b5b7235 */ /* 0x000fe20000000073 */
[----:B------:R-:W-:Y:S01]  /*efe0*/  SHF.R.U32.HI R115, RZ, 0x18, R23 ;  /* 0x00000018ff737819 */ /* 0x000fe20000011617 */
[----:B------:R-:W-:-:S03]  /*eff0*/  HFMA2.MMA R113, R83, R40, R113 ;  /* 0x0000002853717235 */ /* 0x000fc60000000071 */
[----:B------:R-:W-:Y:S01]  /*f000*/  LOP3.LUT R115, R115, 0x3f, RZ, 0xc0, !PT ;  /* 0x0000003f73737812 */ /* 0x000fe200078ec0ff */
[-C--:B------:R-:W-:Y:S01]  /*f010*/  HFMA2 R111, R79, R40.reuse, R111 ;  /* 0x000000284f6f7231 */ /* 0x080fe2000000006f */
[----:B------:R-:W-:Y:S01]  /*f020*/  PRMT R120, R66, 0x5410, R65 ;  /* 0x0000541042787816 */ /* 0x000fe20000000041 */
[----:B------:R-:W-:Y:S01]  /*f030*/  HFMA2 R114, R117, R40, R114 ;  /* 0x0000002875727231 */ /* 0x000fe20000000072 */
[--C-:B------:R-:W-:Y:S02]  /*f040*/  SHF.R.U32.HI R85, RZ, 0x6, R21.reuse ;  /* 0x00000006ff557819 */ /* 0x100fe40000011615 */
[----:B------:R-:W-:Y:S02]  /*f050*/  SHF.R.U32.HI R40, RZ, 0x18, R21 ;  /* 0x00000018ff287819 */ /* 0x000fe40000011615 */
[----:B------:R-:W-:Y:S02]  /*f060*/  IADD3 R53, R115, -0x20, RZ ;  /* 0xffffffe073357810 */ /* 0x000fe40007ffe0ff */
[----:B------:R-:W-:Y:S01]  /*f070*/  PRMT R125, R63, 0x5410, R68 ;  /* 0x000054103f7d7816 */ /* 0x000fe20000000044 */
[----:B------:R-:W-:Y:S01]  /*f080*/  HFMA2.MMA R104, R83, R48, R104 ;  /* 0x0000003053687235 */ /* 0x000fe20000000068 */
[----:B------:R-:W-:Y:S01]  /*f090*/  PRMT R115, R57, 0x5410, R56 ;  /* 0x0000541039737816 */ /* 0x000fe20000000038 */
[-C--:B------:R-:W-:Y:S01]  /*f0a0*/  HFMA2 R105, R79, R48.reuse, R105 ;  /* 0x000000304f697231 */ /* 0x080fe20000000069 */
[----:B------:R-:W-:Y:S01]  /*f0b0*/  LOP3.LUT R38, R38, 0x3f, RZ, 0xc0, !PT ;  /* 0x0000003f26267812 */ /* 0x000fe200078ec0ff */
[----:B------:R-:W-:Y:S01]  /*f0c0*/  HFMA2 R107, R117, R48, R107 ;  /* 0x00000030756b7231 */ /* 0x000fe2000000006b */
[----:B------:R-:W-:-:S02]  /*f0d0*/  LOP3.LUT R39, R39, 0x3f, RZ, 0xc0, !PT ;  /* 0x0000003f27277812 */ /* 0x000fc400078ec0ff */
[----:B------:R-:W-:Y:S01]  /*f0e0*/  SHF.R.U32.HI R48, RZ, 0x6, R22 ;  /* 0x00000006ff307819 */ /* 0x000fe20000011616 */
[----:B------:R-:W-:Y:S01]  /*f0f0*/  HFMA2.MMA R112, R120, R41, R112 ;  /* 0x0000002978707235 */ /* 0x000fe20000000070 */
[----:B------:R-:W-:Y:S01]  /*f100*/  LOP3.LUT R40, R40, 0x3f, RZ, 0xc0, !PT ;  /* 0x0000003f28287812 */ /* 0x000fe200078ec0ff */
[----:B------:R-:W-:Y:S01]  /*f110*/  HFMA2.MMA R108, R83, R44, R108 ;  /* 0x0000002c536c7235 */ /* 0x000fe2000000006c */
[----:B------:R-:W-:Y:S01]  /*f120*/  IADD3 R38, R38, -0x20, RZ ;  /* 0xffffffe026267810 */ /* 0x000fe20007ffe0ff */
[-C--:B------:R-:W-:Y:S01]  /*f130*/  HFMA2 R109, R79, R44.reuse, R109 ;  /* 0x0000002c4f6d7231 */ /* 0x080fe2000000006d */
[----:B------:R-:W-:Y:S01]  /*f140*/  IADD3 R39, R39, -0x20, RZ ;  /* 0xffffffe027277810 */ /* 0x000fe20007ffe0ff */
[----:B------:R-:W-:Y:S01]  /*f150*/  HFMA2.MMA R113, R115, R41, R113 ;  /* 0x0000002973717235 */ /* 0x000fe20000000071 */
[----:B------:R-:W-:Y:S01]  /*f160*/  LOP3.LUT R48, R48, 0x3f, RZ, 0xc0, !PT ;  /* 0x0000003f30307812 */ /* 0x000fe200078ec0ff */
[C---:B------:R-:W-:Y:S01]  /*f170*/  HFMA2 R44, R117.reuse, R44, R86 ;  /* 0x0000002c752c7231 */ /* 0x040fe20000000056 */
[----:B------:R-:W-:Y:S01]  /*f180*/  PRMT R123, R59, 0x5410, R64 ;  /* 0x000054103b7b7816 */ /* 0x000fe20000000040 */
[----:B------:R-:W-:Y:S01]  /*f190*/  HFMA2 R92, R117, R32, R92 ;  /* 0x00000020755c7231 */ /* 0x000fe2000000005c */
[----:B------:R-:W-:Y:S01]  /*f1a0*/  PRMT R117, R55, 0x5410, R58 ;  /* 0x0000541037757816 */ /* 0x000fe2000000003a */
[----:B------:R0:W1:Y:S01]  /*f1b0*/  I2F.F16 R86, R38 ;  /* 0x0000002600567306 */ /* 0x0000620000200c00 */
[----:B------:R-:W-:-:S02]  /*f1c0*/  IADD3 R87, R40, -0x20, RZ ;  /* 0xffffffe028577810 */ /* 0x000fc40007ffe0ff */
[----:B------:R-:W-:Y:S02]  /*f1d0*/  IADD3 R40, R48, -0x20, RZ ;  /* 0xffffffe030287810 */ /* 0x000fe40007ffe0ff */
[----:B------:R-:W-:-:S03]  /*f1e0*/  SHF.R.U32.HI R48, RZ, 0x18, R22 ;  /* 0x00000018ff307819 */ /* 0x000fc60000011616 */
[----:B------:R3:W1:Y:S01]  /*f1f0*/  I2F.F16 R89, R39 ;  /* 0x0000002700597306 */ /* 0x0006620000200c00 */
[--C-:B0-----:R-:W-:Y:S01]  /*f200*/  SHF.R.U32.HI R38, RZ, 0xc, R22.reuse ;  /* 0x0000000cff267819 */ /* 0x101fe20000011616 */
[----:B------:R-:W-:Y:S01]  /*f210*/  HFMA2.MMA R113, R117, R42, R113 ;  /* 0x0000002a75717235 */ /* 0x000fe20000000071 */
[----:B---3--:R-:W-:Y:S01]  /*f220*/  SHF.R.U32.HI R39, RZ, 0x12, R22 ;  /* 0x00000012ff277819 */ /* 0x008fe20000011616 */
[----:B------:R-:W-:Y:S01]  /*f230*/  HFMA2.MMA R88, R83, R32, R88 ;  /* 0x0000002053587235 */ /* 0x000fe20000000058 */
[----:B------:R-:W-:Y:S01]  /*f240*/  HFMA2 R90, R79, R32, R90 ;  /* 0x000000204f5a7231 */ /* 0x000fe2000000005a */
[----:B------:R-:W-:Y:S01]  /*f250*/  PRMT R126, R73, 0x5410, R54 ;  /* 0x00005410497e7816 */ /* 0x000fe20000000036 */
[----:B------:R-:W-:Y:S01]  /*f260*/  HFMA2 R111, R118, R41, R111 ;  /* 0x00000029766f7231 */ /* 0x000fe2000000006f */
[--C-:B--2---:R-:W-:Y:S02]  /*f270*/  SHF.R.U32 R20, R20, 0x1e, R28.reuse ;  /* 0x0000001e14147819 */ /* 0x104fe4000000161c */
[----:B------:R-:W-:-:S02]  /*f280*/  SHF.R.U32.HI R17, RZ, 0x16, R28 ;  /* 0x00000016ff117819 */ /* 0x000fc4000001161c */
[----:B------:R-:W-:Y:S02]  /*f290*/  LOP3.LUT R19, R20, 0x3f, RZ, 0xc0, !PT ;  /* 0x0000003f14137812 */ /* 0x000fe400078ec0ff */
[----:B------:R-:W-:Y:S02]  /*f2a0*/  PRMT R20, R67, 0x5410, R18 ;  /* 0x0000541043147816 */ /* 0x000fe40000000012 */
[--C-:B------:R-:W-:Y:S02]  /*f2b0*/  SHF.R.U32.HI R18, RZ, 0x4, R28.reuse ;  /* 0x00000004ff127819 */ /* 0x100fe4000001161c */
[--C-:B------:R-:W-:Y:S02]  /*f2c0*/  SHF.R.U32.HI R60, RZ, 0xa, R28.reuse ;  /* 0x0000000aff3c7819 */ /* 0x100fe4000001161c */
[----:B------:R-:W-:Y:S02]  /*f2d0*/  SHF.R.U32.HI R62, RZ, 0x10, R28 ;  /* 0x00000010ff3e7819 */ /* 0x000fe4000001161c */
[----:B------:R-:W-:-:S02]  /*f2e0*/  LOP3.LUT R17, R17, 0x3f, RZ, 0xc0, !PT ;  /* 0x0000003f11117812 */ /* 0x000fc400078ec0ff */
[----:B------:R-:W-:Y:S02]  /*f2f0*/  LOP3.LUT R18, R18, 0x3f, RZ, 0xc0, !PT ;  /* 0x0000003f12127812 */ /* 0x000fe400078ec0ff */
[----:B------:R-:W-:Y:S02]  /*f300*/  LOP3.LUT R61, R60, 0x3f, RZ, 0xc0, !PT ;  /* 0x0000003f3c3d7812 */ /* 0x000fe400078ec0ff */
[----:B------:R-:W-:Y:S02]  /*f310*/  LOP3.LUT R62, R62, 0x3f, RZ, 0xc0, !PT ;  /* 0x0000003f3e3e7812 */ /* 0x000fe400078ec0ff */
[----:B------:R-:W-:Y:S02]  /*f320*/  IADD3 R17, R17, -0x20, RZ ;  /* 0xffffffe011117810 */ /* 0x000fe40007ffe0ff */
[----:B------:R-:W-:Y:S02]  /*f330*/  IADD3 R18, R18, -0x20, RZ ;  /* 0xffffffe012127810 */ /* 0x000fe40007ffe0ff */
[----:B------:R-:W-:-:S02]  /*f340*/  IADD3 R63, R61, -0x20, RZ ;  /* 0xffffffe03d3f7810 */ /* 0x000fc40007ffe0ff */
[--C-:B------:R-:W-:Y:S02]  /*f350*/  SHF.R.U32 R21, R21, 0x1e, R29.reuse ;  /* 0x0000001e15157819 */ /* 0x100fe4000000161d */
[----:B------:R-:W-:Y:S01]  /*f360*/  IADD3 R61, R62, -0x20, RZ ;  /* 0xffffffe03e3d7810 */ /* 0x000fe20007ffe0ff */
[----:B------:R0:W2:Y:S01]  /*f370*/  I2F.F16 R60, R18 ;  /* 0x00000012003c7306 */ /* 0x0000a20000200c00 */
[----:B------:R-:W-:Y:S02]  /*f380*/  SHF.R.U32.HI R65, RZ, 0xa, R29 ;  /* 0x0000000aff417819 */ /* 0x000fe4000001161d */
[----:B------:R-:W-:-:S05]  /*f390*/  IADD3 R19, R19, -0x20, RZ ;  /* 0xffffffe013137810 */ /* 0x000fca0007ffe0ff */
[----:B------:R3:W1:Y:S01]  /*f3a0*/  I2F.F16 R62, R17 ;  /* 0x00000011003e7306 */ /* 0x0006620000200c00 */
[----:B0-----:R-:W-:Y:S02]  /*f3b0*/  LOP3.LUT R18, R21, 0x3f, RZ, 0xc0, !PT ;  /* 0x0000003f15127812 */ /* 0x001fe400078ec0ff */
[----:B------:R-:W-:Y:S02]  /*f3c0*/  LOP3.LUT R65, R65, 0x3f, RZ, 0xc0, !PT ;  /* 0x0000003f41417812 */ /* 0x000fe400078ec0ff */
[----:B---3--:R-:W-:-:S03]  /*f3d0*/  SHF.R.U32.HI R17, RZ, 0x10, R29 ;  /* 0x00000010ff117819 */ /* 0x008fc6000001161d */
[----:B------:R0:W3:Y:S01]  /*f3e0*/  I2F.F16 R59, R19 ;  /* 0x00000013003b7306 */ /* 0x0000e20000200c00 */
[----:B------:R-:W-:Y:S02]  /*f3f0*/  IADD3 R18, R18, -0x20, RZ ;  /* 0xffffffe012127810 */ /* 0x000fe40007ffe0ff */
[----:B------:R-:W-:Y:S02]  /*f400*/  LOP3.LUT R17, R17, 0x3f, RZ, 0xc0, !PT ;  /* 0x0000003f11117812 */ /* 0x000fe400078ec0ff */
[----:B------:R-:W-:Y:S02]  /*f410*/  IADD3 R67, R65, -0x20, RZ ;  /* 0xffffffe041437810 */ /* 0x000fe40007ffe0ff */
[----:B------:R-:W-:Y:S02]  /*f420*/  IADD3 R65, R17, -0x20, RZ ;  /* 0xffffffe011417810 */ /* 0x000fe40007ffe0ff */
[----:B0-----:R-:W-:Y:S01]  /*f430*/  SHF.R.U32.HI R19, RZ, 0x4, R29 ;  /* 0x00000004ff137819 */ /* 0x001fe2000001161d */
[----:B------:R0:W1:Y:S01]  /*f440*/  I2F.F16 R64, R18 ;  /* 0x0000001200407306 */ /* 0x0000620000200c00 */
[----:B------:R-:W-:Y:S01]  /*f450*/  SHF.R.U32 R22, R22, 0x1e, R30 ;  /* 0x0000001e16167819 */ /* 0x000fe2000000161e */
[----:B------:R-:W-:Y:S01]  /*f460*/  HFMA2.MMA R17, R125, R42, R112 ;  /* 0x0000002a7d117235 */ /* 0x000fe20000000070 */
[----:B------:R-:W-:-:S02]  /*f470*/  LOP3.LUT R19, R19, 0x3f, RZ, 0xc0, !PT ;  /* 0x0000003f13137812 */ /* 0x000fc400078ec0ff */
[----:B------:R-:W-:Y:S02]  /*f480*/  LOP3.LUT R22, R22, 0x3f, RZ, 0xc0, !PT ;  /* 0x0000003f16167812 */ /* 0x000fe400078ec0ff */
[----:B0-----:R-:W-:Y:S02]  /*f490*/  SHF.R.U32.HI R18, RZ, 0x16, R29 ;  /* 0x00000016ff127819 */ /* 0x001fe4000001161d */
[----:B------:R-:W-:Y:S02]  /*f4a0*/  PRMT R21, R71, 0x5410, R70 ;  /* 0x0000541047157816 */ /* 0x000fe40000000046 */
[----:B------:R-:W-:Y:S02]  /*f4b0*/  IADD3 R19, R19, -0x20, RZ ;  /* 0xffffffe013137810 */ /* 0x000fe40007ffe0ff */
[----:B------:R-:W-:Y:S01]  /*f4c0*/  LOP3.LUT R18, R18, 0x3f, RZ, 0xc0, !PT ;  /* 0x0000003f12127812 */ /* 0x000fe200078ec0ff */
[----:B------:R-:W-:Y:S01]  /*f4d0*/  HFMA2.MMA R17, R122, R43, R17 ;  /* 0x0000002b7a117235 */ /* 0x000fe20000000011 */
[----:B------:R-:W-:Y:S01]  /*f4e0*/  IADD3 R22, R22, -0x20, RZ ;  /* 0xffffffe016167810 */ /* 0x000fe20007ffe0ff */
[----:B------:R0:W1:Y:S01]  /*f4f0*/  I2F.F16 R54, R19 ;  /* 0x0000001300367306 */ /* 0x0000620000200c00 */
[----:B------:R-:W-:Y:S01]  /*f500*/  SHF.R.U32.HI R32, RZ, 0x6, R23 ;  /* 0x00000006ff207819 */ /* 0x000fe20000011617 */
[----:B------:R-:W-:Y:S01]  /*f510*/  HFMA2 R114, R21, R41, R114 ;  /* 0x0000002915727231 */ /* 0x000fe20000000072 */
[----:B------:R-:W-:-:S02]  /*f520*/  PRMT R124, R69, 0x5410, R74 ;  /* 0x00005410457c7816 */ /* 0x000fc4000000004a */
[----:B------:R-:W-:Y:S02]  /*f530*/  IADD3 R66, R18, -0x20, RZ ;  /* 0xffffffe012427810 */ /* 0x000fe40007ffe0ff */
[--C-:B------:R-:W-:Y:S01]  /*f540*/  SHF.R.U32.HI R18, RZ, 0x4, R30.reuse ;  /* 0x00000004ff127819 */ /* 0x100fe2000001161e */
[----:B0-----:R-:W-:Y:S01]  /*f550*/  HFMA2.MMA R19, R116, R43, R113 ;  /* 0x0000002b74137235 */ /* 0x001fe20000000071 */
[----:B------:R0:W1:Y:S01]  /*f560*/  I2F.F16 R69, R22 ;  /* 0x0000001600457306 */ /* 0x0000620000200c00 */
[----:B------:R-:W-:Y:S01]  /*f570*/  LOP3.LUT R32, R32, 0x3f, RZ, 0xc0, !PT ;  /* 0x0000003f20207812 */ /* 0x000fe200078ec0ff */
[-C--:B------:R-:W-:Y:S01]  /*f580*/  HFMA2 R111, R123, R42.reuse, R111 ;  /* 0x0000002a7b6f7231 */ /* 0x080fe2000000006f */
[----:B------:R-:W-:Y:S01]  /*f590*/  LOP3.LUT R41, R18, 0x3f, RZ, 0xc0, !PT ;  /* 0x0000003f12297812 */ /* 0x000fe200078ec0ff */
[----:B------:R-:W-:Y:S01]  /*f5a0*/  HFMA2 R114, R124, R42, R114 ;  /* 0x0000002a7c727231 */ /* 0x000fe20000000072 */
[----:B------:R-:W-:Y:S02]  /*f5b0*/  IADD3 R83, R32, -0x20, RZ ;  /* 0xffffffe020537810 */ /* 0x000fe40007ffe0ff */
[----:B0-----:R-:W-:Y:S01]  /*f5c0*/  SHF.R.U32.HI R22, RZ, 0x10, R30 ;  /* 0x00000010ff167819 */ /* 0x001fe2000001161e */
[-C--:B------:R-:W-:Y:S01]  /*f5d0*/  HFMA2 R18, R20, R43.reuse, R111 ;  /* 0x0000002b14127231 */ /* 0x080fe2000000006f */
[--C-:B------:R-:W-:Y:S01]  /*f5e0*/  SHF.R.U32.HI R79, RZ, 0xc, R23.reuse ;  /* 0x0000000cff4f7819 */ /* 0x100fe20000011617 */
[----:B------:R-:W-:Y:S01]  /*f5f0*/  HFMA2 R43, R126, R43, R114 ;  /* 0x0000002b7e2b7231 */ /* 0x000fe20000000072 */
[----:B------:R-:W-:Y:S01]  /*f600*/  LOP3.LUT R68, R22, 0x3f, RZ, 0xc0, !PT ;  /* 0x0000003f16447812 */ /* 0x000fe200078ec0ff */
[----:B------:R-:W-:Y:S01]  /*f610*/  HADD2 R22, R17.H0_H0, R17.H1_H1 ;  /* 0x3000001111167230 */ /* 0x000fe20000000800 */
[----:B------:R-:W-:-:S02]  /*f620*/  SHF.R.U32.HI R32, RZ, 0x12, R23 ;  /* 0x00000012ff207819 */ /* 0x000fc40000011617 */
[----:B------:R-:W-:Y:S01]  /*f630*/  IADD3 R41, R41, -0x20, RZ ;  /* 0xffffffe029297810 */ /* 0x000fe20007ffe0ff */
[----:B------:R-:W-:Y:S01]  /*f640*/  HADD2 R19, R19.H0_H0, R19.H1_H1 ;  /* 0x3000001313137230 */ /* 0x000fe20000000800 */
[--C-:B------:R-:W-:Y:S02]  /*f650*/  SHF.R.U32.HI R17, RZ, 0x16, R30.reuse ;  /* 0x00000016ff117819 */ /* 0x100fe4000001161e */
[----:B------:R-:W-:Y:S01]  /*f660*/  SHF.R.U32 R23, R23, 0x1e, R31 ;  /* 0x0000001e17177819 */ /* 0x000fe2000000161f */
[----:B------:R-:W-:Y:S01]  /*f670*/  HADD2 R18, R18.H0_H0, R18.H1_H1 ;  /* 0x3000001212127230 */ /* 0x000fe20000000800 */
[----:B------:R0:W1:Y:S01]  /*f680*/  I2F.F16 R71, R41 ;  /* 0x0000002900477306 */ /* 0x0000620000200c00 */
[----:B------:R-:W-:Y:S01]  /*f690*/  HADD2 R43, R43.H0_H0, R43.H1_H1 ;  /* 0x3000002b2b2b7230 */ /* 0x000fe20000000800 */
[----:B------:R-:W-:Y:S02]  /*f6a0*/  LOP3.LUT R23, R23, 0x3f, RZ, 0xc0, !PT ;  /* 0x0000003f17177812 */ /* 0x000fe400078ec0ff */
[----:B------:R-:W-:-:S02]  /*f6b0*/  SHF.R.U32.HI R42, RZ, 0xa, R30 ;  /* 0x0000000aff2a7819 */ /* 0x000fc4000001161e */
[----:B0-----:R-:W-:Y:S01]  /*f6c0*/  LOP3.LUT R41, R17, 0x3f, RZ, 0xc0, !PT ;  /* 0x0000003f11297812 */ /* 0x001fe200078ec0ff */
[-CC-:B------:R-:W-:Y:S02]  /*f6d0*/  HFMA2 R17, R19.H0_H0, R94.reuse.H0_H0, R8.reuse.H0_H0 ;  /* 0x2000005e13117231 */ /* 0x180fe40000040808 */
[----:B------:R-:W-:Y:S01]  /*f6e0*/  HFMA2 R8, R18.H0_H0, R94.H1_H1, R8.H1_H1 ;  /* 0x3000005e12087231 */ /* 0x000fe20000060808 */
[----:B------:R-:W-:Y:S01]  /*f6f0*/  IADD3 R72, R23, -0x20, RZ ;  /* 0xffffffe017487810 */ /* 0x000fe20007ffe0ff */
[-CC-:B------:R-:W-:Y:S02]  /*f700*/  HFMA2 R18, R22.H0_H0, R93.reuse.H0_H0, R7.reuse.H0_H0 ;  /* 0x2000005d16127231 */ /* 0x180fe40000040807 */
[----:B------:R-:W-:Y:S01]  /*f710*/  HFMA2 R19, R43.H0_H0, R93.H1_H1, R7.H1_H1 ;  /* 0x3000005d2b137231 */ /* 0x000fe20000060807 */
[----:B------:R-:W-:Y:S01]  /*f720*/  SHF.R.U32.HI R7, RZ, 0x4, R31 ;  /* 0x00000004ff077819 */ /* 0x000fe2000001161f */
[----:B------:R-:W-:Y:S01]  /*f730*/  HFMA2.MMA R23, R115, R45, R108 ;  /* 0x0000002d73177235 */ /* 0x000fe2000000006c */
[----:B------:R-:W-:-:S02]  /*f740*/  IADD3 R41, R41, -0x20, RZ ;  /* 0xffffffe029297810 */ /* 0x000fc40007ffe0ff */
[----:B------:R-:W-:Y:S01]  /*f750*/  LOP3.LUT R7, R7, 0x3f, RZ, 0xc0, !PT ;  /* 0x0000003f07077812 */ /* 0x000fe200078ec0ff */
[----:B------:R-:W-:Y:S01]  /*f760*/  HFMA2.MMA R110, R120, R45, R110 ;  /* 0x0000002d786e7235 */ /* 0x000fe2000000006e */
[----:B------:R-:W-:Y:S01]  /*f770*/  LOP3.LUT R42, R42, 0x3f, RZ, 0xc0, !PT ;  /* 0x0000003f2a2a7812 */ /* 0x000fe200078ec0ff */
[----:B------:R0:W1:Y:S01]  /*f780*/  I2F.F16 R73, R41 ;  /* 0x0000002900497306 */ /* 0x0000620000200c00 */
[----:B------:R-:W-:Y:S01]  /*f790*/  IADD3 R74, R7, -0x20, RZ ;  /* 0xffffffe0074a7810 */ /* 0x000fe20007ffe0ff */
[----:B------:R-:W-:Y:S01]  /*f7a0*/  HFMA2.MMA R7, R117, R46, R23 ;  /* 0x0000002e75077235 */ /* 0x000fe20000000017 */
[----:B------:R-:W-:Y:S02]  /*f7b0*/  IADD3 R42, R42, -0x20, RZ ;  /* 0xffffffe02a2a7810 */ /* 0x000fe40007ffe0ff */
[--C-:B------:R-:W-:Y:S02]  /*f7c0*/  SHF.R.U32.HI R22, RZ, 0xa, R31.reuse ;  /* 0x0000000aff167819 */ /* 0x100fe4000001161f */
[----:B0-----:R-:W-:Y:S01]  /*f7d0*/  SHF.R.U32.HI R41, RZ, 0x10, R31 ;  /* 0x00000010ff297819 */ /* 0x001fe2000001161f */
[----:B------:R0:W1:Y:S01]  /*f7e0*/  I2F.F16 R70, R42 ;  /* 0x0000002a00467306 */ /* 0x0000620000200c00 */
[----:B----4-:R-:W-:-:S02]  /*f7f0*/  SHF.R.U32 R28, R28, 0x1c, R24 ;  /* 0x0000001c1c1c7819 */ /* 0x010fc40000001618 */
[----:B------:R-:W-:Y:S01]  /*f800*/  LOP3.LUT R41, R41, 0x3f, RZ, 0xc0, !PT ;  /* 0x0000003f29297812 */ /* 0x000fe200078ec0ff */
[----:B------:R-:W-:Y:S01]  /*f810*/  HFMA2.MMA R23, R125, R46, R110 ;  /* 0x0000002e7d177235 */ /* 0x000fe2000000006e */
[----:B------:R-:W-:Y:S02]  /*f820*/  SHF.R.U32.HI R43, RZ, 0x16, R31 ;  /* 0x00000016ff2b7819 */ /* 0x000fe4000001161f */
[----:B------:R-:W-:Y:S02]  /*f830*/  IADD3 R108, R41, -0x20, RZ ;  /* 0xffffffe0296c7810 */ /* 0x000fe40007ffe0ff */
[----:B0-----:R-:W-:Y:S01]  /*f840*/  LOP3.LUT R42, R22, 0x3f, RZ, 0xc0, !PT ;  /* 0x0000003f162a7812 */ /* 0x001fe200078ec0ff */
[-C--:B------:R-:W-:Y:S01]  /*f850*/  HFMA2 R22, R118, R45.reuse, R109 ;  /* 0x0000002d76167231 */ /* 0x080fe2000000006d */
[----:B------:R-:W-:Y:S01]  /*f860*/  LOP3.LUT R41, R28, 0x3f, RZ, 0xc0, !PT ;  /* 0x0000003f1c297812 */ /* 0x000fe200078ec0ff */
[-C--:B------:R-:W-:Y:S01]  /*f870*/  HFMA2.MMA R28, R116, R47.reuse, R7 ;  /* 0x0000002f741c7235 */ /* 0x080fe20000000007 */
[----:B------:R-:W-:Y:S01]  /*f880*/  HFMA2 R44, R21, R45, R44 ;  /* 0x0000002d152c7231 */ /* 0x000fe2000000002c */
[----:B------:R-:W-:Y:S01]  /*f890*/  IADD3 R42, R42, -0x20, RZ ;  /* 0xffffffe02a2a7810 */ /* 0x000fe20007ffe0ff */
[-C--:B------:R-:W-:Y:S01]  /*f8a0*/  HFMA2 R22, R123, R46.reuse, R22 ;  /* 0x0000002e7b167231 */ /* 0x080fe20000000016 */
[----:B------:R-:W-:Y:S01]  /*f8b0*/  LOP3.LUT R43, R43, 0x3f, RZ, 0xc0, !PT ;  /* 0x0000003f2b2b7812 */ /* 0x000fe200078ec0ff */
[----:B------:R-:W-:Y:S01]  /*f8c0*/  HFMA2 R46, R124, R46, R44 ;  /* 0x0000002e7c2e7231 */ /* 0x000fe2000000002c */
[----:B------:R0:W4:Y:S01]  /*f8d0*/  I2F.F16 R109, R42 ;  /* 0x0000002a006d7306 */ /* 0x0001220000200c00 */
[----:B------:R-:W-:Y:S01]  /*f8e0*/  HFMA2.MMA R7, R122, R47, R23 ;  /* 0x0000002f7a077235 */ /* 0x000fe20000000017 */
[----:B------:R-:W-:Y:S01]  /*f8f0*/  IADD3 R111, R43, -0x20, RZ ;  /* 0xffffffe02b6f7810 */ /* 0x000fe20007ffe0ff */
[-C--:B------:R-:W-:Y:S01]  /*f900*/  HFMA2 R43, R20, R47.reuse, R22 ;  /* 0x0000002f142b7231 */ /* 0x080fe20000000016 */
[----:B------:R-:W-:Y:S01]  /*f910*/  IADD3 R41, R41, -0x20, RZ ;  /* 0xffffffe029297810 */ /* 0x000fe20007ffe0ff */
[----:B------:R-:W-:Y:S01]  /*f920*/  HFMA2 R22, R126, R47, R46 ;  /* 0x0000002f7e167231 */ /* 0x000fe2000000002e */
[----:B0-----:R-:W-:Y:S01]  /*f930*/  SHF.R.U32.HI R42, RZ, 0xe, R24 ;  /* 0x0000000eff2a7819 */ /* 0x001fe20000011618 */
[----:B------:R-:W-:-:S02]  /*f940*/  HADD2 R47, R28.H0_H0, R28.H1_H1 ;  /* 0x3000001c1c2f7230 */ /* 0x000fc40000000800 */
[----:B------:R-:W-:Y:S01]  /*f950*/  HADD2 R43, R43.H0_H0, R43.H1_H1 ;  /* 0x3000002b2b2b7230 */ /* 0x000fe20000000800 */
[----:B------:R-:W-:Y:S01]  /*f960*/  LOP3.LUT R42, R42, 0x3f, RZ, 0xc0, !PT ;  /* 0x0000003f2a2a7812 */ /* 0x000fe200078ec0ff */
[----:B------:R0:W1:Y:S01]  /*f970*/  I2F.F16 R113, R41 ;  /* 0x0000002900717306 */ /* 0x0000620000200c00 */
[----:B------:R-:W-:Y:S02]  /*f980*/  LEA.HI R58, R24, 0xffffffe0, RZ, 0x6 ;  /* 0xffffffe0183a7811 */ /* 0x000fe400078f30ff */
[--C-:B------:R-:W-:Y:S02]  /*f990*/  SHF.R.U32.HI R23, RZ, 0x2, R24.reuse ;  /* 0x00000002ff177819 */ /* 0x100fe40000011618 */
[--C-:B------:R-:W-:Y:S01]  /*f9a0*/  SHF.R.U32.HI R28, RZ, 0x8, R24.reuse ;  /* 0x00000008ff1c7819 */ /* 0x100fe20000011618 */
[-CC-:B------:R-:W-:Y:S01]  /*f9b0*/  HFMA2 R43, R43.H0_H0, R94.reuse.H1_H1, R6.reuse.H1_H1 ;  /* 0x3000005e2b2b7231 */ /* 0x180fe20000060806 */
[----:B------:R-:W-:Y:S01]  /*f9c0*/  SHF.R.U32.HI R24, RZ, 0x14, R24 ;  /* 0x00000014ff187819 */ /* 0x000fe20000011618 */
[----:B------:R-:W-:Y:S01]  /*f9d0*/  HADD2 R7, R7.H0_H0, R7.H1_H1 ;  /* 0x3000000707077230 */ /* 0x000fe20000000800 */
[----:B------:R-:W-:Y:S01]  /*f9e0*/  IADD3 R42, R42, -0x20, RZ ;  /* 0xffffffe02a2a7810 */ /* 0x000fe20007ffe0ff */
[----:B0-----:R-:W-:Y:S01]  /*f9f0*/  HFMA2 R41, R47.H0_H0, R94.H0_H0, R6.H0_H0 ;  /* 0x2000005e2f297231 */ /* 0x001fe20000040806 */
[--C-:B------:R-:W-:Y:S01]  /*fa00*/  SHF.R.U32 R29, R29, 0x1c, R25.reuse ;  /* 0x0000001c1d1d7819 */ /* 0x100fe20000001619 */
[----:B------:R-:W-:Y:S01]  /*fa10*/  HADD2 R22, R22.H0_H0, R22.H1_H1 ;  /* 0x3000001616167230 */ /* 0x000fe20000000800 */
[----:B------:R-:W-:Y:S01]  /*fa20*/  SHF.R.U32.HI R6, RZ, 0x2, R25 ;  /* 0x00000002ff067819 */ /* 0x000fe20000011619 */
[----:B------:R0:W1:Y:S01]  /*fa30*/  I2F.F16 R119, R42 ;  /* 0x0000002a00777306 */ /* 0x0000620000200c00 */
[----:B------:R-:W-:Y:S01]  /*fa40*/  LOP3.LUT R24, R24, 0x3f, RZ, 0xc0, !PT ;  /* 0x0000003f18187812 */ /* 0x000fe200078ec0ff */
[----:B------:R-:W-:Y:S01]  /*fa50*/  HFMA2 R44, R22.H0_H0, R93.H1_H1, R5.H1_H1 ;  /* 0x3000005d162c7231 */ /* 0x000fe20000060805 */
[----:B------:R-:W-:-:S02]  /*fa60*/  LOP3.LUT R29, R29, 0x3f, RZ, 0xc0, !PT ;  /* 0x0000003f1d1d7812 */ /* 0x000fc400078ec0ff */
[----:B------:R-:W-:Y:S02]  /*fa70*/  LOP3.LUT R6, R6, 0x3f, RZ, 0xc0, !PT ;  /* 0x0000003f06067812 */ /* 0x000fe400078ec0ff */
[----:B------:R-:W-:Y:S01]  /*fa80*/  IADD3 R121, R24, -0x20, RZ ;  /* 0xffffffe018797810 */ /* 0x000fe20007ffe0ff */
[----:B0-----:R-:W-:Y:S01]  /*fa90*/  HFMA2 R42, R7.H0_H0, R93.H0_H0, R5.H0_H0 ;  /* 0x2000005d072a7231 */ /* 0x001fe20000040805 */
[----:B------:R-:W-:Y:S02]  /*faa0*/  SHF.R.U32.HI R5, RZ, 0x8, R25 ;  /* 0x00000008ff057819 */ /* 0x000fe40000011619 */
[----:B------:R-:W-:Y:S02]  /*fab0*/  IADD3 R24, R29, -0x20, RZ ;  /* 0xffffffe01d187810 */ /* 0x000fe40007ffe0ff */
[----:B------:R-:W-:Y:S02]  /*fac0*/  IADD3 R29, R6, -0x20, RZ ;  /* 0xffffffe0061d7810 */ /* 0x000fe40007ffe0ff */
[----:B------:R-:W-:Y:S01]  /*fad0*/  LOP3.LUT R6, R5, 0x3f, RZ, 0xc0, !PT ;  /* 0x0000003f05067812 */ /* 0x000fe200078ec0ff */
[-C--:B------:R-:W-:Y:S01]  /*fae0*/  HFMA2.MMA R5, R115, R49.reuse, R104 ;  /* 0x0000003173057235 */ /* 0x080fe20000000068 */
[-C--:B------:R-:W-:Y:S01]  /*faf0*/  HFMA2 R105, R118, R49.reuse, R105 ;  /* 0x0000003176697231 */ /* 0x080fe20000000069 */
[----:B------:R-:W-:Y:S01]  /*fb00*/  HFMA2.MMA R106, R120, R49, R106 ;  /* 0x00000031786a7235 */ /* 0x000fe2000000006a */
[----:B------:R-:W-:Y:S01]  /*fb10*/  HFMA2 R107, R21, R49, R107 ;  /* 0x00000031156b7231 */ /* 0x000fe2000000006b */
[----:B------:R-:W-:-:S04]  /*fb20*/  IADD3 R49, R6, -0x20, RZ ;  /* 0xffffffe006317810 */ /* 0x000fc80007ffe0ff */
[-C--:B------:R-:W-:Y:S02]  /*fb30*/  HFMA2.MMA R6, R117, R50.reuse, R5 ;  /* 0x0000003275067235 */ /* 0x080fe40000000005 */
[----:B------:R-:W-:Y:S01]  /*fb40*/  HFMA2.MMA R5, R125, R50, R106 ;  /* 0x000000327d057235 */ /* 0x000fe2000000006a */
[----:B------:R-:W-:Y:S01]  /*fb50*/  SHF.R.U32.HI R7, RZ, 0xe, R25 ;  /* 0x0000000eff077819 */ /* 0x000fe20000011619 */
[----:B------:R-:W-:-:S04]  /*fb60*/  HFMA2 R105, R123, R50, R105 ;  /* 0x000000327b697231 */ /* 0x000fc80000000069 */
[-C--:B------:R-:W-:Y:S01]  /*fb70*/  HFMA2.MMA R6, R116, R51.reuse, R6 ;  /* 0x0000003374067235 */ /* 0x080fe20000000006 */
[----:B------:R-:W-:Y:S01]  /*fb80*/  LOP3.LUT R7, R7, 0x3f, RZ, 0xc0, !PT ;  /* 0x0000003f07077812 */ /* 0x000fe200078ec0ff */
[----:B------:R-:W-:Y:S01]  /*fb90*/  HFMA2 R105, R20, R51, R105 ;  /* 0x0000003314697231 */ /* 0x000fe20000000069 */
[----:B------:R-:W-:Y:S01]  /*fba0*/  HFMA2.MMA R5, R122, R51, R5 ;  /* 0x000000337a057235 */ /* 0x000fe20000000005 */
[----:B------:R-:W-:Y:S02]  /*fbb0*/  LEA.HI R55, R25, 0xffffffe0, RZ, 0x6 ;  /* 0xffffffe019377811 */ /* 0x000fe400078f30ff */
[----:B------:R-:W-:Y:S01]  /*fbc0*/  SHF.R.U32.HI R25, RZ, 0x14, R25 ;  /* 0x00000014ff197819 */ /* 0x000fe20000011619 */
[----:B------:R-:W-:Y:S01]  /*fbd0*/  HADD2 R105, R105.H0_H0, R105.H1_H1 ;  /* 0x3000006969697230 */ /* 0x000fe20000000800 */
[----:B------:R-:W-:Y:S02]  /*fbe0*/  IADD3 R104, R7, -0x20, RZ ;  /* 0xffffffe007687810 */ /* 0x000fe40007ffe0ff */
[----:B------:R-:W-:Y:S01]  /*fbf0*/  HADD2 R47, R6.H0_H0, R6.H1_H1 ;  /* 0x30000006062f7230 */ /* 0x000fe20000000800 */
[----:B------:R-:W-:-:S02]  /*fc00*/  SHF.R.U32.HI R6, RZ, 0xe, R26 ;  /* 0x0000000eff067819 */ /* 0x000fc4000001161a */
[--C-:B------:R-:W-:Y:S01]  /*fc10*/  SHF.R.U32 R7, R30, 0x1c, R26.reuse ;  /* 0x0000001c1e077819 */ /* 0x100fe2000000161a */
[-CC-:B------:R-:W-:Y:S01]  /*fc20*/  HFMA2 R45, R47.H0_H0, R94.reuse.H0_H0, R4.reuse.H0_H0 ;  /* 0x2000005e2f2d7231 */ /* 0x180fe20000040804 */
[----:B------:R-:W-:Y:S01]  /*fc30*/  LOP3.LUT R25, R25, 0x3f, RZ, 0xc0, !PT ;  /* 0x0000003f19197812 */ /* 0x000fe200078ec0ff */
[----:B------:R-:W-:Y:S01]  /*fc40*/  HFMA2 R47, R105.H0_H0, R94.H1_H1, R4.H1_H1 ;  /* 0x3000005e692f7231 */ /* 0x000fe20000060804 */
[----:B------:R-:W-:Y:S02]  /*fc50*/  LOP3.LUT R6, R6, 0x3f, RZ, 0xc0, !PT ;  /* 0x0000003f06067812 */ /* 0x000fe400078ec0ff */
[----:B------:R-:W-:Y:S02]  /*fc60*/  LOP3.LUT R7, R7, 0x3f, RZ, 0xc0, !PT ;  /* 0x0000003f07077812 */ /* 0x000fe400078ec0ff */
[----:B------:R-:W-:Y:S01]  /*fc70*/  SHF.R.U32.HI R4, RZ, 0x2, R27 ;  /* 0x00000002ff047819 */ /* 0x000fe2000001161b */
[----:B------:R-:W-:Y:S01]  /*fc80*/  HFMA2 R107, R124, R50, R107 ;  /* 0x000000327c6b7231 */ /* 0x000fe2000000006b */
[----:B------:R-:W-:Y:S01]  /*fc90*/  SHF.R.U32.HI R22, RZ, 0x2, R26 ;  /* 0x00000002ff167819 */ /* 0x000fe2000001161a */
[-C--:B------:R-:W-:Y:S01]  /*fca0*/  HFMA2.MMA R115, R115, R33.reuse, R88 ;  /* 0x0000002173737235 */ /* 0x080fe20000000058 */
[----:B------:R-:W-:Y:S01]  /*fcb0*/  IADD3 R30, R25, -0x20, RZ ;  /* 0xffffffe0191e7810 */ /* 0x000fe20007ffe0ff */
[----:B------:R-:W-:Y:S01]  /*fcc0*/  HADD2 R5, R5.H0_H0, R5.H1_H1 ;  /* 0x3000000505057230 */ /* 0x000fe20000000800 */
[----:B------:R-:W-:Y:S01]  /*fcd0*/  IADD3 R6, R6, -0x20, RZ ;  /* 0xffffffe006067810 */ /* 0x000fe20007ffe0ff */
[----:B------:R-:W-:Y:S01]  /*fce0*/  HFMA2.MMA R91, R120, R33, R91 ;  /* 0x00000021785b7235 */ /* 0x000fe2000000005b */
[----:B------:R-:W-:-:S02]  /*fcf0*/  IADD3 R25, R7, -0x20, RZ ;  /* 0xffffffe007197810 */ /* 0x000fc40007ffe0ff */
[----:B------:R-:W-:Y:S01]  /*fd00*/  LOP3.LUT R4, R4, 0x3f, RZ, 0xc0, !PT ;  /* 0x0000003f04047812 */ /* 0x000fe200078ec0ff */
[----:B------:R-:W-:Y:S01]  /*fd10*/  HFMA2 R107, R126, R51, R107 ;  /* 0x000000337e6b7231 */ /* 0x000fe2000000006b */
[----:B------:R-:W-:Y:S01]  /*fd20*/  LOP3.LUT R7, R22, 0x3f, RZ, 0xc0, !PT ;  /* 0x0000003f16077812 */ /* 0x000fe200078ec0ff */
[----:B------:R0:W0:Y:S01]  /*fd30*/  I2F.F16 R51, R6 ;  /* 0x0000000600337306 */ /* 0x0000220000200c00 */
[----:B------:R-:W-:Y:S01]  /*fd40*/  LEA.HI R57, R26, 0xffffffe0, RZ, 0x6 ;  /* 0xffffffe01a397811 */ /* 0x000fe200078f30ff */
[----:B------:R-:W-:Y:S01]  /*fd50*/  HFMA2 R46, R5.H0_H0, R93.H0_H0, R3.H0_H0 ;  /* 0x2000005d052e7231 */ /* 0x000fe20000040803 */
[--C-:B------:R-:W-:Y:S02]  /*fd60*/  SHF.R.U32.HI R22, RZ, 0x8, R26.reuse ;  /* 0x00000008ff167819 */ /* 0x100fe4000001161a */
[----:B------:R-:W-:Y:S02]  /*fd70*/  SHF.R.U32.HI R26, RZ, 0x14, R26 ;  /* 0x00000014ff1a7819 */ /* 0x000fe4000001161a */
[----:B------:R-:W-:-:S02]  /*fd80*/  SHF.R.U32 R31, R31, 0x1c, R27 ;  /* 0x0000001c1f1f7819 */ /* 0x000fc4000000161b */
[----:B------:R-:W-:Y:S02]  /*fd90*/  LEA.HI R56, R27, 0xffffffe0, RZ, 0x6 ;  /* 0xffffffe01b387811 */ /* 0x000fe400078f30ff */
[--C-:B------:R-:W-:Y:S02]  /*fda0*/  SHF.R.U32.HI R5, RZ, 0x8, R27.reuse ;  /* 0x00000008ff057819 */ /* 0x100fe4000001161b */
[----:B------:R-:W-:Y:S02]  /*fdb0*/  IADD3 R4, R4, -0x20, RZ ;  /* 0xffffffe004047810 */ /* 0x000fe40007ffe0ff */
[--C-:B0-----:R-:W-:Y:S01]  /*fdc0*/  SHF.R.U32.HI R6, RZ, 0xe, R27.reuse ;  /* 0x0000000eff067819 */ /* 0x101fe2000001161b */
[-C--:B------:R-:W-:Y:S01]  /*fdd0*/  HFMA2.MMA R115, R117, R34.reuse, R115 ;  /* 0x0000002275737235 */ /* 0x080fe20000000073 */
[----:B------:R-:W-:Y:S01]  /*fde0*/  SHF.R.U32.HI R27, RZ, 0x14, R27 ;  /* 0x00000014ff1b7819 */ /* 0x000fe2000001161b */
[-C--:B------:R-:W-:Y:S01]  /*fdf0*/  HFMA2 R90, R118, R33.reuse, R90 ;  /* 0x00000021765a7231 */ /* 0x080fe2000000005a */
[----:B------:R-:W-:Y:S01]  /*fe00*/  LOP3.LUT R37, R37, 0x3f, RZ, 0xc0, !PT ;  /* 0x0000003f25257812 */ /* 0x000fe200078ec0ff */
[----:B------:R-:W-:Y:S01]  /*fe10*/  HFMA2 R92, R21, R33, R92 ;  /* 0x00000021155c7231 */ /* 0x000fe2000000005c */
[----:B------:R-:W-:Y:S01]  /*fe20*/  LOP3.LUT R82, R82, 0x3f, RZ, 0xc0, !PT ;  /* 0x0000003f52527812 */ /* 0x000fe200078ec0ff */
[----:B------:R0:W0:Y:S01]  /*fe30*/  I2F.F16 R88, R4 ;  /* 0x0000000400587306 */ /* 0x0000220000200c00 */
[----:B------:R-:W-:Y:S01]  /*fe40*/  LOP3.LUT R85, R85, 0x3f, RZ, 0xc0, !PT ;  /* 0x0000003f55557812 */ /* 0x000fe200078ec0ff */
[----:B------:R-:W-:Y:S01]  /*fe50*/  HFMA2.MMA R91, R125, R34, R91 ;  /* 0x000000227d5b7235 */ /* 0x000fe2000000005b */
        /* <DEDUP_REMOVED lines=12> */
[----:B0-----:R-:W-:Y:S01]  /*ff20*/  LOP3.LUT R4, R27, 0x3f, RZ, 0xc0, !PT ;  /* 0x0000003f1b047812 */ /* 0x001fe200078ec0ff */
[-C--:B------:R-:W-:Y:S01]  /*ff30*/  HFMA2 R123, R123, R34.reuse, R90 ;  /* 0x000000227b7b7231 */ /* 0x080fe2000000005a */
[----:B------:R-:W-:Y:S01]  /*ff40*/  IADD3 R37, R37, -0x20, RZ ;  /* 0xffffffe025257810 */ /* 0x000fe20007ffe0ff */
[----:B------:R-:W-:Y:S01]  /*ff50*/  HFMA2 R92, R124, R34, R92 ;  /* 0x000000227c5c7231 */ /* 0x000fe2000000005c */
        /* <DEDUP_REMOVED lines=10> */
[----:B------:R-:W-:Y:S01]  /*10000*/  IADD3 R31, R31, -0x20, RZ ;  /* 0xffffffe01f1f7810 */ /* 0x000fe20007ffe0ff */
[----:B------:R-:W-:Y:S01]  /*10010*/  HFMA2.MMA R115, R116, R35, R115 ;  /* 0x0000002374737235 */ /* 0x000fe20000000073 */
[----:B------:R-:W-:Y:S02]  /*10020*/  IADD3 R23, R23, -0x20, RZ ;  /* 0xffffffe017177810 */ /* 0x000fe40007ffe0ff */
[----:B------:R-:W-:-:S02]  /*10030*/  IADD3 R7, R7, -0x20, RZ ;  /* 0xffffffe007077810 */ /* 0x000fc40007ffe0ff */
[----:B------:R-:W-:Y:S02]  /*10040*/  IADD3 R22, R22, -0x20, RZ ;  /* 0xffffffe016167810 */ /* 0x000fe40007ffe0ff */
[----:B------:R-:W-:Y:S02]  /*10050*/  IADD3 R5, R5, -0x20, RZ ;  /* 0xffffffe005057810 */ /* 0x000fe40007ffe0ff */
[----:B------:R-:W-:Y:S02]  /*10060*/  IADD3 R6, R6, -0x20, RZ ;  /* 0xffffffe006067810 */ /* 0x000fe40007ffe0ff */
[----:B------:R-:W-:Y:S01]  /*10070*/  IADD3 R4, R4, -0x20, RZ ;  /* 0xffffffe004047810 */ /* 0x000fe20007ffe0ff */
[----:B------:R0:W1:Y:S01]  /*10080*/  I2F.F16 R112, R26 ;  /* 0x0000001a00707306 */ /* 0x0000620000200c00 */
[----:B------:R-:W-:Y:S01]  /*10090*/  HFMA2 R123, R20, R35, R123 ;  /* 0x00000023147b7231 */ /* 0x000fe2000000007b */
[----:B------:R-:W-:-:S06]  /*100a0*/  HFMA2.MMA R34, R122, R35, R91 ;  /* 0x000000237a227235 */ /* 0x000fcc000000005b */
[----:B------:R-:W1:Y:S01]  /*100b0*/  I2F.F16 R75, R75 ;  /* 0x0000004b004b7306 */ /* 0x000e620000200c00 */
[----:B0-----:R-:W-:-:S07]  /*100c0*/  HFMA2 R26, R126, R35, R92 ;  /* 0x000000237e1a7231 */ /* 0x001fce000000005c */
[----:B------:R-:W0:Y:S01]  /*100d0*/  I2F.F16 R36, R36 ;  /* 0x0000002400247306 */ /* 0x000e220000200c00 */
[----:B------:R-:W-:-:S07]  /*100e0*/  HADD2 R33, R115.H0_H0, R115.H1_H1 ;  /* 0x3000007373217230 */ /* 0x000fce0000000800 */
        /* <DEDUP_REMOVED lines=27> */
[----:B------:R0:W0:Y:S08]  /*102a0*/  I2F.F16 R110, R23 ;  /* 0x00000017006e7306 */ /* 0x0000300000200c00 */
        /* <DEDUP_REMOVED lines=9> */
[----:B------:R0:W0:Y:S08]  /*10340*/  I2F.F16 R50, R22 ;  /* 0x0000001600327306 */ /* 0x0000300000200c00 */
[----:B------:R-:W0:Y:S08]  /*10350*/  I2F.F16 R31, R31 ;  /* 0x0000001f001f7306 */ /* 0x000e300000200c00 */
[----:B------:R0:W0:Y:S08]  /*10360*/  I2F.F16 R90, R5 ;  /* 0x00000005005a7306 */ /* 0x0000300000200c00 */
[----:B------:R0:W0:Y:S08]  /*10370*/  I2F.F16 R27, R6 ;  /* 0x00000006001b7306 */ /* 0x0000300000200c00 */
[----:B------:R0:W0:Y:S01]  /*10380*/  I2F.F16 R35, R4 ;  /* 0x0000000400237306 */ /* 0x0000220000200c00 */
[----:B------:R-:W-:-:S02]  /*10390*/  HADD2 R107, R107.H0_H0, R107.H1_H1 ;  /* 0x3000006b6b6b7230 */ /* 0x000fc40000000800 */
[----:B------:R-:W-:Y:S02]  /*103a0*/  HADD2 R123, R123.H0_H0, R123.H1_H1 ;  /* 0x3000007b7b7b7230 */ /* 0x000fe40000000800 */
[-C--:B------:R-:W-:Y:S02]  /*103b0*/  HFMA2 R33, R33.H0_H0, R94.reuse.H0_H0, R2.H0_H0 ;  /* 0x2000005e21217231 */ /* 0x080fe40000040802 */
[----:B------:R-:W-:Y:S02]  /*103c0*/  HFMA2 R3, R107.H0_H0, R93.H1_H1, R3.H1_H1 ;  /* 0x3000005d6b037231 */ /* 0x000fe40000060803 */
[----:B------:R-:W-:Y:S02]  /*103d0*/  HADD2 R34, R34.H0_H0, R34.H1_H1 ;  /* 0x3000002222227230 */ /* 0x000fe40000000800 */
[----:B------:R-:W-:Y:S02]  /*103e0*/  HADD2 R26, R26.H0_H0, R26.H1_H1 ;  /* 0x3000001a1a1a7230 */ /* 0x000fe40000000800 */
[----:B------:R-:W-:Y:S01]  /*103f0*/  HFMA2 R2, R123.H0_H0, R94.H1_H1, R2.H1_H1 ;  /* 0x3000005e7b027231 */ /* 0x000fe20000060802 */
[----:B-1234-:R-:W-:Y:S06]  /*10400*/  @!P1 BRA `(.L_x_1577) ;  /* 0x0000000400289947 */ /* 0x01efec0003800000 */
[----:B0-----:R-:W0:Y:S01]  /*10410*/  LDS.128 R4, [UR4+0x20] ;  /* 0x00002004ff047984 */ /* 0x001e220008000c00 */
[----:B------:R-:W-:Y:S02]  /*10420*/  PRMT R91, R75, 0x5410, R78 ;  /* 0x000054104b5b7816 */ /* 0x000fe4000000004e */
[----:B------:R-:W-:Y:S01]  /*10430*/  PRMT R105, R76, 0x5410, R85 ;  /* 0x000054104c697816 */ /* 0x000fe20000000055 */
[----:B------:R-:W1:Y:S01]  /*10440*/  LDS.128 R20, [UR4+0x30] ;  /* 0x00003004ff147984 */ /* 0x000e620008000c00 */
[----:B------:R-:W-:Y:S02]  /*10450*/  PRMT R107, R77, 0x5410, R40 ;  /* 0x000054104d6b7816 */ /* 0x000fe40000000028 */
[----:B------:R-:W-:Y:S02]  /*10460*/  PRMT R114, R37, 0x5410, R82 ;  /* 0x0000541025727816 */ /* 0x000fe40000000052 */
[----:B------:R-:W-:Y:S01]  /*10470*/  PRMT R115, R36, 0x5410, R83 ;  /* 0x0000541024737816 */ /* 0x000fe20000000053 */
[-C--:B0-----:R-:W-:Y:S01]  /*10480*/  HFMA2.MMA R91, R91, R4.reuse, RZ ;  /* 0x000000045b5b7235 */ /* 0x081fe200000000ff */
[-C--:B------:R-:W-:Y:S01]  /*10490*/  HFMA2 R92, R105, R4.reuse, RZ.H0_H0 ;  /* 0x00000004695c7231 */ /* 0x080fe200000400ff */
[----:B------:R-:W-:Y:S01]  /*104a0*/  HFMA2.MMA R105, R107, R4, RZ ;  /* 0x000000046b697235 */ /* 0x000fe200000000ff */
[----:B------:R-:W-:Y:S01]  /*104b0*/  PRMT R107, R86, 0x5410, R89 ;  /* 0x00005410566b7816 */ /* 0x000fe20000000059 */
[----:B------:R-:W-:-:S04]  /*104c0*/  HFMA2 R4, R115, R4, RZ.H0_H0 ;  /* 0x0000000473047231 */ /* 0x000fc800000400ff */
[----:B------:R-:W-:Y:S01]  /*104d0*/  HFMA2.MMA R91, R114, R5, R91 ;  /* 0x00000005725b7235 */ /* 0x000fe2000000005b */
        /* <DEDUP_REMOVED lines=8> */
[----:B------:R-:W-:Y:S01]  /*10560*/  HFMA2 R92, R5, R6, R92 ;  /* 0x00000006055c7231 */ /* 0x000fe2000000005c */
[----:B------:R-:W-:Y:S02]  /*10570*/  PRMT R114, R48, 0x5410, R69 ;  /* 0x0000541030727816 */ /* 0x000fe40000000045 */
[----:B------:R-:W-:-:S04]  /*10580*/  PRMT R5, R53, 0x5410, R72 ;  /* 0x0000541035057816 */ /* 0x000fc80000000048 */
[----:B------:R-:W-:Y:S01]  /*10590*/  HFMA2.MMA R105, R114, R6, R105 ;  /* 0x0000000672697235 */ /* 0x000fe20000000069 */
        /* <DEDUP_REMOVED lines=11> */
[----:B-1----:R-:W-:Y:S01]  /*10650*/  HFMA2.MMA R91, R6, R20, R91 ;  /* 0x00000014065b7235 */ /* 0x002fe2000000005b */
        /* <DEDUP_REMOVED lines=26> */
[----:B------:R-:W-:-:S03]  /*10800*/  PRMT R5, R35, 0x5410, R56 ;  /* 0x0000541023057816 */ /* 0x000fc60000000038 */
[----:B------:R-:W-:Y:S01]  /*10810*/  HADD2 R92, R92.H0_H0, R92.H1_H1 ;  /* 0x3000005c5c5c7230 */ /* 0x000fe20000000800 */
[----:B------:R-:W-:Y:S01]  /*10820*/  HFMA2.MMA R105, R6, R23, R105 ;  /* 0x0000001706697235 */ /* 0x000fe20000000069 */
[----:B------:R-:W-:Y:S02]  /*10830*/  HFMA2 R4, R5, R23, R4 ;  /* 0x0000001705047231 */ /* 0x000fe40000000004 */
[----:B------:R-:W-:Y:S02]  /*10840*/  HADD2 R91, R91.H0_H0, R91.H1_H1 ;  /* 0x3000005b5b5b7230 */ /* 0x000fe40000000800 */
[----:B------:R-:W-:-:S03]  /*10850*/  HADD2 R4, R4.H0_H0, R4.H1_H1 ;  /* 0x3000000404047230 */ /* 0x000fc60000000800 */
[----:B------:R-:W-:Y:S02]  /*10860*/  PRMT R91, R91, 0x5410, R92 ;  /* 0x000054105b5b7816 */ /* 0x000fe4000000005c */
[----:B------:R-:W-:-:S04]  /*10870*/  HADD2 R105, R105.H0_H0, R105.H1_H1 ;  /* 0x3000006969697230 */ /* 0x000fc80000000800 */
[----:B------:R-:W-:Y:S01]  /*10880*/  HFMA2.MMA R16, R91, R94, R16 ;  /* 0x0000005e5b107235 */ /* 0x000fe20000000010 */
[----:B------:R-:W-:-:S05]  /*10890*/  PRMT R105, R105, 0x5410, R4 ;  /* 0x0000541069697816 */ /* 0x000fca0000000004 */
[----:B------:R-:W-:-:S07]  /*108a0*/  HFMA2 R15, R105, R93, R15 ;  /* 0x0000005d690f7231 */ /* 0x000fce000000000f */
.L_x_1577:
[----:B------:R-:W-:Y:S05]  /*108b0*/  @!P2 BRA `(.L_x_1578) ;  /* 0x000000040028a947 */ /* 0x000fea0003800000 */
        /* <DEDUP_REMOVED lines=74> */
.L_x_1578:
        /* <DEDUP_REMOVED lines=75> */
.L_x_1579:
[-CC-:B------:R-:W-:Y:S02]  /*11210*/  HFMA2 R34, R34.H0_H0, R93.reuse.H0_H0, R0.reuse.H0_H0 ;  /* 0x2000005d22227231 */ /* 0x180fe40000040800 */
[----:B------:R-:W-:Y:S01]  /*11220*/  HFMA2 R0, R26.H0_H0, R93.H1_H1, R0.H1_H1 ;  /* 0x3000005d1a007231 */ /* 0x000fe20000060800 */
[----:B------:R-:W-:Y:S06]  /*11230*/  @!P4 BRA `(.L_x_1580) ;  /* 0x000000040028c947 */ /* 0x000fec0003800000 */
        /* <DEDUP_REMOVED lines=9> */
[----:B------:R-:W-:Y:S01]  /*112d0*/  PRMT R105, R37, 0x5410, R82 ;  /* 0x0000541025697816 */ /* 0x000fe20000000052 */
[----:B------:R-:W-:Y:S01]  /*112e0*/  HFMA2.MMA R92, R107, R4, RZ ;  /* 0x000000046b5c7235 */ /* 0x000fe200000000ff */
[----:B------:R-:W-:-:S02]  /*112f0*/  HFMA2 R4, R115, R4, RZ.H0_H0 ;  /* 0x0000000473047231 */ /* 0x000fc400000400ff */
[----:B------:R-:W-:Y:S01]  /*11300*/  HFMA2 R91, R114, R5, R91 ;  /* 0x00000005725b7231 */ /* 0x000fe2000000005b */
[----:B------:R-:W-:Y:S01]  /*11310*/  PRMT R114, R87, 0x5410, R64 ;  /* 0x0000541057727816 */ /* 0x000fe20000000040 */
[----:B------:R-:W-:Y:S01]  /*11320*/  HFMA2.MMA R26, R105, R5, R26 ;  /* 0x00000005691a7235 */ /* 0x000fe2000000001a */
[----:B------:R-:W-:-:S03]  /*11330*/  PRMT R105, R38, 0x5410, R39 ;  /* 0x0000541026697816 */ /* 0x000fc60000000027 */
[----:B------:R-:W-:-:S03]  /*11340*/  HFMA2 R91, R114, R6, R91 ;  /* 0x00000006725b7231 */ /* 0x000fc6000000005b */
        /* <DEDUP_REMOVED lines=17> */
[----:B-1----:R-:W-:Y:S01]  /*11460*/  HFMA2 R91, R6, R20, R91 ;  /* 0x00000014065b7231 */ /* 0x002fe2000000005b */
        /* <DEDUP_REMOVED lines=39> */
.L_x_1580:
[----:B0-----:R-:W0:Y:S01]  /*116e0*/  LDS.128 R4, [UR4+0x220] ;  /* 0x00022004ff047984 */ /* 0x001e220008000c00 */
[----:B------:R-:W-:Y:S02]  /*116f0*/  PRMT R77, R77, 0x5410, R40 ;  /* 0x000054104d4d7816 */ /* 0x000fe40000000028 */
[----:B------:R-:W-:Y:S01]  /*11700*/  PRMT R87, R87, 0x5410, R64 ;  /* 0x0000541057577816 */ /* 0x000fe20000000040 */
[----:B------:R-:W1:Y:S01]  /*11710*/  LDS.128 R20, [UR4+0x230] ;  /* 0x00023004ff147984 */ /* 0x000e620008000c00 */
[----:B------:R-:W-:Y:S02]  /*11720*/  PRMT R64, R30, 0x5410, R55 ;  /* 0x000054101e407816 */ /* 0x000fe40000000037 */
[----:B------:R-:W-:Y:S02]  /*11730*/  PRMT R38, R38, 0x5410, R39 ;  /* 0x0000541026267816 */ /* 0x000fe40000000027 */
[----:B------:R-:W-:Y:S02]  /*11740*/  PRMT R75, R75, 0x5410, R78 ;  /* 0x000054104b4b7816 */ /* 0x000fe4000000004e */
[----:B------:R-:W-:-:S02]  /*11750*/  PRMT R69, R48, 0x5410, R69 ;  /* 0x0000541030457816 */ /* 0x000fc40000000045 */
[----:B------:R-:W-:Y:S02]  /*11760*/  PRMT R119, R28, 0x5410, R119 ;  /* 0x000054101c777816 */ /* 0x000fe40000000077 */
[----:B------:R-:W-:Y:S02]  /*11770*/  PRMT R56, R35, 0x5410, R56 ;  /* 0x0000541023387816 */ /* 0x000fe40000000038 */
        /* <DEDUP_REMOVED lines=11> */
[----:B------:R-:W2:Y:S01]  /*11830*/  LDS.128 R24, [UR4+0x2a0] ;  /* 0x0002a004ff187984 */ /* 0x000ea20008000c00 */
[-C--:B0-----:R-:W-:Y:S01]  /*11840*/  HFMA2.MMA R30, R77, R4.reuse, RZ ;  /* 0x000000044d1e7235 */ /* 0x081fe200000000ff */
[-C--:B------:R-:W-:Y:S01]  /*11850*/  HFMA2 R29, R85, R4.reuse, RZ.H0_H0 ;  /* 0x00000004551d7231 */ /* 0x080fe200000400ff */
[----:B------:R-:W-:Y:S01]  /*11860*/  HFMA2.MMA R28, R75, R4, RZ ;  /* 0x000000044b1c7235 */ /* 0x000fe200000000ff */
[----:B------:R-:W-:Y:S01]  /*11870*/  HFMA2 R4, R83, R4, RZ.H0_H0 ;  /* 0x0000000453047231 */ /* 0x000fe200000400ff */
[----:B------:R-:W-:Y:S02]  /*11880*/  PRMT R88, R31, 0x5410, R88 ;  /* 0x000054101f587816 */ /* 0x000fe40000000058 */
[----:B------:R-:W-:Y:S01]  /*11890*/  PRMT R60, R60, 0x5410, R63 ;  /* 0x000054103c3c7816 */ /* 0x000fe2000000003f */
[----:B------:R-:W-:Y:S01]  /*118a0*/  HFMA2 R31, R32, R5, R4 ;  /* 0x00000005201f7231 */ /* 0x000fe20000000004 */
[-C--:B------:R-:W-:Y:S01]  /*118b0*/  HFMA2.MMA R30, R38, R5.reuse, R30 ;  /* 0x00000005261e7235 */ /* 0x080fe2000000001e */
[----:B------:R-:W-:Y:S01]  /*118c0*/  PRMT R86, R86, 0x5410, R89 ;  /* 0x0000541056567816 */ /* 0x000fe20000000059 */
[----:B------:R-:W-:Y:S01]  /*118d0*/  HFMA2.MMA R28, R82, R5, R28 ;  /* 0x00000005521c7235 */ /* 0x000fe2000000001c */
[----:B------:R-:W-:-:S02]  /*118e0*/  PRMT R51, R50, 0x5410, R51 ;  /* 0x0000541032337816 */ /* 0x000fc40000000033 */
[----:B------:R-:W-:Y:S01]  /*118f0*/  PRMT R53, R53, 0x5410, R72 ;  /* 0x0000541035357816 */ /* 0x000fe20000000048 */
[----:B------:R-:W-:Y:S01]  /*11900*/  HFMA2 R29, R86, R5, R29 ;  /* 0x00000005561d7231 */ /* 0x000fe2000000001d */
[----:B------:R-:W-:Y:S01]  /*11910*/  PRMT R74, R74, 0x5410, R109 ;  /* 0x000054104a4a7816 */ /* 0x000fe2000000006d */
[-C--:B------:R-:W-:Y:S01]  /*11920*/  HFMA2.MMA R35, R69, R6.reuse, R30 ;  /* 0x0000000645237235 */ /* 0x080fe2000000001e */
[----:B------:R-:W-:Y:S01]  /*11930*/  PRMT R112, R112, 0x5410, R57 ;  /* 0x0000541070707816 */ /* 0x000fe20000000039 */
[----:B------:R-:W-:Y:S01]  /*11940*/  HFMA2.MMA R4, R59, R6, R28 ;  /* 0x000000063b047235 */ /* 0x000fe2000000001c */
[-C--:B------:R-:W-:Y:S01]  /*11950*/  HFMA2 R5, R87, R6.reuse, R29 ;  /* 0x0000000657057231 */ /* 0x080fe2000000001d */
[----:B------:R-:W-:Y:S01]  /*11960*/  PRMT R54, R54, 0x5410, R67 ;  /* 0x0000541036367816 */ /* 0x000fe20000000043 */
[----:B------:R-:W-:Y:S01]  /*11970*/  HFMA2 R6, R53, R6, R31 ;  /* 0x0000000635067231 */ /* 0x000fe2000000001f */
[----:B------:R-:W-:Y:S01]  /*11980*/  PRMT R111, R108, 0x5410, R111 ;  /* 0x000054106c6f7816 */ /* 0x000fe2000000006f */
[----:B------:R-:W0:Y:S01]  /*11990*/  LDS.128 R28, [UR4+0x2b0] ;  /* 0x0002b004ff1c7984 */ /* 0x000e220008000c00 */
[-C--:B------:R-:W-:Y:S01]  /*119a0*/  HFMA2.MMA R35, R70, R7.reuse, R35 ;  /* 0x0000000746237235 */ /* 0x080fe20000000023 */
[-C--:B------:R-:W-:Y:S01]  /*119b0*/  HFMA2 R6, R74, R7.reuse, R6 ;  /* 0x000000074a067231 */ /* 0x080fe20000000006 */
[----:B------:R-:W-:Y:S01]  /*119c0*/  HFMA2.MMA R4, R60, R7, R4 ;  /* 0x000000073c047235 */ /* 0x000fe20000000004 */
[----:B------:R-:W-:Y:S01]  /*119d0*/  PRMT R65, R65, 0x5410, R66 ;  /* 0x0000541041417816 */ /* 0x000fe20000000042 */
[----:B------:R-:W-:Y:S01]  /*119e0*/  HFMA2 R5, R54, R7, R5 ;  /* 0x0000000736057231 */ /* 0x000fe20000000005 */
[----:B------:R-:W-:Y:S01]  /*119f0*/  PRMT R49, R49, 0x5410, R104 ;  /* 0x0000541031317816 */ /* 0x000fe20000000068 */
[-C--:B-1----:R-:W-:Y:S01]  /*11a00*/  HFMA2 R6, R111, R20.reuse, R6 ;  /* 0x000000146f067231 */ /* 0x082fe20000000006 */
[----:B------:R-:W-:Y:S01]  /*11a10*/  PRMT R110, R113, 0x5410, R110 ;  /* 0x00005410716e7816 */ /* 0x000fe2000000006e */
[-C--:B------:R-:W-:Y:S01]  /*11a20*/  HFMA2.MMA R35, R73, R20.reuse, R35 ;  /* 0x0000001449237235 */ /* 0x080fe20000000023 */
[----:B------:R-:W-:Y:S01]  /*11a30*/  HFMA2 R5, R65, R20, R5 ;  /* 0x0000001441057231 */ /* 0x000fe20000000005 */
[----:B------:R-:W-:Y:S01]  /*11a40*/  HFMA2.MMA R55, R61, R20, R4 ;  /* 0x000000143d377235 */ /* 0x000fe20000000004 */
[-C--:B------:R-:W-:Y:S01]  /*11a50*/  HFMA2 R6, R88, R21.reuse, R6 ;  /* 0x0000001558067231 */ /* 0x080fe20000000006 */
[----:B------:R-:W-:Y:S01]  /*11a60*/  PRMT R58, R121, 0x5410, R58 ;  /* 0x00005410793a7816 */ /* 0x000fe2000000003a */
[----:B------:R-:W-:Y:S01]  /*11a70*/  HFMA2 R5, R62, R21, R5 ;  /* 0x000000153e057231 */ /* 0x000fe20000000005 */
[----:B------:R-:W-:Y:S01]  /*11a80*/  IADD3 R98, R98, 0x20, RZ ;  /* 0x0000002062627810 */ /* 0x000fe20007ffe0ff */
[-C--:B------:R-:W-:Y:S01]  /*11a90*/  HFMA2 R6, R37, R22.reuse, R6 ;  /* 0x0000001625067231 */ /* 0x080fe20000000006 */
[-C--:B------:R-:W-:Y:S01]  /*11aa0*/  HFMA2.MMA R35, R106, R21.reuse, R35 ;  /* 0x000000156a237235 */ /* 0x080fe20000000023 */
[----:B------:R-:W-:Y:S01]  /*11ab0*/  HFMA2 R5, R49, R22, R5 ;  /* 0x0000001631057231 */ /* 0x000fe20000000005 */
[----:B------:R-:W-:Y:S01]  /*11ac0*/  HFMA2.MMA R55, R110, R21, R55 ;  /* 0x000000156e377235 */ /* 0x000fe20000000037 */
[-C--:B------:R-:W-:Y:S01]  /*11ad0*/  HFMA2 R6, R56, R23.reuse, R6 ;  /* 0x0000001738067231 */ /* 0x080fe20000000006 */
[C---:B------:R-:W-:Y:S01]  /*11ae0*/  ISETP.GE.AND P0, PT, R98.reuse, UR5, PT ;  /* 0x0000000562007c0c */ /* 0x040fe2000bf06270 */
[----:B------:R-:W-:Y:S01]  /*11af0*/  HFMA2 R5, R64, R23, R5 ;  /* 0x0000001740057231 */ /* 0x000fe20000000005 */
[----:B------:R-:W-:Y:S01]  /*11b00*/  ISETP.LT.AND P1, PT, R98, R103, PT ;  /* 0x000000676200720c */ /* 0x000fe20003f21270 */
[----:B------:R-:W-:Y:S01]  /*11b10*/  HADD2 R40, R6.H0_H0, R6.H1_H1 ;  /* 0x3000000606287230 */ /* 0x000fe20000000800 */
[----:B------:R-:W-:Y:S01]  /*11b20*/  HFMA2.MMA R4, R51, R22, R35 ;  /* 0x0000001633047235 */ /* 0x000fe20000000023 */
[----:B------:R-:W-:Y:S01]  /*11b30*/  HADD2 R36, R5.H0_H0, R5.H1_H1 ;  /* 0x3000000505247230 */ /* 0x000fe20000000800 */
[----:B--2---:R-:W-:Y:S01]  /*11b40*/  HFMA2.MMA R6, R77, R24, RZ ;  /* 0x000000184d067235 */ /* 0x004fe200000000ff */
[----:B------:R-:W-:Y:S01]  /*11b50*/  HFMA2 R5, R85, R24, RZ.H0_H0 ;  /* 0x0000001855057231 */ /* 0x000fe200000400ff */
[----:B------:R-:W-:Y:S01]  /*11b60*/  HFMA2.MMA R55, R119, R22, R55 ;  /* 0x0000001677377235 */ /* 0x000fe20000000037 */
[----:B------:R-:W-:-:S02]  /*11b70*/  PRMT R17, R17, 0x5410, R8 ;  /* 0x0000541011117816 */ /* 0x000fc40000000008 */
[-C--:B------:R-:W-:Y:S01]  /*11b80*/  HFMA2 R5, R86, R25.reuse, R5 ;  /* 0x0000001956057231 */ /* 0x080fe20000000005 */
[----:B------:R-:W-:Y:S01]  /*11b90*/  HFMA2.MMA R4, R112, R23, R4 ;  /* 0x0000001770047235 */ /* 0x000fe20000000004 */
[----:B------:R-:W-:Y:S01]  /*11ba0*/  PRMT R41, R41, 0x5410, R43 ;  /* 0x0000541029297816 */ /* 0x000fe2000000002b */
[----:B------:R-:W-:Y:S01]  /*11bb0*/  HFMA2.MMA R6, R38, R25, R6 ;  /* 0x0000001926067235 */ /* 0x000fe20000000006 */
[----:B------:R-:W-:Y:S01]  /*11bc0*/  PRMT R45, R45, 0x5410, R47 ;  /* 0x000054102d2d7816 */ /* 0x000fe2000000002f */
[----:B------:R-:W-:Y:S01]  /*11bd0*/  HFMA2.MMA R35, R58, R23, R55 ;  /* 0x000000173a237235 */ /* 0x000fe20000000037 */
[----:B------:R-:W-:Y:S01]  /*11be0*/  PRMT R46, R46, 0x5410, R3 ;  /* 0x000054102e2e7816 */ /* 0x000fe20000000003 */
[----:B------:R-:W1:Y:S01]  /*11bf0*/  LDS.128 R20, [UR4+0x320] ;  /* 0x00032004ff147984 */ /* 0x000e620008000c00 */
[----:B------:R-:W-:Y:S02]  /*11c00*/  PRMT R33, R33, 0x5410, R2 ;  /* 0x0000541021217816 */ /* 0x000fe40000000002 */
[----:B------:R-:W-:Y:S01]  /*11c10*/  PRMT R18, R18, 0x5410, R19 ;  /* 0x0000541012127816 */ /* 0x000fe20000000013 */
[----:B------:R-:W-:Y:S01]  /*11c20*/  HADD2 R39, R4.H0_H0, R4.H1_H1 ;  /* 0x3000000404277230 */ /* 0x000fe20000000800 */
[----:B------:R-:W-:Y:S01]  /*11c30*/  HFMA2.MMA R4, R75, R24, RZ ;  /* 0x000000184b047235 */ /* 0x000fe200000000ff */
[----:B------:R-:W-:Y:S01]  /*11c40*/  HFMA2 R24, R83, R24, RZ.H0_H0 ;  /* 0x0000001853187231 */ /* 0x000fe200000400ff */
[----:B------:R-:W-:Y:S01]  /*11c50*/  HFMA2.MMA R48, R69, R26, R6 ;  /* 0x0000001a45307235 */ /* 0x000fe20000000006 */
[----:B------:R-:W-:Y:S01]  /*11c60*/  HADD2 R35, R35.H0_H0, R35.H1_H1 ;  /* 0x3000002323237230 */ /* 0x000fe20000000800 */
[----:B------:R-:W-:Y:S01]  /*11c70*/  PRMT R42, R42, 0x5410, R44 ;  /* 0x000054102a2a7816 */ /* 0x000fe2000000002c */
[----:B------:R-:W-:Y:S01]  /*11c80*/  HFMA2 R7, R32, R25, R24 ;  /* 0x0000001920077231 */ /* 0x000fe20000000018 */
[----:B------:R-:W-:-:S02]  /*11c90*/  PRMT R34, R34, 0x5410, R0 ;  /* 0x0000541022227816 */ /* 0x000fc40000000000 */
[----:B------:R-:W-:Y:S01]  /*11ca0*/  HFMA2.MMA R4, R82, R25, R4 ;  /* 0x0000001952047235 */ /* 0x000fe20000000004 */
[-C--:B------:R-:W-:Y:S01]  /*11cb0*/  HFMA2 R25, R87, R26.reuse, R5 ;  /* 0x0000001a57197231 */ /* 0x080fe20000000005 */
[----:B------:R-:W-:Y:S01]  /*11cc0*/  HFMA2.MMA R48, R70, R27, R48 ;  /* 0x0000001b46307235 */ /* 0x000fe20000000030 */
[----:B------:R-:W-:Y:S02]  /*11cd0*/  PRMT R35, R35, 0x5410, R36 ;  /* 0x0000541023237816 */ /* 0x000fe40000000024 */
[-C--:B------:R-:W-:Y:S01]  /*11ce0*/  HFMA2 R25, R54, R27.reuse, R25 ;  /* 0x0000001b36197231 */ /* 0x080fe20000000019 */
[----:B------:R-:W-:Y:S02]  /*11cf0*/  PRMT R39, R39, 0x5410, R40 ;  /* 0x0000541027277816 */ /* 0x000fe40000000028 */
[----:B------:R-:W-:Y:S01]  /*11d00*/  HFMA2.MMA R24, R59, R26, R4 ;  /* 0x0000001a3b187235 */ /* 0x000fe20000000004 */
[----:B------:R-:W-:Y:S01]  /*11d10*/  HFMA2 R26, R53, R26, R7 ;  /* 0x0000001a351a7231 */ /* 0x000fe20000000007 */
[----:B0-----:R-:W-:Y:S01]  /*11d20*/  HFMA2.MMA R48, R73, R28, R48 ;  /* 0x0000001c49307235 */ /* 0x001fe20000000030 */
[-C--:B------:R-:W-:Y:S01]  /*11d30*/  HFMA2 R25, R65, R28.reuse, R25 ;  /* 0x0000001c41197231 */ /* 0x080fe20000000019 */
[----:B------:R-:W-:Y:S01]  /*11d40*/  LDS.128 R4, [UR4+0x330] ;  /* 0x00033004ff047984 */ /* 0x000fe20008000c00 */
[----:B------:R-:W-:Y:S01]  /*11d50*/  HFMA2 R26, R74, R27, R26 ;  /* 0x0000001b4a1a7231 */ /* 0x000fe2000000001a */
[----:B------:R-:W-:Y:S01]  /*11d60*/  HFMA2.MMA R8, R35, R94, R17 ;  /* 0x0000005e23087235 */ /* 0x000fe20000000011 */
[----:B------:R-:W-:Y:S01]  /*11d70*/  HFMA2 R25, R62, R29, R25 ;  /* 0x0000001d3e197231 */ /* 0x000fe20000000019 */
[----:B------:R-:W-:Y:S01]  /*11d80*/  HFMA2.MMA R24, R60, R27, R24 ;  /* 0x0000001b3c187235 */ /* 0x000fe20000000018 */
[----:B------:R-:W-:Y:S01]  /*11d90*/  HFMA2 R26, R111, R28, R26 ;  /* 0x0000001c6f1a7231 */ /* 0x000fe2000000001a */
[----:B------:R-:W-:Y:S01]  /*11da0*/  HFMA2.MMA R48, R106, R29, R48 ;  /* 0x0000001d6a307235 */ /* 0x000fe20000000030 */
[----:B------:R-:W-:-:S02]  /*11db0*/  HFMA2 R25, R49, R30, R25 ;  /* 0x0000001e31197231 */ /* 0x000fc40000000019 */
[----:B------:R-:W-:Y:S02]  /*11dc0*/  IMAD R17, R52, 0x18, RZ ;  /* 0x0000001834117824 */ /* 0x000fe400078e02ff */
[----:B------:R-:W-:Y:S02]  /*11dd0*/  HFMA2 R26, R88, R29, R26 ;  /* 0x0000001d581a7231 */ /* 0x000fe4000000001a */
[-C--:B------:R-:W-:Y:S01]  /*11de0*/  HFMA2 R25, R64, R31.reuse, R25 ;  /* 0x0000001f40197231 */ /* 0x080fe20000000019 */
[----:B------:R-:W-:Y:S01]  /*11df0*/  HFMA2.MMA R55, R61, R28, R24 ;  /* 0x0000001c3d377235 */ /* 0x000fe20000000018 */
[----:B------:R-:W-:Y:S01]  /*11e00*/  HFMA2 R28, R37, R30, R26 ;  /* 0x0000001e251c7231 */ /* 0x000fe2000000001a */
[----:B------:R-:W-:Y:S01]  /*11e10*/  HFMA2.MMA R48, R51, R30, R48 ;  /* 0x0000001e33307235 */ /* 0x000fe20000000030 */
[----:B------:R-:W-:Y:S02]  /*11e20*/  HADD2 R50, R25.H0_H0, R25.H1_H1 ;  /* 0x3000001919327230 */ /* 0x000fe40000000800 */
[----:B------:R-:W0:Y:S01]  /*11e30*/  LDS.128 R24, [UR4+0x3a0] ;  /* 0x0003a004ff187984 */ /* 0x000e220008000c00 */
[----:B------:R-:W-:-:S02]  /*11e40*/  HFMA2 R28, R56, R31, R28 ;  /* 0x0000001f381c7231 */ /* 0x000fc4000000001c */
[----:B------:R-:W-:Y:S02]  /*11e50*/  HFMA2.MMA R55, R110, R29, R55 ;  /* 0x0000001d6e377235 */ /* 0x000fe40000000037 */
[----:B------:R-:W-:Y:S01]  /*11e60*/  HADD2 R57, R28.H0_H0, R28.H1_H1 ;  /* 0x3000001c1c397230 */ /* 0x000fe20000000800 */
[----:B-1----:R-:W-:-:S05]  /*11e70*/  HFMA2.MMA R28, R75, R20, RZ ;  /* 0x000000144b1c7235 */ /* 0x002fca00000000ff */
[----:B------:R-:W-:Y:S02]  /*11e80*/  HFMA2.MMA R29, R119, R30, R55 ;  /* 0x0000001e771d7235 */ /* 0x000fe40000000037 */
[----:B------:R-:W-:Y:S02]  /*11e90*/  HFMA2.MMA R30, R77, R20, RZ ;  /* 0x000000144d1e7235 */ /* 0x000fe400000000ff */
[----:B------:R-:W-:Y:S02]  /*11ea0*/  HFMA2.MMA R55, R112, R31, R48 ;  /* 0x0000001f70377235 */ /* 0x000fe40000000030 */
[----:B------:R-:W-:Y:S02]  /*11eb0*/  HFMA2.MMA R28, R82, R21, R28 ;  /* 0x00000015521c7235 */ /* 0x000fe4000000001c */
[----:B------:R-:W-:Y:S02]  /*11ec0*/  HFMA2.MMA R29, R58, R31, R29 ;  /* 0x0000001f3a1d7235 */ /* 0x000fe4000000001d */
[----:B------:R-:W-:-:S04]  /*11ed0*/  HFMA2.MMA R30, R38, R21, R30 ;  /* 0x00000015261e7235 */ /* 0x000fc8000000001e */
[----:B------:R-:W-:-:S04]  /*11ee0*/  HADD2 R55, R55.H0_H0, R55.H1_H1 ;  /* 0x3000003737377230 */ /* 0x000fc80000000800 */
[----:B------:R-:W-:Y:S01]  /*11ef0*/  HADD2 R48, R29.H0_H0, R29.H1_H1 ;  /* 0x3000001d1d307230 */ /* 0x000fe20000000800 */
[-C--:B------:R-:W-:Y:S01]  /*11f00*/  HFMA2.MMA R63, R69, R22.reuse, R30 ;  /* 0x00000016453f7235 */ /* 0x080fe2000000001e */
[-C--:B------:R-:W-:Y:S01]  /*11f10*/  HFMA2 R29, R85, R20.reuse, RZ.H0_H0 ;  /* 0x00000014551d7231 */ /* 0x080fe200000400ff */
[----:B------:R-:W-:Y:S01]  /*11f20*/  PRMT R55, R55, 0x5410, R57 ;  /* 0x0000541037377816 */ /* 0x000fe20000000039 */
[----:B------:R-:W-:Y:S01]  /*11f30*/  HFMA2 R20, R83, R20, RZ.H0_H0 ;  /* 0x0000001453147231 */ /* 0x000fe200000400ff */
[----:B------:R-:W-:Y:S01]  /*11f40*/  PRMT R48, R48, 0x5410, R50 ;  /* 0x0000541030307816 */ /* 0x000fe20000000032 */
[-C--:B------:R-:W-:Y:S02]  /*11f50*/  HFMA2 R29, R86, R21.reuse, R29 ;  /* 0x00000015561d7231 */ /* 0x080fe4000000001d */
[----:B------:R-:W-:Y:S01]  /*11f60*/  HFMA2 R31, R32, R21, R20 ;  /* 0x00000015201f7231 */ /* 0x000fe20000000014 */
[----:B------:R-:W-:Y:S01]  /*11f70*/  HFMA2.MMA R20, R59, R22, R28 ;  /* 0x000000163b147235 */ /* 0x000fe2000000001c */
[-C--:B------:R-:W-:Y:S01]  /*11f80*/  HFMA2 R21, R87, R22.reuse, R29 ;  /* 0x0000001657157231 */ /* 0x080fe2000000001d */
[-C--:B0-----:R-:W-:Y:S01]  /*11f90*/  HFMA2.MMA R75, R75, R24.reuse, RZ ;  /* 0x000000184b4b7235 */ /* 0x081fe200000000ff */
[----:B------:R-:W-:Y:S01]  /*11fa0*/  HFMA2 R22, R53, R22, R31 ;  /* 0x0000001635167231 */ /* 0x000fe2000000001f */
[----:B------:R-:W-:Y:S01]  /*11fb0*/  HFMA2.MMA R77, R77, R24, RZ ;  /* 0x000000184d4d7235 */ /* 0x000fe200000000ff */
[----:B------:R-:W0:Y:S01]  /*11fc0*/  LDS.128 R28, [UR4+0x3b0] ;  /* 0x0003b004ff1c7984 */ /* 0x000e220008000c00 */
[-C--:B------:R-:W-:Y:S01]  /*11fd0*/  HFMA2.MMA R63, R70, R23.reuse, R63 ;  /* 0x00000017463f7235 */ /* 0x080fe2000000003f */
[-C--:B------:R-:W-:Y:S01]  /*11fe0*/  HFMA2 R85, R85, R24.reuse, RZ.H0_H0 ;  /* 0x0000001855557231 */ /* 0x080fe200000400ff */
[----:B------:R-:W-:Y:S01]  /*11ff0*/  HFMA2.MMA R20, R60, R23, R20 ;  /* 0x000000173c147235 */ /* 0x000fe20000000014 */
[----:B------:R-:W-:Y:S01]  /*12000*/  HFMA2 R24, R83, R24, RZ.H0_H0 ;  /* 0x0000001853187231 */ /* 0x000fe200000400ff */
[-C--:B------:R-:W-:Y:S01]  /*12010*/  HFMA2.MMA R75, R82, R25.reuse, R75 ;  /* 0x00000019524b7235 */ /* 0x080fe2000000004b */
[-C--:B------:R-:W-:Y:S01]  /*12020*/  HFMA2 R85, R86, R25.reuse, R85 ;  /* 0x0000001956557231 */ /* 0x080fe20000000055 */
[----:B------:R-:W-:Y:S01]  /*12030*/  HFMA2.MMA R77, R38, R25, R77 ;  /* 0x00000019264d7235 */ /* 0x000fe2000000004d */
[----:B------:R-:W-:Y:S01]  /*12040*/  HFMA2 R24, R32, R25, R24 ;  /* 0x0000001920187231 */ /* 0x000fe20000000018 */
        /* <DEDUP_REMOVED lines=20> */
[----:B------:R-:W-:Y:S01]  /*12190*/  UIADD3 UR4, UR4, 0x40, URZ ;  /* 0x0000004004047890 */ /* 0x000fe2000fffe03f */
[----:B------:R-:W-:-:S02]  /*121a0*/  HFMA2 R21, R49, R6, R21 ;  /* 0x0000000631157231 */ /* 0x000fc40000000015 */
[----:B------:R-:W-:Y:S01]  /*121b0*/  HFMA2 R22, R37, R6, R22 ;  /* 0x0000000625167231 */ /* 0x000fe20000000016 */
[-C--:B------:R-:W-:Y:S01]  /*121c0*/  HFMA2.MMA R6, R112, R7.reuse, R63 ;  /* 0x0000000770067235 */ /* 0x080fe2000000003f */
[-C--:B------:R-:W-:Y:S01]  /*121d0*/  HFMA2 R5, R64, R7.reuse, R21 ;  /* 0x0000000740057231 */ /* 0x080fe20000000015 */
[----:B------:R-:W-:Y:S01]  /*121e0*/  HFMA2.MMA R4, R58, R7, R20 ;  /* 0x000000073a047235 */ /* 0x000fe20000000014 */
[----:B------:R-:W-:Y:S02]  /*121f0*/  HFMA2 R7, R56, R7, R22 ;  /* 0x0000000738077231 */ /* 0x000fe40000000016 */
[----:B------:R-:W-:Y:S01]  /*12200*/  HADD2 R5, R5.H0_H0, R5.H1_H1 ;  /* 0x3000000505057230 */ /* 0x000fe20000000800 */
[-C--:B0-----:R-:W-:Y:S01]  /*12210*/  HFMA2.MMA R75, R61, R28.reuse, R75 ;  /* 0x0000001c3d4b7235 */ /* 0x081fe2000000004b */
        /* <DEDUP_REMOVED lines=12> */
[----:B------:R-:W-:Y:S01]  /*122e0*/  HADD2 R4, R4.H0_H0, R4.H1_H1 ;  /* 0x3000000404047230 */ /* 0x000fe20000000800 */
[----:B------:R-:W-:Y:S01]  /*122f0*/  HFMA2.MMA R53, R51, R30, R53 ;  /* 0x0000001e33357235 */ /* 0x000fe20000000035 */
[----:B------:R-:W-:-:S02]  /*12300*/  HADD2 R32, R32.H0_H0, R32.H1_H1 ;  /* 0x3000002020207230 */ /* 0x000fc40000000800 */
[----:B------:R-:W-:Y:S01]  /*12310*/  HADD2 R6, R6.H0_H0, R6.H1_H1 ;  /* 0x3000000606067230 */ /* 0x000fe20000000800 */
[----:B------:R-:W-:Y:S01]  /*12320*/  PRMT R4, R4, 0x5410, R5 ;  /* 0x0000541004047816 */ /* 0x000fe20000000005 */
[----:B------:R-:W-:Y:S01]  /*12330*/  HADD2 R7, R7.H0_H0, R7.H1_H1 ;  /* 0x3000000707077230 */ /* 0x000fe20000000800 */
[-C--:B------:R-:W-:Y:S01]  /*12340*/  HFMA2.MMA R29, R58, R31.reuse, R29 ;  /* 0x0000001f3a1d7235 */ /* 0x080fe2000000001d */
[----:B------:R-:W-:Y:S01]  /*12350*/  HADD2 R28, R28.H0_H0, R28.H1_H1 ;  /* 0x3000001c1c1c7230 */ /* 0x000fe20000000800 */
[----:B------:R-:W-:Y:S01]  /*12360*/  HFMA2.MMA R53, R112, R31, R53 ;  /* 0x0000001f70357235 */ /* 0x000fe20000000035 */
[----:B------:R-:W-:Y:S01]  /*12370*/  HFMA2 R5, R55, R93, R42 ;  /* 0x0000005d37057231 */ /* 0x000fe2000000002a */
[----:B------:R-:W-:Y:S01]  /*12380*/  PRMT R3, R6, 0x5410, R7 ;  /* 0x0000541006037816 */ /* 0x000fe20000000007 */
[-C--:B------:R-:W-:Y:S01]  /*12390*/  HFMA2.MMA R6, R48, R94.reuse, R41 ;  /* 0x0000005e30067235 */ /* 0x080fe20000000029 */
[----:B------:R-:W-:Y:S01]  /*123a0*/  IMAD.WIDE.U32 R48, R102, 0x18, R80 ;  /* 0x0000001866307825 */ /* 0x000fe200078e0050 */
[----:B------:R-:W-:-:S03]  /*123b0*/  HFMA2.MMA R4, R4, R94, R45 ;  /* 0x0000005e04047235 */ /* 0x000fc6000000002d */
[-C--:B------:R-:W-:Y:S02]  /*123c0*/  HFMA2 R7, R39, R93.reuse, R18 ;  /* 0x0000005d27077231 */ /* 0x080fe40000000012 */
[----:B------:R-:W-:Y:S01]  /*123d0*/  HADD2 R29, R29.H0_H0, R29.H1_H1 ;  /* 0x3000001d1d1d7230 */ /* 0x000fe20000000800 */
[----:B------:R-:W-:Y:S01]  /*123e0*/  IADD3 R49, R49, R17, RZ ;  /* 0x0000001131317210 */ /* 0x000fe20007ffe0ff */
[----:B------:R-:W-:Y:S02]  /*123f0*/  HADD2 R53, R53.H0_H0, R53.H1_H1 ;  /* 0x3000003535357230 */ /* 0x000fe40000000800 */
[----:B------:R-:W-:Y:S01]  /*12400*/  HFMA2 R3, R3, R93, R46 ;  /* 0x0000005d03037231 */ /* 0x000fe2000000002e */
[----:B------:R-:W-:Y:S02]  /*12410*/  PRMT R29, R29, 0x5410, R32 ;  /* 0x000054101d1d7816 */ /* 0x000fe40000000020 */
[----:B------:R-:W-:-:S04]  /*12420*/  PRMT R53, R53, 0x5410, R28 ;  /* 0x0000541035357816 */ /* 0x000fc8000000001c */
[----:B------:R-:W-:Y:S01]  /*12430*/  HFMA2.MMA R2, R29, R94, R33 ;  /* 0x0000005e1d027235 */ /* 0x000fe20000000021 */
[----:B------:R-:W-:Y:S01]  /*12440*/  HFMA2 R0, R53, R93, R34 ;  /* 0x0000005d35007231 */ /* 0x000fe20000000022 */
[----:B------:R-:W-:Y:S09]  /*12450*/  @!P0 BRA P1, `(.L_x_1581) ;  /* 0xffffff9c00fc8947 */ /* 0x000ff2000083ffff */
.L_x_1572:
[----:B------:R-:W-:Y:S01]  /*12460*/  ISETP.GE.AND P0, PT, R98, R103, PT ;  /* 0x000000676200720c */ /* 0x000fe20003f06270 */
[----:B------:R-:W-:-:S03]  /*12470*/  ULDC UR5, c[0x0][0x260] ;  /* 0x0000980000057ab9 */ /* 0x000fc60000000800 */
[----:B------:R-:W-:Y:S01]  /*12480*/  ISETP.GE.OR P0, PT, R98, UR5, P0 ;  /* 0x0000000562007c0c */ /* 0x000fe20008706670 */
[----:B------:R-:W-:-:S12]  /*12490*/  ULDC UR5, c[0x0][0x260] ;  /* 0x0000980000057ab9 */ /* 0x000fd80000000800 */
[----:B------:R-:W-:Y:S05]  /*124a0*/  @P0 BRA `(.L_x_1582) ;  /* 0x0000003800280947 */ /* 0x000fea0003800000 */
.L_x_1587:
[----:B------:R-:W-:Y:S01]  /*124b0*/  ISETP.NE.AND P0, PT, R98, R95, PT ;  /* 0x0000005f6200720c */ /* 0x000fe20003f05270 */
[----:B------:R-:W0:Y:S01]  /*124c0*/  LDC R102, c[0x0][0x23c] ;  /* 0x00008f00ff667b82 */ /* 0x000e220000000800 */
[----:B------:R-:W2:Y:S11]  /*124d0*/  LDG.E.128.CONSTANT R20, desc[UR8][R48.64] ;  /* 0x0000000830147981 */ /* 0x000eb6000c1e9d00 */
[----:B------:R-:W1:Y:S01]  /*124e0*/  @!P0 LDC.64 R18, c[0x0][0x248] ;  /* 0x00009200ff128b82 */ /* 0x000e620000000a00 */
[----:B------:R-:W-:-:S02]  /*124f0*/  @!P0 IADD3 R96, R96, 0x1, RZ ;  /* 0x0000000160608810 */ /* 0x000fc40007ffe0ff */
[----:B------:R-:W-:Y:S02]  /*12500*/  @!P0 LEA R17, R98, 0x1, 0x1 ;  /* 0x0000000162118811 */ /* 0x000fe400078e08ff */
[----:B------:R-:W-:-:S06]  /*12510*/  @!P0 LEA R44, R96, R1, 0x3 ;  /* 0x00000001602c8211 */ /* 0x000fcc00078e18ff */
[----:B------:R-:W3:Y:S01]  /*12520*/  @!P0 LDL.64 R44, [R44] ;  /* 0x000000002c2c8983 */ /* 0x000ee20000100a00 */
[----:B0-----:R-:W-:-:S05]  /*12530*/  IMAD.WIDE R40, R102, 0x4, R48 ;  /* 0x0000000466287825 */ /* 0x001fca00078e0230 */
[----:B------:R2:W4:Y:S01]  /*12540*/  LDG.E.128.CONSTANT R24, desc[UR8][R40.64] ;  /* 0x0000000828187981 */ /* 0x000522000c1e9d00 */
[----:B------:R-:W-:-:S05]  /*12550*/  IMAD.WIDE R42, R102, 0x4, R40 ;  /* 0x00000004662a7825 */ /* 0x000fca00078e0228 */
[----:B------:R0:W5:Y:S01]  /*12560*/  LDG.E.128.CONSTANT R28, desc[UR8][R42.64] ;  /* 0x000000082a1c7981 */ /* 0x000162000c1e9d00 */
[----:B-1----:R-:W-:-:S06]  /*12570*/  @!P0 IMAD.WIDE R18, R17, 0x2, R18 ;  /* 0x0000000211128825 */ /* 0x002fcc00078e0212 */
[----:B------:R-:W5:Y:S01]  /*12580*/  @!P0 LDG.E.U16.CONSTANT R19, desc[UR8][R18.64] ;  /* 0x0000000812138981 */ /* 0x000f62000c1e9500 */
[----:B------:R-:W-:-:S05]  /*12590*/  IMAD.WIDE R46, R102, 0x4, R42 ;  /* 0x00000004662e7825 */ /* 0x000fca00078e022a */
[----:B------:R1:W5:Y:S01]  /*125a0*/  LDG.E.128.CONSTANT R32, desc[UR8][R46.64] ;  /* 0x000000082e207981 */ /* 0x000362000c1e9d00 */
[----:B------:R-:W-:-:S05]  /*125b0*/  IMAD.WIDE R104, R102, 0x4, R46 ;  /* 0x0000000466687825 */ /* 0x000fca00078e022e */
[----:B------:R-:W5:Y:S01]  /*125c0*/  LDG.E.128.CONSTANT R36, desc[UR8][R104.64] ;  /* 0x0000000868247981 */ /* 0x000f62000c1e9d00 */
[----:B------:R-:W-:Y:S02]  /*125d0*/  MOV R17, 0x2800 ;  /* 0x0000280000117802 */ /* 0x000fe40000000f00 */
[----:B------:R-:W-:Y:S02]  /*125e0*/  ISETP.NE.AND P1, PT, R101, RZ, PT ;  /* 0x000000ff6500720c */ /* 0x000fe40003f25270 */
[----:B------:R-:W-:Y:S02]  /*125f0*/  ISETP.NE.AND P2, PT, R99, RZ, PT ;  /* 0x000000ff6300720c */ /* 0x000fe40003f45270 */
[----:B------:R-:W-:Y:S02]  /*12600*/  ISETP.NE.AND P3, PT, R97, RZ, PT ;  /* 0x000000ff6100720c */ /* 0x000fe40003f65270 */
[----:B--2---:R-:W-:Y:S02]  /*12610*/  SHF.R.U32.HI R41, RZ, 0xf, R20 ;  /* 0x0000000fff297819 */ /* 0x004fe40000011614 */
[----:B0-----:R-:W-:-:S02]  /*12620*/  SHF.R.U32.HI R42, RZ, 0xf, R22 ;  /* 0x0000000fff2a7819 */ /* 0x001fc40000011616 */
[C---:B------:R-:W-:Y:S02]  /*12630*/  LOP3.LUT R56, R21.reuse, 0x1f001f, RZ, 0xc0, !PT ;  /* 0x001f001f15387812 */ /* 0x040fe400078ec0ff */
[--C-:B------:R-:W-:Y:S02]  /*12640*/  SHF.R.U32.HI R54, RZ, 0xa, R21.reuse ;  /* 0x0000000aff367819 */ /* 0x100fe40000011615 */
[----:B-1----:R-:W-:Y:S02]  /*12650*/  LOP3.LUT R46, R21, 0x3e003e0, RZ, 0xc0, !PT ;  /* 0x03e003e0152e7812 */ /* 0x002fe400078ec0ff */
[----:B------:R-:W-:Y:S02]  /*12660*/  SHF.R.U32.HI R21, RZ, 0xf, R21 ;  /* 0x0000000fff157819 */ /* 0x000fe40000011615 */
[----:B------:R-:W-:Y:S02]  /*12670*/  LOP3.LUT R78, R23, 0x1f001f, RZ, 0xc0, !PT ;  /* 0x001f001f174e7812 */ /* 0x000fe400078ec0ff */
[----:B------:R-:W-:-:S02]  /*12680*/  SHF.R.U32.HI R80, RZ, 0xa, R23 ;  /* 0x0000000aff507819 */ /* 0x000fc40000011617 */
[----:B------:R-:W-:Y:S02]  /*12690*/  LOP3.LUT R61, R23, 0x3e003e0, RZ, 0xc0, !PT ;  /* 0x03e003e0173d7812 */ /* 0x000fe400078ec0ff */
[----:B------:R-:W-:Y:S02]  /*126a0*/  SHF.R.U32.HI R49, RZ, 0xf, R23 ;  /* 0x0000000fff317819 */ /* 0x000fe40000011617 */
[----:B---3--:R-:W-:Y:S02]  /*126b0*/  @!P0 PRMT R94, R44, 0x7610, R94 ;  /* 0x000076102c5e8816 */ /* 0x008fe4000000005e */
[----:B------:R-:W-:Y:S02]  /*126c0*/  LOP3.LUT R41, R41, 0x10001, RZ, 0xc0, !PT ;  /* 0x0001000129297812 */ /* 0x000fe400078ec0ff */
[----:B------:R-:W-:Y:S02]  /*126d0*/  LOP3.LUT R42, R42, 0x10001, RZ, 0xc0, !PT ;  /* 0x000100012a2a7812 */ /* 0x000fe400078ec0ff */
[----:B----4-:R-:W-:-:S02]  /*126e0*/  LOP3.LUT R40, R24, 0x1f001f, RZ, 0xc0, !PT ;  /* 0x001f001f18287812 */ /* 0x010fc400078ec0ff */
[--C-:B------:R-:W-:Y:S02]  /*126f0*/  SHF.R.U32.HI R48, RZ, 0xa, R24.reuse ;  /* 0x0000000aff307819 */ /* 0x100fe40000011618 */
[----:B------:R-:W-:Y:S02]  /*12700*/  LOP3.LUT R18, R24, 0x3e003e0, RZ, 0xc0, !PT ;  /* 0x03e003e018127812 */ /* 0x000fe400078ec0ff */
[----:B------:R-:W-:Y:S02]  /*12710*/  SHF.R.U32.HI R24, RZ, 0xe, R24 ;  /* 0x0000000eff187819 */ /* 0x000fe40000011618 */
[----:B------:R-:W-:Y:S02]  /*12720*/  SHF.R.U32.HI R23, RZ, 0xe, R26 ;  /* 0x0000000eff177819 */ /* 0x000fe4000001161a */
[----:B------:R-:W-:Y:S02]  /*12730*/  @!P0 PRMT R94, R94, 0x7610, R44 ;  /* 0x000076105e5e8816 */ /* 0x000fe4000000002c */
[----:B------:R-:W-:-:S02]  /*12740*/  LOP3.LUT R44, R20, 0x1f001f, RZ, 0xc0, !PT ;  /* 0x001f001f142c7812 */ /* 0x000fc400078ec0ff */
[----:B-----5:R-:W-:Y:S02]  /*12750*/  @!P0 IADD3 R95, R19, R98, RZ ;  /* 0x00000062135f8210 */ /* 0x020fe40007ffe0ff */
[----:B------:R-:W-:Y:S02]  /*12760*/  SHF.R.U32.HI R43, RZ, 0xa, R20 ;  /* 0x0000000aff2b7819 */ /* 0x000fe40000011614 */
[----:B------:R-:W-:Y:S02]  /*12770*/  LOP3.LUT R47, R20, 0x3e003e0, RZ, 0xc0, !PT ;  /* 0x03e003e0142f7812 */ /* 0x000fe400078ec0ff */
[C---:B------:R-:W-:Y:S02]  /*12780*/  LOP3.LUT R60, R22.reuse, 0x1f001f, RZ, 0xc0, !PT ;  /* 0x001f001f163c7812 */ /* 0x040fe400078ec0ff */
[----:B------:R-:W-:Y:S02]  /*12790*/  SHF.R.U32.HI R66, RZ, 0xa, R22 ;  /* 0x0000000aff427819 */ /* 0x000fe40000011616 */
[----:B------:R-:W-:-:S02]  /*127a0*/  LOP3.LUT R58, R22, 0x3e003e0, RZ, 0xc0, !PT ;  /* 0x03e003e0163a7812 */ /* 0x000fc400078ec0ff */
[C---:B------:R-:W-:Y:S02]  /*127b0*/  LOP3.LUT R53, R25.reuse, 0x1f001f, RZ, 0xc0, !PT ;  /* 0x001f001f19357812 */ /* 0x040fe400078ec0ff */
[--C-:B------:R-:W-:Y:S02]  /*127c0*/  SHF.R.U32.HI R55, RZ, 0xa, R25.reuse ;  /* 0x0000000aff377819 */ /* 0x100fe40000011619 */
[----:B------:R-:W-:Y:S02]  /*127d0*/  LOP3.LUT R19, R25, 0x3e003e0, RZ, 0xc0, !PT ;  /* 0x03e003e019137812 */ /* 0x000fe400078ec0ff */
[----:B------:R-:W-:Y:S02]  /*127e0*/  SHF.R.U32.HI R25, RZ, 0xe, R25 ;  /* 0x0000000eff197819 */ /* 0x000fe40000011619 */
[----:B------:R-:W-:Y:S02]  /*127f0*/  LOP3.LUT R62, R26, 0x1f001f, RZ, 0xc0, !PT ;  /* 0x001f001f1a3e7812 */ /* 0x000fe400078ec0ff */
[----:B------:R-:W-:-:S02]  /*12800*/  SHF.R.U32.HI R63, RZ, 0xa, R26 ;  /* 0x0000000aff3f7819 */ /* 0x000fc4000001161a */
[----:B------:R-:W-:Y:S02]  /*12810*/  LOP3.LUT R20, R26, 0x3e003e0, RZ, 0xc0, !PT ;  /* 0x03e003e01a147812 */ /* 0x000fe400078ec0ff */
[----:B------:R-:W-:Y:S02]  /*12820*/  LOP3.LUT R22, R21, 0x10001, RZ, 0xc0, !PT ;  /* 0x0001000115167812 */ /* 0x000fe400078ec0ff */
[----:B------:R-:W-:Y:S02]  /*12830*/  SHF.R.U32.HI R26, RZ, 0xe, R27 ;  /* 0x0000000eff1a7819 */ /* 0x000fe4000001161b */
[----:B------:R-:W-:Y:S02]  /*12840*/  LOP3.LUT R49, R49, 0x10001, RZ, 0xc0, !PT ;  /* 0x0001000131317812 */ /* 0x000fe400078ec0ff */
[----:B------:R-:W-:Y:S02]  /*12850*/  LOP3.LUT R21, R41, 0x20002, R24, 0xf8, !PT ;  /* 0x0002000229157812 */ /* 0x000fe400078ef818 */
[----:B------:R-:W-:-:S02]  /*12860*/  LOP3.LUT R23, R42, 0x20002, R23, 0xf8, !PT ;  /* 0x000200022a177812 */ /* 0x000fc400078ef817 */
[C---:B------:R-:W-:Y:S02]  /*12870*/  LOP3.LUT R41, R28.reuse, 0x1f001f, RZ, 0xc0, !PT ;  /* 0x001f001f1c297812 */ /* 0x040fe400078ec0ff */
[----:B------:R-:W-:Y:S02]  /*12880*/  SHF.R.U32.HI R42, RZ, 0xa, R28 ;  /* 0x0000000aff2a7819 */ /* 0x000fe4000001161c */
[----:B------:R-:W-:Y:S02]  /*12890*/  LOP3.LUT R64, R28, 0x3e003e0, RZ, 0xc0, !PT ;  /* 0x03e003e01c407812 */ /* 0x000fe400078ec0ff */
[C---:B------:R-:W-:Y:S02]  /*128a0*/  LOP3.LUT R67, R30.reuse, 0x1f001f, RZ, 0xc0, !PT ;  /* 0x001f001f1e437812 */ /* 0x040fe400078ec0ff */
[----:B------:R-:W-:Y:S02]  /*128b0*/  SHF.R.U32.HI R70, RZ, 0xa, R30 ;  /* 0x0000000aff467819 */ /* 0x000fe4000001161e */
[----:B------:R-:W-:-:S02]  /*128c0*/  LOP3.LUT R65, R30, 0x3e003e0, RZ, 0xc0, !PT ;  /* 0x03e003e01e417812 */ /* 0x000fc400078ec0ff */
[----:B------:R-:W-:Y:S02]  /*128d0*/  SHF.R.U32.HI R28, RZ, 0xd, R28 ;  /* 0x0000000dff1c7819 */ /* 0x000fe4000001161c */
[C---:B------:R-:W-:Y:S02]  /*128e0*/  LOP3.LUT R51, R29.reuse, 0x1f001f, RZ, 0xc0, !PT ;  /* 0x001f001f1d337812 */ /* 0x040fe400078ec0ff */
[----:B------:R-:W-:Y:S02]  /*128f0*/  SHF.R.U32.HI R52, RZ, 0xa, R29 ;  /* 0x0000000aff347819 */ /* 0x000fe4000001161d */
[----:B------:R-:W-:Y:S02]  /*12900*/  LOP3.LUT R68, R29, 0x3e003e0, RZ, 0xc0, !PT ;  /* 0x03e003e01d447812 */ /* 0x000fe400078ec0ff */
[----:B------:R-:W-:Y:S02]  /*12910*/  SHF.R.U32.HI R30, RZ, 0xd, R30 ;  /* 0x0000000dff1e7819 */ /* 0x000fe4000001161e */
[----:B------:R-:W-:-:S02]  /*12920*/  LOP3.LUT R22, R22, 0x20002, R25, 0xf8, !PT ;  /* 0x0002000216167812 */ /* 0x000fc400078ef819 */
[----:B------:R-:W-:Y:S02]  /*12930*/  SHF.R.U32.HI R29, RZ, 0xd, R29 ;  /* 0x0000000dff1d7819 */ /* 0x000fe4000001161d */
[----:B------:R-:W-:Y:S02]  /*12940*/  LOP3.LUT R26, R49, 0x20002, R26, 0xf8, !PT ;  /* 0x00020002311a7812 */ /* 0x000fe400078ef81a */
[C---:B------:R-:W-:Y:S02]  /*12950*/  LOP3.LUT R81, R31.reuse, 0x1f001f, RZ, 0xc0, !PT ;  /* 0x001f001f1f517812 */ /* 0x040fe400078ec0ff */
[----:B------:R-:W-:Y:S02]  /*12960*/  SHF.R.U32.HI R77, RZ, 0xa, R31 ;  /* 0x0000000aff4d7819 */ /* 0x000fe4000001161f */
[----:B------:R-:W-:Y:S02]  /*12970*/  LOP3.LUT R69, R31, 0x3e003e0, RZ, 0xc0, !PT ;  /* 0x03e003e01f457812 */ /* 0x000fe400078ec0ff */
[----:B------:R-:W-:-:S02]  /*12980*/  LOP3.LUT R49, R32, 0x1f001f, RZ, 0xc0, !PT ;  /* 0x001f001f20317812 */ /* 0x000fc400078ec0ff */
[----:B------:R-:W-:Y:S02]  /*12990*/  SHF.R.U32.HI R50, RZ, 0xa, R32 ;  /* 0x0000000aff327819 */ /* 0x000fe40000011620 */
[----:B------:R-:W-:Y:S02]  /*129a0*/  LOP3.LUT R73, R32, 0x3e003e0, RZ, 0xc0, !PT ;  /* 0x03e003e020497812 */ /* 0x000fe400078ec0ff */
[----:B------:R-:W-:Y:S02]  /*129b0*/  SHF.R.U32.HI R31, RZ, 0xd, R31 ;  /* 0x0000000dff1f7819 */ /* 0x000fe4000001161f */
[----:B------:R-:W-:Y:S02]  /*129c0*/  LOP3.LUT R21, R21, 0x40004, R28, 0xf8, !PT ;  /* 0x0004000415157812 */ /* 0x000fe400078ef81c */
[----:B------:R-:W-:Y:S02]  /*129d0*/  LOP3.LUT R30, R23, 0x40004, R30, 0xf8, !PT ;  /* 0x00040004171e7812 */ /* 0x000fe400078ef81e */
[----:B------:R-:W-:-:S02]  /*129e0*/  SHF.R.U32.HI R32, RZ, 0xc, R32 ;  /* 0x0000000cff207819 */ /* 0x000fc40000011620 */
[----:B------:R-:W-:Y:S02]  /*129f0*/  LOP3.LUT R24, R22, 0x40004, R29, 0xf8, !PT ;  /* 0x0004000416187812 */ /* 0x000fe400078ef81d */
[C---:B------:R-:W-:Y:S02]  /*12a00*/  LOP3.LUT R57, R33.reuse, 0x1f001f, RZ, 0xc0, !PT ;  /* 0x001f001f21397812 */ /* 0x040fe400078ec0ff */
[--C-:B------:R-:W-:Y:S02]  /*12a10*/  SHF.R.U32.HI R59, RZ, 0xa, R33.reuse ;  /* 0x0000000aff3b7819 */ /* 0x100fe40000011621 */
[----:B------:R-:W-:Y:S02]  /*12a20*/  LOP3.LUT R82, R33, 0x3e003e0, RZ, 0xc0, !PT ;  /* 0x03e003e021527812 */ /* 0x000fe400078ec0ff */
[----:B------:R-:W-:Y:S02]  /*12a30*/  SHF.R.U32.HI R23, RZ, 0xc, R33 ;  /* 0x0000000cff177819 */ /* 0x000fe40000011621 */
[----:B------:R-:W-:-:S02]  /*12a40*/  LOP3.LUT R33, R34, 0x1f001f, RZ, 0xc0, !PT ;  /* 0x001f001f22217812 */ /* 0x000fc400078ec0ff */
[--C-:B------:R-:W-:Y:S02]  /*12a50*/  SHF.R.U32.HI R71, RZ, 0xa, R34.reuse ;  /* 0x0000000aff477819 */ /* 0x100fe40000011622 */
[----:B------:R-:W-:Y:S02]  /*12a60*/  LOP3.LUT R84, R34, 0x3e003e0, RZ, 0xc0, !PT ;  /* 0x03e003e022547812 */ /* 0x000fe400078ec0ff */
[----:B------:R-:W-:Y:S02]  /*12a70*/  SHF.R.U32.HI R25, RZ, 0xc, R34 ;  /* 0x0000000cff197819 */ /* 0x000fe40000011622 */
[C---:B------:R-:W-:Y:S02]  /*12a80*/  LOP3.LUT R34, R35.reuse, 0x1f001f, RZ, 0xc0, !PT ;  /* 0x001f001f23227812 */ /* 0x040fe400078ec0ff */
[----:B------:R-:W-:Y:S02]  /*12a90*/  SHF.R.U32.HI R106, RZ, 0xa, R35 ;  /* 0x0000000aff6a7819 */ /* 0x000fe40000011623 */
[----:B------:R-:W-:-:S02]  /*12aa0*/  LOP3.LUT R85, R35, 0x3e003e0, RZ, 0xc0, !PT ;  /* 0x03e003e023557812 */ /* 0x000fc400078ec0ff */
[----:B------:R-:W-:Y:S02]  /*12ab0*/  LOP3.LUT R26, R26, 0x40004, R31, 0xf8, !PT ;  /* 0x000400041a1a7812 */ /* 0x000fe400078ef81f */
[----:B------:R-:W-:Y:S02]  /*12ac0*/  SHF.R.U32.HI R35, RZ, 0xc, R35 ;  /* 0x0000000cff237819 */ /* 0x000fe40000011623 */
[----:B------:R-:W-:Y:S02]  /*12ad0*/  LOP3.LUT R22, R21, 0x80008, R32, 0xf8, !PT ;  /* 0x0008000815167812 */ /* 0x000fe400078ef820 */
[----:B------:R-:W-:Y:S02]  /*12ae0*/  LOP3.LUT R24, R24, 0x80008, R23, 0xf8, !PT ;  /* 0x0008000818187812 */ /* 0x000fe400078ef817 */
[----:B------:R-:W-:Y:S02]  /*12af0*/  SHF.R.U32.HI R21, RZ, 0xb, R36 ;  /* 0x0000000bff157819 */ /* 0x000fe40000011624 */
[----:B------:R-:W-:-:S02]  /*12b00*/  @!P0 PRMT R93, R45, 0x7610, R93 ;  /* 0x000076102d5d8816 */ /* 0x000fc4000000005d */
[----:B------:R-:W-:Y:S02]  /*12b10*/  SHF.R.U32.HI R23, RZ, 0xb, R37 ;  /* 0x0000000bff177819 */ /* 0x000fe40000011625 */
[----:B------:R-:W-:Y:S02]  /*12b20*/  LOP3.LUT R58, R58, 0x64006400, RZ, 0xfc, !PT ;  /* 0x640064003a3a7812 */ /* 0x000fe400078efcff */
[----:B------:R-:W-:Y:S02]  /*12b30*/  LOP3.LUT R79, R30, 0x80008, R25, 0xf8, !PT ;  /* 0x000800081e4f7812 */ /* 0x000fe400078ef819 */
[----:B------:R-:W-:Y:S02]  /*12b40*/  SHF.R.U32.HI R72, RZ, 0xb, R38 ;  /* 0x0000000bff487819 */ /* 0x000fe40000011626 */
[----:B------:R-:W-:Y:S02]  /*12b50*/  LOP3.LUT R86, R26, 0x80008, R35, 0xf8, !PT ;  /* 0x000800081a567812 */ /* 0x000fe400078ef823 */
[----:B------:R-:W-:-:S02]  /*12b60*/  LOP3.LUT R25, R36, 0x1f001f, RZ, 0xc0, !PT ;  /* 0x001f001f24197812 */ /* 0x000fc400078ec0ff */
[----:B------:R-:W-:Y:S02]  /*12b70*/  SHF.R.U32.HI R26, RZ, 0xa, R36 ;  /* 0x0000000aff1a7819 */ /* 0x000fe40000011624 */
[----:B------:R-:W-:Y:S02]  /*12b80*/  LOP3.LUT R35, R36, 0x3e003e0, RZ, 0xc0, !PT ;  /* 0x03e003e024237812 */ /* 0x000fe400078ec0ff */
[----:B------:R-:W-:Y:S01]  /*12b90*/  LOP3.LUT R21, R22, 0x100010, R21, 0xf8, !PT ;  /* 0x0010001016157812 */ /* 0x000fe200078ef815 */
[----:B------:R-:W-:Y:S01]  /*12ba0*/  HFMA2 R83, R58, R17.H0_H0, -48, -48 ;  /* 0xd200d2003a537431 */ /* 0x000fe20000040011 */
[----:B------:R-:W-:Y:S02]  /*12bb0*/  @!P0 PRMT R93, R93, 0x7610, R45 ;  /* 0x000076105d5d8816 */ /* 0x000fe4000000002d */
[----:B------:R-:W-:Y:S02]  /*12bc0*/  LOP3.LUT R36, R37, 0x3e003e0, RZ, 0xc0, !PT ;  /* 0x03e003e025247812 */ /* 0x000fe400078ec0ff */
[----:B------:R-:W-:-:S02]  /*12bd0*/  LOP3.LUT R22, R24, 0x100010, R23, 0xf8, !PT ;  /* 0x0010001018167812 */ /* 0x000fc400078ef817 */
[----:B------:R-:W-:Y:S02]  /*12be0*/  LOP3.LUT R46, R46, 0x64006400, RZ, 0xfc, !PT ;  /* 0x640064002e2e7812 */ /* 0x000fe400078efcff */
[----:B------:R-:W-:Y:S02]  /*12bf0*/  LOP3.LUT R45, R27, 0x3e003e0, RZ, 0xc0, !PT ;  /* 0x03e003e01b2d7812 */ /* 0x000fe400078ec0ff */
[----:B------:R-:W-:Y:S02]  /*12c00*/  LOP3.LUT R23, R79, 0x100010, R72, 0xf8, !PT ;  /* 0x001000104f177812 */ /* 0x000fe400078ef848 */
[----:B------:R-:W-:Y:S02]  /*12c10*/  LOP3.LUT R72, R47, 0x64006400, RZ, 0xfc, !PT ;  /* 0x640064002f487812 */ /* 0x000fe400078efcff */
[----:B------:R-:W-:Y:S02]  /*12c20*/  LOP3.LUT R58, R20, 0x64006400, RZ, 0xfc, !PT ;  /* 0x64006400143a7812 */ /* 0x000fe400078efcff */
[----:B------:R-:W-:-:S02]  /*12c30*/  LOP3.LUT R74, R27, 0x1f001f, RZ, 0xc0, !PT ;  /* 0x001f001f1b4a7812 */ /* 0x000fc400078ec0ff */
[----:B------:R-:W-:Y:S01]  /*12c40*/  SHF.R.U32.HI R75, RZ, 0xa, R27 ;  /* 0x0000000aff4b7819 */ /* 0x000fe2000001161b */
[----:B------:R-:W-:Y:S01]  /*12c50*/  HFMA2 R87, R46, R17.H0_H0, -48, -48 ;  /* 0xd200d2002e577431 */ /* 0x000fe20000040011 */
[----:B------:R-:W-:Y:S02]  /*12c60*/  LOP3.LUT R27, R37, 0x1f001f, RZ, 0xc0, !PT ;  /* 0x001f001f251b7812 */ /* 0x000fe400078ec0ff */
[----:B------:R-:W-:Y:S02]  /*12c70*/  SHF.R.U32.HI R28, RZ, 0xa, R37 ;  /* 0x0000000aff1c7819 */ /* 0x000fe40000011625 */
[----:B------:R-:W-:Y:S02]  /*12c80*/  LOP3.LUT R20, R64, 0x64006400, RZ, 0xfc, !PT ;  /* 0x6400640040147812 */ /* 0x000fe400078efcff */
[----:B------:R-:W-:Y:S02]  /*12c90*/  LOP3.LUT R36, R36, 0x64006400, RZ, 0xfc, !PT ;  /* 0x6400640024247812 */ /* 0x000fe400078efcff */
[----:B------:R-:W-:-:S02]  /*12ca0*/  LOP3.LUT R29, R38, 0x1f001f, RZ, 0xc0, !PT ;  /* 0x001f001f261d7812 */ /* 0x000fc400078ec0ff */
[----:B------:R-:W-:Y:S02]  /*12cb0*/  SHF.R.U32.HI R30, RZ, 0xa, R38 ;  /* 0x0000000aff1e7819 */ /* 0x000fe40000011626 */
[----:B------:R-:W-:Y:S02]  /*12cc0*/  LOP3.LUT R37, R38, 0x3e003e0, RZ, 0xc0, !PT ;  /* 0x03e003e026257812 */ /* 0x000fe400078ec0ff */
[----:B------:R-:W-:Y:S02]  /*12cd0*/  LOP3.LUT R76, R61, 0x64006400, RZ, 0xfc, !PT ;  /* 0x640064003d4c7812 */ /* 0x000fe400078efcff */
[----:B------:R-:W-:Y:S01]  /*12ce0*/  LOP3.LUT R88, R45, 0x64006400, RZ, 0xfc, !PT ;  /* 0x640064002d587812 */ /* 0x000fe200078efcff */
[----:B------:R-:W-:Y:S01]  /*12cf0*/  HFMA2 R91, R72, R17.H0_H0, -48, -48 ;  /* 0xd200d200485b7431 */ /* 0x000fe20000040011 */
[C---:B------:R-:W-:Y:S02]  /*12d00*/  LOP3.LUT R38, R39.reuse, 0x3e003e0, RZ, 0xc0, !PT ;  /* 0x03e003e027267812 */ /* 0x040fe400078ec0ff */
[----:B------:R-:W-:-:S02]  /*12d10*/  LOP3.LUT R31, R39, 0x1f001f, RZ, 0xc0, !PT ;  /* 0x001f001f271f7812 */ /* 0x000fc400078ec0ff */
[--C-:B------:R-:W-:Y:S02]  /*12d20*/  SHF.R.U32.HI R32, RZ, 0xa, R39.reuse ;  /* 0x0000000aff207819 */ /* 0x100fe40000011627 */
[----:B------:R-:W-:Y:S02]  /*12d30*/  LOP3.LUT R18, R18, 0x64006400, RZ, 0xfc, !PT ;  /* 0x6400640012127812 */ /* 0x000fe400078efcff */
[----:B------:R-:W-:Y:S01]  /*12d40*/  LOP3.LUT R46, R68, 0x64006400, RZ, 0xfc, !PT ;  /* 0x64006400442e7812 */ /* 0x000fe200078efcff */
[----:B------:R-:W-:Y:S01]  /*12d50*/  HFMA2 R68, R58, R17.H0_H0, -48, -48 ;  /* 0xd200d2003a447431 */ /* 0x000fe20000040011 */
[----:B------:R-:W-:Y:S02]  /*12d60*/  SHF.R.U32.HI R39, RZ, 0xb, R39 ;  /* 0x0000000bff277819 */ /* 0x000fe40000011627 */
[----:B------:R-:W-:Y:S02]  /*12d70*/  LOP3.LUT R80, R80, 0x1f001f, RZ, 0xc0, !PT ;  /* 0x001f001f50507812 */ /* 0x000fe400078ec0ff */
[----:B------:R-:W-:-:S02]  /*12d80*/  LOP3.LUT R48, R48, 0x1f001f, RZ, 0xc0, !PT ;  /* 0x001f001f30307812 */ /* 0x000fc400078ec0ff */
[----:B------:R-:W-:Y:S01]  /*12d90*/  LOP3.LUT R72, R19, 0x64006400, RZ, 0xfc, !PT ;  /* 0x6400640013487812 */ /* 0x000fe200078efcff */
[-C--:B------:R-:W-:Y:S01]  /*12da0*/  HFMA2 R19, R36, R17.reuse.H0_H0, -48, -48 ;  /* 0xd200d20024137431 */ /* 0x080fe20000040011 */
[----:B------:R-:W-:Y:S01]  /*12db0*/  LOP3.LUT R58, R73, 0x64006400, RZ, 0xfc, !PT ;  /* 0x64006400493a7812 */ /* 0x000fe200078efcff */
[-C--:B------:R-:W-:Y:S01]  /*12dc0*/  HFMA2 R73, R20, R17.reuse.H0_H0, -48, -48 ;  /* 0xd200d20014497431 */ /* 0x080fe20000040011 */
[----:B------:R-:W-:Y:S01]  /*12dd0*/  LOP3.LUT R20, R35, 0x64006400, RZ, 0xfc, !PT ;  /* 0x6400640023147812 */ /* 0x000fe200078efcff */
[-C--:B------:R-:W-:Y:S01]  /*12de0*/  HFMA2 R79, R76, R17.reuse.H0_H0, -48, -48 ;  /* 0xd200d2004c4f7431 */ /* 0x080fe20000040011 */
[----:B------:R-:W-:Y:S01]  /*12df0*/  LOP3.LUT R43, R43, 0x1f001f, RZ, 0xc0, !PT ;  /* 0x001f001f2b2b7812 */ /* 0x000fe200078ec0ff */
[-C--:B------:R-:W-:Y:S01]  /*12e00*/  HFMA2 R64, R88, R17.reuse.H0_H0, -48, -48 ;  /* 0xd200d20058407431 */ /* 0x080fe20000040011 */
[----:B------:R-:W-:Y:S01]  /*12e10*/  LOP3.LUT R78, R78, 0x64006400, RZ, 0xfc, !PT ;  /* 0x640064004e4e7812 */ /* 0x000fe200078efcff */
[----:B------:R-:W-:Y:S01]  /*12e20*/  HFMA2 R76, R18, R17.H0_H0, -48, -48 ;  /* 0xd200d200124c7431 */ /* 0x000fe20000040011 */
[----:B------:R-:W-:-:S02]  /*12e30*/  LOP3.LUT R36, R75, 0x1f001f, RZ, 0xc0, !PT ;  /* 0x001f001f4b247812 */ /* 0x000fc400078ec0ff */
[----:B------:R-:W-:Y:S02]  /*12e40*/  LOP3.LUT R24, R86, 0x100010, R39, 0xf8, !PT ;  /* 0x0010001056187812 */ /* 0x000fe400078ef827 */
[----:B------:R-:W-:Y:S02]  /*12e50*/  LOP3.LUT R88, R85, 0x64006400, RZ, 0xfc, !PT ;  /* 0x6400640055587812 */ /* 0x000fe400078efcff */
[----:B------:R-:W-:Y:S02]  /*12e60*/  ISETP.NE.AND P0, PT, R100, RZ, PT ;  /* 0x000000ff6400720c */ /* 0x000fe40003f05270 */
        /* <DEDUP_REMOVED lines=13> */
[----:B------:R-:W-:Y:S01]  /*12f40*/  LOP3.LUT R52, R33, 0x64006400, RZ, 0xfc, !PT ;  /* 0x6400640021347812 */ /* 0x000fe200078efcff */
[----:B------:R-:W-:Y:S01]  /*12f50*/  HADD2 R80, R78, -1040, -1040 ;  /* 0xe410e4104e507430 */ /* 0x000fe20000000000 */
[----:B------:R-:W-:-:S02]  /*12f60*/  LOP3.LUT R60, R60, 0x64006400, RZ, 0xfc, !PT ;  /* 0x640064003c3c7812 */ /* 0x000fc400078efcff */
[----:B------:R-:W-:Y:S02]  /*12f70*/  LOP3.LUT R43, R43, 0x64006400, RZ, 0xfc, !PT ;  /* 0x640064002b2b7812 */ /* 0x000fe400078efcff */
[----:B------:R-:W-:Y:S01]  /*12f80*/  LOP3.LUT R33, R71, 0x1f001f, RZ, 0xc0, !PT ;  /* 0x001f001f47217812 */ /* 0x000fe200078ec0ff */
[-C--:B------:R-:W-:Y:S01]  /*12f90*/  HFMA2 R69, R46, R17.reuse.H0_H0, -48, -48 ;  /* 0xd200d2002e457431 */ /* 0x080fe20000040011 */
[----:B------:R-:W-:Y:S01]  /*12fa0*/  LOP3.LUT R44, R44, 0x64006400, RZ, 0xfc, !PT ;  /* 0x640064002c2c7812 */ /* 0x000fe200078efcff */
[----:B------:R-:W-:Y:S01]  /*12fb0*/  HFMA2 R47, R88, R17.H0_H0, -48, -48 ;  /* 0xd200d200582f7431 */ /* 0x000fe20000040011 */
[----:B------:R-:W-:Y:S01]  /*12fc0*/  LOP3.LUT R54, R54, 0x64006400, RZ, 0xfc, !PT ;  /* 0x6400640036367812 */ /* 0x000fe200078efcff */
[----:B------:R-:W-:Y:S01]  /*12fd0*/  HADD2 R78, R35, -1040, -1040 ;  /* 0xe410e410234e7430 */ /* 0x000fe20000000000 */
[----:B------:R-:W-:Y:S02]  /*12fe0*/  LOP3.LUT R66, R66, 0x64006400, RZ, 0xfc, !PT ;  /* 0x6400640042427812 */ /* 0x000fe400078efcff */
[----:B------:R-:W-:-:S02]  /*12ff0*/  LOP3.LUT R40, R40, 0x64006400, RZ, 0xfc, !PT ;  /* 0x6400640028287812 */ /* 0x000fc400078efcff */
[----:B------:R-:W-:Y:S02]  /*13000*/  LOP3.LUT R55, R55, 0x64006400, RZ, 0xfc, !PT ;  /* 0x6400640037377812 */ /* 0x000fe400078efcff */
        /* <DEDUP_REMOVED lines=17> */
[----:B------:R-:W-:Y:S01]  /*13120*/  HADD2 R88, R56, -1040, -1040 ;  /* 0xe410e41038587430 */ /* 0x000fe20000000000 */
[----:B------:R-:W-:Y:S01]  /*13130*/  LOP3.LUT R28, R28, 0x1f001f, RZ, 0xc0, !PT ;  /* 0x001f001f1c1c7812 */ /* 0x000fe200078ec0ff */
[----:B------:R-:W-:Y:S01]  /*13140*/  HFMA2 R17, R38, R17.H0_H0, -48, -48 ;  /* 0xd200d20026117431 */ /* 0x000fe20000040011 */
[----:B------:R-:W-:-:S02]  /*13150*/  LOP3.LUT R30, R30, 0x1f001f, RZ, 0xc0, !PT ;  /* 0x001f001f1e1e7812 */ /* 0x000fc400078ec0ff */
[----:B------:R-:W-:Y:S01]  /*13160*/  LOP3.LUT R32, R32, 0x1f001f, RZ, 0xc0, !PT ;  /* 0x001f001f20207812 */ /* 0x000fe200078ec0ff */
[----:B------:R-:W-:Y:S01]  /*13170*/  HADD2 R84, R60, -1040, -1040 ;  /* 0xe410e4103c547430 */ /* 0x000fe20000000000 */
        /* <DEDUP_REMOVED lines=37> */
[----:B------:R-:W-:-:S02]  /*133d0*/  HADD2 R21, R25, -1040, -1040 ;  /* 0xe410e41019157430 */ /* 0x000fc40000000000 */
[----:B------:R-:W-:Y:S02]  /*133e0*/  HADD2 R81, R62, -1040, -1040 ;  /* 0xe410e4103e517430 */ /* 0x000fe40000000000 */
[----:B------:R-:W-:Y:S02]  /*133f0*/  HADD2 R77, R74, -1040, -1040 ;  /* 0xe410e4104a4d7430 */ /* 0x000fe40000000000 */
[----:B------:R-:W-:Y:S02]  /*13400*/  HADD2 R25, R26, -1040, -1040 ;  /* 0xe410e4101a197430 */ /* 0x000fe40000000000 */
[----:B------:R-:W-:Y:S02]  /*13410*/  HADD2 R85, R53, -1040, -1040 ;  /* 0xe410e41035557430 */ /* 0x000fe40000000000 */
[----:B------:R-:W-:Y:S02]  /*13420*/  HADD2 R67, R63, -1040, -1040 ;  /* 0xe410e4103f437430 */ /* 0x000fe40000000000 */
        /* <DEDUP_REMOVED lines=27> */
[----:B------:R-:W-:Y:S01]  /*135e0*/  HADD2 R44, R44, -1040, -1040 ;  /* 0xe410e4102c2c7430 */ /* 0x000fe20000000000 */
[----:B------:R-:W-:Y:S06]  /*135f0*/  @!P0 BRA `(.L_x_1583) ;  /* 0x0000000400308947 */ /* 0x000fec0003800000 */
[----:B------:R-:W0:Y:S04]  /*13600*/  LDS.128 R36, [UR4] ;  /* 0x00000004ff247984 */ /* 0x000e280008000c00 */
[----:B------:R-:W1:Y:S01]  /*13610*/  LDS.128 R28, [UR4+0x10] ;  /* 0x00001004ff1c7984 */ /* 0x000e620008000c00 */
[-C--:B0-----:R-:W-:Y:S01]  /*13620*/  HFMA2.MMA R32, R92, R36.reuse, RZ ;  /* 0x000000245c207235 */ /* 0x081fe200000000ff */
[-C--:B------:R-:W-:Y:S01]  /*13630*/  HFMA2 R33, R88, R36.reuse, RZ.H0_H0 ;  /* 0x0000002458217231 */ /* 0x080fe200000400ff */
[----:B------:R-:W-:Y:S01]  /*13640*/  HFMA2.MMA R34, R84, R36, RZ ;  /* 0x0000002454227235 */ /* 0x000fe200000000ff */
[----:B------:R-:W-:Y:S02]  /*13650*/  HFMA2 R36, R80, R36, RZ.H0_H0 ;  /* 0x0000002450247231 */ /* 0x000fe400000400ff */
[----:B------:R-:W-:-:S02]  /*13660*/  HFMA2 R33, R87, R37, R33 ;  /* 0x0000002557217231 */ /* 0x000fc40000000021 */
[----:B------:R-:W-:Y:S01]  /*13670*/  HFMA2 R36, R79, R37, R36 ;  /* 0x000000254f247231 */ /* 0x000fe20000000024 */
[-C--:B------:R-:W-:Y:S02]  /*13680*/  HFMA2.MMA R32, R91, R37.reuse, R32 ;  /* 0x000000255b207235 */ /* 0x080fe40000000020 */
[----:B------:R-:W-:Y:S01]  /*13690*/  HFMA2.MMA R34, R83, R37, R34 ;  /* 0x0000002553227235 */ /* 0x000fe20000000022 */
[----:B------:R-:W-:-:S04]  /*136a0*/  HFMA2 R37, R86, R38, R33 ;  /* 0x0000002656257231 */ /* 0x000fc80000000021 */
[-C--:B------:R-:W-:Y:S01]  /*136b0*/  HFMA2 R37, R85, R39.reuse, R37 ;  /* 0x0000002755257231 */ /* 0x080fe20000000025 */
[-C--:B------:R-:W-:Y:S02]  /*136c0*/  HFMA2.MMA R32, R90, R38.reuse, R32 ;  /* 0x000000265a207235 */ /* 0x080fe40000000020 */
[----:B------:R-:W-:Y:S01]  /*136d0*/  HFMA2.MMA R106, R82, R38, R34 ;  /* 0x00000026526a7235 */ /* 0x000fe20000000022 */
[----:B------:R-:W-:Y:S02]  /*136e0*/  HFMA2 R38, R78, R38, R36 ;  /* 0x000000264e267231 */ /* 0x000fe40000000024 */
[-C--:B-1----:R-:W-:Y:S02]  /*136f0*/  HFMA2 R37, R72, R28.reuse, R37 ;  /* 0x0000001c48257231 */ /* 0x082fe40000000025 */
[----:B------:R-:W-:Y:S01]  /*13700*/  HFMA2 R38, R77, R39, R38 ;  /* 0x000000274d267231 */ /* 0x000fe20000000026 */
[-C--:B------:R-:W-:Y:S01]  /*13710*/  HFMA2.MMA R36, R89, R39.reuse, R32 ;  /* 0x0000002759247235 */ /* 0x080fe20000000020 */
[----:B------:R-:W-:Y:S01]  /*13720*/  HFMA2 R37, R71, R29, R37 ;  /* 0x0000001d47257231 */ /* 0x000fe20000000025 */
[----:B------:R-:W0:Y:S01]  /*13730*/  LDS.128 R32, [UR4+0x20] ;  /* 0x00002004ff207984 */ /* 0x000e220008000c00 */
[----:B------:R-:W-:Y:S01]  /*13740*/  HFMA2.MMA R106, R81, R39, R106 ;  /* 0x00000027516a7235 */ /* 0x000fe2000000006a */
[----:B------:R-:W-:-:S04]  /*13750*/  HFMA2 R38, R64, R28, R38 ;  /* 0x0000001c40267231 */ /* 0x000fc80000000026 */
[-C--:B------:R-:W-:Y:S01]  /*13760*/  HFMA2.MMA R36, R76, R28.reuse, R36 ;  /* 0x0000001c4c247235 */ /* 0x080fe20000000024 */
[----:B------:R-:W-:Y:S02]  /*13770*/  HFMA2 R38, R63, R29, R38 ;  /* 0x0000001d3f267231 */ /* 0x000fe40000000026 */
[----:B------:R-:W-:-:S05]  /*13780*/  HFMA2.MMA R106, R68, R28, R106 ;  /* 0x0000001c446a7235 */ /* 0x000fca000000006a */
[----:B------:R-:W-:-:S03]  /*13790*/  HFMA2.MMA R36, R75, R29, R36 ;  /* 0x0000001d4b247235 */ /* 0x000fc60000000024 */
[----:B------:R-:W-:Y:S01]  /*137a0*/  HFMA2.MMA R106, R67, R29, R106 ;  /* 0x0000001d436a7235 */ /* 0x000fe2000000006a */
[----:B------:R-:W-:-:S04]  /*137b0*/  HFMA2 R29, R70, R30, R37 ;  /* 0x0000001e461d7231 */ /* 0x000fc80000000025 */
[-C--:B------:R-:W-:Y:S01]  /*137c0*/  HFMA2.MMA R36, R74, R30.reuse, R36 ;  /* 0x0000001e4a247235 */ /* 0x080fe20000000024 */
[----:B------:R-:W-:Y:S02]  /*137d0*/  HFMA2 R29, R69, R31, R29 ;  /* 0x0000001f451d7231 */ /* 0x000fe4000000001d */
[----:B------:R-:W-:Y:S01]  /*137e0*/  HFMA2.MMA R106, R66, R30, R106 ;  /* 0x0000001e426a7235 */ /* 0x000fe2000000006a */
[----:B------:R-:W-:-:S04]  /*137f0*/  HFMA2 R30, R62, R30, R38 ;  /* 0x0000001e3e1e7231 */ /* 0x000fc80000000026 */
[-C--:B------:R-:W-:Y:S01]  /*13800*/  HFMA2.MMA R28, R73, R31.reuse, R36 ;  /* 0x0000001f491c7235 */ /* 0x080fe20000000024 */
[----:B------:R-:W-:Y:S01]  /*13810*/  HFMA2 R30, R61, R31, R30 ;  /* 0x0000001f3d1e7231 */ /* 0x000fe2000000001e */
[----:B------:R-:W1:Y:S01]  /*13820*/  LDS.128 R36, [UR4+0x30] ;  /* 0x00003004ff247984 */ /* 0x000e620008000c00 */
[----:B------:R-:W-:-:S05]  /*13830*/  HFMA2.MMA R106, R65, R31, R106 ;  /* 0x0000001f416a7235 */ /* 0x000fca000000006a */
[-C--:B0-----:R-:W-:Y:S01]  /*13840*/  HFMA2.MMA R28, R60, R32.reuse, R28 ;  /* 0x000000203c1c7235 */ /* 0x081fe2000000001c */
[-C--:B------:R-:W-:Y:S02]  /*13850*/  HFMA2 R29, R48, R32.reuse, R29 ;  /* 0x00000020301d7231 */ /* 0x080fe4000000001d */
[----:B------:R-:W-:Y:S01]  /*13860*/  HFMA2.MMA R106, R49, R32, R106 ;  /* 0x00000020316a7235 */ /* 0x000fe2000000006a */
[----:B------:R-:W-:Y:S02]  /*13870*/  HFMA2 R30, R50, R32, R30 ;  /* 0x00000020321e7231 */ /* 0x000fe4000000001e */
        /* <DEDUP_REMOVED lines=8> */
[-C--:B------:R-:W-:Y:S02]  /*13900*/  HFMA2.MMA R28, R58, R34.reuse, R28 ;  /* 0x000000223a1c7235 */ /* 0x080fe4000000001c */
[----:B------:R-:W-:-:S06]  /*13910*/  HFMA2.MMA R106, R46, R34, R106 ;  /* 0x000000222e6a7235 */ /* 0x000fcc000000006a */
[-C--:B------:R-:W-:Y:S02]  /*13920*/  HFMA2.MMA R28, R54, R35.reuse, R28 ;  /* 0x00000023361c7235 */ /* 0x080fe4000000001c */
[----:B------:R-:W-:-:S06]  /*13930*/  HFMA2.MMA R106, R56, R35, R106 ;  /* 0x00000023386a7235 */ /* 0x000fcc000000006a */
[-C--:B-1----:R-:W-:Y:S01]  /*13940*/  HFMA2.MMA R28, R21, R36.reuse, R28 ;  /* 0x00000024151c7235 */ /* 0x082fe2000000001c */
[-C--:B------:R-:W-:Y:S01]  /*13950*/  HFMA2 R29, R22, R36.reuse, R29 ;  /* 0x00000024161d7231 */ /* 0x080fe2000000001d */
        /* <DEDUP_REMOVED lines=11> */
[----:B------:R-:W-:Y:S01]  /*13a10*/  HADD2 R29, R29.H0_H0, R29.H1_H1 ;  /* 0x3000001d1d1d7230 */ /* 0x000fe20000000800 */
[----:B------:R-:W-:Y:S01]  /*13a20*/  HFMA2.MMA R106, R41, R38, R106 ;  /* 0x00000026296a7235 */ /* 0x000fe2000000006a */
[----:B------:R-:W-:-:S05]  /*13a30*/  HADD2 R30, R30.H0_H0, R30.H1_H1 ;  /* 0x3000001e1e1e7230 */ /* 0x000fca0000000800 */
[-C--:B------:R-:W-:Y:S02]  /*13a40*/  HFMA2.MMA R28, R26, R39.reuse, R28 ;  /* 0x000000271a1c7235 */ /* 0x080fe4000000001c */
[----:B------:R-:W-:-:S08]  /*13a50*/  HFMA2.MMA R106, R42, R39, R106 ;  /* 0x000000272a6a7235 */ /* 0x000fd0000000006a */
[----:B------:R-:W-:Y:S02]  /*13a60*/  HADD2 R28, R28.H0_H0, R28.H1_H1 ;  /* 0x3000001c1c1c7230 */ /* 0x000fe40000000800 */
[----:B------:R-:W-:-:S03]  /*13a70*/  HADD2 R106, R106.H0_H0, R106.H1_H1 ;  /* 0x3000006a6a6a7230 */ /* 0x000fc60000000800 */
[----:B------:R-:W-:Y:S02]  /*13a80*/  PRMT R28, R28, 0x5410, R29 ;  /* 0x000054101c1c7816 */ /* 0x000fe4000000001d */
[----:B------:R-:W-:-:S04]  /*13a90*/  PRMT R106, R106, 0x5410, R30 ;  /* 0x000054106a6a7816 */ /* 0x000fc8000000001e */
[----:B------:R-:W-:Y:S01]  /*13aa0*/  HFMA2.MMA R16, R28, R94, R16 ;  /* 0x0000005e1c107235 */ /* 0x000fe20000000010 */
[----:B------:R-:W-:-:S10]  /*13ab0*/  HFMA2 R15, R106, R93, R15 ;  /* 0x0000005d6a0f7231 */ /* 0x000fd4000000000f */
.L_x_1583:
[----:B------:R-:W-:Y:S05]  /*13ac0*/  @!P1 BRA `(.L_x_1584) ;  /* 0x0000000400309947 */ /* 0x000fea0003800000 */
[----:B------:R-:W0:Y:S04]  /*13ad0*/  LDS.128 R36, [UR4+0x80] ;  /* 0x00008004ff247984 */ /* 0x000e280008000c00 */
        /* <DEDUP_REMOVED lines=75> */
.L_x_1584:
        /* <DEDUP_REMOVED lines=77> */
.L_x_1585:
        /* <DEDUP_REMOVED lines=77> */
.L_x_1586:
[----:B------:R-:W0:Y:S01]  /*14930*/  LDS.128 R36, [UR4+0x200] ;  /* 0x00020004ff247984 */ /* 0x000e220008000c00 */
[----:B------:R-:W-:Y:S02]  /*14940*/  MOV R111, R23 ;  /* 0x00000017006f7202 */ /* 0x000fe40000000f00 */
[----:B------:R-:W-:Y:S01]  /*14950*/  MOV R110, R18 ;  /* 0x00000012006e7202 */ /* 0x000fe20000000f00 */
[----:B------:R-:W1:Y:S01]  /*14960*/  LDS.128 R32, [UR4+0x210] ;  /* 0x00021004ff207984 */ /* 0x000e620008000c00 */
[----:B------:R-:W-:Y:S02]  /*14970*/  MOV R108, R19 ;  /* 0x00000013006c7202 */ /* 0x000fe40000000f00 */
[----:B------:R-:W-:Y:S02]  /*14980*/  MOV R112, R17 ;  /* 0x0000001100707202 */ /* 0x000fe40000000f00 */
[----:B------:R-:W-:Y:S02]  /*14990*/  MOV R115, R25 ;  /* 0x0000001900737202 */ /* 0x000fe40000000f00 */
[----:B------:R-:W-:-:S02]  /*149a0*/  MOV R113, R24 ;  /* 0x0000001800717202 */ /* 0x000fc40000000f00 */
[----:B------:R-:W-:Y:S02]  /*149b0*/  MOV R109, R22 ;  /* 0x00000016006d7202 */ /* 0x000fe40000000f00 */
[----:B------:R-:W-:Y:S02]  /*149c0*/  MOV R114, R26 ;  /* 0x0000001a00727202 */ /* 0x000fe40000000f00 */
[----:B------:R-:W-:Y:S02]  /*149d0*/  MOV R117, R27 ;  /* 0x0000001b00757202 */ /* 0x000fe40000000f00 */
[----:B------:R-:W-:Y:S02]  /*149e0*/  MOV R116, R40 ;  /* 0x0000002800747202 */ /* 0x000fe40000000f00 */
[----:B------:R-:W-:-:S04]  /*149f0*/  IADD3 R98, R98, 0x20, RZ ;  /* 0x0000002062627810 */ /* 0x000fc80007ffe0ff */
[C---:B------:R-:W-:Y:S02]  /*14a00*/  ISETP.GE.AND P0, PT, R98.reuse, UR5, PT ;  /* 0x0000000562007c0c */ /* 0x040fe4000bf06270 */
[----:B------:R-:W-:Y:S01]  /*14a10*/  ISETP.LT.AND P1, PT, R98, R103, PT ;  /* 0x000000676200720c */ /* 0x000fe20003f21270 */
[-C--:B0-----:R-:W-:Y:S01]  /*14a20*/  HFMA2.MMA R28, R92, R36.reuse, RZ ;  /* 0x000000245c1c7235 */ /* 0x081fe200000000ff */
[-C--:B------:R-:W-:Y:S01]  /*14a30*/  HFMA2 R29, R88, R36.reuse, RZ.H0_H0 ;  /* 0x00000024581d7231 */ /* 0x080fe200000400ff */
[----:B------:R-:W-:Y:S01]  /*14a40*/  HFMA2.MMA R30, R84, R36, RZ ;  /* 0x00000024541e7235 */ /* 0x000fe200000000ff */
[----:B------:R-:W-:Y:S02]  /*14a50*/  HFMA2 R36, R80, R36, RZ.H0_H0 ;  /* 0x0000002450247231 */ /* 0x000fe400000400ff */
[-C--:B------:R-:W-:Y:S02]  /*14a60*/  HFMA2 R29, R87, R37.reuse, R29 ;  /* 0x00000025571d7231 */ /* 0x080fe4000000001d */
[----:B------:R-:W-:Y:S01]  /*14a70*/  HFMA2 R31, R79, R37, R36 ;  /* 0x000000254f1f7231 */ /* 0x000fe20000000024 */
[----:B------:R-:W-:-:S02]  /*14a80*/  HFMA2.MMA R28, R91, R37, R28 ;  /* 0x000000255b1c7235 */ /* 0x000fc4000000001c */
[----:B------:R-:W-:Y:S01]  /*14a90*/  HFMA2.MMA R30, R83, R37, R30 ;  /* 0x00000025531e7235 */ /* 0x000fe2000000001e */
[-C--:B------:R-:W-:Y:S02]  /*14aa0*/  HFMA2 R37, R86, R38.reuse, R29 ;  /* 0x0000002656257231 */ /* 0x080fe4000000001d */
[----:B------:R-:W-:-:S03]  /*14ab0*/  HFMA2 R107, R78, R38, R31 ;  /* 0x000000264e6b7231 */ /* 0x000fc6000000001f */
[-C--:B------:R-:W-:Y:S01]  /*14ac0*/  HFMA2.MMA R36, R90, R38.reuse, R28 ;  /* 0x000000265a247235 */ /* 0x080fe2000000001c */
[----:B------:R-:W-:Y:S01]  /*14ad0*/  HFMA2 R107, R77, R39, R107 ;  /* 0x000000274d6b7231 */ /* 0x000fe2000000006b */
[----:B------:R-:W-:Y:S02]  /*14ae0*/  HFMA2.MMA R106, R82, R38, R30 ;  /* 0x00000026526a7235 */ /* 0x000fe4000000001e */
[----:B------:R-:W0:Y:S01]  /*14af0*/  LDS.128 R28, [UR4+0x220] ;  /* 0x00022004ff1c7984 */ /* 0x000e220008000c00 */
[----:B-1----:R-:W-:-:S03]  /*14b00*/  HFMA2 R107, R64, R32, R107 ;  /* 0x00000020406b7231 */ /* 0x002fc6000000006b */
[-C--:B------:R-:W-:Y:S01]  /*14b10*/  HFMA2.MMA R38, R89, R39.reuse, R36 ;  /* 0x0000002759267235 */ /* 0x080fe20000000024 */
[----:B------:R-:W-:Y:S01]  /*14b20*/  HFMA2 R36, R85, R39, R37 ;  /* 0x0000002755247231 */ /* 0x000fe20000000025 */
[----:B------:R-:W-:Y:S01]  /*14b30*/  HFMA2.MMA R106, R81, R39, R106 ;  /* 0x00000027516a7235 */ /* 0x000fe2000000006a */
[-C--:B------:R-:W-:Y:S02]  /*14b40*/  HFMA2 R107, R63, R33.reuse, R107 ;  /* 0x000000213f6b7231 */ /* 0x080fe4000000006b */
[----:B------:R-:W-:Y:S02]  /*14b50*/  HFMA2 R36, R72, R32, R36 ;  /* 0x0000002048247231 */ /* 0x000fe40000000024 */
[----:B------:R-:W-:Y:S01]  /*14b60*/  HFMA2 R107, R62, R34, R107 ;  /* 0x000000223e6b7231 */ /* 0x000fe2000000006b */
        /* <DEDUP_REMOVED lines=8> */
[-C--:B------:R-:W-:Y:S02]  /*14bf0*/  HFMA2.MMA R32, R74, R34.reuse, R37 ;  /* 0x000000224a207235 */ /* 0x080fe40000000025 */
[----:B------:R-:W-:Y:S01]  /*14c00*/  HFMA2.MMA R106, R66, R34, R106 ;  /* 0x00000022426a7235 */ /* 0x000fe2000000006a */
[----:B------:R-:W1:Y:S05]  /*14c10*/  LDS.128 R36, [UR4+0x230] ;  /* 0x00023004ff247984 */ /* 0x000e6a0008000c00 */
[-C--:B------:R-:W-:Y:S02]  /*14c20*/  HFMA2.MMA R32, R73, R35.reuse, R32 ;  /* 0x0000002349207235 */ /* 0x080fe40000000020 */
[----:B------:R-:W-:Y:S01]  /*14c30*/  HFMA2.MMA R106, R65, R35, R106 ;  /* 0x00000023416a7235 */ /* 0x000fe2000000006a */
[----:B0-----:R-:W-:-:S02]  /*14c40*/  HFMA2 R33, R48, R28, R33 ;  /* 0x0000001c30217231 */ /* 0x001fc40000000021 */
[----:B------:R-:W-:-:S03]  /*14c50*/  HFMA2 R107, R50, R28, R107 ;  /* 0x0000001c326b7231 */ /* 0x000fc6000000006b */
[-C--:B------:R-:W-:Y:S01]  /*14c60*/  HFMA2.MMA R32, R60, R28.reuse, R32 ;  /* 0x0000001c3c207235 */ /* 0x080fe20000000020 */
[-C--:B------:R-:W-:Y:S01]  /*14c70*/  HFMA2 R33, R51, R29.reuse, R33 ;  /* 0x0000001d33217231 */ /* 0x080fe20000000021 */
[----:B------:R-:W-:Y:S01]  /*14c80*/  HFMA2.MMA R106, R49, R28, R106 ;  /* 0x0000001c316a7235 */ /* 0x000fe2000000006a */
[----:B------:R-:W-:-:S04]  /*14c90*/  HFMA2 R107, R53, R29, R107 ;  /* 0x0000001d356b7231 */ /* 0x000fc8000000006b */
[-C--:B------:R-:W-:Y:S01]  /*14ca0*/  HFMA2 R107, R47, R30.reuse, R107 ;  /* 0x0000001e2f6b7231 */ /* 0x080fe2000000006b */
[-C--:B------:R-:W-:Y:S02]  /*14cb0*/  HFMA2.MMA R32, R59, R29.reuse, R32 ;  /* 0x0000001d3b207235 */ /* 0x080fe40000000020 */
[----:B------:R-:W-:Y:S01]  /*14cc0*/  HFMA2.MMA R106, R52, R29, R106 ;  /* 0x0000001d346a7235 */ /* 0x000fe2000000006a */
[----:B------:R-:W-:-:S04]  /*14cd0*/  HFMA2 R29, R45, R30, R33 ;  /* 0x0000001e2d1d7231 */ /* 0x000fc80000000021 */
[-C--:B------:R-:W-:Y:S01]  /*14ce0*/  HFMA2 R29, R55, R31.reuse, R29 ;  /* 0x0000001f371d7231 */ /* 0x080fe2000000001d */
[-C--:B------:R-:W-:Y:S02]  /*14cf0*/  HFMA2.MMA R28, R58, R30.reuse, R32 ;  /* 0x0000001e3a1c7235 */ /* 0x080fe40000000020 */
[----:B------:R-:W-:Y:S01]  /*14d00*/  HFMA2.MMA R106, R46, R30, R106 ;  /* 0x0000001e2e6a7235 */ /* 0x000fe2000000006a */
[----:B------:R-:W0:Y:S05]  /*14d10*/  LDS.128 R32, [UR4+0x280] ;  /* 0x00028004ff207984 */ /* 0x000e2a0008000c00 */
[-C--:B------:R-:W-:Y:S02]  /*14d20*/  HFMA2.MMA R28, R54, R31.reuse, R28 ;  /* 0x0000001f361c7235 */ /* 0x080fe4000000001c */
[----:B------:R-:W-:Y:S01]  /*14d30*/  HFMA2.MMA R106, R56, R31, R106 ;  /* 0x0000001f386a7235 */ /* 0x000fe2000000006a */
[----:B------:R-:W-:Y:S01]  /*14d40*/  HFMA2 R31, R57, R31, R107 ;  /* 0x0000001f391f7231 */ /* 0x000fe2000000006b */
[----:B------:R-:W-:Y:S01]  /*14d50*/  MOV R107, R21 ;  /* 0x00000015006b7202 */ /* 0x000fe20000000f00 */
[----:B-1----:R-:W-:-:S02]  /*14d60*/  HFMA2 R29, R109, R36, R29 ;  /* 0x000000246d1d7231 */ /* 0x002fc4000000001d */
[----:B------:R-:W-:Y:S02]  /*14d70*/  HFMA2 R31, R113, R36, R31 ;  /* 0x00000024711f7231 */ /* 0x000fe4000000001f */
[-C--:B------:R-:W-:Y:S01]  /*14d80*/  HFMA2 R29, R108, R37.reuse, R29 ;  /* 0x000000256c1d7231 */ /* 0x080fe2000000001d */
[-C--:B------:R-:W-:Y:S01]  /*14d90*/  HFMA2.MMA R28, R107, R36.reuse, R28 ;  /* 0x000000246b1c7235 */ /* 0x080fe2000000001c */
[----:B------:R-:W-:Y:S01]  /*14da0*/  HFMA2 R31, R112, R37, R31 ;  /* 0x00000025701f7231 */ /* 0x000fe2000000001f */
[----:B------:R-:W-:Y:S01]  /*14db0*/  HFMA2.MMA R21, R111, R36, R106 ;  /* 0x000000246f157235 */ /* 0x000fe2000000006a */
[----:B------:R-:W-:Y:S01]  /*14dc0*/  MOV R106, R20 ;  /* 0x00000014006a7202 */ /* 0x000fe20000000f00 */
[-C--:B------:R-:W-:Y:S02]  /*14dd0*/  HFMA2 R29, R117, R38.reuse, R29 ;  /* 0x00000026751d7231 */ /* 0x080fe4000000001d */
[----:B------:R-:W-:Y:S02]  /*14de0*/  HFMA2 R31, R43, R38, R31 ;  /* 0x000000262b1f7231 */ /* 0x000fe4000000001f */
[-C--:B------:R-:W-:Y:S01]  /*14df0*/  HFMA2 R18, R116, R39.reuse, R29 ;  /* 0x0000002774127231 */ /* 0x080fe2000000001d */
[-C--:B------:R-:W-:Y:S01]  /*14e00*/  HFMA2.MMA R19, R106, R37.reuse, R28 ;  /* 0x000000256a137235 */ /* 0x080fe2000000001c */
[----:B------:R-:W-:Y:S01]  /*14e10*/  HFMA2 R36, R44, R39, R31 ;  /* 0x000000272c247231 */ /* 0x000fe2000000001f */
[----:B------:R-:W-:Y:S01]  /*14e20*/  HFMA2.MMA R17, R110, R37, R21 ;  /* 0x000000256e117235 */ /* 0x000fe20000000015 */
[----:B------:R-:W-:Y:S01]  /*14e30*/  LDS.128 R28, [UR4+0x2a0] ;  /* 0x0002a004ff1c7984 */ /* 0x000fe20008000c00 */
[----:B------:R-:W-:-:S02]  /*14e40*/  HADD2 R18, R18.H0_H0, R18.H1_H1 ;  /* 0x3000001212127230 */ /* 0x000fc40000000800 */
[----:B------:R-:W-:Y:S01]  /*14e50*/  HADD2 R36, R36.H0_H0, R36.H1_H1 ;  /* 0x3000002424247230 */ /* 0x000fe20000000800 */
[----:B------:R-:W1:Y:S01]  /*14e60*/  LDS.128 R20, [UR4+0x290] ;  /* 0x00029004ff147984 */ /* 0x000e620008000c00 */
[-C--:B------:R-:W-:Y:S02]  /*14e70*/  HFMA2.MMA R19, R115, R38.reuse, R19 ;  /* 0x0000002673137235 */ /* 0x080fe40000000013 */
[----:B------:R-:W-:-:S06]  /*14e80*/  HFMA2.MMA R24, R41, R38, R17 ;  /* 0x0000002629187235 */ /* 0x000fcc0000000011 */
[-C--:B------:R-:W-:Y:S01]  /*14e90*/  HFMA2.MMA R17, R114, R39.reuse, R19 ;  /* 0x0000002772117235 */ /* 0x080fe20000000013 */
[-C--:B0-----:R-:W-:Y:S01]  /*14ea0*/  HFMA2 R25, R88, R32.reuse, RZ.H0_H0 ;  /* 0x0000002058197231 */ /* 0x081fe200000400ff */
[----:B------:R-:W-:Y:S02]  /*14eb0*/  HFMA2.MMA R19, R42, R39, R24 ;  /* 0x000000272a137235 */ /* 0x000fe40000000018 */
[-C--:B------:R-:W-:Y:S01]  /*14ec0*/  HFMA2.MMA R24, R92, R32.reuse, RZ ;  /* 0x000000205c187235 */ /* 0x080fe200000000ff */
[----:B------:R-:W-:Y:S01]  /*14ed0*/  HFMA2 R25, R87, R33, R25 ;  /* 0x0000002157197231 */ /* 0x000fe20000000019 */
[----:B------:R-:W-:Y:S01]  /*14ee0*/  HFMA2.MMA R26, R84, R32, RZ ;  /* 0x00000020541a7235 */ /* 0x000fe200000000ff */
[----:B------:R-:W-:-:S03]  /*14ef0*/  HFMA2 R32, R80, R32, RZ.H0_H0 ;  /* 0x0000002050207231 */ /* 0x000fc600000400ff */
[----:B------:R-:W-:Y:S02]  /*14f00*/  HADD2 R17, R17.H0_H0, R17.H1_H1 ;  /* 0x3000001111117230 */ /* 0x000fe40000000800 */
[-C--:B------:R-:W-:Y:S01]  /*14f10*/  HFMA2.MMA R24, R91, R33.reuse, R24 ;  /* 0x000000215b187235 */ /* 0x080fe20000000018 */
[----:B------:R-:W-:Y:S01]  /*14f20*/  HFMA2 R39, R79, R33, R32 ;  /* 0x000000214f277231 */ /* 0x000fe20000000020 */
[----:B------:R-:W-:Y:S01]  /*14f30*/  HFMA2.MMA R26, R83, R33, R26 ;  /* 0x00000021531a7235 */ /* 0x000fe2000000001a */
[-C--:B------:R-:W-:Y:S01]  /*14f40*/  HFMA2 R33, R86, R34.reuse, R25 ;  /* 0x0000002256217231 */ /* 0x080fe20000000019 */
[----:B------:R-:W-:Y:S01]  /*14f50*/  PRMT R17, R17, 0x5410, R18 ;  /* 0x0000541011117816 */ /* 0x000fe20000000012 */
[----:B------:R-:W-:Y:S02]  /*14f60*/  HFMA2 R39, R78, R34, R39 ;  /* 0x000000224e277231 */ /* 0x000fe40000000027 */
[----:B------:R-:W-:Y:S01]  /*14f70*/  HFMA2 R33, R85, R35, R33 ;  /* 0x0000002355217231 */ /* 0x000fe20000000021 */
[-C--:B------:R-:W-:Y:S01]  /*14f80*/  HFMA2.MMA R32, R90, R34.reuse, R24 ;  /* 0x000000225a207235 */ /* 0x080fe20000000018 */
[----:B------:R-:W-:Y:S01]  /*14f90*/  HADD2 R19, R19.H0_H0, R19.H1_H1 ;  /* 0x3000001313137230 */ /* 0x000fe20000000800 */
[----:B------:R-:W-:-:S02]  /*14fa0*/  HFMA2.MMA R37, R82, R34, R26 ;  /* 0x0000002252257235 */ /* 0x000fc4000000001a */
[----:B------:R-:W0:Y:S01]  /*14fb0*/  LDS.128 R24, [UR4+0x2b0] ;  /* 0x0002b004ff187984 */ /* 0x000e220008000c00 */
[----:B------:R-:W-:Y:S01]  /*14fc0*/  HFMA2.MMA R8, R17, R94, R8 ;  /* 0x0000005e11087235 */ /* 0x000fe20000000008 */
[----:B------:R-:W-:Y:S02]  /*14fd0*/  PRMT R19, R19, 0x5410, R36 ;  /* 0x0000541013137816 */ /* 0x000fe40000000024 */
[-C--:B------:R-:W-:Y:S01]  /*14fe0*/  HFMA2.MMA R38, R89, R35.reuse, R32 ;  /* 0x0000002359267235 */ /* 0x080fe20000000020 */
[----:B------:R-:W-:Y:S01]  /*14ff0*/  HFMA2 R32, R77, R35, R39 ;  /* 0x000000234d207231 */ /* 0x000fe20000000027 */
[----:B------:R-:W-:Y:S01]  /*15000*/  HFMA2.MMA R34, R81, R35, R37 ;  /* 0x0000002351227235 */ /* 0x000fe20000000025 */
[-C--:B-1----:R-:W-:Y:S02]  /*15010*/  HFMA2 R33, R72, R20.reuse, R33 ;  /* 0x0000001448217231 */ /* 0x082fe40000000021 */
        /* <DEDUP_REMOVED lines=10> */
[----:B------:R-:W-:-:S04]  /*150c0*/  HFMA2 R20, R48, R28, R20 ;  /* 0x0000001c30147231 */ /* 0x000fc80000000014 */
[----:B------:R-:W-:Y:S01]  /*150d0*/  HFMA2 R20, R51, R29, R20 ;  /* 0x0000001d33147231 */ /* 0x000fe20000000014 */
[-C--:B------:R-:W-:Y:S02]  /*150e0*/  HFMA2.MMA R37, R74, R22.reuse, R37 ;  /* 0x000000164a257235 */ /* 0x080fe40000000025 */
[----:B------:R-:W-:Y:S01]  /*150f0*/  HFMA2.MMA R21, R66, R22, R33 ;  /* 0x0000001642157235 */ /* 0x000fe20000000021 */
[----:B------:R-:W-:Y:S02]  /*15100*/  HFMA2 R22, R62, R22, R32 ;  /* 0x000000163e167231 */ /* 0x000fe40000000020 */
[----:B------:R-:W1:Y:S01]  /*15110*/  LDS.128 R32, [UR4+0x300] ;  /* 0x00030004ff207984 */ /* 0x000e620008000c00 */
[----:B------:R-:W-:Y:S02]  /*15120*/  HFMA2 R20, R45, R30, R20 ;  /* 0x0000001e2d147231 */ /* 0x000fe40000000014 */
[-C--:B------:R-:W-:Y:S01]  /*15130*/  HFMA2.MMA R37, R73, R23.reuse, R37 ;  /* 0x0000001749257235 */ /* 0x080fe20000000025 */
[----:B------:R-:W-:Y:S01]  /*15140*/  HFMA2 R22, R61, R23, R22 ;  /* 0x000000173d167231 */ /* 0x000fe20000000016 */
[----:B------:R-:W-:-:S03]  /*15150*/  HFMA2.MMA R21, R65, R23, R21 ;  /* 0x0000001741157235 */ /* 0x000fc60000000015 */
[----:B------:R-:W-:-:S03]  /*15160*/  HFMA2 R22, R50, R28, R22 ;  /* 0x0000001c32167231 */ /* 0x000fc60000000016 */
[-C--:B------:R-:W-:Y:S01]  /*15170*/  HFMA2.MMA R37, R60, R28.reuse, R37 ;  /* 0x0000001c3c257235 */ /* 0x080fe20000000025 */
[----:B------:R-:W-:Y:S01]  /*15180*/  HFMA2 R22, R53, R29, R22 ;  /* 0x0000001d35167231 */ /* 0x000fe20000000016 */
[----:B------:R-:W-:Y:S01]  /*15190*/  HFMA2.MMA R21, R49, R28, R21 ;  /* 0x0000001c31157235 */ /* 0x000fe20000000015 */
[----:B------:R-:W-:Y:S02]  /*151a0*/  HFMA2 R28, R55, R31, R20 ;  /* 0x0000001f371c7231 */ /* 0x000fe40000000014 */
[----:B------:R-:W-:Y:S02]  /*151b0*/  HFMA2 R22, R47, R30, R22 ;  /* 0x0000001e2f167231 */ /* 0x000fe40000000016 */
[----:B0-----:R-:W-:Y:S01]  /*151c0*/  HFMA2 R28, R109, R24, R28 ;  /* 0x000000186d1c7231 */ /* 0x001fe2000000001c */
[-C--:B------:R-:W-:Y:S02]  /*151d0*/  HFMA2.MMA R37, R59, R29.reuse, R37 ;  /* 0x0000001d3b257235 */ /* 0x080fe40000000025 */
[----:B------:R-:W-:Y:S01]  /*151e0*/  HFMA2.MMA R23, R52, R29, R21 ;  /* 0x0000001d34177235 */ /* 0x000fe20000000015 */
[----:B------:R-:W-:-:S04]  /*151f0*/  HFMA2 R28, R108, R25, R28 ;  /* 0x000000196c1c7231 */ /* 0x000fc8000000001c */
[----:B------:R-:W-:Y:S01]  /*15200*/  HFMA2 R28, R117, R26, R28 ;  /* 0x0000001a751c7231 */ /* 0x000fe2000000001c */
[-C--:B------:R-:W-:Y:S02]  /*15210*/  HFMA2.MMA R37, R58, R30.reuse, R37 ;  /* 0x0000001e3a257235 */ /* 0x080fe40000000025 */
[----:B------:R-:W-:Y:S01]  /*15220*/  HFMA2.MMA R23, R46, R30, R23 ;  /* 0x0000001e2e177235 */ /* 0x000fe20000000017 */
[----:B------:R-:W-:-:S04]  /*15230*/  HFMA2 R38, R116, R27, R28 ;  /* 0x0000001b74267231 */ /* 0x000fc8000000001c */
[----:B------:R-:W-:Y:S01]  /*15240*/  HADD2 R38, R38.H0_H0, R38.H1_H1 ;  /* 0x3000002626267230 */ /* 0x000fe20000000800 */
[-C--:B------:R-:W-:Y:S02]  /*15250*/  HFMA2.MMA R37, R54, R31.reuse, R37 ;  /* 0x0000001f36257235 */ /* 0x080fe40000000025 */
[----:B------:R-:W-:Y:S01]  /*15260*/  HFMA2.MMA R29, R56, R31, R23 ;  /* 0x0000001f381d7235 */ /* 0x000fe20000000017 */
[----:B------:R-:W-:Y:S02]  /*15270*/  HFMA2 R31, R57, R31, R22 ;  /* 0x0000001f391f7231 */ /* 0x000fe40000000016 */
[----:B------:R-:W0:Y:S02]  /*15280*/  LDS.128 R20, [UR4+0x310] ;  /* 0x00031004ff147984 */ /* 0x000e240008000c00 */
[----:B------:R-:W-:Y:S01]  /*15290*/  HFMA2 R31, R113, R24, R31 ;  /* 0x00000018711f7231 */ /* 0x000fe2000000001f */
[-C--:B------:R-:W-:Y:S02]  /*152a0*/  HFMA2.MMA R37, R107, R24.reuse, R37 ;  /* 0x000000186b257235 */ /* 0x080fe40000000025 */
[----:B------:R-:W-:Y:S01]  /*152b0*/  HFMA2.MMA R29, R111, R24, R29 ;  /* 0x000000186f1d7235 */ /* 0x000fe2000000001d */
[----:B------:R-:W-:Y:S01]  /*152c0*/  HFMA2 R31, R112, R25, R31 ;  /* 0x00000019701f7231 */ /* 0x000fe2000000001f */
[----:B-1----:R-:W-:-:S03]  /*152d0*/  HFMA2.MMA R24, R92, R32, RZ ;  /* 0x000000205c187235 */ /* 0x002fc600000000ff */
[----:B------:R-:W-:Y:S01]  /*152e0*/  HFMA2 R31, R43, R26, R31 ;  /* 0x0000001a2b1f7231 */ /* 0x000fe2000000001f */
[-C--:B------:R-:W-:Y:S02]  /*152f0*/  HFMA2.MMA R37, R106, R25.reuse, R37 ;  /* 0x000000196a257235 */ /* 0x080fe40000000025 */
[----:B------:R-:W-:Y:S01]  /*15300*/  HFMA2.MMA R29, R110, R25, R29 ;  /* 0x000000196e1d7235 */ /* 0x000fe2000000001d */
[----:B------:R-:W-:Y:S01]  /*15310*/  HFMA2 R25, R88, R32, RZ.H0_H0 ;  /* 0x0000002058197231 */ /* 0x000fe200000400ff */
[----:B------:R-:W-:Y:S01]  /*15320*/  HFMA2.MMA R24, R91, R33, R24 ;  /* 0x000000215b187235 */ /* 0x000fe20000000018 */
[----:B------:R-:W-:Y:S02]  /*15330*/  HFMA2 R40, R44, R27, R31 ;  /* 0x0000001b2c287231 */ /* 0x000fe4000000001f */
[----:B------:R-:W-:Y:S01]  /*15340*/  HFMA2 R25, R87, R33, R25 ;  /* 0x0000002157197231 */ /* 0x000fe20000000019 */
[-C--:B------:R-:W-:Y:S01]  /*15350*/  HFMA2.MMA R37, R115, R26.reuse, R37 ;  /* 0x0000001a73257235 */ /* 0x080fe20000000025 */
[----:B------:R-:W-:Y:S01]  /*15360*/  HADD2 R40, R40.H0_H0, R40.H1_H1 ;  /* 0x3000002828287230 */ /* 0x000fe20000000800 */
[----:B------:R-:W-:-:S02]  /*15370*/  HFMA2.MMA R29, R41, R26, R29 ;  /* 0x0000001a291d7235 */ /* 0x000fc4000000001d */
[----:B------:R-:W-:Y:S01]  /*15380*/  HFMA2.MMA R26, R84, R32, RZ ;  /* 0x00000020541a7235 */ /* 0x000fe200000000ff */
[----:B------:R-:W-:-:S03]  /*15390*/  HFMA2 R32, R80, R32, RZ.H0_H0 ;  /* 0x0000002050207231 */ /* 0x000fc600000400ff */
[-C--:B------:R-:W-:Y:S02]  /*153a0*/  HFMA2.MMA R37, R114, R27.reuse, R37 ;  /* 0x0000001b72257235 */ /* 0x080fe40000000025 */
[----:B------:R-:W-:Y:S01]  /*153b0*/  HFMA2.MMA R39, R42, R27, R29 ;  /* 0x0000001b2a277235 */ /* 0x000fe2000000001d */
[----:B------:R-:W-:Y:S01]  /*153c0*/  HFMA2 R27, R79, R33, R32 ;  /* 0x000000214f1b7231 */ /* 0x000fe20000000020 */
[----:B------:R-:W-:Y:S01]  /*153d0*/  HFMA2.MMA R26, R83, R33, R26 ;  /* 0x00000021531a7235 */ /* 0x000fe2000000001a */
[-C--:B------:R-:W-:Y:S01]  /*153e0*/  HFMA2 R33, R86, R34.reuse, R25 ;  /* 0x0000002256217231 */ /* 0x080fe20000000019 */
[-C--:B------:R-:W-:Y:S01]  /*153f0*/  HFMA2.MMA R32, R90, R34.reuse, R24 ;  /* 0x000000225a207235 */ /* 0x080fe20000000018 */
[----:B------:R-:W-:Y:S01]  /*15400*/  HFMA2 R119, R78, R34, R27 ;  /* 0x000000224e777231 */ /* 0x000fe2000000001b */
[----:B------:R-:W1:Y:S01]  /*15410*/  LDS.128 R28, [UR4+0x320] ;  /* 0x00032004ff1c7984 */ /* 0x000e620008000c00 */
[-C--:B------:R-:W-:Y:S02]  /*15420*/  HFMA2 R33, R85, R35.reuse, R33 ;  /* 0x0000002355217231 */ /* 0x080fe40000000021 */
[----:B------:R-:W-:Y:S01]  /*15430*/  HFMA2 R119, R77, R35, R119 ;  /* 0x000000234d777231 */ /* 0x000fe20000000077 */
[----:B------:R-:W-:Y:S01]  /*15440*/  HFMA2.MMA R118, R82, R34, R26 ;  /* 0x0000002252767235 */ /* 0x000fe2000000001a */
[-C--:B0-----:R-:W-:Y:S01]  /*15450*/  HFMA2 R33, R72, R20.reuse, R33 ;  /* 0x0000001448217231 */ /* 0x081fe20000000021 */
[----:B------:R-:W-:Y:S01]  /*15460*/  HFMA2.MMA R32, R89, R35, R32 ;  /* 0x0000002359207235 */ /* 0x000fe20000000020 */
[----:B------:R-:W-:Y:S01]  /*15470*/  HFMA2 R119, R64, R20, R119 ;  /* 0x0000001440777231 */ /* 0x000fe20000000077 */
[----:B------:R-:W0:Y:S01]  /*15480*/  LDS.128 R24, [UR4+0x330] ;  /* 0x00033004ff187984 */ /* 0x000e220008000c00 */
[----:B------:R-:W-:-:S02]  /*15490*/  HADD2 R37, R37.H0_H0, R37.H1_H1 ;  /* 0x3000002525257230 */ /* 0x000fc40000000800 */
[-C--:B------:R-:W-:Y:S01]  /*154a0*/  HFMA2 R119, R63, R21.reuse, R119 ;  /* 0x000000153f777231 */ /* 0x080fe20000000077 */
[----:B------:R-:W-:Y:S01]  /*154b0*/  HFMA2.MMA R34, R81, R35, R118 ;  /* 0x0000002351227235 */ /* 0x000fe20000000076 */
[----:B------:R-:W-:Y:S01]  /*154c0*/  HFMA2 R35, R71, R21, R33 ;  /* 0x0000001547237231 */ /* 0x000fe20000000021 */
[-C--:B------:R-:W-:Y:S01]  /*154d0*/  HFMA2.MMA R32, R76, R20.reuse, R32 ;  /* 0x000000144c207235 */ /* 0x080fe20000000020 */
[-C--:B------:R-:W-:Y:S01]  /*154e0*/  HFMA2 R119, R62, R22.reuse, R119 ;  /* 0x000000163e777231 */ /* 0x080fe20000000077 */
[----:B------:R-:W-:Y:S01]  /*154f0*/  PRMT R37, R37, 0x5410, R38 ;  /* 0x0000541025257816 */ /* 0x000fe20000000026 */
[----:B------:R-:W-:Y:S02]  /*15500*/  HFMA2 R35, R70, R22, R35 ;  /* 0x0000001646237231 */ /* 0x000fe40000000023 */
[-C--:B------:R-:W-:Y:S01]  /*15510*/  HFMA2 R119, R61, R23.reuse, R119 ;  /* 0x000000173d777231 */ /* 0x080fe20000000077 */
[----:B------:R-:W-:Y:S01]  /*15520*/  HFMA2.MMA R34, R68, R20, R34 ;  /* 0x0000001444227235 */ /* 0x000fe20000000022 */
[----:B------:R-:W-:Y:S01]  /*15530*/  HFMA2 R35, R69, R23, R35 ;  /* 0x0000001745237231 */ /* 0x000fe20000000023 */
[----:B------:R-:W-:Y:S01]  /*15540*/  HFMA2.MMA R32, R75, R21, R32 ;  /* 0x000000154b207235 */ /* 0x000fe20000000020 */
[----:B------:R-:W-:Y:S01]  /*15550*/  HADD2 R39, R39.H0_H0, R39.H1_H1 ;  /* 0x3000002727277230 */ /* 0x000fe20000000800 */
[----:B------:R-:W-:-:S04]  /*15560*/  HFMA2.MMA R6, R37, R94, R6 ;  /* 0x0000005e25067235 */ /* 0x000fc80000000006 */
[----:B------:R-:W-:Y:S01]  /*15570*/  HFMA2.MMA R33, R67, R21, R34 ;  /* 0x0000001543217235 */ /* 0x000fe20000000022 */
[----:B------:R-:W-:Y:S01]  /*15580*/  PRMT R39, R39, 0x5410, R40 ;  /* 0x0000541027277816 */ /* 0x000fe20000000028 */
[----:B------:R-:W-:-:S04]  /*15590*/  HFMA2.MMA R32, R74, R22, R32 ;  /* 0x000000164a207235 */ /* 0x000fc80000000020 */
[----:B------:R-:W-:Y:S02]  /*155a0*/  HFMA2 R5, R39, R93, R5 ;  /* 0x0000005d27057231 */ /* 0x000fe40000000005 */
[----:B------:R-:W-:Y:S02]  /*155b0*/  HFMA2.MMA R33, R66, R22, R33 ;  /* 0x0000001642217235 */ /* 0x000fe40000000021 */
[----:B------:R-:W-:Y:S01]  /*155c0*/  HFMA2.MMA R32, R73, R23, R32 ;  /* 0x0000001749207235 */ /* 0x000fe20000000020 */
[-C--:B-1----:R-:W-:Y:S02]  /*155d0*/  HFMA2 R35, R48, R28.reuse, R35 ;  /* 0x0000001c30237231 */ /* 0x082fe40000000023 */
[----:B------:R-:W-:-:S03]  /*155e0*/  HFMA2 R119, R50, R28, R119 ;  /* 0x0000001c32777231 */ /* 0x000fc60000000077 */
[----:B------:R-:W-:Y:S01]  /*155f0*/  HFMA2.MMA R33, R65, R23, R33 ;  /* 0x0000001741217235 */ /* 0x000fe20000000021 */
[-C--:B------:R-:W-:Y:S01]  /*15600*/  HFMA2 R35, R51, R29.reuse, R35 ;  /* 0x0000001d33237231 */ /* 0x080fe20000000023 */
[----:B------:R-:W1:Y:S01]  /*15610*/  LDS.128 R20, [UR4+0x380] ;  /* 0x00038004ff147984 */ /* 0x000e620008000c00 */
[-C--:B------:R-:W-:Y:S01]  /*15620*/  HFMA2.MMA R32, R60, R28.reuse, R32 ;  /* 0x0000001c3c207235 */ /* 0x080fe20000000020 */
[----:B------:R-:W-:Y:S02]  /*15630*/  HFMA2 R119, R53, R29, R119 ;  /* 0x0000001d35777231 */ /* 0x000fe40000000077 */
[-C--:B------:R-:W-:Y:S02]  /*15640*/  HFMA2 R35, R45, R30.reuse, R35 ;  /* 0x0000001e2d237231 */ /* 0x080fe40000000023 */
[----:B------:R-:W-:Y:S01]  /*15650*/  HFMA2.MMA R33, R49, R28, R33 ;  /* 0x0000001c31217235 */ /* 0x000fe20000000021 */
[----:B------:R-:W-:Y:S02]  /*15660*/  HFMA2 R119, R47, R30, R119 ;  /* 0x0000001e2f777231 */ /* 0x000fe40000000077 */
[----:B------:R-:W-:Y:S01]  /*15670*/  HFMA2.MMA R32, R59, R29, R32 ;  /* 0x0000001d3b207235 */ /* 0x000fe20000000020 */
[----:B------:R-:W-:-:S02]  /*15680*/  HFMA2 R35, R55, R31, R35 ;  /* 0x0000001f37237231 */ /* 0x000fc40000000023 */
[----:B------:R-:W-:Y:S02]  /*15690*/  HFMA2 R119, R57, R31, R119 ;  /* 0x0000001f39777231 */ /* 0x000fe40000000077 */
[----:B------:R-:W-:Y:S01]  /*156a0*/  HFMA2.MMA R33, R52, R29, R33 ;  /* 0x0000001d34217235 */ /* 0x000fe20000000021 */
[-C--:B0-----:R-:W-:Y:S02]  /*156b0*/  HFMA2 R35, R109, R24.reuse, R35 ;  /* 0x000000186d237231 */ /* 0x081fe40000000023 */
[-C--:B------:R-:W-:Y:S01]  /*156c0*/  HFMA2.MMA R32, R58, R30.reuse, R32 ;  /* 0x0000001e3a207235 */ /* 0x080fe20000000020 */
[----:B------:R-:W-:Y:S02]  /*156d0*/  HFMA2 R119, R113, R24, R119 ;  /* 0x0000001871777231 */ /* 0x000fe40000000077 */
[-C--:B------:R-:W-:Y:S02]  /*156e0*/  HFMA2 R35, R108, R25.reuse, R35 ;  /* 0x000000196c237231 */ /* 0x080fe40000000023 */
[----:B------:R-:W-:Y:S01]  /*156f0*/  HFMA2.MMA R28, R46, R30, R33 ;  /* 0x0000001e2e1c7235 */ /* 0x000fe20000000021 */
[----:B------:R-:W-:-:S02]  /*15700*/  HFMA2 R119, R112, R25, R119 ;  /* 0x0000001970777231 */ /* 0x000fc40000000077 */
[-C--:B------:R-:W-:Y:S01]  /*15710*/  HFMA2.MMA R32, R54, R31.reuse, R32 ;  /* 0x0000001f36207235 */ /* 0x080fe20000000020 */
[-C--:B------:R-:W-:Y:S02]  /*15720*/  HFMA2 R35, R117, R26.reuse, R35 ;  /* 0x0000001a75237231 */ /* 0x080fe40000000023 */
[----:B------:R-:W-:Y:S02]  /*15730*/  HFMA2 R119, R43, R26, R119 ;  /* 0x0000001a2b777231 */ /* 0x000fe40000000077 */
[----:B------:R-:W-:Y:S01]  /*15740*/  HFMA2.MMA R33, R56, R31, R28 ;  /* 0x0000001f38217235 */ /* 0x000fe2000000001c */
[-C--:B------:R-:W-:Y:S01]  /*15750*/  HFMA2 R35, R116, R27.reuse, R35 ;  /* 0x0000001b74237231 */ /* 0x080fe20000000023 */
[----:B------:R-:W0:Y:S01]  /*15760*/  LDS.128 R28, [UR4+0x390] ;  /* 0x00039004ff1c7984 */ /* 0x000e220008000c00 */
[----:B------:R-:W-:Y:S01]  /*15770*/  HFMA2.MMA R32, R107, R24, R32 ;  /* 0x000000186b207235 */ /* 0x000fe20000000020 */
[----:B------:R-:W-:Y:S02]  /*15780*/  HFMA2 R121, R44, R27, R119 ;  /* 0x0000001b2c797231 */ /* 0x000fe40000000077 */
[----:B------:R-:W-:-:S02]  /*15790*/  HADD2 R119, R35.H0_H0, R35.H1_H1 ;  /* 0x3000002323777230 */ /* 0x000fc40000000800 */
[----:B------:R-:W-:Y:S01]  /*157a0*/  HFMA2.MMA R33, R111, R24, R33 ;  /* 0x000000186f217235 */ /* 0x000fe20000000021 */
[----:B------:R-:W-:Y:S01]  /*157b0*/  HADD2 R121, R121.H0_H0, R121.H1_H1 ;  /* 0x3000007979797230 */ /* 0x000fe20000000800 */
[-C--:B-1----:R-:W-:Y:S01]  /*157c0*/  HFMA2.MMA R92, R92, R20.reuse, RZ ;  /* 0x000000145c5c7235 */ /* 0x082fe200000000ff */
[-C--:B------:R-:W-:Y:S01]  /*157d0*/  HFMA2 R88, R88, R20.reuse, RZ.H0_H0 ;  /* 0x0000001458587231 */ /* 0x080fe200000400ff */
[----:B------:R-:W-:Y:S01]  /*157e0*/  HFMA2.MMA R84, R84, R20, RZ ;  /* 0x0000001454547235 */ /* 0x000fe200000000ff */
        /* <DEDUP_REMOVED lines=13> */
[----:B------:R-:W-:-:S02]  /*158c0*/  HFMA2.MMA R92, R90, R22, R92 ;  /* 0x000000165a5c7235 */ /* 0x000fc4000000005c */
[----:B------:R-:W-:Y:S02]  /*158d0*/  HFMA2.MMA R84, R82, R22, R84 ;  /* 0x0000001652547235 */ /* 0x000fe40000000054 */
[-C--:B------:R-:W-:Y:S02]  /*158e0*/  HFMA2.MMA R32, R114, R27.reuse, R32 ;  /* 0x0000001b72207235 */ /* 0x080fe40000000020 */
[----:B------:R-:W-:Y:S02]  /*158f0*/  HFMA2.MMA R33, R42, R27, R33 ;  /* 0x0000001b2a217235 */ /* 0x000fe40000000021 */
[----:B------:R-:W1:Y:S01]  /*15900*/  LDS.128 R24, [UR4+0x3a0] ;  /* 0x0003a004ff187984 */ /* 0x000e620008000c00 */
[-C--:B------:R-:W-:Y:S02]  /*15910*/  HFMA2.MMA R92, R89, R23.reuse, R92 ;  /* 0x00000017595c7235 */ /* 0x080fe4000000005c */
[----:B------:R-:W-:-:S03]  /*15920*/  HFMA2.MMA R84, R81, R23, R84 ;  /* 0x0000001751547235 */ /* 0x000fc60000000054 */
[----:B------:R-:W-:Y:S02]  /*15930*/  HADD2 R118, R32.H0_H0, R32.H1_H1 ;  /* 0x3000002020767230 */ /* 0x000fe40000000800 */
[-C--:B0-----:R-:W-:Y:S01]  /*15940*/  HFMA2 R88, R72, R28.reuse, R88 ;  /* 0x0000001c48587231 */ /* 0x081fe20000000058 */
[-C--:B------:R-:W-:Y:S01]  /*15950*/  HFMA2.MMA R92, R76, R28.reuse, R92 ;  /* 0x0000001c4c5c7235 */ /* 0x080fe2000000005c */
[----:B------:R-:W-:Y:S01]  /*15960*/  HFMA2 R20, R64, R28, R20 ;  /* 0x0000001c40147231 */ /* 0x000fe20000000014 */
[----:B------:R-:W-:Y:S01]  /*15970*/  HFMA2.MMA R84, R68, R28, R84 ;  /* 0x0000001c44547235 */ /* 0x000fe20000000054 */
[-C--:B------:R-:W-:Y:S01]  /*15980*/  HFMA2 R88, R71, R29.reuse, R88 ;  /* 0x0000001d47587231 */ /* 0x080fe20000000058 */
[----:B------:R-:W-:Y:S01]  /*15990*/  PRMT R118, R118, 0x5410, R119 ;  /* 0x0000541076767816 */ /* 0x000fe20000000077 */
[----:B------:R-:W-:Y:S02]  /*159a0*/  HFMA2 R20, R63, R29, R20 ;  /* 0x0000001d3f147231 */ /* 0x000fe40000000014 */
[----:B------:R-:W-:Y:S01]  /*159b0*/  HADD2 R120, R33.H0_H0, R33.H1_H1 ;  /* 0x3000002121787230 */ /* 0x000fe20000000800 */
[-C--:B------:R-:W-:Y:S01]  /*159c0*/  HFMA2.MMA R92, R75, R29.reuse, R92 ;  /* 0x0000001d4b5c7235 */ /* 0x080fe2000000005c */
[-C--:B------:R-:W-:Y:S01]  /*159d0*/  HFMA2 R88, R70, R30.reuse, R88 ;  /* 0x0000001e46587231 */ /* 0x080fe20000000058 */
[----:B------:R-:W-:Y:S01]  /*159e0*/  HFMA2.MMA R84, R67, R29, R84 ;  /* 0x0000001d43547235 */ /* 0x000fe20000000054 */
[----:B------:R-:W-:Y:S01]  /*159f0*/  HFMA2 R20, R62, R30, R20 ;  /* 0x0000001e3e147231 */ /* 0x000fe20000000014 */
[----:B------:R-:W0:Y:S01]  /*15a00*/  LDS.128 R32, [UR4+0x3b0] ;  /* 0x0003b004ff207984 */ /* 0x000e220008000c00 */
[-C--:B------:R-:W-:Y:S01]  /*15a10*/  HFMA2 R88, R69, R31.reuse, R88 ;  /* 0x0000001f45587231 */ /* 0x080fe20000000058 */
[----:B------:R-:W-:Y:S01]  /*15a20*/  PRMT R120, R120, 0x5410, R121 ;  /* 0x0000541078787816 */ /* 0x000fe20000000079 */
[----:B------:R-:W-:Y:S01]  /*15a30*/  HFMA2 R20, R61, R31, R20 ;  /* 0x0000001f3d147231 */ /* 0x000fe20000000014 */
[-C--:B------:R-:W-:Y:S01]  /*15a40*/  HFMA2.MMA R92, R74, R30.reuse, R92 ;  /* 0x0000001e4a5c7235 */ /* 0x080fe2000000005c */
[----:B------:R-:W-:Y:S01]  /*15a50*/  UIADD3 UR4, UR4, 0x40, URZ ;  /* 0x0000004004047890 */ /* 0x000fe2000fffe03f */
[----:B------:R-:W-:Y:S01]  /*15a60*/  HFMA2.MMA R84, R66, R30, R84 ;  /* 0x0000001e42547235 */ /* 0x000fe20000000054 */
[----:B------:R-:W-:Y:S01]  /*15a70*/  HFMA2 R3, R120, R93, R3 ;  /* 0x0000005d78037231 */ /* 0x000fe20000000003 */
[----:B------:R-:W-:-:S04]  /*15a80*/  HFMA2.MMA R4, R118, R94, R4 ;  /* 0x0000005e76047235 */ /* 0x000fc80000000004 */
[-C--:B------:R-:W-:Y:S02]  /*15a90*/  HFMA2.MMA R30, R73, R31.reuse, R92 ;  /* 0x0000001f491e7235 */ /* 0x080fe4000000005c */
[----:B------:R-:W-:Y:S01]  /*15aa0*/  HFMA2.MMA R84, R65, R31, R84 ;  /* 0x0000001f41547235 */ /* 0x000fe20000000054 */
[----:B-1----:R-:W-:-:S05]  /*15ab0*/  HFMA2 R88, R48, R24, R88 ;  /* 0x0000001830587231 */ /* 0x002fca0000000058 */
[-C--:B------:R-:W-:Y:S01]  /*15ac0*/  HFMA2.MMA R30, R60, R24.reuse, R30 ;  /* 0x000000183c1e7235 */ /* 0x080fe2000000001e */
[----:B------:R-:W-:Y:S01]  /*15ad0*/  HFMA2 R20, R50, R24, R20 ;  /* 0x0000001832147231 */ /* 0x000fe20000000014 */
[----:B------:R-:W-:Y:S01]  /*15ae0*/  HFMA2.MMA R84, R49, R24, R84 ;  /* 0x0000001831547235 */ /* 0x000fe20000000054 */
[----:B------:R-:W-:Y:S02]  /*15af0*/  HFMA2 R88, R51, R25, R88 ;  /* 0x0000001933587231 */ /* 0x000fe40000000058 */
[----:B------:R-:W-:-:S04]  /*15b00*/  IMAD.WIDE R48, R102, 0x4, R104 ;  /* 0x0000000466307825 */ /* 0x000fc800078e0268 */
[----:B------:R-:W-:Y:S02]  /*15b10*/  HFMA2 R20, R53, R25, R20 ;  /* 0x0000001935147231 */ /* 0x000fe40000000014 */
[-C--:B------:R-:W-:Y:S01]  /*15b20*/  HFMA2 R88, R45, R26.reuse, R88 ;  /* 0x0000001a2d587231 */ /* 0x080fe20000000058 */
[-C--:B------:R-:W-:Y:S01]  /*15b30*/  HFMA2.MMA R29, R59, R25.reuse, R30 ;  /* 0x000000193b1d7235 */ /* 0x080fe2000000001e */
[----:B------:R-:W-:Y:S01]  /*15b40*/  HFMA2 R20, R47, R26, R20 ;  /* 0x0000001a2f147231 */ /* 0x000fe20000000014 */
[----:B------:R-:W-:Y:S01]  /*15b50*/  HFMA2.MMA R23, R52, R25, R84 ;  /* 0x0000001934177235 */ /* 0x000fe20000000054 */
[-C--:B------:R-:W-:Y:S02]  /*15b60*/  HFMA2 R88, R55, R27.reuse, R88 ;  /* 0x0000001b37587231 */ /* 0x080fe40000000058 */
[----:B------:R-:W-:-:S03]  /*15b70*/  HFMA2 R20, R57, R27, R20 ;  /* 0x0000001b39147231 */ /* 0x000fc60000000014 */
[-C--:B------:R-:W-:Y:S02]  /*15b80*/  HFMA2.MMA R29, R58, R26.reuse, R29 ;  /* 0x0000001a3a1d7235 */ /* 0x080fe4000000001d */
[----:B------:R-:W-:-:S06]  /*15b90*/  HFMA2.MMA R28, R46, R26, R23 ;  /* 0x0000001a2e1c7235 */ /* 0x000fcc0000000017 */
[-C--:B------:R-:W-:Y:S01]  /*15ba0*/  HFMA2.MMA R29, R54, R27.reuse, R29 ;  /* 0x0000001b361d7235 */ /* 0x080fe2000000001d */
[-C--:B0-----:R-:W-:Y:S01]  /*15bb0*/  HFMA2 R54, R109, R32.reuse, R88 ;  /* 0x000000206d367231 */ /* 0x081fe20000000058 */
        /* <DEDUP_REMOVED lines=15> */
[----:B------:R-:W-:-:S06]  /*15cb0*/  HFMA2.MMA R21, R41, R34, R55 ;  /* 0x0000002229157235 */ /* 0x000fcc0000000037 */
[-C--:B------:R-:W-:Y:S02]  /*15cc0*/  HFMA2.MMA R57, R114, R35.reuse, R57 ;  /* 0x0000002372397235 */ /* 0x080fe40000000039 */
[----:B------:R-:W-:-:S08]  /*15cd0*/  HFMA2.MMA R21, R42, R35, R21 ;  /* 0x000000232a157235 */ /* 0x000fd00000000015 */
[----:B------:R-:W-:Y:S02]  /*15ce0*/  HADD2 R57, R57.H0_H0, R57.H1_H1 ;  /* 0x3000003939397230 */ /* 0x000fe40000000800 */
[----:B------:R-:W-:-:S03]  /*15cf0*/  HADD2 R21, R21.H0_H0, R21.H1_H1 ;  /* 0x3000001515157230 */ /* 0x000fc60000000800 */
[----:B------:R-:W-:Y:S02]  /*15d00*/  PRMT R57, R57, 0x5410, R58 ;  /* 0x0000541039397816 */ /* 0x000fe4000000003a */
[----:B------:R-:W-:-:S04]  /*15d10*/  PRMT R21, R21, 0x5410, R22 ;  /* 0x0000541015157816 */ /* 0x000fc80000000016 */
[----:B------:R-:W-:Y:S01]  /*15d20*/  HFMA2.MMA R2, R57, R94, R2 ;  /* 0x0000005e39027235 */ /* 0x000fe20000000002 */
[----:B------:R-:W-:Y:S01]  /*15d30*/  HFMA2 R0, R21, R93, R0 ;  /* 0x0000005d15007231 */ /* 0x000fe20000000000 */
[----:B------:R-:W-:Y:S09]  /*15d40*/  @!P0 BRA P1, `(.L_x_1587) ;  /* 0xffffffc400d88947 */ /* 0x000ff2000083ffff */
.L_x_1582:
[----:B------:R-:W-:Y:S01]  /*15d50*/  ISETP.GE.AND P0, PT, R98, R103, PT ;  /* 0x000000676200720c */ /* 0x000fe20003f06270 */
[----:B------:R-:W-:-:S03]  /*15d60*/  ULDC UR5, c[0x0][0x264] ;  /* 0x0000990000057ab9 */ /* 0x000fc60000000800 */
[----:B------:R-:W-:-:S13]  /*15d70*/  ISETP.GE.OR P0, PT, R98, UR5, P0 ;  /* 0x0000000562007c0c */ /* 0x000fda0008706670 */
[----:B------:R-:W-:Y:S05]  /*15d80*/  @P0 BRA `(.L_x_1588) ;  /* 0x000000a4007c0947 */ /* 0x000fea0003800000 */
[----:B------:R-:W-:Y:S01]  /*15d90*/  UMOV UR5, UR4 ;  /* 0x0000000400057c82 */ /* 0x000fe20008000000 */
[----:B------:R-:W-:-:S05]  /*15da0*/  ULDC UR6, c[0x0][0x264] ;  /* 0x0000990000067ab9 */ /* 0x000fca0000000800 */
.L_x_1605:
[C---:B------:R-:W-:Y:S01]  /*15db0*/  ISETP.NE.AND P0, PT, R98.reuse, R95, PT ;  /* 0x0000005f6200720c */ /* 0x040fe20003f05270 */
[----:B------:R-:W2:Y:S01]  /*15dc0*/  LDG.E.128.CONSTANT R28, desc[UR8][R48.64] ;  /* 0x00000008301c7981 */ /* 0x000ea2000c1e9d00 */
[----:B------:R-:W0:Y:S03]  /*15dd0*/  LDC R102, c[0x0][0x23c] ;  /* 0x00008f00ff667b82 */ /* 0x000e260000000800 */
[----:B------:R-:W1:Y:S08]  /*15de0*/  LDS.64 R42, [UR5+0x200] ;  /* 0x00020005ff2a7984 */ /* 0x000e700008000a00 */
[----:B------:R-:W3:Y:S01]  /*15df0*/  @!P0 LDC.64 R18, c[0x0][0x248] ;  /* 0x00009200ff128b82 */ /* 0x000ee20000000a00 */
[----:B------:R-:W-:-:S02]  /*15e00*/  @!P0 LEA R17, R98, 0x1, 0x1 ;  /* 0x0000000162118811 */ /* 0x000fc400078e08ff */
[----:B------:R-:W-:-:S04]  /*15e10*/  @!P0 IADD3 R96, R96, 0x1, RZ ;  /* 0x0000000160608810 */ /* 0x000fc80007ffe0ff */
[----:B------:R-:W-:-:S06]  /*15e20*/  @!P0 LEA R32, R96, R1, 0x3 ;  /* 0x0000000160208211 */ /* 0x000fcc00078e18ff */
[----:B------:R-:W4:Y:S01]  /*15e30*/  @!P0 LDL.64 R32, [R32] ;  /* 0x0000000020208983 */ /* 0x000f220000100a00 */
[----:B---3--:R-:W-:-:S06]  /*15e40*/  @!P0 IMAD.WIDE R18, R17, 0x2, R18 ;  /* 0x0000000211128825 */ /* 0x008fcc00078e0212 */
[----:B------:R3:W4:Y:S01]  /*15e50*/  @!P0 LDG.E.U16.CONSTANT R19, desc[UR8][R18.64] ;  /* 0x0000000812138981 */ /* 0x000722000c1e9500 */
[----:B0-----:R-:W-:-:S04]  /*15e60*/  IMAD.WIDE R20, R102, 0x4, R48 ;  /* 0x0000000466147825 */ /* 0x001fc800078e0230 */
[----:B------:R-:W-:Y:S02]  /*15e70*/  IMAD.WIDE R34, R102, 0x4, R20 ;  /* 0x0000000466227825 */ /* 0x000fe400078e0214 */
[----:B------:R-:W5:Y:S04]  /*15e80*/  LDG.E.128.CONSTANT R20, desc[UR8][R20.64] ;  /* 0x0000000814147981 */ /* 0x000f68000c1e9d00 */
[----:B------:R0:W5:Y:S01]  /*15e90*/  LDG.E.128.CONSTANT R24, desc[UR8][R34.64] ;  /* 0x0000000822187981 */ /* 0x000162000c1e9d00 */
[----:B------:R-:W-:Y:S01]  /*15ea0*/  HFMA2.MMA R36, -RZ, RZ, 0, 0.0625 ;  /* 0x00002c00ff247435 */ /* 0x000fe200000001ff */
[--C-:B-1----:R-:W-:Y:S02]  /*15eb0*/  HADD2.F32 R44, -RZ, R42.reuse.H0_H0 ;  /* 0x2000002aff2c7230 */ /* 0x102fe40000004100 */
[----:B------:R-:W-:-:S02]  /*15ec0*/  HADD2.F32 R42, -RZ, R42.H1_H1 ;  /* 0x3000002aff2a7230 */ /* 0x000fc40000004100 */
[--C-:B------:R-:W-:Y:S02]  /*15ed0*/  HADD2.F32 R46, -RZ, R43.reuse.H0_H0 ;  /* 0x2000002bff2e7230 */ /* 0x100fe40000004100 */
[----:B------:R-:W-:Y:S01]  /*15ee0*/  HADD2.F32 R43, -RZ, R43.H1_H1 ;  /* 0x3000002bff2b7230 */ /* 0x000fe20000004100 */
[----:B------:R-:W-:Y:S02]  /*15ef0*/  ISETP.NE.AND P1, PT, R101, RZ, PT ;  /* 0x000000ff6500720c */ /* 0x000fe40003f25270 */
[----:B------:R-:W-:Y:S02]  /*15f00*/  ISETP.NE.AND P2, PT, R99, RZ, PT ;  /* 0x000000ff6300720c */ /* 0x000fe40003f45270 */
[----:B------:R-:W-:Y:S02]  /*15f10*/  ISETP.NE.AND P3, PT, R97, RZ, PT ;  /* 0x000000ff6100720c */ /* 0x000fe40003f65270 */
[----:B--2---:R-:W-:Y:S02]  /*15f20*/  LOP3.LUT R17, R28, 0xf000f, RZ, 0xc0, !PT ;  /* 0x000f000f1c117812 */ /* 0x004fe400078ec0ff */
[----:B------:R-:W-:-:S02]  /*15f30*/  LOP3.LUT R38, R30, 0xf000f, RZ, 0xc0, !PT ;  /* 0x000f000f1e267812 */ /* 0x000fc400078ec0ff */
[----:B------:R-:W-:Y:S02]  /*15f40*/  LOP3.LUT R39, R30, 0xf000f0, RZ, 0xc0, !PT ;  /* 0x00f000f01e277812 */ /* 0x000fe400078ec0ff */
[C---:B------:R-:W-:Y:S02]  /*15f50*/  LOP3.LUT R40, R31.reuse, 0xf000f, RZ, 0xc0, !PT ;  /* 0x000f000f1f287812 */ /* 0x040fe400078ec0ff */
[----:B------:R-:W-:Y:S02]  /*15f60*/  LOP3.LUT R41, R31, 0xf000f0, RZ, 0xc0, !PT ;  /* 0x00f000f01f297812 */ /* 0x000fe400078ec0ff */
[----:B------:R-:W-:Y:S02]  /*15f70*/  SHF.R.U32.HI R37, RZ, 0x8, R31 ;  /* 0x00000008ff257819 */ /* 0x000fe4000001161f */
[----:B------:R-:W-:Y:S02]  /*15f80*/  LOP3.LUT R17, R17, 0x64006400, RZ, 0xfc, !PT ;  /* 0x6400640011117812 */ /* 0x000fe400078efcff */
[----:B---3--:R-:W-:-:S02]  /*15f90*/  LOP3.LUT R18, R28, 0xf000f0, RZ, 0xc0, !PT ;  /* 0x00f000f01c127812 */ /* 0x008fc400078ec0ff */
[----:B------:R-:W-:Y:S02]  /*15fa0*/  LOP3.LUT R38, R38, 0x64006400, RZ, 0xfc, !PT ;  /* 0x6400640026267812 */ /* 0x000fe400078efcff */
[----:B----4-:R-:W-:Y:S02]  /*15fb0*/  @!P0 PRMT R93, R33, 0x7610, R93 ;  /* 0x00007610215d8816 */ /* 0x010fe4000000005d */
[----:B------:R-:W-:Y:S02]  /*15fc0*/  @!P0 PRMT R94, R32, 0x7610, R94 ;  /* 0x00007610205e8816 */ /* 0x000fe4000000005e */
[----:B------:R-:W-:Y:S02]  /*15fd0*/  @!P0 PRMT R93, R93, 0x7610, R33 ;  /* 0x000076105d5d8816 */ /* 0x000fe40000000021 */
[----:B------:R-:W-:Y:S02]  /*15fe0*/  SHF.R.U32.HI R33, RZ, 0x8, R30 ;  /* 0x00000008ff217819 */ /* 0x000fe4000001161e */
[----:B------:R-:W-:Y:S01]  /*15ff0*/  @!P0 PRMT R94, R94, 0x7610, R32 ;  /* 0x000076105e5e8816 */ /* 0x000fe20000000020 */
[----:B------:R-:W1:Y:S01]  /*16000*/  LDS.64 R30, [UR5+0x208] ;  /* 0x00020805ff1e7984 */ /* 0x000e620008000a00 */
[----:B------:R-:W-:-:S02]  /*16010*/  @!P0 IADD3 R95, R19, R98, RZ ;  /* 0x00000062135f8210 */ /* 0x000fc40007ffe0ff */
[----:B------:R-:W-:-:S04]  /*16020*/  LOP3.LUT R19, R29, 0xf000f, RZ, 0xc0, !PT ;  /* 0x000f000f1d137812 */ /* 0x000fc800078ec0ff */
[----:B------:R-:W-:Y:S02]  /*16030*/  LOP3.LUT R19, R19, 0x64006400, RZ, 0xfc, !PT ;  /* 0x6400640013137812 */ /* 0x000fe400078efcff */
[----:B------:R-:W-:Y:S02]  /*16040*/  SHF.R.U32.HI R32, RZ, 0x8, R28 ;  /* 0x00000008ff207819 */ /* 0x000fe4000001161c */
[----:B------:R-:W-:Y:S01]  /*16050*/  LOP3.LUT R28, R29, 0xf000f0, RZ, 0xc0, !PT ;  /* 0x00f000f01d1c7812 */ /* 0x000fe200078ec0ff */
[----:B------:R-:W-:Y:S01]  /*16060*/  HADD2 R80, R19, -1032, -1032 ;  /* 0xe408e40813507430 */ /* 0x000fe20000000000 */
[----:B------:R-:W-:Y:S01]  /*16070*/  LOP3.LUT R40, R40, 0x64006400, RZ, 0xfc, !PT ;  /* 0x6400640028287812 */ /* 0x000fe200078efcff */
[----:B------:R-:W-:Y:S01]  /*16080*/  HADD2 R82, R17, -1032, -1032 ;  /* 0xe408e40811527430 */ /* 0x000fe20000000000 */
[----:B------:R-:W-:Y:S01]  /*16090*/  LOP3.LUT R79, R28, 0x64006400, RZ, 0xfc, !PT ;  /* 0x640064001c4f7812 */ /* 0x000fe200078efcff */
[----:B------:R-:W-:Y:S01]  /*160a0*/  HADD2 R78, R38, -1032, -1032 ;  /* 0xe408e408264e7430 */ /* 0x000fe20000000000 */
[----:B------:R-:W-:Y:S01]  /*160b0*/  LOP3.LUT R81, R18, 0x64006400, RZ, 0xfc, !PT ;  /* 0x6400640012517812 */ /* 0x000fe200078efcff */
[----:B------:R-:W-:Y:S01]  /*160c0*/  HADD2.F32 R19, -RZ, R80.H0_H0 ;  /* 0x20000050ff137230 */ /* 0x000fe20000004100 */
[----:B------:R-:W-:Y:S01]  /*160d0*/  LOP3.LUT R39, R39, 0x64006400, RZ, 0xfc, !PT ;  /* 0x6400640027277812 */ /* 0x000fe200078efcff */
[----:B------:R-:W-:-:S02]  /*160e0*/  HADD2.F32 R28, -RZ, R82.H0_H0 ;  /* 0x20000052ff1c7230 */ /* 0x000fc40000004100 */
[-C--:B------:R-:W-:Y:S01]  /*160f0*/  HFMA2 R79, R79, R36.reuse.H0_H0, -72, -72 ;  /* 0xd480d4804f4f7431 */ /* 0x080fe20000040024 */
[----:B------:R-:W-:Y:S01]  /*16100*/  LOP3.LUT R41, R41, 0x64006400, RZ, 0xfc, !PT ;  /* 0x6400640029297812 */ /* 0x000fe200078efcff */
[----:B------:R-:W-:Y:S02]  /*16110*/  HADD2 R76, R40, -1032, -1032 ;  /* 0xe408e408284c7430 */ /* 0x000fe40000000000 */
[----:B------:R-:W-:Y:S02]  /*16120*/  HADD2.F32 R57, -RZ, R80.H1_H1 ;  /* 0x30000050ff397230 */ /* 0x000fe40000004100 */
[-C--:B------:R-:W-:Y:S02]  /*16130*/  HFMA2 R81, R81, R36.reuse.H0_H0, -72, -72 ;  /* 0xd480d48051517431 */ /* 0x080fe40000040024 */
[----:B------:R-:W-:Y:S02]  /*16140*/  HADD2.F32 R18, -RZ, R78.H0_H0 ;  /* 0x2000004eff127230 */ /* 0x000fe40000004100 */
[----:B------:R-:W-:Y:S01]  /*16150*/  FFMA.FTZ R38, R19, R44, RZ ;  /* 0x0000002c13267223 */ /* 0x000fe200000100ff */
[----:B------:R-:W-:-:S02]  /*16160*/  HFMA2 R77, R39, R36.H0_H0, -72, -72 ;  /* 0xd480d480274d7431 */ /* 0x000fc40000040024 */
[----:B------:R-:W-:Y:S02]  /*16170*/  HADD2.F32 R58, -RZ, R82.H1_H1 ;  /* 0x30000052ff3a7230 */ /* 0x000fe40000004100 */
[----:B------:R-:W-:Y:S01]  /*16180*/  FFMA.FTZ R39, R28, R44, RZ ;  /* 0x0000002c1c277223 */ /* 0x000fe200000100ff */
[----:B------:R-:W-:Y:S02]  /*16190*/  HADD2.F32 R17, -RZ, R76.H0_H0 ;  /* 0x2000004cff117230 */ /* 0x000fe40000004100 */
[----:B------:R-:W-:Y:S02]  /*161a0*/  HFMA2 R75, R41, R36.H0_H0, -72, -72 ;  /* 0xd480d480294b7431 */ /* 0x000fe40000040024 */
[----:B------:R-:W-:Y:S02]  /*161b0*/  HADD2.F32 R53, -RZ, R79.H0_H0 ;  /* 0x2000004fff357230 */ /* 0x000fe40000004100 */
[----:B------:R-:W-:Y:S01]  /*161c0*/  FFMA.FTZ R38, R57, R42, R38 ;  /* 0x0000002a39267223 */ /* 0x000fe20000010026 */
[----:B------:R-:W-:-:S02]  /*161d0*/  HADD2.F32 R56, -RZ, R78.H1_H1 ;  /* 0x3000004eff387230 */ /* 0x000fc40000004100 */
[----:B------:R-:W-:Y:S01]  /*161e0*/  FFMA.FTZ R41, R18, R44, RZ ;  /* 0x0000002c12297223 */ /* 0x000fe200000100ff */
[----:B------:R-:W-:Y:S02]  /*161f0*/  HADD2.F32 R54, -RZ, R81.H0_H0 ;  /* 0x20000051ff367230 */ /* 0x000fe40000004100 */
[----:B------:R-:W-:Y:S01]  /*16200*/  FFMA.FTZ R39, R58, R42, R39 ;  /* 0x0000002a3a277223 */ /* 0x000fe20000010027 */
[----:B------:R-:W-:Y:S02]  /*16210*/  HADD2.F32 R55, -RZ, R76.H1_H1 ;  /* 0x3000004cff377230 */ /* 0x000fe40000004100 */
[----:B------:R-:W-:Y:S01]  /*16220*/  FFMA.FTZ R44, R17, R44, RZ ;  /* 0x0000002c112c7223 */ /* 0x000fe200000100ff */
[----:B------:R-:W-:Y:S02]  /*16230*/  HADD2.F32 R49, -RZ, R79.H1_H1 ;  /* 0x3000004fff317230 */ /* 0x000fe40000004100 */
[----:B------:R-:W-:Y:S01]  /*16240*/  FFMA.FTZ R38, R53, R46, R38 ;  /* 0x0000002e35267223 */ /* 0x000fe20000010026 */
[----:B------:R-:W-:-:S02]  /*16250*/  HADD2.F32 R52, -RZ, R77.H0_H0 ;  /* 0x2000004dff347230 */ /* 0x000fc40000004100 */
[----:B------:R-:W-:Y:S01]  /*16260*/  FFMA.FTZ R41, R56, R42, R41 ;  /* 0x0000002a38297223 */ /* 0x000fe20000010029 */
[----:B------:R-:W-:Y:S02]  /*16270*/  HADD2.F32 R50, -RZ, R81.H1_H1 ;  /* 0x30000051ff327230 */ /* 0x000fe40000004100 */
[----:B------:R-:W-:Y:S01]  /*16280*/  FFMA.FTZ R39, R54, R46, R39 ;  /* 0x0000002e36277223 */ /* 0x000fe20000010027 */
[----:B------:R-:W-:Y:S01]  /*16290*/  SHF.R.U32.HI R29, RZ, 0x8, R29 ;  /* 0x00000008ff1d7819 */ /* 0x000fe2000001161d */
[----:B------:R-:W-:Y:S02]  /*162a0*/  HADD2.F32 R51, -RZ, R75.H0_H0 ;  /* 0x2000004bff337230 */ /* 0x000fe40000004100 */
[----:B------:R-:W-:Y:S01]  /*162b0*/  FFMA.FTZ R44, R55, R42, R44 ;  /* 0x0000002a372c7223 */ /* 0x000fe2000001002c */
[----:B------:R-:W-:Y:S02]  /*162c0*/  HADD2.F32 R48, -RZ, R77.H1_H1 ;  /* 0x3000004dff307230 */ /* 0x000fe40000004100 */
[-C--:B------:R-:W-:Y:S01]  /*162d0*/  FFMA.FTZ R63, R49, R43.reuse, R38 ;  /* 0x0000002b313f7223 */ /* 0x080fe20000010026 */
[-C--:B------:R-:W-:Y:S01]  /*162e0*/  FFMA.FTZ R41, R52, R46.reuse, R41 ;  /* 0x0000002e34297223 */ /* 0x080fe20000010029 */
[----:B------:R-:W-:Y:S01]  /*162f0*/  LOP3.LUT R38, R32, 0xf000f, RZ, 0xc0, !PT ;  /* 0x000f000f20267812 */ /* 0x000fe200078ec0ff */
[-C--:B------:R-:W-:Y:S01]  /*16300*/  FFMA.FTZ R42, R50, R43.reuse, R39 ;  /* 0x0000002b322a7223 */ /* 0x080fe20000010027 */
[----:B------:R-:W-:Y:S01]  /*16310*/  LOP3.LUT R39, R29, 0xf000f, RZ, 0xc0, !PT ;  /* 0x000f000f1d277812 */ /* 0x000fe200078ec0ff */
[----:B------:R-:W-:Y:S01]  /*16320*/  FFMA.FTZ R44, R51, R46, R44 ;  /* 0x0000002e332c7223 */ /* 0x000fe2000001002c */
[----:B------:R-:W-:Y:S01]  /*16330*/  LOP3.LUT R40, R33, 0xf000f, RZ, 0xc0, !PT ;  /* 0x000f000f21287812 */ /* 0x000fe200078ec0ff */
[----:B------:R-:W-:Y:S01]  /*16340*/  FFMA.FTZ R46, R48, R43, R41 ;  /* 0x0000002b302e7223 */ /* 0x000fe20000010029 */
[----:B------:R-:W-:-:S02]  /*16350*/  LOP3.LUT R38, R38, 0x64006400, RZ, 0xfc, !PT ;  /* 0x6400640026267812 */ /* 0x000fc400078efcff */
[----:B------:R-:W-:Y:S02]  /*16360*/  LOP3.LUT R41, R37, 0xf000f, RZ, 0xc0, !PT ;  /* 0x000f000f25297812 */ /* 0x000fe400078ec0ff */
[----:B------:R-:W-:Y:S01]  /*16370*/  LOP3.LUT R39, R39, 0x64006400, RZ, 0xfc, !PT ;  /* 0x6400640027277812 */ /* 0x000fe200078efcff */
[----:B------:R-:W-:Y:S01]  /*16380*/  HADD2.F32 R47, -RZ, R75.H1_H1 ;  /* 0x3000004bff2f7230 */ /* 0x000fe20000004100 */
[----:B------:R-:W-:Y:S01]  /*16390*/  LOP3.LUT R40, R40, 0x64006400, RZ, 0xfc, !PT ;  /* 0x6400640028287812 */ /* 0x000fe200078efcff */
[----:B------:R-:W-:Y:S01]  /*163a0*/  HADD2 R86, R38, -1032, -1032 ;  /* 0xe408e40826567430 */ /* 0x000fe20000000000 */
[----:B------:R-:W-:Y:S02]  /*163b0*/  LOP3.LUT R32, R32, 0xf000f0, RZ, 0xc0, !PT ;  /* 0x00f000f020207812 */ /* 0x000fe400078ec0ff */
[----:B------:R-:W-:Y:S01]  /*163c0*/  LOP3.LUT R41, R41, 0x64006400, RZ, 0xfc, !PT ;  /* 0x6400640029297812 */ /* 0x000fe200078efcff */
[----:B------:R-:W-:Y:S01]  /*163d0*/  HADD2 R85, R39, -1032, -1032 ;  /* 0xe408e40827557430 */ /* 0x000fe20000000000 */
[----:B------:R-:W-:Y:S01]  /*163e0*/  LOP3.LUT R33, R33, 0xf000f0, RZ, 0xc0, !PT ;  /* 0x00f000f021217812 */ /* 0x000fe200078ec0ff */
[----:B------:R-:W-:Y:S01]  /*163f0*/  HADD2 R84, R40, -1032, -1032 ;  /* 0xe408e40828547430 */ /* 0x000fe20000000000 */
[----:B------:R-:W-:Y:S01]  /*16400*/  LOP3.LUT R89, R32, 0x64006400, RZ, 0xfc, !PT ;  /* 0x6400640020597812 */ /* 0x000fe200078efcff */
[----:B------:R-:W-:Y:S01]  /*16410*/  FFMA.FTZ R65, R47, R43, R44 ;  /* 0x0000002b2f417223 */ /* 0x000fe2000001002c */
[----:B------:R-:W-:Y:S01]  /*16420*/  LOP3.LUT R29, R29, 0xf000f0, RZ, 0xc0, !PT ;  /* 0x00f000f01d1d7812 */ /* 0x000fe200078ec0ff */
[----:B-1----:R-:W-:Y:S01]  /*16430*/  HADD2.F32 R43, -RZ, R30.H0_H0 ;  /* 0x2000001eff2b7230 */ /* 0x002fe20000004100 */
[----:B------:R-:W-:Y:S01]  /*16440*/  LOP3.LUT R37, R37, 0xf000f0, RZ, 0xc0, !PT ;  /* 0x00f000f025257812 */ /* 0x000fe200078ec0ff */
[----:B------:R-:W-:-:S02]  /*16450*/  HADD2 R83, R41, -1032, -1032 ;  /* 0xe408e40829537430 */ /* 0x000fc40000000000 */
[----:B------:R-:W-:Y:S01]  /*16460*/  HADD2.F32 R59, -RZ, R86.H0_H0 ;  /* 0x20000056ff3b7230 */ /* 0x000fe20000004100 */
[----:B------:R-:W-:Y:S01]  /*16470*/  LOP3.LUT R33, R33, 0x64006400, RZ, 0xfc, !PT ;  /* 0x6400640021217812 */ /* 0x000fe200078efcff */
[----:B------:R-:W-:Y:S01]  /*16480*/  HADD2.F32 R60, -RZ, R85.H0_H0 ;  /* 0x20000055ff3c7230 */ /* 0x000fe20000004100 */
[----:B------:R-:W-:Y:S01]  /*16490*/  LOP3.LUT R29, R29, 0x64006400, RZ, 0xfc, !PT ;  /* 0x640064001d1d7812 */ /* 0x000fe200078efcff */
[----:B------:R-:W-:Y:S01]  /*164a0*/  HADD2.F32 R61, -RZ, R84.H0_H0 ;  /* 0x20000054ff3d7230 */ /* 0x000fe20000004100 */
[----:B------:R-:W-:Y:S01]  /*164b0*/  LOP3.LUT R37, R37, 0x64006400, RZ, 0xfc, !PT ;  /* 0x6400640025257812 */ /* 0x000fe200078efcff */
[----:B------:R-:W-:Y:S02]  /*164c0*/  HFMA2 R89, R89, R36.H0_H0, -72, -72 ;  /* 0xd480d48059597431 */ /* 0x000fe40000040024 */
[----:B------:R-:W-:Y:S02]  /*164d0*/  HADD2.F32 R30, -RZ, R30.H1_H1 ;  /* 0x3000001eff1e7230 */ /* 0x000fe40000004100 */
[----:B------:R-:W-:Y:S01]  /*164e0*/  FFMA.FTZ R45, R59, R43, R42 ;  /* 0x0000002b3b2d7223 */ /* 0x000fe2000001002a */
[----:B------:R-:W-:-:S02]  /*164f0*/  HADD2.F32 R74, -RZ, R86.H1_H1 ;  /* 0x30000056ff4a7230 */ /* 0x000fc40000004100 */
[-C--:B------:R-:W-:Y:S02]  /*16500*/  HFMA2 R91, R33, R36.reuse.H0_H0, -72, -72 ;  /* 0xd480d480215b7431 */ /* 0x080fe40000040024 */
[----:B------:R-:W-:Y:S02]  /*16510*/  HADD2.F32 R62, -RZ, R83.H0_H0 ;  /* 0x20000053ff3e7230 */ /* 0x000fe40000004100 */
[-C--:B------:R-:W-:Y:S01]  /*16520*/  FFMA.FTZ R42, R60, R43.reuse, R63 ;  /* 0x0000002b3c2a7223 */ /* 0x080fe2000001003f */
[----:B------:R-:W-:Y:S02]  /*16530*/  HADD2.F32 R72, -RZ, R84.H1_H1 ;  /* 0x30000054ff487230 */ /* 0x000fe40000004100 */
[----:B------:R-:W-:Y:S01]  /*16540*/  FFMA.FTZ R63, R61, R43, R46 ;  /* 0x0000002b3d3f7223 */ /* 0x000fe2000001002e */
[----:B------:R-:W-:Y:S02]  /*16550*/  HADD2.F32 R44, -RZ, R31.H0_H0 ;  /* 0x2000001fff2c7230 */ /* 0x000fe40000004100 */
[----:B------:R-:W-:-:S02]  /*16560*/  HFMA2 R90, R29, R36.H0_H0, -72, -72 ;  /* 0xd480d4801d5a7431 */ /* 0x000fc40000040024 */
[----:B------:R-:W-:Y:S02]  /*16570*/  HADD2.F32 R70, -RZ, R89.H0_H0 ;  /* 0x20000059ff467230 */ /* 0x000fe40000004100 */
[----:B------:R-:W-:Y:S02]  /*16580*/  HFMA2 R92, R37, R36.H0_H0, -72, -72 ;  /* 0xd480d480255c7431 */ /* 0x000fe40000040024 */
[----:B------:R-:W-:Y:S02]  /*16590*/  HADD2.F32 R73, -RZ, R85.H1_H1 ;  /* 0x30000055ff497230 */ /* 0x000fe40000004100 */
[----:B------:R-:W-:Y:S01]  /*165a0*/  FFMA.FTZ R45, R74, R30, R45 ;  /* 0x0000001e4a2d7223 */ /* 0x000fe2000001002d */
[----:B------:R-:W-:Y:S02]  /*165b0*/  HADD2.F32 R71, -RZ, R83.H1_H1 ;  /* 0x30000053ff477230 */ /* 0x000fe40000004100 */
[----:B------:R-:W-:Y:S01]  /*165c0*/  FFMA.FTZ R46, R62, R43, R65 ;  /* 0x0000002b3e2e7223 */ /* 0x000fe20000010041 */
[----:B------:R-:W-:Y:S01]  /*165d0*/  HADD2.F32 R68, -RZ, R91.H0_H0 ;  /* 0x2000005bff447230 */ /* 0x000fe20000004100 */
[----:B------:R-:W-:Y:S01]  /*165e0*/  ISETP.NE.AND P0, PT, R100, RZ, PT ;  /* 0x000000ff6400720c */ /* 0x000fe20003f05270 */
[----:B------:R-:W-:-:S02]  /*165f0*/  HADD2.F32 R31, -RZ, R31.H1_H1 ;  /* 0x3000001fff1f7230 */ /* 0x000fc40000004100 */
[----:B------:R-:W-:Y:S01]  /*16600*/  FFMA.FTZ R63, R72, R30, R63 ;  /* 0x0000001e483f7223 */ /* 0x000fe2000001003f */
[----:B------:R-:W-:Y:S02]  /*16610*/  HADD2.F32 R66, -RZ, R89.H1_H1 ;  /* 0x30000059ff427230 */ /* 0x000fe40000004100 */
[----:B------:R-:W-:Y:S01]  /*16620*/  FFMA.FTZ R29, R70, R44, R45 ;  /* 0x0000002c461d7223 */ /* 0x000fe2000001002d */
[----:B------:R-:W-:Y:S02]  /*16630*/  HADD2.F32 R69, -RZ, R90.H0_H0 ;  /* 0x2000005aff457230 */ /* 0x000fe40000004100 */
[-C--:B------:R-:W-:Y:S01]  /*16640*/  FFMA.FTZ R42, R73, R30.reuse, R42 ;  /* 0x0000001e492a7223 */ /* 0x080fe2000001002a */
[----:B------:R-:W-:Y:S02]  /*16650*/  HADD2.F32 R67, -RZ, R92.H0_H0 ;  /* 0x2000005cff437230 */ /* 0x000fe40000004100 */
[----:B------:R-:W-:Y:S01]  /*16660*/  FFMA.FTZ R46, R71, R30, R46 ;  /* 0x0000001e472e7223 */ /* 0x000fe2000001002e */
[----:B------:R-:W-:Y:S01]  /*16670*/  FFMA.FTZ R33, R68, R44, R63 ;  /* 0x0000002c44217223 */ /* 0x000fe2000001003f */
[----:B------:R-:W-:-:S02]  /*16680*/  HADD2.F32 R37, -RZ, R94.H0_H0 ;  /* 0x2000005eff257230 */ /* 0x000fc40000004100 */
[----:B------:R-:W-:Y:S01]  /*16690*/  FFMA.FTZ R30, R66, R31, R29 ;  /* 0x0000001f421e7223 */ /* 0x000fe2000001001d */
[----:B------:R-:W-:Y:S02]  /*166a0*/  HADD2.F32 R65, -RZ, R90.H1_H1 ;  /* 0x3000005aff417230 */ /* 0x000fe40000004100 */
[-C--:B------:R-:W-:Y:S01]  /*166b0*/  FFMA.FTZ R42, R69, R44.reuse, R42 ;  /* 0x0000002c452a7223 */ /* 0x080fe2000001002a */
[----:B------:R-:W-:Y:S02]  /*166c0*/  HADD2.F32 R64, -RZ, R91.H1_H1 ;  /* 0x3000005bff407230 */ /* 0x000fe40000004100 */
[----:B------:R-:W-:Y:S01]  /*166d0*/  FFMA.FTZ R32, R67, R44, R46 ;  /* 0x0000002c43207223 */ /* 0x000fe2000001002e */
[----:B------:R-:W-:Y:S02]  /*166e0*/  HADD2.F32 R63, -RZ, R92.H1_H1 ;  /* 0x3000005cff3f7230 */ /* 0x000fe40000004100 */
[----:B------:R-:W-:Y:S01]  /*166f0*/  FMUL.FTZ R104, R30, R37 ;  /* 0x000000251e687220 */ /* 0x000fe20000410000 */
[----:B------:R-:W-:-:S02]  /*16700*/  HADD2.F32 R44, -RZ, R94.H1_H1 ;  /* 0x3000005eff2c7230 */ /* 0x000fc40000004100 */
[-C--:B------:R-:W-:Y:S01]  /*16710*/  FFMA.FTZ R105, R65, R31.reuse, R42 ;  /* 0x0000001f41697223 */ /* 0x080fe2000001002a */
[--C-:B------:R-:W-:Y:S02]  /*16720*/  HADD2.F32 R45, -RZ, R93.reuse.H0_H0 ;  /* 0x2000005dff2d7230 */ /* 0x100fe40000004100 */
[-C--:B------:R-:W-:Y:S01]  /*16730*/  FFMA.FTZ R88, R64, R31.reuse, R33 ;  /* 0x0000001f40587223 */ /* 0x080fe20000010021 */
[----:B------:R-:W-:Y:S02]  /*16740*/  HADD2.F32 R46, -RZ, R93.H1_H1 ;  /* 0x3000005dff2e7230 */ /* 0x000fe40000004100 */
[----:B------:R-:W-:Y:S01]  /*16750*/  FFMA.FTZ R87, R63, R31, R32 ;  /* 0x0000001f3f577223 */ /* 0x000fe20000010020 */
[----:B------:R-:W1:Y:S01]  /*16760*/  LDS.64 R38, [UR5+0x280] ;  /* 0x00028005ff267984 */ /* 0x000e620008000a00 */
[----:B------:R-:W-:-:S03]  /*16770*/  F2FP.F16.F32.PACK_AB R104, RZ, R104 ;  /* 0x00000068ff68723e */ /* 0x000fc600000000ff */
[----:B------:R-:W2:Y:S01]  /*16780*/  LDS.64 R40, [UR5+0x288] ;  /* 0x00028805ff287984 */ /* 0x000ea20008000a00 */
[----:B------:R-:W-:Y:S01]  /*16790*/  FMUL.FTZ R105, R105, R44 ;  /* 0x0000002c69697220 */ /* 0x000fe20000410000 */
[----:B------:R-:W-:Y:S01]  /*167a0*/  FMUL.FTZ R88, R88, R45 ;  /* 0x0000002d58587220 */ /* 0x000fe20000410000 */
[----:B------:R-:W-:Y:S01]  /*167b0*/  FMUL.FTZ R87, R87, R46 ;  /* 0x0000002e57577220 */ /* 0x000fe20000410000 */
[----:B0-----:R-:W-:Y:S06]  /*167c0*/  @!P0 BRA `(.L_x_1589) ;  /* 0x0000000400688947 */ /* 0x001fec0003800000 */
[----:B------:R-:W0:Y:S01]  /*167d0*/  LDS.64 R32, [UR5] ;  /* 0x00000005ff207984 */ /* 0x000e220008000a00 */
[----:B------:R-:W-:Y:S02]  /*167e0*/  HADD2.F32 R29, -RZ, R82.H0_H0 ;  /* 0x20000052ff1d7230 */ /* 0x000fe40000004100 */
[----:B------:R-:W-:Y:S01]  /*167f0*/  HADD2.F32 R109, -RZ, R80.H0_H0 ;  /* 0x20000050ff6d7230 */ /* 0x000fe20000004100 */
[----:B------:R-:W3:Y:S01]  /*16800*/  LDS.64 R42, [UR5+0x8] ;  /* 0x00000805ff2a7984 */ /* 0x000ee20008000a00 */
[----:B------:R-:W-:Y:S02]  /*16810*/  HADD2.F32 R31, -RZ, R78.H0_H0 ;  /* 0x2000004eff1f7230 */ /* 0x000fe40000004100 */
[----:B------:R-:W-:Y:S02]  /*16820*/  HADD2.F32 R108, -RZ, R82.H1_H1 ;  /* 0x30000052ff6c7230 */ /* 0x000fe40000004100 */
[----:B------:R-:W-:Y:S02]  /*16830*/  HADD2.F32 R110, -RZ, R80.H1_H1 ;  /* 0x30000050ff6e7230 */ /* 0x000fe40000004100 */
[----:B------:R-:W-:-:S02]  /*16840*/  HADD2.F32 R113, -RZ, R75.H1_H1 ;  /* 0x3000004bff717230 */ /* 0x000fc40000004100 */
[--C-:B0-----:R-:W-:Y:S02]  /*16850*/  HADD2.F32 R30, -RZ, R32.reuse.H0_H0 ;  /* 0x20000020ff1e7230 */ /* 0x101fe40000004100 */
        /* <DEDUP_REMOVED lines=8> */
[C---:B------:R-:W-:Y:S01]  /*168e0*/  FFMA.FTZ R31, R107.reuse, R110, R112 ;  /* 0x0000006e6b1f7223 */ /* 0x040fe20000010070 */
[----:B------:R-:W-:Y:S02]  /*168f0*/  HADD2.F32 R108, -RZ, R78.H1_H1 ;  /* 0x3000004eff6c7230 */ /* 0x000fe40000004100 */
[----:B------:R-:W-:Y:S01]  /*16900*/  FFMA.FTZ R111, R30, R33, RZ ;  /* 0x000000211e6f7223 */ /* 0x000fe200000100ff */
[----:B------:R-:W-:Y:S02]  /*16910*/  HADD2.F32 R112, -RZ, R76.H1_H1 ;  /* 0x3000004cff707230 */ /* 0x000fe40000004100 */
        /* <DEDUP_REMOVED lines=8> */
[----:B------:R-:W-:Y:S02]  /*169a0*/  HADD2.F32 R29, -RZ, R81.H1_H1 ;  /* 0x30000051ff1d7230 */ /* 0x000fe40000004100 */
[----:B------:R-:W-:Y:S01]  /*169b0*/  FFMA.FTZ R110, R106, R110, R109 ;  /* 0x0000006e6a6e7223 */ /* 0x000fe2000001006d */
[----:B------:R-:W-:-:S02]  /*169c0*/  HADD2.F32 R31, -RZ, R79.H1_H1 ;  /* 0x3000004fff1f7230 */ /* 0x000fc40000004100 */
[----:B------:R-:W-:Y:S01]  /*169d0*/  FFMA.FTZ R106, R106, R107, R111 ;  /* 0x0000006b6a6a7223 */ /* 0x000fe2000001006f */
[----:B------:R-:W-:Y:S02]  /*169e0*/  HADD2.F32 R109, -RZ, R77.H1_H1 ;  /* 0x3000004dff6d7230 */ /* 0x000fe40000004100 */
[----:B------:R-:W-:Y:S01]  /*169f0*/  FFMA.FTZ R30, R29, R32, R30 ;  /* 0x000000201d1e7223 */ /* 0x000fe2000001001e */
[----:B------:R-:W-:Y:S02]  /*16a00*/  HADD2.F32 R108, -RZ, R84.H0_H0 ;  /* 0x20000054ff6c7230 */ /* 0x000fe40000004100 */
[C---:B------:R-:W-:Y:S01]  /*16a10*/  FFMA.FTZ R107, R32.reuse, R31, R33 ;  /* 0x0000001f206b7223 */ /* 0x040fe20000010021 */
[C---:B------:R-:W-:Y:S01]  /*16a20*/  FFMA.FTZ R113, R32.reuse, R113, R106 ;  /* 0x0000007120717223 */ /* 0x040fe2000001006a */
[----:B------:R-:W-:Y:S01]  /*16a30*/  FFMA.FTZ R109, R32, R109, R110 ;  /* 0x0000006d206d7223 */ /* 0x000fe2000001006e */
[----:B---3--:R-:W-:Y:S02]  /*16a40*/  HADD2.F32 R32, -RZ, R42.H0_H0 ;  /* 0x2000002aff207230 */ /* 0x008fe40000004100 */
[----:B------:R-:W-:-:S02]  /*16a50*/  HADD2.F32 R31, -RZ, R86.H0_H0 ;  /* 0x20000056ff1f7230 */ /* 0x000fc40000004100 */
[----:B------:R-:W-:Y:S02]  /*16a60*/  HADD2.F32 R42, -RZ, R42.H1_H1 ;  /* 0x3000002aff2a7230 */ /* 0x000fe40000004100 */
[----:B------:R-:W-:Y:S01]  /*16a70*/  FFMA.FTZ R108, R32, R108, R109 ;  /* 0x0000006c206c7223 */ /* 0x000fe2000001006d */
[----:B------:R-:W-:Y:S02]  /*16a80*/  HADD2.F32 R33, -RZ, R86.H1_H1 ;  /* 0x30000056ff217230 */ /* 0x000fe40000004100 */
[----:B------:R-:W-:Y:S01]  /*16a90*/  FFMA.FTZ R30, R31, R32, R30 ;  /* 0x000000201f1e7223 */ /* 0x000fe2000001001e */
[----:B------:R-:W-:Y:S02]  /*16aa0*/  HADD2.F32 R106, -RZ, R85.H0_H0 ;  /* 0x20000055ff6a7230 */ /* 0x000fe40000004100 */
[----:B------:R-:W-:Y:S02]  /*16ab0*/  HADD2.F32 R110, -RZ, R83.H0_H0 ;  /* 0x20000053ff6e7230 */ /* 0x000fe40000004100 */
[----:B------:R-:W-:Y:S01]  /*16ac0*/  FFMA.FTZ R30, R33, R42, R30 ;  /* 0x0000002a211e7223 */ /* 0x000fe2000001001e */
[----:B------:R-:W-:-:S02]  /*16ad0*/  HADD2.F32 R33, -RZ, R85.H1_H1 ;  /* 0x30000055ff217230 */ /* 0x000fc40000004100 */
[C---:B------:R-:W-:Y:S01]  /*16ae0*/  FFMA.FTZ R107, R32.reuse, R106, R107 ;  /* 0x0000006a206b7223 */ /* 0x040fe2000001006b */
[----:B------:R-:W-:Y:S02]  /*16af0*/  HADD2.F32 R109, -RZ, R84.H1_H1 ;  /* 0x30000054ff6d7230 */ /* 0x000fe40000004100 */
[----:B------:R-:W-:Y:S01]  /*16b00*/  FFMA.FTZ R110, R32, R110, R113 ;  /* 0x0000006e206e7223 */ /* 0x000fe20000010071 */
[----:B------:R-:W-:Y:S02]  /*16b10*/  HADD2.F32 R111, -RZ, R83.H1_H1 ;  /* 0x30000053ff6f7230 */ /* 0x000fe40000004100 */
[C---:B------:R-:W-:Y:S01]  /*16b20*/  FFMA.FTZ R32, R42.reuse, R33, R107 ;  /* 0x000000212a207223 */ /* 0x040fe2000001006b */
[----:B------:R-:W-:Y:S02]  /*16b30*/  HADD2.F32 R29, -RZ, R43.H0_H0 ;  /* 0x2000002bff1d7230 */ /* 0x000fe40000004100 */
[----:B------:R-:W-:Y:S01]  /*16b40*/  FFMA.FTZ R108, R42, R109, R108 ;  /* 0x0000006d2a6c7223 */ /* 0x000fe2000001006c */
[----:B------:R-:W-:-:S02]  /*16b50*/  HADD2.F32 R31, -RZ, R89.H0_H0 ;  /* 0x20000059ff1f7230 */ /* 0x000fc40000004100 */
[----:B------:R-:W-:Y:S01]  /*16b60*/  FFMA.FTZ R110, R42, R111, R110 ;  /* 0x0000006f2a6e7223 */ /* 0x000fe2000001006e */
[----:B------:R-:W-:Y:S02]  /*16b70*/  HADD2.F32 R33, -RZ, R91.H0_H0 ;  /* 0x2000005bff217230 */ /* 0x000fe40000004100 */
[----:B------:R-:W-:Y:S02]  /*16b80*/  HADD2.F32 R106, -RZ, R90.H0_H0 ;  /* 0x2000005aff6a7230 */ /* 0x000fe40000004100 */
[----:B------:R-:W-:Y:S01]  /*16b90*/  FFMA.FTZ R31, R31, R29, R30 ;  /* 0x0000001d1f1f7223 */ /* 0x000fe2000001001e */
[----:B------:R-:W-:Y:S02]  /*16ba0*/  HADD2.F32 R43, -RZ, R43.H1_H1 ;  /* 0x3000002bff2b7230 */ /* 0x000fe40000004100 */
[C---:B------:R-:W-:Y:S01]  /*16bb0*/  FFMA.FTZ R33, R29.reuse, R33, R108 ;  /* 0x000000211d217223 */ /* 0x040fe2000001006c */
[----:B------:R-:W-:Y:S02]  /*16bc0*/  HADD2.F32 R42, -RZ, R91.H1_H1 ;  /* 0x3000005bff2a7230 */ /* 0x000fe40000004100 */
[----:B------:R-:W-:Y:S01]  /*16bd0*/  FFMA.FTZ R106, R29, R106, R32 ;  /* 0x0000006a1d6a7223 */ /* 0x000fe20000010020 */
[----:B------:R-:W-:-:S02]  /*16be0*/  HADD2.F32 R107, -RZ, R92.H0_H0 ;  /* 0x2000005cff6b7230 */ /* 0x000fc40000004100 */
[----:B------:R-:W-:Y:S02]  /*16bf0*/  HADD2.F32 R30, -RZ, R89.H1_H1 ;  /* 0x30000059ff1e7230 */ /* 0x000fe40000004100 */
[----:B------:R-:W-:Y:S01]  /*16c00*/  FFMA.FTZ R33, R43, R42, R33 ;  /* 0x0000002a2b217223 */ /* 0x000fe20000010021 */
[----:B------:R-:W-:Y:S02]  /*16c10*/  HADD2.F32 R32, -RZ, R90.H1_H1 ;  /* 0x3000005aff207230 */ /* 0x000fe40000004100 */
[----:B------:R-:W-:Y:S01]  /*16c20*/  FFMA.FTZ R110, R29, R107, R110 ;  /* 0x0000006b1d6e7223 */ /* 0x000fe2000001006e */
[----:B------:R-:W-:Y:S02]  /*16c30*/  HADD2.F32 R42, -RZ, R92.H1_H1 ;  /* 0x3000005cff2a7230 */ /* 0x000fe40000004100 */
[----:B------:R-:W-:Y:S01]  /*16c40*/  FFMA.FTZ R30, R30, R43, R31 ;  /* 0x0000002b1e1e7223 */ /* 0x000fe2000001001f */
        /* <DEDUP_REMOVED lines=18> */
.L_x_1589:
[----:B------:R-:W-:Y:S05]  /*16d70*/  @!P1 BRA `(.L_x_1590) ;  /* 0x0000000400689947 */ /* 0x000fea0003800000 */
[----:B------:R-:W0:Y:S01]  /*16d80*/  LDS.64 R30, [UR5+0x80] ;  /* 0x00008005ff1e7984 */ /* 0x000e220008000a00 */
[--C-:B------:R-:W-:Y:S02]  /*16d90*/  HADD2.F32 R29, -RZ, R82.reuse.H0_H0 ;  /* 0x20000052ff1d7230 */ /* 0x100fe40000004100 */
[----:B------:R-:W-:Y:S01]  /*16da0*/  HADD2.F32 R109, -RZ, R82.H1_H1 ;  /* 0x30000052ff6d7230 */ /* 0x000fe20000004100 */
[----:B------:R-:W3:Y:S01]  /*16db0*/  LDS.64 R42, [UR5+0x88] ;  /* 0x00008805ff2a7984 */ /* 0x000ee20008000a00 */
[----:B------:R-:W-:Y:S02]  /*16dc0*/  HADD2.F32 R111, -RZ, R80.H1_H1 ;  /* 0x30000050ff6f7230 */ /* 0x000fe40000004100 */
[----:B------:R-:W-:Y:S02]  /*16dd0*/  HADD2.F32 R32, -RZ, R76.H0_H0 ;  /* 0x2000004cff207230 */ /* 0x000fe40000004100 */
[--C-:B0-----:R-:W-:Y:S02]  /*16de0*/  HADD2.F32 R108, -RZ, R30.reuse.H0_H0 ;  /* 0x2000001eff6c7230 */ /* 0x101fe40000004100 */
[----:B------:R-:W-:-:S02]  /*16df0*/  HADD2.F32 R107, -RZ, R30.H1_H1 ;  /* 0x3000001eff6b7230 */ /* 0x000fc40000004100 */
[----:B------:R-:W-:Y:S02]  /*16e00*/  HADD2.F32 R30, -RZ, R80.H0_H0 ;  /* 0x20000050ff1e7230 */ /* 0x000fe40000004100 */
[-C--:B------:R-:W-:Y:S01]  /*16e10*/  FFMA.FTZ R110, R29, R108.reuse, RZ ;  /* 0x0000006c1d6e7223 */ /* 0x080fe200000100ff */
[--C-:B------:R-:W-:Y:S02]  /*16e20*/  HADD2.F32 R106, -RZ, R31.reuse.H0_H0 ;  /* 0x2000001fff6a7230 */ /* 0x100fe40000004100 */
[-C--:B------:R-:W-:Y:S01]  /*16e30*/  FFMA.FTZ R32, R32, R108.reuse, RZ ;  /* 0x0000006c20207223 */ /* 0x080fe200000100ff */
[----:B------:R-:W-:Y:S02]  /*16e40*/  HADD2.F32 R33, -RZ, R31.H1_H1 ;  /* 0x3000001fff217230 */ /* 0x000fe40000004100 */
[----:B------:R-:W-:Y:S01]  /*16e50*/  FFMA.FTZ R30, R30, R108, RZ ;  /* 0x0000006c1e1e7223 */ /* 0x000fe200000100ff */
[--C-:B------:R-:W-:Y:S02]  /*16e60*/  HADD2.F32 R31, -RZ, R78.reuse.H0_H0 ;  /* 0x2000004eff1f7230 */ /* 0x100fe40000004100 */
[----:B------:R-:W-:Y:S01]  /*16e70*/  FFMA.FTZ R29, R109, R107, R110 ;  /* 0x0000006b6d1d7223 */ /* 0x000fe2000001006e */
[----:B------:R-:W-:-:S02]  /*16e80*/  HADD2.F32 R109, -RZ, R78.H1_H1 ;  /* 0x3000004eff6d7230 */ /* 0x000fc40000004100 */
[----:B------:R-:W-:Y:S02]  /*16e90*/  HADD2.F32 R110, -RZ, R77.H0_H0 ;  /* 0x2000004dff6e7230 */ /* 0x000fe40000004100 */
[----:B------:R-:W-:Y:S01]  /*16ea0*/  FFMA.FTZ R112, R31, R108, RZ ;  /* 0x0000006c1f707223 */ /* 0x000fe200000100ff */
[-C--:B------:R-:W-:Y:S01]  /*16eb0*/  FFMA.FTZ R31, R111, R107.reuse, R30 ;  /* 0x0000006b6f1f7223 */ /* 0x080fe2000001001e */
[----:B------:R-:W-:Y:S02]  /*16ec0*/  HADD2.F32 R111, -RZ, R76.H1_H1 ;  /* 0x3000004cff6f7230 */ /* 0x000fe40000004100 */
[----:B------:R-:W-:Y:S02]  /*16ed0*/  HADD2.F32 R108, -RZ, R79.H0_H0 ;  /* 0x2000004fff6c7230 */ /* 0x000fe40000004100 */
[-C--:B------:R-:W-:Y:S01]  /*16ee0*/  FFMA.FTZ R109, R109, R107.reuse, R112 ;  /* 0x0000006b6d6d7223 */ /* 0x080fe20000010070 */
[----:B------:R-:W-:Y:S02]  /*16ef0*/  HADD2.F32 R30, -RZ, R81.H0_H0 ;  /* 0x20000051ff1e7230 */ /* 0x000fe40000004100 */
[----:B------:R-:W-:Y:S01]  /*16f00*/  FFMA.FTZ R107, R111, R107, R32 ;  /* 0x0000006b6f6b7223 */ /* 0x000fe20000010020 */
[----:B------:R-:W-:-:S02]  /*16f10*/  HADD2.F32 R111, -RZ, R75.H1_H1 ;  /* 0x3000004bff6f7230 */ /* 0x000fc40000004100 */
[-C--:B------:R-:W-:Y:S01]  /*16f20*/  FFMA.FTZ R32, R108, R106.reuse, R31 ;  /* 0x0000006a6c207223 */ /* 0x080fe2000001001f */
[-C--:B------:R-:W-:Y:S01]  /*16f30*/  FFMA.FTZ R108, R110, R106.reuse, R109 ;  /* 0x0000006a6e6c7223 */ /* 0x080fe2000001006d */
[----:B------:R-:W-:Y:S02]  /*16f40*/  HADD2.F32 R110, -RZ, R75.H0_H0 ;  /* 0x2000004bff6e7230 */ /* 0x000fe40000004100 */
[-C--:B------:R-:W-:Y:S01]  /*16f50*/  FFMA.FTZ R30, R30, R106.reuse, R29 ;  /* 0x0000006a1e1e7223 */ /* 0x080fe2000001001d */
[----:B------:R-:W-:Y:S02]  /*16f60*/  HADD2.F32 R31, -RZ, R79.H1_H1 ;  /* 0x3000004fff1f7230 */ /* 0x000fe40000004100 */
[----:B------:R-:W-:Y:S02]  /*16f70*/  HADD2.F32 R29, -RZ, R81.H1_H1 ;  /* 0x30000051ff1d7230 */ /* 0x000fe40000004100 */
[----:B------:R-:W-:Y:S01]  /*16f80*/  FFMA.FTZ R106, R110, R106, R107 ;  /* 0x0000006a6e6a7223 */ /* 0x000fe2000001006b */
[----:B------:R-:W-:-:S02]  /*16f90*/  HADD2.F32 R109, -RZ, R77.H1_H1 ;  /* 0x3000004dff6d7230 */ /* 0x000fc40000004100 */
[-C--:B------:R-:W-:Y:S01]  /*16fa0*/  FFMA.FTZ R32, R31, R33.reuse, R32 ;  /* 0x000000211f207223 */ /* 0x080fe20000010020 */
[----:B---3--:R-:W-:Y:S02]  /*16fb0*/  HADD2.F32 R31, -RZ, R42.H0_H0 ;  /* 0x2000002aff1f7230 */ /* 0x008fe40000004100 */
[-C--:B------:R-:W-:Y:S01]  /*16fc0*/  FFMA.FTZ R30, R29, R33.reuse, R30 ;  /* 0x000000211d1e7223 */ /* 0x080fe2000001001e */
[----:B------:R-:W-:Y:S02]  /*16fd0*/  HADD2.F32 R107, -RZ, R85.H0_H0 ;  /* 0x20000055ff6b7230 */ /* 0x000fe40000004100 */
[-C--:B------:R-:W-:Y:S01]  /*16fe0*/  FFMA.FTZ R108, R109, R33.reuse, R108 ;  /* 0x000000216d6c7223 */ /* 0x080fe2000001006c */
[----:B------:R-:W-:Y:S01]  /*16ff0*/  FFMA.FTZ R106, R111, R33, R106 ;  /* 0x000000216f6a7223 */ /* 0x000fe2000001006a */
[----:B------:R-:W-:Y:S02]  /*17000*/  HADD2.F32 R33, -RZ, R86.H0_H0 ;  /* 0x20000056ff217230 */ /* 0x000fe40000004100 */
[----:B------:R-:W-:-:S02]  /*17010*/  HADD2.F32 R109, -RZ, R84.H0_H0 ;  /* 0x20000054ff6d7230 */ /* 0x000fc40000004100 */
[-C--:B------:R-:W-:Y:S01]  /*17020*/  FFMA.FTZ R107, R107, R31.reuse, R32 ;  /* 0x0000001f6b6b7223 */ /* 0x080fe20000010020 */
[----:B------:R-:W-:Y:S02]  /*17030*/  HADD2.F32 R111, -RZ, R83.H0_H0 ;  /* 0x20000053ff6f7230 */ /* 0x000fe40000004100 */
[-C--:B------:R-:W-:Y:S01]  /*17040*/  FFMA.FTZ R33, R33, R31.reuse, R30 ;  /* 0x0000001f21217223 */ /* 0x080fe2000001001e */
[----:B------:R-:W-:Y:S02]  /*17050*/  HADD2.F32 R42, -RZ, R42.H1_H1 ;  /* 0x3000002aff2a7230 */ /* 0x000fe40000004100 */
[-C--:B------:R-:W-:Y:S01]  /*17060*/  FFMA.FTZ R109, R109, R31.reuse, R108 ;  /* 0x0000001f6d6d7223 */ /* 0x080fe2000001006c */
[----:B------:R-:W-:Y:S02]  /*17070*/  HADD2.F32 R110, -RZ, R86.H1_H1 ;  /* 0x30000056ff6e7230 */ /* 0x000fe40000004100 */
[----:B------:R-:W-:Y:S01]  /*17080*/  FFMA.FTZ R31, R111, R31, R106 ;  /* 0x0000001f6f1f7223 */ /* 0x000fe2000001006a */
[----:B------:R-:W-:-:S02]  /*17090*/  HADD2.F32 R32, -RZ, R85.H1_H1 ;  /* 0x30000055ff207230 */ /* 0x000fc40000004100 */
[----:B------:R-:W-:Y:S02]  /*170a0*/  HADD2.F32 R106, -RZ, R84.H1_H1 ;  /* 0x30000054ff6a7230 */ /* 0x000fe40000004100 */
[-C--:B------:R-:W-:Y:S01]  /*170b0*/  FFMA.FTZ R30, R110, R42.reuse, R33 ;  /* 0x0000002a6e1e7223 */ /* 0x080fe20000010021 */
[----:B------:R-:W-:Y:S02]  /*170c0*/  HADD2.F32 R29, -RZ, R43.H0_H0 ;  /* 0x2000002bff1d7230 */ /* 0x000fe40000004100 */
[-C--:B------:R-:W-:Y:S01]  /*170d0*/  FFMA.FTZ R32, R32, R42.reuse, R107 ;  /* 0x0000002a20207223 */ /* 0x080fe2000001006b */
[----:B------:R-:W-:Y:S02]  /*170e0*/  HADD2.F32 R108, -RZ, R83.H1_H1 ;  /* 0x30000053ff6c7230 */ /* 0x000fe40000004100 */
        /* <DEDUP_REMOVED lines=10> */
[----:B------:R-:W-:-:S02]  /*17190*/  HADD2.F32 R31, -RZ, R89.H1_H1 ;  /* 0x30000059ff1f7230 */ /* 0x000fc40000004100 */
[----:B------:R-:W-:Y:S02]  /*171a0*/  HADD2.F32 R33, -RZ, R90.H1_H1 ;  /* 0x3000005aff217230 */ /* 0x000fe40000004100 */
[----:B------:R-:W-:Y:S01]  /*171b0*/  FFMA.FTZ R42, R111, R29, R42 ;  /* 0x0000001d6f2a7223 */ /* 0x000fe2000001002a */
[----:B------:R-:W-:Y:S02]  /*171c0*/  HADD2.F32 R109, -RZ, R91.H1_H1 ;  /* 0x3000005bff6d7230 */ /* 0x000fe40000004100 */
[-C--:B------:R-:W-:Y:S01]  /*171d0*/  FFMA.FTZ R30, R31, R43.reuse, R30 ;  /* 0x0000002b1f1e7223 */ /* 0x080fe2000001001e */
[----:B------:R-:W-:Y:S02]  /*171e0*/  HADD2.F32 R107, -RZ, R92.H1_H1 ;  /* 0x3000005cff6b7230 */ /* 0x000fe40000004100 */
        /* <DEDUP_REMOVED lines=19> */
.L_x_1590:
        /* <DEDUP_REMOVED lines=91> */
.L_x_1591:
        /* <DEDUP_REMOVED lines=24> */
[--C-:B------:R-:W-:Y:S02]  /*17a50*/  HADD2.F32 R30, -RZ, R81.reuse.H0_H0 ;  /* 0x20000051ff1e7230 */ /* 0x100fe40000004100 */
        /* <DEDUP_REMOVED lines=11> */
[-C--:B------:R-:W-:Y:S01]  /*17b10*/  FFMA.FTZ R42, R79, R43.reuse, R42 ;  /* 0x0000002b4f2a7223 */ /* 0x080fe2000001002a */
[-C--:B------:R-:W-:Y:S01]  /*17b20*/  FFMA.FTZ R76, R77, R43.reuse, R76 ;  /* 0x0000002b4d4c7223 */ /* 0x080fe2000001004c */
[----:B---3--:R-:W-:Y:S02]  /*17b30*/  HADD2.F32 R31, -RZ, R32.H0_H0 ;  /* 0x20000020ff1f7230 */ /* 0x008fe40000004100 */
[----:B------:R-:W-:Y:S01]  /*17b40*/  FFMA.FTZ R106, R75, R43, R106 ;  /* 0x0000002b4b6a7223 */ /* 0x000fe2000001006a */
[----:B------:R-:W-:Y:S02]  /*17b50*/  HADD2.F32 R43, -RZ, R86.H0_H0 ;  /* 0x20000056ff2b7230 */ /* 0x000fe40000004100 */
[----:B------:R-:W-:Y:S02]  /*17b60*/  HADD2.F32 R75, -RZ, R85.H0_H0 ;  /* 0x20000055ff4b7230 */ /* 0x000fe40000004100 */
[----:B------:R-:W-:-:S02]  /*17b70*/  HADD2.F32 R77, -RZ, R84.H0_H0 ;  /* 0x20000054ff4d7230 */ /* 0x000fc40000004100 */
[-C--:B------:R-:W-:Y:S01]  /*17b80*/  FFMA.FTZ R43, R43, R31.reuse, R30 ;  /* 0x0000001f2b2b7223 */ /* 0x080fe2000001001e */
[----:B------:R-:W-:Y:S02]  /*17b90*/  HADD2.F32 R32, -RZ, R32.H1_H1 ;  /* 0x30000020ff207230 */ /* 0x000fe40000004100 */
[-C--:B------:R-:W-:Y:S01]  /*17ba0*/  FFMA.FTZ R75, R75, R31.reuse, R42 ;  /* 0x0000001f4b4b7223 */ /* 0x080fe2000001002a */
[----:B------:R-:W-:Y:S02]  /*17bb0*/  HADD2.F32 R86, -RZ, R86.H1_H1 ;  /* 0x30000056ff567230 */ /* 0x000fe40000004100 */
[----:B------:R-:W-:Y:S01]  /*17bc0*/  FFMA.FTZ R77, R77, R31, R76 ;  /* 0x0000001f4d4d7223 */ /* 0x000fe2000001004c */
[----:B------:R-:W-:Y:S02]  /*17bd0*/  HADD2.F32 R79, -RZ, R83.H0_H0 ;  /* 0x20000053ff4f7230 */ /* 0x000fe40000004100 */
[----:B------:R-:W-:Y:S02]  /*17be0*/  HADD2.F32 R42, -RZ, R85.H1_H1 ;  /* 0x30000055ff2a7230 */ /* 0x000fe40000004100 */
[----:B------:R-:W-:Y:S01]  /*17bf0*/  FFMA.FTZ R30, R86, R32, R43 ;  /* 0x00000020561e7223 */ /* 0x000fe2000001002b */
[----:B------:R-:W-:-:S02]  /*17c00*/  HADD2.F32 R76, -RZ, R84.H1_H1 ;  /* 0x30000054ff4c7230 */ /* 0x000fc40000004100 */
[----:B------:R-:W-:Y:S01]  /*17c10*/  FFMA.FTZ R31, R79, R31, R106 ;  /* 0x0000001f4f1f7223 */ /* 0x000fe2000001006a */
[----:B------:R-:W-:Y:S02]  /*17c20*/  HADD2.F32 R29, -RZ, R33.H0_H0 ;  /* 0x20000021ff1d7230 */ /* 0x000fe40000004100 */
[-C--:B------:R-:W-:Y:S01]  /*17c30*/  FFMA.FTZ R42, R42, R32.reuse, R75 ;  /* 0x000000202a2a7223 */ /* 0x080fe2000001004b */
[----:B------:R-:W-:Y:S02]  /*17c40*/  HADD2.F32 R78, -RZ, R83.H1_H1 ;  /* 0x30000053ff4e7230 */ /* 0x000fe40000004100 */
[-C--:B------:R-:W-:Y:S01]  /*17c50*/  FFMA.FTZ R76, R76, R32.reuse, R77 ;  /* 0x000000204c4c7223 */ /* 0x080fe2000001004d */
        /* <DEDUP_REMOVED lines=14> */
[----:B------:R-:W-:Y:S02]  /*17d40*/  HADD2.F32 R75, -RZ, R92.H1_H1 ;  /* 0x3000005cff4b7230 */ /* 0x000fe40000004100 */
[-C--:B------:R-:W-:Y:S01]  /*17d50*/  FFMA.FTZ R30, R89, R33.reuse, R30 ;  /* 0x00000021591e7223 */ /* 0x080fe2000001001e */
[--C-:B------:R-:W-:Y:S02]  /*17d60*/  HADD2.F32 R29, -RZ, R94.reuse.H0_H0 ;  /* 0x2000005eff1d7230 */ /* 0x100fe40000004100 */
[-C--:B------:R-:W-:Y:S01]  /*17d70*/  FFMA.FTZ R76, R91, R33.reuse, R76 ;  /* 0x000000215b4c7223 */ /* 0x080fe2000001004c */
[----:B------:R-:W-:Y:S02]  /*17d80*/  HADD2.F32 R31, -RZ, R94.H1_H1 ;  /* 0x3000005eff1f7230 */ /* 0x000fe40000004100 */
[----:B------:R-:W-:Y:S01]  /*17d90*/  FFMA.FTZ R32, R75, R33, R32 ;  /* 0x000000214b207223 */ /* 0x000fe20000010020 */
[----:B------:R-:W-:-:S02]  /*17da0*/  HADD2.F32 R43, -RZ, R93.H0_H0 ;  /* 0x2000005dff2b7230 */ /* 0x000fc40000004100 */
[----:B------:R-:W-:Y:S01]  /*17db0*/  FMUL.FTZ R30, R29, R30 ;  /* 0x0000001e1d1e7220 */ /* 0x000fe20000410000 */
[----:B------:R-:W-:Y:S02]  /*17dc0*/  HADD2.F32 R77, -RZ, R93.H1_H1 ;  /* 0x3000005dff4d7230 */ /* 0x000fe40000004100 */
[----:B------:R-:W-:Y:S01]  /*17dd0*/  FMUL.FTZ R42, R31, R42 ;  /* 0x0000002a1f2a7220 */ /* 0x000fe20000410000 */
[----:B------:R-:W-:Y:S01]  /*17de0*/  FMUL.FTZ R76, R43, R76 ;  /* 0x0000004c2b4c7220 */ /* 0x000fe20000410000 */
[----:B------:R-:W-:Y:S01]  /*17df0*/  F2FP.F16.F32.PACK_AB R30, RZ, R30 ;  /* 0x0000001eff1e723e */ /* 0x000fe200000000ff */
[----:B------:R-:W-:Y:S02]  /*17e00*/  FMUL.FTZ R32, R77, R32 ;  /* 0x000000204d207220 */ /* 0x000fe40000410000 */
[----:B------:R-:W-:Y:S02]  /*17e10*/  F2FP.F16.F32.PACK_AB R42, RZ, R42 ;  /* 0x0000002aff2a723e */ /* 0x000fe400000000ff */
[----:B------:R-:W-:-:S02]  /*17e20*/  F2FP.F16.F32.PACK_AB R76, RZ, R76 ;  /* 0x0000004cff4c723e */ /* 0x000fc400000000ff */
[----:B------:R-:W-:Y:S02]  /*17e30*/  F2FP.F16.F32.PACK_AB R32, RZ, R32 ;  /* 0x00000020ff20723e */ /* 0x000fe400000000ff */
[----:B------:R-:W-:Y:S02]  /*17e40*/  PRMT R30, R30, 0x5410, R42 ;  /* 0x000054101e1e7816 */ /* 0x000fe4000000002a */
[----:B------:R-:W-:-:S04]  /*17e50*/  PRMT R76, R76, 0x5410, R32 ;  /* 0x000054104c4c7816 */ /* 0x000fc80000000020 */
[----:B------:R-:W-:Y:S01]  /*17e60*/  HFMA2.MMA R10, R30, 1, 1, R10 ;  /* 0x3c003c001e0a7835 */ /* 0x000fe2000000000a */
[----:B------:R-:W-:-:S10]  /*17e70*/  HADD2 R9, R76, R9 ;  /* 0x000000094c097230 */ /* 0x000fd40000000000 */
.L_x_1592:
[--C-:B-1----:R-:W-:Y:S01]  /*17e80*/  HADD2.F32 R30, -RZ, R38.reuse.H0_H0 ;  /* 0x20000026ff1e7230 */ /* 0x102fe20000004100 */
[----:B------:R-:W-:Y:S01]  /*17e90*/  F2FP.F16.F32.PACK_AB R29, RZ, R88 ;  /* 0x00000058ff1d723e */ /* 0x000fe200000000ff */
[----:B------:R-:W-:Y:S01]  /*17ea0*/  HADD2.F32 R38, -RZ, R38.H1_H1 ;  /* 0x30000026ff267230 */ /* 0x000fe20000004100 */
[----:B------:R-:W-:Y:S01]  /*17eb0*/  F2FP.F16.F32.PACK_AB R87, RZ, R87 ;  /* 0x00000057ff57723e */ /* 0x000fe200000000ff */
[--C-:B------:R-:W-:Y:S02]  /*17ec0*/  HADD2.F32 R32, -RZ, R39.reuse.H0_H0 ;  /* 0x20000027ff207230 */ /* 0x100fe40000004100 */
[-C--:B------:R-:W-:Y:S01]  /*17ed0*/  FFMA.FTZ R31, R28, R30.reuse, RZ ;  /* 0x0000001e1c1f7223 */ /* 0x080fe200000100ff */
[-C--:B------:R-:W-:Y:S01]  /*17ee0*/  FFMA.FTZ R42, R19, R30.reuse, RZ ;  /* 0x0000001e132a7223 */ /* 0x080fe200000100ff */
[-C--:B------:R-:W-:Y:S01]  /*17ef0*/  FFMA.FTZ R33, R18, R30.reuse, RZ ;  /* 0x0000001e12217223 */ /* 0x080fe200000100ff */
[----:B------:R-:W-:Y:S01]  /*17f00*/  FFMA.FTZ R30, R17, R30, RZ ;  /* 0x0000001e111e7223 */ /* 0x000fe200000100ff */
        /* <DEDUP_REMOVED lines=9> */
[----:B------:R-:W0:Y:S01]  /*17fa0*/  LDS.64 R30, [UR5+0x300] ;  /* 0x00030005ff1e7984 */ /* 0x000e220008000a00 */
[--C-:B--2---:R-:W-:Y:S02]  /*17fb0*/  HADD2.F32 R43, -RZ, R40.reuse.H0_H0 ;  /* 0x20000028ff2b7230 */ /* 0x104fe40000004100 */
        /* <DEDUP_REMOVED lines=25> */
[----:B------:R-:W-:Y:S01]  /*18150*/  FMUL.FTZ R39, R39, R44 ;  /* 0x0000002c27277220 */ /* 0x000fe20000410000 */
[----:B------:R-:W-:Y:S01]  /*18160*/  FMUL.FTZ R40, R40, R45 ;  /* 0x0000002d28287220 */ /* 0x000fe20000410000 */
[----:B------:R-:W-:Y:S01]  /*18170*/  FMUL.FTZ R42, R41, R46 ;  /* 0x0000002e292a7220 */ /* 0x000fe20000410000 */
[--C-:B------:R-:W-:Y:S01]  /*18180*/  HADD2 R29, R29.H0_H0, R7.reuse.H0_H0 ;  /* 0x200000071d1d7230 */ /* 0x100fe20000000800 */
[----:B------:R-:W-:Y:S01]  /*18190*/  F2FP.F16.F32.PACK_AB R38, RZ, R38 ;  /* 0x00000026ff26723e */ /* 0x000fe200000000ff */
[----:B------:R-:W-:Y:S01]  /*181a0*/  HADD2 R104, R104.H0_H0, R8.H0_H0 ;  /* 0x2000000868687230 */ /* 0x000fe20000000800 */
[----:B------:R-:W-:Y:S01]  /*181b0*/  F2FP.F16.F32.PACK_AB R41, RZ, R39 ;  /* 0x00000027ff29723e */ /* 0x000fe200000000ff */
[----:B------:R-:W-:Y:S01]  /*181c0*/  HADD2 R39, R87.H0_H0, R7.H1_H1 ;  /* 0x3000000757277230 */ /* 0x000fe20000000800 */
[----:B------:R-:W-:Y:S01]  /*181d0*/  F2FP.F16.F32.PACK_AB R40, RZ, R40 ;  /* 0x00000028ff28723e */ /* 0x000fe200000000ff */
[--C-:B------:R-:W-:Y:S01]  /*181e0*/  HADD2 R38, R38.H0_H0, R6.reuse.H0_H0 ;  /* 0x2000000626267230 */ /* 0x100fe20000000800 */
[----:B------:R-:W-:Y:S01]  /*181f0*/  F2FP.F16.F32.PACK_AB R42, RZ, R42 ;  /* 0x0000002aff2a723e */ /* 0x000fe200000000ff */
[----:B------:R-:W-:Y:S01]  /*18200*/  HADD2 R41, R41.H0_H0, R6.H1_H1 ;  /* 0x3000000629297230 */ /* 0x000fe20000000800 */
[----:B------:R-:W-:Y:S01]  /*18210*/  F2FP.F16.F32.PACK_AB R105, RZ, R105 ;  /* 0x00000069ff69723e */ /* 0x000fe200000000ff */
[----:B------:R-:W2:Y:S01]  /*18220*/  LDS.64 R6, [UR5+0x380] ;  /* 0x00038005ff067984 */ /* 0x000ea20008000a00 */
[----:B0-----:R-:W-:-:S02]  /*18230*/  HADD2.F32 R43, -RZ, R30.H0_H0 ;  /* 0x2000001eff2b7230 */ /* 0x001fc40000004100 */
[--C-:B------:R-:W-:Y:S02]  /*18240*/  HADD2 R40, R40.H0_H0, R5.reuse.H0_H0 ;  /* 0x2000000528287230 */ /* 0x100fe40000000800 */
[----:B------:R-:W-:Y:S02]  /*18250*/  HADD2.F32 R30, -RZ, R30.H1_H1 ;  /* 0x3000001eff1e7230 */ /* 0x000fe40000004100 */
[----:B------:R-:W-:Y:S02]  /*18260*/  HADD2 R5, R42.H0_H0, R5.H1_H1 ;  /* 0x300000052a057230 */ /* 0x000fe40000000800 */
        /* <DEDUP_REMOVED lines=21> */
[----:B------:R-:W-:Y:S02]  /*183c0*/  HADD2 R8, R105.H0_H0, R8.H1_H1 ;  /* 0x3000000869087230 */ /* 0x000fe40000000800 */
[--C-:B------:R-:W-:Y:S02]  /*183d0*/  HADD2.F32 R76, -RZ, R33.reuse.H0_H0 ;  /* 0x20000021ff4c7230 */ /* 0x100fe40000004100 */
[----:B------:R-:W-:Y:S01]  /*183e0*/  FFMA.FTZ R75, R61, R77, R78 ;  /* 0x0000004d3d4b7223 */ /* 0x000fe2000001004e */
[----:B------:R-:W-:-:S02]  /*183f0*/  HADD2.F32 R43, -RZ, R33.H1_H1 ;  /* 0x30000021ff2b7230 */ /* 0x000fc40000004100 */
        /* <DEDUP_REMOVED lines=11> */
[----:B--2---:R-:W-:-:S02]  /*184b0*/  HADD2.F32 R76, -RZ, R6.H0_H0 ;  /* 0x20000006ff4c7230 */ /* 0x004fc40000004100 */
[-C--:B------:R-:W-:Y:S01]  /*184c0*/  FFMA.FTZ R32, R66, R43.reuse, R33 ;  /* 0x0000002b42207223 */ /* 0x080fe20000010021 */
[-C--:B------:R-:W-:Y:S01]  /*184d0*/  FFMA.FTZ R33, R65, R43.reuse, R42 ;  /* 0x0000002b41217223 */ /* 0x080fe2000001002a */
[-C--:B------:R-:W-:Y:S01]  /*184e0*/  FFMA.FTZ R42, R64, R43.reuse, R75 ;  /* 0x0000002b402a7223 */ /* 0x080fe2000001004b */
[----:B------:R-:W-:Y:S01]  /*184f0*/  FFMA.FTZ R43, R63, R43, R78 ;  /* 0x0000002b3f2b7223 */ /* 0x000fe2000001004e */
[--C-:B------:R-:W-:Y:S02]  /*18500*/  HADD2.F32 R78, -RZ, R7.reuse.H0_H0 ;  /* 0x20000007ff4e7230 */ /* 0x100fe40000004100 */
[----:B------:R-:W-:Y:S01]  /*18510*/  FMUL.FTZ R32, R32, R37 ;  /* 0x0000002520207220 */ /* 0x000fe20000410000 */
[----:B------:R-:W-:Y:S02]  /*18520*/  HADD2.F32 R75, -RZ, R7.H1_H1 ;  /* 0x30000007ff4b7230 */ /* 0x000fe40000004100 */
[----:B------:R-:W-:Y:S01]  /*18530*/  FFMA.FTZ R7, R28, R76, RZ ;  /* 0x0000004c1c077223 */ /* 0x000fe200000100ff */
[----:B------:R-:W-:-:S02]  /*18540*/  HADD2.F32 R6, -RZ, R6.H1_H1 ;  /* 0x30000006ff067230 */ /* 0x000fc40000004100 */
[-C--:B------:R-:W-:Y:S01]  /*18550*/  FFMA.FTZ R28, R19, R76.reuse, RZ ;  /* 0x0000004c131c7223 */ /* 0x080fe200000100ff */
[-C--:B------:R-:W-:Y:S01]  /*18560*/  FFMA.FTZ R19, R18, R76.reuse, RZ ;  /* 0x0000004c12137223 */ /* 0x080fe200000100ff */
[----:B------:R-:W-:Y:S01]  /*18570*/  FFMA.FTZ R76, R17, R76, RZ ;  /* 0x0000004c114c7223 */ /* 0x000fe200000100ff */
[----:B------:R-:W-:Y:S01]  /*18580*/  FMUL.FTZ R33, R33, R44 ;  /* 0x0000002c21217220 */ /* 0x000fe20000410000 */
        /* <DEDUP_REMOVED lines=8> */
[----:B------:R-:W-:Y:S01]  /*18610*/  FFMA.FTZ R50, R50, R75, R7 ;  /* 0x0000004b32327223 */ /* 0x000fe20000010007 */
[----:B0-----:R-:W-:-:S02]  /*18620*/  HADD2.F32 R7, -RZ, R30.H0_H0 ;  /* 0x2000001eff077230 */ /* 0x001fc40000004100 */
        /* <DEDUP_REMOVED lines=8> */
[--C-:B------:R-:W-:Y:S02]  /*186b0*/  HADD2.F32 R6, -RZ, R31.reuse.H0_H0 ;  /* 0x2000001fff067230 */ /* 0x100fe40000004100 */
        /* <DEDUP_REMOVED lines=8> */
[----:B------:R-:W-:Y:S01]  /*18740*/  HADD2.F32 R31, -RZ, R31.H1_H1 ;  /* 0x3000001fff1f7230 */ /* 0x000fe20000004100 */
[----:B------:R-:W0:Y:S01]  /*18750*/  LDS.64 R6, [UR5+0x210] ;  /* 0x00021005ff067984 */ /* 0x000e220008000a00 */
[----:B------:R-:W-:Y:S01]  /*18760*/  FMUL.FTZ R42, R42, R45 ;  /* 0x0000002d2a2a7220 */ /* 0x000fe20000410000 */
[----:B------:R-:W-:Y:S01]  /*18770*/  FMUL.FTZ R43, R43, R46 ;  /* 0x0000002e2b2b7220 */ /* 0x000fe20000410000 */
[----:B------:R-:W-:Y:S01]  /*18780*/  F2FP.F16.F32.PACK_AB R32, RZ, R32 ;  /* 0x00000020ff20723e */ /* 0x000fe200000000ff */
[----:B------:R-:W-:Y:S01]  /*18790*/  FFMA.FTZ R66, R66, R31, R59 ;  /* 0x0000001f42427223 */ /* 0x000fe2000001003b */
[----:B------:R-:W-:Y:S01]  /*187a0*/  F2FP.F16.F32.PACK_AB R33, RZ, R33 ;  /* 0x00000021ff21723e */ /* 0x000fe200000000ff */
[-C--:B------:R-:W-:Y:S01]  /*187b0*/  FFMA.FTZ R65, R65, R31.reuse, R60 ;  /* 0x0000001f41417223 */ /* 0x080fe2000001003c */
[-C--:B------:R-:W-:Y:S01]  /*187c0*/  FFMA.FTZ R64, R64, R31.reuse, R61 ;  /* 0x0000001f40407223 */ /* 0x080fe2000001003d */
[----:B------:R-:W-:Y:S01]  /*187d0*/  FFMA.FTZ R31, R63, R31, R62 ;  /* 0x0000001f3f1f7223 */ /* 0x000fe2000001003e */
[----:B------:R-:W-:Y:S01]  /*187e0*/  F2FP.F16.F32.PACK_AB R17, RZ, R42 ;  /* 0x0000002aff11723e */ /* 0x000fe200000000ff */
[--C-:B------:R-:W-:Y:S01]  /*187f0*/  HADD2 R42, R33.H0_H0, R4.reuse.H1_H1 ;  /* 0x30000004212a7230 */ /* 0x100fe20000000800 */
[----:B------:R-:W-:Y:S01]  /*18800*/  F2FP.F16.F32.PACK_AB R18, RZ, R43 ;  /* 0x0000002bff12723e */ /* 0x000fe200000000ff */
[----:B------:R-:W-:-:S02]  /*18810*/  HADD2 R43, R32.H0_H0, R4.H0_H0 ;  /* 0x20000004202b7230 */ /* 0x000fc40000000800 */
[----:B------:R-:W-:Y:S01]  /*18820*/  FMUL.FTZ R66, R66, R37 ;  /* 0x0000002542427220 */ /* 0x000fe20000410000 */
[----:B------:R-:W-:Y:S01]  /*18830*/  FMUL.FTZ R65, R65, R44 ;  /* 0x0000002c41417220 */ /* 0x000fe20000410000 */
[----:B------:R-:W-:Y:S01]  /*18840*/  FMUL.FTZ R64, R64, R45 ;  /* 0x0000002d40407220 */ /* 0x000fe20000410000 */
[----:B------:R-:W-:Y:S01]  /*18850*/  FMUL.FTZ R4, R31, R46 ;  /* 0x0000002e1f047220 */ /* 0x000fe20000410000 */
[--C-:B------:R-:W-:Y:S01]  /*18860*/  HADD2 R33, R17.H0_H0, R3.reuse.H0_H0 ;  /* 0x2000000311217230 */ /* 0x100fe20000000800 */
[----:B------:R-:W-:Y:S01]  /*18870*/  F2FP.F16.F32.PACK_AB R31, RZ, R66 ;  /* 0x00000042ff1f723e */ /* 0x000fe200000000ff */
[----:B------:R-:W-:Y:S01]  /*18880*/  HADD2 R32, R18.H0_H0, R3.H1_H1 ;  /* 0x3000000312207230 */ /* 0x000fe20000000800 */
[----:B------:R-:W-:Y:S02]  /*18890*/  F2FP.F16.F32.PACK_AB R30, RZ, R65 ;  /* 0x00000041ff1e723e */ /* 0x000fe400000000ff */
[----:B------:R-:W-:Y:S01]  /*188a0*/  F2FP.F16.F32.PACK_AB R17, RZ, R64 ;  /* 0x00000040ff11723e */ /* 0x000fe200000000ff */
[--C-:B------:R-:W-:Y:S01]  /*188b0*/  HADD2 R31, R31.H0_H0, R2.reuse.H0_H0 ;  /* 0x200000021f1f7230 */ /* 0x100fe20000000800 */
[----:B------:R-:W-:Y:S01]  /*188c0*/  F2FP.F16.F32.PACK_AB R4, RZ, R4 ;  /* 0x00000004ff04723e */ /* 0x000fe200000000ff */
[----:B------:R-:W-:Y:S01]  /*188d0*/  HADD2 R30, R30.H0_H0, R2.H1_H1 ;  /* 0x300000021e1e7230 */ /* 0x000fe20000000800 */
[C---:B-----5:R-:W-:Y:S01]  /*188e0*/  LOP3.LUT R2, R20.reuse, 0xf000f0, RZ, 0xc0, !PT ;  /* 0x00f000f014027812 */ /* 0x060fe200078ec0ff */
[--C-:B------:R-:W-:Y:S01]  /*188f0*/  HADD2 R17, R17.H0_H0, R0.reuse.H0_H0 ;  /* 0x2000000011117230 */ /* 0x100fe20000000800 */
[----:B------:R-:W-:Y:S01]  /*18900*/  LOP3.LUT R18, R21, 0xf000f0, RZ, 0xc0, !PT ;  /* 0x00f000f015127812 */ /* 0x000fe200078ec0ff */
[----:B------:R-:W-:Y:S01]  /*18910*/  HADD2 R28, R4.H0_H0, R0.H1_H1 ;  /* 0x30000000041c7230 */ /* 0x000fe20000000800 */
[----:B------:R-:W-:-:S02]  /*18920*/  LOP3.LUT R0, R20, 0xf000f, RZ, 0xc0, !PT ;  /* 0x000f000f14007812 */ /* 0x000fc400078ec0ff */
[----:B------:R-:W-:Y:S02]  /*18930*/  LOP3.LUT R4, R21, 0xf000f, RZ, 0xc0, !PT ;  /* 0x000f000f15047812 */ /* 0x000fe400078ec0ff */
[C---:B------:R-:W-:Y:S02]  /*18940*/  LOP3.LUT R19, R22.reuse, 0xf000f, RZ, 0xc0, !PT ;  /* 0x000f000f16137812 */ /* 0x040fe400078ec0ff */
[----:B------:R-:W-:Y:S02]  /*18950*/  LOP3.LUT R47, R22, 0xf000f0, RZ, 0xc0, !PT ;  /* 0x00f000f0162f7812 */ /* 0x000fe400078ec0ff */
[----:B------:R-:W-:Y:S02]  /*18960*/  SHF.R.U32.HI R20, RZ, 0x8, R20 ;  /* 0x00000008ff147819 */ /* 0x000fe40000011614 */
[----:B------:R-:W-:Y:S01]  /*18970*/  SHF.R.U32.HI R21, RZ, 0x8, R21 ;  /* 0x00000008ff157819 */ /* 0x000fe20000011615 */
[--C-:B0-----:R-:W-:Y:S01]  /*18980*/  HADD2.F32 R61, -RZ, R6.reuse.H0_H0 ;  /* 0x20000006ff3d7230 */ /* 0x101fe20000004100 */
[----:B------:R-:W-:Y:S01]  /*18990*/  SHF.R.U32.HI R22, RZ, 0x8, R22 ;  /* 0x00000008ff167819 */ /* 0x000fe20000011616 */
[----:B------:R-:W-:Y:S01]  /*189a0*/  HADD2.F32 R62, -RZ, R6.H1_H1 ;  /* 0x30000006ff3e7230 */ /* 0x000fe20000004100 */
[----:B------:R-:W-:Y:S01]  /*189b0*/  SHF.R.U32.HI R50, RZ, 0x8, R23 ;  /* 0x00000008ff327819 */ /* 0x000fe20000011617 */
[--C-:B------:R-:W-:Y:S01]  /*189c0*/  HADD2.F32 R51, -RZ, R7.reuse.H0_H0 ;  /* 0x20000007ff337230 */ /* 0x100fe20000004100 */
[C---:B------:R-:W-:Y:S01]  /*189d0*/  LOP3.LUT R48, R23.reuse, 0xf000f, RZ, 0xc0, !PT ;  /* 0x000f000f17307812 */ /* 0x040fe200078ec0ff */
[----:B------:R-:W-:Y:S01]  /*189e0*/  HADD2.F32 R52, -RZ, R7.H1_H1 ;  /* 0x30000007ff347230 */ /* 0x000fe20000004100 */
[----:B------:R-:W-:Y:S01]  /*189f0*/  LOP3.LUT R49, R23, 0xf000f0, RZ, 0xc0, !PT ;  /* 0x00f000f017317812 */ /* 0x000fe200078ec0ff */
[----:B------:R-:W0:Y:S01]  /*18a00*/  LDS.64 R6, [UR5+0x218] ;  /* 0x00021805ff067984 */ /* 0x000e220008000a00 */
[----:B------:R-:W-:-:S02]  /*18a10*/  LOP3.LUT R3, R2, 0x64006400, RZ, 0xfc, !PT ;  /* 0x6400640002037812 */ /* 0x000fc400078efcff */
[----:B------:R-:W-:Y:S02]  /*18a20*/  LOP3.LUT R63, R18, 0x64006400, RZ, 0xfc, !PT ;  /* 0x64006400123f7812 */ /* 0x000fe400078efcff */
[----:B------:R-:W-:Y:S01]  /*18a30*/  LOP3.LUT R2, R20, 0xf000f, RZ, 0xc0, !PT ;  /* 0x000f000f14027812 */ /* 0x000fe200078ec0ff */
[-C--:B------:R-:W-:Y:S01]  /*18a40*/  HFMA2 R64, R3, R36.reuse.H0_H0, -72, -72 ;  /* 0xd480d48003407431 */ /* 0x080fe20000040024 */
[----:B------:R-:W-:Y:S01]  /*18a50*/  LOP3.LUT R18, R21, 0xf000f, RZ, 0xc0, !PT ;  /* 0x000f000f15127812 */ /* 0x000fe200078ec0ff */
[----:B------:R-:W-:Y:S01]  /*18a60*/  HFMA2 R63, R63, R36.H0_H0, -72, -72 ;  /* 0xd480d4803f3f7431 */ /* 0x000fe20000040024 */
        /* <DEDUP_REMOVED lines=9> */
[-C--:B------:R-:W-:Y:S01]  /*18b00*/  HFMA2 R65, R65, R36.reuse.H0_H0, -72, -72 ;  /* 0xd480d48041417431 */ /* 0x080fe20000040024 */
[----:B------:R-:W-:Y:S01]  /*18b10*/  LOP3.LUT R0, R0, 0x64006400, RZ, 0xfc, !PT ;  /* 0x6400640000007812 */ /* 0x000fe200078efcff */
[----:B------:R-:W-:Y:S01]  /*18b20*/  HADD2 R60, R48, -1032, -1032 ;  /* 0xe408e408303c7430 */ /* 0x000fe20000000000 */
[----:B------:R-:W-:Y:S01]  /*18b30*/  LOP3.LUT R4, R4, 0x64006400, RZ, 0xfc, !PT ;  /* 0x6400640004047812 */ /* 0x000fe200078efcff */
[----:B------:R-:W-:Y:S01]  /*18b40*/  HFMA2 R67, R67, R36.H0_H0, -72, -72 ;  /* 0xd480d48043437431 */ /* 0x000fe20000040024 */
[----:B------:R-:W-:Y:S01]  /*18b50*/  LOP3.LUT R19, R19, 0x64006400, RZ, 0xfc, !PT ;  /* 0x6400640013137812 */ /* 0x000fe200078efcff */
[----:B------:R-:W-:Y:S01]  /*18b60*/  HADD2 R57, R0, -1032, -1032 ;  /* 0xe408e40800397430 */ /* 0x000fe20000000000 */
[----:B------:R-:W-:-:S02]  /*18b70*/  LOP3.LUT R2, R2, 0x64006400, RZ, 0xfc, !PT ;  /* 0x6400640002027812 */ /* 0x000fc400078efcff */
[----:B------:R-:W-:Y:S02]  /*18b80*/  LOP3.LUT R47, R20, 0x64006400, RZ, 0xfc, !PT ;  /* 0x64006400142f7812 */ /* 0x000fe400078efcff */
[----:B------:R-:W-:Y:S02]  /*18b90*/  LOP3.LUT R18, R18, 0x64006400, RZ, 0xfc, !PT ;  /* 0x6400640012127812 */ /* 0x000fe400078efcff */
[----:B------:R-:W-:Y:S01]  /*18ba0*/  LOP3.LUT R21, R21, 0x64006400, RZ, 0xfc, !PT ;  /* 0x6400640015157812 */ /* 0x000fe200078efcff */
[----:B------:R-:W-:Y:S01]  /*18bb0*/  HFMA2 R47, R47, R36.H0_H0, -72, -72 ;  /* 0xd480d4802f2f7431 */ /* 0x000fe20000040024 */
[----:B------:R-:W-:Y:S01]  /*18bc0*/  LOP3.LUT R55, R23, 0x64006400, RZ, 0xfc, !PT ;  /* 0x6400640017377812 */ /* 0x000fe200078efcff */
[----:B------:R-:W-:Y:S01]  /*18bd0*/  HADD2 R23, R19, -1032, -1032 ;  /* 0xe408e40813177430 */ /* 0x000fe20000000000 */
[----:B------:R-:W-:Y:S01]  /*18be0*/  LOP3.LUT R49, R22, 0x64006400, RZ, 0xfc, !PT ;  /* 0x6400640016317812 */ /* 0x000fe200078efcff */
[----:B------:R-:W-:Y:S01]  /*18bf0*/  HADD2 R22, R4, -1032, -1032 ;  /* 0xe408e40804167430 */ /* 0x000fe20000000000 */
[----:B------:R-:W-:Y:S01]  /*18c00*/  LOP3.LUT R56, R53, 0x64006400, RZ, 0xfc, !PT ;  /* 0x6400640035387812 */ /* 0x000fe200078efcff */
[----:B------:R-:W-:Y:S01]  /*18c10*/  HADD2 R53, R2, -1032, -1032 ;  /* 0xe408e40802357430 */ /* 0x000fe20000000000 */
[----:B------:R-:W-:Y:S01]  /*18c20*/  LOP3.LUT R59, R50, 0x64006400, RZ, 0xfc, !PT ;  /* 0x64006400323b7812 */ /* 0x000fe200078efcff */
[----:B------:R-:W-:-:S02]  /*18c30*/  HADD2 R54, R18, -1032, -1032 ;  /* 0xe408e40812367430 */ /* 0x000fc40000000000 */
[-C--:B------:R-:W-:Y:S02]  /*18c40*/  HFMA2 R48, R21, R36.reuse.H0_H0, -72, -72 ;  /* 0xd480d48015307431 */ /* 0x080fe40000040024 */
[----:B------:R-:W-:Y:S02]  /*18c50*/  HADD2 R55, R55, -1032, -1032 ;  /* 0xe408e40837377430 */ /* 0x000fe40000000000 */
[-C--:B------:R-:W-:Y:S02]  /*18c60*/  HFMA2 R49, R49, R36.reuse.H0_H0, -72, -72 ;  /* 0xd480d48031317431 */ /* 0x080fe40000040024 */
[----:B------:R-:W-:Y:S02]  /*18c70*/  HADD2 R56, R56, -1032, -1032 ;  /* 0xe408e40838387430 */ /* 0x000fe40000000000 */
[----:B------:R-:W-:Y:S01]  /*18c80*/  HFMA2 R50, R59, R36.H0_H0, -72, -72 ;  /* 0xd480d4803b327431 */ /* 0x000fe20000040024 */
[----:B0-----:R-:W-:Y:S06]  /*18c90*/  @!P0 BRA `(.L_x_1593) ;  /* 0x0000000400588947 */ /* 0x001fec0003800000 */
[----:B------:R-:W0:Y:S01]  /*18ca0*/  LDS.64 R20, [UR5+0x10] ;  /* 0x00001005ff147984 */ /* 0x000e220008000a00 */
[----:B------:R-:W-:Y:S02]  /*18cb0*/  HADD2.F32 R2, -RZ, R23.H0_H0 ;  /* 0x20000017ff027230 */ /* 0x000fe40000004100 */
[----:B------:R-:W-:Y:S01]  /*18cc0*/  HADD2.F32 R0, -RZ, R57.H0_H0 ;  /* 0x20000039ff007230 */ /* 0x000fe20000004100 */
[----:B------:R-:W1:Y:S01]  /*18cd0*/  LDS.64 R18, [UR5+0x18] ;  /* 0x00001805ff127984 */ /* 0x000e620008000a00 */
[----:B------:R-:W-:Y:S02]  /*18ce0*/  HADD2.F32 R66, -RZ, R22.H0_H0 ;  /* 0x20000016ff427230 */ /* 0x000fe40000004100 */
[----:B------:R-:W-:Y:S02]  /*18cf0*/  HADD2.F32 R4, -RZ, R60.H0_H0 ;  /* 0x2000003cff047230 */ /* 0x000fe40000004100 */
[----:B------:R-:W-:Y:S02]  /*18d00*/  HADD2.F32 R68, -RZ, R22.H1_H1 ;  /* 0x30000016ff447230 */ /* 0x000fe40000004100 */
[----:B0-----:R-:W-:-:S02]  /*18d10*/  HADD2.F32 R3, -RZ, R20.H0_H0 ;  /* 0x20000014ff037230 */ /* 0x001fc40000004100 */
[----:B------:R-:W-:Y:S02]  /*18d20*/  HADD2.F32 R59, -RZ, R20.H1_H1 ;  /* 0x30000014ff3b7230 */ /* 0x000fe40000004100 */
[----:B------:R-:W-:Y:S02]  /*18d30*/  HADD2.F32 R58, -RZ, R21.H0_H0 ;  /* 0x20000015ff3a7230 */ /* 0x000fe40000004100 */
[C---:B------:R-:W-:Y:S01]  /*18d40*/  FFMA.FTZ R71, R3.reuse, R2, RZ ;  /* 0x0000000203477223 */ /* 0x040fe200000100ff */
[----:B------:R-:W-:Y:S02]  /*18d50*/  HADD2.F32 R2, -RZ, R23.H1_H1 ;  /* 0x30000017ff027230 */ /* 0x000fe40000004100 */
[----:B------:R-:W-:Y:S01]  /*18d60*/  FFMA.FTZ R66, R3, R66, RZ ;  /* 0x0000004203427223 */ /* 0x000fe200000100ff */
[----:B------:R-:W-:Y:S02]  /*18d70*/  HADD2.F32 R69, -RZ, R21.H1_H1 ;  /* 0x30000015ff457230 */ /* 0x000fe40000004100 */
[----:B------:R-:W-:Y:S01]  /*18d80*/  FFMA.FTZ R21, R0, R3, RZ ;  /* 0x0000000300157223 */ /* 0x000fe200000100ff */
[----:B------:R-:W-:-:S02]  /*18d90*/  HADD2.F32 R20, -RZ, R57.H1_H1 ;  /* 0x30000039ff147230 */ /* 0x000fc40000004100 */
[----:B------:R-:W-:Y:S01]  /*18da0*/  FFMA.FTZ R73, R3, R4, RZ ;  /* 0x0000000403497223 */ /* 0x000fe200000100ff */
[----:B------:R-:W-:Y:S02]  /*18db0*/  HADD2.F32 R4, -RZ, R60.H1_H1 ;  /* 0x3000003cff047230 */ /* 0x000fe40000004100 */
        /* <DEDUP_REMOVED lines=8> */
[C---:B------:R-:W-:Y:S01]  /*18e40*/  FFMA.FTZ R4, R58.reuse, R0, R21 ;  /* 0x000000003a047223 */ /* 0x040fe20000010015 */
[C---:B------:R-:W-:Y:S01]  /*18e50*/  FFMA.FTZ R71, R58.reuse, R2, R71 ;  /* 0x000000023a477223 */ /* 0x040fe20000010047 */
[----:B------:R-:W-:Y:S02]  /*18e60*/  HADD2.F32 R0, -RZ, R64.H1_H1 ;  /* 0x30000040ff007230 */ /* 0x000fe40000004100 */
[----:B------:R-:W-:Y:S01]  /*18e70*/  FFMA.FTZ R3, R3, R58, R20 ;  /* 0x0000003a03037223 */ /* 0x000fe20000010014 */
[----:B------:R-:W-:Y:S02]  /*18e80*/  HADD2.F32 R2, -RZ, R63.H1_H1 ;  /* 0x3000003fff027230 */ /* 0x000fe40000004100 */
[----:B------:R-:W-:Y:S01]  /*18e90*/  FFMA.FTZ R73, R58, R66, R73 ;  /* 0x000000423a497223 */ /* 0x000fe20000010049 */
[----:B------:R-:W-:-:S02]  /*18ea0*/  HADD2.F32 R20, -RZ, R65.H1_H1 ;  /* 0x30000041ff147230 */ /* 0x000fc40000004100 */
[----:B------:R-:W-:Y:S01]  /*18eb0*/  FFMA.FTZ R0, R0, R69, R3 ;  /* 0x0000004500007223 */ /* 0x000fe20000010003 */
[----:B------:R-:W-:Y:S02]  /*18ec0*/  HADD2.F32 R3, -RZ, R53.H0_H0 ;  /* 0x20000035ff037230 */ /* 0x000fe40000004100 */
[C---:B------:R-:W-:Y:S01]  /*18ed0*/  FFMA.FTZ R59, R69.reuse, R2, R4 ;  /* 0x00000002453b7223 */ /* 0x040fe20000010004 */
[--C-:B-1----:R-:W-:Y:S02]  /*18ee0*/  HADD2.F32 R2, -RZ, R18.reuse.H0_H0 ;  /* 0x20000012ff027230 */ /* 0x102fe40000004100 */
[----:B------:R-:W-:Y:S01]  /*18ef0*/  FFMA.FTZ R71, R69, R20, R71 ;  /* 0x0000001445477223 */ /* 0x000fe20000010047 */
[----:B------:R-:W-:Y:S02]  /*18f00*/  HADD2.F32 R58, -RZ, R67.H1_H1 ;  /* 0x30000043ff3a7230 */ /* 0x000fe40000004100 */
[----:B------:R-:W-:Y:S02]  /*18f10*/  HADD2.F32 R21, -RZ, R18.H1_H1 ;  /* 0x30000012ff157230 */ /* 0x000fe40000004100 */
[----:B------:R-:W-:Y:S01]  /*18f20*/  FFMA.FTZ R3, R3, R2, R0 ;  /* 0x0000000203037223 */ /* 0x000fe20000010000 */
[----:B------:R-:W-:-:S02]  /*18f30*/  HADD2.F32 R18, -RZ, R54.H0_H0 ;  /* 0x20000036ff127230 */ /* 0x000fc40000004100 */
[----:B------:R-:W-:Y:S01]  /*18f40*/  FFMA.FTZ R73, R69, R58, R73 ;  /* 0x0000003a45497223 */ /* 0x000fe20000010049 */
[----:B------:R-:W-:Y:S02]  /*18f50*/  HADD2.F32 R66, -RZ, R56.H0_H0 ;  /* 0x20000038ff427230 */ /* 0x000fe40000004100 */
[----:B------:R-:W-:Y:S02]  /*18f60*/  HADD2.F32 R0, -RZ, R53.H1_H1 ;  /* 0x30000035ff007230 */ /* 0x000fe40000004100 */
[C---:B------:R-:W-:Y:S01]  /*18f70*/  FFMA.FTZ R18, R2.reuse, R18, R59 ;  /* 0x0000001202127223 */ /* 0x040fe2000001003b */
[----:B------:R-:W-:Y:S02]  /*18f80*/  HADD2.F32 R20, -RZ, R54.H1_H1 ;  /* 0x30000036ff147230 */ /* 0x000fe40000004100 */
[----:B------:R-:W-:Y:S01]  /*18f90*/  FFMA.FTZ R73, R2, R66, R73 ;  /* 0x0000004202497223 */ /* 0x000fe20000010049 */
[----:B------:R-:W-:Y:S02]  /*18fa0*/  HADD2.F32 R58, -RZ, R55.H0_H0 ;  /* 0x20000037ff3a7230 */ /* 0x000fe40000004100 */
[----:B------:R-:W-:Y:S01]  /*18fb0*/  FFMA.FTZ R0, R0, R21, R3 ;  /* 0x0000001500007223 */ /* 0x000fe20000010003 */
[----:B------:R-:W-:-:S02]  /*18fc0*/  HADD2.F32 R4, -RZ, R19.H0_H0 ;  /* 0x20000013ff047230 */ /* 0x000fc40000004100 */
[C---:B------:R-:W-:Y:S01]  /*18fd0*/  FFMA.FTZ R59, R21.reuse, R20, R18 ;  /* 0x00000014153b7223 */ /* 0x040fe20000010012 */
[----:B------:R-:W-:Y:S02]  /*18fe0*/  HADD2.F32 R18, -RZ, R55.H1_H1 ;  /* 0x30000037ff127230 */ /* 0x000fe40000004100 */
[----:B------:R-:W-:Y:S01]  /*18ff0*/  FFMA.FTZ R58, R2, R58, R71 ;  /* 0x0000003a023a7223 */ /* 0x000fe20000010047 */
[----:B------:R-:W-:Y:S02]  /*19000*/  HADD2.F32 R66, -RZ, R56.H1_H1 ;  /* 0x30000038ff427230 */ /* 0x000fe40000004100 */
[----:B------:R-:W-:Y:S02]  /*19010*/  HADD2.F32 R3, -RZ, R47.H0_H0 ;  /* 0x2000002fff037230 */ /* 0x000fe40000004100 */
[C---:B------:R-:W-:Y:S01]  /*19020*/  FFMA.FTZ R69, R21.reuse, R18, R58 ;  /* 0x0000001215457223 */ /* 0x040fe2000001003a */
[----:B------:R-:W-:Y:S02]  /*19030*/  HADD2.F32 R2, -RZ, R48.H0_H0 ;  /* 0x20000030ff027230 */ /* 0x000fe40000004100 */
[----:B------:R-:W-:Y:S01]  /*19040*/  FFMA.FTZ R73, R21, R66, R73 ;  /* 0x0000004215497223 */ /* 0x000fe20000010049 */
[----:B------:R-:W-:-:S02]  /*19050*/  HADD2.F32 R20, -RZ, R49.H0_H0 ;  /* 0x20000031ff147230 */ /* 0x000fc40000004100 */
[----:B------:R-:W-:Y:S01]  /*19060*/  FFMA.FTZ R3, R3, R4, R0 ;  /* 0x0000000403037223 */ /* 0x000fe20000010000 */
[----:B------:R-:W-:Y:S02]  /*19070*/  HADD2.F32 R19, -RZ, R19.H1_H1 ;  /* 0x30000013ff137230 */ /* 0x000fe40000004100 */
[C---:B------:R-:W-:Y:S01]  /*19080*/  FFMA.FTZ R18, R4.reuse, R2, R59 ;  /* 0x0000000204127223 */ /* 0x040fe2000001003b */
[----:B------:R-:W-:Y:S02]  /*19090*/  HADD2.F32 R21, -RZ, R50.H0_H0 ;  /* 0x20000032ff157230 */ /* 0x000fe40000004100 */
[C---:B------:R-:W-:Y:S01]  /*190a0*/  FFMA.FTZ R69, R4.reuse, R20, R69 ;  /* 0x0000001404457223 */ /* 0x040fe20000010045 */
[----:B------:R-:W-:Y:S02]  /*190b0*/  HADD2.F32 R0, -RZ, R47.H1_H1 ;  /* 0x3000002fff007230 */ /* 0x000fe40000004100 */
[----:B------:R-:W-:Y:S02]  /*190c0*/  HADD2.F32 R2, -RZ, R48.H1_H1 ;  /* 0x30000030ff027230 */ /* 0x000fe40000004100 */
[----:B------:R-:W-:Y:S01]  /*190d0*/  FFMA.FTZ R21, R4, R21, R73 ;  /* 0x0000001504157223 */ /* 0x000fe20000010049 */
[----:B------:R-:W-:-:S02]  /*190e0*/  HADD2.F32 R20, -RZ, R49.H1_H1 ;  /* 0x30000031ff147230 */ /* 0x000fc40000004100 */
[----:B------:R-:W-:Y:S01]  /*190f0*/  FFMA.FTZ R0, R0, R19, R3 ;  /* 0x0000001300007223 */ /* 0x000fe20000010003 */
[----:B------:R-:W-:Y:S02]  /*19100*/  HADD2.F32 R58, -RZ, R50.H1_H1 ;  /* 0x30000032ff3a7230 */ /* 0x000fe40000004100 */
[C---:B------:R-:W-:Y:S01]  /*19110*/  FFMA.FTZ R3, R19.reuse, R2, R18 ;  /* 0x0000000213037223 */ /* 0x040fe20000010012 */
[C---:B------:R-:W-:Y:S01]  /*19120*/  FFMA.FTZ R20, R19.reuse, R20, R69 ;  /* 0x0000001413147223 */ /* 0x040fe20000010045 */
[----:B------:R-:W-:Y:S01]  /*19130*/  FMUL.FTZ R0, R0, R37 ;  /* 0x0000002500007220 */ /* 0x000fe20000410000 */
[----:B------:R-:W-:Y:S01]  /*19140*/  FFMA.FTZ R21, R19, R58, R21 ;  /* 0x0000003a13157223 */ /* 0x000fe20000010015 */
[----:B------:R-:W-:Y:S01]  /*19150*/  FMUL.FTZ R3, R3, R44 ;  /* 0x0000002c03037220 */ /* 0x000fe20000410000 */
[----:B------:R-:W-:Y:S02]  /*19160*/  FMUL.FTZ R20, R20, R45 ;  /* 0x0000002d14147220 */ /* 0x000fe40000410000 */
[----:B------:R-:W-:Y:S01]  /*19170*/  FMUL.FTZ R21, R21, R46 ;  /* 0x0000002e15157220 */ /* 0x000fe20000410000 */
[----:B------:R-:W-:-:S02]  /*19180*/  F2FP.F16.F32.PACK_AB R0, RZ, R0 ;  /* 0x00000000ff00723e */ /* 0x000fc400000000ff */
[----:B------:R-:W-:Y:S02]  /*19190*/  F2FP.F16.F32.PACK_AB R3, RZ, R3 ;  /* 0x00000003ff03723e */ /* 0x000fe400000000ff */
[----:B------:R-:W-:Y:S02]  /*191a0*/  F2FP.F16.F32.PACK_AB R20, RZ, R20 ;  /* 0x00000014ff14723e */ /* 0x000fe400000000ff */
[----:B------:R-:W-:Y:S02]  /*191b0*/  F2FP.F16.F32.PACK_AB R21, RZ, R21 ;  /* 0x00000015ff15723e */ /* 0x000fe400000000ff */
[----:B------:R-:W-:Y:S02]  /*191c0*/  PRMT R0, R0, 0x5410, R3 ;  /* 0x0000541000007816 */ /* 0x000fe40000000003 */
[----:B------:R-:W-:-:S04]  /*191d0*/  PRMT R20, R20, 0x5410, R21 ;  /* 0x0000541014147816 */ /* 0x000fc80000000015 */
[----:B------:R-:W-:Y:S01]  /*191e0*/  HFMA2.MMA R16, R0, 1, 1, R16 ;  /* 0x3c003c0000107835 */ /* 0x000fe20000000010 */
[----:B------:R-:W-:-:S10]  /*191f0*/  HADD2 R15, R20, R15 ;  /* 0x0000000f140f7230 */ /* 0x000fd40000000000 */
.L_x_1593:
[----:B------:R-:W-:Y:S05]  /*19200*/  @!P1 BRA `(.L_x_1594) ;  /* 0x0000000400589947 */ /* 0x000fea0003800000 */
[----:B------:R-:W0:Y:S01]  /*19210*/  LDS.64 R2, [UR5+0x90] ;  /* 0x00009005ff027984 */ /* 0x000e220008000a00 */
[--C-:B------:R-:W-:Y:S02]  /*19220*/  HADD2.F32 R0, -RZ, R57.reuse.H0_H0 ;  /* 0x20000039ff007230 */ /* 0x100fe40000004100 */
[----:B------:R-:W-:Y:S01]  /*19230*/  HADD2.F32 R68, -RZ, R57.H1_H1 ;  /* 0x30000039ff447230 */ /* 0x000fe20000004100 */
[----:B------:R-:W1:Y:S01]  /*19240*/  LDS.64 R18, [UR5+0x98] ;  /* 0x00009805ff127984 */ /* 0x000e620008000a00 */
[----:B------:R-:W-:Y:S02]  /*19250*/  HADD2.F32 R4, -RZ, R60.H0_H0 ;  /* 0x2000003cff047230 */ /* 0x000fe40000004100 */
[----:B------:R-:W-:Y:S02]  /*19260*/  HADD2.F32 R70, -RZ, R22.H1_H1 ;  /* 0x30000016ff467230 */ /* 0x000fe40000004100 */
[----:B------:R-:W-:Y:S02]  /*19270*/  HADD2.F32 R71, -RZ, R50.H1_H1 ;  /* 0x30000032ff477230 */ /* 0x000fe40000004100 */
[----:B0-----:R-:W-:-:S02]  /*19280*/  HADD2.F32 R21, -RZ, R2.H0_H0 ;  /* 0x20000002ff157230 */ /* 0x001fc40000004100 */
[----:B------:R-:W-:Y:S02]  /*19290*/  HADD2.F32 R20, -RZ, R2.H1_H1 ;  /* 0x30000002ff147230 */ /* 0x000fe40000004100 */
[--C-:B------:R-:W-:Y:S02]  /*192a0*/  HADD2.F32 R58, -RZ, R3.reuse.H0_H0 ;  /* 0x20000003ff3a7230 */ /* 0x100fe40000004100 */
[----:B------:R-:W-:Y:S01]  /*192b0*/  FFMA.FTZ R59, R0, R21, RZ ;  /* 0x00000015003b7223 */ /* 0x000fe200000100ff */
[----:B------:R-:W-:Y:S02]  /*192c0*/  HADD2.F32 R66, -RZ, R3.H1_H1 ;  /* 0x30000003ff427230 */ /* 0x000fe40000004100 */
[----:B------:R-:W-:Y:S02]  /*192d0*/  HADD2.F32 R2, -RZ, R22.H0_H0 ;  /* 0x20000016ff027230 */ /* 0x000fe40000004100 */
[----:B------:R-:W-:Y:S01]  /*192e0*/  FFMA.FTZ R59, R68, R20, R59 ;  /* 0x00000014443b7223 */ /* 0x000fe2000001003b */
[----:B------:R-:W-:-:S02]  /*192f0*/  HADD2.F32 R3, -RZ, R23.H0_H0 ;  /* 0x20000017ff037230 */ /* 0x000fc40000004100 */
[----:B------:R-:W-:Y:S02]  /*19300*/  HADD2.F32 R68, -RZ, R60.H1_H1 ;  /* 0x3000003cff447230 */ /* 0x000fe40000004100 */
[-C--:B------:R-:W-:Y:S01]  /*19310*/  FFMA.FTZ R69, R2, R21.reuse, RZ ;  /* 0x0000001502457223 */ /* 0x080fe200000100ff */
[----:B------:R-:W-:Y:S02]  /*19320*/  HADD2.F32 R0, -RZ, R64.H0_H0 ;  /* 0x20000040ff007230 */ /* 0x000fe40000004100 */
[-C--:B------:R-:W-:Y:S01]  /*19330*/  FFMA.FTZ R3, R3, R21.reuse, RZ ;  /* 0x0000001503037223 */ /* 0x080fe200000100ff */
[----:B------:R-:W-:Y:S01]  /*19340*/  FFMA.FTZ R21, R4, R21, RZ ;  /* 0x0000001504157223 */ /* 0x000fe200000100ff */
[----:B------:R-:W-:Y:S02]  /*19350*/  HADD2.F32 R4, -RZ, R23.H1_H1 ;  /* 0x30000017ff047230 */ /* 0x000fe40000004100 */
        /* <DEDUP_REMOVED lines=8> */
[----:B------:R-:W-:Y:S02]  /*193e0*/  HADD2.F32 R0, -RZ, R64.H1_H1 ;  /* 0x30000040ff007230 */ /* 0x000fe40000004100 */
[----:B------:R-:W-:Y:S01]  /*193f0*/  FFMA.FTZ R21, R20, R58, R21 ;  /* 0x0000003a14157223 */ /* 0x000fe20000010015 */
[----:B------:R-:W-:-:S02]  /*19400*/  HADD2.F32 R20, -RZ, R67.H1_H1 ;  /* 0x30000043ff147230 */ /* 0x000fc40000004100 */
[----:B------:R-:W-:Y:S01]  /*19410*/  FFMA.FTZ R3, R4, R58, R3 ;  /* 0x0000003a04037223 */ /* 0x000fe20000010003 */
[----:B------:R-:W-:Y:S02]  /*19420*/  HADD2.F32 R4, -RZ, R65.H1_H1 ;  /* 0x30000041ff047230 */ /* 0x000fe40000004100 */
[-C--:B------:R-:W-:Y:S01]  /*19430*/  FFMA.FTZ R59, R0, R66.reuse, R59 ;  /* 0x00000042003b7223 */ /* 0x080fe2000001003b */
[----:B------:R-:W-:Y:S02]  /*19440*/  HADD2.F32 R2, -RZ, R63.H1_H1 ;  /* 0x3000003fff027230 */ /* 0x000fe40000004100 */
[-C--:B------:R-:W-:Y:S01]  /*19450*/  FFMA.FTZ R21, R20, R66.reuse, R21 ;  /* 0x0000004214157223 */ /* 0x080fe20000010015 */
[----:B-1----:R-:W-:Y:S02]  /*19460*/  HADD2.F32 R0, -RZ, R18.H0_H0 ;  /* 0x20000012ff007230 */ /* 0x002fe40000004100 */
[----:B------:R-:W-:Y:S01]  /*19470*/  FFMA.FTZ R3, R4, R66, R3 ;  /* 0x0000004204037223 */ /* 0x000fe20000010003 */
[----:B------:R-:W-:-:S02]  /*19480*/  HADD2.F32 R20, -RZ, R54.H0_H0 ;  /* 0x20000036ff147230 */ /* 0x000fc40000004100 */
[----:B------:R-:W-:Y:S01]  /*19490*/  FFMA.FTZ R69, R2, R66, R69 ;  /* 0x0000004202457223 */ /* 0x000fe20000010045 */
[----:B------:R-:W-:Y:S02]  /*194a0*/  HADD2.F32 R4, -RZ, R53.H0_H0 ;  /* 0x20000035ff047230 */ /* 0x000fe40000004100 */
[----:B------:R-:W-:Y:S02]  /*194b0*/  HADD2.F32 R66, -RZ, R55.H0_H0 ;  /* 0x20000037ff427230 */ /* 0x000fe40000004100 */
[-C--:B------:R-:W-:Y:S01]  /*194c0*/  FFMA.FTZ R69, R20, R0.reuse, R69 ;  /* 0x0000000014457223 */ /* 0x080fe20000010045 */
[----:B------:R-:W-:Y:S02]  /*194d0*/  HADD2.F32 R18, -RZ, R18.H1_H1 ;  /* 0x30000012ff127230 */ /* 0x000fe40000004100 */
[-C--:B------:R-:W-:Y:S01]  /*194e0*/  FFMA.FTZ R59, R4, R0.reuse, R59 ;  /* 0x00000000043b7223 */ /* 0x080fe2000001003b */
        /* <DEDUP_REMOVED lines=8> */
[-C--:B------:R-:W-:Y:S01]  /*19570*/  FFMA.FTZ R3, R20, R18.reuse, R3 ;  /* 0x0000001214037223 */ /* 0x080fe20000010003 */
[----:B------:R-:W-:Y:S02]  /*19580*/  HADD2.F32 R2, -RZ, R19.H0_H0 ;  /* 0x20000013ff027230 */ /* 0x000fe40000004100 */
        /* <DEDUP_REMOVED lines=15> */
[-C--:B------:R-:W-:Y:S02]  /*19680*/  FFMA.FTZ R3, R59, R19.reuse, R4 ;  /* 0x000000133b037223 */ /* 0x080fe40000010004 */
[-C--:B------:R-:W-:Y:S01]  /*19690*/  FFMA.FTZ R18, R69, R19.reuse, R18 ;  /* 0x0000001345127223 */ /* 0x080fe20000010012 */
[----:B------:R-:W-:Y:S01]  /*196a0*/  FFMA.FTZ R19, R71, R19, R2 ;  /* 0x0000001347137223 */ /* 0x000fe20000010002 */
[----:B------:R-:W-:Y:S01]  /*196b0*/  FMUL.FTZ R0, R0, R37 ;  /* 0x0000002500007220 */ /* 0x000fe20000410000 */
[----:B------:R-:W-:Y:S01]  /*196c0*/  FMUL.FTZ R3, R3, R44 ;  /* 0x0000002c03037220 */ /* 0x000fe20000410000 */
[----:B------:R-:W-:Y:S01]  /*196d0*/  FMUL.FTZ R18, R18, R45 ;  /* 0x0000002d12127220 */ /* 0x000fe20000410000 */
[----:B------:R-:W-:-:S02]  /*196e0*/  FMUL.FTZ R19, R19, R46 ;  /* 0x0000002e13137220 */ /* 0x000fc40000410000 */
        /* <DEDUP_REMOVED lines=8> */
.L_x_1594:
        /* <DEDUP_REMOVED lines=87> */
.L_x_1595:
        /* <DEDUP_REMOVED lines=87> */
.L_x_1596:
[----:B------:R-:W-:-:S04]  /*1a250*/  IMAD.WIDE R34, R102, 0x4, R34 ;  /* 0x0000000466227825 */ /* 0x000fc800078e0222 */
[--C-:B------:R-:W-:Y:S02]  /*1a260*/  HADD2.F32 R2, -RZ, R22.reuse.H0_H0 ;  /* 0x20000016ff027230 */ /* 0x100fe40000004100 */
[----:B------:R-:W-:Y:S02]  /*1a270*/  HADD2.F32 R58, -RZ, R22.H1_H1 ;  /* 0x30000016ff3a7230 */ /* 0x000fe40000004100 */
[--C-:B------:R-:W-:Y:S02]  /*1a280*/  HADD2.F32 R3, -RZ, R23.reuse.H0_H0 ;  /* 0x20000017ff037230 */ /* 0x100fe40000004100 */
[----:B------:R-:W-:Y:S02]  /*1a290*/  HADD2.F32 R59, -RZ, R23.H1_H1 ;  /* 0x30000017ff3b7230 */ /* 0x000fe40000004100 */
[----:B------:R0:W5:Y:S01]  /*1a2a0*/  LDG.E.128.CONSTANT R20, desc[UR8][R34.64] ;  /* 0x0000000822147981 */ /* 0x000162000c1e9d00 */
[--C-:B------:R-:W-:Y:S02]  /*1a2b0*/  HADD2.F32 R0, -RZ, R57.reuse.H0_H0 ;  /* 0x20000039ff007230 */ /* 0x100fe40000004100 */
[----:B------:R-:W-:Y:S01]  /*1a2c0*/  FFMA.FTZ R19, R2, R61, RZ ;  /* 0x0000003d02137223 */ /* 0x000fe200000100ff */
[----:B------:R-:W-:-:S02]  /*1a2d0*/  HADD2.F32 R57, -RZ, R57.H1_H1 ;  /* 0x30000039ff397230 */ /* 0x000fc40000004100 */
[----:B------:R-:W-:Y:S01]  /*1a2e0*/  FFMA.FTZ R18, R0, R61, RZ ;  /* 0x0000003d00127223 */ /* 0x000fe200000100ff */
[----:B------:R-:W-:-:S03]  /*1a2f0*/  FFMA.FTZ R71, R58, R62, R19 ;  /* 0x0000003e3a477223 */ /* 0x000fc60000010013 */
[-C--:B------:R-:W-:Y:S02]  /*1a300*/  FFMA.FTZ R69, R57, R62.reuse, R18 ;  /* 0x0000003e39457223 */ /* 0x080fe40000010012 */
[----:B------:R-:W1:Y:S01]  /*1a310*/  LDS.64 R18, [UR5+0x290] ;  /* 0x00029005ff127984 */ /* 0x000e620008000a00 */
[--C-:B------:R-:W-:Y:S02]  /*1a320*/  HADD2.F32 R4, -RZ, R60.reuse.H0_H0 ;  /* 0x2000003cff047230 */ /* 0x100fe40000004100 */
[-C--:B------:R-:W-:Y:S01]  /*1a330*/  FFMA.FTZ R66, R3, R61.reuse, RZ ;  /* 0x0000003d03427223 */ /* 0x080fe200000100ff */
[----:B------:R-:W-:Y:S02]  /*1a340*/  HADD2.F32 R60, -RZ, R60.H1_H1 ;  /* 0x3000003cff3c7230 */ /* 0x000fe40000004100 */
[----:B------:R-:W-:Y:S01]  /*1a350*/  FFMA.FTZ R61, R4, R61, RZ ;  /* 0x0000003d043d7223 */ /* 0x000fe200000100ff */
[----:B------:R-:W-:-:S03]  /*1a360*/  FFMA.FTZ R73, R59, R62, R66 ;  /* 0x0000003e3b497223 */ /* 0x000fc60000010042 */
[----:B------:R-:W-:Y:S01]  /*1a370*/  FFMA.FTZ R75, R60, R62, R61 ;  /* 0x0000003e3c4b7223 */ /* 0x000fe2000001003d */
[--C-:B------:R-:W-:Y:S02]  /*1a380*/  HADD2.F32 R62, -RZ, R64.reuse.H0_H0 ;  /* 0x20000040ff3e7230 */ /* 0x100fe40000004100 */
[----:B------:R-:W-:Y:S02]  /*1a390*/  HADD2.F32 R61, -RZ, R64.H1_H1 ;  /* 0x30000040ff3d7230 */ /* 0x000fe40000004100 */
[--C-:B------:R-:W-:Y:S02]  /*1a3a0*/  HADD2.F32 R64, -RZ, R63.reuse.H0_H0 ;  /* 0x2000003fff407230 */ /* 0x100fe40000004100 */
[----:B------:R-:W-:Y:S02]  /*1a3b0*/  HADD2.F32 R63, -RZ, R63.H1_H1 ;  /* 0x3000003fff3f7230 */ /* 0x000fe40000004100 */
[----:B------:R-:W-:Y:S02]  /*1a3c0*/  HADD2.F32 R68, -RZ, R67.H0_H0 ;  /* 0x20000043ff447230 */ /* 0x000fe40000004100 */
[----:B------:R-:W-:Y:S01]  /*1a3d0*/  FFMA.FTZ R72, R64, R51, R71 ;  /* 0x0000003340487223 */ /* 0x000fe20000010047 */
[----:B------:R-:W-:-:S02]  /*1a3e0*/  HADD2.F32 R66, -RZ, R65.H0_H0 ;  /* 0x20000041ff427230 */ /* 0x000fc40000004100 */
[-C--:B------:R-:W-:Y:S01]  /*1a3f0*/  FFMA.FTZ R70, R62, R51.reuse, R69 ;  /* 0x000000333e467223 */ /* 0x080fe20000010045 */
[----:B------:R-:W-:Y:S02]  /*1a400*/  HADD2.F32 R65, -RZ, R65.H1_H1 ;  /* 0x30000041ff417230 */ /* 0x000fe40000004100 */
[-C--:B------:R-:W-:Y:S01]  /*1a410*/  FFMA.FTZ R78, R68, R51.reuse, R75 ;  /* 0x00000033444e7223 */ /* 0x080fe2000001004b */
[----:B------:R-:W-:Y:S02]  /*1a420*/  HADD2.F32 R67, -RZ, R67.H1_H1 ;  /* 0x30000043ff437230 */ /* 0x000fe40000004100 */
[----:B------:R-:W-:Y:S01]  /*1a430*/  FFMA.FTZ R74, R63, R52, R72 ;  /* 0x000000343f4a7223 */ /* 0x000fe20000010048 */
[----:B------:R-:W-:Y:S01]  /*1a440*/  FFMA.FTZ R76, R66, R51, R73 ;  /* 0x00000033424c7223 */ /* 0x000fe20000010049 */
[--C-:B------:R-:W-:Y:S02]  /*1a450*/  HADD2.F32 R72, -RZ, R6.reuse.H0_H0 ;  /* 0x20000006ff487230 */ /* 0x100fe40000004100 */
[----:B------:R-:W-:-:S02]  /*1a460*/  HADD2.F32 R75, -RZ, R6.H1_H1 ;  /* 0x30000006ff4b7230 */ /* 0x000fc40000004100 */
[--C-:B------:R-:W-:Y:S02]  /*1a470*/  HADD2.F32 R77, -RZ, R7.reuse.H0_H0 ;  /* 0x20000007ff4d7230 */ /* 0x100fe40000004100 */
[----:B------:R-:W-:Y:S02]  /*1a480*/  HADD2.F32 R79, -RZ, R7.H1_H1 ;  /* 0x30000007ff4f7230 */ /* 0x000fe40000004100 */
[----:B------:R-:W2:Y:S01]  /*1a490*/  LDS.64 R6, [UR5+0x298] ;  /* 0x00029805ff067984 */ /* 0x000ea20008000a00 */
[----:B------:R-:W-:Y:S02]  /*1a4a0*/  HADD2.F32 R69, -RZ, R54.H0_H0 ;  /* 0x20000036ff457230 */ /* 0x000fe40000004100 */
[-C--:B------:R-:W-:Y:S01]  /*1a4b0*/  FFMA.FTZ R71, R61, R52.reuse, R70 ;  /* 0x000000343d477223 */ /* 0x080fe20000010046 */
[-C--:B------:R-:W-:Y:S01]  /*1a4c0*/  FFMA.FTZ R73, R65, R52.reuse, R76 ;  /* 0x0000003441497223 */ /* 0x080fe2000001004c */
[----:B------:R-:W-:Y:S01]  /*1a4d0*/  FFMA.FTZ R80, R67, R52, R78 ;  /* 0x0000003443507223 */ /* 0x000fe2000001004e */
[----:B------:R-:W-:-:S02]  /*1a4e0*/  HADD2.F32 R70, -RZ, R53.H0_H0 ;  /* 0x20000035ff467230 */ /* 0x000fc40000004100 */
[----:B------:R-:W-:Y:S02]  /*1a4f0*/  HADD2.F32 R52, -RZ, R55.H0_H0 ;  /* 0x20000037ff347230 */ /* 0x000fe40000004100 */
[----:B------:R-:W-:Y:S02]  /*1a500*/  HADD2.F32 R51, -RZ, R56.H0_H0 ;  /* 0x20000038ff337230 */ /* 0x000fe40000004100 */
[-C--:B------:R-:W-:Y:S01]  /*1a510*/  FFMA.FTZ R81, R69, R72.reuse, R74 ;  /* 0x0000004845517223 */ /* 0x080fe2000001004a */
[----:B------:R-:W-:Y:S02]  /*1a520*/  HADD2.F32 R54, -RZ, R54.H1_H1 ;  /* 0x30000036ff367230 */ /* 0x000fe40000004100 */
[-C--:B------:R-:W-:Y:S01]  /*1a530*/  FFMA.FTZ R76, R70, R72.reuse, R71 ;  /* 0x00000048464c7223 */ /* 0x080fe20000010047 */
[----:B------:R-:W-:Y:S02]  /*1a540*/  HADD2.F32 R53, -RZ, R53.H1_H1 ;  /* 0x30000035ff357230 */ /* 0x000fe40000004100 */
[-C--:B------:R-:W-:Y:S01]  /*1a550*/  FFMA.FTZ R78, R52, R72.reuse, R73 ;  /* 0x00000048344e7223 */ /* 0x080fe20000010049 */
[----:B------:R-:W-:Y:S01]  /*1a560*/  FFMA.FTZ R85, R51, R72, R80 ;  /* 0x0000004833557223 */ /* 0x000fe20000010050 */
[----:B------:R-:W-:-:S02]  /*1a570*/  HADD2.F32 R55, -RZ, R55.H1_H1 ;  /* 0x30000037ff377230 */ /* 0x000fc40000004100 */
[----:B------:R-:W-:Y:S02]  /*1a580*/  HADD2.F32 R56, -RZ, R56.H1_H1 ;  /* 0x30000038ff387230 */ /* 0x000fe40000004100 */
        /* <DEDUP_REMOVED lines=9> */
[----:B------:R-:W-:Y:S02]  /*1a620*/  HADD2.F32 R75, -RZ, R48.H1_H1 ;  /* 0x30000030ff4b7230 */ /* 0x000fe40000004100 */
[-C--:B------:R-:W-:Y:S01]  /*1a630*/  FFMA.FTZ R81, R71, R77.reuse, R76 ;  /* 0x0000004d47517223 */ /* 0x080fe2000001004c */
[----:B-1----:R-:W-:Y:S02]  /*1a640*/  HADD2.F32 R83, -RZ, R18.H0_H0 ;  /* 0x20000012ff537230 */ /* 0x002fe40000004100 */
[-C--:B------:R-:W-:Y:S01]  /*1a650*/  FFMA.FTZ R82, R73, R77.reuse, R78 ;  /* 0x0000004d49527223 */ /* 0x080fe2000001004e */
[----:B------:R-:W-:Y:S02]  /*1a660*/  HADD2.F32 R76, -RZ, R47.H1_H1 ;  /* 0x3000002fff4c7230 */ /* 0x000fe40000004100 */
[----:B------:R-:W-:Y:S01]  /*1a670*/  FFMA.FTZ R85, R74, R77, R85 ;  /* 0x0000004d4a557223 */ /* 0x000fe20000010055 */
[----:B------:R-:W-:-:S02]  /*1a680*/  HADD2.F32 R49, -RZ, R49.H1_H1 ;  /* 0x30000031ff317230 */ /* 0x000fc40000004100 */
[----:B------:R-:W-:Y:S02]  /*1a690*/  HADD2.F32 R50, -RZ, R50.H1_H1 ;  /* 0x30000032ff327230 */ /* 0x000fe40000004100 */
[----:B------:R-:W-:Y:S01]  /*1a6a0*/  FFMA.FTZ R77, R75, R79, R80 ;  /* 0x0000004f4b4d7223 */ /* 0x000fe20000010050 */
[----:B------:R-:W-:Y:S02]  /*1a6b0*/  HADD2.F32 R18, -RZ, R18.H1_H1 ;  /* 0x30000012ff127230 */ /* 0x000fe40000004100 */
[----:B------:R-:W-:Y:S01]  /*1a6c0*/  FFMA.FTZ R80, R0, R83, RZ ;  /* 0x0000005300507223 */ /* 0x000fe200000100ff */
[-C--:B------:R-:W-:Y:S01]  /*1a6d0*/  FFMA.FTZ R78, R76, R79.reuse, R81 ;  /* 0x0000004f4c4e7223 */ /* 0x080fe20000010051 */
[-C--:B------:R-:W-:Y:S01]  /*1a6e0*/  FFMA.FTZ R48, R49, R79.reuse, R82 ;  /* 0x0000004f31307223 */ /* 0x080fe20000010052 */
[----:B------:R-:W-:Y:S01]  /*1a6f0*/  FFMA.FTZ R47, R50, R79, R85 ;  /* 0x0000004f322f7223 */ /* 0x000fe20000010055 */
[--C-:B------:R-:W-:Y:S02]  /*1a700*/  HADD2.F32 R79, -RZ, R19.reuse.H0_H0 ;  /* 0x20000013ff4f7230 */ /* 0x100fe40000004100 */
[----:B------:R-:W-:Y:S01]  /*1a710*/  FFMA.FTZ R81, R2, R83, RZ ;  /* 0x0000005302517223 */ /* 0x000fe200000100ff */
[----:B------:R-:W-:-:S02]  /*1a720*/  HADD2.F32 R82, -RZ, R19.H1_H1 ;  /* 0x30000013ff527230 */ /* 0x000fc40000004100 */
        /* <DEDUP_REMOVED lines=10> */
[----:B------:R-:W-:-:S02]  /*1a7d0*/  FFMA.FTZ R79, R61, R82, R18 ;  /* 0x000000523d4f7223 */ /* 0x000fc40000010012 */
[----:B------:R-:W1:Y:S01]  /*1a7e0*/  LDS.64 R18, [UR5+0x310] ;  /* 0x00031005ff127984 */ /* 0x000e620008000a00 */
[-C--:B------:R-:W-:Y:S01]  /*1a7f0*/  FFMA.FTZ R84, R63, R82.reuse, R80 ;  /* 0x000000523f547223 */ /* 0x080fe20000010050 */
[--C-:B--2---:R-:W-:Y:S02]  /*1a800*/  HADD2.F32 R80, -RZ, R6.reuse.H0_H0 ;  /* 0x20000006ff507230 */ /* 0x104fe40000004100 */
[-C--:B------:R-:W-:Y:S01]  /*1a810*/  FFMA.FTZ R85, R65, R82.reuse, R86 ;  /* 0x0000005241557223 */ /* 0x080fe20000010056 */
[----:B------:R-:W-:Y:S01]  /*1a820*/  FFMA.FTZ R88, R67, R82, R88 ;  /* 0x0000005243587223 */ /* 0x000fe20000010058 */
[----:B------:R-:W-:Y:S02]  /*1a830*/  HADD2.F32 R6, -RZ, R6.H1_H1 ;  /* 0x30000006ff067230 */ /* 0x000fe40000004100 */
[--C-:B------:R-:W-:Y:S02]  /*1a840*/  HADD2.F32 R81, -RZ, R7.reuse.H0_H0 ;  /* 0x20000007ff517230 */ /* 0x100fe40000004100 */
[----:B------:R-:W-:Y:S01]  /*1a850*/  FFMA.FTZ R82, R70, R80, R79 ;  /* 0x0000005046527223 */ /* 0x000fe2000001004f */
[----:B------:R-:W-:-:S02]  /*1a860*/  HADD2.F32 R83, -RZ, R7.H1_H1 ;  /* 0x30000007ff537230 */ /* 0x000fc40000004100 */
[-C--:B------:R-:W-:Y:S01]  /*1a870*/  FFMA.FTZ R7, R69, R80.reuse, R84 ;  /* 0x0000005045077223 */ /* 0x080fe20000010054 */
[----:B------:R-:W-:Y:S01]  /*1a880*/  FFMA.FTZ R79, R51, R80, R88 ;  /* 0x00000050334f7223 */ /* 0x000fe20000010058 */
[----:B------:R-:W-:Y:S01]  /*1a890*/  FFMA.FTZ R82, R53, R6, R82 ;  /* 0x0000000635527223 */ /* 0x000fe20000010052 */
[----:B------:R-:W-:Y:S01]  /*1a8a0*/  FFMA.FTZ R84, R52, R80, R85 ;  /* 0x0000005034547223 */ /* 0x000fe20000010055 */
[-C--:B------:R-:W-:Y:S01]  /*1a8b0*/  FFMA.FTZ R7, R54, R6.reuse, R7 ;  /* 0x0000000636077223 */ /* 0x080fe20000010007 */
[-C--:B------:R-:W-:Y:S01]  /*1a8c0*/  FFMA.FTZ R85, R56, R6.reuse, R79 ;  /* 0x0000000638557223 */ /* 0x080fe2000001004f */
[-C--:B------:R-:W-:Y:S01]  /*1a8d0*/  FFMA.FTZ R79, R71, R81.reuse, R82 ;  /* 0x00000051474f7223 */ /* 0x080fe20000010052 */
[----:B------:R-:W-:Y:S01]  /*1a8e0*/  FFMA.FTZ R84, R55, R6, R84 ;  /* 0x0000000637547223 */ /* 0x000fe20000010054 */
[----:B------:R-:W-:Y:S01]  /*1a8f0*/  FFMA.FTZ R82, R72, R81, R7 ;  /* 0x0000005148527223 */ /* 0x000fe20000010007 */
[----:B------:R-:W-:Y:S01]  /*1a900*/  FMUL.FTZ R48, R48, R45 ;  /* 0x0000002d30307220 */ /* 0x000fe20000410000 */
[----:B------:R-:W2:Y:S01]  /*1a910*/  LDS.64 R6, [UR5+0x318] ;  /* 0x00031805ff067984 */ /* 0x000ea20008000a00 */
[----:B------:R-:W-:Y:S01]  /*1a920*/  FFMA.FTZ R80, R76, R83, R79 ;  /* 0x000000534c507223 */ /* 0x000fe2000001004f */
[----:B------:R-:W-:-:S02]  /*1a930*/  FMUL.FTZ R47, R47, R46 ;  /* 0x0000002e2f2f7220 */ /* 0x000fc40000410000 */
[----:B------:R-:W-:Y:S01]  /*1a940*/  F2FP.F16.F32.PACK_AB R48, RZ, R48 ;  /* 0x00000030ff30723e */ /* 0x000fe200000000ff */
[----:B------:R-:W-:Y:S01]  /*1a950*/  FMUL.FTZ R80, R80, R37 ;  /* 0x0000002550507220 */ /* 0x000fe20000410000 */
[----:B------:R-:W-:Y:S01]  /*1a960*/  FMUL.FTZ R77, R77, R44 ;  /* 0x0000002c4d4d7220 */ /* 0x000fe20000410000 */
[----:B------:R-:W-:Y:S02]  /*1a970*/  F2FP.F16.F32.PACK_AB R47, RZ, R47 ;  /* 0x0000002fff2f723e */ /* 0x000fe400000000ff */
[----:B------:R-:W-:Y:S01]  /*1a980*/  HADD2 R29, R48.H0_H0, R29.H0_H0 ;  /* 0x2000001d301d7230 */ /* 0x000fe20000000800 */
[----:B------:R-:W-:Y:S01]  /*1a990*/  F2FP.F16.F32.PACK_AB R48, RZ, R80 ;  /* 0x00000050ff30723e */ /* 0x000fe200000000ff */
[----:B------:R-:W-:Y:S01]  /*1a9a0*/  FFMA.FTZ R79, R75, R83, R82 ;  /* 0x000000534b4f7223 */ /* 0x000fe20000010052 */
[----:B------:R-:W-:Y:S01]  /*1a9b0*/  FMUL.FTZ R78, R78, R37 ;  /* 0x000000254e4e7220 */ /* 0x000fe20000410000 */
[----:B------:R-:W-:Y:S01]  /*1a9c0*/  F2FP.F16.F32.PACK_AB R77, RZ, R77 ;  /* 0x0000004dff4d723e */ /* 0x000fe200000000ff */
[----:B------:R-:W-:-:S02]  /*1a9d0*/  HADD2 R47, R47.H0_H0, R39.H0_H0 ;  /* 0x200000272f2f7230 */ /* 0x000fc40000000800 */
[----:B------:R-:W-:Y:S01]  /*1a9e0*/  FMUL.FTZ R79, R79, R44 ;  /* 0x0000002c4f4f7220 */ /* 0x000fe20000410000 */
[----:B------:R-:W-:Y:S02]  /*1a9f0*/  HADD2 R48, R48.H0_H0, R38.H0_H0 ;  /* 0x2000002630307230 */ /* 0x000fe40000000800 */
[----:B------:R-:W3:Y:S01]  /*1aa00*/  LDS.64 R38, [UR5+0x390] ;  /* 0x00039005ff267984 */ /* 0x000ee20008000a00 */
[----:B------:R-:W-:Y:S01]  /*1aa10*/  FFMA.FTZ R84, R73, R81, R84 ;  /* 0x0000005149547223 */ /* 0x000fe20000010054 */
[----:B------:R-:W-:Y:S01]  /*1aa20*/  F2FP.F16.F32.PACK_AB R78, RZ, R78 ;  /* 0x0000004eff4e723e */ /* 0x000fe200000000ff */
[----:B------:R-:W-:Y:S02]  /*1aa30*/  HADD2 R8, R77.H0_H0, R8.H0_H0 ;  /* 0x200000084d087230 */ /* 0x000fe40000000800 */
[----:B-1----:R-:W-:Y:S01]  /*1aa40*/  HADD2.F32 R77, -RZ, R18.H0_H0 ;  /* 0x20000012ff4d7230 */ /* 0x002fe20000004100 */
[----:B------:R-:W-:Y:S01]  /*1aa50*/  F2FP.F16.F32.PACK_AB R79, RZ, R79 ;  /* 0x0000004fff4f723e */ /* 0x000fe200000000ff */
[----:B------:R-:W-:Y:S01]  /*1aa60*/  FFMA.FTZ R84, R49, R83, R84 ;  /* 0x0000005331547223 */ /* 0x000fe20000010054 */
[----:B------:R-:W-:-:S02]  /*1aa70*/  HADD2 R104, R78.H0_H0, R104.H0_H0 ;  /* 0x200000684e687230 */ /* 0x000fc40000000800 */
[----:B------:R-:W-:Y:S02]  /*1aa80*/  HADD2.F32 R18, -RZ, R18.H1_H1 ;  /* 0x30000012ff127230 */ /* 0x000fe40000004100 */
[----:B------:R-:W-:Y:S01]  /*1aa90*/  FFMA.FTZ R85, R74, R81, R85 ;  /* 0x000000514a557223 */ /* 0x000fe20000010055 */
[----:B------:R-:W-:Y:S01]  /*1aaa0*/  FFMA.FTZ R78, R0, R77, RZ ;  /* 0x0000004d004e7223 */ /* 0x000fe200000100ff */
[----:B------:R-:W-:Y:S01]  /*1aab0*/  FMUL.FTZ R84, R84, R45 ;  /* 0x0000002d54547220 */ /* 0x000fe20000410000 */
[----:B------:R-:W-:Y:S02]  /*1aac0*/  HADD2 R41, R79.H0_H0, R41.H0_H0 ;  /* 0x200000294f297230 */ /* 0x000fe40000000800 */
[--C-:B------:R-:W-:Y:S02]  /*1aad0*/  HADD2.F32 R79, -RZ, R19.reuse.H0_H0 ;  /* 0x20000013ff4f7230 */ /* 0x100fe40000004100 */
[----:B------:R-:W-:Y:S01]  /*1aae0*/  FFMA.FTZ R85, R50, R83, R85 ;  /* 0x0000005332557223 */ /* 0x000fe20000010055 */
[----:B------:R-:W-:-:S02]  /*1aaf0*/  HADD2.F32 R80, -RZ, R19.H1_H1 ;  /* 0x30000013ff507230 */ /* 0x000fc40000004100 */
[----:B------:R-:W-:Y:S01]  /*1ab00*/  FFMA.FTZ R19, R57, R18, R78 ;  /* 0x0000001239137223 */ /* 0x000fe2000001004e */
[-C--:B------:R-:W-:Y:S01]  /*1ab10*/  FFMA.FTZ R81, R2, R77.reuse, RZ ;  /* 0x0000004d02517223 */ /* 0x080fe200000100ff */
[-C--:B------:R-:W-:Y:S01]  /*1ab20*/  FFMA.FTZ R82, R3, R77.reuse, RZ ;  /* 0x0000004d03527223 */ /* 0x080fe200000100ff */
[----:B------:R-:W-:Y:S01]  /*1ab30*/  FFMA.FTZ R83, R4, R77, RZ ;  /* 0x0000004d04537223 */ /* 0x000fe200000100ff */
[----:B------:R-:W-:Y:S01]  /*1ab40*/  F2FP.F16.F32.PACK_AB R84, RZ, R84 ;  /* 0x00000054ff54723e */ /* 0x000fe200000000ff */
[-C--:B------:R-:W-:Y:S01]  /*1ab50*/  FFMA.FTZ R81, R58, R18.reuse, R81 ;  /* 0x000000123a517223 */ /* 0x080fe20000010051 */
[-C--:B------:R-:W-:Y:S01]  /*1ab60*/  FFMA.FTZ R77, R59, R18.reuse, R82 ;  /* 0x000000123b4d7223 */ /* 0x080fe20000010052 */
[----:B------:R-:W-:Y:S01]  /*1ab70*/  FFMA.FTZ R83, R60, R18, R83 ;  /* 0x000000123c537223 */ /* 0x000fe20000010053 */
[----:B------:R-:W-:Y:S02]  /*1ab80*/  FFMA.FTZ R78, R62, R79, R19 ;  /* 0x0000004f3e4e7223 */ /* 0x000fe40000010013 */
[----:B------:R-:W1:Y:S01]  /*1ab90*/  LDS.64 R18, [UR5+0x398] ;  /* 0x00039805ff127984 */ /* 0x000e620008000a00 */
[----:B------:R-:W-:-:S02]  /*1aba0*/  HADD2 R40, R84.H0_H0, R40.H0_H0 ;  /* 0x2000002854287230 */ /* 0x000fc40000000800 */
[-C--:B------:R-:W-:Y:S01]  /*1abb0*/  FFMA.FTZ R84, R64, R79.reuse, R81 ;  /* 0x0000004f40547223 */ /* 0x080fe20000010051 */
[-C--:B------:R-:W-:Y:S01]  /*1abc0*/  FFMA.FTZ R86, R66, R79.reuse, R77 ;  /* 0x0000004f42567223 */ /* 0x080fe2000001004d */
[----:B------:R-:W-:Y:S01]  /*1abd0*/  FFMA.FTZ R88, R68, R79, R83 ;  /* 0x0000004f44587223 */ /* 0x000fe20000010053 */
[--C-:B--2---:R-:W-:Y:S02]  /*1abe0*/  HADD2.F32 R82, -RZ, R6.reuse.H0_H0 ;  /* 0x20000006ff527230 */ /* 0x104fe40000004100 */
[-C--:B------:R-:W-:Y:S01]  /*1abf0*/  FFMA.FTZ R77, R61, R80.reuse, R78 ;  /* 0x000000503d4d7223 */ /* 0x080fe2000001004e */
[-C--:B------:R-:W-:Y:S01]  /*1ac00*/  FFMA.FTZ R84, R63, R80.reuse, R84 ;  /* 0x000000503f547223 */ /* 0x080fe20000010054 */
[-C--:B------:R-:W-:Y:S01]  /*1ac10*/  FFMA.FTZ R81, R65, R80.reuse, R86 ;  /* 0x0000005041517223 */ /* 0x080fe20000010056 */
[----:B------:R-:W-:Y:S01]  /*1ac20*/  FFMA.FTZ R88, R67, R80, R88 ;  /* 0x0000005043587223 */ /* 0x000fe20000010058 */
[----:B------:R-:W-:Y:S02]  /*1ac30*/  HADD2.F32 R6, -RZ, R6.H1_H1 ;  /* 0x30000006ff067230 */ /* 0x000fe40000004100 */
[----:B------:R-:W-:Y:S01]  /*1ac40*/  FFMA.FTZ R78, R70, R82, R77 ;  /* 0x00000052464e7223 */ /* 0x000fe2000001004d */
[----:B------:R-:W-:-:S02]  /*1ac50*/  HADD2.F32 R79, -RZ, R7.H0_H0 ;  /* 0x20000007ff4f7230 */ /* 0x000fc40000004100 */
        /* <DEDUP_REMOVED lines=12> */
[----:B---3--:R-:W-:-:S02]  /*1ad20*/  HADD2.F32 R79, -RZ, R38.H0_H0 ;  /* 0x20000026ff4f7230 */ /* 0x008fc40000004100 */
[-C--:B------:R-:W-:Y:S01]  /*1ad30*/  FFMA.FTZ R6, R76, R80.reuse, R7 ;  /* 0x000000504c067223 */ /* 0x080fe20000010007 */
[-C--:B------:R-:W-:Y:S01]  /*1ad40*/  FFMA.FTZ R7, R75, R80.reuse, R78 ;  /* 0x000000504b077223 */ /* 0x080fe2000001004e */
[-C--:B------:R-:W-:Y:S01]  /*1ad50*/  FFMA.FTZ R78, R49, R80.reuse, R84 ;  /* 0x00000050314e7223 */ /* 0x080fe20000010054 */
[----:B------:R-:W-:Y:S01]  /*1ad60*/  FFMA.FTZ R77, R50, R80, R77 ;  /* 0x00000050324d7223 */ /* 0x000fe2000001004d */
[--C-:B------:R-:W-:Y:S02]  /*1ad70*/  HADD2.F32 R81, -RZ, R39.reuse.H0_H0 ;  /* 0x20000027ff517230 */ /* 0x100fe40000004100 */
[----:B------:R-:W-:Y:S02]  /*1ad80*/  HADD2.F32 R80, -RZ, R39.H1_H1 ;  /* 0x30000027ff507230 */ /* 0x000fe40000004100 */
[-C--:B------:R-:W-:Y:S01]  /*1ad90*/  FFMA.FTZ R39, R2, R79.reuse, RZ ;  /* 0x0000004f02277223 */ /* 0x080fe200000100ff */
[----:B------:R-:W-:Y:S02]  /*1ada0*/  HADD2.F32 R38, -RZ, R38.H1_H1 ;  /* 0x30000026ff267230 */ /* 0x000fe40000004100 */
[-C--:B------:R-:W-:Y:S01]  /*1adb0*/  FFMA.FTZ R0, R0, R79.reuse, RZ ;  /* 0x0000004f00007223 */ /* 0x080fe200000100ff */
[-C--:B------:R-:W-:Y:S01]  /*1adc0*/  FFMA.FTZ R2, R3, R79.reuse, RZ ;  /* 0x0000004f03027223 */ /* 0x080fe200000100ff */
[----:B------:R-:W-:-:S02]  /*1add0*/  FFMA.FTZ R79, R4, R79, RZ ;  /* 0x0000004f044f7223 */ /* 0x000fc400000100ff */
        /* <DEDUP_REMOVED lines=8> */
[--C-:B-1----:R-:W-:Y:S02]  /*1ae60*/  HADD2.F32 R0, -RZ, R18.reuse.H0_H0 ;  /* 0x20000012ff007230 */ /* 0x102fe40000004100 */
        /* <DEDUP_REMOVED lines=9> */
[----:B------:R-:W-:Y:S02]  /*1af00*/  HADD2.F32 R3, -RZ, R19.H0_H0 ;  /* 0x20000013ff037230 */ /* 0x000fe40000004100 */
[-C--:B------:R-:W-:Y:S01]  /*1af10*/  FFMA.FTZ R70, R53, R18.reuse, R70 ;  /* 0x0000001235467223 */ /* 0x080fe20000010046 */
[-C--:B------:R-:W-:Y:S01]  /*1af20*/  FFMA.FTZ R69, R54, R18.reuse, R69 ;  /* 0x0000001236457223 */ /* 0x080fe20000010045 */
[-C--:B------:R-:W-:Y:S01]  /*1af30*/  FFMA.FTZ R52, R55, R18.reuse, R52 ;  /* 0x0000001237347223 */ /* 0x080fe20000010034 */
[----:B------:R-:W-:Y:S01]  /*1af40*/  FFMA.FTZ R51, R56, R18, R51 ;  /* 0x0000001238337223 */ /* 0x000fe20000010033 */
[-C--:B------:R-:W-:Y:S01]  /*1af50*/  FFMA.FTZ R71, R71, R3.reuse, R70 ;  /* 0x0000000347477223 */ /* 0x080fe20000010046 */
[-C--:B------:R-:W-:Y:S01]  /*1af60*/  FFMA.FTZ R72, R72, R3.reuse, R69 ;  /* 0x0000000348487223 */ /* 0x080fe20000010045 */
[-C--:B------:R-:W-:Y:S01]  /*1af70*/  FFMA.FTZ R52, R73, R3.reuse, R52 ;  /* 0x0000000349347223 */ /* 0x080fe20000010034 */
[----:B------:R-:W-:-:S02]  /*1af80*/  FFMA.FTZ R51, R74, R3, R51 ;  /* 0x000000034a337223 */ /* 0x000fc40000010033 */
[----:B------:R-:W1:Y:S01]  /*1af90*/  LDS.64 R2, [UR5+0x220] ;  /* 0x00022005ff027984 */ /* 0x000e620008000a00 */
[----:B------:R-:W-:-:S05]  /*1afa0*/  HADD2.F32 R19, -RZ, R19.H1_H1 ;  /* 0x30000013ff137230 */ /* 0x000fca0000004100 */
[-C--:B------:R-:W-:Y:S01]  /*1afb0*/  FFMA.FTZ R51, R50, R19.reuse, R51 ;  /* 0x0000001332337223 */ /* 0x080fe20000010033 */
[----:B------:R-:W-:-:S03]  /*1afc0*/  FFMA.FTZ R52, R49, R19, R52 ;  /* 0x0000001331347223 */ /* 0x000fc60000010034 */
[----:B------:R-:W-:Y:S01]  /*1afd0*/  FMUL.FTZ R51, R51, R46 ;  /* 0x0000002e33337220 */ /* 0x000fe20000410000 */
[----:B------:R-:W-:Y:S01]  /*1afe0*/  FMUL.FTZ R52, R52, R45 ;  /* 0x0000002d34347220 */ /* 0x000fe20000410000 */
[-C--:B------:R-:W-:Y:S01]  /*1aff0*/  FFMA.FTZ R76, R76, R19.reuse, R71 ;  /* 0x000000134c4c7223 */ /* 0x080fe20000010047 */
[----:B------:R-:W-:Y:S01]  /*1b000*/  FFMA.FTZ R75, R75, R19, R72 ;  /* 0x000000134b4b7223 */ /* 0x000fe20000010048 */
[C---:B------:R-:W-:Y:S02]  /*1b010*/  LOP3.LUT R0, R24.reuse, 0xf000f, RZ, 0xc0, !PT ;  /* 0x000f000f18007812 */ /* 0x040fe400078ec0ff */
[----:B------:R-:W-:Y:S02]  /*1b020*/  F2FP.F16.F32.PACK_AB R51, RZ, R51 ;  /* 0x00000033ff33723e */ /* 0x000fe400000000ff */
[----:B------:R-:W-:Y:S02]  /*1b030*/  LOP3.LUT R4, R24, 0xf000f0, RZ, 0xc0, !PT ;  /* 0x00f000f018047812 */ /* 0x000fe400078ec0ff */
[----:B------:R-:W-:-:S02]  /*1b040*/  LOP3.LUT R38, R26, 0xf000f, RZ, 0xc0, !PT ;  /* 0x000f000f1a267812 */ /* 0x000fc400078ec0ff */
[----:B------:R-:W-:Y:S01]  /*1b050*/  LOP3.LUT R39, R26, 0xf000f0, RZ, 0xc0, !PT ;  /* 0x00f000f01a277812 */ /* 0x000fe200078ec0ff */
[----:B------:R-:W-:Y:S01]  /*1b060*/  FMUL.FTZ R6, R6, R37 ;  /* 0x0000002506067220 */ /* 0x000fe20000410000 */
[----:B------:R-:W-:Y:S01]  /*1b070*/  SHF.R.U32.HI R24, RZ, 0x8, R24 ;  /* 0x00000008ff187819 */ /* 0x000fe20000011618 */
[----:B------:R-:W-:Y:S01]  /*1b080*/  FMUL.FTZ R7, R7, R44 ;  /* 0x0000002c07077220 */ /* 0x000fe20000410000 */
[C---:B------:R-:W-:Y:S02]  /*1b090*/  LOP3.LUT R18, R25.reuse, 0xf000f, RZ, 0xc0, !PT ;  /* 0x000f000f19127812 */ /* 0x040fe400078ec0ff */
[----:B------:R-:W-:Y:S02]  /*1b0a0*/  LOP3.LUT R19, R25, 0xf000f0, RZ, 0xc0, !PT ;  /* 0x00f000f019137812 */ /* 0x000fe400078ec0ff */
[----:B------:R-:W-:Y:S02]  /*1b0b0*/  SHF.R.U32.HI R26, RZ, 0x8, R26 ;  /* 0x00000008ff1a7819 */ /* 0x000fe4000001161a */
[----:B------:R-:W-:-:S02]  /*1b0c0*/  LOP3.LUT R50, R27, 0xf000f0, RZ, 0xc0, !PT ;  /* 0x00f000f01b327812 */ /* 0x000fc400078ec0ff */
[----:B------:R-:W-:Y:S02]  /*1b0d0*/  SHF.R.U32.HI R25, RZ, 0x8, R25 ;  /* 0x00000008ff197819 */ /* 0x000fe40000011619 */
[----:B------:R-:W-:Y:S01]  /*1b0e0*/  SHF.R.U32.HI R53, RZ, 0x8, R27 ;  /* 0x00000008ff357819 */ /* 0x000fe2000001161b */
[----:B------:R-:W-:Y:S01]  /*1b0f0*/  HADD2 R28, R51.H0_H0, R28.H0_H0 ;  /* 0x2000001c331c7230 */ /* 0x000fe20000000800 */
[----:B------:R-:W-:Y:S02]  /*1b100*/  F2FP.F16.F32.PACK_AB R52, RZ, R52 ;  /* 0x00000034ff34723e */ /* 0x000fe400000000ff */
[----:B------:R-:W-:Y:S01]  /*1b110*/  LOP3.LUT R49, R27, 0xf000f, RZ, 0xc0, !PT ;  /* 0x000f000f1b317812 */ /* 0x000fe200078ec0ff */
[--C-:B-1----:R-:W-:Y:S01]  /*1b120*/  HADD2.F32 R59, -RZ, R2.reuse.H0_H0 ;  /* 0x20000002ff3b7230 */ /* 0x102fe20000004100 */
[----:B------:R-:W-:Y:S01]  /*1b130*/  LOP3.LUT R63, R4, 0x64006400, RZ, 0xfc, !PT ;  /* 0x64006400043f7812 */ /* 0x000fe200078efcff */
[----:B------:R-:W-:Y:S01]  /*1b140*/  HADD2.F32 R58, -RZ, R2.H1_H1 ;  /* 0x30000002ff3a7230 */ /* 0x000fe20000004100 */
[----:B------:R-:W-:Y:S01]  /*1b150*/  LOP3.LUT R2, R24, 0xf000f, RZ, 0xc0, !PT ;  /* 0x000f000f18027812 */ /* 0x000fe200078ec0ff */
[-C--:B------:R-:W-:Y:S01]  /*1b160*/  FMUL.FTZ R85, R85, R46.reuse ;  /* 0x0000002e55557220 */ /* 0x080fe20000410000 */
[----:B------:R-:W-:Y:S01]  /*1b170*/  LOP3.LUT R27, R26, 0xf000f, RZ, 0xc0, !PT ;  /* 0x000f000f1a1b7812 */ /* 0x000fe200078ec0ff */
[----:B------:R-:W-:Y:S01]  /*1b180*/  FMUL.FTZ R78, R78, R45 ;  /* 0x0000002d4e4e7220 */ /* 0x000fe20000410000 */
[----:B------:R-:W-:Y:S01]  /*1b190*/  LOP3.LUT R51, R50, 0x64006400, RZ, 0xfc, !PT ;  /* 0x6400640032337812 */ /* 0x000fe200078efcff */
[----:B------:R-:W-:Y:S01]  /*1b1a0*/  FMUL.FTZ R77, R77, R46 ;  /* 0x0000002e4d4d7220 */ /* 0x000fe20000410000 */
[----:B------:R-:W-:Y:S01]  /*1b1b0*/  FMUL.FTZ R76, R76, R37 ;  /* 0x000000254c4c7220 */ /* 0x000fe20000410000 */
[----:B------:R-:W-:Y:S01]  /*1b1c0*/  FMUL.FTZ R75, R75, R44 ;  /* 0x0000002c4b4b7220 */ /* 0x000fe20000410000 */
[----:B------:R-:W-:-:S02]  /*1b1d0*/  LOP3.LUT R24, R24, 0xf000f0, RZ, 0xc0, !PT ;  /* 0x00f000f018187812 */ /* 0x000fc400078ec0ff */
[----:B------:R-:W-:Y:S02]  /*1b1e0*/  LOP3.LUT R4, R25, 0xf000f, RZ, 0xc0, !PT ;  /* 0x000f000f19047812 */ /* 0x000fe400078ec0ff */
[----:B------:R-:W-:Y:S02]  /*1b1f0*/  LOP3.LUT R26, R26, 0xf000f0, RZ, 0xc0, !PT ;  /* 0x00f000f01a1a7812 */ /* 0x000fe400078ec0ff */
[----:B------:R-:W-:Y:S01]  /*1b200*/  LOP3.LUT R50, R53, 0xf000f, RZ, 0xc0, !PT ;  /* 0x000f000f35327812 */ /* 0x000fe200078ec0ff */
[----:B------:R-:W-:Y:S01]  /*1b210*/  HADD2 R17, R52.H0_H0, R17.H0_H0 ;  /* 0x2000001134117230 */ /* 0x000fe20000000800 */
[----:B------:R-:W-:Y:S02]  /*1b220*/  F2FP.F16.F32.PACK_AB R6, RZ, R6 ;  /* 0x00000006ff06723e */ /* 0x000fe400000000ff */
[----:B------:R-:W-:Y:S02]  /*1b230*/  F2FP.F16.F32.PACK_AB R7, RZ, R7 ;  /* 0x00000007ff07723e */ /* 0x000fe400000000ff */
[----:B------:R-:W-:-:S02]  /*1b240*/  LOP3.LUT R25, R25, 0xf000f0, RZ, 0xc0, !PT ;  /* 0x00f000f019197812 */ /* 0x000fc400078ec0ff */
[----:B------:R-:W-:Y:S01]  /*1b250*/  LOP3.LUT R53, R53, 0xf000f0, RZ, 0xc0, !PT ;  /* 0x00f000f035357812 */ /* 0x000fe200078ec0ff */
[--C-:B------:R-:W-:Y:S01]  /*1b260*/  HADD2.F32 R52, -RZ, R3.reuse.H0_H0 ;  /* 0x20000003ff347230 */ /* 0x100fe20000004100 */
[----:B------:R-:W-:Y:S01]  /*1b270*/  LOP3.LUT R38, R38, 0x64006400, RZ, 0xfc, !PT ;  /* 0x6400640026267812 */ /* 0x000fe200078efcff */
[----:B------:R-:W-:Y:S01]  /*1b280*/  HADD2.F32 R56, -RZ, R3.H1_H1 ;  /* 0x30000003ff387230 */ /* 0x000fe20000004100 */
[----:B------:R-:W-:Y:S02]  /*1b290*/  LOP3.LUT R64, R49, 0x64006400, RZ, 0xfc, !PT ;  /* 0x6400640031407812 */ /* 0x000fe400078efcff */
[----:B------:R-:W-:Y:S02]  /*1b2a0*/  LOP3.LUT R39, R39, 0x64006400, RZ, 0xfc, !PT ;  /* 0x6400640027277812 */ /* 0x000fe400078efcff */
[----:B------:R-:W-:Y:S02]  /*1b2b0*/  LOP3.LUT R3, R24, 0x64006400, RZ, 0xfc, !PT ;  /* 0x6400640018037812 */ /* 0x000fe400078efcff */
[----:B------:R-:W-:-:S02]  /*1b2c0*/  LOP3.LUT R27, R27, 0x64006400, RZ, 0xfc, !PT ;  /* 0x640064001b1b7812 */ /* 0x000fc400078efcff */
[----:B------:R-:W-:Y:S01]  /*1b2d0*/  LOP3.LUT R49, R26, 0x64006400, RZ, 0xfc, !PT ;  /* 0x640064001a317812 */ /* 0x000fe200078efcff */
[----:B------:R-:W-:Y:S01]  /*1b2e0*/  HADD2 R43, R6.H0_H0, R43.H0_H0 ;  /* 0x2000002b062b7230 */ /* 0x000fe20000000800 */
[----:B------:R-:W-:Y:S01]  /*1b2f0*/  F2FP.F16.F32.PACK_AB R85, RZ, R85 ;  /* 0x00000055ff55723e */ /* 0x000fe200000000ff */
[----:B------:R-:W-:Y:S01]  /*1b300*/  HADD2 R42, R7.H0_H0, R42.H0_H0 ;  /* 0x2000002a072a7230 */ /* 0x000fe20000000800 */
[----:B------:R-:W-:Y:S01]  /*1b310*/  F2FP.F16.F32.PACK_AB R78, RZ, R78 ;  /* 0x0000004eff4e723e */ /* 0x000fe200000000ff */
[----:B------:R-:W1:Y:S01]  /*1b320*/  LDS.64 R6, [UR5+0x228] ;  /* 0x00022805ff067984 */ /* 0x000e620008000a00 */
[----:B------:R-:W-:Y:S02]  /*1b330*/  F2FP.F16.F32.PACK_AB R77, RZ, R77 ;  /* 0x0000004dff4d723e */ /* 0x000fe400000000ff */
[----:B------:R-:W-:Y:S02]  /*1b340*/  F2FP.F16.F32.PACK_AB R76, RZ, R76 ;  /* 0x0000004cff4c723e */ /* 0x000fe400000000ff */
[----:B------:R-:W-:-:S02]  /*1b350*/  F2FP.F16.F32.PACK_AB R75, RZ, R75 ;  /* 0x0000004bff4b723e */ /* 0x000fc400000000ff */
[----:B------:R-:W-:Y:S02]  /*1b360*/  LOP3.LUT R0, R0, 0x64006400, RZ, 0xfc, !PT ;  /* 0x6400640000007812 */ /* 0x000fe400078efcff */
[----:B------:R-:W-:Y:S02]  /*1b370*/  LOP3.LUT R18, R18, 0x64006400, RZ, 0xfc, !PT ;  /* 0x6400640012127812 */ /* 0x000fe400078efcff */
[----:B------:R-:W-:Y:S02]  /*1b380*/  LOP3.LUT R19, R19, 0x64006400, RZ, 0xfc, !PT ;  /* 0x6400640013137812 */ /* 0x000fe400078efcff */
[----:B------:R-:W-:Y:S02]  /*1b390*/  LOP3.LUT R2, R2, 0x64006400, RZ, 0xfc, !PT ;  /* 0x6400640002027812 */ /* 0x000fe400078efcff */
[----:B------:R-:W-:Y:S02]  /*1b3a0*/  LOP3.LUT R4, R4, 0x64006400, RZ, 0xfc, !PT ;  /* 0x6400640004047812 */ /* 0x000fe400078efcff */
[----:B------:R-:W-:-:S02]  /*1b3b0*/  LOP3.LUT R25, R25, 0x64006400, RZ, 0xfc, !PT ;  /* 0x6400640019197812 */ /* 0x000fc400078efcff */
[----:B------:R-:W-:Y:S02]  /*1b3c0*/  LOP3.LUT R24, R50, 0x64006400, RZ, 0xfc, !PT ;  /* 0x6400640032187812 */ /* 0x000fe400078efcff */
[----:B------:R-:W-:Y:S01]  /*1b3d0*/  LOP3.LUT R65, R53, 0x64006400, RZ, 0xfc, !PT ;  /* 0x6400640035417812 */ /* 0x000fe200078efcff */
[----:B------:R-:W-:Y:S02]  /*1b3e0*/  HADD2 R55, R38, -1032, -1032 ;  /* 0xe408e40826377430 */ /* 0x000fe40000000000 */
[-C--:B------:R-:W-:Y:S02]  /*1b3f0*/  HFMA2 R61, R39, R36.reuse.H0_H0, -72, -72 ;  /* 0xd480d480273d7431 */ /* 0x080fe40000040024 */
[-C--:B------:R-:W-:Y:S02]  /*1b400*/  HFMA2 R60, R51, R36.reuse.H0_H0, -72, -72 ;  /* 0xd480d480333c7431 */ /* 0x080fe40000040024 */
[----:B------:R-:W-:Y:S02]  /*1b410*/  HADD2 R50, R27, -1032, -1032 ;  /* 0xe408e4081b327430 */ /* 0x000fe40000000000 */
[----:B------:R-:W-:-:S02]  /*1b420*/  HFMA2 R38, R49, R36.H0_H0, -72, -72 ;  /* 0xd480d48031267431 */ /* 0x000fc40000040024 */
[----:B------:R-:W-:Y:S02]  /*1b430*/  HADD2 R5, R85.H0_H0, R5.H0_H0 ;  /* 0x2000000555057230 */ /* 0x000fe40000000800 */
[----:B------:R-:W-:Y:S02]  /*1b440*/  HADD2 R33, R78.H0_H0, R33.H0_H0 ;  /* 0x200000214e217230 */ /* 0x000fe40000000800 */
[----:B------:R-:W-:Y:S02]  /*1b450*/  HADD2 R32, R77.H0_H0, R32.H0_H0 ;  /* 0x200000204d207230 */ /* 0x000fe40000000800 */
[----:B------:R-:W-:Y:S02]  /*1b460*/  HADD2 R31, R76.H0_H0, R31.H0_H0 ;  /* 0x2000001f4c1f7230 */ /* 0x000fe40000000800 */
[----:B------:R-:W-:Y:S02]  /*1b470*/  HADD2 R30, R75.H0_H0, R30.H0_H0 ;  /* 0x2000001e4b1e7230 */ /* 0x000fe40000000800 */
[----:B------:R-:W-:-:S02]  /*1b480*/  HADD2 R53, R0, -1032, -1032 ;  /* 0xe408e40800357430 */ /* 0x000fc40000000000 */
[-C--:B------:R-:W-:Y:S02]  /*1b490*/  HFMA2 R63, R63, R36.reuse.H0_H0, -72, -72 ;  /* 0xd480d4803f3f7431 */ /* 0x080fe40000040024 */
[----:B------:R-:W-:Y:S02]  /*1b4a0*/  HADD2 R54, R18, -1032, -1032 ;  /* 0xe408e40812367430 */ /* 0x000fe40000000000 */
[-C--:B------:R-:W-:Y:S02]  /*1b4b0*/  HFMA2 R62, R19, R36.reuse.H0_H0, -72, -72 ;  /* 0xd480d480133e7431 */ /* 0x080fe40000040024 */
[----:B------:R-:W-:Y:S02]  /*1b4c0*/  HADD2 R64, R64, -1032, -1032 ;  /* 0xe408e40840407430 */ /* 0x000fe40000000000 */
[----:B------:R-:W-:Y:S02]  /*1b4d0*/  HADD2 R57, R2, -1032, -1032 ;  /* 0xe408e40802397430 */ /* 0x000fe40000000000 */
[----:B------:R-:W-:-:S02]  /*1b4e0*/  HFMA2 R26, R3, R36.H0_H0, -72, -72 ;  /* 0xd480d480031a7431 */ /* 0x000fc40000040024 */
[----:B------:R-:W-:Y:S02]  /*1b4f0*/  HADD2 R51, R4, -1032, -1032 ;  /* 0xe408e40804337430 */ /* 0x000fe40000000000 */
[-C--:B------:R-:W-:Y:S02]  /*1b500*/  HFMA2 R39, R25, R36.reuse.H0_H0, -72, -72 ;  /* 0xd480d48019277431 */ /* 0x080fe40000040024 */
[----:B------:R-:W-:Y:S02]  /*1b510*/  HADD2 R49, R24, -1032, -1032 ;  /* 0xe408e40818317430 */ /* 0x000fe40000000000 */
[----:B------:R-:W-:Y:S01]  /*1b520*/  HFMA2 R27, R65, R36.H0_H0, -72, -72 ;  /* 0xd480d480411b7431 */ /* 0x000fe20000040024 */
[----:B01----:R-:W-:Y:S06]  /*1b530*/  @!P0 BRA `(.L_x_1597) ;  /* 0x0000000400588947 */ /* 0x003fec0003800000 */
        /* <DEDUP_REMOVED lines=36> */
[----:B-1----:R-:W-:Y:S02]  /*1b780*/  HADD2.F32 R2, -RZ, R18.H0_H0 ;  /* 0x20000012ff027230 */ /* 0x002fe40000004100 */
        /* <DEDUP_REMOVED lines=49> */
.L_x_1597:
[----:B------:R-:W-:Y:S05]  /*1baa0*/  @!P1 BRA `(.L_x_1598) ;  /* 0x0000000400589947 */ /* 0x000fea0003800000 */
[----:B------:R-:W0:Y:S01]  /*1bab0*/  LDS.64 R2, [UR5+0xa0] ;  /* 0x0000a005ff027984 */ /* 0x000e220008000a00 */
[--C-:B------:R-:W-:Y:S02]  /*1bac0*/  HADD2.F32 R0, -RZ, R53.reuse.H0_H0 ;  /* 0x20000035ff007230 */ /* 0x100fe40000004100 */
[----:B------:R-:W-:Y:S01]  /*1bad0*/  HADD2.F32 R4, -RZ, R64.H0_H0 ;  /* 0x20000040ff047230 */ /* 0x000fe20000004100 */
[----:B------:R-:W1:Y:S01]  /*1bae0*/  LDS.64 R18, [UR5+0xa8] ;  /* 0x0000a805ff127984 */ /* 0x000e620008000a00 */
[----:B------:R-:W-:Y:S02]  /*1baf0*/  HADD2.F32 R68, -RZ, R53.H1_H1 ;  /* 0x30000035ff447230 */ /* 0x000fe40000004100 */
[----:B------:R-:W-:Y:S02]  /*1bb00*/  HADD2.F32 R70, -RZ, R54.H1_H1 ;  /* 0x30000036ff467230 */ /* 0x000fe40000004100 */
[--C-:B0-----:R-:W-:Y:S02]  /*1bb10*/  HADD2.F32 R25, -RZ, R2.reuse.H0_H0 ;  /* 0x20000002ff197230 */ /* 0x101fe40000004100 */
[----:B------:R-:W-:-:S02]  /*1bb20*/  HADD2.F32 R24, -RZ, R2.H1_H1 ;  /* 0x30000002ff187230 */ /* 0x000fc40000004100 */
[--C-:B------:R-:W-:Y:S02]  /*1bb30*/  HADD2.F32 R66, -RZ, R3.reuse.H0_H0 ;  /* 0x20000003ff427230 */ /* 0x100fe40000004100 */
[----:B------:R-:W-:Y:S01]  /*1bb40*/  FFMA.FTZ R65, R0, R25, RZ ;  /* 0x0000001900417223 */ /* 0x000fe200000100ff */
[----:B------:R-:W-:Y:S02]  /*1bb50*/  HADD2.F32 R67, -RZ, R3.H1_H1 ;  /* 0x30000003ff437230 */ /* 0x000fe40000004100 */
[----:B------:R-:W-:Y:S02]  /*1bb60*/  HADD2.F32 R2, -RZ, R54.H0_H0 ;  /* 0x20000036ff027230 */ /* 0x000fe40000004100 */
[----:B------:R-:W-:Y:S01]  /*1bb70*/  FFMA.FTZ R65, R68, R24, R65 ;  /* 0x0000001844417223 */ /* 0x000fe20000010041 */
[----:B------:R-:W-:Y:S02]  /*1bb80*/  HADD2.F32 R3, -RZ, R55.H0_H0 ;  /* 0x20000037ff037230 */ /* 0x000fe40000004100 */
[----:B------:R-:W-:-:S02]  /*1bb90*/  HADD2.F32 R68, -RZ, R64.H1_H1 ;  /* 0x30000040ff447230 */ /* 0x000fc40000004100 */
[-C--:B------:R-:W-:Y:S01]  /*1bba0*/  FFMA.FTZ R69, R2, R25.reuse, RZ ;  /* 0x0000001902457223 */ /* 0x080fe200000100ff */
[----:B------:R-:W-:Y:S02]  /*1bbb0*/  HADD2.F32 R0, -RZ, R63.H0_H0 ;  /* 0x2000003fff007230 */ /* 0x000fe40000004100 */
[-C--:B------:R-:W-:Y:S01]  /*1bbc0*/  FFMA.FTZ R3, R3, R25.reuse, RZ ;  /* 0x0000001903037223 */ /* 0x080fe200000100ff */
[----:B------:R-:W-:Y:S01]  /*1bbd0*/  FFMA.FTZ R25, R4, R25, RZ ;  /* 0x0000001904197223 */ /* 0x000fe200000100ff */
[----:B------:R-:W-:Y:S02]  /*1bbe0*/  HADD2.F32 R4, -RZ, R55.H1_H1 ;  /* 0x30000037ff047230 */ /* 0x000fe40000004100 */
[-C--:B------:R-:W-:Y:S01]  /*1bbf0*/  FFMA.FTZ R69, R70, R24.reuse, R69 ;  /* 0x0000001846457223 */ /* 0x080fe20000010045 */
[----:B------:R-:W-:Y:S02]  /*1bc00*/  HADD2.F32 R2, -RZ, R62.H0_H0 ;  /* 0x2000003eff027230 */ /* 0x000fe40000004100 */
[----:B------:R-:W-:Y:S01]  /*1bc10*/  FFMA.FTZ R25, R68, R24, R25 ;  /* 0x0000001844197223 */ /* 0x000fe20000010019 */
[----:B------:R-:W-:-:S02]  /*1bc20*/  HADD2.F32 R68, -RZ, R60.H0_H0 ;  /* 0x2000003cff447230 */ /* 0x000fc40000004100 */
[----:B------:R-:W-:Y:S01]  /*1bc30*/  FFMA.FTZ R3, R4, R24, R3 ;  /* 0x0000001804037223 */ /* 0x000fe20000010003 */
[----:B------:R-:W-:Y:S02]  /*1bc40*/  HADD2.F32 R4, -RZ, R61.H0_H0 ;  /* 0x2000003dff047230 */ /* 0x000fe40000004100 */
[-C--:B------:R-:W-:Y:S01]  /*1bc50*/  FFMA.FTZ R0, R0, R66.reuse, R65 ;  /* 0x0000004200007223 */ /* 0x080fe20000010041 */
[-C--:B------:R-:W-:Y:S01]  /*1bc60*/  FFMA.FTZ R2, R2, R66.reuse, R69 ;  /* 0x0000004202027223 */ /* 0x080fe20000010045 */
[----:B------:R-:W-:Y:S02]  /*1bc70*/  HADD2.F32 R65, -RZ, R63.H1_H1 ;  /* 0x3000003fff417230 */ /* 0x000fe40000004100 */
[-C--:B------:R-:W-:Y:S01]  /*1bc80*/  FFMA.FTZ R68, R68, R66.reuse, R25 ;  /* 0x0000004244447223 */ /* 0x080fe20000010019 */
[----:B------:R-:W-:Y:S01]  /*1bc90*/  FFMA.FTZ R4, R4, R66, R3 ;  /* 0x0000004204047223 */ /* 0x000fe20000010003 */
[----:B------:R-:W-:Y:S02]  /*1bca0*/  HADD2.F32 R3, -RZ, R62.H1_H1 ;  /* 0x3000003eff037230 */ /* 0x000fe40000004100 */
[----:B------:R-:W-:-:S02]  /*1bcb0*/  HADD2.F32 R69, -RZ, R61.H1_H1 ;  /* 0x3000003dff457230 */ /* 0x000fc40000004100 */
[-C--:B------:R-:W-:Y:S01]  /*1bcc0*/  FFMA.FTZ R0, R65, R67.reuse, R0 ;  /* 0x0000004341007223 */ /* 0x080fe20000010000 */
[----:B------:R-:W-:Y:S02]  /*1bcd0*/  HADD2.F32 R25, -RZ, R57.H0_H0 ;  /* 0x20000039ff197230 */ /* 0x000fe40000004100 */
[-C--:B------:R-:W-:Y:S01]  /*1bce0*/  FFMA.FTZ R24, R3, R67.reuse, R2 ;  /* 0x0000004303187223 */ /* 0x080fe20000010002 */
[----:B-1----:R-:W-:Y:S02]  /*1bcf0*/  HADD2.F32 R3, -RZ, R18.H0_H0 ;  /* 0x20000012ff037230 */ /* 0x002fe40000004100 */
[----:B------:R-:W-:Y:S01]  /*1bd00*/  FFMA.FTZ R66, R69, R67, R4 ;  /* 0x0000004345427223 */ /* 0x000fe20000010004 */
[----:B------:R-:W-:Y:S02]  /*1bd10*/  HADD2.F32 R65, -RZ, R60.H1_H1 ;  /* 0x3000003cff417230 */ /* 0x000fe40000004100 */
[--C-:B------:R-:W-:Y:S02]  /*1bd20*/  HADD2.F32 R2, -RZ, R19.reuse.H0_H0 ;  /* 0x20000013ff027230 */ /* 0x100fe40000004100 */
[----:B------:R-:W-:-:S02]  /*1bd30*/  HADD2.F32 R4, -RZ, R19.H1_H1 ;  /* 0x30000013ff047230 */ /* 0x000fc40000004100 */
[----:B------:R-:W-:Y:S01]  /*1bd40*/  FFMA.FTZ R19, R25, R3, R0 ;  /* 0x0000000319137223 */ /* 0x000fe20000010000 */
[----:B------:R-:W-:Y:S02]  /*1bd50*/  HADD2.F32 R25, -RZ, R51.H0_H0 ;  /* 0x20000033ff197230 */ /* 0x000fe40000004100 */
[----:B------:R-:W-:Y:S01]  /*1bd60*/  FFMA.FTZ R68, R65, R67, R68 ;  /* 0x0000004341447223 */ /* 0x000fe20000010044 */
[----:B------:R-:W-:Y:S02]  /*1bd70*/  HADD2.F32 R65, -RZ, R50.H0_H0 ;  /* 0x20000032ff417230 */ /* 0x000fe40000004100 */
[----:B------:R-:W-:Y:S02]  /*1bd80*/  HADD2.F32 R18, -RZ, R18.H1_H1 ;  /* 0x30000012ff127230 */ /* 0x000fe40000004100 */
[-C--:B------:R-:W-:Y:S01]  /*1bd90*/  FFMA.FTZ R25, R25, R3.reuse, R24 ;  /* 0x0000000319197223 */ /* 0x080fe20000010018 */
[----:B------:R-:W-:Y:S02]  /*1bda0*/  HADD2.F32 R0, -RZ, R57.H1_H1 ;  /* 0x30000039ff007230 */ /* 0x000fe40000004100 */
[----:B------:R-:W-:Y:S01]  /*1bdb0*/  FFMA.FTZ R65, R65, R3, R66 ;  /* 0x0000000341417223 */ /* 0x000fe20000010042 */
[----:B------:R-:W-:-:S02]  /*1bdc0*/  HADD2.F32 R70, -RZ, R51.H1_H1 ;  /* 0x30000033ff467230 */ /* 0x000fc40000004100 */
[--C-:B------:R-:W-:Y:S02]  /*1bdd0*/  HADD2.F32 R67, -RZ, R49.reuse.H0_H0 ;  /* 0x20000031ff437230 */ /* 0x100fe40000004100 */
[-C--:B------:R-:W-:Y:S01]  /*1bde0*/  FFMA.FTZ R19, R0, R18.reuse, R19 ;  /* 0x0000001200137223 */ /* 0x080fe20000010013 */
[----:B------:R-:W-:Y:S02]  /*1bdf0*/  HADD2.F32 R66, -RZ, R50.H1_H1 ;  /* 0x30000032ff427230 */ /* 0x000fe40000004100 */
[-C--:B------:R-:W-:Y:S01]  /*1be00*/  FFMA.FTZ R25, R70, R18.reuse, R25 ;  /* 0x0000001246197223 */ /* 0x080fe20000010019 */
[----:B------:R-:W-:Y:S02]  /*1be10*/  HADD2.F32 R70, -RZ, R49.H1_H1 ;  /* 0x30000031ff467230 */ /* 0x000fe40000004100 */
        /* <DEDUP_REMOVED lines=17> */
[-C--:B------:R-:W-:Y:S01]  /*1bf30*/  FFMA.FTZ R2, R24, R4.reuse, R65 ;  /* 0x0000000418027223 */ /* 0x080fe20000010041 */
        /* <DEDUP_REMOVED lines=13> */
.L_x_1598:
        /* <DEDUP_REMOVED lines=87> */
.L_x_1599:
        /* <DEDUP_REMOVED lines=87> */
.L_x_1600:
[----:B------:R-:W-:Y:S01]  /*1caf0*/  HADD2.F32 R0, -RZ, R53.H0_H0 ;  /* 0x20000035ff007230 */ /* 0x000fe20000004100 */
[----:B------:R-:W-:Y:S01]  /*1cb00*/  UIADD3 UR4, UR5, 0x40, URZ ;  /* 0x0000004005047890 */ /* 0x000fe2000fffe03f */
[----:B------:R-:W-:Y:S02]  /*1cb10*/  HADD2.F32 R3, -RZ, R55.H0_H0 ;  /* 0x20000037ff037230 */ /* 0x000fe40000004100 */
[----:B------:R-:W-:Y:S02]  /*1cb20*/  HADD2.F32 R25, -RZ, R53.H1_H1 ;  /* 0x30000035ff197230 */ /* 0x000fe40000004100 */
[-C--:B------:R-:W-:Y:S01]  /*1cb30*/  FFMA.FTZ R18, R0, R59.reuse, RZ ;  /* 0x0000003b00127223 */ /* 0x080fe200000100ff */
[--C-:B------:R-:W-:Y:S02]  /*1cb40*/  HADD2.F32 R2, -RZ, R54.reuse.H0_H0 ;  /* 0x20000036ff027230 */ /* 0x100fe40000004100 */
[----:B------:R-:W-:Y:S01]  /*1cb50*/  FFMA.FTZ R19, R3, R59, RZ ;  /* 0x0000003b03137223 */ /* 0x000fe200000100ff */
[----:B------:R-:W-:-:S02]  /*1cb60*/  HADD2.F32 R53, -RZ, R54.H1_H1 ;  /* 0x30000036ff357230 */ /* 0x000fc40000004100 */
[-C--:B------:R-:W-:Y:S01]  /*1cb70*/  FFMA.FTZ R24, R25, R58.reuse, R18 ;  /* 0x0000003a19187223 */ /* 0x080fe20000010012 */
[----:B------:R-:W-:Y:S02]  /*1cb80*/  HADD2.F32 R54, -RZ, R55.H1_H1 ;  /* 0x30000037ff367230 */ /* 0x000fe40000004100 */
[--C-:B------:R-:W-:Y:S02]  /*1cb90*/  HADD2.F32 R4, -RZ, R64.reuse.H0_H0 ;  /* 0x20000040ff047230 */ /* 0x100fe40000004100 */
[----:B------:R-:W-:Y:S02]  /*1cba0*/  HADD2.F32 R55, -RZ, R64.H1_H1 ;  /* 0x30000040ff377230 */ /* 0x000fe40000004100 */
[----:B------:R-:W-:Y:S01]  /*1cbb0*/  FFMA.FTZ R66, R54, R58, R19 ;  /* 0x0000003a36427223 */ /* 0x000fe20000010013 */
[-C--:B------:R-:W-:Y:S01]  /*1cbc0*/  FFMA.FTZ R64, R2, R59.reuse, RZ ;  /* 0x0000003b02407223 */ /* 0x080fe200000100ff */
[----:B------:R-:W0:Y:S01]  /*1cbd0*/  LDS.64 R18, [UR5+0x2a0] ;  /* 0x0002a005ff127984 */ /* 0x000e220008000a00 */
[----:B------:R-:W-:Y:S01]  /*1cbe0*/  FFMA.FTZ R68, R4, R59, RZ ;  /* 0x0000003b04447223 */ /* 0x000fe200000100ff */
[----:B------:R-:W-:-:S02]  /*1cbf0*/  HADD2.F32 R59, -RZ, R63.H0_H0 ;  /* 0x2000003fff3b7230 */ /* 0x000fc40000004100 */
[-C--:B------:R-:W-:Y:S01]  /*1cc00*/  FFMA.FTZ R64, R53, R58.reuse, R64 ;  /* 0x0000003a35407223 */ /* 0x080fe20000010040 */
[----:B------:R-:W-:Y:S02]  /*1cc10*/  HADD2.F32 R63, -RZ, R63.H1_H1 ;  /* 0x3000003fff3f7230 */ /* 0x000fe40000004100 */
[----:B------:R-:W-:Y:S01]  /*1cc20*/  FFMA.FTZ R68, R55, R58, R68 ;  /* 0x0000003a37447223 */ /* 0x000fe20000010044 */
        /* <DEDUP_REMOVED lines=9> */
[--C-:B------:R-:W-:Y:S02]  /*1ccc0*/  HADD2.F32 R79, -RZ, R7.reuse.H0_H0 ;  /* 0x20000007ff4f7230 */ /* 0x100fe40000004100 */
[----:B------:R-:W-:Y:S01]  /*1ccd0*/  FFMA.FTZ R68, R71, R52, R68 ;  /* 0x0000003447447223 */ /* 0x000fe20000010044 */
[----:B------:R-:W-:Y:S02]  /*1cce0*/  HADD2.F32 R81, -RZ, R7.H1_H1 ;  /* 0x30000007ff517230 */ /* 0x000fe40000004100 */
[----:B------:R-:W1:Y:S01]  /*1ccf0*/  LDS.64 R6, [UR5+0x2a8] ;  /* 0x0002a805ff067984 */ /* 0x000e620008000a00 */
[----:B------:R-:W-:-:S02]  /*1cd00*/  HADD2.F32 R67, -RZ, R62.H1_H1 ;  /* 0x3000003eff437230 */ /* 0x000fc40000004100 */
[----:B------:R-:W-:Y:S02]  /*1cd10*/  HADD2.F32 R61, -RZ, R61.H1_H1 ;  /* 0x3000003dff3d7230 */ /* 0x000fe40000004100 */
[----:B------:R-:W-:Y:S02]  /*1cd20*/  HADD2.F32 R73, -RZ, R60.H1_H1 ;  /* 0x3000003cff497230 */ /* 0x000fe40000004100 */
        /* <DEDUP_REMOVED lines=14> */
[-C--:B------:R-:W-:Y:S01]  /*1ce10*/  FFMA.FTZ R75, R57, R24.reuse, R52 ;  /* 0x00000018394b7223 */ /* 0x080fe20000010034 */
        /* <DEDUP_REMOVED lines=14> */
[----:B0-----:R-:W-:-:S02]  /*1cf00*/  HADD2.F32 R79, -RZ, R18.H0_H0 ;  /* 0x20000012ff4f7230 */ /* 0x001fc40000004100 */
[--C-:B------:R-:W-:Y:S02]  /*1cf10*/  HADD2.F32 R76, -RZ, R19.reuse.H0_H0 ;  /* 0x20000013ff4c7230 */ /* 0x100fe40000004100 */
[----:B------:R-:W-:Y:S01]  /*1cf20*/  FFMA.FTZ R27, R39, R81, R52 ;  /* 0x00000051271b7223 */ /* 0x000fe20000010034 */
[----:B------:R-:W-:Y:S02]  /*1cf30*/  HADD2.F32 R78, -RZ, R19.H1_H1 ;  /* 0x30000013ff4e7230 */ /* 0x000fe40000004100 */
[-C--:B------:R-:W-:Y:S01]  /*1cf40*/  FFMA.FTZ R19, R3, R79.reuse, RZ ;  /* 0x0000004f03137223 */ /* 0x080fe200000100ff */
[----:B------:R-:W-:Y:S02]  /*1cf50*/  HADD2.F32 R18, -RZ, R18.H1_H1 ;  /* 0x30000012ff127230 */ /* 0x000fe40000004100 */
[-C--:B------:R-:W-:Y:S01]  /*1cf60*/  FFMA.FTZ R52, R0, R79.reuse, RZ ;  /* 0x0000004f00347223 */ /* 0x080fe200000100ff */
[-C--:B------:R-:W-:Y:S01]  /*1cf70*/  FFMA.FTZ R80, R2, R79.reuse, RZ ;  /* 0x0000004f02507223 */ /* 0x080fe200000100ff */
[----:B------:R-:W-:Y:S01]  /*1cf80*/  FFMA.FTZ R84, R4, R79, RZ ;  /* 0x0000004f04547223 */ /* 0x000fe200000100ff */
[----:B------:R-:W-:-:S02]  /*1cf90*/  HADD2.F32 R72, -RZ, R26.H1_H1 ;  /* 0x3000001aff487230 */ /* 0x000fc40000004100 */
[-C--:B------:R-:W-:Y:S01]  /*1cfa0*/  FFMA.FTZ R52, R25, R18.reuse, R52 ;  /* 0x0000001219347223 */ /* 0x080fe20000010034 */
[-C--:B------:R-:W-:Y:S01]  /*1cfb0*/  FFMA.FTZ R80, R53, R18.reuse, R80 ;  /* 0x0000001235507223 */ /* 0x080fe20000010050 */
[-C--:B------:R-:W-:Y:S01]  /*1cfc0*/  FFMA.FTZ R82, R54, R18.reuse, R19 ;  /* 0x0000001236527223 */ /* 0x080fe20000010013 */
[----:B------:R-:W-:Y:S01]  /*1cfd0*/  FFMA.FTZ R84, R55, R18, R84 ;  /* 0x0000001237547223 */ /* 0x000fe20000010054 */
[----:B------:R-:W-:Y:S01]  /*1cfe0*/  HADD2.F32 R38, -RZ, R38.H1_H1 ;  /* 0x30000026ff267230 */ /* 0x000fe20000004100 */
[----:B------:R-:W0:Y:S01]  /*1cff0*/  LDS.64 R18, [UR5+0x320] ;  /* 0x00032005ff127984 */ /* 0x000e220008000a00 */
[-C--:B------:R-:W-:Y:S01]  /*1d000*/  FFMA.FTZ R52, R59, R76.reuse, R52 ;  /* 0x0000004c3b347223 */ /* 0x080fe20000010034 */
[-C--:B------:R-:W-:Y:S01]  /*1d010*/  FFMA.FTZ R80, R65, R76.reuse, R80 ;  /* 0x0000004c41507223 */ /* 0x080fe20000010050 */
[-C--:B------:R-:W-:Y:S01]  /*1d020*/  FFMA.FTZ R82, R69, R76.reuse, R82 ;  /* 0x0000004c45527223 */ /* 0x080fe20000010052 */
[----:B------:R-:W-:Y:S01]  /*1d030*/  FFMA.FTZ R84, R71, R76, R84 ;  /* 0x0000004c47547223 */ /* 0x000fe20000010054 */
[-C--:B------:R-:W-:Y:S01]  /*1d040*/  FFMA.FTZ R26, R72, R81.reuse, R75 ;  /* 0x00000051481a7223 */ /* 0x080fe2000001004b */
[-C--:B------:R-:W-:Y:S01]  /*1d050*/  FFMA.FTZ R75, R74, R81.reuse, R77 ;  /* 0x000000514a4b7223 */ /* 0x080fe2000001004d */
        /* <DEDUP_REMOVED lines=13> */
[----:B------:R-:W-:Y:S02]  /*1d130*/  HADD2.F32 R83, -RZ, R7.H1_H1 ;  /* 0x30000007ff537230 */ /* 0x000fe40000004100 */
[-C--:B------:R-:W-:Y:S01]  /*1d140*/  FFMA.FTZ R7, R57, R6.reuse, R52 ;  /* 0x0000000639077223 */ /* 0x080fe20000010034 */
[-C--:B------:R-:W-:Y:S01]  /*1d150*/  FFMA.FTZ R87, R64, R6.reuse, R87 ;  /* 0x0000000640577223 */ /* 0x080fe20000010057 */
[----:B------:R-:W-:Y:S01]  /*1d160*/  FFMA.FTZ R6, R70, R6, R89 ;  /* 0x0000000646067223 */ /* 0x000fe20000010059 */
[----:B------:R-:W-:Y:S01]  /*1d170*/  FMUL.FTZ R26, R26, R37 ;  /* 0x000000251a1a7220 */ /* 0x000fe20000410000 */
[-C--:B------:R-:W-:Y:S01]  /*1d180*/  FFMA.FTZ R77, R68, R81.reuse, R7 ;  /* 0x00000051444d7223 */ /* 0x080fe20000010007 */
[-C--:B------:R-:W-:Y:S01]  /*1d190*/  FFMA.FTZ R79, R66, R81.reuse, R79 ;  /* 0x00000051424f7223 */ /* 0x080fe2000001004f */
[----:B------:R-:W-:Y:S01]  /*1d1a0*/  FFMA.FTZ R78, R49, R81, R6 ;  /* 0x00000051314e7223 */ /* 0x000fe20000010006 */
[----:B------:R-:W-:Y:S01]  /*1d1b0*/  FMUL.FTZ R24, R24, R45 ;  /* 0x0000002d18187220 */ /* 0x000fe20000410000 */
[----:B------:R-:W-:Y:S01]  /*1d1c0*/  F2FP.F16.F32.PACK_AB R52, RZ, R26 ;  /* 0x0000001aff34723e */ /* 0x000fe200000000ff */
[----:B------:R-:W1:Y:S01]  /*1d1d0*/  LDS.64 R6, [UR5+0x328] ;  /* 0x00032805ff067984 */ /* 0x000e620008000a00 */
[----:B------:R-:W-:Y:S01]  /*1d1e0*/  FFMA.FTZ R26, R72, R83, R77 ;  /* 0x00000053481a7223 */ /* 0x000fe2000001004d */
[----:B------:R-:W-:Y:S01]  /*1d1f0*/  FMUL.FTZ R27, R27, R46 ;  /* 0x0000002e1b1b7220 */ /* 0x000fe20000410000 */
[----:B------:R-:W-:Y:S01]  /*1d200*/  FFMA.FTZ R87, R50, R81, R87 ;  /* 0x0000005132577223 */ /* 0x000fe20000010057 */
[----:B------:R-:W-:Y:S01]  /*1d210*/  FFMA.FTZ R79, R74, R83, R79 ;  /* 0x000000534a4f7223 */ /* 0x000fe2000001004f */
[----:B------:R-:W-:Y:S01]  /*1d220*/  F2FP.F16.F32.PACK_AB R24, RZ, R24 ;  /* 0x00000018ff18723e */ /* 0x000fe200000000ff */
[----:B------:R-:W-:Y:S01]  /*1d230*/  FMUL.FTZ R26, R26, R37 ;  /* 0x000000251a1a7220 */ /* 0x000fe20000410000 */
[----:B------:R-:W-:Y:S01]  /*1d240*/  FFMA.FTZ R76, R38, R83, R87 ;  /* 0x00000053264c7223 */ /* 0x000fe20000010057 */
[----:B------:R-:W-:Y:S01]  /*1d250*/  F2FP.F16.F32.PACK_AB R27, RZ, R27 ;  /* 0x0000001bff1b723e */ /* 0x000fe200000000ff */
[----:B------:R-:W-:Y:S01]  /*1d260*/  FMUL.FTZ R79, R79, R44 ;  /* 0x0000002c4f4f7220 */ /* 0x000fe20000410000 */
[----:B------:R-:W-:-:S02]  /*1d270*/  HADD2 R29, R24.H0_H0, R29.H0_H0 ;  /* 0x2000001d181d7230 */ /* 0x000fc40000000800 */
[----:B------:R-:W-:Y:S01]  /*1d280*/  FMUL.FTZ R76, R76, R45 ;  /* 0x0000002d4c4c7220 */ /* 0x000fe20000410000 */
[----:B------:R-:W-:Y:S01]  /*1d290*/  F2FP.F16.F32.PACK_AB R24, RZ, R26 ;  /* 0x0000001aff18723e */ /* 0x000fe200000000ff */
[----:B------:R-:W-:Y:S01]  /*1d2a0*/  HADD2 R47, R27.H0_H0, R47.H0_H0 ;  /* 0x2000002f1b2f7230 */ /* 0x000fe20000000800 */
[----:B------:R-:W-:Y:S01]  /*1d2b0*/  F2FP.F16.F32.PACK_AB R79, RZ, R79 ;  /* 0x0000004fff4f723e */ /* 0x000fe200000000ff */
[----:B------:R-:W-:Y:S01]  /*1d2c0*/  FMUL.FTZ R75, R75, R44 ;  /* 0x0000002c4b4b7220 */ /* 0x000fe20000410000 */
[----:B------:R-:W2:Y:S01]  /*1d2d0*/  LDS.64 R26, [UR5+0x3a0] ;  /* 0x0003a005ff1a7984 */ /* 0x000ea20008000a00 */
[----:B------:R-:W-:Y:S01]  /*1d2e0*/  F2FP.F16.F32.PACK_AB R76, RZ, R76 ;  /* 0x0000004cff4c723e */ /* 0x000fe200000000ff */
[----:B------:R-:W-:Y:S02]  /*1d2f0*/  HADD2 R48, R24.H0_H0, R48.H0_H0 ;  /* 0x2000003018307230 */ /* 0x000fe40000000800 */
[----:B------:R-:W-:Y:S01]  /*1d300*/  FFMA.FTZ R83, R39, R83, R78 ;  /* 0x0000005327537223 */ /* 0x000fe2000001004e */
[----:B------:R-:W-:Y:S01]  /*1d310*/  HADD2 R24, R79.H0_H0, R41.H0_H0 ;  /* 0x200000294f187230 */ /* 0x000fe20000000800 */
[----:B------:R-:W-:Y:S01]  /*1d320*/  F2FP.F16.F32.PACK_AB R75, RZ, R75 ;  /* 0x0000004bff4b723e */ /* 0x000fe200000000ff */
[----:B0-----:R-:W-:-:S02]  /*1d330*/  HADD2.F32 R41, -RZ, R18.H0_H0 ;  /* 0x20000012ff297230 */ /* 0x001fc40000004100 */
[----:B------:R-:W-:Y:S02]  /*1d340*/  HADD2 R40, R76.H0_H0, R40.H0_H0 ;  /* 0x200000284c287230 */ /* 0x000fe40000000800 */
[--C-:B------:R-:W-:Y:S02]  /*1d350*/  HADD2.F32 R76, -RZ, R19.reuse.H0_H0 ;  /* 0x20000013ff4c7230 */ /* 0x100fe40000004100 */
[----:B------:R-:W-:Y:S02]  /*1d360*/  HADD2 R104, R52.H0_H0, R104.H0_H0 ;  /* 0x2000006834687230 */ /* 0x000fe40000000800 */
[----:B------:R-:W-:Y:S02]  /*1d370*/  HADD2.F32 R78, -RZ, R19.H1_H1 ;  /* 0x30000013ff4e7230 */ /* 0x000fe40000004100 */
[----:B------:R-:W-:Y:S02]  /*1d380*/  HADD2 R52, R75.H0_H0, R8.H0_H0 ;  /* 0x200000084b347230 */ /* 0x000fe40000000800 */
[----:B------:R-:W-:-:S02]  /*1d390*/  HADD2.F32 R18, -RZ, R18.H1_H1 ;  /* 0x30000012ff127230 */ /* 0x000fc40000004100 */
        /* <DEDUP_REMOVED lines=8> */
[----:B------:R-:W-:Y:S01]  /*1d420*/  FMUL.FTZ R83, R83, R46 ;  /* 0x0000002e53537220 */ /* 0x000fe20000410000 */
[----:B------:R-:W0:Y:S01]  /*1d430*/  LDS.64 R18, [UR5+0x3a8] ;  /* 0x0003a805ff127984 */ /* 0x000e220008000a00 */
[-C--:B------:R-:W-:Y:S01]  /*1d440*/  FFMA.FTZ R8, R59, R76.reuse, R8 ;  /* 0x0000004c3b087223 */ /* 0x080fe20000010008 */
[-C--:B------:R-:W-:Y:S01]  /*1d450*/  FFMA.FTZ R80, R65, R76.reuse, R80 ;  /* 0x0000004c41507223 */ /* 0x080fe20000010050 */
[-C--:B------:R-:W-:Y:S01]  /*1d460*/  FFMA.FTZ R82, R69, R76.reuse, R82 ;  /* 0x0000004c45527223 */ /* 0x080fe20000010052 */
[----:B------:R-:W-:Y:S01]  /*1d470*/  F2FP.F16.F32.PACK_AB R83, RZ, R83 ;  /* 0x00000053ff53723e */ /* 0x000fe200000000ff */
[----:B------:R-:W-:Y:S01]  /*1d480*/  FFMA.FTZ R84, R71, R76, R84 ;  /* 0x0000004c47547223 */ /* 0x000fe20000010054 */
[----:B-1----:R-:W-:-:S02]  /*1d490*/  HADD2.F32 R75, -RZ, R6.H0_H0 ;  /* 0x20000006ff4b7230 */ /* 0x002fc40000004100 */
[-C--:B------:R-:W-:Y:S01]  /*1d4a0*/  FFMA.FTZ R41, R63, R78.reuse, R8 ;  /* 0x0000004e3f297223 */ /* 0x080fe20000010008 */
[-C--:B------:R-:W-:Y:S01]  /*1d4b0*/  FFMA.FTZ R81, R67, R78.reuse, R80 ;  /* 0x0000004e43517223 */ /* 0x080fe20000010050 */
[----:B------:R-:W-:Y:S02]  /*1d4c0*/  HADD2 R5, R83.H0_H0, R5.H0_H0 ;  /* 0x2000000553057230 */ /* 0x000fe40000000800 */
        /* <DEDUP_REMOVED lines=13> */
[--C-:B--2---:R-:W-:Y:S02]  /*1d5a0*/  HADD2.F32 R75, -RZ, R26.reuse.H0_H0 ;  /* 0x2000001aff4b7230 */ /* 0x104fe40000004100 */
[-C--:B------:R-:W-:Y:S01]  /*1d5b0*/  FFMA.FTZ R7, R68, R77.reuse, R7 ;  /* 0x0000004d44077223 */ /* 0x080fe20000010007 */
[-C--:B------:R-:W-:Y:S01]  /*1d5c0*/  FFMA.FTZ R41, R66, R77.reuse, R41 ;  /* 0x0000004d42297223 */ /* 0x080fe20000010029 */
[----:B------:R-:W-:Y:S01]  /*1d5d0*/  FFMA.FTZ R76, R49, R77, R6 ;  /* 0x0000004d314c7223 */ /* 0x000fe20000010006 */
[----:B------:R-:W-:-:S02]  /*1d5e0*/  HADD2.F32 R26, -RZ, R26.H1_H1 ;  /* 0x3000001aff1a7230 */ /* 0x000fc40000004100 */
[----:B------:R-:W-:Y:S01]  /*1d5f0*/  FFMA.FTZ R6, R72, R79, R7 ;  /* 0x0000004f48067223 */ /* 0x000fe20000010007 */
[----:B------:R-:W-:Y:S01]  /*1d600*/  FFMA.FTZ R2, R2, R75, RZ ;  /* 0x0000004b02027223 */ /* 0x000fe200000100ff */
[-C--:B------:R-:W-:Y:S01]  /*1d610*/  FFMA.FTZ R7, R74, R79.reuse, R41 ;  /* 0x0000004f4a077223 */ /* 0x080fe20000010029 */
[----:B------:R-:W-:Y:S01]  /*1d620*/  FFMA.FTZ R41, R39, R79, R76 ;  /* 0x0000004f27297223 */ /* 0x000fe2000001004c */
[--C-:B------:R-:W-:Y:S02]  /*1d630*/  HADD2.F32 R76, -RZ, R27.reuse.H0_H0 ;  /* 0x2000001bff4c7230 */ /* 0x100fe40000004100 */
[-C--:B------:R-:W-:Y:S01]  /*1d640*/  FFMA.FTZ R0, R0, R75.reuse, RZ ;  /* 0x0000004b00007223 */ /* 0x080fe200000100ff */
[-C--:B------:R-:W-:Y:S01]  /*1d650*/  FFMA.FTZ R3, R3, R75.reuse, RZ ;  /* 0x0000004b03037223 */ /* 0x080fe200000100ff */
[----:B------:R-:W-:Y:S01]  /*1d660*/  FFMA.FTZ R4, R4, R75, RZ ;  /* 0x0000004b04047223 */ /* 0x000fe200000100ff */
        /* <DEDUP_REMOVED lines=8> */
[--C-:B0-----:R-:W-:Y:S02]  /*1d6f0*/  HADD2.F32 R3, -RZ, R18.reuse.H0_H0 ;  /* 0x20000012ff037230 */ /* 0x101fe40000004100 */
[----:B------:R-:W-:Y:S01]  /*1d700*/  FFMA.FTZ R4, R71, R76, R4 ;  /* 0x0000004c47047223 */ /* 0x000fe20000010004 */
[-C--:B------:R-:W-:Y:S01]  /*1d710*/  FFMA.FTZ R67, R67, R78.reuse, R2 ;  /* 0x0000004e43437223 */ /* 0x080fe20000010002 */
[----:B------:R-:W-:Y:S01]  /*1d720*/  FFMA.FTZ R83, R50, R77, R83 ;  /* 0x0000004d32537223 */ /* 0x000fe20000010053 */
[-C--:B------:R-:W-:Y:S01]  /*1d730*/  FFMA.FTZ R63, R63, R78.reuse, R0 ;  /* 0x0000004e3f3f7223 */ /* 0x080fe20000010000 */
[----:B------:R-:W-:Y:S01]  /*1d740*/  FFMA.FTZ R61, R61, R78, R54 ;  /* 0x0000004e3d3d7223 */ /* 0x000fe20000010036 */
[----:B------:R-:W-:-:S02]  /*1d750*/  HADD2.F32 R18, -RZ, R18.H1_H1 ;  /* 0x30000012ff127230 */ /* 0x000fc40000004100 */
[----:B------:R-:W-:Y:S01]  /*1d760*/  FFMA.FTZ R73, R73, R78, R4 ;  /* 0x0000004e49497223 */ /* 0x000fe20000010004 */
[----:B------:R-:W-:Y:S01]  /*1d770*/  FFMA.FTZ R60, R60, R3, R67 ;  /* 0x000000033c3c7223 */ /* 0x000fe20000010043 */
[----:B------:R-:W-:Y:S01]  /*1d780*/  FFMA.FTZ R8, R38, R79, R83 ;  /* 0x0000004f26087223 */ /* 0x000fe20000010053 */
[--C-:B------:R-:W-:Y:S02]  /*1d790*/  HADD2.F32 R25, -RZ, R19.reuse.H0_H0 ;  /* 0x20000013ff197230 */ /* 0x100fe40000004100 */
[-C--:B------:R-:W-:Y:S01]  /*1d7a0*/  FFMA.FTZ R62, R62, R3.reuse, R63 ;  /* 0x000000033e3e7223 */ /* 0x080fe2000001003f */
[-C--:B------:R-:W-:Y:S01]  /*1d7b0*/  FFMA.FTZ R61, R58, R3.reuse, R61 ;  /* 0x000000033a3d7223 */ /* 0x080fe2000001003d */
[----:B------:R-:W-:Y:S01]  /*1d7c0*/  FFMA.FTZ R73, R56, R3, R73 ;  /* 0x0000000338497223 */ /* 0x000fe20000010049 */
[-C--:B------:R-:W-:Y:S01]  /*1d7d0*/  FFMA.FTZ R51, R51, R18.reuse, R60 ;  /* 0x0000001233337223 */ /* 0x080fe2000001003c */
[----:B------:R-:W-:Y:S02]  /*1d7e0*/  HADD2.F32 R19, -RZ, R19.H1_H1 ;  /* 0x30000013ff137230 */ /* 0x000fe40000004100 */
[-C--:B------:R-:W-:Y:S01]  /*1d7f0*/  FFMA.FTZ R57, R57, R18.reuse, R62 ;  /* 0x0000001239397223 */ /* 0x080fe2000001003e */
[-C--:B------:R-:W-:Y:S01]  /*1d800*/  FFMA.FTZ R61, R64, R18.reuse, R61 ;  /* 0x00000012403d7223 */ /* 0x080fe2000001003d */
[----:B------:R-:W-:Y:S01]  /*1d810*/  FMUL.FTZ R8, R8, R45 ;  /* 0x0000002d08087220 */ /* 0x000fe20000410000 */
[----:B------:R-:W-:Y:S01]  /*1d820*/  FFMA.FTZ R18, R70, R18, R73 ;  /* 0x0000001246127223 */ /* 0x000fe20000010049 */
[-C--:B------:R-:W-:Y:S01]  /*1d830*/  FFMA.FTZ R51, R66, R25.reuse, R51 ;  /* 0x0000001942337223 */ /* 0x080fe20000010033 */
[-C--:B------:R-:W-:Y:S01]  /*1d840*/  FFMA.FTZ R57, R68, R25.reuse, R57 ;  /* 0x0000001944397223 */ /* 0x080fe20000010039 */
[----:B------:R-:W-:Y:S01]  /*1d850*/  FFMA.FTZ R61, R50, R25, R61 ;  /* 0x00000019323d7223 */ /* 0x000fe2000001003d */
[----:B------:R-:W-:Y:S01]  /*1d860*/  FMUL.FTZ R7, R7, R44 ;  /* 0x0000002c07077220 */ /* 0x000fe20000410000 */
[----:B------:R-:W-:Y:S01]  /*1d870*/  F2FP.F16.F32.PACK_AB R8, RZ, R8 ;  /* 0x00000008ff08723e */ /* 0x000fe200000000ff */
[----:B------:R-:W-:Y:S01]  /*1d880*/  FFMA.FTZ R51, R74, R19, R51 ;  /* 0x000000134a337223 */ /* 0x000fe20000010033 */
[----:B------:R-:W-:Y:S01]  /*1d890*/  FFMA.FTZ R18, R49, R25, R18 ;  /* 0x0000001931127223 */ /* 0x000fe20000010012 */
[----:B------:R-:W-:Y:S01]  /*1d8a0*/  FMUL.FTZ R6, R6, R37 ;  /* 0x0000002506067220 */ /* 0x000fe20000410000 */
[-C--:B------:R-:W-:Y:S01]  /*1d8b0*/  FFMA.FTZ R72, R72, R19.reuse, R57 ;  /* 0x0000001348487223 */ /* 0x080fe20000010039 */
[-C--:B------:R-:W-:Y:S01]  /*1d8c0*/  FFMA.FTZ R38, R38, R19.reuse, R61 ;  /* 0x0000001326267223 */ /* 0x080fe2000001003d */
[----:B------:R-:W-:Y:S01]  /*1d8d0*/  FMUL.FTZ R51, R51, R44 ;  /* 0x0000002c33337220 */ /* 0x000fe20000410000 */
[----:B------:R-:W-:Y:S01]  /*1d8e0*/  FFMA.FTZ R19, R39, R19, R18 ;  /* 0x0000001327137223 */ /* 0x000fe20000010012 */
[----:B------:R-:W-:Y:S01]  /*1d8f0*/  F2FP.F16.F32.PACK_AB R7, RZ, R7 ;  /* 0x00000007ff07723e */ /* 0x000fe200000000ff */
[----:B------:R-:W-:-:S02]  /*1d900*/  HADD2 R33, R8.H0_H0, R33.H0_H0 ;  /* 0x2000002108217230 */ /* 0x000fc40000000800 */
[-C--:B------:R-:W-:Y:S01]  /*1d910*/  FMUL.FTZ R41, R41, R46.reuse ;  /* 0x0000002e29297220 */ /* 0x080fe20000410000 */
[----:B-----5:R-:W-:Y:S01]  /*1d920*/  LOP3.LUT R2, R20, 0xf000f0, RZ, 0xc0, !PT ;  /* 0x00f000f014027812 */ /* 0x020fe200078ec0ff */
[----:B------:R-:W-:Y:S01]  /*1d930*/  FMUL.FTZ R49, R19, R46 ;  /* 0x0000002e13317220 */ /* 0x000fe20000410000 */
[C---:B------:R-:W-:Y:S01]  /*1d940*/  LOP3.LUT R39, R22.reuse, 0xf000f, RZ, 0xc0, !PT ;  /* 0x000f000f16277812 */ /* 0x040fe200078ec0ff */
[----:B------:R-:W-:Y:S01]  /*1d950*/  HADD2 R42, R7.H0_H0, R42.H0_H0 ;  /* 0x2000002a072a7230 */ /* 0x000fe20000000800 */
[----:B------:R-:W-:Y:S01]  /*1d960*/  LOP3.LUT R8, R22, 0xf000f0, RZ, 0xc0, !PT ;  /* 0x00f000f016087812 */ /* 0x000fe200078ec0ff */
[----:B------:R-:W-:Y:S01]  /*1d970*/  FMUL.FTZ R72, R72, R37 ;  /* 0x0000002548487220 */ /* 0x000fe20000410000 */
[----:B------:R-:W-:Y:S02]  /*1d980*/  F2FP.F16.F32.PACK_AB R6, RZ, R6 ;  /* 0x00000006ff06723e */ /* 0x000fe400000000ff */
[----:B------:R-:W-:Y:S02]  /*1d990*/  SHF.R.U32.HI R4, RZ, 0x8, R20 ;  /* 0x00000008ff047819 */ /* 0x000fe40000011614 */
[----:B------:R-:W-:Y:S01]  /*1d9a0*/  SHF.R.U32.HI R18, RZ, 0x8, R21 ;  /* 0x00000008ff127819 */ /* 0x000fe20000011615 */
[----:B------:R-:W-:Y:S01]  /*1d9b0*/  HADD2 R43, R6.H0_H0, R43.H0_H0 ;  /* 0x2000002b062b7230 */ /* 0x000fe20000000800 */
[----:B------:R-:W-:-:S02]  /*1d9c0*/  SHF.R.U32.HI R22, RZ, 0x8, R22 ;  /* 0x00000008ff167819 */ /* 0x000fc40000011616 */
[----:B------:R-:W-:Y:S02]  /*1d9d0*/  SHF.R.U32.HI R53, RZ, 0x8, R23 ;  /* 0x00000008ff357819 */ /* 0x000fe40000011617 */
[----:B------:R-:W-:Y:S02]  /*1d9e0*/  F2FP.F16.F32.PACK_AB R51, RZ, R51 ;  /* 0x00000033ff33723e */ /* 0x000fe400000000ff */
[C---:B------:R-:W-:Y:S02]  /*1d9f0*/  LOP3.LUT R50, R23.reuse, 0xf000f, RZ, 0xc0, !PT ;  /* 0x000f000f17327812 */ /* 0x040fe400078ec0ff */
[----:B------:R-:W-:Y:S01]  /*1da00*/  LOP3.LUT R19, R23, 0xf000f0, RZ, 0xc0, !PT ;  /* 0x00f000f017137812 */ /* 0x000fe200078ec0ff */
[----:B------:R-:W-:Y:S01]  /*1da10*/  HADD2 R30, R51.H0_H0, R30.H0_H0 ;  /* 0x2000001e331e7230 */ /* 0x000fe20000000800 */
[----:B------:R-:W-:Y:S02]  /*1da20*/  LOP3.LUT R0, R20, 0xf000f, RZ, 0xc0, !PT ;  /* 0x000f000f14007812 */ /* 0x000fe400078ec0ff */
[----:B------:R-:W-:-:S02]  /*1da30*/  LOP3.LUT R3, R2, 0x64006400, RZ, 0xfc, !PT ;  /* 0x6400640002037812 */ /* 0x000fc400078efcff */
[----:B------:R-:W-:Y:S02]  /*1da40*/  LOP3.LUT R23, R8, 0x64006400, RZ, 0xfc, !PT ;  /* 0x6400640008177812 */ /* 0x000fe400078efcff */
[----:B------:R-:W-:Y:S02]  /*1da50*/  F2FP.F16.F32.PACK_AB R41, RZ, R41 ;  /* 0x00000029ff29723e */ /* 0x000fe400000000ff */
[----:B------:R-:W-:Y:S02]  /*1da60*/  LOP3.LUT R7, R21, 0xf000f0, RZ, 0xc0, !PT ;  /* 0x00f000f015077812 */ /* 0x000fe400078ec0ff */
[----:B------:R-:W-:Y:S01]  /*1da70*/  LOP3.LUT R2, R4, 0xf000f0, RZ, 0xc0, !PT ;  /* 0x00f000f004027812 */ /* 0x000fe200078ec0ff */
[----:B------:R-:W-:Y:S01]  /*1da80*/  HADD2 R32, R41.H0_H0, R32.H0_H0 ;  /* 0x2000002029207230 */ /* 0x000fe20000000800 */
[----:B------:R-:W-:Y:S01]  /*1da90*/  LOP3.LUT R8, R18, 0xf000f0, RZ, 0xc0, !PT ;  /* 0x00f000f012087812 */ /* 0x000fe200078ec0ff */
[----:B------:R-:W-:Y:S01]  /*1daa0*/  FMUL.FTZ R41, R38, R45 ;  /* 0x0000002d26297220 */ /* 0x000fe20000410000 */
[----:B------:R-:W-:Y:S01]  /*1dab0*/  LOP3.LUT R20, R22, 0xf000f0, RZ, 0xc0, !PT ;  /* 0x00f000f016147812 */ /* 0x000fe200078ec0ff */
[----:B------:R-:W-:Y:S01]  /*1dac0*/  HFMA2 R38, R3, R36.H0_H0, -72, -72 ;  /* 0xd480d48003267431 */ /* 0x000fe20000040024 */
        /* <DEDUP_REMOVED lines=22> */
[----:B------:R-:W-:Y:S01]  /*1dc30*/  F2FP.F16.F32.PACK_AB R72, RZ, R72 ;  /* 0x00000048ff48723e */ /* 0x000fe200000000ff */
[----:B------:R-:W-:Y:S01]  /*1dc40*/  HADD2 R51, R50, -1032, -1032 ;  /* 0xe408e40832337430 */ /* 0x000fe20000000000 */
[----:B------:R-:W-:Y:S01]  /*1dc50*/  LOP3.LUT R0, R0, 0x64006400, RZ, 0xfc, !PT ;  /* 0x6400640000007812 */ /* 0x000fe200078efcff */
[----:B------:R-:W-:Y:S01]  /*1dc60*/  HADD2 R23, R22, -1032, -1032 ;  /* 0xe408e40816177430 */ /* 0x000fe20000000000 */
[----:B------:R-:W-:Y:S01]  /*1dc70*/  LOP3.LUT R6, R6, 0x64006400, RZ, 0xfc, !PT ;  /* 0x6400640006067812 */ /* 0x000fe200078efcff */
[----:B------:R-:W-:Y:S01]  /*1dc80*/  HADD2 R31, R72.H0_H0, R31.H0_H0 ;  /* 0x2000001f481f7230 */ /* 0x000fe20000000800 */
[----:B------:R-:W-:Y:S01]  /*1dc90*/  LOP3.LUT R4, R4, 0x64006400, RZ, 0xfc, !PT ;  /* 0x6400640004047812 */ /* 0x000fe200078efcff */
[----:B------:R-:W-:Y:S01]  /*1dca0*/  HADD2 R55, R0, -1032, -1032 ;  /* 0xe408e40800377430 */ /* 0x000fe20000000000 */
[----:B------:R-:W-:Y:S01]  /*1dcb0*/  LOP3.LUT R18, R18, 0x64006400, RZ, 0xfc, !PT ;  /* 0x6400640012127812 */ /* 0x000fe200078efcff */
[----:B------:R-:W-:Y:S01]  /*1dcc0*/  HADD2 R54, R6, -1032, -1032 ;  /* 0xe408e40806367430 */ /* 0x000fe20000000000 */
[----:B------:R-:W-:Y:S01]  /*1dcd0*/  LOP3.LUT R2, R53, 0x64006400, RZ, 0xfc, !PT ;  /* 0x6400640035027812 */ /* 0x000fe200078efcff */
[----:B------:R-:W-:Y:S01]  /*1dce0*/  HADD2 R53, R39, -1032, -1032 ;  /* 0xe408e40827357430 */ /* 0x000fe20000000000 */
[----:B------:R-:W-:Y:S01]  /*1dcf0*/  F2FP.F16.F32.PACK_AB R41, RZ, R41 ;  /* 0x00000029ff29723e */ /* 0x000fe200000000ff */
[----:B------:R-:W-:Y:S01]  /*1dd00*/  HADD2 R50, R4, -1032, -1032 ;  /* 0xe408e40804327430 */ /* 0x000fe20000000000 */
[----:B------:R-:W-:Y:S01]  /*1dd10*/  F2FP.F16.F32.PACK_AB R49, RZ, R49 ;  /* 0x00000031ff31723e */ /* 0x000fe200000000ff */
[----:B------:R-:W-:-:S02]  /*1dd20*/  HADD2 R39, R18, -1032, -1032 ;  /* 0xe408e40812277430 */ /* 0x000fc40000000000 */
[----:B------:R-:W-:Y:S01]  /*1dd30*/  HADD2 R22, R2, -1032, -1032 ;  /* 0xe408e40802167430 */ /* 0x000fe20000000000 */
[----:B------:R-:W-:Y:S06]  /*1dd40*/  @!P0 BRA `(.L_x_1601) ;  /* 0x0000000400588947 */ /* 0x000fec0003800000 */
[----:B------:R-:W0:Y:S01]  /*1dd50*/  LDS.64 R18, [UR5+0x30] ;  /* 0x00003005ff127984 */ /* 0x000e220008000a00 */
[----:B------:R-:W-:Y:S02]  /*1dd60*/  HADD2.F32 R2, -RZ, R53.H0_H0 ;  /* 0x20000035ff027230 */ /* 0x000fe40000004100 */
[----:B------:R-:W-:Y:S01]  /*1dd70*/  HADD2.F32 R0, -RZ, R55.H0_H0 ;  /* 0x20000037ff007230 */ /* 0x000fe20000004100 */
[----:B------:R-:W1:Y:S01]  /*1dd80*/  LDS.64 R6, [UR5+0x38] ;  /* 0x00003805ff067984 */ /* 0x000e620008000a00 */
[--C-:B------:R-:W-:Y:S02]  /*1dd90*/  HADD2.F32 R58, -RZ, R54.reuse.H0_H0 ;  /* 0x20000036ff3a7230 */ /* 0x100fe40000004100 */
        /* <DEDUP_REMOVED lines=81> */
.L_x_1601:
        /* <DEDUP_REMOVED lines=27> */
[--C-:B------:R-:W-:Y:S02]  /*1e460*/  HADD2.F32 R18, -RZ, R25.reuse.H0_H0 ;  /* 0x20000019ff127230 */ /* 0x100fe40000004100 */
        /* <DEDUP_REMOVED lines=59> */
.L_x_1602:
        /* <DEDUP_REMOVED lines=87> */
.L_x_1603:
[----:B------:R-:W-:Y:S02]  /*1ed90*/  HADD2 R17, R41.H0_H0, R17.H0_H0 ;  /* 0x2000001129117230 */ /* 0x000fe40000000800 */
[----:B------:R-:W-:Y:S01]  /*1eda0*/  HADD2 R28, R49.H0_H0, R28.H0_H0 ;  /* 0x2000001c311c7230 */ /* 0x000fe20000000800 */
[----:B------:R-:W-:Y:S06]  /*1edb0*/  @!P3 BRA `(.L_x_1604) ;  /* 0x000000040058b947 */ /* 0x000fec0003800000 */
[----:B------:R-:W0:Y:S01]  /*1edc0*/  LDS.64 R2, [UR5+0x1b0] ;  /* 0x0001b005ff027984 */ /* 0x000e220008000a00 */
[----:B------:R-:W-:Y:S02]  /*1edd0*/  HADD2.F32 R0, -RZ, R55.H0_H0 ;  /* 0x20000037ff007230 */ /* 0x000fe40000004100 */
        /* <DEDUP_REMOVED lines=84> */
.L_x_1604:
[----:B------:R-:W0:Y:S01]  /*1f320*/  LDS.64 R2, [UR5+0x230] ;  /* 0x00023005ff027984 */ /* 0x000e220008000a00 */
[----:B------:R-:W-:Y:S01]  /*1f330*/  HADD2.F32 R0, -RZ, R55.H0_H0 ;  /* 0x20000037ff007230 */ /* 0x000fe20000004100 */
[----:B------:R-:W-:Y:S01]  /*1f340*/  PRMT R104, R104, 0x5410, R52 ;  /* 0x0000541068687816 */ /* 0x000fe20000000034 */
[----:B------:R-:W-:Y:S01]  /*1f350*/  HADD2.F32 R4, -RZ, R51.H0_H0 ;  /* 0x20000033ff047230 */ /* 0x000fe20000004100 */
[----:B------:R-:W1:Y:S01]  /*1f360*/  LDS.64 R6, [UR5+0x238] ;  /* 0x00023805ff067984 */ /* 0x000e620008000a00 */
[----:B------:R-:W-:Y:S01]  /*1f370*/  HADD2.F32 R55, -RZ, R55.H1_H1 ;  /* 0x30000037ff377230 */ /* 0x000fe20000004100 */
[----:B------:R-:W-:Y:S01]  /*1f380*/  PRMT R29, R29, 0x5410, R47 ;  /* 0x000054101d1d7816 */ /* 0x000fe2000000002f */
[----:B------:R-:W-:Y:S01]  /*1f390*/  HADD2.F32 R51, -RZ, R51.H1_H1 ;  /* 0x30000033ff337230 */ /* 0x000fe20000004100 */
[----:B------:R-:W-:Y:S01]  /*1f3a0*/  PRMT R48, R48, 0x5410, R24 ;  /* 0x0000541030307816 */ /* 0x000fe20000000018 */
[----:B------:R-:W-:Y:S01]  /*1f3b0*/  HADD2.F32 R49, -RZ, R27.H0_H0 ;  /* 0x2000001bff317230 */ /* 0x000fe20000004100 */
[----:B------:R-:W-:Y:S01]  /*1f3c0*/  PRMT R40, R40, 0x5410, R5 ;  /* 0x0000541028287816 */ /* 0x000fe20000000005 */
[----:B------:R-:W-:Y:S01]  /*1f3d0*/  HADD2.F32 R57, -RZ, R25.H0_H0 ;  /* 0x20000019ff397230 */ /* 0x000fe20000004100 */
[----:B------:R-:W-:Y:S01]  /*1f3e0*/  IADD3 R98, R98, 0x20, RZ ;  /* 0x0000002062627810 */ /* 0x000fe20007ffe0ff */
[----:B------:R-:W-:Y:S01]  /*1f3f0*/  HADD2.F32 R27, -RZ, R27.H1_H1 ;  /* 0x3000001bff1b7230 */ /* 0x000fe20000004100 */
[----:B------:R-:W-:Y:S01]  /*1f400*/  PRMT R43, R43, 0x5410, R42 ;  /* 0x000054102b2b7816 */ /* 0x000fe2000000002a */
[----:B------:R-:W-:Y:S01]  /*1f410*/  HADD2.F32 R25, -RZ, R25.H1_H1 ;  /* 0x30000019ff197230 */ /* 0x000fe20000004100 */
[----:B------:R-:W-:-:S02]  /*1f420*/  ISETP.GE.AND P0, PT, R98, UR6, PT ;  /* 0x0000000662007c0c */ /* 0x000fc4000bf06270 */
[----:B------:R-:W-:Y:S02]  /*1f430*/  ISETP.LT.AND P1, PT, R98, R103, PT ;  /* 0x000000676200720c */ /* 0x000fe40003f21270 */
[----:B------:R-:W-:Y:S02]  /*1f440*/  PRMT R31, R31, 0x5410, R30 ;  /* 0x000054101f1f7816 */ /* 0x000fe4000000001e */
[----:B------:R-:W-:Y:S02]  /*1f450*/  PRMT R33, R33, 0x5410, R32 ;  /* 0x0000541021217816 */ /* 0x000fe40000000020 */
[----:B------:R-:W-:Y:S01]  /*1f460*/  PRMT R17, R17, 0x5410, R28 ;  /* 0x0000541011117816 */ /* 0x000fe2000000001c */
[--C-:B0-----:R-:W-:Y:S02]  /*1f470*/  HADD2.F32 R19, -RZ, R2.reuse.H0_H0 ;  /* 0x20000002ff137230 */ /* 0x101fe40000004100 */
[----:B------:R-:W-:Y:S02]  /*1f480*/  HADD2.F32 R18, -RZ, R2.H1_H1 ;  /* 0x30000002ff127230 */ /* 0x000fe40000004100 */
[----:B------:R-:W-:-:S02]  /*1f490*/  HADD2.F32 R60, -RZ, R3.H0_H0 ;  /* 0x20000003ff3c7230 */ /* 0x000fc40000004100 */
[-C--:B------:R-:W-:Y:S01]  /*1f4a0*/  FFMA.FTZ R56, R0, R19.reuse, RZ ;  /* 0x0000001300387223 */ /* 0x080fe200000100ff */
[----:B------:R-:W-:Y:S02]  /*1f4b0*/  HADD2.F32 R59, -RZ, R3.H1_H1 ;  /* 0x30000003ff3b7230 */ /* 0x000fe40000004100 */
[----:B------:R-:W-:Y:S01]  /*1f4c0*/  FFMA.FTZ R66, R4, R19, RZ ;  /* 0x0000001304427223 */ /* 0x000fe200000100ff */
[--C-:B------:R-:W-:Y:S02]  /*1f4d0*/  HADD2.F32 R2, -RZ, R54.reuse.H0_H0 ;  /* 0x20000036ff027230 */ /* 0x100fe40000004100 */
[-C--:B------:R-:W-:Y:S01]  /*1f4e0*/  FFMA.FTZ R58, R55, R18.reuse, R56 ;  /* 0x00000012373a7223 */ /* 0x080fe20000010038 */
[----:B------:R-:W-:Y:S02]  /*1f4f0*/  HADD2.F32 R3, -RZ, R53.H0_H0 ;  /* 0x20000035ff037230 */ /* 0x000fe40000004100 */
[----:B------:R-:W-:Y:S01]  /*1f500*/  FFMA.FTZ R66, R51, R18, R66 ;  /* 0x0000001233427223 */ /* 0x000fe20000010042 */
[----:B------:R-:W-:-:S02]  /*1f510*/  HADD2.F32 R54, -RZ, R54.H1_H1 ;  /* 0x30000036ff367230 */ /* 0x000fc40000004100 */
[-C--:B------:R-:W-:Y:S01]  /*1f520*/  FFMA.FTZ R41, R2, R19.reuse, RZ ;  /* 0x0000001302297223 */ /* 0x080fe200000100ff */
[----:B------:R-:W-:Y:S02]  /*1f530*/  HADD2.F32 R53, -RZ, R53.H1_H1 ;  /* 0x30000035ff357230 */ /* 0x000fe40000004100 */
[----:B------:R-:W-:Y:S01]  /*1f540*/  FFMA.FTZ R64, R3, R19, RZ ;  /* 0x0000001303407223 */ /* 0x000fe200000100ff */
[--C-:B------:R-:W-:Y:S02]  /*1f550*/  HADD2.F32 R56, -RZ, R26.reuse.H0_H0 ;  /* 0x2000001aff387230 */ /* 0x100fe40000004100 */
[-C--:B------:R-:W-:Y:S01]  /*1f560*/  FFMA.FTZ R62, R54, R18.reuse, R41 ;  /* 0x00000012363e7223 */ /* 0x080fe20000010029 */
[----:B------:R-:W-:Y:S02]  /*1f570*/  HADD2.F32 R26, -RZ, R26.H1_H1 ;  /* 0x3000001aff1a7230 */ /* 0x000fe40000004100 */
[----:B------:R-:W-:Y:S01]  /*1f580*/  FFMA.FTZ R63, R53, R18, R64 ;  /* 0x00000012353f7223 */ /* 0x000fe20000010040 */
[----:B------:R-:W-:Y:S01]  /*1f590*/  HADD2.F32 R41, -RZ, R38.H0_H0 ;  /* 0x20000026ff297230 */ /* 0x000fe20000004100 */
[----:B------:R-:W0:Y:S01]  /*1f5a0*/  LDS.64 R18, [UR5+0x2b0] ;  /* 0x0002b005ff127984 */ /* 0x000e220008000a00 */
[----:B-1----:R-:W-:-:S02]  /*1f5b0*/  HADD2.F32 R68, -RZ, R6.H1_H1 ;  /* 0x30000006ff447230 */ /* 0x002fc40000004100 */
[-C--:B------:R-:W-:Y:S01]  /*1f5c0*/  FFMA.FTZ R63, R56, R60.reuse, R63 ;  /* 0x0000003c383f7223 */ /* 0x080fe2000001003f */
[--C-:B------:R-:W-:Y:S02]  /*1f5d0*/  HADD2.F32 R70, -RZ, R7.reuse.H0_H0 ;  /* 0x20000007ff467230 */ /* 0x100fe40000004100 */
[-C--:B------:R-:W-:Y:S01]  /*1f5e0*/  FFMA.FTZ R61, R41, R60.reuse, R58 ;  /* 0x0000003c293d7223 */ /* 0x080fe2000001003a */
[----:B------:R-:W-:Y:S02]  /*1f5f0*/  HADD2.F32 R71, -RZ, R7.H1_H1 ;  /* 0x30000007ff477230 */ /* 0x000fe40000004100 */
[----:B------:R-:W-:Y:S01]  /*1f600*/  FFMA.FTZ R64, R26, R59, R63 ;  /* 0x0000003b1a407223 */ /* 0x000fe2000001003f */
[----:B------:R-:W-:Y:S02]  /*1f610*/  HADD2.F32 R63, -RZ, R6.H0_H0 ;  /* 0x20000006ff3f7230 */ /* 0x000fe40000004100 */
[----:B------:R-:W-:Y:S01]  /*1f620*/  FFMA.FTZ R58, R49, R60, R62 ;  /* 0x0000003c313a7223 */ /* 0x000fe2000001003e */
[----:B------:R-:W1:Y:S01]  /*1f630*/  LDS.64 R6, [UR5+0x2b8] ;  /* 0x0002b805ff067984 */ /* 0x000e620008000a00 */
[----:B------:R-:W-:-:S02]  /*1f640*/  HADD2.F32 R38, -RZ, R38.H1_H1 ;  /* 0x30000026ff267230 */ /* 0x000fc40000004100 */
[----:B------:R-:W-:Y:S01]  /*1f650*/  FFMA.FTZ R66, R57, R60, R66 ;  /* 0x0000003c39427223 */ /* 0x000fe20000010042 */
[-C--:B------:R-:W-:Y:S01]  /*1f660*/  FFMA.FTZ R65, R27, R59.reuse, R58 ;  /* 0x0000003b1b417223 */ /* 0x080fe2000001003a */
[----:B------:R-:W-:Y:S02]  /*1f670*/  HADD2.F32 R58, -RZ, R22.H0_H0 ;  /* 0x20000016ff3a7230 */ /* 0x000fe40000004100 */
[-C--:B------:R-:W-:Y:S01]  /*1f680*/  FFMA.FTZ R62, R38, R59.reuse, R61 ;  /* 0x0000003b263e7223 */ /* 0x080fe2000001003d */
[----:B------:R-:W-:Y:S02]  /*1f690*/  HADD2.F32 R61, -RZ, R50.H0_H0 ;  /* 0x20000032ff3d7230 */ /* 0x000fe40000004100 */
[----:B------:R-:W-:Y:S01]  /*1f6a0*/  FFMA.FTZ R67, R25, R59, R66 ;  /* 0x0000003b19437223 */ /* 0x000fe20000010042 */
[----:B------:R-:W-:Y:S02]  /*1f6b0*/  HADD2.F32 R60, -RZ, R39.H0_H0 ;  /* 0x20000027ff3c7230 */ /* 0x000fe40000004100 */
[----:B------:R-:W-:-:S02]  /*1f6c0*/  HADD2.F32 R59, -RZ, R23.H0_H0 ;  /* 0x20000017ff3b7230 */ /* 0x000fc40000004100 */
[-C--:B------:R-:W-:Y:S01]  /*1f6d0*/  FFMA.FTZ R69, R61, R63.reuse, R62 ;  /* 0x0000003f3d457223 */ /* 0x080fe2000001003e */
[-C--:B------:R-:W-:Y:S01]  /*1f6e0*/  FFMA.FTZ R74, R58, R63.reuse, R67 ;  /* 0x0000003f3a4a7223 */ /* 0x080fe20000010043 */
[----:B------:R-:W-:Y:S02]  /*1f6f0*/  HADD2.F32 R50, -RZ, R50.H1_H1 ;  /* 0x30000032ff327230 */ /* 0x000fe40000004100 */
[-C--:B------:R-:W-:Y:S01]  /*1f700*/  FFMA.FTZ R72, R60, R63.reuse, R65 ;  /* 0x0000003f3c487223 */ /* 0x080fe20000010041 */
[----:B------:R-:W-:Y:S02]  /*1f710*/  HADD2.F32 R39, -RZ, R39.H1_H1 ;  /* 0x30000027ff277230 */ /* 0x000fe40000004100 */
[----:B------:R-:W-:Y:S01]  /*1f720*/  FFMA.FTZ R73, R59, R63, R64 ;  /* 0x0000003f3b497223 */ /* 0x000fe20000010040 */
[----:B------:R-:W-:Y:S02]  /*1f730*/  HADD2.F32 R62, -RZ, R23.H1_H1 ;  /* 0x30000017ff3e7230 */ /* 0x000fe40000004100 */
[----:B------:R-:W-:Y:S01]  /*1f740*/  FFMA.FTZ R69, R50, R68, R69 ;  /* 0x0000004432457223 */ /* 0x000fe20000010045 */
[----:B------:R-:W-:-:S02]  /*1f750*/  HADD2.F32 R67, -RZ, R22.H1_H1 ;  /* 0x30000016ff437230 */ /* 0x000fc40000004100 */
[-C--:B------:R-:W-:Y:S01]  /*1f760*/  FFMA.FTZ R72, R39, R68.reuse, R72 ;  /* 0x0000004427487223 */ /* 0x080fe20000010048 */
        /* <DEDUP_REMOVED lines=16> */
[--C-:B0-----:R-:W-:Y:S02]  /*1f870*/  HADD2.F32 R77, -RZ, R18.reuse.H0_H0 ;  /* 0x20000012ff4d7230 */ /* 0x101fe40000004100 */
[-C--:B------:R-:W-:Y:S01]  /*1f880*/  FFMA.FTZ R8, R70, R71.reuse, R73 ;  /* 0x0000004746087223 */ /* 0x080fe20000010049 */
[----:B------:R-:W-:Y:S02]  /*1f890*/  HADD2.F32 R18, -RZ, R18.H1_H1 ;  /* 0x30000012ff127230 */ /* 0x000fe40000004100 */
[----:B------:R-:W-:Y:S01]  /*1f8a0*/  FFMA.FTZ R23, R36, R71, R75 ;  /* 0x0000004724177223 */ /* 0x000fe2000001004b */
[--C-:B------:R-:W-:Y:S02]  /*1f8b0*/  HADD2.F32 R72, -RZ, R19.reuse.H0_H0 ;  /* 0x20000013ff487230 */ /* 0x100fe40000004100 */
[-C--:B------:R-:W-:Y:S01]  /*1f8c0*/  FFMA.FTZ R22, R0, R77.reuse, RZ ;  /* 0x0000004d00167223 */ /* 0x080fe200000100ff */
[-C--:B------:R-:W-:Y:S01]  /*1f8d0*/  FFMA.FTZ R71, R2, R77.reuse, RZ ;  /* 0x0000004d02477223 */ /* 0x080fe200000100ff */
[-C--:B------:R-:W-:Y:S01]  /*1f8e0*/  FFMA.FTZ R76, R3, R77.reuse, RZ ;  /* 0x0000004d034c7223 */ /* 0x080fe200000100ff */
[----:B------:R-:W-:Y:S01]  /*1f8f0*/  FFMA.FTZ R78, R4, R77, RZ ;  /* 0x0000004d044e7223 */ /* 0x000fe200000100ff */
[-C--:B------:R-:W-:Y:S01]  /*1f900*/  FFMA.FTZ R22, R55, R18.reuse, R22 ;  /* 0x0000001237167223 */ /* 0x080fe20000010016 */
[-C--:B------:R-:W-:Y:S01]  /*1f910*/  FFMA.FTZ R74, R54, R18.reuse, R71 ;  /* 0x00000012364a7223 */ /* 0x080fe20000010047 */
[----:B------:R-:W-:Y:S01]  /*1f920*/  FFMA.FTZ R73, R53, R18, R76 ;  /* 0x0000001235497223 */ /* 0x000fe2000001004c */
[----:B------:R-:W-:-:S02]  /*1f930*/  HADD2.F32 R19, -RZ, R19.H1_H1 ;  /* 0x30000013ff137230 */ /* 0x000fc40000004100 */
[----:B------:R-:W-:Y:S01]  /*1f940*/  FFMA.FTZ R78, R51, R18, R78 ;  /* 0x00000012334e7223 */ /* 0x000fe2000001004e */
[-C--:B------:R-:W-:Y:S01]  /*1f950*/  FFMA.FTZ R71, R41, R72.reuse, R22 ;  /* 0x0000004829477223 */ /* 0x080fe20000010016 */
[-C--:B------:R-:W-:Y:S01]  /*1f960*/  FFMA.FTZ R74, R49, R72.reuse, R74 ;  /* 0x00000048314a7223 */ /* 0x080fe2000001004a */
[-C--:B------:R-:W-:Y:S01]  /*1f970*/  FFMA.FTZ R77, R56, R72.reuse, R73 ;  /* 0x00000048384d7223 */ /* 0x080fe20000010049 */
[----:B-1----:R-:W-:Y:S02]  /*1f980*/  HADD2.F32 R73, -RZ, R6.H0_H0 ;  /* 0x20000006ff497230 */ /* 0x002fe40000004100 */
[----:B------:R-:W-:Y:S01]  /*1f990*/  FFMA.FTZ R78, R57, R72, R78 ;  /* 0x00000048394e7223 */ /* 0x000fe2000001004e */
[-C--:B------:R-:W-:Y:S01]  /*1f9a0*/  FFMA.FTZ R18, R38, R19.reuse, R71 ;  /* 0x0000001326127223 */ /* 0x080fe20000010047 */
[-C--:B------:R-:W-:Y:S01]  /*1f9b0*/  FFMA.FTZ R75, R27, R19.reuse, R74 ;  /* 0x000000131b4b7223 */ /* 0x080fe2000001004a */
[----:B------:R-:W-:Y:S01]  /*1f9c0*/  FFMA.FTZ R72, R26, R19, R77 ;  /* 0x000000131a487223 */ /* 0x000fe2000001004d */
[----:B------:R-:W-:-:S02]  /*1f9d0*/  HADD2.F32 R22, -RZ, R7.H0_H0 ;  /* 0x20000007ff167230 */ /* 0x000fc40000004100 */
[----:B------:R-:W-:Y:S01]  /*1f9e0*/  FFMA.FTZ R77, R25, R19, R78 ;  /* 0x00000013194d7223 */ /* 0x000fe2000001004e */
[----:B------:R-:W-:Y:S02]  /*1f9f0*/  HADD2.F32 R71, -RZ, R7.H1_H1 ;  /* 0x30000007ff477230 */ /* 0x000fe40000004100 */
        /* <DEDUP_REMOVED lines=8> */
[-C--:B------:R-:W-:Y:S01]  /*1fa80*/  FFMA.FTZ R7, R50, R6.reuse, R7 ;  /* 0x0000000632077223 */ /* 0x080fe20000010007 */
[----:B------:R-:W0:Y:S01]  /*1fa90*/  LDS.64 R18, [UR5+0x330] ;  /* 0x00033005ff127984 */ /* 0x000e220008000a00 */
[----:B------:R-:W-:Y:S01]  /*1faa0*/  FFMA.FTZ R74, R67, R6, R74 ;  /* 0x00000006434a7223 */ /* 0x000fe2000001004a */
[-C--:B------:R-:W-:Y:S01]  /*1fab0*/  FFMA.FTZ R72, R65, R22.reuse, R72 ;  /* 0x0000001641487223 */ /* 0x080fe20000010048 */
[-C--:B------:R-:W-:Y:S01]  /*1fac0*/  FFMA.FTZ R7, R66, R22.reuse, R7 ;  /* 0x0000001642077223 */ /* 0x080fe20000010007 */
[-C--:B------:R-:W-:Y:S01]  /*1fad0*/  FFMA.FTZ R75, R64, R22.reuse, R73 ;  /* 0x00000016404b7223 */ /* 0x080fe20000010049 */
[----:B------:R-:W-:Y:S01]  /*1fae0*/  FFMA.FTZ R77, R63, R22, R74 ;  /* 0x000000163f4d7223 */ /* 0x000fe2000001004a */
[----:B------:R-:W-:Y:S01]  /*1faf0*/  FMUL.FTZ R21, R21, R44 ;  /* 0x0000002c15157220 */ /* 0x000fe20000410000 */
[-C--:B------:R-:W-:Y:S01]  /*1fb00*/  FFMA.FTZ R22, R68, R71.reuse, R7 ;  /* 0x0000004744167223 */ /* 0x080fe20000010007 */
[-C--:B------:R-:W-:Y:S01]  /*1fb10*/  FFMA.FTZ R73, R69, R71.reuse, R72 ;  /* 0x0000004745497223 */ /* 0x080fe20000010048 */
[-C--:B------:R-:W-:Y:S01]  /*1fb20*/  FFMA.FTZ R72, R70, R71.reuse, R75 ;  /* 0x0000004746487223 */ /* 0x080fe2000001004b */
[----:B------:R-:W-:Y:S01]  /*1fb30*/  FFMA.FTZ R77, R36, R71, R77 ;  /* 0x00000047244d7223 */ /* 0x000fe2000001004d */
[----:B------:R-:W-:Y:S01]  /*1fb40*/  F2FP.F16.F32.PACK_AB R6, RZ, R20 ;  /* 0x00000014ff06723e */ /* 0x000fe200000000ff */
[----:B------:R-:W-:Y:S01]  /*1fb50*/  FMUL.FTZ R8, R8, R45 ;  /* 0x0000002d08087220 */ /* 0x000fe20000410000 */
[----:B------:R-:W-:Y:S01]  /*1fb60*/  F2FP.F16.F32.PACK_AB R7, RZ, R21 ;  /* 0x00000015ff07723e */ /* 0x000fe200000000ff */
[----:B------:R-:W-:Y:S01]  /*1fb70*/  FMUL.FTZ R23, R23, R46 ;  /* 0x0000002e17177220 */ /* 0x000fe20000410000 */
[----:B------:R-:W-:Y:S01]  /*1fb80*/  FMUL.FTZ R22, R22, R37 ;  /* 0x0000002516167220 */ /* 0x000fe20000410000 */
[----:B------:R-:W-:Y:S01]  /*1fb90*/  FMUL.FTZ R73, R73, R44 ;  /* 0x0000002c49497220 */ /* 0x000fe20000410000 */
[----:B------:R-:W1:Y:S01]  /*1fba0*/  LDS.64 R20, [UR5+0x338] ;  /* 0x00033805ff147984 */ /* 0x000e620008000a00 */
[----:B------:R-:W-:Y:S01]  /*1fbb0*/  PRMT R52, R6, 0x5410, R7 ;  /* 0x0000541006347816 */ /* 0x000fe20000000007 */
[----:B------:R-:W-:Y:S01]  /*1fbc0*/  FMUL.FTZ R72, R72, R45 ;  /* 0x0000002d48487220 */ /* 0x000fe20000410000 */
[----:B------:R-:W-:Y:S01]  /*1fbd0*/  FMUL.FTZ R77, R77, R46 ;  /* 0x0000002e4d4d7220 */ /* 0x000fe20000410000 */
[----:B------:R-:W-:-:S02]  /*1fbe0*/  F2FP.F16.F32.PACK_AB R6, RZ, R8 ;  /* 0x00000008ff06723e */ /* 0x000fc400000000ff */
[----:B------:R-:W-:Y:S01]  /*1fbf0*/  F2FP.F16.F32.PACK_AB R23, RZ, R23 ;  /* 0x00000017ff17723e */ /* 0x000fe200000000ff */
[----:B------:R-:W-:Y:S01]  /*1fc00*/  HFMA2.MMA R8, R52, 1, 1, R104 ;  /* 0x3c003c0034087835 */ /* 0x000fe20000000068 */
[----:B------:R-:W-:Y:S02]  /*1fc10*/  F2FP.F16.F32.PACK_AB R22, RZ, R22 ;  /* 0x00000016ff16723e */ /* 0x000fe400000000ff */
[----:B------:R-:W-:Y:S02]  /*1fc20*/  F2FP.F16.F32.PACK_AB R73, RZ, R73 ;  /* 0x00000049ff49723e */ /* 0x000fe400000000ff */
[----:B------:R-:W-:Y:S02]  /*1fc30*/  PRMT R6, R6, 0x5410, R23 ;  /* 0x0000541006067816 */ /* 0x000fe40000000017 */
[----:B------:R-:W-:Y:S02]  /*1fc40*/  F2FP.F16.F32.PACK_AB R72, RZ, R72 ;  /* 0x00000048ff48723e */ /* 0x000fe400000000ff */
[----:B------:R-:W-:Y:S01]  /*1fc50*/  F2FP.F16.F32.PACK_AB R77, RZ, R77 ;  /* 0x0000004dff4d723e */ /* 0x000fe200000000ff */
[----:B------:R-:W-:Y:S01]  /*1fc60*/  HADD2 R7, R6, R29 ;  /* 0x0000001d06077230 */ /* 0x000fe20000000000 */
[----:B------:R-:W-:-:S02]  /*1fc70*/  PRMT R22, R22, 0x5410, R73 ;  /* 0x0000541016167816 */ /* 0x000fc40000000049 */
[----:B------:R-:W-:Y:S01]  /*1fc80*/  PRMT R72, R72, 0x5410, R77 ;  /* 0x0000541048487816 */ /* 0x000fe2000000004d */
[----:B0-----:R-:W-:-:S03]  /*1fc90*/  HADD2.F32 R29, -RZ, R18.H0_H0 ;  /* 0x20000012ff1d7230 */ /* 0x001fc60000004100 */
[----:B------:R-:W-:Y:S01]  /*1fca0*/  HFMA2.MMA R6, R22, 1, 1, R48 ;  /* 0x3c003c0016067835 */ /* 0x000fe20000000030 */
[----:B------:R-:W-:Y:S01]  /*1fcb0*/  HADD2.F32 R18, -RZ, R18.H1_H1 ;  /* 0x30000012ff127230 */ /* 0x000fe20000004100 */
[----:B------:R-:W0:Y:S01]  /*1fcc0*/  LDS.64 R22, [UR5+0x3b0] ;  /* 0x0003b005ff167984 */ /* 0x000e220008000a00 */
[----:B------:R-:W-:Y:S01]  /*1fcd0*/  HFMA2.MMA R5, R72, 1, 1, R40 ;  /* 0x3c003c0048057835 */ /* 0x000fe20000000028 */
[--C-:B------:R-:W-:Y:S02]  /*1fce0*/  HADD2.F32 R40, -RZ, R19.reuse.H0_H0 ;  /* 0x20000013ff287230 */ /* 0x100fe40000004100 */
        /* <DEDUP_REMOVED lines=12> */
[----:B------:R-:W2:Y:S01]  /*1fdb0*/  LDS.64 R18, [UR5+0x3b8] ;  /* 0x0003b805ff127984 */ /* 0x000ea20008000a00 */
[----:B------:R-:W-:Y:S01]  /*1fdc0*/  FFMA.FTZ R72, R57, R40, R72 ;  /* 0x0000002839487223 */ /* 0x000fe20000010048 */
[--C-:B-1----:R-:W-:Y:S02]  /*1fdd0*/  HADD2.F32 R71, -RZ, R20.reuse.H0_H0 ;  /* 0x20000014ff477230 */ /* 0x102fe40000004100 */
[-C--:B------:R-:W-:Y:S01]  /*1fde0*/  FFMA.FTZ R24, R38, R47.reuse, R29 ;  /* 0x0000002f26187223 */ /* 0x080fe2000001001d */
[-C--:B------:R-:W-:Y:S01]  /*1fdf0*/  FFMA.FTZ R73, R27, R47.reuse, R48 ;  /* 0x0000002f1b497223 */ /* 0x080fe20000010030 */
[-C--:B------:R-:W-:Y:S01]  /*1fe00*/  FFMA.FTZ R48, R26, R47.reuse, R75 ;  /* 0x0000002f1a307223 */ /* 0x080fe2000001004b */
[----:B------:R-:W-:Y:S01]  /*1fe10*/  FFMA.FTZ R75, R25, R47, R72 ;  /* 0x0000002f194b7223 */ /* 0x000fe20000010048 */
[----:B------:R-:W-:Y:S01]  /*1fe20*/  HADD2.F32 R20, -RZ, R20.H1_H1 ;  /* 0x30000014ff147230 */ /* 0x000fe20000004100 */
[----:B------:R-:W-:Y:S01]  /*1fe30*/  UMOV UR5, UR4 ;  /* 0x0000000400057c82 */ /* 0x000fe20008000000 */
[----:B------:R-:W-:-:S02]  /*1fe40*/  HADD2.F32 R40, -RZ, R21.H0_H0 ;  /* 0x20000015ff287230 */ /* 0x000fc40000004100 */
        /* <DEDUP_REMOVED lines=13> */
[----:B0-----:R-:W-:-:S02]  /*1ff20*/  HADD2.F32 R73, -RZ, R22.H0_H0 ;  /* 0x20000016ff497230 */ /* 0x001fc40000004100 */
[-C--:B------:R-:W-:Y:S01]  /*1ff30*/  FFMA.FTZ R20, R68, R29.reuse, R21 ;  /* 0x0000001d44147223 */ /* 0x080fe20000010015 */
[-C--:B------:R-:W-:Y:S01]  /*1ff40*/  FFMA.FTZ R21, R69, R29.reuse, R24 ;  /* 0x0000001d45157223 */ /* 0x080fe20000010018 */
[-C--:B------:R-:W-:Y:S01]  /*1ff50*/  FFMA.FTZ R24, R70, R29.reuse, R47 ;  /* 0x0000001d46187223 */ /* 0x080fe2000001002f */
[----:B------:R-:W-:Y:S01]  /*1ff60*/  FFMA.FTZ R71, R36, R29, R71 ;  /* 0x0000001d24477223 */ /* 0x000fe20000010047 */
[----:B------:R-:W-:Y:S02]  /*1ff70*/  HADD2.F32 R22, -RZ, R22.H1_H1 ;  /* 0x30000016ff167230 */ /* 0x000fe40000004100 */
[-C--:B------:R-:W-:Y:S01]  /*1ff80*/  FFMA.FTZ R0, R0, R73.reuse, RZ ;  /* 0x0000004900007223 */ /* 0x080fe200000100ff */
[-C--:B------:R-:W-:Y:S01]  /*1ff90*/  FFMA.FTZ R29, R2, R73.reuse, RZ ;  /* 0x00000049021d7223 */ /* 0x080fe200000100ff */
[-C--:B------:R-:W-:Y:S01]  /*1ffa0*/  FFMA.FTZ R2, R3, R73.reuse, RZ ;  /* 0x0000004903027223 */ /* 0x080fe200000100ff */
[--C-:B------:R-:W-:Y:S02]  /*1ffb0*/  HADD2.F32 R40, -RZ, R23.reuse.H0_H0 ;  /* 0x20000017ff287230 */ /* 0x100fe40000004100 */
        /* <DEDUP_REMOVED lines=42> */
[----:B------:R-:W-:Y:S01]  /*20260*/  F2FP.F16.F32.PACK_AB R20, RZ, R20 ;  /* 0x00000014ff14723e */ /* 0x000fe200000000ff */
[----:B------:R-:W-:Y:S01]  /*20270*/  IMAD.WIDE R48, R102, 0x4, R34 ;  /* 0x0000000466307825 */ /* 0x000fe200078e0222 */
[----:B------:R-:W-:-:S02]  /*20280*/  F2FP.F16.F32.PACK_AB R21, RZ, R21 ;  /* 0x00000015ff15723e */ /* 0x000fc400000000ff */
[----:B------:R-:W-:Y:S02]  /*20290*/  F2FP.F16.F32.PACK_AB R68, RZ, R68 ;  /* 0x00000044ff44723e */ /* 0x000fe400000000ff */
[----:B------:R-:W-:Y:S02]  /*202a0*/  F2FP.F16.F32.PACK_AB R69, RZ, R69 ;  /* 0x00000045ff45723e */ /* 0x000fe400000000ff */
[----:B------:R-:W-:Y:S02]  /*202b0*/  F2FP.F16.F32.PACK_AB R24, RZ, R24 ;  /* 0x00000018ff18723e */ /* 0x000fe400000000ff */
[----:B------:R-:W-:Y:S02]  /*202c0*/  F2FP.F16.F32.PACK_AB R71, RZ, R71 ;  /* 0x00000047ff47723e */ /* 0x000fe400000000ff */
[----:B------:R-:W-:Y:S02]  /*202d0*/  F2FP.F16.F32.PACK_AB R70, RZ, R70 ;  /* 0x00000046ff46723e */ /* 0x000fe400000000ff */
[----:B------:R-:W-:-:S02]  /*202e0*/  F2FP.F16.F32.PACK_AB R63, RZ, R63 ;  /* 0x0000003fff3f723e */ /* 0x000fc400000000ff */
        /* <DEDUP_REMOVED lines=9> */
.L_x_1588:
[----:B------:R-:W-:Y:S01]  /*20380*/  ISETP.GE.AND P0, PT, R98, R103, PT ;  /* 0x000000676200720c */ /* 0x000fe20003f06270 */
[----:B------:R-:W-:-:S03]  /*20390*/  ULDC UR5, c[0x0][0x268] ;  /* 0x00009a0000057ab9 */ /* 0x000fc60000000800 */
[----:B------:R-:W-:Y:S01]  /*203a0*/  ISETP.GE.OR P0, PT, R98, UR5, P0 ;  /* 0x0000000562007c0c */ /* 0x000fe20008706670 */
[----:B------:R-:W-:-:S12]  /*203b0*/  ULDC UR5, c[0x0][0x268] ;  /* 0x00009a0000057ab9 */ /* 0x000fd80000000800 */
[----:B------:R-:W-:Y:S05]  /*203c0*/  @P0 BRA `(.L_x_1606) ;  /* 0x0000003400c00947 */ /* 0x000fea0003800000 */
.L_x_1611:
        /* <DEDUP_REMOVED lines=9> */
[----:B------:R-:W4:Y:S01]  /*20460*/  LDG.E.128.CONSTANT R24, desc[UR8][R34.64] ;  /* 0x0000000822187981 */ /* 0x000f22000c1e9d00 */
[----:B-1----:R-:W-:-:S06]  /*20470*/  @!P0 IMAD.WIDE R18, R17, 0x2, R18 ;  /* 0x0000000211128825 */ /* 0x002fcc00078e0212 */
[----:B------:R0:W5:Y:S01]  /*20480*/  @!P0 LDG.E.U16.CONSTANT R19, desc[UR8][R18.64] ;  /* 0x0000000812138981 */ /* 0x000162000c1e9500 */
[----:B------:R-:W-:-:S05]  /*20490*/  IMAD.WIDE R104, R102, 0x4, R34 ;  /* 0x0000000466687825 */ /* 0x000fca00078e0222 */
[----:B------:R-:W5:Y:S01]  /*204a0*/  LDG.E.128.CONSTANT R28, desc[UR8][R104.64] ;  /* 0x00000008681c7981 */ /* 0x000f62000c1e9d00 */
[----:B------:R-:W-:Y:S01]  /*204b0*/  HFMA2.MMA R17, -RZ, RZ, 0, 0.015625 ;  /* 0x00002400ff117435 */ /* 0x000fe200000001ff */
[----:B------:R-:W-:-:S09]  /*204c0*/  MOV R32, 0x3000 ;  /* 0x0000300000207802 */ /* 0x000fd20000000f00 */
[----:B------:R-:W-:Y:S02]  /*204d0*/  PRMT R32, R17, 0x5410, R32 ;  /* 0x0000541011207816 */ /* 0x000fe40000000020 */
[----:B------:R-:W-:Y:S02]  /*204e0*/  ISETP.NE.AND P1, PT, R101, RZ, PT ;  /* 0x000000ff6500720c */ /* 0x000fe40003f25270 */
[----:B------:R-:W-:Y:S02]  /*204f0*/  ISETP.NE.AND P2, PT, R99, RZ, PT ;  /* 0x000000ff6300720c */ /* 0x000fe40003f45270 */
[----:B------:R-:W-:Y:S02]  /*20500*/  ISETP.NE.AND P3, PT, R97, RZ, PT ;  /* 0x000000ff6100720c */ /* 0x000fe40003f65270 */
[C---:B--2---:R-:W-:Y:S02]  /*20510*/  LOP3.LUT R61, R20.reuse, 0x70007, RZ, 0xc0, !PT ;  /* 0x00070007143d7812 */ /* 0x044fe400078ec0ff */
[----:B------:R-:W-:-:S02]  /*20520*/  LOP3.LUT R17, R20, 0x380038, RZ, 0xc0, !PT ;  /* 0x0038003814117812 */ /* 0x000fc400078ec0ff */
[--C-:B------:R-:W-:Y:S02]  /*20530*/  SHF.R.U32.HI R58, RZ, 0x6, R20.reuse ;  /* 0x00000006ff3a7819 */ /* 0x100fe40000011614 */
[----:B------:R-:W-:Y:S02]  /*20540*/  SHF.R.U32.HI R20, RZ, 0xf, R20 ;  /* 0x0000000fff147819 */ /* 0x000fe40000011614 */
[C---:B------:R-:W-:Y:S02]  /*20550*/  LOP3.LUT R65, R21.reuse, 0x70007, RZ, 0xc0, !PT ;  /* 0x0007000715417812 */ /* 0x040fe400078ec0ff */
[----:B0-----:R-:W-:Y:S02]  /*20560*/  LOP3.LUT R18, R21, 0x380038, RZ, 0xc0, !PT ;  /* 0x0038003815127812 */ /* 0x001fe400078ec0ff */
[--C-:B------:R-:W-:Y:S02]  /*20570*/  SHF.R.U32.HI R57, RZ, 0x6, R21.reuse ;  /* 0x00000006ff397819 */ /* 0x100fe40000011615 */
[----:B------:R-:W-:-:S02]  /*20580*/  SHF.R.U32.HI R33, RZ, 0xf, R21 ;  /* 0x0000000fff217819 */ /* 0x000fc40000011615 */
[C---:B------:R-:W-:Y:S02]  /*20590*/  LOP3.LUT R71, R23.reuse, 0x70007, RZ, 0xc0, !PT ;  /* 0x0007000717477812 */ /* 0x040fe400078ec0ff */
[----:B------:R-:W-:Y:S02]  /*205a0*/  LOP3.LUT R47, R23, 0x380038, RZ, 0xc0, !PT ;  /* 0x00380038172f7812 */ /* 0x000fe400078ec0ff */
[----:B---3--:R-:W-:Y:S02]  /*205b0*/  @!P0 PRMT R94, R36, 0x7610, R94 ;  /* 0x00007610245e8816 */ /* 0x008fe4000000005e */
[--C-:B------:R-:W-:Y:S02]  /*205c0*/  SHF.R.U32.HI R69, RZ, 0x6, R23.reuse ;  /* 0x00000006ff457819 */ /* 0x100fe40000011617 */
[----:B------:R-:W-:Y:S02]  /*205d0*/  @!P0 PRMT R94, R94, 0x7610, R36 ;  /* 0x000076105e5e8816 */ /* 0x000fe40000000024 */
[----:B------:R-:W-:-:S02]  /*205e0*/  SHF.R.U32.HI R35, RZ, 0xf, R23 ;  /* 0x0000000fff237819 */ /* 0x000fc40000011617 */
[C---:B------:R-:W-:Y:S02]  /*205f0*/  LOP3.LUT R67, R22.reuse, 0x70007, RZ, 0xc0, !PT ;  /* 0x0007000716437812 */ /* 0x040fe400078ec0ff */
[----:B------:R-:W-:Y:S02]  /*20600*/  LOP3.LUT R21, R22, 0x380038, RZ, 0xc0, !PT ;  /* 0x0038003816157812 */ /* 0x000fe400078ec0ff */
[--C-:B------:R-:W-:Y:S02]  /*20610*/  SHF.R.U32.HI R63, RZ, 0x6, R22.reuse ;  /* 0x00000006ff3f7819 */ /* 0x100fe40000011616 */
[----:B------:R-:W-:Y:S02]  /*20620*/  SHF.R.U32.HI R34, RZ, 0xf, R22 ;  /* 0x0000000fff227819 */ /* 0x000fe40000011616 */
[----:B----4-:R-:W-:Y:S02]  /*20630*/  LOP3.LUT R42, R24, 0x70007, RZ, 0xc0, !PT ;  /* 0x00070007182a7812 */ /* 0x010fe400078ec0ff */
[----:B------:R-:W-:-:S02]  /*20640*/  SHF.R.U32.HI R36, RZ, 0x6, R24 ;  /* 0x00000006ff247819 */ /* 0x000fc40000011618 */
[----:B-----5:R-:W-:Y:S02]  /*20650*/  @!P0 IADD3 R95, R19, R98, RZ ;  /* 0x00000062135f8210 */ /* 0x020fe40007ffe0ff */
[----:B------:R-:W-:Y:S02]  /*20660*/  LOP3.LUT R19, R24, 0x380038, RZ, 0xc0, !PT ;  /* 0x0038003818137812 */ /* 0x000fe400078ec0ff */
[----:B------:R-:W-:Y:S02]  /*20670*/  SHF.R.U32.HI R23, RZ, 0xe, R24 ;  /* 0x0000000eff177819 */ /* 0x000fe40000011618 */
[C---:B------:R-:W-:Y:S02]  /*20680*/  LOP3.LUT R41, R25.reuse, 0x70007, RZ, 0xc0, !PT ;  /* 0x0007000719297812 */ /* 0x040fe400078ec0ff */
[----:B------:R-:W-:Y:S02]  /*20690*/  LOP3.LUT R22, R25, 0x380038, RZ, 0xc0, !PT ;  /* 0x0038003819167812 */ /* 0x000fe400078ec0ff */
[----:B------:R-:W-:-:S02]  /*206a0*/  SHF.R.U32.HI R39, RZ, 0x6, R25 ;  /* 0x00000006ff277819 */ /* 0x000fc40000011619 */
[----:B------:R-:W-:Y:S02]  /*206b0*/  SHF.R.U32.HI R24, RZ, 0xe, R25 ;  /* 0x0000000eff187819 */ /* 0x000fe40000011619 */
[C---:B------:R-:W-:Y:S02]  /*206c0*/  LOP3.LUT R55, R26.reuse, 0x70007, RZ, 0xc0, !PT ;  /* 0x000700071a377812 */ /* 0x040fe400078ec0ff */
[----:B------:R-:W-:Y:S02]  /*206d0*/  LOP3.LUT R45, R26, 0x380038, RZ, 0xc0, !PT ;  /* 0x003800381a2d7812 */ /* 0x000fe400078ec0ff */
[--C-:B------:R-:W-:Y:S02]  /*206e0*/  SHF.R.U32.HI R43, RZ, 0x6, R26.reuse ;  /* 0x00000006ff2b7819 */ /* 0x100fe4000001161a */
[----:B------:R-:W-:Y:S02]  /*206f0*/  SHF.R.U32.HI R25, RZ, 0xe, R26 ;  /* 0x0000000eff197819 */ /* 0x000fe4000001161a */
[----:B------:R-:W-:-:S02]  /*20700*/  SHF.R.U32.HI R26, RZ, 0xe, R27 ;  /* 0x0000000eff1a7819 */ /* 0x000fc4000001161b */
[----:B------:R-:W-:Y:S02]  /*20710*/  LOP3.LUT R20, R20, 0x10001, RZ, 0xc0, !PT ;  /* 0x0001000114147812 */ /* 0x000fe400078ec0ff */
[----:B------:R-:W-:Y:S02]  /*20720*/  LOP3.LUT R35, R35, 0x10001, RZ, 0xc0, !PT ;  /* 0x0001000123237812 */ /* 0x000fe400078ec0ff */
[----:B------:R-:W-:Y:S02]  /*20730*/  LOP3.LUT R33, R33, 0x10001, RZ, 0xc0, !PT ;  /* 0x0001000121217812 */ /* 0x000fe400078ec0ff */
[----:B------:R-:W-:Y:S02]  /*20740*/  LOP3.LUT R52, R20, 0x20002, R23, 0xf8, !PT ;  /* 0x0002000214347812 */ /* 0x000fe400078ef817 */
[----:B------:R-:W-:Y:S02]  /*20750*/  LOP3.LUT R54, R35, 0x20002, R26, 0xf8, !PT ;  /* 0x0002000223367812 */ /* 0x000fe400078ef81a */
[----:B------:R-:W-:-:S02]  /*20760*/  LOP3.LUT R23, R33, 0x20002, R24, 0xf8, !PT ;  /* 0x0002000221177812 */ /* 0x000fc400078ef818 */
[----:B------:R-:W-:Y:S02]  /*20770*/  SHF.R.U32.HI R26, RZ, 0xd, R29 ;  /* 0x0000000dff1a7819 */ /* 0x000fe4000001161d */
[----:B------:R-:W-:Y:S02]  /*20780*/  LOP3.LUT R34, R34, 0x10001, RZ, 0xc0, !PT ;  /* 0x0001000122227812 */ /* 0x000fe400078ec0ff */
[----:B------:R-:W-:Y:S02]  /*20790*/  @!P0 PRMT R93, R37, 0x7610, R93 ;  /* 0x00007610255d8816 */ /* 0x000fe4000000005d */
[----:B------:R-:W-:Y:S02]  /*207a0*/  LOP3.LUT R83, R21, 0x64006400, RZ, 0xfc, !PT ;  /* 0x6400640015537812 */ /* 0x000fe400078efcff */
[----:B------:R-:W-:Y:S02]  /*207b0*/  LOP3.LUT R26, R23, 0x40004, R26, 0xf8, !PT ;  /* 0x00040004171a7812 */ /* 0x000fe400078ef81a */
[----:B------:R-:W-:-:S02]  /*207c0*/  LOP3.LUT R87, R18, 0x64006400, RZ, 0xfc, !PT ;  /* 0x6400640012577812 */ /* 0x000fc400078efcff */
[----:B------:R-:W-:Y:S02]  /*207d0*/  LOP3.LUT R21, R57, 0x380038, RZ, 0xc0, !PT ;  /* 0x0038003839157812 */ /* 0x000fe400078ec0ff */
[C---:B------:R-:W-:Y:S02]  /*207e0*/  LOP3.LUT R56, R27.reuse, 0x70007, RZ, 0xc0, !PT ;  /* 0x000700071b387812 */ /* 0x040fe400078ec0ff */
[----:B------:R-:W-:Y:S02]  /*207f0*/  LOP3.LUT R48, R27, 0x380038, RZ, 0xc0, !PT ;  /* 0x003800381b307812 */ /* 0x000fe400078ec0ff */
[----:B------:R-:W-:Y:S02]  /*20800*/  SHF.R.U32.HI R44, RZ, 0x6, R27 ;  /* 0x00000006ff2c7819 */ /* 0x000fe4000001161b */
[----:B------:R-:W-:Y:S02]  /*20810*/  LOP3.LUT R49, R34, 0x20002, R25, 0xf8, !PT ;  /* 0x0002000222317812 */ /* 0x000fe400078ef819 */
[----:B------:R-:W-:-:S02]  /*20820*/  LOP3.LUT R18, R58, 0x380038, RZ, 0xc0, !PT ;  /* 0x003800383a127812 */ /* 0x000fc400078ec0ff */
[----:B------:R-:W-:Y:S02]  /*20830*/  LOP3.LUT R23, R63, 0x380038, RZ, 0xc0, !PT ;  /* 0x003800383f177812 */ /* 0x000fe400078ec0ff */
[----:B------:R-:W-:Y:S02]  /*20840*/  @!P0 PRMT R93, R93, 0x7610, R37 ;  /* 0x000076105d5d8816 */ /* 0x000fe40000000025 */
[C---:B------:R-:W-:Y:S02]  /*20850*/  LOP3.LUT R33, R28.reuse, 0x70007, RZ, 0xc0, !PT ;  /* 0x000700071c217812 */ /* 0x040fe400078ec0ff */
[----:B------:R-:W-:Y:S02]  /*20860*/  LOP3.LUT R20, R28, 0x380038, RZ, 0xc0, !PT ;  /* 0x003800381c147812 */ /* 0x000fe400078ec0ff */
[--C-:B------:R-:W-:Y:S02]  /*20870*/  SHF.R.U32.HI R27, RZ, 0x6, R28.reuse ;  /* 0x00000006ff1b7819 */ /* 0x100fe4000001161c */
[----:B------:R-:W-:-:S02]  /*20880*/  SHF.R.U32.HI R25, RZ, 0xd, R28 ;  /* 0x0000000dff197819 */ /* 0x000fc4000001161c */
[C---:B------:R-:W-:Y:S02]  /*20890*/  LOP3.LUT R35, R29.reuse, 0x70007, RZ, 0xc0, !PT ;  /* 0x000700071d237812 */ /* 0x040fe400078ec0ff */
        /* <DEDUP_REMOVED lines=18> */
[-C--:B------:R-:W-:Y:S01]  /*209c0*/  HFMA2 R91, R17, R32.reuse.H1_H1, -132, -132 ;  /* 0xd820d820115b7431 */ /* 0x080fe20000060020 */
[----:B------:R-:W-:Y:S01]  /*209d0*/  LOP3.LUT R47, R47, 0x64006400, RZ, 0xfc, !PT ;  /* 0x640064002f2f7812 */ /* 0x000fe200078efcff */
[----:B------:R-:W-:Y:S01]  /*209e0*/  HFMA2 R85, R21, R32.H1_H1, -132, -132 ;  /* 0xd820d82015557431 */ /* 0x000fe20000060020 */
[----:B------:R-:W-:Y:S02]  /*209f0*/  LOP3.LUT R31, R31, 0x64006400, RZ, 0xfc, !PT ;  /* 0x640064001f1f7812 */ /* 0x000fe400078efcff */
[----:B------:R-:W-:Y:S02]  /*20a00*/  LOP3.LUT R19, R19, 0x64006400, RZ, 0xfc, !PT ;  /* 0x6400640013137812 */ /* 0x000fe400078efcff */
[----:B------:R-:W-:Y:S02]  /*20a10*/  LOP3.LUT R45, R45, 0x64006400, RZ, 0xfc, !PT ;  /* 0x640064002d2d7812 */ /* 0x000fe400078efcff */
[----:B------:R-:W-:-:S02]  /*20a20*/  LOP3.LUT R17, R36, 0x380038, RZ, 0xc0, !PT ;  /* 0x0038003824117812 */ /* 0x000fc400078ec0ff */
[----:B------:R-:W-:Y:S02]  /*20a30*/  LOP3.LUT R21, R18, 0x64006400, RZ, 0xfc, !PT ;  /* 0x6400640012157812 */ /* 0x000fe400078efcff */
[----:B------:R-:W-:Y:S02]  /*20a40*/  LOP3.LUT R53, R22, 0x64006400, RZ, 0xfc, !PT ;  /* 0x6400640016357812 */ /* 0x000fe400078efcff */
[----:B------:R-:W-:Y:S01]  /*20a50*/  LOP3.LUT R18, R27, 0x380038, RZ, 0xc0, !PT ;  /* 0x003800381b127812 */ /* 0x000fe200078ec0ff */
[-C--:B------:R-:W-:Y:S01]  /*20a60*/  HFMA2 R79, R47, R32.reuse.H1_H1, -132, -132 ;  /* 0xd820d8202f4f7431 */ /* 0x080fe20000060020 */
[----:B------:R-:W-:Y:S01]  /*20a70*/  LOP3.LUT R22, R37, 0x380038, RZ, 0xc0, !PT ;  /* 0x0038003825167812 */ /* 0x000fe200078ec0ff */
[-C--:B------:R-:W-:Y:S01]  /*20a80*/  HFMA2 R77, R31, R32.reuse.H1_H1, -132, -132 ;  /* 0xd820d8201f4d7431 */ /* 0x080fe20000060020 */
[----:B------:R-:W-:Y:S01]  /*20a90*/  LOP3.LUT R47, R48, 0x64006400, RZ, 0xfc, !PT ;  /* 0x64006400302f7812 */ /* 0x000fe200078efcff */
[-C--:B------:R-:W-:Y:S01]  /*20aa0*/  HFMA2 R74, R19, R32.reuse.H1_H1, -132, -132 ;  /* 0xd820d820134a7431 */ /* 0x080fe20000060020 */
[----:B------:R-:W-:Y:S01]  /*20ab0*/  LOP3.LUT R17, R17, 0x64006400, RZ, 0xfc, !PT ;  /* 0x6400640011117812 */ /* 0x000fe200078efcff */
[----:B------:R-:W-:Y:S01]  /*20ac0*/  HFMA2 R66, R45, R32.H1_H1, -132, -132 ;  /* 0xd820d8202d427431 */ /* 0x000fe20000060020 */
[----:B------:R-:W-:-:S02]  /*20ad0*/  LOP3.LUT R31, R24, 0x64006400, RZ, 0xfc, !PT ;  /* 0x64006400181f7812 */ /* 0x000fc400078efcff */
[----:B------:R-:W-:Y:S02]  /*20ae0*/  LOP3.LUT R19, R18, 0x64006400, RZ, 0xfc, !PT ;  /* 0x6400640012137812 */ /* 0x000fe400078efcff */
[----:B------:R-:W-:Y:S02]  /*20af0*/  LOP3.LUT R51, R20, 0x64006400, RZ, 0xfc, !PT ;  /* 0x6400640014337812 */ /* 0x000fe400078efcff */
[----:B------:R-:W-:Y:S02]  /*20b00*/  LOP3.LUT R24, R30, 0x380038, RZ, 0xc0, !PT ;  /* 0x003800381e187812 */ /* 0x000fe400078ec0ff */
[----:B------:R-:W-:Y:S02]  /*20b10*/  LOP3.LUT R45, R22, 0x64006400, RZ, 0xfc, !PT ;  /* 0x64006400162d7812 */ /* 0x000fe400078efcff */
[----:B------:R-:W-:Y:S01]  /*20b20*/  LOP3.LUT R20, R34, 0x380038, RZ, 0xc0, !PT ;  /* 0x0038003822147812 */ /* 0x000fe200078ec0ff */
[-C--:B------:R-:W-:Y:S01]  /*20b30*/  HFMA2 R62, R47, R32.reuse.H1_H1, -132, -132 ;  /* 0xd820d8202f3e7431 */ /* 0x080fe20000060020 */
[----:B------:R-:W-:Y:S01]  /*20b40*/  LOP3.LUT R47, R24, 0x64006400, RZ, 0xfc, !PT ;  /* 0x64006400182f7812 */ /* 0x000fe200078efcff */
[-C--:B------:R-:W-:Y:S01]  /*20b50*/  HFMA2 R60, R17, R32.reuse.H1_H1, -132, -132 ;  /* 0xd820d820113c7431 */ /* 0x080fe20000060020 */
[----:B------:R-:W-:Y:S01]  /*20b60*/  LOP3.LUT R29, R54, 0x40004, R29, 0xf8, !PT ;  /* 0x00040004361d7812 */ /* 0x000fe200078ef81d */
        /* <DEDUP_REMOVED lines=9> */
[----:B------:R-:W-:Y:S01]  /*20c00*/  LOP3.LUT R24, R63, 0x1c001c0, RZ, 0xc0, !PT ;  /* 0x01c001c03f187812 */ /* 0x000fe200078ec0ff */
[-C--:B------:R-:W-:Y:S01]  /*20c10*/  HFMA2 R20, R47, R32.reuse.H1_H1, -132, -132 ;  /* 0xd820d8202f147431 */ /* 0x080fe20000060020 */
[----:B------:R-:W-:Y:S01]  /*20c20*/  LOP3.LUT R28, R49, 0x40004, R28, 0xf8, !PT ;  /* 0x00040004311c7812 */ /* 0x000fe200078ef81c */
[-C--:B------:R-:W-:Y:S01]  /*20c30*/  HFMA2 R18, R23, R32.reuse.H1_H1, -132, -132 ;  /* 0xd820d82017127431 */ /* 0x080fe20000060020 */
[----:B------:R-:W-:Y:S01]  /*20c40*/  LOP3.LUT R73, R50, 0x64006400, RZ, 0xfc, !PT ;  /* 0x6400640032497812 */ /* 0x000fe200078efcff */
[----:B------:R-:W-:Y:S01]  /*20c50*/  HFMA2 R50, R31, R32.H1_H1, -132, -132 ;  /* 0xd820d8201f327431 */ /* 0x000fe20000060020 */
        /* <DEDUP_REMOVED lines=9> */
[----:B------:R-:W-:Y:S01]  /*20cf0*/  ISETP.NE.AND P0, PT, R100, RZ, PT ;  /* 0x000000ff6400720c */ /* 0x000fe20003f05270 */
[-C--:B------:R-:W-:Y:S01]  /*20d00*/  HFMA2 R48, R73, R32.reuse.H1_H1, -132, -132 ;  /* 0xd820d82049307431 */ /* 0x080fe20000060020 */
[----:B------:R-:W-:Y:S01]  /*20d10*/  LOP3.LUT R25, R52, 0x40004, R25, 0xf8, !PT ;  /* 0x0004000434197812 */ /* 0x000fe200078ef819 */
[-C--:B------:R-:W-:Y:S01]  /*20d20*/  HFMA2 R52, R59, R32.reuse.H1_H1, -132, -132 ;  /* 0xd820d8203b347431 */ /* 0x080fe20000060020 */
[----:B------:R-:W-:Y:S01]  /*20d30*/  LOP3.LUT R73, R46, 0x64006400, RZ, 0xfc, !PT ;  /* 0x640064002e497812 */ /* 0x000fe200078efcff */
[-C--:B------:R-:W-:Y:S01]  /*20d40*/  HFMA2 R64, R47, R32.reuse.H0_H0, -20, -20 ;  /* 0xcd00cd002f407431 */ /* 0x080fe20000040020 */
        /* <DEDUP_REMOVED lines=57> */
[-C--:B------:R-:W-:Y:S02]  /*210e0*/  HFMA2 R46, R45, R32.reuse.H0_H0, -20, -20 ;  /* 0xcd00cd002d2e7431 */ /* 0x080fe40000040020 */
[----:B------:R-:W-:Y:S02]  /*210f0*/  HFMA2 R24, R75, R32.H0_H0, -20, -20 ;  /* 0xcd00cd004b187431 */ /* 0x000fe40000040020 */
[----:B------:R-:W-:Y:S02]  /*21100*/  HADD2 R92, R61, -1028, -1028 ;  /* 0xe404e4043d5c7430 */ /* 0x000fe40000000000 */
[----:B------:R-:W-:Y:S02]  /*21110*/  HADD2 R88, R65, -1028, -1028 ;  /* 0xe404e40441587430 */ /* 0x000fe40000000000 */
[----:B------:R-:W-:-:S02]  /*21120*/  HADD2 R84, R67, -1028, -1028 ;  /* 0xe404e40443547430 */ /* 0x000fc40000000000 */
[----:B------:R-:W-:Y:S02]  /*21130*/  HADD2 R86, R57, -1028, -1028 ;  /* 0xe404e40439567430 */ /* 0x000fe40000000000 */
[----:B------:R-:W-:Y:S02]  /*21140*/  HADD2 R82, R63, -1028, -1028 ;  /* 0xe404e4043f527430 */ /* 0x000fe40000000000 */
[-C--:B------:R-:W-:Y:S02]  /*21150*/  HFMA2 R45, R73, R32.reuse.H0_H0, -20, -20 ;  /* 0xcd00cd00492d7431 */ /* 0x080fe40000040020 */
[----:B------:R-:W-:Y:S02]  /*21160*/  HFMA2 R22, R23, R32.H0_H0, -20, -20 ;  /* 0xcd00cd0017167431 */ /* 0x000fe40000040020 */
        /* <DEDUP_REMOVED lines=8> */
[-C--:B------:R-:W-:Y:S02]  /*211f0*/  HFMA2 R87, R87, R32.reuse.H1_H1, -132, -132 ;  /* 0xd820d82057577431 */ /* 0x080fe40000060020 */
[-C--:B------:R-:W-:Y:S02]  /*21200*/  HFMA2 R83, R83, R32.reuse.H1_H1, -132, -132 ;  /* 0xd820d82053537431 */ /* 0x080fe40000060020 */
[-C--:B------:R-:W-:Y:S02]  /*21210*/  HFMA2 R89, R89, R32.reuse.H1_H1, -132, -132 ;  /* 0xd820d82059597431 */ /* 0x080fe40000060020 */
[-C--:B------:R-:W-:Y:S02]  /*21220*/  HFMA2 R81, R81, R32.reuse.H1_H1, -132, -132 ;  /* 0xd820d82051517431 */ /* 0x080fe40000060020 */
[-C--:B------:R-:W-:Y:S02]  /*21230*/  HFMA2 R53, R53, R32.reuse.H1_H1, -132, -132 ;  /* 0xd820d82035357431 */ /* 0x080fe40000060020 */
[----:B------:R-:W-:-:S02]  /*21240*/  HFMA2 R51, R51, R32.H1_H1, -132, -132 ;  /* 0xd820d82033337431 */ /* 0x000fc40000060020 */
[-C--:B------:R-:W-:Y:S02]  /*21250*/  HFMA2 R49, R49, R32.reuse.H1_H1, -132, -132 ;  /* 0xd820d82031317431 */ /* 0x080fe40000060020 */
[-C--:B------:R-:W-:Y:S02]  /*21260*/  HFMA2 R59, R59, R32.reuse.H0_H0, -20, -20 ;  /* 0xcd00cd003b3b7431 */ /* 0x080fe40000040020 */
[-C--:B------:R-:W-:Y:S02]  /*21270*/  HFMA2 R47, R47, R32.reuse.H0_H0, -20, -20 ;  /* 0xcd00cd002f2f7431 */ /* 0x080fe40000040020 */
[-C--:B------:R-:W-:Y:S02]  /*21280*/  HFMA2 R21, R21, R32.reuse.H0_H0, -20, -20 ;  /* 0xcd00cd0015157431 */ /* 0x080fe40000040020 */
[----:B------:R-:W-:Y:S02]  /*21290*/  HFMA2 R23, R31, R32.H0_H0, -20, -20 ;  /* 0xcd00cd001f177431 */ /* 0x000fe40000040020 */
        /* <DEDUP_REMOVED lines=90> */
.L_x_1607:
        /* <DEDUP_REMOVED lines=77> */
.L_x_1608:
        /* <DEDUP_REMOVED lines=77> */
.L_x_1609:
        /* <DEDUP_REMOVED lines=77> */
.L_x_1610:
        /* <DEDUP_REMOVED lines=11> */
[----:B------:R-:W-:Y:S01]  /*22760*/  MOV R120, R40 ;  /* 0x0000002800787202 */ /* 0x000fe20000000f00 */
[----:B------:R-:W-:Y:S01]  /*22770*/  LDS.128 R24, [UR4+0x2a0] ;  /* 0x0002a004ff187984 */ /* 0x000fe20008000c00 */
        /* <DEDUP_REMOVED lines=47> */
[-C--:B------:R-:W-:Y:S02]  /*22a70*/  HFMA2 R107, R48, R31.reuse, R107 ;  /* 0x0000001f306b7231 */ /* 0x080fe4000000006b */
[----:B------:R-:W-:Y:S01]  /*22a80*/  HFMA2 R29, R50, R31, R29 ;  /* 0x0000001f321d7231 */ /* 0x000fe2000000001d */
[-C--:B------:R-:W-:Y:S02]  /*22a90*/  HFMA2.MMA R28, R58, R30.reuse, R32 ;  /* 0x0000001e3a1c7235 */ /* 0x080fe40000000020 */
[----:B------:R-:W-:Y:S01]  /*22aa0*/  HFMA2.MMA R106, R56, R30, R106 ;  /* 0x0000001e386a7235 */ /* 0x000fe2000000006a */
[----:B------:R-:W0:Y:S05]  /*22ab0*/  LDS.128 R32, [UR4+0x280] ;  /* 0x00028004ff207984 */ /* 0x000e2a0008000c00 */
[----:B------:R-:W-:-:S02]  /*22ac0*/  HFMA2.MMA R28, R51, R31, R28 ;  /* 0x0000001f331c7235 */ /* 0x000fc4000000001c */
[----:B------:R-:W-:Y:S01]  /*22ad0*/  HFMA2.MMA R106, R49, R31, R106 ;  /* 0x0000001f316a7235 */ /* 0x000fe2000000006a */
[-C--:B-1----:R-:W-:Y:S02]  /*22ae0*/  HFMA2 R29, R42, R36.reuse, R29 ;  /* 0x000000242a1d7231 */ /* 0x082fe4000000001d */
[----:B------:R-:W-:-:S03]  /*22af0*/  HFMA2 R107, R44, R36, R107 ;  /* 0x000000242c6b7231 */ /* 0x000fc6000000006b */
[-C--:B------:R-:W-:Y:S02]  /*22b00*/  HFMA2.MMA R28, R41, R36.reuse, R28 ;  /* 0x00000024291c7235 */ /* 0x080fe4000000001c */
[----:B------:R-:W-:Y:S01]  /*22b10*/  HFMA2.MMA R30, R43, R36, R106 ;  /* 0x000000242b1e7235 */ /* 0x000fe2000000006a */
[----:B------:R-:W-:Y:S01]  /*22b20*/  MOV R106, R17 ;  /* 0x00000011006a7202 */ /* 0x000fe20000000f00 */
[----:B------:R-:W-:-:S04]  /*22b30*/  HFMA2 R17, R108, R37, R29 ;  /* 0x000000256c117231 */ /* 0x000fc8000000001d */
[-C--:B------:R-:W-:Y:S01]  /*22b40*/  HFMA2 R18, R109, R38.reuse, R17 ;  /* 0x000000266d127231 */ /* 0x080fe20000000011 */
[-C--:B------:R-:W-:Y:S02]  /*22b50*/  HFMA2.MMA R19, R106, R37.reuse, R28 ;  /* 0x000000256a137235 */ /* 0x080fe4000000001c */
[----:B------:R-:W-:Y:S01]  /*22b60*/  HFMA2.MMA R20, R110, R37, R30 ;  /* 0x000000256e147235 */ /* 0x000fe2000000001e */
[----:B------:R-:W-:Y:S01]  /*22b70*/  HFMA2 R37, R112, R37, R107 ;  /* 0x0000002570257231 */ /* 0x000fe2000000006b */
[----:B------:R-:W-:Y:S01]  /*22b80*/  MOV R107, R21 ;  /* 0x00000015006b7202 */ /* 0x000fe20000000f00 */
[----:B------:R-:W1:Y:S01]  /*22b90*/  LDS.128 R28, [UR4+0x290] ;  /* 0x00029004ff1c7984 */ /* 0x000e620008000c00 */
[-C--:B------:R-:W-:Y:S02]  /*22ba0*/  HFMA2 R18, R116, R39.reuse, R18 ;  /* 0x0000002774127231 */ /* 0x080fe40000000012 */
[----:B------:R-:W-:Y:S02]  /*22bb0*/  HFMA2 R37, R113, R38, R37 ;  /* 0x0000002671257231 */ /* 0x000fe40000000025 */
[-C--:B------:R-:W-:Y:S01]  /*22bc0*/  HFMA2.MMA R19, R107, R38.reuse, R19 ;  /* 0x000000266b137235 */ /* 0x080fe20000000013 */
[----:B------:R-:W-:Y:S01]  /*22bd0*/  HADD2 R18, R18.H0_H0, R18.H1_H1 ;  /* 0x3000001212127230 */ /* 0x000fe20000000800 */
[----:B------:R-:W-:Y:S01]  /*22be0*/  HFMA2.MMA R20, R111, R38, R20 ;  /* 0x000000266f147235 */ /* 0x000fe20000000014 */
[----:B------:R-:W-:-:S04]  /*22bf0*/  HFMA2 R36, R120, R39, R37 ;  /* 0x0000002778247231 */ /* 0x000fc80000000025 */
[----:B------:R-:W-:Y:S01]  /*22c00*/  HADD2 R36, R36.H0_H0, R36.H1_H1 ;  /* 0x3000002424247230 */ /* 0x000fe20000000800 */
        /* <DEDUP_REMOVED lines=20> */
[----:B------:R-:W-:Y:S01]  /*22d50*/  PRMT R19, R19, 0x5410, R36 ;  /* 0x0000541013137816 */ /* 0x000fe20000000024 */
[-C--:B-1----:R-:W-:Y:S01]  /*22d60*/  HFMA2 R33, R72, R28.reuse, R33 ;  /* 0x0000001c48217231 */ /* 0x082fe20000000021 */
[-C--:B------:R-:W-:Y:S01]  /*22d70*/  HFMA2.MMA R38, R89, R35.reuse, R32 ;  /* 0x0000002359267235 */ /* 0x080fe20000000020 */
[----:B------:R-:W-:Y:S01]  /*22d80*/  HFMA2 R32, R77, R35, R39 ;  /* 0x000000234d207231 */ /* 0x000fe20000000027 */
[----:B------:R-:W-:Y:S01]  /*22d90*/  HFMA2.MMA R34, R81, R35, R37 ;  /* 0x0000002351227235 */ /* 0x000fe20000000025 */
[----:B------:R-:W-:Y:S02]  /*22da0*/  HFMA2 R35, R71, R29, R33 ;  /* 0x0000001d47237231 */ /* 0x000fe40000000021 */
[----:B------:R-:W-:Y:S02]  /*22db0*/  HFMA2 R32, R64, R28, R32 ;  /* 0x0000001c40207231 */ /* 0x000fe40000000020 */
[----:B------:R-:W-:Y:S01]  /*22dc0*/  HFMA2 R7, R19, R93, R7 ;  /* 0x0000005d13077231 */ /* 0x000fe20000000007 */
[-C--:B------:R-:W-:Y:S01]  /*22dd0*/  HFMA2.MMA R38, R76, R28.reuse, R38 ;  /* 0x0000001c4c267235 */ /* 0x080fe20000000026 */
[----:B------:R-:W-:Y:S01]  /*22de0*/  HFMA2 R32, R63, R29, R32 ;  /* 0x0000001d3f207231 */ /* 0x000fe20000000020 */
[----:B------:R-:W-:Y:S01]  /*22df0*/  HFMA2.MMA R34, R68, R28, R34 ;  /* 0x0000001c44227235 */ /* 0x000fe20000000022 */
[----:B------:R-:W-:-:S04]  /*22e00*/  HFMA2 R28, R70, R30, R35 ;  /* 0x0000001e461c7231 */ /* 0x000fc80000000023 */
[-C--:B------:R-:W-:Y:S01]  /*22e10*/  HFMA2 R28, R69, R31.reuse, R28 ;  /* 0x0000001f451c7231 */ /* 0x080fe2000000001c */
        /* <DEDUP_REMOVED lines=8> */
[----:B------:R-:W-:-:S02]  /*22ea0*/  HFMA2.MMA R29, R66, R30, R33 ;  /* 0x0000001e421d7235 */ /* 0x000fc40000000021 */
[----:B------:R-:W1:Y:S01]  /*22eb0*/  LDS.128 R32, [UR4+0x300] ;  /* 0x00030004ff207984 */ /* 0x000e620008000c00 */
[----:B------:R-:W-:-:S03]  /*22ec0*/  HFMA2 R38, R45, R25, R38 ;  /* 0x000000192d267231 */ /* 0x000fc60000000026 */
[-C--:B------:R-:W-:Y:S02]  /*22ed0*/  HFMA2.MMA R30, R73, R31.reuse, R37 ;  /* 0x0000001f491e7235 */ /* 0x080fe40000000025 */
        /* <DEDUP_REMOVED lines=8> */
[-C--:B0-----:R-:W-:Y:S02]  /*22f60*/  HFMA2 R30, R44, R20.reuse, R30 ;  /* 0x000000142c1e7231 */ /* 0x081fe4000000001e */
[----:B------:R-:W-:Y:S01]  /*22f70*/  HFMA2 R28, R50, R27, R25 ;  /* 0x0000001b321c7231 */ /* 0x000fe20000000019 */
[-C--:B------:R-:W-:Y:S01]  /*22f80*/  HFMA2.MMA R29, R58, R26.reuse, R29 ;  /* 0x0000001a3a1d7235 */ /* 0x080fe2000000001d */
[----:B------:R-:W-:Y:S01]  /*22f90*/  HFMA2 R30, R112, R21, R30 ;  /* 0x00000015701e7231 */ /* 0x000fe2000000001e */
        /* <DEDUP_REMOVED lines=8> */
[----:B------:R-:W0:Y:S01]  /*23020*/  LDS.128 R24, [UR4+0x310] ;  /* 0x00031004ff187984 */ /* 0x000e220008000c00 */
[----:B------:R-:W-:Y:S02]  /*23030*/  HADD2 R40, R40.H0_H0, R40.H1_H1 ;  /* 0x3000002828287230 */ /* 0x000fe40000000800 */
[----:B------:R-:W-:Y:S01]  /*23040*/  HFMA2 R38, R116, R23, R28 ;  /* 0x0000001774267231 */ /* 0x000fe2000000001c */
[----:B------:R-:W-:-:S02]  /*23050*/  HFMA2.MMA R29, R41, R20, R29 ;  /* 0x00000014291d7235 */ /* 0x000fc4000000001d */
[----:B------:R-:W-:Y:S01]  /*23060*/  HFMA2.MMA R31, R43, R20, R31 ;  /* 0x000000142b1f7235 */ /* 0x000fe2000000001f */
[----:B------:R-:W-:Y:S01]  /*23070*/  HADD2 R38, R38.H0_H0, R38.H1_H1 ;  /* 0x3000002626267230 */ /* 0x000fe20000000800 */
[----:B-1----:R-:W-:-:S04]  /*23080*/  HFMA2.MMA R20, R92, R32, RZ ;  /* 0x000000205c147235 */ /* 0x002fc800000000ff */
[-C--:B------:R-:W-:Y:S02]  /*23090*/  HFMA2.MMA R29, R106, R21.reuse, R29 ;  /* 0x000000156a1d7235 */ /* 0x080fe4000000001d */
[----:B------:R-:W-:Y:S01]  /*230a0*/  HFMA2.MMA R31, R110, R21, R31 ;  /* 0x000000156e1f7235 */ /* 0x000fe2000000001f */
[----:B------:R-:W-:Y:S01]  /*230b0*/  HFMA2 R21, R88, R32, RZ.H0_H0 ;  /* 0x0000002058157231 */ /* 0x000fe200000400ff */
[----:B------:R-:W-:-:S03]  /*230c0*/  HFMA2.MMA R20, R91, R33, R20 ;  /* 0x000000215b147235 */ /* 0x000fc60000000014 */
[----:B------:R-:W-:Y:S01]  /*230d0*/  HFMA2 R21, R87, R33, R21 ;  /* 0x0000002157157231 */ /* 0x000fe20000000015 */
[-C--:B------:R-:W-:Y:S02]  /*230e0*/  HFMA2.MMA R29, R107, R22.reuse, R29 ;  /* 0x000000166b1d7235 */ /* 0x080fe4000000001d */
[----:B------:R-:W-:Y:S02]  /*230f0*/  HFMA2.MMA R31, R111, R22, R31 ;  /* 0x000000166f1f7235 */ /* 0x000fe4000000001f */
        /* <DEDUP_REMOVED lines=119> */
[-C--:B------:R-:W-:Y:S02]  /*23870*/  HFMA2 R27, R47, R21.reuse, R27 ;  /* 0x000000152f1b7231 */ /* 0x080fe4000000001b */
[----:B------:R-:W-:Y:S02]  /*23880*/  HFMA2 R26, R45, R21, R26 ;  /* 0x000000152d1a7231 */ /* 0x000fe4000000001a */
[-C--:B------:R-:W-:Y:S01]  /*23890*/  HFMA2 R25, R55, R22.reuse, R27 ;  /* 0x0000001637197231 */ /* 0x080fe2000000001b */
[-C--:B------:R-:W-:Y:S01]  /*238a0*/  HFMA2.MMA R29, R59, R21.reuse, R30 ;  /* 0x000000153b1d7235 */ /* 0x080fe2000000001e */
[----:B------:R-:W-:Y:S01]  /*238b0*/  HFMA2 R24, R57, R22, R26 ;  /* 0x0000001639187231 */ /* 0x000fe2000000001a */
[----:B------:R-:W-:Y:S01]  /*238c0*/  HFMA2.MMA R28, R46, R21, R84 ;  /* 0x000000152e1c7235 */ /* 0x000fe20000000054 */
[----:B------:R-:W-:-:S05]  /*238d0*/  HFMA2 R21, R50, R23, R25 ;  /* 0x0000001732157231 */ /* 0x000fca0000000019 */
[-C--:B------:R-:W-:Y:S02]  /*238e0*/  HFMA2.MMA R29, R58, R22.reuse, R29 ;  /* 0x000000163a1d7235 */ /* 0x080fe4000000001d */
[----:B------:R-:W-:Y:S01]  /*238f0*/  HFMA2.MMA R28, R56, R22, R28 ;  /* 0x00000016381c7235 */ /* 0x000fe2000000001c */
[----:B------:R-:W-:Y:S02]  /*23900*/  HFMA2 R22, R48, R23, R24 ;  /* 0x0000001730167231 */ /* 0x000fe40000000018 */
[-C--:B0-----:R-:W-:Y:S02]  /*23910*/  HFMA2 R54, R42, R32.reuse, R21 ;  /* 0x000000202a367231 */ /* 0x081fe40000000015 */
[----:B------:R-:W-:Y:S01]  /*23920*/  HFMA2 R56, R44, R32, R22 ;  /* 0x000000202c387231 */ /* 0x000fe20000000016 */
[-C--:B------:R-:W-:Y:S01]  /*23930*/  HFMA2.MMA R29, R51, R23.reuse, R29 ;  /* 0x00000017331d7235 */ /* 0x080fe2000000001d */
[-C--:B------:R-:W-:Y:S01]  /*23940*/  HFMA2 R54, R108, R33.reuse, R54 ;  /* 0x000000216c367231 */ /* 0x080fe20000000036 */
[----:B------:R-:W-:Y:S01]  /*23950*/  HFMA2.MMA R28, R49, R23, R28 ;  /* 0x00000017311c7235 */ /* 0x000fe2000000001c */
[----:B------:R-:W-:-:S02]  /*23960*/  HFMA2 R56, R112, R33, R56 ;  /* 0x0000002170387231 */ /* 0x000fc40000000038 */
[----:B------:R-:W-:-:S04]  /*23970*/  IMAD.WIDE R48, R102, 0x4, R104 ;  /* 0x0000000466307825 */ /* 0x000fc800078e0268 */
[-C--:B------:R-:W-:Y:S02]  /*23980*/  HFMA2 R58, R109, R34.reuse, R54 ;  /* 0x000000226d3a7231 */ /* 0x080fe40000000036 */
[----:B------:R-:W-:Y:S01]  /*23990*/  HFMA2 R60, R113, R34, R56 ;  /* 0x00000022713c7231 */ /* 0x000fe20000000038 */
[-C--:B------:R-:W-:Y:S01]  /*239a0*/  HFMA2.MMA R53, R41, R32.reuse, R29 ;  /* 0x0000002029357235 */ /* 0x080fe2000000001d */
[-C--:B------:R-:W-:Y:S01]  /*239b0*/  HFMA2 R58, R116, R35.reuse, R58 ;  /* 0x00000023743a7231 */ /* 0x080fe2000000003a */
[----:B------:R-:W-:Y:S01]  /*239c0*/  HFMA2.MMA R55, R43, R32, R28 ;  /* 0x000000202b377235 */ /* 0x000fe2000000001c */
[----:B------:R-:W-:Y:S02]  /*239d0*/  HFMA2 R60, R120, R35, R60 ;  /* 0x00000023783c7231 */ /* 0x000fe4000000003c */
[----:B------:R-:W-:Y:S02]  /*239e0*/  HADD2 R58, R58.H0_H0, R58.H1_H1 ;  /* 0x3000003a3a3a7230 */ /* 0x000fe40000000800 */
[----:B------:R-:W-:Y:S01]  /*239f0*/  HADD2 R60, R60.H0_H0, R60.H1_H1 ;  /* 0x3000003c3c3c7230 */ /* 0x000fe20000000800 */
[----:B------:R-:W-:-:S02]  /*23a00*/  HFMA2.MMA R53, R106, R33, R53 ;  /* 0x000000216a357235 */ /* 0x000fc40000000035 */
[----:B------:R-:W-:-:S06]  /*23a10*/  HFMA2.MMA R55, R110, R33, R55 ;  /* 0x000000216e377235 */ /* 0x000fcc0000000037 */
        /* <DEDUP_REMOVED lines=11> */
.L_x_1606:
[----:B------:R-:W-:Y:S01]  /*23ad0*/  ISETP.GE.AND P0, PT, R98, R103, PT ;  /* 0x000000676200720c */ /* 0x000fe20003f06270 */
[----:B------:R-:W-:-:S03]  /*23ae0*/  ULDC UR5, c[0x0][0x26c] ;  /* 0x00009b0000057ab9 */ /* 0x000fc60000000800 */
[----:B------:R-:W-:-:S13]  /*23af0*/  ISETP.GE.OR P0, PT, R98, UR5, P0 ;  /* 0x0000000562007c0c */ /* 0x000fda0008706670 */
[----:B------:R-:W-:Y:S05]  /*23b00*/  @P0 BRA `(.L_x_1612) ;  /* 0x0000001c00900947 */ /* 0x000fea0003800000 */
[----:B------:R-:W-:Y:S01]  /*23b10*/  SHF.R.S32.HI R19, RZ, 0x1f, R102 ;  /* 0x0000001fff137819 */ /* 0x000fe20000011466 */
[----:B------:R-:W-:Y:S01]  /*23b20*/  ULDC UR5, c[0x0][0x26c] ;  /* 0x00009b0000057ab9 */ /* 0x000fe20000000800 */
[C---:B------:R-:W-:Y:S02]  /*23b30*/  SHF.L.U32 R17, R102.reuse, 0x2, RZ ;  /* 0x0000000266117819 */ /* 0x040fe400000006ff */
[----:B------:R-:W-:-:S07]  /*23b40*/  SHF.L.U64.HI R19, R102, 0x2, R19 ;  /* 0x0000000266137819 */ /* 0x000fce0000010213 */
.L_x_1617:
[----:B------:R-:W-:Y:S02]  /*23b50*/  ISETP.NE.AND P0, PT, R98, R95, PT ;  /* 0x0000005f6200720c */ /* 0x000fe40003f05270 */
[----:B------:R-:W-:Y:S02]  /*23b60*/  MOV R20, R48 ;  /* 0x0000003000147202 */ /* 0x000fe40000000f00 */
[----:B------:R-:W-:-:S06]  /*23b70*/  MOV R21, R49 ;  /* 0x0000003100157202 */ /* 0x000fcc0000000f00 */
[----:B------:R-:W2:Y:S03]  /*23b80*/  LDG.E.128.CONSTANT R20, desc[UR8][R20.64] ;  /* 0x0000000814147981 */ /* 0x000ea6000c1e9d00 */
[----:B------:R-:W-:Y:S01]  /*23b90*/  @!P0 IADD3 R96, R96, 0x1, RZ ;  /* 0x0000000160608810 */ /* 0x000fe20007ffe0ff */
[----:B------:R-:W0:Y:S03]  /*23ba0*/  @!P0 LDC.64 R24, c[0x0][0x248] ;  /* 0x00009200ff188b82 */ /* 0x000e260000000a00 */
[----:B------:R-:W-:-:S06]  /*23bb0*/  @!P0 LEA R28, R96, R1, 0x3 ;  /* 0x00000001601c8211 */ /* 0x000fcc00078e18ff */
[----:B------:R-:W3:Y:S01]  /*23bc0*/  @!P0 LDL.64 R28, [R28] ;  /* 0x000000001c1c8983 */ /* 0x000ee20000100a00 */
[----:B------:R-:W-:Y:S01]  /*23bd0*/  @!P0 LEA R27, R98, 0x1, 0x1 ;  /* 0x00000001621b8811 */ /* 0x000fe200078e08ff */
[----:B------:R-:W-:-:S04]  /*23be0*/  HFMA2.MMA R37, -RZ, RZ, 0, 0.25 ;  /* 0x00003400ff257435 */ /* 0x000fc800000001ff */
[----:B0-----:R-:W-:-:S05]  /*23bf0*/  @!P0 IMAD.WIDE R24, R27, 0x2, R24 ;  /* 0x000000021b188825 */ /* 0x001fca00078e0218 */
[----:B------:R0:W5:Y:S01]  /*23c00*/  @!P0 LDG.E.U16.CONSTANT R47, desc[UR8][R24.64] ;  /* 0x00000008182f8981 */ /* 0x000162000c1e9500 */
[----:B------:R-:W-:Y:S02]  /*23c10*/  PRMT R37, R37, 0x5410, R37 ;  /* 0x0000541025257816 */ /* 0x000fe40000000025 */
[----:B------:R-:W-:Y:S01]  /*23c20*/  MOV R41, 0x2c00 ;  /* 0x00002c0000297802 */ /* 0x000fe20000000f00 */
[----:B------:R-:W-:Y:S01]  /*23c30*/  HFMA2.MMA R42, -RZ, RZ, 0, 0.015625 ;  /* 0x00002400ff2a7435 */ /* 0x000fe200000001ff */
[----:B------:R-:W-:Y:S02]  /*23c40*/  ISETP.NE.AND P1, PT, R100, RZ, PT ;  /* 0x000000ff6400720c */ /* 0x000fe40003f25270 */
[----:B------:R-:W-:Y:S02]  /*23c50*/  ISETP.NE.AND P2, PT, R101, RZ, PT ;  /* 0x000000ff6500720c */ /* 0x000fe40003f45270 */
[----:B------:R-:W-:Y:S02]  /*23c60*/  ISETP.NE.AND P3, PT, R99, RZ, PT ;  /* 0x000000ff6300720c */ /* 0x000fe40003f65270 */
[----:B------:R-:W-:-:S02]  /*23c70*/  ISETP.NE.AND P4, PT, R97, RZ, PT ;  /* 0x000000ff6100720c */ /* 0x000fc40003f85270 */
[C---:B--2---:R-:W-:Y:S02]  /*23c80*/  LOP3.LUT R27, R21.reuse, 0x30003, RZ, 0xc0, !PT ;  /* 0x00030003151b7812 */ /* 0x044fe400078ec0ff */
[----:B------:R-:W-:Y:S02]  /*23c90*/  LOP3.LUT R30, R21, 0xc000c0, RZ, 0xc0, !PT ;  /* 0x00c000c0151e7812 */ /* 0x000fe400078ec0ff */
[----:B------:R-:W-:Y:S02]  /*23ca0*/  SHF.R.U32.HI R43, RZ, 0x8, R21 ;  /* 0x00000008ff2b7819 */ /* 0x000fe40000011615 */
[----:B0-----:R-:W-:Y:S02]  /*23cb0*/  LOP3.LUT R24, R20, 0x30003, RZ, 0xc0, !PT ;  /* 0x0003000314187812 */ /* 0x001fe400078ec0ff */
[----:B---3--:R-:W-:Y:S02]  /*23cc0*/  @!P0 PRMT R94, R28, 0x7610, R94 ;  /* 0x000076101c5e8816 */ /* 0x008fe4000000005e */
[----:B------:R-:W-:-:S02]  /*23cd0*/  @!P0 PRMT R93, R29, 0x7610, R93 ;  /* 0x000076101d5d8816 */ /* 0x000fc4000000005d */
[----:B------:R-:W-:Y:S02]  /*23ce0*/  @!P0 PRMT R94, R94, 0x7610, R28 ;  /* 0x000076105e5e8816 */ /* 0x000fe4000000001c */
[----:B------:R-:W-:Y:S02]  /*23cf0*/  @!P0 PRMT R93, R93, 0x7610, R29 ;  /* 0x000076105d5d8816 */ /* 0x000fe4000000001d */
[C---:B------:R-:W-:Y:S02]  /*23d00*/  LOP3.LUT R28, R21.reuse, 0xc000c, RZ, 0xc0, !PT ;  /* 0x000c000c151c7812 */ /* 0x040fe400078ec0ff */
[----:B------:R-:W-:Y:S02]  /*23d10*/  LOP3.LUT R29, R21, 0x300030, RZ, 0xc0, !PT ;  /* 0x00300030151d7812 */ /* 0x000fe400078ec0ff */
[C---:B------:R-:W-:Y:S02]  /*23d20*/  LOP3.LUT R18, R20.reuse, 0xc000c, RZ, 0xc0, !PT ;  /* 0x000c000c14127812 */ /* 0x040fe400078ec0ff */
[----:B------:R-:W-:-:S02]  /*23d30*/  LOP3.LUT R25, R20, 0x300030, RZ, 0xc0, !PT ;  /* 0x0030003014197812 */ /* 0x000fc400078ec0ff */
[----:B------:R-:W-:Y:S02]  /*23d40*/  LOP3.LUT R26, R20, 0xc000c0, RZ, 0xc0, !PT ;  /* 0x00c000c0141a7812 */ /* 0x000fe400078ec0ff */
[C---:B------:R-:W-:Y:S02]  /*23d50*/  LOP3.LUT R21, R22.reuse, 0xc000c, RZ, 0xc0, !PT ;  /* 0x000c000c16157812 */ /* 0x040fe400078ec0ff */
[----:B------:R-:W-:Y:S02]  /*23d60*/  SHF.R.U32.HI R20, RZ, 0x8, R20 ;  /* 0x00000008ff147819 */ /* 0x000fe40000011614 */
[C---:B------:R-:W-:Y:S02]  /*23d70*/  LOP3.LUT R44, R22.reuse, 0x30003, RZ, 0xc0, !PT ;  /* 0x00030003162c7812 */ /* 0x040fe400078ec0ff */
[C---:B------:R-:W-:Y:S02]  /*23d80*/  LOP3.LUT R31, R22.reuse, 0x300030, RZ, 0xc0, !PT ;  /* 0x00300030161f7812 */ /* 0x040fe400078ec0ff */
[----:B------:R-:W-:-:S02]  /*23d90*/  LOP3.LUT R39, R22, 0xc000c0, RZ, 0xc0, !PT ;  /* 0x00c000c016277812 */ /* 0x000fc400078ec0ff */
[----:B------:R-:W-:Y:S02]  /*23da0*/  SHF.R.U32.HI R45, RZ, 0x8, R22 ;  /* 0x00000008ff2d7819 */ /* 0x000fe40000011616 */
[----:B------:R-:W-:Y:S02]  /*23db0*/  LOP3.LUT R22, R23, 0xc000c, RZ, 0xc0, !PT ;  /* 0x000c000c17167812 */ /* 0x000fe400078ec0ff */
[----:B------:R-:W-:Y:S02]  /*23dc0*/  LOP3.LUT R54, R21, 0x64006400, RZ, 0xfc, !PT ;  /* 0x6400640015367812 */ /* 0x000fe400078efcff */
[----:B------:R-:W-:Y:S02]  /*23dd0*/  LOP3.LUT R21, R20, 0xc000c, RZ, 0xc0, !PT ;  /* 0x000c000c14157812 */ /* 0x000fe400078ec0ff */
[----:B------:R-:W-:Y:S02]  /*23de0*/  LOP3.LUT R56, R22, 0x64006400, RZ, 0xfc, !PT ;  /* 0x6400640016387812 */ /* 0x000fe400078efcff */
[----:B------:R-:W-:-:S02]  /*23df0*/  LOP3.LUT R22, R43, 0xc000c, RZ, 0xc0, !PT ;  /* 0x000c000c2b167812 */ /* 0x000fc400078ec0ff */
[----:B------:R-:W-:Y:S02]  /*23e00*/  LOP3.LUT R21, R21, 0x64006400, RZ, 0xfc, !PT ;  /* 0x6400640015157812 */ /* 0x000fe400078efcff */
[----:B------:R-:W-:Y:S02]  /*23e10*/  SHF.R.U32.HI R53, RZ, 0x8, R23 ;  /* 0x00000008ff357819 */ /* 0x000fe40000011617 */
[C---:B------:R-:W-:Y:S01]  /*23e20*/  LOP3.LUT R46, R23.reuse, 0x30003, RZ, 0xc0, !PT ;  /* 0x00030003172e7812 */ /* 0x040fe200078ec0ff */
[----:B------:R-:W-:Y:S01]  /*23e30*/  HFMA2 R35, R21, R37.H1_H1, -258, -258 ;  /* 0xdc08dc0815237431 */ /* 0x000fe20000060025 */
[C---:B------:R-:W-:Y:S02]  /*23e40*/  LOP3.LUT R36, R23.reuse, 0x300030, RZ, 0xc0, !PT ;  /* 0x0030003017247812 */ /* 0x040fe400078ec0ff */
[----:B------:R-:W-:Y:S02]  /*23e50*/  LOP3.LUT R51, R23, 0xc000c0, RZ, 0xc0, !PT ;  /* 0x00c000c017337812 */ /* 0x000fe400078ec0ff */
        /* <DEDUP_REMOVED lines=32> */
[----:B------:R-:W-:Y:S01]  /*24060*/  HFMA2 R57, R18, R41.H0_H0, -66, -66 ;  /* 0xd420d42012397431 */ /* 0x000fe20000040029 */
        /* <DEDUP_REMOVED lines=10> */
[----:B------:R-:W-:Y:S01]  /*24110*/  LOP3.LUT R25, R25, 0x64006400, RZ, 0xfc, !PT ;  /* 0x6400640019197812 */ /* 0x000fe200078efcff */
[----:B------:R-:W-:Y:S01]  /*24120*/  HFMA2 R40, R21, R42.H0_H0, -18, -18 ;  /* 0xcc80cc8015287431 */ /* 0x000fe2000004002a */
        /* <DEDUP_REMOVED lines=10> */
[----:B------:R-:W-:Y:S01]  /*241d0*/  LOP3.LUT R22, R53, 0x64006400, RZ, 0xfc, !PT ;  /* 0x6400640035167812 */ /* 0x000fe200078efcff */
[-C--:B------:R-:W-:Y:S02]  /*241e0*/  HFMA2 R31, R31, R42.reuse.H0_H0, -18, -18 ;  /* 0xcc80cc801f1f7431 */ /* 0x080fe4000004002a */
[-C--:B------:R-:W-:Y:S02]  /*241f0*/  HFMA2 R30, R23, R42.reuse.H0_H0, -18, -18 ;  /* 0xcc80cc80171e7431 */ /* 0x080fe4000004002a */
[-C--:B------:R-:W-:Y:S02]  /*24200*/  HFMA2 R29, R29, R42.reuse.H0_H0, -18, -18 ;  /* 0xcc80cc801d1d7431 */ /* 0x080fe4000004002a */
[-C--:B------:R-:W-:Y:S02]  /*24210*/  HFMA2 R28, R51, R42.reuse.H0_H0, -18, -18 ;  /* 0xcc80cc80331c7431 */ /* 0x080fe4000004002a */
[----:B------:R-:W-:-:S02]  /*24220*/  HFMA2 R39, R39, R42.H0_H0, -18, -18 ;  /* 0xcc80cc8027277431 */ /* 0x000fc4000004002a */
[-C--:B------:R-:W-:Y:S02]  /*24230*/  HFMA2 R38, R25, R42.reuse.H0_H0, -18, -18 ;  /* 0xcc80cc8019267431 */ /* 0x080fe4000004002a */
[----:B------:R-:W-:Y:S02]  /*24240*/  HFMA2 R42, R55, R42.H0_H0, -18, -18 ;  /* 0xcc80cc80372a7431 */ /* 0x000fe4000004002a */
[-C--:B------:R-:W-:Y:S02]  /*24250*/  HFMA2 R63, R58, R41.reuse.H0_H0, -66, -66 ;  /* 0xd420d4203a3f7431 */ /* 0x080fe40000040029 */
[----:B------:R-:W-:Y:S02]  /*24260*/  HFMA2 R36, R36, R41.H0_H0, -66, -66 ;  /* 0xd420d42024247431 */ /* 0x000fe40000040029 */
[----:B------:R-:W-:Y:S02]  /*24270*/  HADD2 R53, R44, -1026, -1026 ;  /* 0xe402e4022c357430 */ /* 0x000fe40000000000 */
[----:B------:R-:W-:-:S02]  /*24280*/  HADD2 R55, R46, -1026, -1026 ;  /* 0xe402e4022e377430 */ /* 0x000fc40000000000 */
[----:B------:R-:W-:Y:S02]  /*24290*/  HFMA2 R41, R60, R41.H0_H0, -66, -66 ;  /* 0xd420d4203c297431 */ /* 0x000fe40000040029 */
[----:B------:R-:W-:Y:S02]  /*242a0*/  HADD2 R58, R24, -1026, -1026 ;  /* 0xe402e402183a7430 */ /* 0x000fe40000000000 */
[----:B------:R-:W-:Y:S02]  /*242b0*/  HADD2 R51, R27, -1026, -1026 ;  /* 0xe402e4021b337430 */ /* 0x000fe40000000000 */
[----:B------:R-:W-:Y:S02]  /*242c0*/  HADD2 R45, R20, -1026, -1026 ;  /* 0xe402e402142d7430 */ /* 0x000fe40000000000 */
[----:B------:R-:W-:Y:S02]  /*242d0*/  HADD2 R43, R43, -1026, -1026 ;  /* 0xe402e4022b2b7430 */ /* 0x000fe40000000000 */
[----:B------:R-:W-:-:S02]  /*242e0*/  HADD2 R44, R21, -1026, -1026 ;  /* 0xe402e402152c7430 */ /* 0x000fc40000000000 */
        /* <DEDUP_REMOVED lines=17> */
[-C--:B-1----:R-:W-:Y:S01]  /*24400*/  HFMA2 R62, R43, R24.reuse, R62 ;  /* 0x000000182b3e7231 */ /* 0x082fe2000000003e */
        /* <DEDUP_REMOVED lines=26> */
.L_x_1613:
        /* <DEDUP_REMOVED lines=43> */
.L_x_1614:
        /* <DEDUP_REMOVED lines=43> */
.L_x_1615:
[----:B-----5:R-:W-:Y:S01]  /*24b10*/  @!P0 IADD3 R95, R47, R98, RZ ;  /* 0x000000622f5f8210 */ /* 0x020fe20007ffe0ff */
[----:B------:R-:W-:Y:S06]  /*24b20*/  @!P4 BRA `(.L_x_1616) ;  /* 0x0000000000a8c947 */ /* 0x000fec0003800000 */
        /* <DEDUP_REMOVED lines=42> */
.L_x_1616:
[----:B------:R-:W0:Y:S01]  /*24dd0*/  LDS.128 R24, [UR4+0x200] ;  /* 0x00020004ff187984 */ /* 0x000e220008000c00 */
[----:B------:R-:W-:Y:S02]  /*24de0*/  MOV R47, R58 ;  /* 0x0000003a002f7202 */ /* 0x000fe40000000f00 */
[----:B------:R-:W-:Y:S01]  /*24df0*/  MOV R66, R35 ;  /* 0x0000002300427202 */ /* 0x000fe20000000f00 */
[----:B------:R-:W1:Y:S01]  /*24e00*/  LDS.128 R20, [UR4+0x210] ;  /* 0x00021004ff147984 */ /* 0x000e620008000c00 */
[----:B------:R-:W-:Y:S02]  /*24e10*/  MOV R70, R33 ;  /* 0x0000002100467202 */ /* 0x000fe40000000f00 */
[----:B------:R-:W-:Y:S02]  /*24e20*/  MOV R68, R34 ;  /* 0x0000002200447202 */ /* 0x000fe40000000f00 */
[----:B------:R-:W-:Y:S02]  /*24e30*/  MOV R72, R32 ;  /* 0x0000002000487202 */ /* 0x000fe40000000f00 */
[----:B------:R-:W-:Y:S01]  /*24e40*/  LDS.128 R32, [UR4+0x290] ;  /* 0x00029004ff207984 */ /* 0x000fe20008000c00 */
[----:B------:R-:W-:-:S02]  /*24e50*/  IADD3 R48, P0, R48, R17, RZ ;  /* 0x0000001130307210 */ /* 0x000fc40007f1e0ff */
[----:B------:R-:W-:Y:S02]  /*24e60*/  IADD3 R98, R98, 0x10, RZ ;  /* 0x0000001062627810 */ /* 0x000fe40007ffe0ff */
[----:B------:R-:W-:Y:S02]  /*24e70*/  IADD3.X R49, R49, R19, RZ, P0, !PT ;  /* 0x0000001331317210 */ /* 0x000fe400007fe4ff */
[C---:B------:R-:W-:Y:S02]  /*24e80*/  ISETP.GE.AND P0, PT, R98.reuse, UR5, PT ;  /* 0x0000000562007c0c */ /* 0x040fe4000bf06270 */
[----:B------:R-:W-:Y:S01]  /*24e90*/  ISETP.LT.AND P1, PT, R98, R103, PT ;  /* 0x000000676200720c */ /* 0x000fe20003f21270 */
[-C--:B0-----:R-:W-:Y:S01]  /*24ea0*/  HFMA2.MMA R58, R47, R24.reuse, RZ ;  /* 0x000000182f3a7235 */ /* 0x081fe200000000ff */
[-C--:B------:R-:W-:Y:S01]  /*24eb0*/  HFMA2 R60, R51, R24.reuse, RZ.H0_H0 ;  /* 0x00000018333c7231 */ /* 0x080fe200000400ff */
[----:B------:R-:W-:Y:S01]  /*24ec0*/  HFMA2.MMA R62, R53, R24, RZ ;  /* 0x00000018353e7235 */ /* 0x000fe200000000ff */
[----:B------:R-:W-:-:S02]  /*24ed0*/  HFMA2 R24, R55, R24, RZ.H0_H0 ;  /* 0x0000001837187231 */ /* 0x000fc400000400ff */
[-C--:B------:R-:W-:Y:S02]  /*24ee0*/  HFMA2 R60, R52, R25.reuse, R60 ;  /* 0x00000019343c7231 */ /* 0x080fe4000000003c */
[----:B------:R-:W-:Y:S01]  /*24ef0*/  HFMA2 R64, R56, R25, R24 ;  /* 0x0000001938407231 */ /* 0x000fe20000000018 */
[-C--:B------:R-:W-:Y:S02]  /*24f00*/  HFMA2.MMA R58, R50, R25.reuse, R58 ;  /* 0x00000019323a7235 */ /* 0x080fe4000000003a */
[----:B------:R-:W-:Y:S01]  /*24f10*/  HFMA2.MMA R62, R54, R25, R62 ;  /* 0x00000019363e7235 */ /* 0x000fe2000000003e */
[----:B------:R-:W-:Y:S01]  /*24f20*/  HFMA2 R25, R59, R26, R60 ;  /* 0x0000001a3b197231 */ /* 0x000fe2000000003c */
[----:B------:R-:W-:-:S04]  /*24f30*/  MOV R60, R30 ;  /* 0x0000001e003c7202 */ /* 0x000fc80000000f00 */
[-C--:B------:R-:W-:Y:S01]  /*24f40*/  HFMA2.MMA R24, R57, R26.reuse, R58 ;  /* 0x0000001a39187235 */ /* 0x080fe2000000003a */
[----:B------:R-:W-:Y:S01]  /*24f50*/  MOV R58, R31 ;  /* 0x0000001f003a7202 */ /* 0x000fe20000000f00 */
[----:B------:R-:W-:Y:S01]  /*24f60*/  HFMA2.MMA R65, R61, R26, R62 ;  /* 0x0000001a3d417235 */ /* 0x000fe2000000003e */
[----:B------:R-:W-:Y:S01]  /*24f70*/  HFMA2 R26, R63, R26, R64 ;  /* 0x0000001a3f1a7231 */ /* 0x000fe20000000040 */
[----:B------:R-:W-:Y:S01]  /*24f80*/  MOV R62, R29 ;  /* 0x0000001d003e7202 */ /* 0x000fe20000000f00 */
[-C--:B------:R-:W-:Y:S01]  /*24f90*/  HFMA2 R25, R60, R27.reuse, R25 ;  /* 0x0000001b3c197231 */ /* 0x080fe20000000019 */
[----:B------:R-:W-:Y:S02]  /*24fa0*/  MOV R64, R28 ;  /* 0x0000001c00407202 */ /* 0x000fe40000000f00 */
[-C--:B------:R-:W-:Y:S01]  /*24fb0*/  HFMA2.MMA R24, R58, R27.reuse, R24 ;  /* 0x0000001b3a187235 */ /* 0x080fe20000000018 */
[----:B------:R-:W0:Y:S01]  /*24fc0*/  LDS.128 R28, [UR4+0x280] ;  /* 0x00028004ff1c7984 */ /* 0x000e220008000c00 */
[----:B------:R-:W-:Y:S01]  /*24fd0*/  HFMA2.MMA R65, R62, R27, R65 ;  /* 0x0000001b3e417235 */ /* 0x000fe20000000041 */
[----:B------:R-:W-:-:S02]  /*24fe0*/  HFMA2 R26, R64, R27, R26 ;  /* 0x0000001b401a7231 */ /* 0x000fc4000000001a */
[-C--:B-1----:R-:W-:Y:S02]  /*24ff0*/  HFMA2 R25, R43, R20.reuse, R25 ;  /* 0x000000142b197231 */ /* 0x082fe40000000019 */
[----:B------:R-:W-:Y:S01]  /*25000*/  HFMA2 R26, R46, R20, R26 ;  /* 0x000000142e1a7231 */ /* 0x000fe2000000001a */
[-C--:B------:R-:W-:Y:S01]  /*25010*/  HFMA2.MMA R24, R45, R20.reuse, R24 ;  /* 0x000000142d187235 */ /* 0x080fe20000000018 */
[-C--:B------:R-:W-:Y:S01]  /*25020*/  HFMA2 R25, R68, R21.reuse, R25 ;  /* 0x0000001544197231 */ /* 0x080fe20000000019 */
[----:B------:R-:W-:Y:S01]  /*25030*/  HFMA2.MMA R65, R44, R20, R65 ;  /* 0x000000142c417235 */ /* 0x000fe20000000041 */
[----:B------:R-:W-:Y:S02]  /*25040*/  HFMA2 R26, R72, R21, R26 ;  /* 0x00000015481a7231 */ /* 0x000fe4000000001a */
[----:B------:R-:W-:-:S03]  /*25050*/  HFMA2 R25, R36, R22, R25 ;  /* 0x0000001624197231 */ /* 0x000fc60000000019 */
[-C--:B------:R-:W-:Y:S01]  /*25060*/  HFMA2.MMA R24, R66, R21.reuse, R24 ;  /* 0x0000001542187235 */ /* 0x080fe20000000018 */
[-C--:B------:R-:W-:Y:S01]  /*25070*/  HFMA2 R25, R39, R23.reuse, R25 ;  /* 0x0000001727197231 */ /* 0x080fe20000000019 */
[----:B------:R-:W-:Y:S01]  /*25080*/  HFMA2.MMA R65, R70, R21, R65 ;  /* 0x0000001546417235 */ /* 0x000fe20000000041 */
[----:B------:R-:W-:Y:S02]  /*25090*/  HFMA2 R21, R41, R22, R26 ;  /* 0x0000001629157231 */ /* 0x000fe4000000001a */
[----:B------:R-:W-:Y:S02]  /*250a0*/  HADD2 R67, R25.H0_H0, R25.H1_H1 ;  /* 0x3000001919437230 */ /* 0x000fe40000000800 */
[----:B------:R-:W-:Y:S01]  /*250b0*/  HFMA2 R21, R42, R23, R21 ;  /* 0x000000172a157231 */ /* 0x000fe20000000015 */
[-C--:B------:R-:W-:Y:S02]  /*250c0*/  HFMA2.MMA R20, R37, R22.reuse, R24 ;  /* 0x0000001625147235 */ /* 0x080fe40000000018 */
[----:B------:R-:W-:Y:S01]  /*250d0*/  HFMA2.MMA R65, R18, R22, R65 ;  /* 0x0000001612417235 */ /* 0x000fe20000000041 */
[----:B------:R-:W-:Y:S01]  /*250e0*/  HADD2 R71, R21.H0_H0, R21.H1_H1 ;  /* 0x3000001515477230 */ /* 0x000fe20000000800 */
[----:B------:R-:W1:Y:S04]  /*250f0*/  LDS.128 R24, [UR4+0x300] ;  /* 0x00030004ff187984 */ /* 0x000e680008000c00 */
[----:B------:R-:W-:-:S02]  /*25100*/  HFMA2.MMA R20, R40, R23, R20 ;  /* 0x0000001728147235 */ /* 0x000fc40000000014 */
[----:B------:R-:W-:Y:S02]  /*25110*/  HFMA2.MMA R69, R38, R23, R65 ;  /* 0x0000001726457235 */ /* 0x000fe40000000041 */
[----:B0-----:R-:W-:-:S06]  /*25120*/  HFMA2.MMA R22, R53, R28, RZ ;  /* 0x0000001c35167235 */ /* 0x001fcc00000000ff */
[----:B------:R-:W-:Y:S01]  /*25130*/  HADD2 R65, R20.H0_H0, R20.H1_H1 ;  /* 0x3000001414417230 */ /* 0x000fe20000000800 */
[----:B------:R-:W-:Y:S01]  /*25140*/  HFMA2.MMA R20, R47, R28, RZ ;  /* 0x0000001c2f147235 */ /* 0x000fe200000000ff */
[-C--:B------:R-:W-:Y:S02]  /*25150*/  HFMA2 R21, R51, R28.reuse, RZ.H0_H0 ;  /* 0x0000001c33157231 */ /* 0x080fe400000400ff */
[----:B------:R-:W-:Y:S01]  /*25160*/  HFMA2 R28, R55, R28, RZ.H0_H0 ;  /* 0x0000001c371c7231 */ /* 0x000fe200000400ff */
[----:B------:R-:W-:Y:S01]  /*25170*/  PRMT R65, R65, 0x5410, R67 ;  /* 0x0000541041417816 */ /* 0x000fe20000000043 */
[-C--:B------:R-:W-:Y:S01]  /*25180*/  HFMA2 R21, R52, R29.reuse, R21 ;  /* 0x0000001d34157231 */ /* 0x080fe20000000015 */
[-C--:B------:R-:W-:Y:S01]  /*25190*/  HFMA2.MMA R22, R54, R29.reuse, R22 ;  /* 0x0000001d36167235 */ /* 0x080fe20000000016 */
[----:B------:R-:W-:Y:S01]  /*251a0*/  HFMA2 R23, R56, R29, R28 ;  /* 0x0000001d38177231 */ /* 0x000fe2000000001c */
[----:B------:R-:W-:Y:S01]  /*251b0*/  HFMA2.MMA R20, R50, R29, R20 ;  /* 0x0000001d32147235 */ /* 0x000fe20000000014 */
[----:B------:R-:W-:Y:S01]  /*251c0*/  HFMA2 R28, R59, R30, R21 ;  /* 0x0000001e3b1c7231 */ /* 0x000fe20000000015 */
[----:B------:R-:W-:Y:S01]  /*251d0*/  HFMA2.MMA R8, R65, R94, R8 ;  /* 0x0000005e41087235 */ /* 0x000fe20000000008 */
[----:B------:R-:W-:-:S02]  /*251e0*/  HADD2 R69, R69.H0_H0, R69.H1_H1 ;  /* 0x3000004545457230 */ /* 0x000fc40000000800 */
[-C--:B------:R-:W-:Y:S01]  /*251f0*/  HFMA2 R28, R60, R31.reuse, R28 ;  /* 0x0000001f3c1c7231 */ /* 0x080fe2000000001c */
[-C--:B------:R-:W-:Y:S02]  /*25200*/  HFMA2.MMA R73, R61, R30.reuse, R22 ;  /* 0x0000001e3d497235 */ /* 0x080fe40000000016 */
[----:B------:R-:W-:Y:S01]  /*25210*/  HFMA2.MMA R29, R57, R30, R20 ;  /* 0x0000001e391d7235 */ /* 0x000fe20000000014 */
[----:B------:R-:W-:Y:S01]  /*25220*/  HFMA2 R30, R63, R30, R23 ;  /* 0x0000001e3f1e7231 */ /* 0x000fe20000000017 */
[----:B------:R-:W-:Y:S01]  /*25230*/  PRMT R69, R69, 0x5410, R71 ;  /* 0x0000541045457816 */ /* 0x000fe20000000047 */
[-C--:B------:R-:W-:Y:S01]  /*25240*/  HFMA2 R28, R43, R32.reuse, R28 ;  /* 0x000000202b1c7231 */ /* 0x080fe2000000001c */
[----:B------:R-:W0:Y:S01]  /*25250*/  LDS.128 R20, [UR4+0x310] ;  /* 0x00031004ff147984 */ /* 0x000e220008000c00 */
        /* <DEDUP_REMOVED lines=11> */
[----:B-1----:R-:W-:Y:S01]  /*25310*/  HFMA2.MMA R32, R47, R24, RZ ;  /* 0x000000182f207235 */ /* 0x002fe200000000ff */
[----:B------:R-:W-:Y:S02]  /*25320*/  HADD2 R74, R28.H0_H0, R28.H1_H1 ;  /* 0x3000001c1c4a7230 */ /* 0x000fe40000000800 */
[----:B------:R-:W-:Y:S01]  /*25330*/  HFMA2 R76, R42, R35, R30 ;  /* 0x000000232a4c7231 */ /* 0x000fe2000000001e */
[-C--:B------:R-:W-:Y:S01]  /*25340*/  HFMA2.MMA R73, R70, R33.reuse, R73 ;  /* 0x0000002146497235 */ /* 0x080fe20000000049 */
[----:B------:R-:W-:Y:S01]  /*25350*/  HFMA2 R7, R69, R93, R7 ;  /* 0x0000005d45077231 */ /* 0x000fe20000000007 */
[----:B------:R-:W-:Y:S01]  /*25360*/  HFMA2.MMA R29, R66, R33, R29 ;  /* 0x00000021421d7235 */ /* 0x000fe2000000001d */
[----:B------:R-:W-:Y:S01]  /*25370*/  HFMA2 R33, R51, R24, RZ.H0_H0 ;  /* 0x0000001833217231 */ /* 0x000fe200000400ff */
[----:B------:R-:W-:Y:S01]  /*25380*/  HFMA2.MMA R32, R50, R25, R32 ;  /* 0x0000001932207235 */ /* 0x000fe20000000020 */
[----:B------:R-:W-:-:S02]  /*25390*/  HADD2 R76, R76.H0_H0, R76.H1_H1 ;  /* 0x3000004c4c4c7230 */ /* 0x000fc40000000800 */
        /* <DEDUP_REMOVED lines=9> */
[----:B------:R-:W-:Y:S01]  /*25430*/  HFMA2 R25, R59, R26, R33 ;  /* 0x0000001a3b197231 */ /* 0x000fe20000000021 */
[----:B------:R-:W-:-:S03]  /*25440*/  HFMA2.MMA R24, R57, R26, R32 ;  /* 0x0000001a39187235 */ /* 0x000fc60000000020 */
[-C--:B------:R-:W-:Y:S02]  /*25450*/  HFMA2 R25, R60, R27.reuse, R25 ;  /* 0x0000001b3c197231 */ /* 0x080fe40000000019 */
[----:B------:R-:W-:Y:S01]  /*25460*/  HADD2 R75, R75.H0_H0, R75.H1_H1 ;  /* 0x3000004b4b4b7230 */ /* 0x000fe20000000800 */
[----:B------:R-:W-:Y:S01]  /*25470*/  HFMA2.MMA R77, R61, R26, R34 ;  /* 0x0000001a3d4d7235 */ /* 0x000fe20000000022 */
[----:B------:R-:W-:Y:S01]  /*25480*/  HADD2 R73, R29.H0_H0, R29.H1_H1 ;  /* 0x3000001d1d497230 */ /* 0x000fe20000000800 */
[-C--:B------:R-:W-:Y:S01]  /*25490*/  HFMA2.MMA R24, R58, R27.reuse, R24 ;  /* 0x0000001b3a187235 */ /* 0x080fe20000000018 */
[----:B------:R-:W1:Y:S01]  /*254a0*/  LDS.128 R28, [UR4+0x380] ;  /* 0x00038004ff1c7984 */ /* 0x000e620008000c00 */
[----:B------:R-:W-:Y:S01]  /*254b0*/  HFMA2 R26, R63, R26, R35 ;  /* 0x0000001a3f1a7231 */ /* 0x000fe20000000023 */
[----:B------:R-:W-:Y:S01]  /*254c0*/  PRMT R75, R75, 0x5410, R76 ;  /* 0x000054104b4b7816 */ /* 0x000fe2000000004c */
[-C--:B0-----:R-:W-:Y:S01]  /*254d0*/  HFMA2 R25, R43, R20.reuse, R25 ;  /* 0x000000142b197231 */ /* 0x081fe20000000019 */
[----:B------:R-:W0:Y:S01]  /*254e0*/  LDS.128 R32, [UR4+0x390] ;  /* 0x00039004ff207984 */ /* 0x000e220008000c00 */
[----:B------:R-:W-:Y:S01]  /*254f0*/  HFMA2.MMA R77, R62, R27, R77 ;  /* 0x0000001b3e4d7235 */ /* 0x000fe2000000004d */
[----:B------:R-:W-:Y:S01]  /*25500*/  HFMA2 R26, R64, R27, R26 ;  /* 0x0000001b401a7231 */ /* 0x000fe2000000001a */
[-C--:B------:R-:W-:Y:S01]  /*25510*/  HFMA2.MMA R24, R45, R20.reuse, R24 ;  /* 0x000000142d187235 */ /* 0x080fe20000000018 */
[-C--:B------:R-:W-:Y:S01]  /*25520*/  HFMA2 R25, R68, R21.reuse, R25 ;  /* 0x0000001544197231 */ /* 0x080fe20000000019 */
[----:B------:R-:W-:Y:S01]  /*25530*/  PRMT R73, R73, 0x5410, R74 ;  /* 0x0000541049497816 */ /* 0x000fe2000000004a */
[----:B------:R-:W-:Y:S01]  /*25540*/  HFMA2 R26, R46, R20, R26 ;  /* 0x000000142e1a7231 */ /* 0x000fe2000000001a */
[----:B------:R-:W-:Y:S01]  /*25550*/  UIADD3 UR4, UR4, 0x20, URZ ;  /* 0x0000002004047890 */ /* 0x000fe2000fffe03f */
[-C--:B------:R-:W-:Y:S01]  /*25560*/  HFMA2 R25, R36, R22.reuse, R25 ;  /* 0x0000001624197231 */ /* 0x080fe20000000019 */
        /* <DEDUP_REMOVED lines=8> */
[----:B------:R-:W-:-:S03]  /*255f0*/  HFMA2.MMA R20, R37, R22, R24 ;  /* 0x0000001625147235 */ /* 0x000fc60000000018 */
[----:B------:R-:W-:-:S03]  /*25600*/  HADD2 R21, R21.H0_H0, R21.H1_H1 ;  /* 0x3000001515157230 */ /* 0x000fc60000000800 */
[----:B------:R-:W-:Y:S02]  /*25610*/  HFMA2.MMA R77, R18, R22, R77 ;  /* 0x00000016124d7235 */ /* 0x000fe4000000004d */
[----:B------:R-:W-:-:S06]  /*25620*/  HFMA2.MMA R20, R40, R23, R20 ;  /* 0x0000001728147235 */ /* 0x000fcc0000000014 */
[----:B------:R-:W-:Y:S01]  /*25630*/  HFMA2.MMA R22, R38, R23, R77 ;  /* 0x0000001726167235 */ /* 0x000fe2000000004d */
[----:B------:R-:W-:Y:S01]  /*25640*/  HFMA2 R23, R42, R23, R26 ;  /* 0x000000172a177231 */ /* 0x000fe2000000001a */
        /* <DEDUP_REMOVED lines=27> */
[----:B------:R-:W-:Y:S02]  /*25800*/  HADD2 R26, R26.H0_H0, R26.H1_H1 ;  /* 0x3000001a1a1a7230 */ /* 0x000fe40000000800 */
[----:B------:R-:W-:Y:S01]  /*25810*/  HADD2 R22, R22.H0_H0, R22.H1_H1 ;  /* 0x3000001616167230 */ /* 0x000fe20000000800 */
[----:B------:R-:W-:Y:S01]  /*25820*/  PRMT R20, R20, 0x5410, R21 ;  /* 0x0000541014147816 */ /* 0x000fe20000000015 */
[----:B------:R-:W-:Y:S01]  /*25830*/  HADD2 R23, R23.H0_H0, R23.H1_H1 ;  /* 0x3000001717177230 */ /* 0x000fe20000000800 */
[-C--:B------:R-:W-:Y:S01]  /*25840*/  HFMA2.MMA R29, R66, R33.reuse, R29 ;  /* 0x00000021421d7235 */ /* 0x080fe2000000001d */
[----:B------:R-:W-:Y:S01]  /*25850*/  HADD2 R28, R28.H0_H0, R28.H1_H1 ;  /* 0x3000001c1c1c7230 */ /* 0x000fe20000000800 */
[----:B------:R-:W-:-:S02]  /*25860*/  HFMA2.MMA R27, R70, R33, R27 ;  /* 0x00000021461b7235 */ /* 0x000fc4000000001b */
[----:B------:R-:W-:Y:S01]  /*25870*/  PRMT R22, R22, 0x5410, R23 ;  /* 0x0000541016167816 */ /* 0x000fe20000000017 */
[----:B------:R-:W-:-:S03]  /*25880*/  HFMA2.MMA R4, R20, R94, R4 ;  /* 0x0000005e14047235 */ /* 0x000fc60000000004 */
[-C--:B------:R-:W-:Y:S01]  /*25890*/  HFMA2.MMA R29, R37, R34.reuse, R29 ;  /* 0x00000022251d7235 */ /* 0x080fe2000000001d */
[----:B------:R-:W-:Y:S01]  /*258a0*/  HFMA2 R3, R22, R93, R3 ;  /* 0x0000005d16037231 */ /* 0x000fe20000000003 */
        /* <DEDUP_REMOVED lines=10> */
.L_x_1612:
[----:B------:R-:W0:Y:S01]  /*25950*/  S2R R18, SR_CTAID.X ;  /* 0x0000000000127919 */ /* 0x000e220000002500 */
[----:B------:R-:W1:Y:S01]  /*25960*/  S2UR UR4, SR_CTAID.Y ;  /* 0x00000000000479c3 */ /* 0x000e620000002600 */
[----:B------:R-:W-:Y:S01]  /*25970*/  HMUL2 R25, R16, R100.H0_H0 ;  /* 0x2000006410197232 */ /* 0x000fe20000000000 */
[----:B------:R-:W0:Y:S06]  /*25980*/  S2R R19, SR_TID.X ;  /* 0x0000000000137919 */ /* 0x000e2c0000002100 */
[----:B------:R-:W2:Y:S08]  /*25990*/  LDC R17, c[0x0][0x23c] ;  /* 0x00008f00ff117b82 */ /* 0x000eb00000000800 */
[----:B------:R-:W3:Y:S01]  /*259a0*/  LDC.64 R22, c[0x0][0x230] ;  /* 0x00008c00ff167b82 */ /* 0x000ee20000000a00 */
[----:B-1----:R-:W-:Y:S01]  /*259b0*/  USHF.L.U32 UR4, UR4, 0x3, URZ ;  /* 0x0000000304047899 */ /* 0x002fe2000800063f */
[----:B0-----:R-:W-:-:S04]  /*259c0*/  LEA R18, R18, R19, 0x6 ;  /* 0x0000001312127211 */ /* 0x001fc800078e30ff */
[----:B------:R-:W-:-:S05]  /*259d0*/  SHF.L.U32 R18, R18, 0x2, RZ ;  /* 0x0000000212127819 */ /* 0x000fca00000006ff */
[----:B--2---:R-:W-:-:S04]  /*259e0*/  IMAD R19, R17, UR4, R18 ;  /* 0x0000000411137c24 */ /* 0x004fc8000f8e0212 */
[----:B---3--:R-:W-:-:S05]  /*259f0*/  IMAD.WIDE R22, R19, 0x2, R22 ;  /* 0x0000000213167825 */ /* 0x008fca00078e0216 */
[----:B------:R0:W-:Y:S01]  /*25a00*/  ATOM.E.ADD.F16x2.RN.STRONG.GPU P0, RZ, desc[UR8][R22.64], R25 ;  /* 0x0000001916ff79a2 */ /* 0x0001e2000810e1c8 */
[----:B------:R-:W-:Y:S01]  /*25a10*/  BSSY B0, `(.L_x_1618) ;  /* 0x0000010000007945 */ /* 0x000fe20003800000 */
[----:B------:R-:W-:-:S03]  /*25a20*/  HMUL2 R27, R15, R100.H0_H0 ;  /* 0x200000640f1b7232 */ /* 0x000fc60000000000 */
[----:B0-----:R-:W-:Y:S05]  /*25a30*/  @P0 BRA `(.L_x_1619) ;  /* 0x0000000000340947 */ /* 0x001fea0003800000 */
[----:B------:R-:W0:Y:S02]  /*25a40*/  QSPC.E.S P0, RZ, [R22] ;  /* 0x0000000016ff73aa */ /* 0x000e240000000500 */
[----:B0-----:R-:W-:Y:S05]  /*25a50*/  @!P0 BRA `(.L_x_1620) ;  /* 0x0000000000208947 */ /* 0x001fea0003800000 */
[----:B------:R-:W-:-:S04]  /*25a60*/  MOV R18, R22 ;  /* 0x0000001600127202 */ /* 0x000fc80000000f00 */
[----:B------:R-:W-:-:S07]  /*25a70*/  MOV R18, R18 ;  /* 0x0000001200127202 */ /* 0x000fce0000000f00 */
.L_x_1621:
[----:B------:R-:W0:Y:S02]  /*25a80*/  LDS R20, [R18] ;  /* 0x0000000012147984 */ /* 0x000e240000000800 */
[----:B0-----:R-:W-:-:S06]  /*25a90*/  HADD2 R21, R20, R25 ;  /* 0x0000001914157230 */ /* 0x001fcc0000000000 */
[----:B------:R-:W0:Y:S02]  /*25aa0*/  ATOMS.CAST.SPIN R21, [R18], R20, R21 ;  /* 0x000000141215738d */ /* 0x000e240001800015 */
[----:B0-----:R-:W-:-:S13]  /*25ab0*/  ISETP.EQ.U32.AND P0, PT, R21, 0x1, PT ;  /* 0x000000011500780c */ /* 0x001fda0003f02070 */
[----:B------:R-:W-:Y:S05]  /*25ac0*/  @!P0 BRA `(.L_x_1621) ;  /* 0xfffffffc00ec8947 */ /* 0x000fea000383ffff */
[----:B------:R-:W-:Y:S05]  /*25ad0*/  BRA `(.L_x_1619) ;  /* 0x00000000000c7947 */ /* 0x000fea0003800000 */
.L_x_1620:
[----:B------:R-:W2:Y:S02]  /*25ae0*/  LD.E R15, desc[UR8][R22.64] ;  /* 0x00000008160f7980 */ /* 0x000ea4000c101900 */
[----:B--2---:R-:W-:-:S05]  /*25af0*/  IADD3 R15, R25, R15, RZ ;  /* 0x0000000f190f7210 */ /* 0x004fca0007ffe0ff */
[----:B------:R0:W-:Y:S02]  /*25b00*/  ST.E desc[UR8][R22.64], R15 ;  /* 0x0000000f16007985 */ /* 0x0001e4000c101908 */
.L_x_1619:
[----:B------:R-:W-:Y:S05]  /*25b10*/  BSYNC B0 ;  /* 0x0000000000007941 */ /* 0x000fea0003800000 */
.L_x_1618:
        /* <DEDUP_REMOVED lines=9> */
.L_x_1625:
[----:B------:R-:W1:Y:S02]  /*25bb0*/  LDS R24, [R18+0x4] ;  /* 0x0000040012187984 */ /* 0x000e640000000800 */
[----:B-1----:R-:W-:-:S10]  /*25bc0*/  HFMA2.MMA R25, R24, 1, 1, R27 ;  /* 0x3c003c0018197835 */ /* 0x002fd4000000001b */
[----:B------:R-:W1:Y:S02]  /*25bd0*/  ATOMS.CAST.SPIN R25, [R18+0x4], R24, R25 ;  /* 0x000004181219738d */ /* 0x000e640001800019 */
[----:B-1----:R-:W-:-:S13]  /*25be0*/  ISETP.EQ.U32.AND P0, PT, R25, 0x1, PT ;  /* 0x000000011900780c */ /* 0x002fda0003f02070 */
[----:B------:R-:W-:Y:S05]  /*25bf0*/  @!P0 BRA `(.L_x_1625) ;  /* 0xfffffffc00ec8947 */ /* 0x000fea000383ffff */
[----:B------:R-:W-:Y:S05]  /*25c00*/  BRA `(.L_x_1623) ;  /* 0x00000000000c7947 */ /* 0x000fea0003800000 */
.L_x_1624:
[----:B0-----:R-:W2:Y:S02]  /*25c10*/  LD.E R15, desc[UR8][R22.64+0x4] ;  /* 0x00000408160f7980 */ /* 0x001ea4000c101900 */
[----:B--2---:R-:W-:-:S05]  /*25c20*/  IADD3 R15, R27, R15, RZ ;  /* 0x0000000f1b0f7210 */ /* 0x004fca0007ffe0ff */
[----:B------:R1:W-:Y:S02]  /*25c30*/  ST.E desc[UR8][R22.64+0x4], R15 ;  /* 0x0000040f16007985 */ /* 0x0003e4000c101908 */
.L_x_1623:
[----:B------:R-:W-:Y:S05]  /*25c40*/  BSYNC B0 ;  /* 0x0000000000007941 */ /* 0x000fea0003800000 */
.L_x_1622:
[----:B01----:R-:W-:-:S04]  /*25c50*/  IMAD.WIDE R22, R17, 0x2, R22 ;  /* 0x0000000211167825 */ /* 0x003fc800078e0216 */
[----:B------:R-:W-:-:S05]  /*25c60*/  HMUL2 R25, R14, R101.H0_H0 ;  /* 0x200000650e197232 */ /* 0x000fca0000000000 */
        /* <DEDUP_REMOVED lines=8> */
.L_x_1629:
[----:B------:R-:W0:Y:S02]  /*25cf0*/  LDS R18, [R14] ;  /* 0x000000000e127984 */ /* 0x000e240000000800 */
[----:B0-----:R-:W-:-:S06]  /*25d00*/  HADD2 R19, R18, R25 ;  /* 0x0000001912137230 */ /* 0x001fcc0000000000 */
[----:B------:R-:W0:Y:S02]  /*25d10*/  ATOMS.CAST.SPIN R19, [R14], R18, R19 ;  /* 0x000000120e13738d */ /* 0x000e240001800013 */
[----:B0-----:R-:W-:-:S13]  /*25d20*/  ISETP.EQ.U32.AND P0, PT, R19, 0x1, PT ;  /* 0x000000011300780c */ /* 0x001fda0003f02070 */
[----:B------:R-:W-:Y:S05]  /*25d30*/  @!P0 BRA `(.L_x_1629) ;  /* 0xfffffffc00ec8947 */ /* 0x000fea000383ffff */
[----:B------:R-:W-:Y:S05]  /*25d40*/  BRA `(.L_x_1627) ;  /* 0x00000000000c7947 */ /* 0x000fea0003800000 */
.L_x_1628:
[----:B------:R-:W2:Y:S02]  /*25d50*/  LD.E R13, desc[UR8][R22.64] ;  /* 0x00000008160d7980 */ /* 0x000ea4000c101900 */
[----:B--2---:R-:W-:-:S05]  /*25d60*/  IADD3 R13, R25, R13, RZ ;  /* 0x0000000d190d7210 */ /* 0x004fca0007ffe0ff */
[----:B------:R0:W-:Y:S02]  /*25d70*/  ST.E desc[UR8][R22.64], R13 ;  /* 0x0000000d16007985 */ /* 0x0001e4000c101908 */
.L_x_1627:
[----:B------:R-:W-:Y:S05]  /*25d80*/  BSYNC B0 ;  /* 0x0000000000007941 */ /* 0x000fea0003800000 */
.L_x_1626:
[----:B------:R-:W-:-:S05]  /*25d90*/  IMAD.WIDE R14, R17, 0x2, R20 ;  /* 0x00000002110e7825 */ /* 0x000fca00078e0214 */
[----:B------:R1:W-:Y:S01]  /*25da0*/  ATOM.E.ADD.F16x2.RN.STRONG.GPU P0, RZ, desc[UR8][R14.64], R101 ;  /* 0x000000650eff79a2 */ /* 0x0003e2000810e1c8 */
[----:B------:R-:W-:Y:S04]  /*25db0*/  BSSY B0, `(.L_x_1630) ;  /* 0x000000e000007945 */ /* 0x000fe80003800000 */
[----:B-1----:R-:W-:Y:S05]  /*25dc0*/  @P0 BRA `(.L_x_1631) ;  /* 0x0000000000300947 */ /* 0x002fea0003800000 */
[----:B------:R-:W1:Y:S02]  /*25dd0*/  QSPC.E.S P0, RZ, [R14] ;  /* 0x000000000eff73aa */ /* 0x000e640000000500 */
[----:B-1----:R-:W-:Y:S05]  /*25de0*/  @!P0 BRA `(.L_x_1632) ;  /* 0x00000000001c8947 */ /* 0x002fea0003800000 */
[----:B------:R-:W-:-:S07]  /*25df0*/  MOV R14, R14 ;  /* 0x0000000e000e7202 */ /* 0x000fce0000000f00 */
.L_x_1633:
[----:B------:R-:W1:Y:S02]  /*25e00*/  LDS R18, [R14] ;  /* 0x000000000e127984 */ /* 0x000e640000000800 */
[----:B-1----:R-:W-:-:S10]  /*25e10*/  HFMA2.MMA R19, R18, 1, 1, R101 ;  /* 0x3c003c0012137835 */ /* 0x002fd40000000065 */
[----:B------:R-:W1:Y:S02]  /*25e20*/  ATOMS.CAST.SPIN R19, [R14], R18, R19 ;  /* 0x000000120e13738d */ /* 0x000e640001800013 */
[----:B-1----:R-:W-:-:S13]  /*25e30*/  ISETP.EQ.U32.AND P0, PT, R19, 0x1, PT ;  /* 0x000000011300780c */ /* 0x002fda0003f02070 */
[----:B------:R-:W-:Y:S05]  /*25e40*/  @!P0 BRA `(.L_x_1633) ;  /* 0xfffffffc00ec8947 */ /* 0x000fea000383ffff */
[----:B------:R-:W-:Y:S05]  /*25e50*/  BRA `(.L_x_1631) ;  /* 0x00000000000c7947 */ /* 0x000fea0003800000 */
.L_x_1632:
[----:B0-----:R-:W2:Y:S02]  /*25e60*/  LD.E R13, desc[UR8][R14.64] ;  /* 0x000000080e0d7980 */ /* 0x001ea4000c101900 */
[----:B--2---:R-:W-:-:S05]  /*25e70*/  IADD3 R13, R101, R13, RZ ;  /* 0x0000000d650d7210 */ /* 0x004fca0007ffe0ff */
[----:B------:R1:W-:Y:S02]  /*25e80*/  ST.E desc[UR8][R14.64], R13 ;  /* 0x0000000d0e007985 */ /* 0x0003e4000c101908 */
.L_x_1631:
[----:B------:R-:W-:Y:S05]  /*25e90*/  BSYNC B0 ;  /* 0x0000000000007941 */ /* 0x000fea0003800000 */
.L_x_1630:
[----:B------:R-:W-:-:S04]  /*25ea0*/  IMAD.WIDE R18, R17, 0x2, R22 ;  /* 0x0000000211127825 */ /* 0x000fc800078e0216 */
[----:B------:R-:W-:-:S05]  /*25eb0*/  HMUL2 R21, R12, R99.H0_H0 ;  /* 0x200000630c157232 */ /* 0x000fca0000000000 */
[----:B------:R2:W-:Y:S01]  /*25ec0*/  ATOM.E.ADD.F16x2.RN.STRONG.GPU P0, RZ, desc[UR8][R18.64], R21 ;  /* 0x0000001512ff79a2 */ /* 0x0005e2000810e1c8 */
[----:B------:R-:W-:Y:S01]  /*25ed0*/  BSSY B0, `(.L_x_1634) ;  /* 0x0000010000007945 */ /* 0x000fe20003800000 */
[----:B------:R-:W-:-:S03]  /*25ee0*/  HMUL2 R99, R11, R99.H0_H0 ;  /* 0x200000630b637232 */ /* 0x000fc60000000000 */
[----:B--2---:R-:W-:Y:S05]  /*25ef0*/  @P0 BRA `(.L_x_1635) ;  /* 0x0000000000340947 */ /* 0x004fea0003800000 */
[----:B------:R-:W2:Y:S02]  /*25f00*/  QSPC.E.S P0, RZ, [R18] ;  /* 0x0000000012ff73aa */ /* 0x000ea40000000500 */
[----:B--2---:R-:W-:Y:S05]  /*25f10*/  @!P0 BRA `(.L_x_1636) ;  /* 0x0000000000208947 */ /* 0x004fea0003800000 */
[----:B------:R-:W-:-:S04]  /*25f20*/  MOV R12, R18 ;  /* 0x00000012000c7202 */ /* 0x000fc80000000f00 */
[----:B------:R-:W-:-:S07]  /*25f30*/  MOV R12, R12 ;  /* 0x0000000c000c7202 */ /* 0x000fce0000000f00 */
.L_x_1637:
[----:B-1----:R-:W1:Y:S02]  /*25f40*/  LDS R14, [R12] ;  /* 0x000000000c0e7984 */ /* 0x002e640000000800 */
[----:B-1----:R-:W-:-:S06]  /*25f50*/  HADD2 R15, R14, R21 ;  /* 0x000000150e0f7230 */ /* 0x002fcc0000000000 */
[----:B------:R-:W1:Y:S02]  /*25f60*/  ATOMS.CAST.SPIN R15, [R12], R14, R15 ;  /* 0x0000000e0c0f738d */ /* 0x000e64000180000f */
[----:B-1----:R-:W-:-:S13]  /*25f70*/  ISETP.EQ.U32.AND P0, PT, R15, 0x1, PT ;  /* 0x000000010f00780c */ /* 0x002fda0003f02070 */
[----:B------:R-:W-:Y:S05]  /*25f80*/  @!P0 BRA `(.L_x_1637) ;  /* 0xfffffffc00ec8947 */ /* 0x000fea000383ffff */
[----:B------:R-:W-:Y:S05]  /*25f90*/  BRA `(.L_x_1635) ;  /* 0x00000000000c7947 */ /* 0x000fea0003800000 */
.L_x_1636:
[----:B------:R-:W2:Y:S02]  /*25fa0*/  LD.E R11, desc[UR8][R18.64] ;  /* 0x00000008120b7980 */ /* 0x000ea4000c101900 */
[----:B--2---:R-:W-:-:S05]  /*25fb0*/  IADD3 R11, R21, R11, RZ ;  /* 0x0000000b150b7210 */ /* 0x004fca0007ffe0ff */
[----:B------:R2:W-:Y:S02]  /*25fc0*/  ST.E desc[UR8][R18.64], R11 ;  /* 0x0000000b12007985 */ /* 0x0005e4000c101908 */
.L_x_1635:
[----:B------:R-:W-:Y:S05]  /*25fd0*/  BSYNC B0 ;  /* 0x0000000000007941 */ /* 0x000fea0003800000 */
.L_x_1634:
        /* <DEDUP_REMOVED lines=11> */
.L_x_1641:
[----:B------:R-:W0:Y:S02]  /*26090*/  LDS R20, [R14] ;  /* 0x000000000e147984 */ /* 0x000e240000000800 */
[----:B0-----:R-:W-:-:S06]  /*260a0*/  HADD2 R21, R20, R99 ;  /* 0x0000006314157230 */ /* 0x001fcc0000000000 */
[----:B------:R-:W0:Y:S02]  /*260b0*/  ATOMS.CAST.SPIN R21, [R14], R20, R21 ;  /* 0x000000140e15738d */ /* 0x000e240001800015 */
[----:B0-----:R-:W-:-:S13]  /*260c0*/  ISETP.EQ.U32.AND P0, PT, R21, 0x1, PT ;  /* 0x000000011500780c */ /* 0x001fda0003f02070 */
[----:B------:R-:W-:Y:S05]  /*260d0*/  @!P0 BRA `(.L_x_1641) ;  /* 0xfffffffc00ec8947 */ /* 0x000fea000383ffff */
[----:B------:R-:W-:Y:S05]  /*260e0*/  BRA `(.L_x_1639) ;  /* 0x00000000000c7947 */ /* 0x000fea0003800000 */
.L_x_1640:
[----:B--2---:R-:W2:Y:S02]  /*260f0*/  LD.E R11, desc[UR8][R14.64] ;  /* 0x000000080e0b7980 */ /* 0x004ea4000c101900 */
[----:B--2---:R-:W-:-:S05]  /*26100*/  IADD3 R11, R99, R11, RZ ;  /* 0x0000000b630b7210 */ /* 0x004fca0007ffe0ff */
[----:B------:R0:W-:Y:S02]  /*26110*/  ST.E desc[UR8][R14.64], R11 ;  /* 0x0000000b0e007985 */ /* 0x0001e4000c101908 */
.L_x_1639:
[----:B------:R-:W-:Y:S05]  /*26120*/  BSYNC B0 ;  /* 0x0000000000007941 */ /* 0x000fea0003800000 */
.L_x_1638:
[----:B0-----:R-:W-:-:S04]  /*26130*/  IMAD.WIDE R14, R17, 0x2, R18 ;  /* 0x00000002110e7825 */ /* 0x001fc800078e0212 */
        /* <DEDUP_REMOVED lines=9> */
.L_x_1645:
[----:B------:R-:W0:Y:S02]  /*261d0*/  LDS R20, [R10] ;  /* 0x000000000a147984 */ /* 0x000e240000000800 */
[----:B0-----:R-:W-:-:S10]  /*261e0*/  HFMA2.MMA R21, R20, 1, 1, R23 ;  /* 0x3c003c0014157835 */ /* 0x001fd40000000017 */
[----:B------:R-:W0:Y:S02]  /*261f0*/  ATOMS.CAST.SPIN R21, [R10], R20, R21 ;  /* 0x000000140a15738d */ /* 0x000e240001800015 */
[----:B0-----:R-:W-:-:S13]  /*26200*/  ISETP.EQ.U32.AND P0, PT, R21, 0x1, PT ;  /* 0x000000011500780c */ /* 0x001fda0003f02070 */
[----:B------:R-:W-:Y:S05]  /*26210*/  @!P0 BRA `(.L_x_1645) ;  /* 0xfffffffc00ec8947 */ /* 0x000fea000383ffff */
[----:B------:R-:W-:Y:S05]  /*26220*/  BRA `(.L_x_1643) ;  /* 0x00000000000c7947 */ /* 0x000fea0003800000 */
.L_x_1644:
[----:B------:R-:W3:Y:S02]  /*26230*/  LD.E R9, desc[UR8][R14.64] ;  /* 0x000000080e097980 */ /* 0x000ee4000c101900 */
[----:B---3--:R-:W-:-:S05]  /*26240*/  IADD3 R9, R23, R9, RZ ;  /* 0x0000000917097210 */ /* 0x008fca0007ffe0ff */
[----:B------:R0:W-:Y:S02]  /*26250*/  ST.E desc[UR8][R14.64], R9 ;  /* 0x000000090e007985 */ /* 0x0001e4000c101908 */
.L_x_1643:
[----:B------:R-:W-:Y:S05]  /*26260*/  BSYNC B0 ;  /* 0x0000000000007941 */ /* 0x000fea0003800000 */
.L_x_1642:
[----:B------:R-:W-:-:S04]  /*26270*/  IADD3 R10, P0, R12, R18, RZ ;  /* 0x000000120c0a7210 */ /* 0x000fc80007f1e0ff */
[----:B--2---:R-:W-:-:S08]  /*26280*/  IADD3.X R11, R13, R19, RZ, P0, !PT ;  /* 0x000000130d0b7210 */ /* 0x004fd000007fe4ff */
[----:B------:R1:W-:Y:S01]  /*26290*/  ATOM.E.ADD.F16x2.RN.STRONG.GPU P0, RZ, desc[UR8][R10.64], R97 ;  /* 0x000000610aff79a2 */ /* 0x0003e2000810e1c8 */
[----:B------:R-:W-:Y:S04]  /*262a0*/  BSSY B0, `(.L_x_1646) ;  /* 0x000000e000007945 */ /* 0x000fe80003800000 */
[----:B-1----:R-:W-:Y:S05]  /*262b0*/  @P0 BRA `(.L_x_1647) ;  /* 0x0000000000300947 */ /* 0x002fea0003800000 */
[----:B------:R-:W1:Y:S02]  /*262c0*/  QSPC.E.S P0, RZ, [R10] ;  /* 0x000000000aff73aa */ /* 0x000e640000000500 */
[----:B-1----:R-:W-:Y:S05]  /*262d0*/  @!P0 BRA `(.L_x_1648) ;  /* 0x00000000001c8947 */ /* 0x002fea0003800000 */
[----:B------:R-:W-:-:S07]  /*262e0*/  MOV R10, R10 ;  /* 0x0000000a000a7202 */ /* 0x000fce0000000f00 */
.L_x_1649:
[----:B------:R-:W1:Y:S02]  /*262f0*/  LDS R18, [R10] ;  /* 0x000000000a127984 */ /* 0x000e640000000800 */
[----:B-1----:R-:W-:-:S06]  /*26300*/  HADD2 R19, R18, R97 ;  /* 0x0000006112137230 */ /* 0x002fcc0000000000 */
[----:B------:R-:W1:Y:S02]  /*26310*/  ATOMS.CAST.SPIN R19, [R10], R18, R19 ;  /* 0x000000120a13738d */ /* 0x000e640001800013 */
[----:B-1----:R-:W-:-:S13]  /*26320*/  ISETP.EQ.U32.AND P0, PT, R19, 0x1, PT ;  /* 0x000000011300780c */ /* 0x002fda0003f02070 */
[----:B------:R-:W-:Y:S05]  /*26330*/  @!P0 BRA `(.L_x_1649) ;  /* 0xfffffffc00ec8947 */ /* 0x000fea000383ffff */
[----:B------:R-:W-:Y:S05]  /*26340*/  BRA `(.L_x_1647) ;  /* 0x00000000000c7947 */ /* 0x000fea0003800000 */
.L_x_1648:
[----:B0-----:R-:W2:Y:S02]  /*26350*/  LD.E R9, desc[UR8][R10.64] ;  /* 0x000000080a097980 */ /* 0x001ea4000c101900 */
[----:B--2---:R-:W-:-:S05]  /*26360*/  IADD3 R9, R97, R9, RZ ;  /* 0x0000000961097210 */ /* 0x004fca0007ffe0ff */
[----:B------:R1:W-:Y:S02]  /*26370*/  ST.E desc[UR8][R10.64], R9 ;  /* 0x000000090a007985 */ /* 0x0003e4000c101908 */
.L_x_1647:
[----:B------:R-:W-:Y:S05]  /*26380*/  BSYNC B0 ;  /* 0x0000000000007941 */ /* 0x000fea0003800000 */
.L_x_1646:
[----:B01----:R-:W-:Y:S01]  /*26390*/  MOV R9, R0 ;  /* 0x0000000000097202 */ /* 0x003fe20000000f00 */
[----:B------:R-:W-:-:S04]  /*263a0*/  IMAD.WIDE R10, R17, 0x2, R14 ;  /* 0x00000002110a7825 */ /* 0x000fc800078e020e */
[----:B------:R-:W-:-:S05]  /*263b0*/  HMUL2 R21, R8, R9 ;  /* 0x0000000908157232 */ /* 0x000fca0000000000 */
[----:B------:R0:W-:Y:S01]  /*263c0*/  ATOM.E.ADD.F16x2.RN.STRONG.GPU P0, RZ, desc[UR8][R10.64], R21 ;  /* 0x000000150aff79a2 */ /* 0x0001e2000810e1c8 */
[----:B------:R-:W-:Y:S01]  /*263d0*/  BSSY B0, `(.L_x_1650) ;  /* 0x0000010000007945 */ /* 0x000fe20003800000 */
[----:B------:R-:W-:-:S03]  /*263e0*/  HFMA2.MMA R23, R7, R9, -RZ ;  /* 0x0000000907177235 */ /* 0x000fc600001000ff */
[----:B0-----:R-:W-:Y:S08]  /*263f0*/  @P0 BRA `(.L_x_1651) ;  /* 0x0000000000340947 */ /* 0x001ff00003800000 */
[----:B------:R-:W0:Y:S02]  /*26400*/  QSPC.E.S P0, RZ, [R10] ;  /* 0x000000000aff73aa */ /* 0x000e240000000500 */
[----:B0-----:R-:W-:Y:S05]  /*26410*/  @!P0 BRA `(.L_x_1652) ;  /* 0x0000000000208947 */ /* 0x001fea0003800000 */
[----:B------:R-:W-:-:S04]  /*26420*/  MOV R8, R10 ;  /* 0x0000000a00087202 */ /* 0x000fc80000000f00 */
[----:B------:R-:W-:-:S07]  /*26430*/  MOV R8, R8 ;  /* 0x0000000800087202 */ /* 0x000fce0000000f00 */
.L_x_1653:
[----:B------:R-:W0:Y:S02]  /*26440*/  LDS R18, [R8] ;  /* 0x0000000008127984 */ /* 0x000e240000000800 */
[----:B0-----:R-:W-:-:S06]  /*26450*/  HADD2 R19, R18, R21 ;  /* 0x0000001512137230 */ /* 0x001fcc0000000000 */
[----:B------:R-:W0:Y:S02]  /*26460*/  ATOMS.CAST.SPIN R19, [R8], R18, R19 ;  /* 0x000000120813738d */ /* 0x000e240001800013 */
[----:B0-----:R-:W-:-:S13]  /*26470*/  ISETP.EQ.U32.AND P0, PT, R19, 0x1, PT ;  /* 0x000000011300780c */ /* 0x001fda0003f02070 */
[----:B------:R-:W-:Y:S05]  /*26480*/  @!P0 BRA `(.L_x_1653) ;  /* 0xfffffffc00ec8947 */ /* 0x000fea000383ffff */
[----:B------:R-:W-:Y:S05]  /*26490*/  BRA `(.L_x_1651) ;  /* 0x00000000000c7947 */ /* 0x000fea0003800000 */
.L_x_1652:
[----:B------:R-:W2:Y:S02]  /*264a0*/  LD.E R7, desc[UR8][R10.64] ;  /* 0x000000080a077980 */ /* 0x000ea4000c101900 */
[----:B--2---:R-:W-:-:S05]  /*264b0*/  IADD3 R7, R21, R7, RZ ;  /* 0x0000000715077210 */ /* 0x004fca0007ffe0ff */
[----:B------:R0:W-:Y:S02]  /*264c0*/  ST.E desc[UR8][R10.64], R7 ;  /* 0x000000070a007985 */ /* 0x0001e4000c101908 */
.L_x_1651:
[----:B------:R-:W-:Y:S05]  /*264d0*/  BSYNC B0 ;  /* 0x0000000000007941 */ /* 0x000fea0003800000 */
.L_x_1650:
        /* <DEDUP_REMOVED lines=8> */
.L_x_1657:
[----:B------:R-:W1:Y:S02]  /*26560*/  LDS R14, [R8] ;  /* 0x00000000080e7984 */ /* 0x000e640000000800 */
[----:B-1----:R-:W-:-:S10]  /*26570*/  HFMA2.MMA R15, R14, 1, 1, R23 ;  /* 0x3c003c000e0f7835 */ /* 0x002fd40000000017 */
[----:B------:R-:W1:Y:S02]  /*26580*/  ATOMS.CAST.SPIN R15, [R8], R14, R15 ;  /* 0x0000000e080f738d */ /* 0x000e64000180000f */
[----:B-1----:R-:W-:-:S13]  /*26590*/  ISETP.EQ.U32.AND P0, PT, R15, 0x1, PT ;  /* 0x000000010f00780c */ /* 0x002fda0003f02070 */
[----:B------:R-:W-:Y:S05]  /*265a0*/  @!P0 BRA `(.L_x_1657) ;  /* 0xfffffffc00ec8947 */ /* 0x000fea000383ffff */
[----:B------:R-:W-:Y:S05]  /*265b0*/  BRA `(.L_x_1655) ;  /* 0x00000000000c7947 */ /* 0x000fea0003800000 */
.L_x_1656:
[----:B0-----:R-:W2:Y:S02]  /*265c0*/  LD.E R7, desc[UR8][R8.64] ;  /* 0x0000000808077980 */ /* 0x001ea4000c101900 */
[----:B--2---:R-:W-:-:S05]  /*265d0*/  IADD3 R7, R23, R7, RZ ;  /* 0x0000000717077210 */ /* 0x004fca0007ffe0ff */
[----:B------:R1:W-:Y:S02]  /*265e0*/  ST.E desc[UR8][R8.64], R7 ;  /* 0x0000000708007985 */ /* 0x0003e4000c101908 */
.L_x_1655:
[----:B------:R-:W-:Y:S05]  /*265f0*/  BSYNC B0 ;  /* 0x0000000000007941 */ /* 0x000fea0003800000 */
.L_x_1654:
        /* <DEDUP_REMOVED lines=11> */
.L_x_1661:
[----:B------:R-:W0:Y:S02]  /*266b0*/  LDS R14, [R6] ;  /* 0x00000000060e7984 */ /* 0x000e240000000800 */
[----:B0-----:R-:W-:-:S06]  /*266c0*/  HADD2 R15, R14, R19 ;  /* 0x000000130e0f7230 */ /* 0x001fcc0000000000 */
[----:B------:R-:W0:Y:S02]  /*266d0*/  ATOMS.CAST.SPIN R15, [R6], R14, R15 ;  /* 0x0000000e060f738d */ /* 0x000e24000180000f */
[----:B0-----:R-:W-:-:S13]  /*266e0*/  ISETP.EQ.U32.AND P0, PT, R15, 0x1, PT ;  /* 0x000000010f00780c */ /* 0x001fda0003f02070 */
[----:B------:R-:W-:Y:S05]  /*266f0*/  @!P0 BRA `(.L_x_1661) ;  /* 0xfffffffc00ec8947 */ /* 0x000fea000383ffff */
[----:B------:R-:W-:Y:S05]  /*26700*/  BRA `(.L_x_1659) ;  /* 0x00000000000c7947 */ /* 0x000fea0003800000 */
.L_x_1660:
[----:B------:R-:W2:Y:S02]  /*26710*/  LD.E R5, desc[UR8][R8.64] ;  /* 0x0000000808057980 */ /* 0x000ea4000c101900 */
[----:B--2---:R-:W-:-:S05]  /*26720*/  IADD3 R5, R19, R5, RZ ;  /* 0x0000000513057210 */ /* 0x004fca0007ffe0ff */
[----:B------:R0:W-:Y:S02]  /*26730*/  ST.E desc[UR8][R8.64], R5 ;  /* 0x0000000508007985 */ /* 0x0001e4000c101908 */
.L_x_1659:
[----:B------:R-:W-:Y:S05]  /*26740*/  BSYNC B0 ;  /* 0x0000000000007941 */ /* 0x000fea0003800000 */
.L_x_1658:
        /* <DEDUP_REMOVED lines=8> */
.L_x_1665:
[----:B------:R-:W1:Y:S02]  /*267d0*/  LDS R10, [R6] ;  /* 0x00000000060a7984 */ /* 0x000e640000000800 */
[----:B-1----:R-:W-:-:S10]  /*267e0*/  HFMA2.MMA R11, R10, 1, 1, R21 ;  /* 0x3c003c000a0b7835 */ /* 0x002fd40000000015 */
[----:B------:R-:W1:Y:S02]  /*267f0*/  ATOMS.CAST.SPIN R11, [R6], R10, R11 ;  /* 0x0000000a060b738d */ /* 0x000e64000180000b */
[----:B-1----:R-:W-:-:S13]  /*26800*/  ISETP.EQ.U32.AND P0, PT, R11, 0x1, PT ;  /* 0x000000010b00780c */ /* 0x002fda0003f02070 */
[----:B------:R-:W-:Y:S05]  /*26810*/  @!P0 BRA `(.L_x_1665) ;  /* 0xfffffffc00ec8947 */ /* 0x000fea000383ffff */
[----:B------:R-:W-:Y:S05]  /*26820*/  BRA `(.L_x_1663) ;  /* 0x00000000000c7947 */ /* 0x000fea0003800000 */
.L_x_1664:
[----:B0-----:R-:W2:Y:S02]  /*26830*/  LD.E R5, desc[UR8][R6.64] ;  /* 0x0000000806057980 */ /* 0x001ea4000c101900 */
[----:B--2---:R-:W-:-:S05]  /*26840*/  IADD3 R5, R21, R5, RZ ;  /* 0x0000000515057210 */ /* 0x004fca0007ffe0ff */
[----:B------:R1:W-:Y:S02]  /*26850*/  ST.E desc[UR8][R6.64], R5 ;  /* 0x0000000506007985 */ /* 0x0003e4000c101908 */
.L_x_1663:
[----:B------:R-:W-:Y:S05]  /*26860*/  BSYNC B0 ;  /* 0x0000000000007941 */ /* 0x000fea0003800000 */
.L_x_1662:
        /* <DEDUP_REMOVED lines=11> */
.L_x_1669:
[----:B------:R-:W0:Y:S02]  /*26920*/  LDS R10, [R4] ;  /* 0x00000000040a7984 */ /* 0x000e240000000800 */
[----:B0-----:R-:W-:-:S06]  /*26930*/  HADD2 R11, R10, R15 ;  /* 0x0000000f0a0b7230 */ /* 0x001fcc0000000000 */
[----:B------:R-:W0:Y:S02]  /*26940*/  ATOMS.CAST.SPIN R11, [R4], R10, R11 ;  /* 0x0000000a040b738d */ /* 0x000e24000180000b */
[----:B0-----:R-:W-:-:S13]  /*26950*/  ISETP.EQ.U32.AND P0, PT, R11, 0x1, PT ;  /* 0x000000010b00780c */ /* 0x001fda0003f02070 */
[----:B------:R-:W-:Y:S05]  /*26960*/  @!P0 BRA `(.L_x_1669) ;  /* 0xfffffffc00ec8947 */ /* 0x000fea000383ffff */
[----:B------:R-:W-:Y:S05]  /*26970*/  BRA `(.L_x_1667) ;  /* 0x00000000000c7947 */ /* 0x000fea0003800000 */
.L_x_1668:
[----:B------:R-:W2:Y:S02]  /*26980*/  LD.E R3, desc[UR8][R6.64] ;  /* 0x0000000806037980 */ /* 0x000ea4000c101900 */
[----:B--2---:R-:W-:-:S05]  /*26990*/  IADD3 R3, R15, R3, RZ ;  /* 0x000000030f037210 */ /* 0x004fca0007ffe0ff */
[----:B------:R0:W-:Y:S02]  /*269a0*/  ST.E desc[UR8][R6.64], R3 ;  /* 0x0000000306007985 */ /* 0x0001e4000c101908 */
.L_x_1667:
[----:B------:R-:W-:Y:S05]  /*269b0*/  BSYNC B0 ;  /* 0x0000000000007941 */ /* 0x000fea0003800000 */
.L_x_1666:
        /* <DEDUP_REMOVED lines=8> */
.L_x_1673:
[----:B------:R-:W1:Y:S02]  /*26a40*/  LDS R8, [R4] ;  /* 0x0000000004087984 */ /* 0x000e640000000800 */
[----:B-1----:R-:W-:-:S10]  /*26a50*/  HFMA2.MMA R9, R8, 1, 1, R19 ;  /* 0x3c003c0008097835 */ /* 0x002fd40000000013 */
[----:B------:R-:W1:Y:S02]  /*26a60*/  ATOMS.CAST.SPIN R9, [R4], R8, R9 ;  /* 0x000000080409738d */ /* 0x000e640001800009 */
[----:B-1----:R-:W-:-:S13]  /*26a70*/  ISETP.EQ.U32.AND P0, PT, R9, 0x1, PT ;  /* 0x000000010900780c */ /* 0x002fda0003f02070 */
[----:B------:R-:W-:Y:S05]  /*26a80*/  @!P0 BRA `(.L_x_1673) ;  /* 0xfffffffc00ec8947 */ /* 0x000fea000383ffff */
[----:B------:R-:W-:Y:S05]  /*26a90*/  BRA `(.L_x_1671) ;  /* 0x00000000000c7947 */ /* 0x000fea0003800000 */
.L_x_1672:
[----:B0-----:R-:W2:Y:S02]  /*26aa0*/  LD.E R3, desc[UR8][R4.64] ;  /* 0x0000000804037980 */ /* 0x001ea4000c101900 */
[----:B--2---:R-:W-:-:S05]  /*26ab0*/  IADD3 R3, R19, R3, RZ ;  /* 0x0000000313037210 */ /* 0x004fca0007ffe0ff */
[----:B------:R1:W-:Y:S02]  /*26ac0*/  ST.E desc[UR8][R4.64], R3 ;  /* 0x0000000304007985 */ /* 0x0003e4000c101908 */
.L_x_1671:
[----:B------:R-:W-:Y:S05]  /*26ad0*/  BSYNC B0 ;  /* 0x0000000000007941 */ /* 0x000fea0003800000 */
.L_x_1670:
[----:B-1----:R-:W-:Y:S01]  /*26ae0*/  MOV R4, R2 ;  /* 0x0000000200047202 */ /* 0x002fe20000000f00 */
[----:B0-----:R-:W-:Y:S01]  /*26af0*/  IMAD.WIDE R2, R17, 0x2, R6 ;  /* 0x0000000211027825 */ /* 0x001fe200078e0206 */
[----:B------:R-:W-:-:S05]  /*26b00*/  MOV R5, R0 ;  /* 0x0000000000057202 */ /* 0x000fca0000000f00 */
[----:B------:R-:W-:-:S05]  /*26b10*/  HMUL2 R9, R4, R5 ;  /* 0x0000000504097232 */ /* 0x000fca0000000000 */
[----:B------:R0:W-:Y:S01]  /*26b20*/  ATOM.E.ADD.F16x2.RN.STRONG.GPU P0, RZ, desc[UR8][R2.64], R9 ;  /* 0x0000000902ff79a2 */ /* 0x0001e2000810e1c8 */
[----:B------:R-:W-:Y:S01]  /*26b30*/  BSSY B0, `(.L_x_1674) ;  /* 0x000000f000007945 */ /* 0x000fe20003800000 */
[----:B------:R-:W-:-:S03]  /*26b40*/  HFMA2.MMA R11, R0, R5, -RZ ;  /* 0x00000005000b7235 */ /* 0x000fc600001000ff */
[----:B0-----:R-:W-:Y:S08]  /*26b50*/  @P0 BRA `(.L_x_1675) ;  /* 0x0000000000300947 */ /* 0x001ff00003800000 */
[----:B------:R-:W0:Y:S02]  /*26b60*/  QSPC.E.S P0, RZ, [R2] ;  /* 0x0000000002ff73aa */ /* 0x000e240000000500 */
[----:B0-----:R-:W-:Y:S05]  /*26b70*/  @!P0 BRA `(.L_x_1676) ;  /* 0x00000000001c8947 */ /* 0x001fea0003800000 */
[----:B------:R-:W-:-:S07]  /*26b80*/  MOV R2, R2 ;  /* 0x0000000200027202 */ /* 0x000fce0000000f00 */
.L_x_1677:
[----:B------:R-:W0:Y:S02]  /*26b90*/  LDS R4, [R2] ;  /* 0x0000000002047984 */ /* 0x000e240000000800 */
[----:B0-----:R-:W-:-:S06]  /*26ba0*/  HADD2 R5, R4, R9 ;  /* 0x0000000904057230 */ /* 0x001fcc0000000000 */
[----:B------:R-:W0:Y:S02]  /*26bb0*/  ATOMS.CAST.SPIN R5, [R2], R4, R5 ;  /* 0x000000040205738d */ /* 0x000e240001800005 */
[----:B0-----:R-:W-:-:S13]  /*26bc0*/  ISETP.EQ.U32.AND P0, PT, R5, 0x1, PT ;  /* 0x000000010500780c */ /* 0x001fda0003f02070 */
[----:B------:R-:W-:Y:S05]  /*26bd0*/  @!P0 BRA `(.L_x_1677) ;  /* 0xfffffffc00ec8947 */ /* 0x000fea000383ffff */
[----:B------:R-:W-:Y:S05]  /*26be0*/  BRA `(.L_x_1675) ;  /* 0x00000000000c7947 */ /* 0x000fea0003800000 */
.L_x_1676:
[----:B------:R-:W2:Y:S02]  /*26bf0*/  LD.E R0, desc[UR8][R2.64] ;  /* 0x0000000802007980 */ /* 0x000ea4000c101900 */
[----:B--2---:R-:W-:-:S05]  /*26c00*/  IADD3 R5, R9, R0, RZ ;  /* 0x0000000009057210 */ /* 0x004fca0007ffe0ff */
[----:B------:R0:W-:Y:S02]  /*26c10*/  ST.E desc[UR8][R2.64], R5 ;  /* 0x0000000502007985 */ /* 0x0001e4000c101908 */
.L_x_1675:
[----:B------:R-:W-:Y:S05]  /*26c20*/  BSYNC B0 ;  /* 0x0000000000007941 */ /* 0x000fea0003800000 */
.L_x_1674:
[----:B0-----:R-:W-:-:S04]  /*26c30*/  IADD3 R2, P0, R12, R6, RZ ;  /* 0x000000060c027210 */ /* 0x001fc80007f1e0ff */
[----:B------:R-:W-:-:S08]  /*26c40*/  IADD3.X R3, R13, R7, RZ, P0, !PT ;  /* 0x000000070d037210 */ /* 0x000fd000007fe4ff */
[----:B------:R0:W-:Y:S02]  /*26c50*/  ATOM.E.ADD.F16x2.RN.STRONG.GPU P0, RZ, desc[UR8][R2.64], R11 ;  /* 0x0000000b02ff79a2 */ /* 0x0001e4000810e1c8 */
[----:B0-----:R-:W-:Y:S05]  /*26c60*/  @P0 EXIT ;  /* 0x000000000000094d */ /* 0x001fea0003800000 */
[----:B------:R-:W0:Y:S02]  /*26c70*/  QSPC.E.S P0, RZ, [R2] ;  /* 0x0000000002ff73aa */ /* 0x000e240000000500 */
[----:B0-----:R-:W-:Y:S05]  /*26c80*/  @!P0 BRA `(.L_x_1678) ;  /* 0x00000000001c8947 */ /* 0x001fea0003800000 */
[----:B------:R-:W-:-:S07]  /*26c90*/  MOV R2, R2 ;  /* 0x0000000200027202 */ /* 0x000fce0000000f00 */
.L_x_1679:
[----:B------:R-:W0:Y:S02]  /*26ca0*/  LDS R4, [R2] ;  /* 0x0000000002047984 */ /* 0x000e240000000800 */
[----:B0-----:R-:W-:-:S10]  /*26cb0*/  HFMA2.MMA R5, R4, 1, 1, R11 ;  /* 0x3c003c0004057835 */ /* 0x001fd4000000000b */
[----:B------:R-:W0:Y:S02]  /*26cc0*/  ATOMS.CAST.SPIN R5, [R2], R4, R5 ;  /* 0x000000040205738d */ /* 0x000e240001800005 */
[----:B0-----:R-:W-:-:S13]  /*26cd0*/  ISETP.EQ.U32.AND P0, PT, R5, 0x1, PT ;  /* 0x000000010500780c */ /* 0x001fda0003f02070 */
[----:B------:R-:W-:Y:S05]  /*26ce0*/  @!P0 BRA `(.L_x_1679) ;  /* 0xfffffffc00ec8947 */ /* 0x000fea000383ffff */
[----:B------:R-:W-:Y:S05]  /*26cf0*/  EXIT ;  /* 0x000000000000794d */ /* 0x000fea0003800000 */
.L_x_1678:
[----:B------:R-:W2:Y:S02]  /*26d00*/  LD.E R0, desc[UR8][R2.64] ;  /* 0x0000000802007980 */ /* 0x000ea4000c101900 */
[----:B--2---:R-:W-:-:S05]  /*26d10*/  IADD3 R5, R11, R0, RZ ;  /* 0x000000000b057210 */ /* 0x004fca0007ffe0ff */
[----:B------:R-:W-:Y:S01]  /*26d20*/  ST.E desc[UR8][R2.64], R5 ;  /* 0x0000000502007985 */ /* 0x000fe2000c101908 */
[----:B------:R-:W-:Y:S05]  /*26d30*/  EXIT ;  /* 0x000000000000794d */ /* 0x000fea0003800000 */
.L_x_1680:
        /* <DEDUP_REMOVED lines=12> */
.L_x_4043:


//--------------------- .text._Z23gemm_half_q_half_kernelILi7ELb1ELb1EEvPK6__halfPKjS4_S2_PS0_iiiiPKtS7_iiiiiibS2_i --------------------------
	.section	.text._Z23gemm_half_q_half_kernelILi7ELb1ELb1EEvPK6__halfPKjS4_S2_PS0_iiiiPKtS7_iiiiiibS2_i,"ax",@progbits
	.align	128
        .global         _Z23gemm_half_q_half_kernelILi7ELb1ELb1EEvPK6__halfPKjS4_S2_PS0_iiiiPKtS7_iiiiiibS2_i
        .type           _Z23gemm_half_q_half_kernelILi7ELb1ELb1EEvPK6__halfPKjS4_S2_PS0_iiiiPKtS7_iiiiiibS2_i,@function
        .size           _Z23gemm_half_q_half_kernelILi7ELb1ELb1EEvPK6__halfPKjS4_S2_PS0_iiiiPKtS7_iiiiiibS2_i,(.L_x_4044 - _Z23gemm_half_q_half_kernelILi7ELb1ELb1EEvPK6__halfPKjS4_S2_PS0_iiiiPKtS7_iiiiiibS2_i)
        .other          _Z23gemm_half_q_half_kernelILi7ELb1ELb1EEvPK6__halfPKjS4_S2_PS0_iiiiPKtS7_iiiiiibS2_i,@"STO_CUDA_ENTRY STV_DEFAULT"
_Z23gemm_half_q_half_kernelILi7ELb1ELb1EEvPK6__halfPKjS4_S2_PS0_iiiiPKtS7_iiiiiibS2_i:
.text._Z23gemm_half_q_half_kernelILi7ELb1ELb1EEvPK6__halfPKjS4_S2_PS0_iiiiPKtS7_iiiiiibS2_i:
        /* <DEDUP_REMOVED lines=19> */
[----:B--2---:R-:W-:-:S04]  /*0130*/  LOP3.LUT R0, R97, R99, R98, 0xfe, !PT ;  /* 0x0000006361007212 */ /* 0x004fc800078efe62 */
[----:B---3--:R-:W-:-:S04]  /*0140*/  LOP3.LUT R0, R10, R95, R0, 0xfe, !PT ;  /* 0x0000005f0a007212 */ /* 0x008fc800078efe00 */
[----:B----4-:R-:W-:-:S04]  /*0150*/  LOP3.LUT R0, R14, R13, R0, 0xfe, !PT ;  /* 0x0000000d0e007212 */ /* 0x010fc800078efe00 */
        /* <DEDUP_REMOVED lines=35> */
[----:B------:R-:W-:Y:S02]  /*0390*/  IMAD.WIDE R14, R15, 0x2, R2 ;  /* 0x000000020f0e7825 */ /* 0x000fe400078e0202 */
[----:B------:R-:W5:Y:S04]  /*03a0*/  LDG.E.U16.CONSTANT R2, desc[UR8][R2.64] ;  /* 0x0000000802027981 */ /* 0x000f68000c1e9500 */
[----:B------:R-:W5:Y:S01]  /*03b0*/  LDG.E.U16.CONSTANT R14, desc[UR8][R14.64] ;  /* 0x000000080e0e7981 */ /* 0x000f62000c1e9500 */
[----:B------:R-:W1:Y:S01]  /*03c0*/  S2UR UR6, SR_CgaCtaId ;  /* 0x00000000000679c3 */ /* 0x000e620000008800 */
[----:B------:R-:W-:-:S02]  /*03d0*/  UMOV UR5, 0x400 ;  /* 0x0000040000057882 */ /* 0x000fc40000000000 */
        /* <DEDUP_REMOVED lines=8> */
[----:B------:R0:W-:Y:S02]  /*0460*/  STS.U16 [R5+0x300], R14 ;  /* 0x0003000e05007388 */ /* 0x0001e40000000400 */
.L_x_1682:
[----:B------:R-:W-:Y:S05]  /*0470*/  BSYNC B0 ;  /* 0x0000000000007941 */ /* 0x000fea0003800000 */
.L_x_1681:
        /* <DEDUP_REMOVED lines=31> */
.L_x_1683:
        /* <DEDUP_REMOVED lines=10> */
.L_x_1685:
        /* <DEDUP_REMOVED lines=44> */
.L_x_1684:
        /* <DEDUP_REMOVED lines=16> */
.L_x_1686:
        /* <DEDUP_REMOVED lines=8> */
.L_x_1687:
        /* <DEDUP_REMOVED lines=13> */
.L_x_1688:
        /* <DEDUP_REMOVED lines=8> */
.L_x_1689:
        /* <DEDUP_REMOVED lines=11> */
.L_x_1690:
[C---:B------:R-:W-:Y:S01]  /*0d50*/  VIMNMX R5, R96.reuse, UR6, PT ;  /* 0x0000000660057c48 */ /* 0x040fe2000bfe0100 */
[----:B------:R-:W0:Y:S01]  /*0d60*/  S2UR UR5, SR_CgaCtaId ;  /* 0x00000000000579c3 */ /* 0x000e220000008800 */
[----:B------:R-:W-:Y:S01]  /*0d70*/  ISETP.GE.OR P0, PT, R96, UR6, P0 ;  /* 0x0000000660007c0c */ /* 0x000fe20008706670 */
[----:B------:R-:W-:Y:S01]  /*0d80*/  ULDC.64 UR10, c[0x0][0x218] ;  /* 0x00008600000a7ab9 */ /* 0x000fe20000000a00 */
[----:B------:R-:W-:Y:S01]  /*0d90*/  SHF.R.S32.HI R6, RZ, 0x1f, R5 ;  /* 0x0000001fff067819 */ /* 0x000fe20000011405 */
[----:B------:R-:W-:Y:S01]  /*0da0*/  UMOV UR4, 0x400 ;  /* 0x0000040000047882 */ /* 0x000fe20000000000 */
[----:B-----5:R-:W-:Y:S02]  /*0db0*/  PRMT R92, R90, 0x7610, R90 ;  /* 0x000076105a5c7816 */ /* 0x020fe4000000005a */
[----:B------:R-:W-:Y:S02]  /*0dc0*/  LEA.HI R6, R6, R5, RZ, 0x5 ;  /* 0x0000000506067211 */ /* 0x000fe400078f28ff */
[----:B------:R-:W-:-:S02]  /*0dd0*/  MOV R94, RZ ;  /* 0x000000ff005e7202 */ /* 0x000fc40000000f00 */
[----:B------:R-:W-:Y:S02]  /*0de0*/  SHF.R.S32.HI R5, RZ, 0x5, R6 ;  /* 0x00000005ff057819 */ /* 0x000fe40000011406 */
[----:B------:R-:W-:Y:S02]  /*0df0*/  PRMT R22, RZ, 0x5410, RZ ;  /* 0x00005410ff167816 */ /* 0x000fe400000000ff */
[----:B------:R-:W-:Y:S02]  /*0e00*/  LEA R2, R5, R2, 0x3 ;  /* 0x0000000205027211 */ /* 0x000fe400078e18ff */
[----:B------:R-:W-:Y:S02]  /*0e10*/  PRMT R21, RZ, 0x5410, RZ ;  /* 0x00005410ff157816 */ /* 0x000fe400000000ff */
[----:B------:R-:W-:Y:S02]  /*0e20*/  IADD3 R0, R9, R2, R0 ;  /* 0x0000000209007210 */ /* 0x000fe40007ffe000 */
[----:B------:R-:W-:-:S02]  /*0e30*/  PRMT R20, RZ, 0x5410, RZ ;  /* 0x00005410ff147816 */ /* 0x000fc400000000ff */
[----:B------:R-:W-:Y:S01]  /*0e40*/  IADD3 R3, R4, R0, R3 ;  /* 0x0000000004037210 */ /* 0x000fe20007ffe003 */
[----:B0-----:R-:W-:Y:S01]  /*0e50*/  ULEA UR4, UR5, UR4, 0x18 ;  /* 0x0000000405047291 */ /* 0x001fe2000f8ec03f */
[----:B------:R-:W-:Y:S02]  /*0e60*/  SHF.R.S32.HI R0, RZ, 0x1f, R7 ;  /* 0x0000001fff007819 */ /* 0x000fe40000011407 */
        /* <DEDUP_REMOVED lines=27> */
.L_x_1708:
[----:B------:R-:W2:Y:S01]  /*1020*/  LDG.E.128.CONSTANT R36, desc[UR8][R50.64] ;  /* 0x0000000832247981 */ /* 0x000ea2000c1e9d00 */
[----:B------:R-:W-:Y:S01]  /*1030*/  ISETP.NE.AND P0, PT, R96, R93, PT ;  /* 0x0000005d6000720c */ /* 0x000fe20003f05270 */
[----:B------:R-:W0:Y:S02]  /*1040*/  LDC R100, c[0x0][0x23c] ;  /* 0x00008f00ff647b82 */ /* 0x000e240000000800 */
[----:B------:R1:W3:Y:S10]  /*1050*/  LDG.E.128.CONSTANT R40, desc[UR8][R48.64] ;  /* 0x0000000830287981 */ /* 0x0002f4000c1e9d00 */
[----:B------:R-:W4:Y:S01]  /*1060*/  @!P0 LDC.64 R2, c[0x0][0x248] ;  /* 0x00009200ff028b82 */ /* 0x000f220000000a00 */
[----:B------:R-:W-:-:S02]  /*1070*/  @!P0 IADD3 R94, R94, 0x1, RZ ;  /* 0x000000015e5e8810 */ /* 0x000fc40007ffe0ff */
[----:B------:R-:W-:Y:S02]  /*1080*/  @!P0 SHF.L.U32 R5, R96, 0x1, RZ ;  /* 0x0000000160058819 */ /* 0x000fe400000006ff */
[----:B------:R-:W-:-:S06]  /*1090*/  @!P0 LEA R46, R94, R1, 0x3 ;  /* 0x000000015e2e8211 */ /* 0x000fcc00078e18ff */
[----:B------:R-:W3:Y:S01]  /*10a0*/  @!P0 LDL.64 R46, [R46] ;  /* 0x000000002e2e8983 */ /* 0x000ee20000100a00 */
[----:B----4-:R-:W-:-:S05]  /*10b0*/  @!P0 IMAD.WIDE R2, R5, 0x2, R2 ;  /* 0x0000000205028825 */ /* 0x010fca00078e0202 */
[----:B------:R-:W4:Y:S01]  /*10c0*/  @!P0 LDG.E.U16.CONSTANT R59, desc[UR8][R2.64+0x2] ;  /* 0x00000208023b8981 */ /* 0x000f22000c1e9500 */
[----:B0-----:R-:W-:-:S04]  /*10d0*/  IMAD.WIDE R44, R100, 0x8, R50 ;  /* 0x00000008642c7825 */ /* 0x001fc800078e0232 */
[C---:B------:R-:W-:Y:S01]  /*10e0*/  IMAD.WIDE R28, R100.reuse, 0x8, R48 ;  /* 0x00000008641c7825 */ /* 0x040fe200078e0230 */
[----:B------:R0:W4:Y:S03]  /*10f0*/  LDG.E.128.CONSTANT R32, desc[UR8][R44.64] ;  /* 0x000000082c207981 */ /* 0x000126000c1e9d00 */
[C---:B-1----:R-:W-:Y:S02]  /*1100*/  IMAD.WIDE R48, R100.reuse, 0x8, R28 ;  /* 0x0000000864307825 */ /* 0x042fe400078e021c */
[----:B------:R-:W5:Y:S02]  /*1110*/  LDG.E.128.CONSTANT R28, desc[UR8][R28.64] ;  /* 0x000000081c1c7981 */ /* 0x000f64000c1e9d00 */
[----:B------:R-:W-:Y:S02]  /*1120*/  IMAD.WIDE R50, R100, 0x8, R44 ;  /* 0x0000000864327825 */ /* 0x000fe400078e022c */
[----:B0-----:R-:W-:Y:S01]  /*1130*/  LDS.64 R44, [UR4+0x200] ;  /* 0x00020004ff2c7984 */ /* 0x001fe20008000a00 */
[----:B------:R-:W-:-:S02]  /*1140*/  ISETP.NE.AND P1, PT, R99, RZ, PT ;  /* 0x000000ff6300720c */ /* 0x000fc40003f25270 */
[----:B------:R-:W-:Y:S01]  /*1150*/  ISETP.NE.AND P2, PT, R97, RZ, PT ;  /* 0x000000ff6100720c */ /* 0x000fe20003f45270 */
[----:B------:R0:W5:Y:S01]  /*1160*/  LDG.E.128.CONSTANT R24, desc[UR8][R50.64] ;  /* 0x0000000832187981 */ /* 0x000162000c1e9d00 */
[----:B------:R-:W-:-:S03]  /*1170*/  ISETP.NE.AND P3, PT, R95, RZ, PT ;  /* 0x000000ff5f00720c */ /* 0x000fc60003f65270 */
[----:B------:R1:W5:Y:S01]  /*1180*/  LDG.E.128.CONSTANT R4, desc[UR8][R48.64] ;  /* 0x0000000830047981 */ /* 0x000362000c1e9d00 */
[----:B0-----:R-:W-:-:S04]  /*1190*/  IMAD.WIDE R50, R100, 0x8, R50 ;  /* 0x0000000864327825 */ /* 0x001fc800078e0232 */
[----:B-1----:R-:W-:Y:S01]  /*11a0*/  IMAD.WIDE R48, R100, 0x8, R48 ;  /* 0x0000000864307825 */ /* 0x002fe200078e0230 */
[----:B--2---:R-:W-:Y:S02]  /*11b0*/  LOP3.LUT R2, R37, 0xff, RZ, 0xc0, !PT ;  /* 0x000000ff25027812 */ /* 0x004fe400078ec0ff */
[----:B------:R-:W-:Y:S02]  /*11c0*/  LOP3.LUT R0, R36, 0xff, RZ, 0xc0, !PT ;  /* 0x000000ff24007812 */ /* 0x000fe400078ec0ff */
[----:B------:R-:W-:Y:S02]  /*11d0*/  IADD3 R2, R2, -0x80, RZ ;  /* 0xffffff8002027810 */ /* 0x000fe40007ffe0ff */
[----:B------:R-:W-:Y:S02]  /*11e0*/  IADD3 R0, R0, -0x80, RZ ;  /* 0xffffff8000007810 */ /* 0x000fe40007ffe0ff */
[----:B------:R0:W1:Y:S01]  /*11f0*/  I2F.F16 R74, R2 ;  /* 0x00000002004a7306 */ /* 0x0000620000200c00 */
[----:B------:R-:W-:-:S02]  /*1200*/  LOP3.LUT R3, R38, 0xff, RZ, 0xc0, !PT ;  /* 0x000000ff26037812 */ /* 0x000fc400078ec0ff */
[----:B0-----:R-:W-:-:S05]  /*1210*/  SHF.R.U32.HI R2, RZ, 0x8, R37 ;  /* 0x00000008ff027819 */ /* 0x001fca0000011625 */
[----:B------:R0:W2:Y:S01]  /*1220*/  I2F.F16 R75, R0 ;  /* 0x00000000004b7306 */ /* 0x0000a20000200c00 */
[----:B------:R-:W-:Y:S02]  /*1230*/  LOP3.LUT R2, R2, 0xff, RZ, 0xc0, !PT ;  /* 0x000000ff02027812 */ /* 0x000fe400078ec0ff */
[----:B0-----:R-:W-:Y:S02]  /*1240*/  SHF.R.U32.HI R0, RZ, 0x8, R36 ;  /* 0x00000008ff007819 */ /* 0x001fe40000011624 */
[----:B------:R-:W-:Y:S02]  /*1250*/  IADD3 R2, R2, -0x80, RZ ;  /* 0xffffff8002027810 */ /* 0x000fe40007ffe0ff */
[----:B------:R-:W-:Y:S02]  /*1260*/  LOP3.LUT R0, R0, 0xff, RZ, 0xc0, !PT ;  /* 0x000000ff00007812 */ /* 0x000fe400078ec0ff */
[----:B------:R-:W-:Y:S01]  /*1270*/  IADD3 R3, R3, -0x80, RZ ;  /* 0xffffff8003037810 */ /* 0x000fe20007ffe0ff */
[----:B------:R3:W0:Y:S01]  /*1280*/  I2F.F16 R64, R2 ;  /* 0x0000000200407306 */ /* 0x0006220000200c00 */
[----:B------:R-:W-:-:S07]  /*1290*/  IADD3 R0, R0, -0x80, RZ ;  /* 0xffffff8000007810 */ /* 0x000fce0007ffe0ff */
[----:B------:R1:W0:Y:S01]  /*12a0*/  I2F.F16 R73, R3 ;  /* 0x0000000300497306 */ /* 0x0002220000200c00 */
[----:B---3--:R-:W-:-:S04]  /*12b0*/  LOP3.LUT R2, R41, 0xff, RZ, 0xc0, !PT ;  /* 0x000000ff29027812 */ /* 0x008fc800078ec0ff */
[----:B------:R-:W-:Y:S02]  /*12c0*/  IADD3 R105, R2, -0x80, RZ ;  /* 0xffffff8002697810 */ /* 0x000fe40007ffe0ff */
[----:B-1----:R-:W-:Y:S01]  /*12d0*/  SHF.R.U32.HI R3, RZ, 0x8, R38 ;  /* 0x00000008ff037819 */ /* 0x002fe20000011626 */
[----:B------:R1:W3:Y:S01]  /*12e0*/  I2F.F16 R63, R0 ;  /* 0x00000000003f7306 */ /* 0x0002e20000200c00 */
[----:B------:R-:W-:Y:S02]  /*12f0*/  LOP3.LUT R2, R42, 0xff, RZ, 0xc0, !PT ;  /* 0x000000ff2a027812 */ /* 0x000fe400078ec0ff */
[----:B------:R-:W-:Y:S02]  /*1300*/  LOP3.LUT R3, R3, 0xff, RZ, 0xc0, !PT ;  /* 0x000000ff03037812 */ /* 0x000fe400078ec0ff */
[----:B-1----:R-:W-:Y:S02]  /*1310*/  SHF.R.U32.HI R0, RZ, 0x8, R39 ;  /* 0x00000008ff007819 */ /* 0x002fe40000011627 */
[----:B------:R-:W-:-:S02]  /*1320*/  IADD3 R3, R3, -0x80, RZ ;  /* 0xffffff8003037810 */ /* 0x000fc40007ffe0ff */
[----:B------:R-:W-:Y:S02]  /*1330*/  LOP3.LUT R0, R0, 0xff, RZ, 0xc0, !PT ;  /* 0x000000ff00007812 */ /* 0x000fe400078ec0ff */
[----:B------:R-:W-:Y:S02]  /*1340*/  IADD3 R108, R2, -0x80, RZ ;  /* 0xffffff80026c7810 */ /* 0x000fe40007ffe0ff */
[----:B------:R-:W-:Y:S01]  /*1350*/  SHF.R.U32.HI R2, RZ, 0x8, R40 ;  /* 0x00000008ff027819 */ /* 0x000fe20000011628 */
[----:B------:R1:W0:Y:S01]  /*1360*/  I2F.F16 R68, R3 ;  /* 0x0000000300447306 */ /* 0x0002220000200c00 */
[----:B------:R-:W-:Y:S02]  /*1370*/  IADD3 R69, R0, -0x80, RZ ;  /* 0xffffff8000457810 */ /* 0x000fe40007ffe0ff */
[----:B------:R-:W-:Y:S02]  /*1380*/  LOP3.LUT R0, R40, 0xff, RZ, 0xc0, !PT ;  /* 0x000000ff28007812 */ /* 0x000fe400078ec0ff */
[----:B------:R-:W-:-:S02]  /*1390*/  LOP3.LUT R2, R2, 0xff, RZ, 0xc0, !PT ;  /* 0x000000ff02027812 */ /* 0x000fc400078ec0ff */
[----:B-1----:R-:W-:Y:S02]  /*13a0*/  LOP3.LUT R3, R43, 0xff, RZ, 0xc0, !PT ;  /* 0x000000ff2b037812 */ /* 0x002fe400078ec0ff */
[----:B------:R-:W-:Y:S02]  /*13b0*/  IADD3 R0, R0, -0x80, RZ ;  /* 0xffffff8000007810 */ /* 0x000fe40007ffe0ff */
[----:B------:R-:W-:Y:S02]  /*13c0*/  IADD3 R107, R3, -0x80, RZ ;  /* 0xffffff80036b7810 */ /* 0x000fe40007ffe0ff */
[----:B------:R-:W-:Y:S01]  /*13d0*/  IADD3 R109, R2, -0x80, RZ ;  /* 0xffffff80026d7810 */ /* 0x000fe20007ffe0ff */
[----:B------:R1:W0:Y:S01]  /*13e0*/  I2F.F16 R111, R0 ;  /* 0x00000000006f7306 */ /* 0x0002220000200c00 */
[----:B------:R-:W2:Y:S01]  /*13f0*/  LDS.64 R2, [UR4+0x280] ;  /* 0x00028004ff027984 */ /* 0x000ea20008000a00 */
[----:B------:R-:W-:Y:S02]  /*1400*/  LOP3.LUT R8, R39, 0xff, RZ, 0xc0, !PT ;  /* 0x000000ff27087812 */ /* 0x000fe400078ec0ff */
[----:B-1----:R-:W-:-:S04]  /*1410*/  SHF.R.U32.HI R0, RZ, 0x8, R41 ;  /* 0x00000008ff007819 */ /* 0x002fc80000011629 */
[----:B------:R-:W-:Y:S02]  /*1420*/  LOP3.LUT R0, R0, 0xff, RZ, 0xc0, !PT ;  /* 0x000000ff00007812 */ /* 0x000fe400078ec0ff */
[----:B------:R-:W-:Y:S02]  /*1430*/  IADD3 R8, R8, -0x80, RZ ;  /* 0xffffff8008087810 */ /* 0x000fe40007ffe0ff */
[----:B------:R-:W-:Y:S02]  /*1440*/  IADD3 R0, R0, -0x80, RZ ;  /* 0xffffff8000007810 */ /* 0x000fe40007ffe0ff */
[----:B------:R1:W0:Y:S01]  /*1450*/  I2F.F16 R72, R8 ;  /* 0x0000000800487306 */ /* 0x0002220000200c00 */
[----:B------:R-:W-:Y:S02]  /*1460*/  LEA.HI R56, R36, 0xffffff80, RZ, 0x8 ;  /* 0xffffff8024387811 */ /* 0x000fe400078f40ff */
[----:B------:R-:W-:Y:S02]  /*1470*/  LEA.HI R54, R37, 0xffffff80, RZ, 0x8 ;  /* 0xffffff8025367811 */ /* 0x000fe400078f40ff */
[----:B------:R-:W-:-:S02]  /*1480*/  LEA.HI R53, R38, 0xffffff80, RZ, 0x8 ;  /* 0xffffff8026357811 */ /* 0x000fc400078f40ff */
[----:B------:R-:W-:Y:S01]  /*1490*/  LEA.HI R52, R39, 0xffffff80, RZ, 0x8 ;  /* 0xffffff8027347811 */ /* 0x000fe200078f40ff */
[----:B------:R3:W0:Y:S01]  /*14a0*/  I2F.F16 R87, R0 ;  /* 0x0000000000577306 */ /* 0x0006220000200c00 */
[----:B------:R-:W-:Y:S02]  /*14b0*/  LEA.HI R60, R40, 0xffffff80, RZ, 0x8 ;  /* 0xffffff80283c7811 */ /* 0x000fe400078f40ff */
[----:B------:R-:W-:Y:S02]  /*14c0*/  LEA.HI R61, R41, 0xffffff80, RZ, 0x8 ;  /* 0xffffff80293d7811 */ /* 0x000fe400078f40ff */
[----:B------:R-:W-:Y:S02]  /*14d0*/  LEA.HI R23, R42, 0xffffff80, RZ, 0x8 ;  /* 0xffffff802a177811 */ /* 0x000fe400078f40ff */
[----:B------:R-:W-:Y:S02]  /*14e0*/  LEA.HI R55, R43, 0xffffff80, RZ, 0x8 ;  /* 0xffffff802b377811 */ /* 0x000fe400078f40ff */
[----:B-1----:R-:W-:-:S02]  /*14f0*/  SHF.R.U32.HI R8, RZ, 0x8, R42 ;  /* 0x00000008ff087819 */ /* 0x002fc4000001162a */
[----:B---3--:R-:W-:Y:S02]  /*1500*/  SHF.R.U32.HI R0, RZ, 0x8, R43 ;  /* 0x00000008ff007819 */ /* 0x008fe4000001162b */
[----:B------:R-:W-:Y:S02]  /*1510*/  SHF.R.U32.HI R36, RZ, 0x10, R36 ;  /* 0x00000010ff247819 */ /* 0x000fe40000011624 */
[----:B------:R-:W-:Y:S02]  /*1520*/  SHF.R.U32.HI R37, RZ, 0x10, R37 ;  /* 0x00000010ff257819 */ /* 0x000fe40000011625 */
[----:B------:R-:W-:Y:S02]  /*1530*/  SHF.R.U32.HI R38, RZ, 0x10, R38 ;  /* 0x00000010ff267819 */ /* 0x000fe40000011626 */
[----:B------:R-:W-:Y:S02]  /*1540*/  SHF.R.U32.HI R39, RZ, 0x10, R39 ;  /* 0x00000010ff277819 */ /* 0x000fe40000011627 */
[----:B------:R-:W-:-:S02]  /*1550*/  SHF.R.U32.HI R40, RZ, 0x10, R40 ;  /* 0x00000010ff287819 */ /* 0x000fc40000011628 */
[----:B------:R-:W-:Y:S02]  /*1560*/  SHF.R.U32.HI R41, RZ, 0x10, R41 ;  /* 0x00000010ff297819 */ /* 0x000fe40000011629 */
[----:B------:R-:W-:Y:S02]  /*1570*/  SHF.R.U32.HI R42, RZ, 0x10, R42 ;  /* 0x00000010ff2a7819 */ /* 0x000fe4000001162a */
        /* <DEDUP_REMOVED lines=9> */
[----:B------:R-:W-:-:S02]  /*1610*/  @!P0 PRMT R92, R46, 0x7610, R92 ;  /* 0x000076102e5c8816 */ /* 0x000fc4000000005c */
[----:B------:R-:W-:Y:S02]  /*1620*/  @!P0 PRMT R91, R47, 0x7610, R91 ;  /* 0x000076102f5b8816 */ /* 0x000fe4000000005b */
[----:B------:R-:W-:Y:S02]  /*1630*/  LOP3.LUT R0, R0, 0xff, RZ, 0xc0, !PT ;  /* 0x000000ff00007812 */ /* 0x000fe400078ec0ff */
[----:B------:R-:W-:Y:S02]  /*1640*/  LOP3.LUT R43, R43, 0xff, RZ, 0xc0, !PT ;  /* 0x000000ff2b2b7812 */ /* 0x000fe400078ec0ff */
[----:B------:R-:W-:Y:S02]  /*1650*/  IADD3 R36, R36, -0x80, RZ ;  /* 0xffffff8024247810 */ /* 0x000fe40007ffe0ff */
[----:B------:R-:W-:Y:S02]  /*1660*/  IADD3 R37, R37, -0x80, RZ ;  /* 0xffffff8025257810 */ /* 0x000fe40007ffe0ff */
[----:B------:R-:W-:-:S02]  /*1670*/  IADD3 R38, R38, -0x80, RZ ;  /* 0xffffff8026267810 */ /* 0x000fc40007ffe0ff */
[----:B------:R-:W-:Y:S02]  /*1680*/  IADD3 R39, R39, -0x80, RZ ;  /* 0xffffff8027277810 */ /* 0x000fe40007ffe0ff */
[----:B------:R-:W-:Y:S02]  /*1690*/  IADD3 R40, R40, -0x80, RZ ;  /* 0xffffff8028287810 */ /* 0x000fe40007ffe0ff */
[----:B------:R-:W-:Y:S02]  /*16a0*/  IADD3 R41, R41, -0x80, RZ ;  /* 0xffffff8029297810 */ /* 0x000fe40007ffe0ff */
[----:B------:R-:W-:Y:S02]  /*16b0*/  IADD3 R8, R8, -0x80, RZ ;  /* 0xffffff8008087810 */ /* 0x000fe40007ffe0ff */
[----:B----4-:R-:W-:Y:S02]  /*16c0*/  @!P0 IADD3 R93, R59, R96, RZ ;  /* 0x000000603b5d8210 */ /* 0x010fe40007ffe0ff */
[----:B------:R-:W-:-:S02]  /*16d0*/  @!P0 PRMT R92, R92, 0x7610, R46 ;  /* 0x000076105c5c8816 */ /* 0x000fc4000000002e */
[----:B------:R-:W-:Y:S02]  /*16e0*/  IADD3 R42, R42, -0x80, RZ ;  /* 0xffffff802a2a7810 */ /* 0x000fe40007ffe0ff */
[----:B------:R-:W-:Y:S02]  /*16f0*/  @!P0 PRMT R91, R91, 0x7610, R47 ;  /* 0x000076105b5b8816 */ /* 0x000fe4000000002f */
[----:B------:R-:W-:Y:S02]  /*1700*/  IADD3 R0, R0, -0x80, RZ ;  /* 0xffffff8000007810 */ /* 0x000fe40007ffe0ff */
[----:B------:R-:W-:Y:S02]  /*1710*/  IADD3 R43, R43, -0x80, RZ ;  /* 0xffffff802b2b7810 */ /* 0x000fe40007ffe0ff */
[----:B------:R-:W-:Y:S01]  /*1720*/  ISETP.NE.AND P0, PT, R98, RZ, PT ;  /* 0x000000ff6200720c */ /* 0x000fe20003f05270 */
[----:B------:R-:W1:Y:S08]  /*1730*/  I2F.F16 R56, R56 ;  /* 0x0000003800387306 */ /* 0x000e700000200c00 */
[----:B------:R-:W3:Y:S08]  /*1740*/  I2F.F16 R54, R54 ;  /* 0x0000003600367306 */ /* 0x000ef00000200c00 */
[----:B------:R-:W4:Y:S08]  /*1750*/  I2F.F16 R53, R53 ;  /* 0x0000003500357306 */ /* 0x000f300000200c00 */
[----:B------:R-:W0:Y:S08]  /*1760*/  I2F.F16 R52, R52 ;  /* 0x0000003400347306 */ /* 0x000e300000200c00 */
[----:B------:R-:W0:Y:S08]  /*1770*/  I2F.F16 R60, R60 ;  /* 0x0000003c003c7306 */ /* 0x000e300000200c00 */
[----:B------:R-:W0:Y:S08]  /*1780*/  I2F.F16 R61, R61 ;  /* 0x0000003d003d7306 */ /* 0x000e300000200c00 */
[----:B------:R-:W0:Y:S08]  /*1790*/  I2F.F16 R23, R23 ;  /* 0x0000001700177306 */ /* 0x000e300000200c00 */
[----:B------:R-:W0:Y:S08]  /*17a0*/  I2F.F16 R55, R55 ;  /* 0x0000003700377306 */ /* 0x000e300000200c00 */
[----:B------:R0:W0:Y:S08]  /*17b0*/  I2F.F16 R57, R36 ;  /* 0x0000002400397306 */ /* 0x0000300000200c00 */
[----:B------:R0:W0:Y:S08]  /*17c0*/  I2F.F16 R58, R37 ;  /* 0x00000025003a7306 */ /* 0x0000300000200c00 */
[----:B------:R0:W0:Y:S08]  /*17d0*/  I2F.F16 R62, R38 ;  /* 0x00000026003e7306 */ /* 0x0000300000200c00 */
[----:B------:R-:W0:Y:S08]  /*17e0*/  I2F.F16 R69, R69 ;  /* 0x0000004500457306 */ /* 0x000e300000200c00 */
[----:B------:R0:W0:Y:S08]  /*17f0*/  I2F.F16 R66, R39 ;  /* 0x0000002700427306 */ /* 0x0000300000200c00 */
[----:B------:R-:W0:Y:S08]  /*1800*/  I2F.F16 R105, R105 ;  /* 0x0000006900697306 */ /* 0x000e300000200c00 */
[----:B------:R-:W0:Y:S08]  /*1810*/  I2F.F16 R108, R108 ;  /* 0x0000006c006c7306 */ /* 0x000e300000200c00 */
[----:B------:R-:W0:Y:S08]  /*1820*/  I2F.F16 R107, R107 ;  /* 0x0000006b006b7306 */ /* 0x000e300000200c00 */
[----:B------:R-:W0:Y:S08]  /*1830*/  I2F.F16 R109, R109 ;  /* 0x0000006d006d7306 */ /* 0x000e300000200c00 */
[----:B------:R0:W0:Y:S08]  /*1840*/  I2F.F16 R86, R40 ;  /* 0x0000002800567306 */ /* 0x0000300000200c00 */
[----:B------:R0:W0:Y:S08]  /*1850*/  I2F.F16 R65, R41 ;  /* 0x0000002900417306 */ /* 0x0000300000200c00 */
[----:B------:R0:W0:Y:S08]  /*1860*/  I2F.F16 R88, R8 ;  /* 0x0000000800587306 */ /* 0x0000300000200c00 */
[----:B------:R0:W0:Y:S08]  /*1870*/  I2F.F16 R67, R42 ;  /* 0x0000002a00437306 */ /* 0x0000300000200c00 */
[----:B------:R0:W0:Y:S08]  /*1880*/  I2F.F16 R106, R0 ;  /* 0x00000000006a7306 */ /* 0x0000300000200c00 */
[----:B------:R0:W0:Y:S01]  /*1890*/  I2F.F16 R59, R43 ;  /* 0x0000002b003b7306 */ /* 0x0000220000200c00 */
[--C-:B--2---:R-:W-:Y:S01]  /*18a0*/  HADD2.F32 R47, -RZ, R2.reuse.H0_H0 ;  /* 0x20000002ff2f7230 */ /* 0x104fe20000004100 */
[----:B------:R-:W-:Y:S01]  /*18b0*/  LEA.HI R81, R32, 0xffffff80, RZ, 0x8 ;  /* 0xffffff8020517811 */ /* 0x000fe200078f40ff */
[----:B------:R-:W-:-:S02]  /*18c0*/  HADD2.F32 R46, -RZ, R2.H1_H1 ;  /* 0x30000002ff2e7230 */ /* 0x000fc40000004100 */
[--C-:B------:R-:W-:Y:S02]  /*18d0*/  HADD2.F32 R71, -RZ, R3.reuse.H0_H0 ;  /* 0x20000003ff477230 */ /* 0x100fe40000004100 */
[----:B------:R-:W-:Y:S01]  /*18e0*/  HADD2.F32 R70, -RZ, R3.H1_H1 ;  /* 0x30000003ff467230 */ /* 0x000fe20000004100 */
[----:B-1-34-:R-:W-:Y:S06]  /*18f0*/  @!P0 BRA `(.L_x_1692) ;  /* 0x0000000400688947 */ /* 0x01afec0003800000 */
[----:B0-----:R-:W0:Y:S01]  /*1900*/  LDS.64 R38, [UR4] ;  /* 0x00000004ff267984 */ /* 0x001e220008000a00 */
        /* <DEDUP_REMOVED lines=9> */
[C---:B------:R-:W-:Y:S01]  /*19a0*/  FFMA.FTZ R42, R3.reuse, R42, RZ ;  /* 0x0000002a032a7223 */ /* 0x040fe200000100ff */
[----:B------:R-:W-:Y:S02]  /*19b0*/  HADD2.F32 R43, -RZ, R39.H1_H1 ;  /* 0x30000027ff2b7230 */ /* 0x000fe40000004100 */
[----:B------:R-:W-:Y:S01]  /*19c0*/  FFMA.FTZ R39, R0, R3, RZ ;  /* 0x0000000300277223 */ /* 0x000fe200000100ff */
[----:B------:R-:W-:Y:S02]  /*19d0*/  HADD2.F32 R38, -RZ, R63.H0_H0 ;  /* 0x2000003fff267230 */ /* 0x000fe40000004100 */
[C---:B------:R-:W-:Y:S01]  /*19e0*/  FFMA.FTZ R79, R3.reuse, R8, RZ ;  /* 0x00000008034f7223 */ /* 0x040fe200000100ff */
[----:B------:R-:W-:Y:S01]  /*19f0*/  FFMA.FTZ R78, R3, R2, RZ ;  /* 0x00000002034e7223 */ /* 0x000fe200000100ff */
[----:B------:R-:W-:-:S02]  /*1a00*/  HADD2.F32 R8, -RZ, R69.H0_H0 ;  /* 0x20000045ff087230 */ /* 0x000fc40000004100 */
[----:B------:R-:W-:Y:S01]  /*1a10*/  FFMA.FTZ R38, R38, R41, R39 ;  /* 0x0000002926267223 */ /* 0x000fe20000010027 */
[----:B------:R-:W-:Y:S02]  /*1a20*/  HADD2.F32 R2, -RZ, R68.H0_H0 ;  /* 0x20000044ff027230 */ /* 0x000fe40000004100 */
[C---:B------:R-:W-:Y:S01]  /*1a30*/  FFMA.FTZ R39, R41.reuse, R76, R42 ;  /* 0x0000004c29277223 */ /* 0x040fe2000001002a */
[----:B------:R-:W-:Y:S02]  /*1a40*/  HADD2.F32 R0, -RZ, R58.H0_H0 ;  /* 0x2000003aff007230 */ /* 0x000fe40000004100 */
[C---:B------:R-:W-:Y:S01]  /*1a50*/  FFMA.FTZ R79, R41.reuse, R8, R79 ;  /* 0x00000008294f7223 */ /* 0x040fe2000001004f */
        /* <DEDUP_REMOVED lines=8> */
[----:B------:R-:W-:Y:S02]  /*1ae0*/  HADD2.F32 R2, -RZ, R54.H0_H0 ;  /* 0x20000036ff027230 */ /* 0x000fe40000004100 */
[----:B------:R-:W-:Y:S01]  /*1af0*/  FFMA.FTZ R39, R40, R39, R79 ;  /* 0x0000002728277223 */ /* 0x000fe2000001004f */
[----:B------:R-:W-:-:S02]  /*1b00*/  HADD2.F32 R38, -RZ, R53.H0_H0 ;  /* 0x20000035ff267230 */ /* 0x000fc40000004100 */
[----:B------:R-:W-:Y:S01]  /*1b10*/  FFMA.FTZ R0, R0, R43, R3 ;  /* 0x0000002b00007223 */ /* 0x000fe20000010003 */
[----:B------:R-:W-:Y:S02]  /*1b20*/  HADD2.F32 R42, -RZ, R52.H0_H0 ;  /* 0x20000034ff2a7230 */ /* 0x000fe40000004100 */
[C---:B------:R-:W-:Y:S01]  /*1b30*/  FFMA.FTZ R41, R43.reuse, R2, R8 ;  /* 0x000000022b297223 */ /* 0x040fe20000010008 */
[--C-:B-1----:R-:W-:Y:S02]  /*1b40*/  HADD2.F32 R8, -RZ, R36.reuse.H0_H0 ;  /* 0x20000024ff087230 */ /* 0x102fe40000004100 */
[C---:B------:R-:W-:Y:S01]  /*1b50*/  FFMA.FTZ R77, R43.reuse, R38, R77 ;  /* 0x000000262b4d7223 */ /* 0x040fe2000001004d */
[----:B------:R-:W-:Y:S02]  /*1b60*/  HADD2.F32 R3, -RZ, R111.H0_H0 ;  /* 0x2000006fff037230 */ /* 0x000fe40000004100 */
[----:B------:R-:W-:Y:S01]  /*1b70*/  FFMA.FTZ R43, R43, R42, R39 ;  /* 0x0000002a2b2b7223 */ /* 0x000fe20000010027 */
[----:B------:R-:W-:-:S02]  /*1b80*/  HADD2.F32 R39, -RZ, R36.H1_H1 ;  /* 0x30000024ff277230 */ /* 0x000fc40000004100 */
[----:B------:R-:W-:Y:S02]  /*1b90*/  HADD2.F32 R38, -RZ, R105.H0_H0 ;  /* 0x20000069ff267230 */ /* 0x000fe40000004100 */
[----:B------:R-:W-:Y:S01]  /*1ba0*/  FFMA.FTZ R3, R3, R8, R0 ;  /* 0x0000000803037223 */ /* 0x000fe20000010000 */
[----:B------:R-:W-:Y:S02]  /*1bb0*/  HADD2.F32 R2, -RZ, R109.H0_H0 ;  /* 0x2000006dff027230 */ /* 0x000fe40000004100 */
        /* <DEDUP_REMOVED lines=11> */
[----:B------:R-:W-:Y:S02]  /*1c70*/  HADD2.F32 R8, -RZ, R65.H0_H0 ;  /* 0x20000041ff087230 */ /* 0x000fe40000004100 */
[----:B------:R-:W-:Y:S01]  /*1c80*/  FFMA.FTZ R3, R3, R36, R2 ;  /* 0x0000002403037223 */ /* 0x000fe20000010002 */
[----:B------:R-:W-:-:S02]  /*1c90*/  HADD2.F32 R40, -RZ, R88.H0_H0 ;  /* 0x20000058ff287230 */ /* 0x000fc40000004100 */
[C---:B------:R-:W-:Y:S01]  /*1ca0*/  FFMA.FTZ R43, R39.reuse, R42, R43 ;  /* 0x0000002a272b7223 */ /* 0x040fe2000001002b */
        /* <DEDUP_REMOVED lines=8> */
[----:B------:R-:W-:Y:S01]  /*1d30*/  FFMA.FTZ R0, R0, R37, R3 ;  /* 0x0000002500007223 */ /* 0x000fe20000010003 */
[----:B------:R-:W-:Y:S02]  /*1d40*/  HADD2.F32 R40, -RZ, R23.H0_H0 ;  /* 0x20000017ff287230 */ /* 0x000fe40000004100 */
[C---:B------:R-:W-:Y:S01]  /*1d50*/  FFMA.FTZ R77, R36.reuse, R38, R77 ;  /* 0x00000026244d7223 */ /* 0x040fe2000001004d */
[----:B------:R-:W-:Y:S02]  /*1d60*/  HADD2.F32 R8, -RZ, R55.H0_H0 ;  /* 0x20000037ff087230 */ /* 0x000fe40000004100 */
        /* <DEDUP_REMOVED lines=19> */
.L_x_1692:
        /* <DEDUP_REMOVED lines=37> */
[-C--:B------:R-:W-:Y:S01]  /*20f0*/  FFMA.FTZ R3, R8, R42.reuse, R3 ;  /* 0x0000002a08037223 */ /* 0x080fe20000010003 */
[----:B0-----:R-:W-:Y:S02]  /*2100*/  HADD2.F32 R0, -RZ, R36.H0_H0 ;  /* 0x20000024ff007230 */ /* 0x001fe40000004100 */
[----:B------:R-:W-:Y:S01]  /*2110*/  FFMA.FTZ R43, R2, R42, R43 ;  /* 0x0000002a022b7223 */ /* 0x000fe2000001002b */
[----:B------:R-:W-:-:S02]  /*2120*/  HADD2.F32 R8, -RZ, R111.H0_H0 ;  /* 0x2000006fff087230 */ /* 0x000fc40000004100 */
[----:B------:R-:W-:Y:S01]  /*2130*/  FFMA.FTZ R39, R76, R42, R39 ;  /* 0x0000002a4c277223 */ /* 0x000fe20000010027 */
[----:B------:R-:W-:Y:S02]  /*2140*/  HADD2.F32 R40, -RZ, R105.H0_H0 ;  /* 0x20000069ff287230 */ /* 0x000fe40000004100 */
        /* <DEDUP_REMOVED lines=14> */
[----:B------:R-:W-:Y:S02]  /*2230*/  HADD2.F32 R38, -RZ, R65.H0_H0 ;  /* 0x20000041ff267230 */ /* 0x000fe40000004100 */
[-C--:B------:R-:W-:Y:S01]  /*2240*/  FFMA.FTZ R3, R40, R36.reuse, R3 ;  /* 0x0000002428037223 */ /* 0x080fe20000010003 */
[----:B------:R-:W-:Y:S02]  /*2250*/  HADD2.F32 R0, -RZ, R86.H0_H0 ;  /* 0x20000056ff007230 */ /* 0x000fe40000004100 */
[----:B------:R-:W-:Y:S01]  /*2260*/  FFMA.FTZ R39, R42, R36, R39 ;  /* 0x000000242a277223 */ /* 0x000fe20000010027 */
        /* <DEDUP_REMOVED lines=11> */
[--C-:B------:R-:W-:Y:S02]  /*2320*/  HADD2.F32 R3, -RZ, R92.reuse.H0_H0 ;  /* 0x2000005cff037230 */ /* 0x100fe40000004100 */
[----:B------:R-:W-:Y:S01]  /*2330*/  FFMA.FTZ R0, R41, R37, R0 ;  /* 0x0000002529007223 */ /* 0x000fe20000010000 */
[----:B------:R-:W-:-:S02]  /*2340*/  HADD2.F32 R39, -RZ, R92.H1_H1 ;  /* 0x3000005cff277230 */ /* 0x000fc40000004100 */
[-C--:B------:R-:W-:Y:S01]  /*2350*/  FFMA.FTZ R36, R77, R37.reuse, R36 ;  /* 0x000000254d247223 */ /* 0x080fe20000010024 */
[--C-:B------:R-:W-:Y:S02]  /*2360*/  HADD2.F32 R41, -RZ, R91.reuse.H0_H0 ;  /* 0x2000005bff297230 */ /* 0x100fe40000004100 */
[----:B------:R-:W-:Y:S01]  /*2370*/  FFMA.FTZ R2, R43, R37, R2 ;  /* 0x000000252b027223 */ /* 0x000fe20000010002 */
        /* <DEDUP_REMOVED lines=13> */
.L_x_1693:
        /* <DEDUP_REMOVED lines=91> */
.L_x_1694:
        /* <DEDUP_REMOVED lines=91> */
.L_x_1695:
[----:B0-----:R0:W5:Y:S01]  /*2fb0*/  LDG.E.128.CONSTANT R36, desc[UR8][R50.64] ;  /* 0x0000000832247981 */ /* 0x001162000c1e9d00 */
[----:B------:R-:W-:Y:S01]  /*2fc0*/  HADD2.F32 R0, -RZ, R75.H0_H0 ;  /* 0x2000004bff007230 */ /* 0x000fe20000004100 */
[----:B------:R-:W1:Y:S01]  /*2fd0*/  I2F.F16 R81, R81 ;  /* 0x0000005100517306 */ /* 0x000e620000200c00 */
[----:B------:R-:W-:Y:S01]  /*2fe0*/  HADD2.F32 R2, -RZ, R74.H0_H0 ;  /* 0x2000004aff027230 */ /* 0x000fe20000004100 */
[----:B------:R0:W5:Y:S01]  /*2ff0*/  LDG.E.128.CONSTANT R40, desc[UR8][R48.64] ;  /* 0x0000000830287981 */ /* 0x000162000c1e9d00 */
[----:B------:R-:W-:Y:S02]  /*3000*/  HADD2.F32 R3, -RZ, R73.H0_H0 ;  /* 0x20000049ff037230 */ /* 0x000fe40000004100 */
[----:B------:R-:W-:Y:S02]  /*3010*/  HADD2.F32 R8, -RZ, R72.H0_H0 ;  /* 0x20000048ff087230 */ /* 0x000fe40000004100 */
[----:B------:R-:W-:Y:S02]  /*3020*/  HADD2.F32 R73, -RZ, R63.H0_H0 ;  /* 0x2000003fff497230 */ /* 0x000fe40000004100 */
[----:B------:R-:W-:Y:S01]  /*3030*/  FFMA.FTZ R72, R3, R47, RZ ;  /* 0x0000002f03487223 */ /* 0x000fe200000100ff */
[----:B------:R-:W-:-:S02]  /*3040*/  HADD2.F32 R75, -RZ, R64.H0_H0 ;  /* 0x20000040ff4b7230 */ /* 0x000fc40000004100 */
[-C--:B------:R-:W-:Y:S01]  /*3050*/  FFMA.FTZ R64, R0, R47.reuse, RZ ;  /* 0x0000002f00407223 */ /* 0x080fe200000100ff */
[----:B------:R-:W-:Y:S02]  /*3060*/  HADD2.F32 R77, -RZ, R68.H0_H0 ;  /* 0x20000044ff4d7230 */ /* 0x000fe40000004100 */
[-C--:B------:R-:W-:Y:S01]  /*3070*/  FFMA.FTZ R68, R2, R47.reuse, RZ ;  /* 0x0000002f02447223 */ /* 0x080fe200000100ff */
[----:B------:R-:W-:Y:S02]  /*3080*/  HADD2.F32 R69, -RZ, R69.H0_H0 ;  /* 0x20000045ff457230 */ /* 0x000fe40000004100 */
[----:B------:R-:W-:Y:S01]  /*3090*/  FFMA.FTZ R74, R8, R47, RZ ;  /* 0x0000002f084a7223 */ /* 0x000fe200000100ff */
[-C--:B------:R-:W-:Y:S01]  /*30a0*/  FFMA.FTZ R63, R73, R46.reuse, R64 ;  /* 0x0000002e493f7223 */ /* 0x080fe20000010040 */
[-C--:B------:R-:W-:Y:S01]  /*30b0*/  FFMA.FTZ R79, R75, R46.reuse, R68 ;  /* 0x0000002e4b4f7223 */ /* 0x080fe20000010044 */
[-C--:B------:R-:W-:Y:S01]  /*30c0*/  FFMA.FTZ R83, R77, R46.reuse, R72 ;  /* 0x0000002e4d537223 */ /* 0x080fe20000010048 */
[----:B------:R-:W-:Y:S01]  /*30d0*/  FFMA.FTZ R85, R69, R46, R74 ;  /* 0x0000002e45557223 */ /* 0x000fe2000001004a */
[----:B------:R-:W-:Y:S01]  /*30e0*/  HADD2.F32 R58, -RZ, R58.H0_H0 ;  /* 0x2000003aff3a7230 */ /* 0x000fe20000004100 */
[----:B------:R-:W2:Y:S01]  /*30f0*/  LDS.64 R46, [UR4+0x300] ;  /* 0x00030004ff2e7984 */ /* 0x000ea20008000a00 */
        /* <DEDUP_REMOVED lines=13> */
[--C-:B------:R-:W-:Y:S02]  /*31d0*/  HADD2.F32 R71, -RZ, R45.reuse.H0_H0 ;  /* 0x2000002dff477230 */ /* 0x100fe40000004100 */
[----:B------:R-:W-:Y:S02]  /*31e0*/  HADD2.F32 R76, -RZ, R45.H1_H1 ;  /* 0x3000002dff4c7230 */ /* 0x000fe40000004100 */
[----:B------:R-:W3:Y:S01]  /*31f0*/  LDS.64 R44, [UR4+0x208] ;  /* 0x00020804ff2c7984 */ /* 0x000ee20008000a00 */
[----:B------:R-:W-:Y:S02]  /*3200*/  HADD2.F32 R103, -RZ, R56.H0_H0 ;  /* 0x20000038ff677230 */ /* 0x000fe40000004100 */
[----:B------:R-:W-:-:S02]  /*3210*/  HADD2.F32 R113, -RZ, R54.H0_H0 ;  /* 0x20000036ff717230 */ /* 0x000fc40000004100 */
[-C--:B------:R-:W-:Y:S01]  /*3220*/  FFMA.FTZ R54, R0, R53.reuse, RZ ;  /* 0x0000003500367223 */ /* 0x080fe200000100ff */
[-C--:B------:R-:W-:Y:S01]  /*3230*/  FFMA.FTZ R56, R2, R53.reuse, RZ ;  /* 0x0000003502387223 */ /* 0x080fe200000100ff */
[-C--:B------:R-:W-:Y:S01]  /*3240*/  FFMA.FTZ R62, R103, R70.reuse, R62 ;  /* 0x00000046673e7223 */ /* 0x080fe2000001003e */
[-C--:B------:R-:W-:Y:S01]  /*3250*/  FFMA.FTZ R78, R8, R53.reuse, RZ ;  /* 0x00000035084e7223 */ /* 0x080fe200000100ff */
[----:B------:R-:W-:Y:S01]  /*3260*/  FFMA.FTZ R64, R113, R70, R64 ;  /* 0x0000004671407223 */ /* 0x000fe20000010040 */
        /* <DEDUP_REMOVED lines=9> */
[----:B--2---:R-:W-:-:S03]  /*3300*/  HADD2.F32 R71, -RZ, R46.H0_H0 ;  /* 0x2000002eff477230 */ /* 0x004fc60000004100 */
[----:B------:R-:W-:Y:S01]  /*3310*/  FFMA.FTZ R53, R57, R76, R54 ;  /* 0x0000004c39357223 */ /* 0x000fe20000010036 */
[----:B------:R-:W-:Y:S02]  /*3320*/  HADD2.F32 R46, -RZ, R46.H1_H1 ;  /* 0x3000002eff2e7230 */ /* 0x000fe40000004100 */
[-C--:B------:R-:W-:Y:S01]  /*3330*/  FFMA.FTZ R54, R3, R71.reuse, RZ ;  /* 0x0000004703367223 */ /* 0x080fe200000100ff */
[--C-:B------:R-:W-:Y:S02]  /*3340*/  HADD2.F32 R115, -RZ, R47.reuse.H0_H0 ;  /* 0x2000002fff737230 */ /* 0x100fe40000004100 */
[-C--:B------:R-:W-:Y:S01]  /*3350*/  FFMA.FTZ R0, R0, R71.reuse, RZ ;  /* 0x0000004700007223 */ /* 0x080fe200000100ff */
[-C--:B------:R-:W-:Y:S01]  /*3360*/  FFMA.FTZ R8, R8, R71.reuse, RZ ;  /* 0x0000004708087223 */ /* 0x080fe200000100ff */
[----:B------:R-:W-:Y:S01]  /*3370*/  FFMA.FTZ R77, R77, R46, R54 ;  /* 0x0000002e4d4d7223 */ /* 0x000fe20000010036 */
[-C--:B------:R-:W-:Y:S01]  /*3380*/  FFMA.FTZ R52, R103, R76.reuse, R52 ;  /* 0x0000004c67347223 */ /* 0x080fe20000010034 */
[-C--:B------:R-:W-:Y:S01]  /*3390*/  FFMA.FTZ R56, R113, R76.reuse, R56 ;  /* 0x0000004c71387223 */ /* 0x080fe20000010038 */
[----:B------:R-:W-:Y:S01]  /*33a0*/  FFMA.FTZ R76, R79, R76, R70 ;  /* 0x0000004c4f4c7223 */ /* 0x000fe20000010046 */
[----:B------:R-:W-:Y:S01]  /*33b0*/  FFMA.FTZ R2, R2, R71, RZ ;  /* 0x0000004702027223 */ /* 0x000fe200000100ff */
[----:B------:R-:W-:-:S02]  /*33c0*/  HADD2.F32 R70, -RZ, R47.H1_H1 ;  /* 0x3000002fff467230 */ /* 0x000fc40000004100 */
[-C--:B------:R-:W-:Y:S01]  /*33d0*/  FFMA.FTZ R73, R73, R46.reuse, R0 ;  /* 0x0000002e49497223 */ /* 0x080fe20000010000 */
[----:B------:R-:W-:Y:S01]  /*33e0*/  FFMA.FTZ R69, R69, R46, R8 ;  /* 0x0000002e45457223 */ /* 0x000fe20000010008 */
[----:B------:R-:W-:Y:S02]  /*33f0*/  HADD2.F32 R111, -RZ, R111.H0_H0 ;  /* 0x2000006fff6f7230 */ /* 0x000fe40000004100 */
[----:B------:R-:W-:Y:S01]  /*3400*/  FFMA.FTZ R0, R72, R115, R77 ;  /* 0x0000007348007223 */ /* 0x000fe2000001004d */
[----:B------:R-:W-:Y:S01]  /*3410*/  LOP3.LUT R8, R33, 0xff, RZ, 0xc0, !PT ;  /* 0x000000ff21087812 */ /* 0x000fe200078ec0ff */
[----:B------:R-:W-:Y:S02]  /*3420*/  HADD2.F32 R105, -RZ, R105.H0_H0 ;  /* 0x20000069ff697230 */ /* 0x000fe40000004100 */
[----:B---3--:R-:W-:Y:S02]  /*3430*/  HADD2.F32 R3, -RZ, R44.H0_H0 ;  /* 0x2000002cff037230 */ /* 0x008fe40000004100 */
[----:B------:R-:W-:-:S02]  /*3440*/  HADD2.F32 R108, -RZ, R108.H0_H0 ;  /* 0x2000006cff6c7230 */ /* 0x000fc40000004100 */
[----:B------:R-:W-:Y:S02]  /*3450*/  HADD2.F32 R107, -RZ, R107.H0_H0 ;  /* 0x2000006bff6b7230 */ /* 0x000fe40000004100 */
[----:B------:R-:W-:Y:S01]  /*3460*/  FFMA.FTZ R75, R75, R46, R2 ;  /* 0x0000002e4b4b7223 */ /* 0x000fe20000010002 */
[----:B------:R-:W-:Y:S01]  /*3470*/  FFMA.FTZ R74, R74, R115, R69 ;  /* 0x000000734a4a7223 */ /* 0x000fe20000010045 */
[----:B------:R-:W-:Y:S01]  /*3480*/  LOP3.LUT R2, R32, 0xff, RZ, 0xc0, !PT ;  /* 0x000000ff20027812 */ /* 0x000fe200078ec0ff */
[----:B------:R-:W-:Y:S02]  /*3490*/  HADD2.F32 R44, -RZ, R44.H1_H1 ;  /* 0x3000002cff2c7230 */ /* 0x000fe40000004100 */
[----:B------:R-:W-:Y:S01]  /*34a0*/  FFMA.FTZ R69, R57, R70, R0 ;  /* 0x0000004639457223 */ /* 0x000fe20000010000 */
[----:B------:R-:W-:Y:S01]  /*34b0*/  HADD2.F32 R109, -RZ, R109.H0_H0 ;  /* 0x2000006dff6d7230 */ /* 0x000fe20000004100 */
[----:B------:R-:W-:Y:S01]  /*34c0*/  LOP3.LUT R46, R34, 0xff, RZ, 0xc0, !PT ;  /* 0x000000ff222e7812 */ /* 0x000fe200078ec0ff */
[----:B------:R-:W-:Y:S01]  /*34d0*/  FFMA.FTZ R52, R111, R3, R52 ;  /* 0x000000036f347223 */ /* 0x000fe20000010034 */
[----:B------:R-:W-:Y:S01]  /*34e0*/  IADD3 R8, R8, -0x80, RZ ;  /* 0xffffff8008087810 */ /* 0x000fe20007ffe0ff */
[----:B------:R-:W-:-:S02]  /*34f0*/  HADD2.F32 R87, -RZ, R87.H0_H0 ;  /* 0x20000057ff577230 */ /* 0x000fc40000004100 */
[-C--:B------:R-:W-:Y:S01]  /*3500*/  FFMA.FTZ R56, R105, R3.reuse, R56 ;  /* 0x0000000369387223 */ /* 0x080fe20000010038 */
[----:B------:R-:W-:Y:S02]  /*3510*/  HADD2.F32 R88, -RZ, R88.H0_H0 ;  /* 0x20000058ff587230 */ /* 0x000fe40000004100 */
[-C--:B------:R-:W-:Y:S01]  /*3520*/  FFMA.FTZ R47, R108, R3.reuse, R53 ;  /* 0x000000036c2f7223 */ /* 0x080fe20000010035 */
[----:B------:R-:W-:Y:S02]  /*3530*/  HADD2.F32 R106, -RZ, R106.H0_H0 ;  /* 0x2000006aff6a7230 */ /* 0x000fe40000004100 */
[----:B------:R-:W-:Y:S01]  /*3540*/  FFMA.FTZ R57, R107, R3, R76 ;  /* 0x000000036b397223 */ /* 0x000fe2000001004c */
[----:B------:R-:W-:Y:S01]  /*3550*/  IADD3 R0, R2, -0x80, RZ ;  /* 0xffffff8002007810 */ /* 0x000fe20007ffe0ff */
[----:B------:R-:W-:Y:S01]  /*3560*/  HADD2.F32 R2, -RZ, R45.H0_H0 ;  /* 0x2000002dff027230 */ /* 0x000fe20000004100 */
[----:B------:R2:W3:Y:S01]  /*3570*/  I2F.F16 R54, R8 ;  /* 0x0000000800367306 */ /* 0x0004e20000200c00 */
[----:B------:R-:W-:Y:S01]  /*3580*/  IADD3 R53, R46, -0x80, RZ ;  /* 0xffffff802e357810 */ /* 0x000fe20007ffe0ff */
[----:B------:R-:W-:Y:S01]  /*3590*/  FFMA.FTZ R3, R109, R44, R52 ;  /* 0x0000002c6d037223 */ /* 0x000fe20000010034 */
[----:B------:R-:W-:-:S02]  /*35a0*/  HADD2.F32 R86, -RZ, R86.H0_H0 ;  /* 0x20000056ff567230 */ /* 0x000fc40000004100 */
[-C--:B------:R-:W-:Y:S01]  /*35b0*/  FFMA.FTZ R56, R87, R44.reuse, R56 ;  /* 0x0000002c57387223 */ /* 0x080fe20000010038 */
[----:B------:R-:W-:Y:S02]  /*35c0*/  HADD2.F32 R65, -RZ, R65.H0_H0 ;  /* 0x20000041ff417230 */ /* 0x000fe40000004100 */
[-C--:B------:R-:W-:Y:S01]  /*35d0*/  FFMA.FTZ R46, R106, R44.reuse, R57 ;  /* 0x0000002c6a2e7223 */ /* 0x080fe20000010039 */
[----:B------:R-:W-:Y:S02]  /*35e0*/  HADD2.F32 R67, -RZ, R67.H0_H0 ;  /* 0x20000043ff437230 */ /* 0x000fe40000004100 */
[----:B------:R-:W-:Y:S02]  /*35f0*/  HADD2.F32 R59, -RZ, R59.H0_H0 ;  /* 0x2000003bff3b7230 */ /* 0x000fe40000004100 */
[----:B--2---:R-:W-:Y:S01]  /*3600*/  FFMA.FTZ R8, R88, R44, R47 ;  /* 0x0000002c58087223 */ /* 0x004fe2000001002f */
[-C--:B------:R-:W-:Y:S01]  /*3610*/  FFMA.FTZ R47, R86, R2.reuse, R3 ;  /* 0x00000002562f7223 */ /* 0x080fe20000010003 */
[----:B------:R-:W-:-:S02]  /*3620*/  FFMA.FTZ R44, R65, R2, R56 ;  /* 0x00000002412c7223 */ /* 0x000fc40000010038 */
[-C--:B------:R-:W-:Y:S01]  /*3630*/  FFMA.FTZ R57, R67, R2.reuse, R8 ;  /* 0x0000000243397223 */ /* 0x080fe20000010008 */
[----:B------:R-:W-:Y:S02]  /*3640*/  FFMA.FTZ R46, R59, R2, R46 ;  /* 0x000000023b2e7223 */ /* 0x000fe4000001002e */
[----:B------:R-:W2:Y:S01]  /*3650*/  LDS.64 R2, [UR4+0x288] ;  /* 0x00028804ff027984 */ /* 0x000ea20008000a00 */
[----:B------:R-:W-:Y:S01]  /*3660*/  HADD2.F32 R45, -RZ, R45.H1_H1 ;  /* 0x3000002dff2d7230 */ /* 0x000fe20000004100 */
[----:B-----5:R-:W-:Y:S01]  /*3670*/  LOP3.LUT R56, R29, 0xff, RZ, 0xc0, !PT ;  /* 0x000000ff1d387812 */ /* 0x020fe200078ec0ff */
[----:B------:R-:W-:Y:S02]  /*3680*/  HADD2.F32 R60, -RZ, R60.H0_H0 ;  /* 0x2000003cff3c7230 */ /* 0x000fe40000004100 */
[----:B------:R-:W-:Y:S02]  /*3690*/  HADD2.F32 R61, -RZ, R61.H0_H0 ;  /* 0x2000003dff3d7230 */ /* 0x000fe40000004100 */
[-C--:B------:R-:W-:Y:S01]  /*36a0*/  FFMA.FTZ R80, R68, R115.reuse, R73 ;  /* 0x0000007344507223 */ /* 0x080fe20000010049 */
[----:B------:R-:W-:Y:S01]  /*36b0*/  IADD3 R102, R56, -0x80, RZ ;  /* 0xffffff8038667810 */ /* 0x000fe20007ffe0ff */
[----:B------:R-:W-:Y:S01]  /*36c0*/  FFMA.FTZ R68, R58, R115, R75 ;  /* 0x000000733a447223 */ /* 0x000fe2000001004b */
[----:B------:R-:W-:Y:S01]  /*36d0*/  FFMA.FTZ R56, R60, R45, R47 ;  /* 0x0000002d3c387223 */ /* 0x000fe2000001002f */
[----:B------:R-:W-:Y:S01]  /*36e0*/  LOP3.LUT R58, R28, 0xff, RZ, 0xc0, !PT ;  /* 0x000000ff1c3a7812 */ /* 0x000fe200078ec0ff */
[----:B------:R-:W-:-:S02]  /*36f0*/  HADD2.F32 R8, -RZ, R23.H0_H0 ;  /* 0x20000017ff087230 */ /* 0x000fc40000004100 */
[-C--:B------:R-:W-:Y:S01]  /*3700*/  FFMA.FTZ R47, R61, R45.reuse, R44 ;  /* 0x0000002d3d2f7223 */ /* 0x080fe2000001002c */
[----:B------:R-:W-:Y:S01]  /*3710*/  HADD2.F32 R55, -RZ, R55.H0_H0 ;  /* 0x20000037ff377230 */ /* 0x000fe20000004100 */
[----:B------:R-:W-:Y:S01]  /*3720*/  LOP3.LUT R44, R30, 0xff, RZ, 0xc0, !PT ;  /* 0x000000ff1e2c7812 */ /* 0x000fe200078ec0ff */
[----:B------:R-:W-:Y:S01]  /*3730*/  FFMA.FTZ R80, R103, R70, R80 ;  /* 0x0000004667507223 */ /* 0x000fe20000010050 */
[----:B------:R-:W-:Y:S01]  /*3740*/  IADD3 R90, R58, -0x80, RZ ;  /* 0xffffff803a5a7810 */ /* 0x000fe20007ffe0ff */
[-C--:B------:R-:W-:Y:S01]  /*3750*/  FFMA.FTZ R58, R8, R45.reuse, R57 ;  /* 0x0000002d083a7223 */ /* 0x080fe20000010039 */
[----:B------:R-:W-:Y:S01]  /*3760*/  IADD3 R103, R44, -0x80, RZ ;  /* 0xffffff802c677810 */ /* 0x000fe20007ffe0ff */
[----:B------:R-:W-:Y:S01]  /*3770*/  FFMA.FTZ R57, R55, R45, R46 ;  /* 0x0000002d37397223 */ /* 0x000fe2000001002e */
[----:B------:R-:W-:Y:S02]  /*3780*/  HADD2.F32 R44, -RZ, R92.H1_H1 ;  /* 0x3000005cff2c7230 */ /* 0x000fe40000004100 */
[----:B------:R-:W-:-:S02]  /*3790*/  HADD2.F32 R46, -RZ, R91.H1_H1 ;  /* 0x3000005bff2e7230 */ /* 0x000fc40000004100 */
[----:B------:R-:W-:Y:S02]  /*37a0*/  HADD2.F32 R23, -RZ, R92.H0_H0 ;  /* 0x2000005cff177230 */ /* 0x000fe40000004100 */
[----:B------:R-:W-:Y:S01]  /*37b0*/  FMUL.FTZ R47, R47, R44 ;  /* 0x0000002c2f2f7220 */ /* 0x000fe20000410000 */
[----:B------:R-:W-:Y:S01]  /*37c0*/  LOP3.LUT R73, R35, 0xff, RZ, 0xc0, !PT ;  /* 0x000000ff23497812 */ /* 0x000fe200078ec0ff */
[----:B------:R-:W-:Y:S02]  /*37d0*/  HADD2.F32 R45, -RZ, R91.H0_H0 ;  /* 0x2000005bff2d7230 */ /* 0x000fe40000004100 */
[----:B------:R-:W-:Y:S01]  /*37e0*/  FMUL.FTZ R57, R57, R46 ;  /* 0x0000002e39397220 */ /* 0x000fe20000410000 */
[----:B------:R-:W-:Y:S01]  /*37f0*/  FMUL.FTZ R56, R56, R23 ;  /* 0x0000001738387220 */ /* 0x000fe20000410000 */
[-C--:B------:R-:W-:Y:S01]  /*3800*/  FFMA.FTZ R68, R113, R70.reuse, R68 ;  /* 0x0000004671447223 */ /* 0x080fe20000010044 */
[----:B------:R-:W-:Y:S01]  /*3810*/  FFMA.FTZ R70, R79, R70, R74 ;  /* 0x000000464f467223 */ /* 0x000fe2000001004a */
[----:B------:R-:W-:Y:S01]  /*3820*/  IADD3 R52, R73, -0x80, RZ ;  /* 0xffffff8049347810 */ /* 0x000fe20007ffe0ff */
[----:B------:R-:W-:Y:S01]  /*3830*/  FMUL.FTZ R58, R58, R45 ;  /* 0x0000002d3a3a7220 */ /* 0x000fe20000410000 */
[----:B------:R-:W-:-:S02]  /*3840*/  F2FP.F16.F32.PACK_AB R47, RZ, R47 ;  /* 0x0000002fff2f723e */ /* 0x000fc400000000ff */
[----:B------:R-:W-:Y:S02]  /*3850*/  LOP3.LUT R73, R31, 0xff, RZ, 0xc0, !PT ;  /* 0x000000ff1f497812 */ /* 0x000fe400078ec0ff */
[----:B------:R-:W-:Y:S02]  /*3860*/  F2FP.F16.F32.PACK_AB R74, RZ, R57 ;  /* 0x00000039ff4a723e */ /* 0x000fe400000000ff */
[----:B------:R-:W-:Y:S01]  /*3870*/  F2FP.F16.F32.PACK_AB R56, RZ, R56 ;  /* 0x00000038ff38723e */ /* 0x000fe200000000ff */
[--C-:B------:R-:W-:Y:S01]  /*3880*/  HADD2 R57, R47.H0_H0, R14.reuse.H1_H1 ;  /* 0x3000000e2f397230 */ /* 0x100fe20000000800 */
[----:B------:R-:W-:Y:S01]  /*3890*/  IADD3 R104, R73, -0x80, RZ ;  /* 0xffffff8049687810 */ /* 0x000fe20007ffe0ff */
[----:B------:R-:W-:Y:S01]  /*38a0*/  HADD2 R47, R74.H0_H0, R13.H1_H1 ;  /* 0x3000000d4a2f7230 */ /* 0x000fe20000000800 */
[----:B------:R-:W-:Y:S01]  /*38b0*/  F2FP.F16.F32.PACK_AB R73, RZ, R58 ;  /* 0x0000003aff49723e */ /* 0x000fe200000000ff */
[----:B------:R-:W-:Y:S02]  /*38c0*/  HADD2 R58, R56.H0_H0, R14.H0_H0 ;  /* 0x2000000e383a7230 */ /* 0x000fe40000000800 */
[--C-:B--2---:R-:W-:Y:S01]  /*38d0*/  HADD2.F32 R75, -RZ, R2.reuse.H0_H0 ;  /* 0x20000002ff4b7230 */ /* 0x104fe20000004100 */
[--C-:B------:R-:W-:Y:S01]  /*38e0*/  SHF.R.U32.HI R14, RZ, 0x8, R32.reuse ;  /* 0x00000008ff0e7819 */ /* 0x100fe20000011620 */
[----:B------:R-:W-:Y:S01]  /*38f0*/  HADD2.F32 R74, -RZ, R2.H1_H1 ;  /* 0x30000002ff4a7230 */ /* 0x000fe20000004100 */
[----:B------:R-:W-:-:S02]  /*3900*/  SHF.R.U32.HI R2, RZ, 0x10, R32 ;  /* 0x00000010ff027819 */ /* 0x000fc40000011620 */
[----:B------:R-:W-:Y:S02]  /*3910*/  LOP3.LUT R14, R14, 0xff, RZ, 0xc0, !PT ;  /* 0x000000ff0e0e7812 */ /* 0x000fe400078ec0ff */
[----:B------:R-:W-:Y:S01]  /*3920*/  LOP3.LUT R2, R2, 0xff, RZ, 0xc0, !PT ;  /* 0x000000ff02027812 */ /* 0x000fe200078ec0ff */
[----:B------:R-:W-:Y:S01]  /*3930*/  HADD2 R56, R73.H0_H0, R13.H0_H0 ;  /* 0x2000000d49387230 */ /* 0x000fe20000000800 */
[----:B------:R-:W-:Y:S01]  /*3940*/  IADD3 R73, R14, -0x80, RZ ;  /* 0xffffff800e497810 */ /* 0x000fe20007ffe0ff */
[--C-:B------:R-:W-:Y:S01]  /*3950*/  HADD2.F32 R32, -RZ, R3.reuse.H0_H0 ;  /* 0x20000003ff207230 */ /* 0x100fe20000004100 */
[----:B------:R-:W-:Y:S01]  /*3960*/  IADD3 R77, R2, -0x80, RZ ;  /* 0xffffff80024d7810 */ /* 0x000fe20007ffe0ff */
[----:B------:R-:W-:Y:S02]  /*3970*/  HADD2.F32 R14, -RZ, R3.H1_H1 ;  /* 0x30000003ff0e7230 */ /* 0x000fe40000004100 */
[----:B------:R-:W2:Y:S01]  /*3980*/  LDS.64 R2, [UR4+0x308] ;  /* 0x00030804ff027984 */ /* 0x000ea20008000a00 */
[-C--:B------:R-:W-:Y:S01]  /*3990*/  FFMA.FTZ R62, R111, R75.reuse, R62 ;  /* 0x0000004b6f3e7223 */ /* 0x080fe2000001003e */
[-C--:B------:R-:W-:Y:S01]  /*39a0*/  FFMA.FTZ R64, R105, R75.reuse, R64 ;  /* 0x0000004b69407223 */ /* 0x080fe20000010040 */
[-C--:B------:R-:W-:Y:S01]  /*39b0*/  FFMA.FTZ R63, R108, R75.reuse, R63 ;  /* 0x0000004b6c3f7223 */ /* 0x080fe2000001003f */
[----:B------:R-:W-:Y:S01]  /*39c0*/  LEA.HI R78, R28, 0xffffff80, RZ, 0x8 ;  /* 0xffffff801c4e7811 */ /* 0x000fe200078f40ff */
[----:B------:R-:W-:Y:S01]  /*39d0*/  FFMA.FTZ R75, R107, R75, R66 ;  /* 0x0000004b6b4b7223 */ /* 0x000fe20000010042 */
[----:B------:R-:W-:-:S02]  /*39e0*/  SHF.R.U32.HI R66, RZ, 0x8, R33 ;  /* 0x00000008ff427819 */ /* 0x000fc40000011621 */
[----:B------:R-:W-:Y:S01]  /*39f0*/  LEA.HI R76, R24, 0xffffff80, RZ, 0x8 ;  /* 0xffffff80184c7811 */ /* 0x000fe200078f40ff */
[----:B------:R4:W0:Y:S01]  /*3a00*/  I2F.F16 R85, R78 ;  /* 0x0000004e00557306 */ /* 0x0008220000200c00 */
[----:B------:R-:W-:Y:S02]  /*3a10*/  LEA.HI R82, R33, 0xffffff80, RZ, 0x8 ;  /* 0xffffff8021527811 */ /* 0x000fe400078f40ff */
[----:B------:R-:W-:Y:S01]  /*3a20*/  SHF.R.U32.HI R79, RZ, 0x10, R33 ;  /* 0x00000010ff4f7819 */ /* 0x000fe20000011621 */
[-C--:B------:R-:W-:Y:S01]  /*3a30*/  FFMA.FTZ R33, R109, R74.reuse, R62 ;  /* 0x0000004a6d217223 */ /* 0x080fe2000001003e */
[----:B------:R-:W-:-:S03]  /*3a40*/  FFMA.FTZ R64, R87, R74, R64 ;  /* 0x0000004a57407223 */ /* 0x000fc60000010040 */
[----:B------:R1:W0:Y:S01]  /*3a50*/  I2F.F16 R13, R76 ;  /* 0x0000004c000d7306 */ /* 0x0002220000200c00 */
[----:B----4-:R-:W-:Y:S01]  /*3a60*/  LOP3.LUT R78, R66, 0xff, RZ, 0xc0, !PT ;  /* 0x000000ff424e7812 */ /* 0x010fe200078ec0ff */
[----:B------:R-:W-:Y:S01]  /*3a70*/  FFMA.FTZ R66, R88, R74, R63 ;  /* 0x0000004a58427223 */ /* 0x000fe2000001003f */
[-C--:B------:R-:W-:Y:S01]  /*3a80*/  FFMA.FTZ R33, R86, R32.reuse, R33 ;  /* 0x0000002056217223 */ /* 0x080fe20000010021 */
[-C--:B------:R-:W-:Y:S02]  /*3a90*/  FFMA.FTZ R64, R65, R32.reuse, R64 ;  /* 0x0000002041407223 */ /* 0x080fe40000010040 */
[----:B------:R-:W-:Y:S01]  /*3aa0*/  FFMA.FTZ R63, R67, R32, R66 ;  /* 0x00000020433f7223 */ /* 0x000fe20000010042 */
[----:B-1----:R-:W-:Y:S01]  /*3ab0*/  FFMA.FTZ R76, R106, R74, R75 ;  /* 0x0000004a6a4c7223 */ /* 0x002fe2000001004b */
[----:B------:R-:W-:-:S03]  /*3ac0*/  FFMA.FTZ R62, R60, R14, R33 ;  /* 0x0000000e3c3e7223 */ /* 0x000fc60000010021 */
[----:B------:R-:W-:Y:S01]  /*3ad0*/  FFMA.FTZ R76, R59, R32, R76 ;  /* 0x000000203b4c7223 */ /* 0x000fe2000001004c */
[-C--:B------:R-:W-:Y:S01]  /*3ae0*/  FFMA.FTZ R32, R8, R14.reuse, R63 ;  /* 0x0000000e08207223 */ /* 0x080fe2000001003f */
[-C--:B------:R-:W-:Y:S02]  /*3af0*/  FFMA.FTZ R33, R61, R14.reuse, R64 ;  /* 0x0000000e3d217223 */ /* 0x080fe40000010040 */
[----:B------:R-:W-:Y:S01]  /*3b00*/  FFMA.FTZ R63, R55, R14, R76 ;  /* 0x0000000e373f7223 */ /* 0x000fe2000001004c */
[----:B------:R-:W-:Y:S01]  /*3b10*/  SHF.R.U32.HI R14, RZ, 0x8, R35 ;  /* 0x00000008ff0e7819 */ /* 0x000fe20000011623 */
[----:B------:R-:W-:Y:S01]  /*3b20*/  FMUL.FTZ R33, R33, R44 ;  /* 0x0000002c21217220 */ /* 0x000fe20000410000 */
[----:B------:R-:W-:Y:S02]  /*3b30*/  FMUL.FTZ R32, R32, R45 ;  /* 0x0000002d20207220 */ /* 0x000fe40000410000 */
[----:B------:R-:W-:Y:S01]  /*3b40*/  LOP3.LUT R14, R14, 0xff, RZ, 0xc0, !PT ;  /* 0x000000ff0e0e7812 */ /* 0x000fe200078ec0ff */
[----:B------:R-:W-:Y:S01]  /*3b50*/  FMUL.FTZ R62, R62, R23 ;  /* 0x000000173e3e7220 */ /* 0x000fe20000410000 */
[----:B------:R-:W-:Y:S01]  /*3b60*/  FMUL.FTZ R63, R63, R46 ;  /* 0x0000002e3f3f7220 */ /* 0x000fe20000410000 */
[----:B------:R-:W-:-:S02]  /*3b70*/  F2FP.F16.F32.PACK_AB R33, RZ, R33 ;  /* 0x00000021ff21723e */ /* 0x000fc400000000ff */
[----:B------:R-:W-:Y:S02]  /*3b80*/  F2FP.F16.F32.PACK_AB R32, RZ, R32 ;  /* 0x00000020ff20723e */ /* 0x000fe400000000ff */
[----:B------:R-:W-:Y:S01]  /*3b90*/  IADD3 R76, R14, -0x80, RZ ;  /* 0xffffff800e4c7810 */ /* 0x000fe20007ffe0ff */
[----:B--2---:R-:W-:Y:S01]  /*3ba0*/  HADD2.F32 R14, -RZ, R2.H0_H0 ;  /* 0x20000002ff0e7230 */ /* 0x004fe20000004100 */
[----:B------:R-:W-:Y:S02]  /*3bb0*/  F2FP.F16.F32.PACK_AB R62, RZ, R62 ;  /* 0x0000003eff3e723e */ /* 0x000fe400000000ff */
[----:B------:R-:W-:Y:S01]  /*3bc0*/  F2FP.F16.F32.PACK_AB R66, RZ, R63 ;  /* 0x0000003fff42723e */ /* 0x000fe200000000ff */
[----:B------:R-:W-:Y:S02]  /*3bd0*/  HADD2 R63, R33.H0_H0, R12.H1_H1 ;  /* 0x3000000c213f7230 */ /* 0x000fe40000000800 */
[----:B------:R-:W-:Y:S02]  /*3be0*/  HADD2.F32 R2, -RZ, R2.H1_H1 ;  /* 0x30000002ff027230 */ /* 0x000fe40000004100 */
[----:B------:R-:W-:Y:S01]  /*3bf0*/  HADD2 R64, R32.H0_H0, R11.H0_H0 ;  /* 0x2000000b20407230 */ /* 0x000fe20000000800 */
[----:B------:R-:W-:Y:S01]  /*3c00*/  SHF.R.U32.HI R33, RZ, 0x8, R28 ;  /* 0x00000008ff217819 */ /* 0x000fe2000001161c */
[----:B------:R-:W-:Y:S01]  /*3c10*/  FFMA.FTZ R32, R111, R14, R80 ;  /* 0x0000000e6f207223 */ /* 0x000fe20000010050 */
[----:B------:R-:W-:Y:S01]  /*3c20*/  UIADD3 UR4, UR4, 0x40, URZ ;  /* 0x0000004004047890 */ /* 0x000fe2000fffe03f */
[----:B------:R-:W-:-:S02]  /*3c30*/  HADD2 R62, R62.H0_H0, R12.H0_H0 ;  /* 0x2000000c3e3e7230 */ /* 0x000fc40000000800 */
[----:B------:R-:W-:Y:S02]  /*3c40*/  HADD2.F32 R12, -RZ, R3.H0_H0 ;  /* 0x20000003ff0c7230 */ /* 0x000fe40000004100 */
[----:B------:R-:W-:Y:S02]  /*3c50*/  HADD2 R66, R66.H0_H0, R11.H1_H1 ;  /* 0x3000000b42427230 */ /* 0x000fe40000000800 */
[----:B------:R-:W-:Y:S01]  /*3c60*/  HADD2.F32 R11, -RZ, R3.H1_H1 ;  /* 0x30000003ff0b7230 */ /* 0x000fe20000004100 */
[----:B------:R-:W-:Y:S01]  /*3c70*/  LOP3.LUT R33, R33, 0xff, RZ, 0xc0, !PT ;  /* 0x000000ff21217812 */ /* 0x000fe200078ec0ff */
[----:B------:R-:W-:Y:S01]  /*3c80*/  FFMA.FTZ R3, R109, R2, R32 ;  /* 0x000000026d037223 */ /* 0x000fe20000010020 */
[-C--:B------:R-:W-:Y:S01]  /*3c90*/  FFMA.FTZ R68, R105, R14.reuse, R68 ;  /* 0x0000000e69447223 */ /* 0x080fe20000010044 */
[-C--:B------:R-:W-:Y:S01]  /*3ca0*/  FFMA.FTZ R69, R108, R14.reuse, R69 ;  /* 0x0000000e6c457223 */ /* 0x080fe20000010045 */
[----:B------:R-:W-:Y:S01]  /*3cb0*/  FFMA.FTZ R107, R107, R14, R70 ;  /* 0x0000000e6b6b7223 */ /* 0x000fe20000010046 */
[----:B------:R-:W-:Y:S01]  /*3cc0*/  IADD3 R105, R33, -0x80, RZ ;  /* 0xffffff8021697810 */ /* 0x000fe20007ffe0ff */
[-C--:B------:R-:W-:Y:S01]  /*3cd0*/  FFMA.FTZ R68, R87, R2.reuse, R68 ;  /* 0x0000000257447223 */ /* 0x080fe20000010044 */
[-C--:B------:R-:W-:Y:S01]  /*3ce0*/  FFMA.FTZ R88, R88, R2.reuse, R69 ;  /* 0x0000000258587223 */ /* 0x080fe20000010045 */
[----:B------:R-:W-:Y:S01]  /*3cf0*/  FFMA.FTZ R14, R106, R2, R107 ;  /* 0x000000026a0e7223 */ /* 0x000fe2000001006b */
[----:B------:R-:W-:-:S02]  /*3d00*/  FFMA.FTZ R33, R86, R12, R3 ;  /* 0x0000000c56217223 */ /* 0x000fc40000010003 */
[----:B------:R-:W1:Y:S01]  /*3d10*/  LDS.64 R2, [UR4+0x1d0] ;  /* 0x0001d004ff027984 */ /* 0x000e620008000a00 */
[-C--:B------:R-:W-:Y:S01]  /*3d20*/  FFMA.FTZ R68, R65, R12.reuse, R68 ;  /* 0x0000000c41447223 */ /* 0x080fe20000010044 */
[-C--:B------:R-:W-:Y:S01]  /*3d30*/  FFMA.FTZ R67, R67, R12.reuse, R88 ;  /* 0x0000000c43437223 */ /* 0x080fe20000010058 */
[----:B------:R-:W-:Y:S01]  /*3d40*/  FFMA.FTZ R14, R59, R12, R14 ;  /* 0x0000000c3b0e7223 */ /* 0x000fe2000001000e */
[-C--:B------:R-:W-:Y:S01]  /*3d50*/  FFMA.FTZ R60, R60, R11.reuse, R33 ;  /* 0x0000000b3c3c7223 */ /* 0x080fe20000010021 */
[-C--:B------:R-:W-:Y:S01]  /*3d60*/  FFMA.FTZ R61, R61, R11.reuse, R68 ;  /* 0x0000000b3d3d7223 */ /* 0x080fe20000010044 */
[-C--:B------:R-:W-:Y:S01]  /*3d70*/  FFMA.FTZ R8, R8, R11.reuse, R67 ;  /* 0x0000000b08087223 */ /* 0x080fe20000010043 */
[----:B------:R-:W-:Y:S01]  /*3d80*/  LEA.HI R89, R29, 0xffffff80, RZ, 0x8 ;  /* 0xffffff801d597811 */ /* 0x000fe200078f40ff */
[----:B------:R-:W-:Y:S01]  /*3d90*/  FFMA.FTZ R11, R55, R11, R14 ;  /* 0x0000000b370b7223 */ /* 0x000fe2000001000e */
[----:B------:R-:W-:Y:S02]  /*3da0*/  SHF.R.U32.HI R32, RZ, 0x8, R29 ;  /* 0x00000008ff207819 */ /* 0x000fe4000001161d */
[----:B------:R-:W-:-:S02]  /*3db0*/  SHF.R.U32.HI R75, RZ, 0x8, R34 ;  /* 0x00000008ff4b7819 */ /* 0x000fc40000011622 */
[----:B------:R-:W-:Y:S02]  /*3dc0*/  SHF.R.U32.HI R29, RZ, 0x10, R29 ;  /* 0x00000010ff1d7819 */ /* 0x000fe4000001161d */
[----:B------:R-:W-:Y:S02]  /*3dd0*/  SHF.R.U32.HI R14, RZ, 0x8, R31 ;  /* 0x00000008ff0e7819 */ /* 0x000fe4000001161f */
[----:B------:R-:W-:Y:S02]  /*3de0*/  LEA.HI R83, R34, 0xffffff80, RZ, 0x8 ;  /* 0xffffff8022537811 */ /* 0x000fe400078f40ff */
[----:B------:R-:W-:Y:S02]  /*3df0*/  LEA.HI R84, R35, 0xffffff80, RZ, 0x8 ;  /* 0xffffff8023547811 */ /* 0x000fe400078f40ff */
[----:B------:R-:W-:Y:S02]  /*3e00*/  LEA.HI R71, R30, 0xffffff80, RZ, 0x8 ;  /* 0xffffff801e477811 */ /* 0x000fe400078f40ff */
[----:B------:R-:W-:-:S02]  /*3e10*/  LEA.HI R72, R31, 0xffffff80, RZ, 0x8 ;  /* 0xffffff801f487811 */ /* 0x000fc400078f40ff */
[----:B------:R-:W-:Y:S02]  /*3e20*/  SHF.R.U32.HI R12, RZ, 0x8, R30 ;  /* 0x00000008ff0c7819 */ /* 0x000fe4000001161e */
[----:B------:R-:W-:Y:S02]  /*3e30*/  SHF.R.U32.HI R34, RZ, 0x10, R34 ;  /* 0x00000010ff227819 */ /* 0x000fe40000011622 */
[----:B------:R-:W-:Y:S02]  /*3e40*/  SHF.R.U32.HI R35, RZ, 0x10, R35 ;  /* 0x00000010ff237819 */ /* 0x000fe40000011623 */
        /* <DEDUP_REMOVED lines=11> */
[----:B------:R-:W-:Y:S02]  /*3f00*/  IADD3 R74, R78, -0x80, RZ ;  /* 0xffffff804e4a7810 */ /* 0x000fe40007ffe0ff */
[----:B------:R-:W-:Y:S02]  /*3f10*/  IADD3 R78, R79, -0x80, RZ ;  /* 0xffffff804f4e7810 */ /* 0x000fe40007ffe0ff */
[----:B------:R-:W-:Y:S02]  /*3f20*/  IADD3 R75, R75, -0x80, RZ ;  /* 0xffffff804b4b7810 */ /* 0x000fe40007ffe0ff */
[----:B------:R-:W-:-:S02]  /*3f30*/  IADD3 R86, R29, -0x80, RZ ;  /* 0xffffff801d567810 */ /* 0x000fc40007ffe0ff */
[----:B------:R-:W-:Y:S02]  /*3f40*/  IADD3 R108, R14, -0x80, RZ ;  /* 0xffffff800e6c7810 */ /* 0x000fe40007ffe0ff */
[----:B------:R-:W-:Y:S02]  /*3f50*/  SHF.R.U32.HI R28, RZ, 0x10, R28 ;  /* 0x00000010ff1c7819 */ /* 0x000fe4000001161c */
[----:B------:R-:W-:Y:S02]  /*3f60*/  IADD3 R34, R34, -0x80, RZ ;  /* 0xffffff8022227810 */ /* 0x000fe40007ffe0ff */
[----:B------:R-:W-:Y:S02]  /*3f70*/  IADD3 R35, R35, -0x80, RZ ;  /* 0xffffff8023237810 */ /* 0x000fe40007ffe0ff */
[----:B------:R-:W-:Y:S02]  /*3f80*/  IADD3 R32, R32, -0x80, RZ ;  /* 0xffffff8020207810 */ /* 0x000fe40007ffe0ff */
[----:B------:R-:W-:-:S02]  /*3f90*/  IADD3 R30, R30, -0x80, RZ ;  /* 0xffffff801e1e7810 */ /* 0x000fc40007ffe0ff */
[----:B------:R-:W-:Y:S01]  /*3fa0*/  IADD3 R31, R31, -0x80, RZ ;  /* 0xffffff801f1f7810 */ /* 0x000fe20007ffe0ff */
[----:B------:R-:W2:Y:S01]  /*3fb0*/  I2F.F16 R82, R82 ;  /* 0x0000005200527306 */ /* 0x000ea20000200c00 */
[----:B------:R-:W-:Y:S01]  /*3fc0*/  LOP3.LUT R28, R28, 0xff, RZ, 0xc0, !PT ;  /* 0x000000ff1c1c7812 */ /* 0x000fe200078ec0ff */
[----:B------:R-:W-:Y:S01]  /*3fd0*/  FMUL.FTZ R11, R11, R46 ;  /* 0x0000002e0b0b7220 */ /* 0x000fe20000410000 */
[----:B------:R-:W-:Y:S01]  /*3fe0*/  FMUL.FTZ R60, R60, R23 ;  /* 0x000000173c3c7220 */ /* 0x000fe20000410000 */
[----:B------:R-:W-:Y:S01]  /*3ff0*/  FMUL.FTZ R61, R61, R44 ;  /* 0x0000002c3d3d7220 */ /* 0x000fe20000410000 */
[----:B------:R-:W-:-:S03]  /*4000*/  FMUL.FTZ R8, R8, R45 ;  /* 0x0000002d08087220 */ /* 0x000fc60000410000 */
[----:B------:R-:W4:Y:S01]  /*4010*/  I2F.F16 R83, R83 ;  /* 0x0000005300537306 */ /* 0x000f220000200c00 */
[----:B------:R-:W-:Y:S02]  /*4020*/  IADD3 R28, R28, -0x80, RZ ;  /* 0xffffff801c1c7810 */ /* 0x000fe40007ffe0ff */
[----:B------:R-:W-:-:S05]  /*4030*/  LOP3.LUT R12, R12, 0xff, RZ, 0xc0, !PT ;  /* 0x000000ff0c0c7812 */ /* 0x000fca00078ec0ff */
[----:B------:R-:W0:Y:S01]  /*4040*/  I2F.F16 R84, R84 ;  /* 0x0000005400547306 */ /* 0x000e220000200c00 */
[----:B------:R-:W-:-:S07]  /*4050*/  F2FP.F16.F32.PACK_AB R11, RZ, R11 ;  /* 0x0000000bff0b723e */ /* 0x000fce00000000ff */
[----:B------:R-:W0:Y:S01]  /*4060*/  I2F.F16 R89, R89 ;  /* 0x0000005900597306 */ /* 0x000e220000200c00 */
[----:B------:R-:W-:-:S07]  /*4070*/  IADD3 R12, R12, -0x80, RZ ;  /* 0xffffff800c0c7810 */ /* 0x000fce0007ffe0ff */
        /* <DEDUP_REMOVED lines=26> */
[----:B------:R-:W-:-:S02]  /*4220*/  HADD2 R70, R11.H0_H0, R9.H1_H1 ;  /* 0x300000090b467230 */ /* 0x000fc40000000800 */
[----:B-1----:R-:W-:Y:S02]  /*4230*/  HADD2.F32 R33, -RZ, R2.H0_H0 ;  /* 0x20000002ff217230 */ /* 0x002fe40000004100 */
[----:B------:R-:W-:Y:S02]  /*4240*/  HADD2 R67, R60.H0_H0, R10.H0_H0 ;  /* 0x2000000a3c437230 */ /* 0x000fe40000000800 */
[----:B------:R-:W-:Y:S01]  /*4250*/  HADD2.F32 R14, -RZ, R2.H1_H1 ;  /* 0x30000002ff0e7230 */ /* 0x000fe20000004100 */
[----:B------:R1:W0:Y:S01]  /*4260*/  I2F.F16 R109, R28 ;  /* 0x0000001c006d7306 */ /* 0x0002220000200c00 */
[----:B------:R-:W-:Y:S02]  /*4270*/  HADD2 R68, R61.H0_H0, R10.H1_H1 ;  /* 0x3000000a3d447230 */ /* 0x000fe40000000800 */
[----:B------:R-:W-:Y:S02]  /*4280*/  HADD2.F32 R11, -RZ, R3.H1_H1 ;  /* 0x30000003ff0b7230 */ /* 0x000fe40000004100 */
[----:B------:R-:W-:Y:S01]  /*4290*/  HADD2 R69, R8.H0_H0, R9.H0_H0 ;  /* 0x2000000908457230 */ /* 0x000fe20000000800 */
[----:B-1----:R-:W1:Y:S02]  /*42a0*/  LDS.64 R28, [UR4+0x1d8] ;  /* 0x0001d804ff1c7984 */ /* 0x002e640008000a00 */
[----:B------:R3:W0:Y:S02]  /*42b0*/  I2F.F16 R107, R12 ;  /* 0x0000000c006b7306 */ /* 0x0006240000200c00 */
[----:B---3--:R-:W-:Y:S01]  /*42c0*/  HADD2.F32 R12, -RZ, R3.H0_H0 ;  /* 0x20000003ff0c7230 */ /* 0x008fe20000004100 */
[----:B--2-4-:R-:W-:Y:S06]  /*42d0*/  @!P0 BRA `(.L_x_1696) ;  /* 0x0000000400588947 */ /* 0x014fec0003800000 */
[----:B------:R-:W2:Y:S01]  /*42e0*/  LDS.64 R2, [UR4+-0x30] ;  /* 0xffffd004ff027984 */ /* 0x000ea20008000a00 */
[----:B0-----:R-:W-:Y:S02]  /*42f0*/  HADD2.F32 R34, -RZ, R73.H0_H0 ;  /* 0x20000049ff227230 */ /* 0x001fe40000004100 */
[----:B------:R-:W-:Y:S01]  /*4300*/  HADD2.F32 R60, -RZ, R54.H0_H0 ;  /* 0x20000036ff3c7230 */ /* 0x000fe20000004100 */
[----:B------:R-:W0:Y:S01]  /*4310*/  LDS.64 R8, [UR4+-0x28] ;  /* 0xffffd804ff087984 */ /* 0x000e220008000a00 */
[----:B------:R-:W-:Y:S02]  /*4320*/  HADD2.F32 R30, -RZ, R52.H0_H0 ;  /* 0x20000034ff1e7230 */ /* 0x000fe40000004100 */
[----:B------:R-:W-:Y:S02]  /*4330*/  HADD2.F32 R10, -RZ, R53.H0_H0 ;  /* 0x20000035ff0a7230 */ /* 0x000fe40000004100 */
[----:B------:R-:W-:Y:S02]  /*4340*/  HADD2.F32 R110, -RZ, R74.H0_H0 ;  /* 0x2000004aff6e7230 */ /* 0x000fe40000004100 */
[----:B--2---:R-:W-:-:S02]  /*4350*/  HADD2.F32 R31, -RZ, R2.H0_H0 ;  /* 0x20000002ff1f7230 */ /* 0x004fc40000004100 */
[----:B------:R-:W-:Y:S02]  /*4360*/  HADD2.F32 R35, -RZ, R2.H1_H1 ;  /* 0x30000002ff237230 */ /* 0x000fe40000004100 */
[----:B------:R-:W-:Y:S02]  /*4370*/  HADD2.F32 R2, -RZ, R0.H0_H0 ;  /* 0x20000000ff027230 */ /* 0x000fe40000004100 */
[C---:B------:R-:W-:Y:S01]  /*4380*/  FFMA.FTZ R60, R31.reuse, R60, RZ ;  /* 0x0000003c1f3c7223 */ /* 0x040fe200000100ff */
[C---:B------:R-:W-:Y:S01]  /*4390*/  FFMA.FTZ R61, R31.reuse, R30, RZ ;  /* 0x0000001e1f3d7223 */ /* 0x040fe200000100ff */
[----:B------:R-:W-:Y:S02]  /*43a0*/  HADD2.F32 R32, -RZ, R3.H0_H0 ;  /* 0x20000003ff207230 */ /* 0x000fe40000004100 */
[----:B------:R-:W-:Y:S01]  /*43b0*/  FFMA.FTZ R59, R31, R10, RZ ;  /* 0x0000000a1f3b7223 */ /* 0x000fe200000100ff */
[----:B------:R-:W-:Y:S01]  /*43c0*/  FFMA.FTZ R55, R2, R31, RZ ;  /* 0x0000001f02377223 */ /* 0x000fe200000100ff */
        /* <DEDUP_REMOVED lines=21> */
[----:B0-----:R-:W-:Y:S02]  /*4520*/  HADD2.F32 R30, -RZ, R8.H0_H0 ;  /* 0x20000008ff1e7230 */ /* 0x001fe40000004100 */
[C---:B------:R-:W-:Y:S01]  /*4530*/  FFMA.FTZ R59, R3.reuse, R34, R59 ;  /* 0x00000022033b7223 */ /* 0x040fe2000001003b */
[----:B------:R-:W-:Y:S02]  /*4540*/  HADD2.F32 R32, -RZ, R102.H0_H0 ;  /* 0x20000066ff207230 */ /* 0x000fe40000004100 */
[----:B------:R-:W-:Y:S01]  /*4550*/  FFMA.FTZ R61, R3, R2, R61 ;  /* 0x00000002033d7223 */ /* 0x000fe2000001003d */
[----:B------:R-:W-:-:S02]  /*4560*/  HADD2.F32 R10, -RZ, R90.H0_H0 ;  /* 0x2000005aff0a7230 */ /* 0x000fc40000004100 */
        /* <DEDUP_REMOVED lines=21> */
[----:B------:R-:W-:Y:S01]  /*46c0*/  FFMA.FTZ R3, R10, R2, R3 ;  /* 0x000000020a037223 */ /* 0x000fe20000010003 */
        /* <DEDUP_REMOVED lines=23> */
.L_x_1696:
[----:B------:R-:W-:Y:S05]  /*4840*/  @!P1 BRA `(.L_x_1697) ;  /* 0x0000000400589947 */ /* 0x000fea0003800000 */
[----:B------:R-:W2:Y:S01]  /*4850*/  LDS.64 R2, [UR4+0x50] ;  /* 0x00005004ff027984 */ /* 0x000ea20008000a00 */
[----:B0-----:R-:W-:Y:S02]  /*4860*/  HADD2.F32 R10, -RZ, R53.H0_H0 ;  /* 0x20000035ff0a7230 */ /* 0x001fe40000004100 */
[----:B------:R-:W-:Y:S01]  /*4870*/  HADD2.F32 R30, -RZ, R52.H0_H0 ;  /* 0x20000034ff1e7230 */ /* 0x000fe20000004100 */
[----:B------:R-:W0:Y:S01]  /*4880*/  LDS.64 R8, [UR4+0x58] ;  /* 0x00005804ff087984 */ /* 0x000e220008000a00 */
[----:B------:R-:W-:Y:S02]  /*4890*/  HADD2.F32 R60, -RZ, R73.H0_H0 ;  /* 0x20000049ff3c7230 */ /* 0x000fe40000004100 */
[----:B------:R-:W-:Y:S02]  /*48a0*/  HADD2.F32 R110, -RZ, R74.H0_H0 ;  /* 0x2000004aff6e7230 */ /* 0x000fe40000004100 */
[----:B------:R-:W-:Y:S02]  /*48b0*/  HADD2.F32 R61, -RZ, R84.H0_H0 ;  /* 0x20000054ff3d7230 */ /* 0x000fe40000004100 */
[----:B--2---:R-:W-:-:S02]  /*48c0*/  HADD2.F32 R35, -RZ, R2.H0_H0 ;  /* 0x20000002ff237230 */ /* 0x004fc40000004100 */
[----:B------:R-:W-:Y:S02]  /*48d0*/  HADD2.F32 R34, -RZ, R2.H1_H1 ;  /* 0x30000002ff227230 */ /* 0x000fe40000004100 */
[--C-:B------:R-:W-:Y:S02]  /*48e0*/  HADD2.F32 R32, -RZ, R3.reuse.H0_H0 ;  /* 0x20000003ff207230 */ /* 0x100fe40000004100 */
[----:B------:R-:W-:Y:S01]  /*48f0*/  FFMA.FTZ R59, R10, R35, RZ ;  /* 0x000000230a3b7223 */ /* 0x000fe200000100ff */
[----:B------:R-:W-:Y:S02]  /*4900*/  HADD2.F32 R31, -RZ, R3.H1_H1 ;  /* 0x30000003ff1f7230 */ /* 0x000fe40000004100 */
[----:B------:R-:W-:Y:S02]  /*4910*/  HADD2.F32 R2, -RZ, R0.H0_H0 ;  /* 0x20000000ff027230 */ /* 0x000fe40000004100 */
[----:B------:R-:W-:Y:S02]  /*4920*/  HADD2.F32 R3, -RZ, R54.H0_H0 ;  /* 0x20000036ff037230 */ /* 0x000fe40000004100 */
[----:B------:R-:W-:-:S02]  /*4930*/  HADD2.F32 R10, -RZ, R78.H0_H0 ;  /* 0x2000004eff0a7230 */ /* 0x000fc40000004100 */
[-C--:B------:R-:W-:Y:S01]  /*4940*/  FFMA.FTZ R55, R2, R35.reuse, RZ ;  /* 0x0000002302377223 */ /* 0x080fe200000100ff */
[----:B------:R-:W-:Y:S02]  /*4950*/  HADD2.F32 R2, -RZ, R77.H0_H0 ;  /* 0x2000004dff027230 */ /* 0x000fe40000004100 */
[-C--:B------:R-:W-:Y:S01]  /*4960*/  FFMA.FTZ R3, R3, R35.reuse, RZ ;  /* 0x0000002303037223 */ /* 0x080fe200000100ff */
        /* <DEDUP_REMOVED lines=12> */
[----:B------:R-:W-:Y:S01]  /*4a30*/  FFMA.FTZ R30, R30, R32, R59 ;  /* 0x000000201e1e7223 */ /* 0x000fe2000001003b */
[----:B------:R-:W-:Y:S02]  /*4a40*/  HADD2.F32 R55, -RZ, R82.H0_H0 ;  /* 0x20000052ff377230 */ /* 0x000fe40000004100 */
        /* <DEDUP_REMOVED lines=10> */
[----:B------:R-:W-:Y:S02]  /*4af0*/  HADD2.F32 R60, -RZ, R103.H0_H0 ;  /* 0x20000067ff3c7230 */ /* 0x000fe40000004100 */
        /* <DEDUP_REMOVED lines=43> */
.L_x_1697:
        /* <DEDUP_REMOVED lines=87> */
.L_x_1698:
        /* <DEDUP_REMOVED lines=87> */
.L_x_1699:
[----:B------:R-:W-:Y:S01]  /*5890*/  HADD2.F32 R2, -RZ, R54.H0_H0 ;  /* 0x20000036ff027230 */ /* 0x000fe20000004100 */
[----:B------:R-:W-:Y:S01]  /*58a0*/  LEA.HI R55, R5, 0xffffff80, RZ, 0x8 ;  /* 0xffffff8005377811 */ /* 0x000fe200078f40ff */
[----:B0-----:R-:W-:Y:S01]  /*58b0*/  HADD2.F32 R0, -RZ, R0.H0_H0 ;  /* 0x20000000ff007230 */ /* 0x001fe20000004100 */
[----:B------:R-:W-:Y:S01]  /*58c0*/  LOP3.LUT R61, R26, 0xff, RZ, 0xc0, !PT ;  /* 0x000000ff1a3d7812 */ /* 0x000fe200078ec0ff */
        /* <DEDUP_REMOVED lines=27> */
[----:B------:R-:W-:Y:S01]  /*5a80*/  FFMA.FTZ R53, R84, R11, R53 ;  /* 0x0000000b54357223 */ /* 0x000fe20000010035 */
[----:B-1----:R-:W-:-:S02]  /*5a90*/  HADD2.F32 R33, -RZ, R28.H0_H0 ;  /* 0x2000001cff217230 */ /* 0x002fc40000004100 */
[-C--:B------:R-:W-:Y:S01]  /*5aa0*/  FFMA.FTZ R31, R81, R11.reuse, R30 ;  /* 0x0000000b511f7223 */ /* 0x080fe2000001001e */
[----:B------:R-:W-:Y:S02]  /*5ab0*/  HADD2.F32 R104, -RZ, R104.H0_H0 ;  /* 0x20000068ff687230 */ /* 0x000fe40000004100 */
[----:B------:R-:W-:Y:S01]  /*5ac0*/  FFMA.FTZ R30, R83, R11, R32 ;  /* 0x0000000b531e7223 */ /* 0x000fe20000010020 */
[----:B------:R-:W-:Y:S01]  /*5ad0*/  HADD2.F32 R90, -RZ, R90.H0_H0 ;  /* 0x2000005aff5a7230 */ /* 0x000fe20000004100 */
[----:B------:R-:W-:Y:S01]  /*5ae0*/  LOP3.LUT R65, R4, 0xff, RZ, 0xc0, !PT ;  /* 0x000000ff04417812 */ /* 0x000fe200078ec0ff */
[----:B------:R-:W-:Y:S02]  /*5af0*/  HADD2.F32 R102, -RZ, R102.H0_H0 ;  /* 0x20000066ff667230 */ /* 0x000fe40000004100 */
[-C--:B------:R-:W-:Y:S01]  /*5b00*/  FFMA.FTZ R53, R104, R33.reuse, R53 ;  /* 0x0000002168357223 */ /* 0x080fe20000010035 */
[----:B------:R-:W-:Y:S02]  /*5b10*/  HADD2.F32 R103, -RZ, R103.H0_H0 ;  /* 0x20000067ff677230 */ /* 0x000fe40000004100 */
[----:B------:R-:W-:Y:S01]  /*5b20*/  FFMA.FTZ R14, R90, R33, R31 ;  /* 0x000000215a0e7223 */ /* 0x000fe2000001001f */
[----:B------:R-:W-:-:S02]  /*5b30*/  HADD2.F32 R28, -RZ, R28.H1_H1 ;  /* 0x3000001cff1c7230 */ /* 0x000fc40000004100 */
[-C--:B------:R-:W-:Y:S01]  /*5b40*/  FFMA.FTZ R35, R102, R33.reuse, R35 ;  /* 0x0000002166237223 */ /* 0x080fe20000010023 */
[----:B------:R-:W-:Y:S02]  /*5b50*/  HADD2.F32 R108, -RZ, R108.H0_H0 ;  /* 0x2000006cff6c7230 */ /* 0x000fe40000004100 */
[----:B------:R-:W-:Y:S01]  /*5b60*/  FFMA.FTZ R30, R103, R33, R30 ;  /* 0x00000021671e7223 */ /* 0x000fe2000001001e */
[----:B------:R-:W-:Y:S01]  /*5b70*/  HADD2.F32 R105, -RZ, R105.H0_H0 ;  /* 0x20000069ff697230 */ /* 0x000fe20000004100 */
[----:B------:R-:W-:Y:S01]  /*5b80*/  LOP3.LUT R112, R5, 0xff, RZ, 0xc0, !PT ;  /* 0x000000ff05707812 */ /* 0x000fe200078ec0ff */
[----:B------:R-:W-:Y:S02]  /*5b90*/  HADD2.F32 R106, -RZ, R106.H0_H0 ;  /* 0x2000006aff6a7230 */ /* 0x000fe40000004100 */
[----:B------:R-:W-:Y:S01]  /*5ba0*/  FFMA.FTZ R33, R108, R28, R53 ;  /* 0x0000001c6c217223 */ /* 0x000fe20000010035 */
[----:B------:R-:W-:Y:S01]  /*5bb0*/  HADD2.F32 R107, -RZ, R107.H0_H0 ;  /* 0x2000006bff6b7230 */ /* 0x000fe20000004100 */
[----:B------:R-:W0:Y:S01]  /*5bc0*/  LDS.64 R52, [UR4+0x250] ;  /* 0x00025004ff347984 */ /* 0x000e220008000a00 */
        /* <DEDUP_REMOVED lines=14> */
[----:B------:R-:W-:Y:S01]  /*5cb0*/  LOP3.LUT R11, R24, 0xff, RZ, 0xc0, !PT ;  /* 0x000000ff180b7812 */ /* 0x000fe200078ec0ff */
[----:B------:R-:W-:Y:S01]  /*5cc0*/  HADD2.F32 R71, -RZ, R71.H0_H0 ;  /* 0x20000047ff477230 */ /* 0x000fe20000004100 */
[----:B------:R1:W2:Y:S01]  /*5cd0*/  I2F.F16 R30, R55 ;  /* 0x00000037001e7306 */ /* 0x0002a20000200c00 */
[----:B------:R-:W-:Y:S01]  /*5ce0*/  HADD2.F32 R85, -RZ, R85.H0_H0 ;  /* 0x20000055ff557230 */ /* 0x000fe20000004100 */
[----:B------:R-:W-:Y:S01]  /*5cf0*/  IADD3 R60, R11, -0x80, RZ ;  /* 0xffffff800b3c7810 */ /* 0x000fe20007ffe0ff */
[-C--:B------:R-:W-:Y:S01]  /*5d00*/  FFMA.FTZ R11, R89, R12.reuse, R34 ;  /* 0x0000000c590b7223 */ /* 0x080fe20000010022 */
[----:B------:R-:W-:Y:S01]  /*5d10*/  FFMA.FTZ R34, R71, R12, R54 ;  /* 0x0000000c47227223 */ /* 0x000fe20000010036 */
[----:B------:R-:W-:-:S02]  /*5d20*/  HADD2.F32 R72, -RZ, R72.H0_H0 ;  /* 0x20000048ff487230 */ /* 0x000fc40000004100 */
[----:B------:R-:W-:Y:S01]  /*5d30*/  FFMA.FTZ R14, R85, R12, R14 ;  /* 0x0000000c550e7223 */ /* 0x000fe2000001000e */
[----:B------:R-:W-:Y:S01]  /*5d40*/  FMUL.FTZ R11, R11, R44 ;  /* 0x0000002c0b0b7220 */ /* 0x000fe20000410000 */
[----:B------:R-:W-:Y:S01]  /*5d50*/  FMUL.FTZ R34, R34, R45 ;  /* 0x0000002d22227220 */ /* 0x000fe20000410000 */
[----:B-1----:R-:W1:Y:S01]  /*5d60*/  LDS.64 R54, [UR4+0x258] ;  /* 0x00025804ff367984 */ /* 0x002e620008000a00 */
[----:B------:R-:W-:Y:S01]  /*5d70*/  FFMA.FTZ R35, R72, R12, R33 ;  /* 0x0000000c48237223 */ /* 0x000fe20000010021 */
[----:B------:R-:W-:Y:S01]  /*5d80*/  FMUL.FTZ R14, R14, R23 ;  /* 0x000000170e0e7220 */ /* 0x000fe20000410000 */
[----:B------:R-:W-:Y:S02]  /*5d90*/  F2FP.F16.F32.PACK_AB R11, RZ, R11 ;  /* 0x0000000bff0b723e */ /* 0x000fe400000000ff */
[----:B------:R-:W-:Y:S01]  /*5da0*/  FMUL.FTZ R59, R35, R46 ;  /* 0x0000002e233b7220 */ /* 0x000fe20000410000 */
[----:B------:R-:W-:Y:S02]  /*5db0*/  F2FP.F16.F32.PACK_AB R35, RZ, R34 ;  /* 0x00000022ff23723e */ /* 0x000fe400000000ff */
[----:B------:R-:W-:Y:S01]  /*5dc0*/  F2FP.F16.F32.PACK_AB R33, RZ, R14 ;  /* 0x0000000eff21723e */ /* 0x000fe200000000ff */
[----:B------:R-:W-:Y:S01]  /*5dd0*/  HADD2 R34, R11.H0_H0, R57.H0_H0 ;  /* 0x200000390b227230 */ /* 0x000fe20000000800 */
[----:B------:R3:W4:Y:S01]  /*5de0*/  I2F.F16 R14, R60 ;  /* 0x0000003c000e7306 */ /* 0x0007220000200c00 */
[----:B------:R-:W-:Y:S01]  /*5df0*/  F2FP.F16.F32.PACK_AB R59, RZ, R59 ;  /* 0x0000003bff3b723e */ /* 0x000fe200000000ff */
[----:B------:R-:W-:Y:S01]  /*5e00*/  HADD2 R35, R35.H0_H0, R56.H0_H0 ;  /* 0x2000003823237230 */ /* 0x000fe20000000800 */
[----:B------:R-:W-:Y:S01]  /*5e10*/  LOP3.LUT R56, R27, 0xff, RZ, 0xc0, !PT ;  /* 0x000000ff1b387812 */ /* 0x000fe200078ec0ff */
[----:B0-----:R-:W-:-:S02]  /*5e20*/  HADD2.F32 R57, -RZ, R52.H0_H0 ;  /* 0x20000034ff397230 */ /* 0x001fc40000004100 */
[----:B------:R-:W-:Y:S02]  /*5e30*/  HADD2 R33, R33.H0_H0, R58.H0_H0 ;  /* 0x2000003a21217230 */ /* 0x000fe40000000800 */
[----:B------:R-:W-:Y:S02]  /*5e40*/  HADD2.F32 R52, -RZ, R52.H1_H1 ;  /* 0x30000034ff347230 */ /* 0x000fe40000004100 */
[----:B------:R-:W-:Y:S02]  /*5e50*/  HADD2 R47, R59.H0_H0, R47.H0_H0 ;  /* 0x2000002f3b2f7230 */ /* 0x000fe40000000800 */
[--C-:B------:R-:W-:Y:S01]  /*5e60*/  HADD2.F32 R59, -RZ, R53.reuse.H0_H0 ;  /* 0x20000035ff3b7230 */ /* 0x100fe20000004100 */
[----:B---3--:R-:W-:Y:S01]  /*5e70*/  IADD3 R60, R61, -0x80, RZ ;  /* 0xffffff803d3c7810 */ /* 0x008fe20007ffe0ff */
[-C--:B------:R-:W-:Y:S01]  /*5e80*/  FFMA.FTZ R61, R2, R57.reuse, RZ ;  /* 0x00000039023d7223 */ /* 0x080fe200000100ff */
[----:B------:R-:W-:Y:S01]  /*5e90*/  FFMA.FTZ R58, R0, R57, RZ ;  /* 0x00000039003a7223 */ /* 0x000fe200000100ff */
[----:B------:R-:W-:Y:S01]  /*5ea0*/  IADD3 R110, R56, -0x80, RZ ;  /* 0xffffff80386e7810 */ /* 0x000fe20007ffe0ff */
[----:B------:R0:W3:Y:S01]  /*5eb0*/  I2F.F16 R11, R60 ;  /* 0x0000003c000b7306 */ /* 0x0000e20000200c00 */
[-C--:B------:R-:W-:Y:S01]  /*5ec0*/  FFMA.FTZ R61, R74, R52.reuse, R61 ;  /* 0x000000344a3d7223 */ /* 0x080fe2000001003d */
[----:B------:R-:W-:Y:S01]  /*5ed0*/  FFMA.FTZ R58, R73, R52, R58 ;  /* 0x00000034493a7223 */ /* 0x000fe2000001003a */
[----:B------:R-:W-:Y:S01]  /*5ee0*/  HADD2.F32 R56, -RZ, R53.H1_H1 ;  /* 0x30000035ff387230 */ /* 0x000fe20000004100 */
[----:B------:R-:W-:Y:S01]  /*5ef0*/  LEA.HI R10, R25, 0xffffff80, RZ, 0x8 ;  /* 0xffffff80190a7811 */ /* 0x000fe200078f40ff */
[-C--:B------:R-:W-:Y:S01]  /*5f00*/  FFMA.FTZ R61, R78, R59.reuse, R61 ;  /* 0x0000003b4e3d7223 */ /* 0x080fe2000001003d */
[----:B------:R-:W-:Y:S01]  /*5f10*/  FFMA.FTZ R58, R77, R59, R58 ;  /* 0x0000003b4d3a7223 */ /* 0x000fe2000001003a */
[----:B------:R-:W-:Y:S01]  /*5f20*/  LOP3.LUT R12, R25, 0xff, RZ, 0xc0, !PT ;  /* 0x000000ff190c7812 */ /* 0x000fe200078ec0ff */
[----:B------:R5:W2:Y:S01]  /*5f30*/  I2F.F16 R53, R110 ;  /* 0x0000006e00357306 */ /* 0x000aa20000200c00 */
[-C--:B0-----:R-:W-:Y:S01]  /*5f40*/  FFMA.FTZ R60, R3, R57.reuse, RZ ;  /* 0x00000039033c7223 */ /* 0x081fe200000100ff */
[----:B------:R-:W-:Y:S01]  /*5f50*/  FFMA.FTZ R57, R8, R57, RZ ;  /* 0x0000003908397223 */ /* 0x000fe200000100ff */
[----:B------:R-:W-:Y:S01]  /*5f60*/  FFMA.FTZ R111, R82, R56, R61 ;  /* 0x00000038526f7223 */ /* 0x000fe2000001003d */
[----:B------:R-:W-:Y:S01]  /*5f70*/  IADD3 R61, R112, -0x80, RZ ;  /* 0xffffff80703d7810 */ /* 0x000fe20007ffe0ff */
[-C--:B------:R-:W-:Y:S01]  /*5f80*/  FFMA.FTZ R60, R75, R52.reuse, R60 ;  /* 0x000000344b3c7223 */ /* 0x080fe2000001003c */
[----:B------:R-:W-:Y:S01]  /*5f90*/  FFMA.FTZ R57, R76, R52, R57 ;  /* 0x000000344c397223 */ /* 0x000fe20000010039 */
[----:B------:R-:W-:Y:S01]  /*5fa0*/  IADD3 R52, R65, -0x80, RZ ;  /* 0xffffff8041347810 */ /* 0x000fe20007ffe0ff */
[----:B------:R-:W0:Y:S01]  /*5fb0*/  I2F.F16 R10, R10 ;  /* 0x0000000a000a7306 */ /* 0x000e220000200c00 */
[-C--:B------:R-:W-:Y:S01]  /*5fc0*/  FFMA.FTZ R60, R79, R59.reuse, R60 ;  /* 0x0000003b4f3c7223 */ /* 0x080fe2000001003c */
[----:B------:R-:W-:Y:S01]  /*5fd0*/  FFMA.FTZ R59, R80, R59, R57 ;  /* 0x0000003b503b7223 */ /* 0x000fe20000010039 */
[----:B-1----:R-:W-:-:S02]  /*5fe0*/  HADD2.F32 R65, -RZ, R54.H0_H0 ;  /* 0x20000036ff417230 */ /* 0x002fc40000004100 */
[-C--:B------:R-:W-:Y:S01]  /*5ff0*/  FFMA.FTZ R57, R81, R56.reuse, R58 ;  /* 0x0000003851397223 */ /* 0x080fe2000001003a */
[-C--:B-----5:R-:W-:Y:S01]  /*6000*/  FFMA.FTZ R110, R83, R56.reuse, R60 ;  /* 0x00000038536e7223 */ /* 0x0a0fe2000001003c */
[----:B------:R-:W-:Y:S01]  /*6010*/  FFMA.FTZ R113, R84, R56, R59 ;  /* 0x0000003854717223 */ /* 0x000fe2000001003b */
[----:B------:R-:W-:Y:S02]  /*6020*/  HADD2.F32 R59, -RZ, R54.H1_H1 ;  /* 0x30000036ff3b7230 */ /* 0x000fe40000004100 */
[-C--:B------:R-:W-:Y:S01]  /*6030*/  FFMA.FTZ R111, R102, R65.reuse, R111 ;  /* 0x00000041666f7223 */ /* 0x080fe2000001006f */
[--C-:B------:R-:W-:Y:S02]  /*6040*/  HADD2.F32 R58, -RZ, R55.reuse.H0_H0 ;  /* 0x20000037ff3a7230 */ /* 0x100fe40000004100 */
[-C--:B------:R-:W-:Y:S01]  /*6050*/  FFMA.FTZ R112, R103, R65.reuse, R110 ;  /* 0x0000004167707223 */ /* 0x080fe2000001006e */
[-C--:B------:R-:W-:Y:S01]  /*6060*/  FFMA.FTZ R60, R90, R65.reuse, R57 ;  /* 0x000000415a3c7223 */ /* 0x080fe20000010039 */
[----:B------:R-:W-:Y:S01]  /*6070*/  FFMA.FTZ R113, R104, R65, R113 ;  /* 0x0000004168717223 */ /* 0x000fe20000010071 */
[----:B------:R-:W-:Y:S01]  /*6080*/  FFMA.FTZ R111, R106, R59, R111 ;  /* 0x0000003b6a6f7223 */ /* 0x000fe2000001006f */
[----:B------:R-:W-:-:S02]  /*6090*/  HADD2.F32 R54, -RZ, R55.H1_H1 ;  /* 0x30000037ff367230 */ /* 0x000fc40000004100 */
[-C--:B------:R-:W-:Y:S01]  /*60a0*/  FFMA.FTZ R114, R107, R59.reuse, R112 ;  /* 0x0000003b6b727223 */ /* 0x080fe20000010070 */
[-C--:B------:R-:W-:Y:S01]  /*60b0*/  FFMA.FTZ R110, R105, R59.reuse, R60 ;  /* 0x0000003b696e7223 */ /* 0x080fe2000001003c */
[----:B------:R-:W-:Y:S01]  /*60c0*/  FFMA.FTZ R113, R108, R59, R113 ;  /* 0x0000003b6c717223 */ /* 0x000fe20000010071 */
[-C--:B------:R-:W-:Y:S01]  /*60d0*/  FFMA.FTZ R112, R86, R58.reuse, R111 ;  /* 0x0000003a56707223 */ /* 0x080fe2000001006f */
[----:B------:R-:W1:Y:S01]  /*60e0*/  LDS.64 R56, [UR4+0x2d0] ;  /* 0x0002d004ff387984 */ /* 0x000e620008000a00 */
[-C--:B------:R-:W-:Y:S01]  /*60f0*/  FFMA.FTZ R110, R109, R58.reuse, R110 ;  /* 0x0000003a6d6e7223 */ /* 0x080fe2000001006e */
[-C--:B------:R-:W-:Y:S01]  /*6100*/  FFMA.FTZ R114, R87, R58.reuse, R114 ;  /* 0x0000003a57727223 */ /* 0x080fe20000010072 */
[----:B------:R-:W-:Y:S01]  /*6110*/  FFMA.FTZ R113, R88, R58, R113 ;  /* 0x0000003a58717223 */ /* 0x000fe20000010071 */
[-C--:B------:R-:W-:Y:S01]  /*6120*/  FFMA.FTZ R59, R89, R54.reuse, R112 ;  /* 0x00000036593b7223 */ /* 0x080fe20000010070 */
[----:B------:R-:W-:Y:S01]  /*6130*/  LOP3.LUT R55, R6, 0xff, RZ, 0xc0, !PT ;  /* 0x000000ff06377812 */ /* 0x000fe200078ec0ff */
[-C--:B------:R-:W-:Y:S01]  /*6140*/  FFMA.FTZ R110, R85, R54.reuse, R110 ;  /* 0x00000036556e7223 */ /* 0x080fe2000001006e */
[----:B------:R-:W-:Y:S01]  /*6150*/  LOP3.LUT R65, R7, 0xff, RZ, 0xc0, !PT ;  /* 0x000000ff07417812 */ /* 0x000fe200078ec0ff */
[-C--:B------:R-:W-:Y:S01]  /*6160*/  FFMA.FTZ R114, R71, R54.reuse, R114 ;  /* 0x0000003647727223 */ /* 0x080fe20000010072 */
[----:B------:R-:W-:Y:S01]  /*6170*/  FFMA.FTZ R113, R72, R54, R113 ;  /* 0x0000003648717223 */ /* 0x000fe20000010071 */
[----:B------:R-:W-:Y:S01]  /*6180*/  FMUL.FTZ R59, R59, R44 ;  /* 0x0000002c3b3b7220 */ /* 0x000fe20000410000 */
[----:B------:R-:W-:Y:S01]  /*6190*/  SHF.R.U32.HI R54, RZ, 0x8, R24 ;  /* 0x00000008ff367819 */ /* 0x000fe20000011618 */
[----:B------:R-:W-:Y:S01]  /*61a0*/  FMUL.FTZ R110, R110, R23 ;  /* 0x000000176e6e7220 */ /* 0x000fe20000410000 */
[----:B------:R-:W-:Y:S01]  /*61b0*/  IADD3 R55, R55, -0x80, RZ ;  /* 0xffffff8037377810 */ /* 0x000fe20007ffe0ff */
[----:B------:R-:W-:Y:S01]  /*61c0*/  FMUL.FTZ R113, R113, R46 ;  /* 0x0000002e71717220 */ /* 0x000fe20000410000 */
[----:B------:R-:W-:Y:S01]  /*61d0*/  IADD3 R65, R65, -0x80, RZ ;  /* 0xffffff8041417810 */ /* 0x000fe20007ffe0ff */
[----:B------:R-:W-:Y:S01]  /*61e0*/  FMUL.FTZ R114, R114, R45 ;  /* 0x0000002d72727220 */ /* 0x000fe20000410000 */
[----:B------:R-:W-:Y:S01]  /*61f0*/  LOP3.LUT R58, R54, 0xff, RZ, 0xc0, !PT ;  /* 0x000000ff363a7812 */ /* 0x000fe200078ec0ff */
[----:B------:R-:W0:Y:S01]  /*6200*/  I2F.F16 R60, R55 ;  /* 0x00000037003c7306 */ /* 0x000e220000200c00 */
[----:B------:R-:W-:-:S02]  /*6210*/  F2FP.F16.F32.PACK_AB R59, RZ, R59 ;  /* 0x0000003bff3b723e */ /* 0x000fc400000000ff */
[----:B------:R-:W-:Y:S02]  /*6220*/  F2FP.F16.F32.PACK_AB R113, RZ, R113 ;  /* 0x00000071ff71723e */ /* 0x000fe400000000ff */
[----:B------:R-:W-:Y:S01]  /*6230*/  F2FP.F16.F32.PACK_AB R110, RZ, R110 ;  /* 0x0000006eff6e723e */ /* 0x000fe200000000ff */
[----:B------:R-:W-:Y:S01]  /*6240*/  HADD2 R63, R59.H0_H0, R63.H0_H0 ;  /* 0x2000003f3b3f7230 */ /* 0x000fe20000000800 */
[----:B------:R-:W-:Y:S01]  /*6250*/  LEA.HI R111, R36, 0xffffff80, RZ, 0x8 ;  /* 0xffffff80246f7811 */ /* 0x000fe200078f40ff */
[----:B------:R5:W0:Y:S01]  /*6260*/  I2F.F16 R55, R65 ;  /* 0x0000004100377306 */ /* 0x000a220000200c00 */
[----:B------:R-:W-:Y:S01]  /*6270*/  HADD2 R66, R113.H0_H0, R66.H0_H0 ;  /* 0x2000004271427230 */ /* 0x000fe20000000800 */
[--C-:B------:R-:W-:Y:S01]  /*6280*/  SHF.R.U32.HI R113, RZ, 0x10, R25.reuse ;  /* 0x00000010ff717819 */ /* 0x100fe20000011619 */
[----:B------:R-:W-:Y:S01]  /*6290*/  HADD2 R62, R110.H0_H0, R62.H0_H0 ;  /* 0x2000003e6e3e7230 */ /* 0x000fe20000000800 */
[----:B------:R-:W-:Y:S02]  /*62a0*/  SHF.R.U32.HI R110, RZ, 0x8, R25 ;  /* 0x00000008ff6e7819 */ /* 0x000fe40000011619 */
[----:B------:R-:W-:-:S02]  /*62b0*/  F2FP.F16.F32.PACK_AB R114, RZ, R114 ;  /* 0x00000072ff72723e */ /* 0x000fc400000000ff */
[----:B------:R1:W0:Y:S01]  /*62c0*/  I2F.F16 R54, R111 ;  /* 0x0000006f00367306 */ /* 0x0002220000200c00 */
[----:B-----5:R-:W-:Y:S02]  /*62d0*/  SHF.R.U32.HI R65, RZ, 0x10, R24 ;  /* 0x00000010ff417819 */ /* 0x020fe40000011618 */
[----:B------:R-:W-:Y:S01]  /*62e0*/  IADD3 R24, R58, -0x80, RZ ;  /* 0xffffff803a187810 */ /* 0x000fe20007ffe0ff */
[----:B------:R-:W-:Y:S01]  /*62f0*/  HADD2 R64, R114.H0_H0, R64.H0_H0 ;  /* 0x2000004072407230 */ /* 0x000fe20000000800 */
[----:B------:R-:W5:Y:S01]  /*6300*/  LDS.64 R58, [UR4+0x2d8] ;  /* 0x0002d804ff3a7984 */ /* 0x000f620008000a00 */
[----:B------:R-:W-:Y:S02]  /*6310*/  LOP3.LUT R113, R113, 0xff, RZ, 0xc0, !PT ;  /* 0x000000ff71717812 */ /* 0x000fe400078ec0ff */
[----:B------:R-:W-:Y:S01]  /*6320*/  LOP3.LUT R112, R110, 0xff, RZ, 0xc0, !PT ;  /* 0x000000ff6e707812 */ /* 0x000fe200078ec0ff */
[--C-:B-1----:R-:W-:Y:S01]  /*6330*/  HADD2.F32 R111, -RZ, R56.reuse.H0_H0 ;  /* 0x20000038ff6f7230 */ /* 0x102fe20000004100 */
[----:B------:R-:W-:Y:S01]  /*6340*/  IADD3 R114, R113, -0x80, RZ ;  /* 0xffffff8071727810 */ /* 0x000fe20007ffe0ff */
[----:B------:R-:W-:Y:S01]  /*6350*/  HADD2.F32 R110, -RZ, R56.H1_H1 ;  /* 0x30000038ff6e7230 */ /* 0x000fe20000004100 */
[----:B------:R-:W-:Y:S01]  /*6360*/  IADD3 R25, R112, -0x80, RZ ;  /* 0xffffff8070197810 */ /* 0x000fe20007ffe0ff */
[----:B------:R-:W-:-:S02]  /*6370*/  HADD2.F32 R56, -RZ, R57.H0_H0 ;  /* 0x20000039ff387230 */ /* 0x000fc40000004100 */
[-C--:B------:R-:W-:Y:S01]  /*6380*/  FFMA.FTZ R113, R2, R111.reuse, RZ ;  /* 0x0000006f02717223 */ /* 0x080fe200000100ff */
[-C--:B------:R-:W-:Y:S01]  /*6390*/  FFMA.FTZ R112, R0, R111.reuse, RZ ;  /* 0x0000006f00707223 */ /* 0x080fe200000100ff */
[-C--:B------:R-:W-:Y:S01]  /*63a0*/  FFMA.FTZ R2, R3, R111.reuse, RZ ;  /* 0x0000006f03027223 */ /* 0x080fe200000100ff */
[----:B------:R-:W-:Y:S01]  /*63b0*/  FFMA.FTZ R111, R8, R111, RZ ;  /* 0x0000006f086f7223 */ /* 0x000fe200000100ff */
[----:B------:R-:W-:Y:S01]  /*63c0*/  SHF.R.U32.HI R3, RZ, 0x8, R27 ;  /* 0x00000008ff037819 */ /* 0x000fe2000001161b */
[-C--:B------:R-:W-:Y:S01]  /*63d0*/  FFMA.FTZ R112, R73, R110.reuse, R112 ;  /* 0x0000006e49707223 */ /* 0x080fe20000010070 */
[-C--:B------:R-:W-:Y:S01]  /*63e0*/  FFMA.FTZ R113, R74, R110.reuse, R113 ;  /* 0x0000006e4a717223 */ /* 0x080fe20000010071 */
[-C--:B------:R-:W-:Y:S01]  /*63f0*/  FFMA.FTZ R2, R75, R110.reuse, R2 ;  /* 0x0000006e4b027223 */ /* 0x080fe20000010002 */
[----:B------:R-:W-:Y:S01]  /*6400*/  FFMA.FTZ R111, R76, R110, R111 ;  /* 0x0000006e4c6f7223 */ /* 0x000fe2000001006f */
[----:B------:R-:W-:Y:S01]  /*6410*/  LOP3.LUT R3, R3, 0xff, RZ, 0xc0, !PT ;  /* 0x000000ff03037812 */ /* 0x000fe200078ec0ff */
[----:B------:R-:W-:-:S02]  /*6420*/  HADD2.F32 R57, -RZ, R57.H1_H1 ;  /* 0x30000039ff397230 */ /* 0x000fc40000004100 */
[-C--:B------:R-:W-:Y:S01]  /*6430*/  FFMA.FTZ R112, R77, R56.reuse, R112 ;  /* 0x000000384d707223 */ /* 0x080fe20000010070 */
[-C--:B------:R-:W-:Y:S01]  /*6440*/  FFMA.FTZ R113, R78, R56.reuse, R113 ;  /* 0x000000384e717223 */ /* 0x080fe20000010071 */
[-C--:B------:R-:W-:Y:S01]  /*6450*/  FFMA.FTZ R2, R79, R56.reuse, R2 ;  /* 0x000000384f027223 */ /* 0x080fe20000010002 */
[----:B------:R-:W-:Y:S01]  /*6460*/  FFMA.FTZ R111, R80, R56, R111 ;  /* 0x00000038506f7223 */ /* 0x000fe2000001006f */
[----:B------:R-:W-:Y:S01]  /*6470*/  IADD3 R74, R3, -0x80, RZ ;  /* 0xffffff80034a7810 */ /* 0x000fe20007ffe0ff */
[-C--:B------:R-:W-:Y:S01]  /*6480*/  FFMA.FTZ R81, R81, R57.reuse, R112 ;  /* 0x0000003951517223 */ /* 0x080fe20000010070 */
[----:B------:R-:W-:Y:S01]  /*6490*/  LEA.HI R29, R4, 0xffffff80, RZ, 0x8 ;  /* 0xffffff80041d7811 */ /* 0x000fe200078f40ff */
[-C--:B------:R-:W-:Y:S01]  /*64a0*/  FFMA.FTZ R113, R82, R57.reuse, R113 ;  /* 0x0000003952717223 */ /* 0x080fe20000010071 */
[----:B------:R-:W-:Y:S01]  /*64b0*/  SHF.R.U32.HI R73, RZ, 0x8, R4 ;  /* 0x00000008ff497819 */ /* 0x000fe20000011604 */
[-C--:B------:R-:W-:Y:S01]  /*64c0*/  FFMA.FTZ R2, R83, R57.reuse, R2 ;  /* 0x0000003953027223 */ /* 0x080fe20000010002 */
[----:B------:R-:W-:Y:S01]  /*64d0*/  FFMA.FTZ R111, R84, R57, R111 ;  /* 0x00000039546f7223 */ /* 0x000fe2000001006f */
[----:B------:R-:W-:Y:S01]  /*64e0*/  SHF.R.U32.HI R4, RZ, 0x10, R4 ;  /* 0x00000010ff047819 */ /* 0x000fe20000011604 */
[----:B------:R1:W0:Y:S01]  /*64f0*/  I2F.F16 R57, R74 ;  /* 0x0000004a00397306 */ /* 0x0002220000200c00 */
[----:B------:R-:W-:-:S02]  /*6500*/  LEA.HI R32, R27, 0xffffff80, RZ, 0x8 ;  /* 0xffffff801b207811 */ /* 0x000fc400078f40ff */
[----:B------:R-:W-:Y:S02]  /*6510*/  LOP3.LUT R4, R4, 0xff, RZ, 0xc0, !PT ;  /* 0x000000ff04047812 */ /* 0x000fe400078ec0ff */
[----:B------:R-:W-:Y:S02]  /*6520*/  SHF.R.U32.HI R27, RZ, 0x10, R27 ;  /* 0x00000010ff1b7819 */ /* 0x000fe4000001161b */
[----:B------:R-:W-:Y:S01]  /*6530*/  LEA.HI R9, R26, 0xffffff80, RZ, 0x8 ;  /* 0xffffff801a097811 */ /* 0x000fe200078f40ff */
[--C-:B-----5:R-:W-:Y:S01]  /*6540*/  HADD2.F32 R3, -RZ, R58.reuse.H0_H0 ;  /* 0x2000003aff037230 */ /* 0x120fe20000004100 */
[----:B-1----:R-:W-:Y:S01]  /*6550*/  IADD3 R74, R4, -0x80, RZ ;  /* 0xffffff80044a7810 */ /* 0x002fe20007ffe0ff */
[----:B------:R-:W-:Y:S01]  /*6560*/  HADD2.F32 R58, -RZ, R58.H1_H1 ;  /* 0x3000003aff3a7230 */ /* 0x000fe20000004100 */
[----:B------:R-:W-:Y:S01]  /*6570*/  LOP3.LUT R27, R27, 0xff, RZ, 0xc0, !PT ;  /* 0x000000ff1b1b7812 */ /* 0x000fe200078ec0ff */
[--C-:B------:R-:W-:Y:S02]  /*6580*/  HADD2.F32 R56, -RZ, R59.reuse.H1_H1 ;  /* 0x3000003bff387230 */ /* 0x100fe40000004100 */
[-C--:B------:R-:W-:Y:S01]  /*6590*/  FFMA.FTZ R90, R90, R3.reuse, R81 ;  /* 0x000000035a5a7223 */ /* 0x080fe20000010051 */
[-C--:B------:R-:W-:Y:S01]  /*65a0*/  FFMA.FTZ R113, R102, R3.reuse, R113 ;  /* 0x0000000366717223 */ /* 0x080fe20000010071 */
[-C--:B------:R-:W-:Y:S01]  /*65b0*/  FFMA.FTZ R2, R103, R3.reuse, R2 ;  /* 0x0000000367027223 */ /* 0x080fe20000010002 */
[----:B------:R-:W-:Y:S01]  /*65c0*/  FFMA.FTZ R111, R104, R3, R111 ;  /* 0x00000003686f7223 */ /* 0x000fe2000001006f */
[----:B------:R-:W-:Y:S01]  /*65d0*/  SHF.R.U32.HI R3, RZ, 0x8, R5 ;  /* 0x00000008ff037819 */ /* 0x000fe20000011605 */
[-C--:B------:R-:W-:Y:S01]  /*65e0*/  FFMA.FTZ R90, R105, R58.reuse, R90 ;  /* 0x0000003a695a7223 */ /* 0x080fe2000001005a */
[-C--:B------:R-:W-:Y:S01]  /*65f0*/  FFMA.FTZ R113, R106, R58.reuse, R113 ;  /* 0x0000003a6a717223 */ /* 0x080fe20000010071 */
[-C--:B------:R-:W-:Y:S01]  /*6600*/  FFMA.FTZ R4, R107, R58.reuse, R2 ;  /* 0x0000003a6b047223 */ /* 0x080fe20000010002 */
[----:B------:R-:W-:Y:S01]  /*6610*/  FFMA.FTZ R111, R108, R58, R111 ;  /* 0x0000003a6c6f7223 */ /* 0x000fe2000001006f */
[----:B------:R-:W-:Y:S01]  /*6620*/  LOP3.LUT R58, R3, 0xff, RZ, 0xc0, !PT ;  /* 0x000000ff033a7812 */ /* 0x000fe200078ec0ff */
[----:B------:R1:W0:Y:S01]  /*6630*/  I2F.F16 R31, R29 ;  /* 0x0000001d001f7306 */ /* 0x0002220000200c00 */
[----:B------:R-:W5:Y:S01]  /*6640*/  LDS.64 R2, [UR4+0x1e0] ;  /* 0x0001e004ff027984 */ /* 0x000f620008000a00 */
[----:B------:R-:W-:Y:S01]  /*6650*/  IADD3 R75, R27, -0x80, RZ ;  /* 0xffffff801b4b7810 */ /* 0x000fe20007ffe0ff */
[----:B------:R-:W-:Y:S01]  /*6660*/  HADD2.F32 R27, -RZ, R59.H0_H0 ;  /* 0x2000003bff1b7230 */ /* 0x000fe20000004100 */
[----:B------:R-:W-:-:S02]  /*6670*/  SHF.R.U32.HI R115, RZ, 0x8, R26 ;  /* 0x00000008ff737819 */ /* 0x000fc4000001161a */
[----:B------:R-:W-:Y:S02]  /*6680*/  SHF.R.U32.HI R26, RZ, 0x10, R26 ;  /* 0x00000010ff1a7819 */ /* 0x000fe4000001161a */
[----:B------:R4:W0:Y:S01]  /*6690*/  I2F.F16 R59, R75 ;  /* 0x0000004b003b7306 */ /* 0x0008220000200c00 */
[-C--:B------:R-:W-:Y:S01]  /*66a0*/  FFMA.FTZ R86, R86, R27.reuse, R113 ;  /* 0x0000001b56567223 */ /* 0x080fe20000010071 */
[-C--:B------:R-:W-:Y:S01]  /*66b0*/  FFMA.FTZ R90, R109, R27.reuse, R90 ;  /* 0x0000001b6d5a7223 */ /* 0x080fe2000001005a */
[-C--:B------:R-:W-:Y:S01]  /*66c0*/  FFMA.FTZ R111, R88, R27.reuse, R111 ;  /* 0x0000001b586f7223 */ /* 0x080fe2000001006f */
[----:B------:R-:W-:Y:S01]  /*66d0*/  SHF.R.U32.HI R5, RZ, 0x10, R5 ;  /* 0x00000010ff057819 */ /* 0x000fe20000011605 */
[-C--:B------:R-:W-:Y:S01]  /*66e0*/  FFMA.FTZ R89, R89, R56.reuse, R86 ;  /* 0x0000003859597223 */ /* 0x080fe20000010056 */
[-C--:B------:R-:W-:Y:S01]  /*66f0*/  FFMA.FTZ R90, R85, R56.reuse, R90 ;  /* 0x00000038555a7223 */ /* 0x080fe2000001005a */
[----:B------:R-:W-:Y:S01]  /*6700*/  FFMA.FTZ R111, R72, R56, R111 ;  /* 0x00000038486f7223 */ /* 0x000fe2000001006f */
[----:B-1----:R-:W-:Y:S01]  /*6710*/  LEA.HI R29, R6, 0xffffff80, RZ, 0x8 ;  /* 0xffffff80061d7811 */ /* 0x002fe200078f40ff */
[----:B------:R-:W-:Y:S01]  /*6720*/  FMUL.FTZ R89, R89, R44 ;  /* 0x0000002c59597220 */ /* 0x000fe20000410000 */
[----:B----4-:R-:W-:Y:S01]  /*6730*/  IADD3 R75, R58, -0x80, RZ ;  /* 0xffffff803a4b7810 */ /* 0x010fe20007ffe0ff */
[----:B------:R-:W-:Y:S01]  /*6740*/  FFMA.FTZ R58, R87, R27, R4 ;  /* 0x0000001b573a7223 */ /* 0x000fe20000010004 */
[----:B------:R-:W-:Y:S01]  /*6750*/  LEA.HI R28, R7, 0xffffff80, RZ, 0x8 ;  /* 0xffffff80071c7811 */ /* 0x000fe200078f40ff */
[----:B------:R-:W1:Y:S01]  /*6760*/  I2F.F16 R9, R9 ;  /* 0x0000000900097306 */ /* 0x000e620000200c00 */
[----:B------:R-:W-:Y:S01]  /*6770*/  SHF.R.U32.HI R27, RZ, 0x8, R6 ;  /* 0x00000008ff1b7819 */ /* 0x000fe20000011606 */
[----:B------:R-:W-:Y:S01]  /*6780*/  FFMA.FTZ R58, R71, R56, R58 ;  /* 0x00000038473a7223 */ /* 0x000fe2000001003a */
[--C-:B------:R-:W-:Y:S01]  /*6790*/  SHF.R.U32.HI R56, RZ, 0x8, R7.reuse ;  /* 0x00000008ff387819 */ /* 0x100fe20000011607 */
[----:B------:R-:W-:Y:S01]  /*67a0*/  FMUL.FTZ R90, R90, R23 ;  /* 0x000000175a5a7220 */ /* 0x000fe20000410000 */
[----:B------:R-:W-:Y:S01]  /*67b0*/  SHF.R.U32.HI R6, RZ, 0x10, R6 ;  /* 0x00000010ff067819 */ /* 0x000fe20000011606 */
[----:B------:R-:W-:Y:S01]  /*67c0*/  FMUL.FTZ R58, R58, R45 ;  /* 0x0000002d3a3a7220 */ /* 0x000fe20000410000 */
[----:B------:R-:W-:Y:S01]  /*67d0*/  SHF.R.U32.HI R7, RZ, 0x10, R7 ;  /* 0x00000010ff077819 */ /* 0x000fe20000011607 */
[----:B------:R-:W4:Y:S01]  /*67e0*/  I2F.F16 R32, R32 ;  /* 0x0000002000207306 */ /* 0x000f220000200c00 */
[----:B------:R-:W-:Y:S01]  /*67f0*/  LOP3.LUT R65, R65, 0xff, RZ, 0xc0, !PT ;  /* 0x000000ff41417812 */ /* 0x000fe200078ec0ff */
[----:B------:R-:W-:Y:S01]  /*6800*/  FMUL.FTZ R111, R111, R46 ;  /* 0x0000002e6f6f7220 */ /* 0x000fe20000410000 */
[----:B------:R-:W-:-:S02]  /*6810*/  LOP3.LUT R115, R115, 0xff, RZ, 0xc0, !PT ;  /* 0x000000ff73737812 */ /* 0x000fc400078ec0ff */
[----:B------:R-:W-:Y:S02]  /*6820*/  LOP3.LUT R26, R26, 0xff, RZ, 0xc0, !PT ;  /* 0x000000ff1a1a7812 */ /* 0x000fe400078ec0ff */
[----:B------:R-:W-:Y:S01]  /*6830*/  LOP3.LUT R73, R73, 0xff, RZ, 0xc0, !PT ;  /* 0x000000ff49497812 */ /* 0x000fe200078ec0ff */
[----:B------:R-:W0:Y:S01]  /*6840*/  I2F.F16 R29, R29 ;  /* 0x0000001d001d7306 */ /* 0x000e220000200c00 */
[----:B------:R-:W-:Y:S02]  /*6850*/  LOP3.LUT R5, R5, 0xff, RZ, 0xc0, !PT ;  /* 0x000000ff05057812 */ /* 0x000fe400078ec0ff */
[----:B------:R-:W-:Y:S01]  /*6860*/  LOP3.LUT R27, R27, 0xff, RZ, 0xc0, !PT ;  /* 0x000000ff1b1b7812 */ /* 0x000fe200078ec0ff */
[--C-:B-----5:R-:W-:Y:S01]  /*6870*/  HADD2.F32 R78, -RZ, R2.reuse.H0_H0 ;  /* 0x20000002ff4e7230 */ /* 0x120fe20000004100 */
[----:B------:R-:W-:Y:S01]  /*6880*/  LOP3.LUT R6, R6, 0xff, RZ, 0xc0, !PT ;  /* 0x000000ff06067812 */ /* 0x000fe200078ec0ff */
[----:B------:R-:W-:Y:S01]  /*6890*/  HADD2.F32 R80, -RZ, R2.H1_H1 ;  /* 0x30000002ff507230 */ /* 0x000fe20000004100 */
[----:B------:R-:W-:Y:S01]  /*68a0*/  LOP3.LUT R56, R56, 0xff, RZ, 0xc0, !PT ;  /* 0x000000ff38387812 */ /* 0x000fe200078ec0ff */
[----:B------:R-:W0:Y:S01]  /*68b0*/  I2F.F16 R28, R28 ;  /* 0x0000001c001c7306 */ /* 0x000e220000200c00 */
[----:B------:R-:W-:Y:S01]  /*68c0*/  LOP3.LUT R7, R7, 0xff, RZ, 0xc0, !PT ;  /* 0x000000ff07077812 */ /* 0x000fe200078ec0ff */
[--C-:B------:R-:W-:Y:S01]  /*68d0*/  HADD2.F32 R79, -RZ, R3.reuse.H0_H0 ;  /* 0x20000003ff4f7230 */ /* 0x100fe20000004100 */
[----:B------:R-:W-:Y:S01]  /*68e0*/  IADD3 R12, R12, -0x80, RZ ;  /* 0xffffff800c0c7810 */ /* 0x000fe20007ffe0ff */
[----:B------:R-:W-:Y:S01]  /*68f0*/  HADD2.F32 R82, -RZ, R3.H1_H1 ;  /* 0x30000003ff527230 */ /* 0x000fe20000004100 */
[----:B------:R-:W-:-:S02]  /*6900*/  IADD3 R65, R65, -0x80, RZ ;  /* 0xffffff8041417810 */ /* 0x000fc40007ffe0ff */
[----:B------:R-:W-:Y:S01]  /*6910*/  IADD3 R8, R115, -0x80, RZ ;  /* 0xffffff8073087810 */ /* 0x000fe20007ffe0ff */
[----:B------:R-:W0:Y:S01]  /*6920*/  I2F.F16 R52, R52 ;  /* 0x0000003400347306 */ /* 0x000e220000200c00 */
[----:B------:R-:W-:Y:S02]  /*6930*/  IADD3 R26, R26, -0x80, RZ ;  /* 0xffffff801a1a7810 */ /* 0x000fe40007ffe0ff */
[----:B------:R-:W-:Y:S02]  /*6940*/  IADD3 R73, R73, -0x80, RZ ;  /* 0xffffff8049497810 */ /* 0x000fe40007ffe0ff */
[----:B------:R-:W-:Y:S02]  /*6950*/  IADD3 R76, R5, -0x80, RZ ;  /* 0xffffff80054c7810 */ /* 0x000fe40007ffe0ff */
[----:B------:R-:W-:Y:S01]  /*6960*/  F2FP.F16.F32.PACK_AB R77, RZ, R89 ;  /* 0x00000059ff4d723e */ /* 0x000fe200000000ff */
[----:B------:R-:W0:Y:S01]  /*6970*/  I2F.F16 R12, R12 ;  /* 0x0000000c000c7306 */ /* 0x000e220000200c00 */
[----:B------:R-:W-:Y:S01]  /*6980*/  IADD3 R27, R27, -0x80, RZ ;  /* 0xffffff801b1b7810 */ /* 0x000fe20007ffe0ff */
[----:B------:R-:W0:Y:S01]  /*6990*/  LDS.64 R4, [UR4+0x1e8] ;  /* 0x0001e804ff047984 */ /* 0x000e220008000a00 */
[----:B------:R-:W-:Y:S01]  /*69a0*/  IADD3 R6, R6, -0x80, RZ ;  /* 0xffffff8006067810 */ /* 0x000fe20007ffe0ff */
[----:B------:R-:W-:Y:S01]  /*69b0*/  HADD2 R77, R77.H0_H0, R68.H0_H0 ;  /* 0x200000444d4d7230 */ /* 0x000fe20000000800 */
[----:B------:R-:W-:-:S02]  /*69c0*/  IADD3 R56, R56, -0x80, RZ ;  /* 0xffffff8038387810 */ /* 0x000fc40007ffe0ff */
[----:B------:R-:W-:Y:S01]  /*69d0*/  IADD3 R7, R7, -0x80, RZ ;  /* 0xffffff8007077810 */ /* 0x000fe20007ffe0ff */
[----:B------:R-:W0:Y:S01]  /*69e0*/  I2F.F16 R61, R61 ;  /* 0x0000003d003d7306 */ /* 0x000e220000200c00 */
[----:B------:R-:W-:Y:S02]  /*69f0*/  F2FP.F16.F32.PACK_AB R90, RZ, R90 ;  /* 0x0000005aff5a723e */ /* 0x000fe400000000ff */
[----:B------:R-:W-:Y:S02]  /*6a00*/  F2FP.F16.F32.PACK_AB R58, RZ, R58 ;  /* 0x0000003aff3a723e */ /* 0x000fe400000000ff */
[----:B------:R-:W-:Y:S01]  /*6a10*/  F2FP.F16.F32.PACK_AB R111, RZ, R111 ;  /* 0x0000006fff6f723e */ /* 0x000fe200000000ff */
[----:B------:R-:W-:Y:S02]  /*6a20*/  HADD2 R67, R90.H0_H0, R67.H0_H0 ;  /* 0x200000435a437230 */ /* 0x000fe40000000800 */
[----:B------:R-:W0:Y:S01]  /*6a30*/  I2F.F16 R24, R24 ;  /* 0x0000001800187306 */ /* 0x000e220000200c00 */
[----:B------:R-:W-:-:S02]  /*6a40*/  HADD2 R69, R58.H0_H0, R69.H0_H0 ;  /* 0x200000453a457230 */ /* 0x000fc40000000800 */
[----:B------:R-:W-:-:S05]  /*6a50*/  HADD2 R70, R111.H0_H0, R70.H0_H0 ;  /* 0x200000466f467230 */ /* 0x000fca0000000800 */
        /* <DEDUP_REMOVED lines=12> */
[----:B------:R0:W0:Y:S01]  /*6b20*/  I2F.F16 R81, R7 ;  /* 0x0000000700517306 */ /* 0x0000220000200c00 */
[----:B-1234-:R-:W-:Y:S05]  /*6b30*/  @!P0 BRA `(.L_x_1700) ;  /* 0x0000000400588947 */ /* 0x01efea0003800000 */
        /* <DEDUP_REMOVED lines=10> */
[----:B------:R-:W-:Y:S02]  /*6be0*/  HADD2.F32 R2, -RZ, R14.H0_H0 ;  /* 0x2000000eff027230 */ /* 0x000fe40000004100 */
[C---:B------:R-:W-:Y:S01]  /*6bf0*/  FFMA.FTZ R89, R27.reuse, R86, RZ ;  /* 0x000000561b597223 */ /* 0x040fe200000100ff */
[C---:B------:R-:W-:Y:S01]  /*6c00*/  FFMA.FTZ R86, R27.reuse, R56, RZ ;  /* 0x000000381b567223 */ /* 0x040fe200000100ff */
[----:B------:R-:W-:Y:S01]  /*6c10*/  FFMA.FTZ R88, R27, R58, RZ ;  /* 0x0000003a1b587223 */ /* 0x000fe200000100ff */
[----:B------:R-:W-:Y:S02]  /*6c20*/  HADD2.F32 R85, -RZ, R3.H0_H0 ;  /* 0x20000003ff557230 */ /* 0x000fe40000004100 */
[----:B------:R-:W-:Y:S01]  /*6c30*/  FFMA.FTZ R2, R2, R27, RZ ;  /* 0x0000001b02027223 */ /* 0x000fe200000100ff */
[----:B------:R-:W-:-:S02]  /*6c40*/  HADD2.F32 R27, -RZ, R65.H0_H0 ;  /* 0x20000041ff1b7230 */ /* 0x000fc40000004100 */
[C---:B------:R-:W-:Y:S01]  /*6c50*/  FFMA.FTZ R56, R84.reuse, R87, R89 ;  /* 0x0000005754387223 */ /* 0x040fe20000010059 */
[----:B------:R-:W-:Y:S02]  /*6c60*/  HADD2.F32 R58, -RZ, R0.H0_H0 ;  /* 0x20000000ff3a7230 */ /* 0x000fe40000004100 */
[----:B------:R-:W-:Y:S01]  /*6c70*/  FFMA.FTZ R2, R83, R84, R2 ;  /* 0x0000005453027223 */ /* 0x000fe20000010002 */
[----:B------:R-:W-:Y:S02]  /*6c80*/  HADD2.F32 R83, -RZ, R8.H0_H0 ;  /* 0x20000008ff537230 */ /* 0x000fe40000004100 */
[C---:B------:R-:W-:Y:S01]  /*6c90*/  FFMA.FTZ R88, R84.reuse, R103, R88 ;  /* 0x0000006754587223 */ /* 0x040fe20000010058 */
[----:B------:R-:W-:Y:S02]  /*6ca0*/  HADD2.F32 R3, -RZ, R3.H1_H1 ;  /* 0x30000003ff037230 */ /* 0x000fe40000004100 */
[----:B------:R-:W-:Y:S01]  /*6cb0*/  FFMA.FTZ R27, R27, R85, R2 ;  /* 0x000000551b1b7223 */ /* 0x000fe20000010002 */
[----:B------:R-:W-:Y:S01]  /*6cc0*/  FFMA.FTZ R58, R85, R58, R56 ;  /* 0x0000003a553a7223 */ /* 0x000fe20000010038 */
[----:B------:R-:W-:Y:S01]  /*6cd0*/  FFMA.FTZ R86, R84, R83, R86 ;  /* 0x0000005354567223 */ /* 0x000fe20000010056 */
[----:B------:R-:W-:-:S02]  /*6ce0*/  HADD2.F32 R83, -RZ, R26.H0_H0 ;  /* 0x2000001aff537230 */ /* 0x000fc40000004100 */
[----:B------:R-:W-:Y:S02]  /*6cf0*/  HADD2.F32 R2, -RZ, R13.H0_H0 ;  /* 0x2000000dff027230 */ /* 0x000fe40000004100 */
[----:B------:R-:W-:Y:S02]  /*6d00*/  HADD2.F32 R56, -RZ, R10.H0_H0 ;  /* 0x2000000aff387230 */ /* 0x000fe40000004100 */
        /* <DEDUP_REMOVED lines=9> */
[--C-:B0-----:R-:W-:Y:S02]  /*6da0*/  HADD2.F32 R56, -RZ, R6.reuse.H0_H0 ;  /* 0x20000006ff387230 */ /* 0x101fe40000004100 */
[----:B------:R-:W-:Y:S01]  /*6db0*/  FFMA.FTZ R89, R3, R86, R89 ;  /* 0x0000005603597223 */ /* 0x000fe20000010059 */
[----:B------:R-:W-:Y:S02]  /*6dc0*/  HADD2.F32 R58, -RZ, R61.H0_H0 ;  /* 0x2000003dff3a7230 */ /* 0x000fe40000004100 */
        /* <DEDUP_REMOVED lines=45> */
.L_x_1700:
        /* <DEDUP_REMOVED lines=8> */
[----:B------:R-:W-:-:S02]  /*7120*/  HADD2.F32 R87, -RZ, R28.H0_H0 ;  /* 0x2000001cff577230 */ /* 0x000fc40000004100 */
[--C-:B-1----:R-:W-:Y:S02]  /*7130*/  HADD2.F32 R83, -RZ, R2.reuse.H0_H0 ;  /* 0x20000002ff537230 */ /* 0x102fe40000004100 */
[----:B------:R-:W-:Y:S02]  /*7140*/  HADD2.F32 R84, -RZ, R2.H1_H1 ;  /* 0x30000002ff547230 */ /* 0x000fe40000004100 */
[----:B------:R-:W-:Y:S02]  /*7150*/  HADD2.F32 R2, -RZ, R14.H0_H0 ;  /* 0x2000000eff027230 */ /* 0x000fe40000004100 */
[-C--:B------:R-:W-:Y:S01]  /*7160*/  FFMA.FTZ R27, R27, R83.reuse, RZ ;  /* 0x000000531b1b7223 */ /* 0x080fe200000100ff */
[--C-:B------:R-:W-:Y:S02]  /*7170*/  HADD2.F32 R86, -RZ, R3.reuse.H0_H0 ;  /* 0x20000003ff567230 */ /* 0x100fe40000004100 */
[----:B------:R-:W-:Y:S02]  /*7180*/  HADD2.F32 R58, -RZ, R3.H1_H1 ;  /* 0x30000003ff3a7230 */ /* 0x000fe40000004100 */
[----:B------:R-:W-:Y:S01]  /*7190*/  FFMA.FTZ R85, R2, R83, RZ ;  /* 0x0000005302557223 */ /* 0x000fe200000100ff */
[----:B------:R-:W-:-:S02]  /*71a0*/  HADD2.F32 R3, -RZ, R12.H0_H0 ;  /* 0x2000000cff037230 */ /* 0x000fc40000004100 */
[----:B------:R-:W-:Y:S02]  /*71b0*/  HADD2.F32 R2, -RZ, R65.H0_H0 ;  /* 0x20000041ff027230 */ /* 0x000fe40000004100 */
[----:B------:R-:W-:Y:S01]  /*71c0*/  FFMA.FTZ R85, R88, R84, R85 ;  /* 0x0000005458557223 */ /* 0x000fe20000010055 */
[----:B------:R-:W-:Y:S02]  /*71d0*/  HADD2.F32 R88, -RZ, R8.H0_H0 ;  /* 0x20000008ff587230 */ /* 0x000fe40000004100 */
[-C--:B------:R-:W-:Y:S01]  /*71e0*/  FFMA.FTZ R3, R3, R83.reuse, RZ ;  /* 0x0000005303037223 */ /* 0x080fe200000100ff */
[----:B------:R-:W-:Y:S01]  /*71f0*/  FFMA.FTZ R83, R56, R83, RZ ;  /* 0x0000005338537223 */ /* 0x000fe200000100ff */
[----:B------:R-:W-:Y:S01]  /*7200*/  FFMA.FTZ R85, R2, R86, R85 ;  /* 0x0000005602557223 */ /* 0x000fe20000010055 */
[----:B------:R-:W-:Y:S02]  /*7210*/  HADD2.F32 R2, -RZ, R13.H0_H0 ;  /* 0x2000000dff027230 */ /* 0x000fe40000004100 */
[-C--:B------:R-:W-:Y:S01]  /*7220*/  FFMA.FTZ R3, R90, R84.reuse, R3 ;  /* 0x000000545a037223 */ /* 0x080fe20000010003 */
[-C--:B------:R-:W-:Y:S01]  /*7230*/  FFMA.FTZ R27, R88, R84.reuse, R27 ;  /* 0x00000054581b7223 */ /* 0x080fe2000001001b */
        /* <DEDUP_REMOVED lines=8> */
[----:B0-----:R-:W-:Y:S02]  /*72c0*/  HADD2.F32 R2, -RZ, R6.H0_H0 ;  /* 0x20000006ff027230 */ /* 0x001fe40000004100 */
[----:B------:R-:W-:Y:S01]  /*72d0*/  FFMA.FTZ R83, R88, R86, R83 ;  /* 0x0000005658537223 */ /* 0x000fe20000010053 */
[----:B------:R-:W-:-:S02]  /*72e0*/  HADD2.F32 R56, -RZ, R10.H0_H0 ;  /* 0x2000000aff387230 */ /* 0x000fc40000004100 */
[-C--:B------:R-:W-:Y:S01]  /*72f0*/  FFMA.FTZ R27, R84, R58.reuse, R27 ;  /* 0x0000003a541b7223 */ /* 0x080fe2000001001b */
[----:B------:R-:W-:Y:S02]  /*7300*/  HADD2.F32 R84, -RZ, R52.H0_H0 ;  /* 0x20000034ff547230 */ /* 0x000fe40000004100 */
[----:B------:R-:W-:Y:S02]  /*7310*/  HADD2.F32 R86, -RZ, R32.H0_H0 ;  /* 0x20000020ff567230 */ /* 0x000fe40000004100 */
[----:B------:R-:W-:Y:S01]  /*7320*/  FFMA.FTZ R3, R56, R58, R3 ;  /* 0x0000003a38037223 */ /* 0x000fe20000010003 */
        /* <DEDUP_REMOVED lines=14> */
[-C--:B------:R-:W-:Y:S01]  /*7410*/  FFMA.FTZ R3, R86, R6.reuse, R3 ;  /* 0x0000000656037223 */ /* 0x080fe20000010003 */
[--C-:B------:R-:W-:Y:S02]  /*7420*/  HADD2.F32 R56, -RZ, R7.reuse.H0_H0 ;  /* 0x20000007ff387230 */ /* 0x100fe40000004100 */
        /* <DEDUP_REMOVED lines=14> */
[-C--:B------:R-:W-:Y:S01]  /*7510*/  FFMA.FTZ R2, R3, R7.reuse, R2 ;  /* 0x0000000703027223 */ /* 0x080fe20000010002 */
[----:B------:R-:W-:-:S02]  /*7520*/  FFMA.FTZ R3, R27, R7, R6 ;  /* 0x000000071b037223 */ /* 0x000fc40000010006 */
[-C--:B------:R-:W-:Y:S01]  /*7530*/  FFMA.FTZ R58, R85, R7.reuse, R58 ;  /* 0x00000007553a7223 */ /* 0x080fe2000001003a */
[----:B------:R-:W-:Y:S01]  /*7540*/  FFMA.FTZ R7, R87, R7, R56 ;  /* 0x0000000757077223 */ /* 0x000fe20000010038 */
[----:B------:R-:W-:Y:S01]  /*7550*/  FMUL.FTZ R2, R2, R23 ;  /* 0x0000001702027220 */ /* 0x000fe20000410000 */
[----:B------:R-:W-:Y:S01]  /*7560*/  FMUL.FTZ R3, R3, R44 ;  /* 0x0000002c03037220 */ /* 0x000fe20000410000 */
[----:B------:R-:W-:Y:S01]  /*7570*/  FMUL.FTZ R58, R58, R45 ;  /* 0x0000002d3a3a7220 */ /* 0x000fe20000410000 */
[----:B------:R-:W-:Y:S02]  /*7580*/  FMUL.FTZ R7, R7, R46 ;  /* 0x0000002e07077220 */ /* 0x000fe40000410000 */
[----:B------:R-:W-:Y:S02]  /*7590*/  F2FP.F16.F32.PACK_AB R2, RZ, R2 ;  /* 0x00000002ff02723e */ /* 0x000fe400000000ff */
[----:B------:R-:W-:Y:S02]  /*75a0*/  F2FP.F16.F32.PACK_AB R3, RZ, R3 ;  /* 0x00000003ff03723e */ /* 0x000fe400000000ff */
[----:B------:R-:W-:-:S02]  /*75b0*/  F2FP.F16.F32.PACK_AB R58, RZ, R58 ;  /* 0x0000003aff3a723e */ /* 0x000fc400000000ff */
[----:B------:R-:W-:Y:S02]  /*75c0*/  F2FP.F16.F32.PACK_AB R7, RZ, R7 ;  /* 0x00000007ff07723e */ /* 0x000fe400000000ff */
[----:B------:R-:W-:Y:S02]  /*75d0*/  PRMT R2, R2, 0x5410, R3 ;  /* 0x0000541002027816 */ /* 0x000fe40000000003 */
[----:B------:R-:W-:-:S04]  /*75e0*/  PRMT R58, R58, 0x5410, R7 ;  /* 0x000054103a3a7816 */ /* 0x000fc80000000007 */
[----:B------:R-:W-:Y:S01]  /*75f0*/  HFMA2.MMA R20, R2, 1, 1, R20 ;  /* 0x3c003c0002147835 */ /* 0x000fe20000000014 */
[----:B------:R-:W-:-:S10]  /*7600*/  HADD2 R19, R58, R19 ;  /* 0x000000133a137230 */ /* 0x000fd40000000000 */
.L_x_1701:
        /* <DEDUP_REMOVED lines=87> */
.L_x_1702:
        /* <DEDUP_REMOVED lines=87> */
.L_x_1703:
[----:B------:R-:W-:Y:S01]  /*80f0*/  HADD2.F32 R14, -RZ, R14.H0_H0 ;  /* 0x2000000eff0e7230 */ /* 0x000fe20000004100 */
[----:B------:R-:W-:Y:S01]  /*8100*/  LOP3.LUT R105, R40, 0xff, RZ, 0xc0, !PT ;  /* 0x000000ff28697812 */ /* 0x000fe200078ec0ff */
[----:B0-----:R-:W-:Y:S02]  /*8110*/  HADD2.F32 R12, -RZ, R12.H0_H0 ;  /* 0x2000000cff0c7230 */ /* 0x001fe40000004100 */
        /* <DEDUP_REMOVED lines=32> */
[----:B------:R-:W-:Y:S01]  /*8320*/  HADD2.F32 R61, -RZ, R61.H0_H0 ;  /* 0x2000003dff3d7230 */ /* 0x000fe20000004100 */
[----:B------:R-:W-:Y:S01]  /*8330*/  LEA.HI R32, R40, 0xffffff80, RZ, 0x8 ;  /* 0xffffff8028207811 */ /* 0x000fe200078f40ff */
        /* <DEDUP_REMOVED lines=9> */
[----:B------:R0:W1:Y:S01]  /*83d0*/  I2F.F16 R9, R32 ;  /* 0x0000002000097306 */ /* 0x0000620000200c00 */
        /* <DEDUP_REMOVED lines=9> */
[----:B------:R-:W2:Y:S01]  /*8470*/  LDS.64 R2, [UR4+0x260] ;  /* 0x00026004ff027984 */ /* 0x000ea20008000a00 */
[----:B------:R-:W-:Y:S02]  /*8480*/  HADD2.F32 R72, -RZ, R72.H0_H0 ;  /* 0x20000048ff487230 */ /* 0x000fe40000004100 */
[----:B------:R-:W-:Y:S01]  /*8490*/  FFMA.FTZ R55, R74, R59, R55 ;  /* 0x0000003b4a377223 */ /* 0x000fe20000010037 */
[----:B------:R-:W-:Y:S01]  /*84a0*/  HADD2.F32 R81, -RZ, R81.H0_H0 ;  /* 0x20000051ff517230 */ /* 0x000fe20000004100 */
[----:B------:R-:W-:Y:S01]  /*84b0*/  LEA.HI R52, R41, 0xffffff80, RZ, 0x8 ;  /* 0xffffff8029347811 */ /* 0x000fe200078f40ff */
[----:B------:R-:W-:-:S02]  /*84c0*/  HADD2.F32 R5, -RZ, R5.H1_H1 ;  /* 0x30000005ff057230 */ /* 0x000fc40000004100 */
[-C--:B0-----:R-:W-:Y:S01]  /*84d0*/  FFMA.FTZ R32, R72, R59.reuse, R103 ;  /* 0x0000003b48207223 */ /* 0x081fe20000010067 */
[----:B------:R-:W-:Y:S02]  /*84e0*/  HADD2.F32 R86, -RZ, R31.H0_H0 ;  /* 0x2000001fff567230 */ /* 0x000fe40000004100 */
[-C--:B------:R-:W-:Y:S01]  /*84f0*/  FFMA.FTZ R31, R76, R59.reuse, R89 ;  /* 0x0000003b4c1f7223 */ /* 0x080fe20000010059 */
[----:B------:R-:W-:Y:S01]  /*8500*/  FFMA.FTZ R59, R81, R59, R4 ;  /* 0x0000003b513b7223 */ /* 0x000fe20000010004 */
[----:B------:R-:W-:Y:S01]  /*8510*/  HADD2.F32 R88, -RZ, R30.H0_H0 ;  /* 0x2000001eff587230 */ /* 0x000fe20000004100 */
[----:B------:R0:W3:Y:S01]  /*8520*/  I2F.F16 R10, R52 ;  /* 0x00000034000a7306 */ /* 0x0000e20000200c00 */
[----:B------:R-:W-:Y:S01]  /*8530*/  FFMA.FTZ R4, R86, R5, R55 ;  /* 0x0000000556047223 */ /* 0x000fe20000010037 */
[----:B------:R-:W-:Y:S01]  /*8540*/  HADD2.F32 R89, -RZ, R29.H0_H0 ;  /* 0x2000001dff597230 */ /* 0x000fe20000004100 */
[----:B------:R-:W-:Y:S01]  /*8550*/  LEA.HI R6, R37, 0xffffff80, RZ, 0x8 ;  /* 0xffffff8025067811 */ /* 0x000fe200078f40ff */
[----:B------:R-:W-:-:S02]  /*8560*/  HADD2.F32 R90, -RZ, R28.H0_H0 ;  /* 0x2000001cff5a7230 */ /* 0x000fc40000004100 */
[----:B------:R-:W-:Y:S01]  /*8570*/  FMUL.FTZ R4, R4, R23 ;  /* 0x0000001704047220 */ /* 0x000fe20000410000 */
[-C--:B------:R-:W-:Y:S01]  /*8580*/  FFMA.FTZ R31, R88, R5.reuse, R31 ;  /* 0x00000005581f7223 */ /* 0x080fe2000001001f */
[-C--:B------:R-:W-:Y:S01]  /*8590*/  FFMA.FTZ R32, R89, R5.reuse, R32 ;  /* 0x0000000559207223 */ /* 0x080fe20000010020 */
[----:B------:R-:W-:Y:S01]  /*85a0*/  LOP3.LUT R28, R37, 0xff, RZ, 0xc0, !PT ;  /* 0x000000ff251c7812 */ /* 0x000fe200078ec0ff */
[----:B------:R-:W-:Y:S01]  /*85b0*/  FFMA.FTZ R59, R90, R5, R59 ;  /* 0x000000055a3b7223 */ /* 0x000fe2000001003b */
[----:B------:R-:W-:Y:S01]  /*85c0*/  F2FP.F16.F32.PACK_AB R30, RZ, R4 ;  /* 0x00000004ff1e723e */ /* 0x000fe200000000ff */
[----:B------:R-:W-:Y:S01]  /*85d0*/  FMUL.FTZ R31, R31, R44 ;  /* 0x0000002c1f1f7220 */ /* 0x000fe20000410000 */
[----:B------:R-:W4:Y:S01]  /*85e0*/  LDS.64 R4, [UR4+0x268] ;  /* 0x00026804ff047984 */ /* 0x000f220008000a00 */
[----:B0-----:R-:W-:Y:S01]  /*85f0*/  LOP3.LUT R52, R36, 0xff, RZ, 0xc0, !PT ;  /* 0x000000ff24347812 */ /* 0x001fe200078ec0ff */
[----:B------:R-:W-:Y:S01]  /*8600*/  FMUL.FTZ R59, R59, R46 ;  /* 0x0000002e3b3b7220 */ /* 0x000fe20000410000 */
[----:B------:R-:W-:Y:S01]  /*8610*/  HADD2 R33, R30.H0_H0, R33.H0_H0 ;  /* 0x200000211e217230 */ /* 0x000fe20000000800 */
[----:B------:R-:W-:Y:S01]  /*8620*/  F2FP.F16.F32.PACK_AB R31, RZ, R31 ;  /* 0x0000001fff1f723e */ /* 0x000fe200000000ff */
[----:B------:R-:W-:Y:S01]  /*8630*/  FMUL.FTZ R32, R32, R45 ;  /* 0x0000002d20207220 */ /* 0x000fe20000410000 */
[----:B------:R-:W-:Y:S01]  /*8640*/  IADD3 R29, R52, -0x80, RZ ;  /* 0xffffff80341d7810 */ /* 0x000fe20007ffe0ff */
[----:B------:R-:W0:Y:S01]  /*8650*/  I2F.F16 R6, R6 ;  /* 0x0000000600067306 */ /* 0x000e220000200c00 */
[----:B------:R-:W-:Y:S01]  /*8660*/  LOP3.LUT R52, R38, 0xff, RZ, 0xc0, !PT ;  /* 0x000000ff26347812 */ /* 0x000fe200078ec0ff */
[----:B------:R-:W-:Y:S01]  /*8670*/  HADD2 R34, R31.H0_H0, R34.H0_H0 ;  /* 0x200000221f227230 */ /* 0x000fe20000000800 */
[----:B------:R-:W-:-:S02]  /*8680*/  F2FP.F16.F32.PACK_AB R59, RZ, R59 ;  /* 0x0000003bff3b723e */ /* 0x000fc400000000ff */
[----:B------:R-:W-:Y:S02]  /*8690*/  IADD3 R30, R52, -0x80, RZ ;  /* 0xffffff80341e7810 */ /* 0x000fe40007ffe0ff */
[----:B------:R-:W-:Y:S01]  /*86a0*/  LEA.HI R7, R38, 0xffffff80, RZ, 0x8 ;  /* 0xffffff8026077811 */ /* 0x000fe200078f40ff */
[----:B------:R-:W-:Y:S01]  /*86b0*/  HADD2 R47, R59.H0_H0, R47.H0_H0 ;  /* 0x2000002f3b2f7230 */ /* 0x000fe20000000800 */
[----:B------:R-:W-:Y:S01]  /*86c0*/  F2FP.F16.F32.PACK_AB R32, RZ, R32 ;  /* 0x00000020ff20723e */ /* 0x000fe200000000ff */
[--C-:B--2---:R-:W-:Y:S01]  /*86d0*/  HADD2.F32 R31, -RZ, R2.reuse.H0_H0 ;  /* 0x20000002ff1f7230 */ /* 0x104fe20000004100 */
[----:B------:R-:W-:Y:S01]  /*86e0*/  LEA.HI R8, R39, 0xffffff80, RZ, 0x8 ;  /* 0xffffff8027087811 */ /* 0x000fe200078f40ff */
[----:B------:R-:W-:Y:S01]  /*86f0*/  HADD2.F32 R2, -RZ, R2.H1_H1 ;  /* 0x30000002ff027230 */ /* 0x000fe20000004100 */
[----:B------:R-:W-:Y:S01]  /*8700*/  LEA.HI R13, R42, 0xffffff80, RZ, 0x8 ;  /* 0xffffff802a0d7811 */ /* 0x000fe200078f40ff */
[--C-:B------:R-:W-:Y:S02]  /*8710*/  HADD2.F32 R55, -RZ, R3.reuse.H0_H0 ;  /* 0x20000003ff377230 */ /* 0x100fe40000004100 */
[-C--:B------:R-:W-:Y:S01]  /*8720*/  FFMA.FTZ R52, R14, R31.reuse, RZ ;  /* 0x0000001f0e347223 */ /* 0x080fe200000100ff */
        /* <DEDUP_REMOVED lines=17> */
[--C-:B----4-:R-:W-:Y:S01]  /*8840*/  HADD2.F32 R103, -RZ, R4.reuse.H0_H0 ;  /* 0x20000004ff677230 */ /* 0x110fe20000004100 */
[----:B------:R2:W4:Y:S01]  /*8850*/  I2F.F16 R31, R104 ;  /* 0x00000068001f7306 */ /* 0x0005220000200c00 */
[----:B------:R-:W-:Y:S01]  /*8860*/  HADD2.F32 R4, -RZ, R4.H1_H1 ;  /* 0x30000004ff047230 */ /* 0x000fe20000004100 */
[----:B------:R-:W-:Y:S01]  /*8870*/  LOP3.LUT R2, R42, 0xff, RZ, 0xc0, !PT ;  /* 0x000000ff2a027812 */ /* 0x000fe200078ec0ff */
[----:B------:R-:W-:-:S02]  /*8880*/  HADD2.F32 R59, -RZ, R5.H0_H0 ;  /* 0x20000005ff3b7230 */ /* 0x000fc40000004100 */
[-C--:B------:R-:W-:Y:S01]  /*8890*/  FFMA.FTZ R56, R80, R103.reuse, R3 ;  /* 0x0000006750387223 */ /* 0x080fe20000010003 */
[-C--:B------:R-:W-:Y:S01]  /*88a0*/  FFMA.FTZ R60, R61, R103.reuse, R52 ;  /* 0x000000673d3c7223 */ /* 0x080fe20000010034 */
[-C--:B------:R-:W-:Y:S01]  /*88b0*/  FFMA.FTZ R102, R82, R103.reuse, R105 ;  /* 0x0000006752667223 */ /* 0x080fe20000010069 */
[----:B------:R-:W-:Y:S01]  /*88c0*/  FFMA.FTZ R109, R84, R103, R107 ;  /* 0x00000067546d7223 */ /* 0x000fe2000001006b */
[----:B------:R-:W-:Y:S01]  /*88d0*/  SHF.R.U32.HI R103, RZ, 0x8, R36 ;  /* 0x00000008ff677819 */ /* 0x000fe20000011624 */
[----:B------:R-:W-:Y:S01]  /*88e0*/  HADD2.F32 R5, -RZ, R5.H1_H1 ;  /* 0x30000005ff057230 */ /* 0x000fe20000004100 */
[----:B------:R-:W-:Y:S01]  /*88f0*/  LOP3.LUT R105, R43, 0xff, RZ, 0xc0, !PT ;  /* 0x000000ff2b697812 */ /* 0x000fe200078ec0ff */
[-C--:B------:R-:W-:Y:S01]  /*8900*/  FFMA.FTZ R107, R71, R4.reuse, R102 ;  /* 0x00000004476b7223 */ /* 0x080fe20000010066 */
[----:B--2---:R-:W-:Y:S01]  /*8910*/  LOP3.LUT R104, R103, 0xff, RZ, 0xc0, !PT ;  /* 0x000000ff67687812 */ /* 0x004fe200078ec0ff */
[-C--:B------:R-:W-:Y:S01]  /*8920*/  FFMA.FTZ R103, R73, R4.reuse, R56 ;  /* 0x0000000449677223 */ /* 0x080fe20000010038 */
[----:B------:R-:W-:Y:S01]  /*8930*/  IADD3 R106, R105, -0x80, RZ ;  /* 0xffffff80696a7810 */ /* 0x000fe20007ffe0ff */
[-C--:B------:R-:W-:Y:S01]  /*8940*/  FFMA.FTZ R105, R75, R4.reuse, R60 ;  /* 0x000000044b697223 */ /* 0x080fe2000001003c */
[----:B------:R-:W-:Y:S01]  /*8950*/  FFMA.FTZ R4, R68, R4, R109 ;  /* 0x0000000444047223 */ /* 0x000fe2000001006d */
[-C--:B------:R-:W-:Y:S01]  /*8960*/  FFMA.FTZ R103, R74, R59.reuse, R103 ;  /* 0x0000003b4a677223 */ /* 0x080fe20000010067 */
[----:B------:R-:W-:Y:S01]  /*8970*/  SHF.R.U32.HI R60, RZ, 0x10, R36 ;  /* 0x00000010ff3c7819 */ /* 0x000fe20000011624 */
[-C--:B------:R-:W-:Y:S01]  /*8980*/  FFMA.FTZ R36, R72, R59.reuse, R107 ;  /* 0x0000003b48247223 */ /* 0x080fe2000001006b */
[----:B------:R-:W-:Y:S01]  /*8990*/  FFMA.FTZ R107, R81, R59, R4 ;  /* 0x0000003b516b7223 */ /* 0x000fe20000010004 */
[----:B------:R-:W-:Y:S01]  /*89a0*/  FFMA.FTZ R4, R86, R5, R103 ;  /* 0x0000000556047223 */ /* 0x000fe20000010067 */
[----:B------:R-:W-:Y:S01]  /*89b0*/  IADD3 R52, R2, -0x80, RZ ;  /* 0xffffff8002347810 */ /* 0x000fe20007ffe0ff */
[----:B------:R-:W-:Y:S01]  /*89c0*/  FFMA.FTZ R105, R76, R59, R105 ;  /* 0x0000003b4c697223 */ /* 0x000fe20000010069 */
[----:B------:R-:W2:Y:S01]  /*89d0*/  LDS.64 R2, [UR4+0x2e0] ;  /* 0x0002e004ff027984 */ /* 0x000ea20008000a00 */
[----:B------:R-:W-:Y:S01]  /*89e0*/  FMUL.FTZ R4, R4, R23 ;  /* 0x0000001704047220 */ /* 0x000fe20000410000 */
[----:B------:R-:W-:Y:S01]  /*89f0*/  LOP3.LUT R102, R60, 0xff, RZ, 0xc0, !PT ;  /* 0x000000ff3c667812 */ /* 0x000fe200078ec0ff */
[-C--:B------:R-:W-:Y:S01]  /*8a00*/  FFMA.FTZ R105, R88, R5.reuse, R105 ;  /* 0x0000000558697223 */ /* 0x080fe20000010069 */
[-C--:B------:R-:W-:Y:S01]  /*8a10*/  FFMA.FTZ R60, R89, R5.reuse, R36 ;  /* 0x00000005593c7223 */ /* 0x080fe20000010024 */
[----:B------:R-:W-:Y:S01]  /*8a20*/  FFMA.FTZ R107, R90, R5, R107 ;  /* 0x000000055a6b7223 */ /* 0x000fe2000001006b */
[----:B------:R-:W-:Y:S01]  /*8a30*/  F2FP.F16.F32.PACK_AB R4, RZ, R4 ;  /* 0x00000004ff04723e */ /* 0x000fe200000000ff */
[----:B------:R-:W-:Y:S01]  /*8a40*/  FMUL.FTZ R105, R105, R44 ;  /* 0x0000002c69697220 */ /* 0x000fe20000410000 */
[--C-:B------:R-:W-:Y:S01]  /*8a50*/  SHF.R.U32.HI R5, RZ, 0x8, R37.reuse ;  /* 0x00000008ff057819 */ /* 0x100fe20000011625 */
[----:B------:R5:W0:Y:S01]  /*8a60*/  I2F.F16 R56, R106 ;  /* 0x0000006a00387306 */ /* 0x000a220000200c00 */
[----:B------:R-:W-:Y:S01]  /*8a70*/  IADD3 R36, R102, -0x80, RZ ;  /* 0xffffff8066247810 */ /* 0x000fe20007ffe0ff */
[----:B------:R-:W-:Y:S01]  /*8a80*/  HADD2 R62, R4.H0_H0, R62.H0_H0 ;  /* 0x2000003e043e7230 */ /* 0x000fe20000000800 */
[----:B------:R-:W-:Y:S01]  /*8a90*/  LOP3.LUT R5, R5, 0xff, RZ, 0xc0, !PT ;  /* 0x000000ff05057812 */ /* 0x000fe200078ec0ff */
[----:B------:R-:W-:Y:S01]  /*8aa0*/  FMUL.FTZ R107, R107, R46 ;  /* 0x0000002e6b6b7220 */ /* 0x000fe20000410000 */
[----:B------:R-:W-:Y:S01]  /*8ab0*/  SHF.R.U32.HI R4, RZ, 0x8, R38 ;  /* 0x00000008ff047819 */ /* 0x000fe20000011626 */
[----:B------:R-:W-:Y:S01]  /*8ac0*/  HADD2 R35, R32.H0_H0, R35.H0_H0 ;  /* 0x2000002320237230 */ /* 0x000fe20000000800 */
[----:B------:R-:W-:Y:S01]  /*8ad0*/  SHF.R.U32.HI R102, RZ, 0x10, R37 ;  /* 0x00000010ff667819 */ /* 0x000fe20000011625 */
[----:B------:R-:W-:Y:S01]  /*8ae0*/  FMUL.FTZ R60, R60, R45 ;  /* 0x0000002d3c3c7220 */ /* 0x000fe20000410000 */
[----:B------:R-:W-:Y:S01]  /*8af0*/  IADD3 R37, R5, -0x80, RZ ;  /* 0xffffff8005257810 */ /* 0x000fe20007ffe0ff */
[----:B------:R-:W0:Y:S01]  /*8b00*/  I2F.F16 R7, R7 ;  /* 0x0000000700077306 */ /* 0x000e220000200c00 */
[----:B------:R-:W-:-:S02]  /*8b10*/  LOP3.LUT R103, R4, 0xff, RZ, 0xc0, !PT ;  /* 0x000000ff04677812 */ /* 0x000fc400078ec0ff */
[----:B------:R-:W1:Y:S01]  /*8b20*/  LDS.64 R4, [UR4+0x2e8] ;  /* 0x0002e804ff047984 */ /* 0x000e620008000a00 */
[----:B------:R-:W-:Y:S02]  /*8b30*/  F2FP.F16.F32.PACK_AB R105, RZ, R105 ;  /* 0x00000069ff69723e */ /* 0x000fe400000000ff */
[----:B------:R-:W-:Y:S02]  /*8b40*/  LOP3.LUT R102, R102, 0xff, RZ, 0xc0, !PT ;  /* 0x000000ff66667812 */ /* 0x000fe400078ec0ff */
[----:B-----5:R-:W-:Y:S01]  /*8b50*/  SHF.R.U32.HI R106, RZ, 0x10, R38 ;  /* 0x00000010ff6a7819 */ /* 0x020fe20000011626 */
[----:B------:R-:W-:Y:S01]  /*8b60*/  HADD2 R63, R105.H0_H0, R63.H0_H0 ;  /* 0x2000003f693f7230 */ /* 0x000fe20000000800 */
[----:B------:R-:W-:Y:S01]  /*8b70*/  IADD3 R104, R104, -0x80, RZ ;  /* 0xffffff8068687810 */ /* 0x000fe20007ffe0ff */
[----:B------:R-:W0:Y:S01]  /*8b80*/  I2F.F16 R8, R8 ;  /* 0x0000000800087306 */ /* 0x000e220000200c00 */
[----:B------:R-:W-:Y:S02]  /*8b90*/  IADD3 R105, R102, -0x80, RZ ;  /* 0xffffff8066697810 */ /* 0x000fe40007ffe0ff */
[----:B------:R-:W-:-:S02]  /*8ba0*/  LOP3.LUT R106, R106, 0xff, RZ, 0xc0, !PT ;  /* 0x000000ff6a6a7812 */ /* 0x000fc400078ec0ff */
[----:B------:R-:W-:Y:S02]  /*8bb0*/  IADD3 R38, R103, -0x80, RZ ;  /* 0xffffff8067267810 */ /* 0x000fe40007ffe0ff */
[----:B------:R-:W-:Y:S01]  /*8bc0*/  F2FP.F16.F32.PACK_AB R107, RZ, R107 ;  /* 0x0000006bff6b723e */ /* 0x000fe200000000ff */
[----:B------:R5:W0:Y:S01]  /*8bd0*/  I2F.F16 R59, R104 ;  /* 0x00000068003b7306 */ /* 0x000a220000200c00 */
[----:B------:R-:W-:Y:S01]  /*8be0*/  LOP3.LUT R32, R39, 0xff, RZ, 0xc0, !PT ;  /* 0x000000ff27207812 */ /* 0x000fe200078ec0ff */
[----:B--2---:R-:W-:Y:S01]  /*8bf0*/  HADD2.F32 R102, -RZ, R2.H0_H0 ;  /* 0x20000002ff667230 */ /* 0x004fe20000004100 */
[----:B------:R-:W-:Y:S01]  /*8c00*/  LOP3.LUT R55, R41, 0xff, RZ, 0xc0, !PT ;  /* 0x000000ff29377812 */ /* 0x000fe200078ec0ff */
[--C-:B------:R-:W-:Y:S02]  /*8c10*/  HADD2.F32 R103, -RZ, R3.reuse.H0_H0 ;  /* 0x20000003ff677230 */ /* 0x100fe40000004100 */
[----:B------:R-:W-:Y:S01]  /*8c20*/  HADD2 R66, R107.H0_H0, R66.H0_H0 ;  /* 0x200000426b427230 */ /* 0x000fe20000000800 */
[--C-:B------:R-:W-:Y:S01]  /*8c30*/  SHF.R.U32.HI R107, RZ, 0x8, R39.reuse ;  /* 0x00000008ff6b7819 */ /* 0x100fe20000011627 */
[-C--:B------:R-:W-:Y:S01]  /*8c40*/  FFMA.FTZ R14, R14, R102.reuse, RZ ;  /* 0x000000660e0e7223 */ /* 0x080fe200000100ff */
[-C--:B------:R-:W-:Y:S01]  /*8c50*/  FFMA.FTZ R12, R12, R102.reuse, RZ ;  /* 0x000000660c0c7223 */ /* 0x080fe200000100ff */
[----:B-----5:R-:W-:Y:S01]  /*8c60*/  HADD2.F32 R104, -RZ, R2.H1_H1 ;  /* 0x30000002ff687230 */ /* 0x020fe20000004100 */
[----:B------:R-:W-:Y:S01]  /*8c70*/  SHF.R.U32.HI R39, RZ, 0x10, R39 ;  /* 0x00000010ff277819 */ /* 0x000fe20000011627 */
[----:B------:R-:W-:Y:S01]  /*8c80*/  HADD2.F32 R2, -RZ, R3.H1_H1 ;  /* 0x30000003ff027230 */ /* 0x000fe20000004100 */
[----:B------:R-:W-:Y:S01]  /*8c90*/  IADD3 R3, R106, -0x80, RZ ;  /* 0xffffff806a037810 */ /* 0x000fe20007ffe0ff */
[-C--:B------:R-:W-:Y:S01]  /*8ca0*/  FFMA.FTZ R106, R11, R102.reuse, RZ ;  /* 0x000000660b6a7223 */ /* 0x080fe200000100ff */
[----:B------:R-:W-:Y:S01]  /*8cb0*/  FFMA.FTZ R102, R53, R102, RZ ;  /* 0x0000006635667223 */ /* 0x000fe200000100ff */
[-C--:B------:R-:W-:Y:S01]  /*8cc0*/  FFMA.FTZ R27, R27, R104.reuse, R14 ;  /* 0x000000681b1b7223 */ /* 0x080fe2000001000e */
[----:B------:R2:W0:Y:S01]  /*8cd0*/  I2F.F16 R11, R3 ;  /* 0x00000003000b7306 */ /* 0x0004220000200c00 */
        /* <DEDUP_REMOVED lines=8> */
[----:B--2---:R-:W-:Y:S01]  /*8d60*/  SHF.R.U32.HI R3, RZ, 0x8, R40 ;  /* 0x00000008ff037819 */ /* 0x004fe20000011628 */
[-C--:B------:R-:W-:Y:S01]  /*8d70*/  FFMA.FTZ R0, R79, R2.reuse, R0 ;  /* 0x000000024f007223 */ /* 0x080fe20000010000 */
[-C--:B------:R-:W-:Y:S01]  /*8d80*/  FFMA.FTZ R85, R85, R2.reuse, R26 ;  /* 0x0000000255557223 */ /* 0x080fe2000001001a */
[----:B------:R-:W-:Y:S01]  /*8d90*/  FFMA.FTZ R87, R87, R2, R78 ;  /* 0x0000000257577223 */ /* 0x000fe2000001004e */
[----:B------:R-:W-:Y:S01]  /*8da0*/  LOP3.LUT R3, R3, 0xff, RZ, 0xc0, !PT ;  /* 0x000000ff03037812 */ /* 0x000fe200078ec0ff */
[--C-:B-1----:R-:W-:Y:S01]  /*8db0*/  HADD2.F32 R27, -RZ, R5.reuse.H0_H0 ;  /* 0x20000005ff1b7230 */ /* 0x102fe20000004100 */
[----:B------:R-:W-:Y:S01]  /*8dc0*/  SHF.R.U32.HI R2, RZ, 0x8, R41 ;  /* 0x00000008ff027819 */ /* 0x000fe20000011629 */
[----:B------:R-:W-:Y:S01]  /*8dd0*/  HADD2.F32 R5, -RZ, R5.H1_H1 ;  /* 0x30000005ff057230 */ /* 0x000fe20000004100 */
[----:B------:R-:W-:Y:S01]  /*8de0*/  IADD3 R25, R3, -0x80, RZ ;  /* 0xffffff8003197810 */ /* 0x000fe20007ffe0ff */
[--C-:B------:R-:W-:Y:S01]  /*8df0*/  HADD2.F32 R3, -RZ, R4.reuse.H0_H0 ;  /* 0x20000004ff037230 */ /* 0x100fe20000004100 */
[----:B------:R-:W-:Y:S01]  /*8e00*/  SHF.R.U32.HI R40, RZ, 0x10, R40 ;  /* 0x00000010ff287819 */ /* 0x000fe20000011628 */
[----:B------:R-:W-:Y:S01]  /*8e10*/  HADD2.F32 R4, -RZ, R4.H1_H1 ;  /* 0x30000004ff047230 */ /* 0x000fe20000004100 */
[----:B------:R-:W-:Y:S01]  /*8e20*/  LOP3.LUT R2, R2, 0xff, RZ, 0xc0, !PT ;  /* 0x000000ff02027812 */ /* 0x000fe200078ec0ff */
[----:B------:R-:W1:Y:S01]  /*8e30*/  I2F.F16 R13, R13 ;  /* 0x0000000d000d7306 */ /* 0x000e620000200c00 */
[-C--:B------:R-:W-:Y:S01]  /*8e40*/  FFMA.FTZ R80, R80, R3.reuse, R65 ;  /* 0x0000000350507223 */ /* 0x080fe20000010041 */
[-C--:B------:R-:W-:Y:S01]  /*8e50*/  FFMA.FTZ R0, R61, R3.reuse, R0 ;  /* 0x000000033d007223 */ /* 0x080fe20000010000 */
[-C--:B------:R-:W-:Y:S01]  /*8e60*/  FFMA.FTZ R82, R82, R3.reuse, R85 ;  /* 0x0000000352527223 */ /* 0x080fe20000010055 */
[----:B------:R-:W-:Y:S01]  /*8e70*/  FFMA.FTZ R87, R84, R3, R87 ;  /* 0x0000000354577223 */ /* 0x000fe20000010057 */
[----:B------:R-:W-:Y:S01]  /*8e80*/  LOP3.LUT R39, R39, 0xff, RZ, 0xc0, !PT ;  /* 0x000000ff27277812 */ /* 0x000fe200078ec0ff */
[-C--:B------:R-:W-:Y:S01]  /*8e90*/  FFMA.FTZ R73, R73, R4.reuse, R80 ;  /* 0x0000000449497223 */ /* 0x080fe20000010050 */
[----:B------:R-:W-:Y:S01]  /*8ea0*/  LOP3.LUT R40, R40, 0xff, RZ, 0xc0, !PT ;  /* 0x000000ff28287812 */ /* 0x000fe200078ec0ff */
[-C--:B------:R-:W-:Y:S01]  /*8eb0*/  FFMA.FTZ R75, R75, R4.reuse, R0 ;  /* 0x000000044b4b7223 */ /* 0x080fe20000010000 */
[-C--:B------:R-:W-:Y:S01]  /*8ec0*/  FFMA.FTZ R71, R71, R4.reuse, R82 ;  /* 0x0000000447477223 */ /* 0x080fe20000010052 */
[----:B------:R-:W-:Y:S01]  /*8ed0*/  IADD3 R2, R2, -0x80, RZ ;  /* 0xffffff8002027810 */ /* 0x000fe20007ffe0ff */
[----:B------:R-:W-:Y:S01]  /*8ee0*/  FFMA.FTZ R4, R68, R4, R87 ;  /* 0x0000000444047223 */ /* 0x000fe20000010057 */
[----:B------:R-:W-:Y:S01]  /*8ef0*/  IADD3 R14, R39, -0x80, RZ ;  /* 0xffffff80270e7810 */ /* 0x000fe20007ffe0ff */
[-C--:B------:R-:W-:Y:S01]  /*8f00*/  FFMA.FTZ R73, R74, R27.reuse, R73 ;  /* 0x0000001b4a497223 */ /* 0x080fe20000010049 */
[----:B------:R-:W-:Y:S01]  /*8f10*/  IADD3 R39, R40, -0x80, RZ ;  /* 0xffffff8028277810 */ /* 0x000fe20007ffe0ff */
[-C--:B------:R-:W-:Y:S01]  /*8f20*/  FFMA.FTZ R75, R76, R27.reuse, R75 ;  /* 0x0000001b4c4b7223 */ /* 0x080fe2000001004b */
[----:B------:R-:W-:Y:S01]  /*8f30*/  SHF.R.U32.HI R41, RZ, 0x10, R41 ;  /* 0x00000010ff297819 */ /* 0x000fe20000011629 */
[-C--:B------:R-:W-:Y:S01]  /*8f40*/  FFMA.FTZ R72, R72, R27.reuse, R71 ;  /* 0x0000001b48487223 */ /* 0x080fe20000010047 */
[----:B------:R2:W0:Y:S01]  /*8f50*/  I2F.F16 R40, R2 ;  /* 0x0000000200287306 */ /* 0x0004220000200c00 */
[----:B------:R-:W-:Y:S01]  /*8f60*/  SHF.R.U32.HI R3, RZ, 0x8, R42 ;  /* 0x00000008ff037819 */ /* 0x000fe2000001162a */
[----:B------:R-:W-:Y:S01]  /*8f70*/  FFMA.FTZ R27, R81, R27, R4 ;  /* 0x0000001b511b7223 */ /* 0x000fe20000010004 */
[----:B------:R-:W-:Y:S01]  /*8f80*/  SHF.R.U32.HI R42, RZ, 0x10, R42 ;  /* 0x00000010ff2a7819 */ /* 0x000fe2000001162a */
[-C--:B------:R-:W-:Y:S01]  /*8f90*/  FFMA.FTZ R86, R86, R5.reuse, R73 ;  /* 0x0000000556567223 */ /* 0x080fe20000010049 */
[----:B------:R-:W-:Y:S01]  /*8fa0*/  SHF.R.U32.HI R4, RZ, 0x10, R43 ;  /* 0x00000010ff047819 */ /* 0x000fe2000001162b */
[----:B------:R-:W-:Y:S01]  /*8fb0*/  FFMA.FTZ R75, R88, R5, R75 ;  /* 0x00000005584b7223 */ /* 0x000fe2000001004b */
[----:B------:R-:W-:Y:S01]  /*8fc0*/  LOP3.LUT R41, R41, 0xff, RZ, 0xc0, !PT ;  /* 0x000000ff29297812 */ /* 0x000fe200078ec0ff */
[----:B------:R-:W0:Y:S01]  /*8fd0*/  I2F.F16 R29, R29 ;  /* 0x0000001d001d7306 */ /* 0x000e220000200c00 */
[----:B--2---:R-:W-:Y:S01]  /*8fe0*/  SHF.R.U32.HI R2, RZ, 0x8, R43 ;  /* 0x00000008ff027819 */ /* 0x004fe2000001162b */
[----:B------:R-:W-:Y:S01]  /*8ff0*/  FMUL.FTZ R86, R86, R23 ;  /* 0x0000001756567220 */ /* 0x000fe20000410000 */
[----:B------:R-:W-:Y:S01]  /*9000*/  LOP3.LUT R107, R107, 0xff, RZ, 0xc0, !PT ;  /* 0x000000ff6b6b7812 */ /* 0x000fe200078ec0ff */
[----:B------:R-:W-:Y:S01]  /*9010*/  FMUL.FTZ R75, R75, R44 ;  /* 0x0000002c4b4b7220 */ /* 0x000fe20000410000 */
[----:B------:R-:W-:Y:S01]  /*9020*/  LOP3.LUT R3, R3, 0xff, RZ, 0xc0, !PT ;  /* 0x000000ff03037812 */ /* 0x000fe200078ec0ff */
[-C--:B------:R-:W-:Y:S01]  /*9030*/  FFMA.FTZ R72, R89, R5.reuse, R72 ;  /* 0x0000000559487223 */ /* 0x080fe20000010048 */
[----:B------:R-:W-:Y:S01]  /*9040*/  LOP3.LUT R0, R42, 0xff, RZ, 0xc0, !PT ;  /* 0x000000ff2a007812 */ /* 0x000fe200078ec0ff */
[----:B------:R-:W2:Y:S01]  /*9050*/  I2F.F16 R30, R30 ;  /* 0x0000001e001e7306 */ /* 0x000ea20000200c00 */
[----:B------:R-:W-:Y:S01]  /*9060*/  LOP3.LUT R2, R2, 0xff, RZ, 0xc0, !PT ;  /* 0x000000ff02027812 */ /* 0x000fe200078ec0ff */
[----:B------:R-:W-:Y:S01]  /*9070*/  FFMA.FTZ R27, R90, R5, R27 ;  /* 0x000000055a1b7223 */ /* 0x000fe2000001001b */
[----:B------:R-:W-:Y:S01]  /*9080*/  LOP3.LUT R4, R4, 0xff, RZ, 0xc0, !PT ;  /* 0x000000ff04047812 */ /* 0x000fe200078ec0ff */
[----:B------:R-:W-:Y:S01]  /*9090*/  FMUL.FTZ R58, R72, R45 ;  /* 0x0000002d483a7220 */ /* 0x000fe20000410000 */
[----:B------:R-:W-:Y:S01]  /*90a0*/  LEA.HI R24, R43, 0xffffff80, RZ, 0x8 ;  /* 0xffffff802b187811 */ /* 0x000fe200078f40ff */
[----:B------:R-:W-:Y:S01]  /*90b0*/  FMUL.FTZ R61, R27, R46 ;  /* 0x0000002e1b3d7220 */ /* 0x000fe20000410000 */
[----:B------:R-:W-:Y:S01]  /*90c0*/  IADD3 R28, R28, -0x80, RZ ;  /* 0xffffff801c1c7810 */ /* 0x000fe20007ffe0ff */
[----:B------:R-:W0:Y:S01]  /*90d0*/  I2F.F16 R52, R52 ;  /* 0x0000003400347306 */ /* 0x000e220000200c00 */
[----:B------:R-:W-:-:S02]  /*90e0*/  IADD3 R32, R32, -0x80, RZ ;  /* 0xffffff8020207810 */ /* 0x000fc40007ffe0ff */
[----:B------:R-:W-:Y:S02]  /*90f0*/  IADD3 R55, R55, -0x80, RZ ;  /* 0xffffff8037377810 */ /* 0x000fe40007ffe0ff */
[----:B------:R-:W-:Y:S02]  /*9100*/  F2FP.F16.F32.PACK_AB R60, RZ, R60 ;  /* 0x0000003cff3c723e */ /* 0x000fe400000000ff */
[----:B------:R-:W-:Y:S01]  /*9110*/  IADD3 R41, R41, -0x80, RZ ;  /* 0xffffff8029297810 */ /* 0x000fe20007ffe0ff */
[----:B------:R-:W0:Y:S01]  /*9120*/  I2F.F16 R24, R24 ;  /* 0x0000001800187306 */ /* 0x000e220000200c00 */
[----:B------:R-:W-:Y:S01]  /*9130*/  IADD3 R107, R107, -0x80, RZ ;  /* 0xffffff806b6b7810 */ /* 0x000fe20007ffe0ff */
[----:B------:R-:W-:Y:S01]  /*9140*/  HADD2 R64, R60.H0_H0, R64.H0_H0 ;  /* 0x200000403c407230 */ /* 0x000fe20000000800 */
[----:B------:R-:W-:Y:S02]  /*9150*/  IADD3 R3, R3, -0x80, RZ ;  /* 0xffffff8003037810 */ /* 0x000fe40007ffe0ff */
[----:B------:R-:W-:-:S02]  /*9160*/  IADD3 R0, R0, -0x80, RZ ;  /* 0xffffff8000007810 */ /* 0x000fc40007ffe0ff */
[----:B------:R-:W-:Y:S01]  /*9170*/  IADD3 R2, R2, -0x80, RZ ;  /* 0xffffff8002027810 */ /* 0x000fe20007ffe0ff */
[----:B------:R-:W0:Y:S01]  /*9180*/  I2F.F16 R28, R28 ;  /* 0x0000001c001c7306 */ /* 0x000e220000200c00 */
[----:B------:R-:W-:Y:S02]  /*9190*/  IADD3 R4, R4, -0x80, RZ ;  /* 0xffffff8004047810 */ /* 0x000fe40007ffe0ff */
[----:B------:R-:W-:Y:S02]  /*91a0*/  F2FP.F16.F32.PACK_AB R86, RZ, R86 ;  /* 0x00000056ff56723e */ /* 0x000fe400000000ff */
[----:B------:R-:W-:Y:S02]  /*91b0*/  F2FP.F16.F32.PACK_AB R75, RZ, R75 ;  /* 0x0000004bff4b723e */ /* 0x000fe400000000ff */
[----:B------:R-:W-:Y:S01]  /*91c0*/  F2FP.F16.F32.PACK_AB R58, RZ, R58 ;  /* 0x0000003aff3a723e */ /* 0x000fe200000000ff */
[----:B------:R-:W0:Y:S01]  /*91d0*/  I2F.F16 R32, R32 ;  /* 0x0000002000207306 */ /* 0x000e220000200c00 */
[----:B------:R-:W-:Y:S01]  /*91e0*/  F2FP.F16.F32.PACK_AB R61, RZ, R61 ;  /* 0x0000003dff3d723e */ /* 0x000fe200000000ff */
[----:B------:R-:W-:-:S02]  /*91f0*/  HADD2 R67, R86.H0_H0, R67.H0_H0 ;  /* 0x2000004356437230 */ /* 0x000fc40000000800 */
        /* <DEDUP_REMOVED lines=23> */
[----:B0-----:R-:W-:-:S02]  /*9370*/  HADD2.F32 R3, -RZ, R4.H0_H0 ;  /* 0x20000004ff037230 */ /* 0x001fc40000004100 */
[--C-:B------:R-:W-:Y:S02]  /*9380*/  HADD2.F32 R65, -RZ, R5.reuse.H0_H0 ;  /* 0x20000005ff417230 */ /* 0x100fe40000004100 */
[----:B------:R-:W-:Y:S02]  /*9390*/  HADD2.F32 R71, -RZ, R5.H1_H1 ;  /* 0x30000005ff477230 */ /* 0x000fe40000004100 */
[----:B------:R-:W-:Y:S01]  /*93a0*/  FFMA.FTZ R0, R0, R3, RZ ;  /* 0x0000000300007223 */ /* 0x000fe200000100ff */
[----:B------:R-:W-:Y:S02]  /*93b0*/  HADD2.F32 R68, -RZ, R4.H1_H1 ;  /* 0x30000004ff447230 */ /* 0x000fe40000004100 */
[C---:B------:R-:W-:Y:S01]  /*93c0*/  FFMA.FTZ R75, R3.reuse, R72, RZ ;  /* 0x00000048034b7223 */ /* 0x040fe200000100ff */
[----:B------:R-:W-:Y:S02]  /*93d0*/  HADD2.F32 R5, -RZ, R59.H0_H0 ;  /* 0x2000003bff057230 */ /* 0x000fe40000004100 */
[----:B------:R-:W-:Y:S01]  /*93e0*/  FFMA.FTZ R72, R3, R2, RZ ;  /* 0x0000000203487223 */ /* 0x000fe200000100ff */
[----:B------:R-:W-:-:S02]  /*93f0*/  HADD2.F32 R4, -RZ, R32.H0_H0 ;  /* 0x20000020ff047230 */ /* 0x000fc40000004100 */
[C---:B------:R-:W-:Y:S01]  /*9400*/  FFMA.FTZ R2, R68.reuse, R73, R75 ;  /* 0x0000004944027223 */ /* 0x040fe2000001004b */
[----:B------:R-:W-:Y:S02]  /*9410*/  HADD2.F32 R73, -RZ, R14.H0_H0 ;  /* 0x2000000eff497230 */ /* 0x000fe40000004100 */
[----:B------:R-:W-:Y:S01]  /*9420*/  FFMA.FTZ R0, R5, R68, R0 ;  /* 0x0000004405007223 */ /* 0x000fe20000010000 */
[----:B------:R-:W-:Y:S02]  /*9430*/  HADD2.F32 R5, -RZ, R38.H0_H0 ;  /* 0x20000026ff057230 */ /* 0x000fe40000004100 */
[----:B------:R-:W-:Y:S01]  /*9440*/  FFMA.FTZ R74, R3, R4, RZ ;  /* 0x00000004034a7223 */ /* 0x000fe200000100ff */
[----:B------:R-:W-:Y:S02]  /*9450*/  HADD2.F32 R3, -RZ, R36.H0_H0 ;  /* 0x20000024ff037230 */ /* 0x000fe40000004100 */
[----:B------:R-:W-:Y:S02]  /*9460*/  HADD2.F32 R4, -RZ, R60.H0_H0 ;  /* 0x2000003cff047230 */ /* 0x000fe40000004100 */
[----:B------:R-:W-:Y:S01]  /*9470*/  FFMA.FTZ R72, R68, R5, R72 ;  /* 0x0000000544487223 */ /* 0x000fe20000010048 */
[----:B------:R-:W-:-:S02]  /*9480*/  HADD2.F32 R5, -RZ, R11.H0_H0 ;  /* 0x2000000bff057230 */ /* 0x000fc40000004100 */
[----:B------:R-:W-:Y:S01]  /*9490*/  FFMA.FTZ R3, R3, R65, R0 ;  /* 0x0000004103037223 */ /* 0x000fe20000010000 */
[----:B------:R-:W-:Y:S01]  /*94a0*/  FFMA.FTZ R74, R68, R79, R74 ;  /* 0x0000004f444a7223 */ /* 0x000fe2000001004a */
        /* <DEDUP_REMOVED lines=8> */
[C---:B------:R-:W-:Y:S01]  /*9530*/  FFMA.FTZ R65, R71.reuse, R2, R4 ;  /* 0x0000000247417223 */ /* 0x040fe20000010004 */
[----:B-1----:R-:W-:Y:S02]  /*9540*/  HADD2.F32 R2, -RZ, R26.H0_H0 ;  /* 0x2000001aff027230 */ /* 0x002fe40000004100 */
[----:B------:R-:W-:Y:S01]  /*9550*/  FFMA.FTZ R73, R71, R68, R5 ;  /* 0x0000004447497223 */ /* 0x000fe20000010005 */
[----:B------:R-:W-:Y:S02]  /*9560*/  HADD2.F32 R72, -RZ, R8.H0_H0 ;  /* 0x20000008ff487230 */ /* 0x000fe40000004100 */
[----:B------:R-:W-:Y:S02]  /*9570*/  HADD2.F32 R5, -RZ, R26.H1_H1 ;  /* 0x3000001aff057230 */ /* 0x000fe40000004100 */
[----:B------:R-:W-:Y:S01]  /*9580*/  FFMA.FTZ R3, R3, R2, R0 ;  /* 0x0000000203037223 */ /* 0x000fe20000010000 */
[----:B------:R-:W-:Y:S02]  /*9590*/  HADD2.F32 R26, -RZ, R55.H0_H0 ;  /* 0x20000037ff1a7230 */ /* 0x000fe40000004100 */
[----:B------:R-:W-:Y:S01]  /*95a0*/  FFMA.FTZ R75, R71, R72, R75 ;  /* 0x00000048474b7223 */ /* 0x000fe2000001004b */
[----:B------:R-:W-:-:S02]  /*95b0*/  HADD2.F32 R74, -RZ, R56.H0_H0 ;  /* 0x20000038ff4a7230 */ /* 0x000fc40000004100 */
[----:B------:R-:W-:Y:S02]  /*95c0*/  HADD2.F32 R0, -RZ, R25.H0_H0 ;  /* 0x20000019ff007230 */ /* 0x000fe40000004100 */
        /* <DEDUP_REMOVED lines=17> */
[C---:B------:R-:W-:Y:S01]  /*96e0*/  FFMA.FTZ R26, R4.reuse, R2, R65 ;  /* 0x00000002041a7223 */ /* 0x040fe20000010041 */
        /* <DEDUP_REMOVED lines=23> */
.L_x_1704:
        /* <DEDUP_REMOVED lines=87> */
.L_x_1705:
        /* <DEDUP_REMOVED lines=87> */
.L_x_1706:
        /* <DEDUP_REMOVED lines=41> */
[----:B-1----:R-:W-:Y:S02]  /*a5d0*/  HADD2.F32 R3, -RZ, R26.H0_H0 ;  /* 0x2000001aff037230 */ /* 0x002fe40000004100 */
[----:B------:R-:W-:Y:S01]  /*a5e0*/  FFMA.FTZ R58, R71, R65, R58 ;  /* 0x00000041473a7223 */ /* 0x000fe2000001003a */
[----:B------:R-:W-:Y:S02]  /*a5f0*/  HADD2.F32 R61, -RZ, R55.H0_H0 ;  /* 0x20000037ff3d7230 */ /* 0x000fe40000004100 */
        /* <DEDUP_REMOVED lines=45> */
.L_x_1707:
        /* <DEDUP_REMOVED lines=29> */
[----:B------:R-:W-:Y:S02]  /*aaa0*/  HADD2.F32 R57, -RZ, R57.H0_H0 ;  /* 0x20000039ff397230 */ /* 0x000fe40000004100 */
[----:B------:R-:W-:Y:S02]  /*aab0*/  HADD2.F32 R39, -RZ, R39.H0_H0 ;  /* 0x20000027ff277230 */ /* 0x000fe40000004100 */
[--C-:B0-----:R-:W-:Y:S02]  /*aac0*/  HADD2.F32 R5, -RZ, R2.reuse.H0_H0 ;  /* 0x20000002ff057230 */ /* 0x101fe40000004100 */
[----:B------:R-:W-:Y:S02]  /*aad0*/  HADD2.F32 R58, -RZ, R2.H1_H1 ;  /* 0x30000002ff3a7230 */ /* 0x000fe40000004100 */
[----:B------:R-:W-:-:S02]  /*aae0*/  HADD2.F32 R65, -RZ, R3.H0_H0 ;  /* 0x20000003ff417230 */ /* 0x000fc40000004100 */
[----:B------:R-:W-:Y:S02]  /*aaf0*/  HADD2.F32 R68, -RZ, R3.H1_H1 ;  /* 0x30000003ff447230 */ /* 0x000fe40000004100 */
[----:B------:R-:W-:Y:S02]  /*ab00*/  HADD2.F32 R2, -RZ, R28.H0_H0 ;  /* 0x2000001cff027230 */ /* 0x000fe40000004100 */
[-C--:B------:R-:W-:Y:S01]  /*ab10*/  FFMA.FTZ R28, R0, R5.reuse, RZ ;  /* 0x00000005001c7223 */ /* 0x080fe200000100ff */
[----:B------:R-:W-:Y:S02]  /*ab20*/  HADD2.F32 R3, -RZ, R30.H0_H0 ;  /* 0x2000001eff037230 */ /* 0x000fe40000004100 */
[----:B------:R-:W-:Y:S02]  /*ab30*/  HADD2.F32 R41, -RZ, R41.H0_H0 ;  /* 0x20000029ff297230 */ /* 0x000fe40000004100 */
[-C--:B------:R-:W-:Y:S01]  /*ab40*/  FFMA.FTZ R30, R2, R5.reuse, RZ ;  /* 0x00000005021e7223 */ /* 0x080fe200000100ff */
[-C--:B------:R-:W-:Y:S01]  /*ab50*/  FFMA.FTZ R61, R59, R58.reuse, R28 ;  /* 0x0000003a3b3d7223 */ /* 0x080fe2000001001c */
[-C--:B------:R-:W-:Y:S01]  /*ab60*/  FFMA.FTZ R29, R3, R5.reuse, RZ ;  /* 0x00000005031d7223 */ /* 0x080fe200000100ff */
[----:B------:R-:W-:Y:S01]  /*ab70*/  FFMA.FTZ R5, R4, R5, RZ ;  /* 0x0000000504057223 */ /* 0x000fe200000100ff */
        /* <DEDUP_REMOVED lines=8> */
[-C--:B------:R-:W-:Y:S01]  /*ac00*/  FFMA.FTZ R8, R60, R65.reuse, R71 ;  /* 0x000000413c087223 */ /* 0x080fe20000010047 */
[-C--:B------:R-:W-:Y:S01]  /*ac10*/  FFMA.FTZ R14, R28, R65.reuse, R73 ;  /* 0x000000411c0e7223 */ /* 0x080fe20000010049 */
[----:B------:R-:W-:Y:S01]  /*ac20*/  FFMA.FTZ R75, R30, R65, R75 ;  /* 0x000000411e4b7223 */ /* 0x000fe2000001004b */
[----:B------:R-:W-:Y:S01]  /*ac30*/  FFMA.FTZ R6, R54, R68, R61 ;  /* 0x0000004436067223 */ /* 0x000fe2000001003d */
[----:B-1----:R-:W-:-:S02]  /*ac40*/  HADD2.F32 R7, -RZ, R26.H0_H0 ;  /* 0x2000001aff077230 */ /* 0x002fc40000004100 */
[-C--:B------:R-:W-:Y:S01]  /*ac50*/  FFMA.FTZ R58, R5, R68.reuse, R8 ;  /* 0x00000044053a7223 */ /* 0x080fe20000010008 */
[-C--:B------:R-:W-:Y:S01]  /*ac60*/  FFMA.FTZ R61, R29, R68.reuse, R14 ;  /* 0x000000441d3d7223 */ /* 0x080fe2000001000e */
[----:B------:R-:W-:Y:S01]  /*ac70*/  FFMA.FTZ R75, R32, R68, R75 ;  /* 0x00000044204b7223 */ /* 0x000fe2000001004b */
[--C-:B------:R-:W-:Y:S02]  /*ac80*/  HADD2.F32 R14, -RZ, R27.reuse.H0_H0 ;  /* 0x2000001bff0e7230 */ /* 0x100fe40000004100 */
[-C--:B------:R-:W-:Y:S01]  /*ac90*/  FFMA.FTZ R8, R31, R7.reuse, R6 ;  /* 0x000000071f087223 */ /* 0x080fe20000010006 */
[----:B------:R-:W-:Y:S02]  /*aca0*/  HADD2.F32 R11, -RZ, R27.H1_H1 ;  /* 0x3000001bff0b7230 */ /* 0x000fe40000004100 */
[-C--:B------:R-:W-:Y:S01]  /*acb0*/  FFMA.FTZ R27, R55, R7.reuse, R58 ;  /* 0x00000007371b7223 */ /* 0x080fe2000001003a */
[-C--:B------:R-:W-:Y:S01]  /*acc0*/  FFMA.FTZ R61, R52, R7.reuse, R61 ;  /* 0x00000007343d7223 */ /* 0x080fe2000001003d */
[----:B------:R-:W-:Y:S01]  /*acd0*/  FFMA.FTZ R68, R56, R7, R75 ;  /* 0x0000000738447223 */ /* 0x000fe2000001004b */
[----:B------:R-:W-:Y:S01]  /*ace0*/  HADD2.F32 R26, -RZ, R26.H1_H1 ;  /* 0x3000001aff1a7230 */ /* 0x000fe20000004100 */
[----:B------:R-:W0:Y:S01]  /*acf0*/  LDS.64 R6, [UR4+0x270] ;  /* 0x00027004ff067984 */ /* 0x000e220008000a00 */
[----:B------:R-:W-:-:S02]  /*ad00*/  HADD2.F32 R43, -RZ, R43.H0_H0 ;  /* 0x2000002bff2b7230 */ /* 0x000fc40000004100 */
[----:B------:R-:W-:Y:S02]  /*ad10*/  HADD2.F32 R24, -RZ, R24.H0_H0 ;  /* 0x20000018ff187230 */ /* 0x000fe40000004100 */
[-C--:B------:R-:W-:Y:S01]  /*ad20*/  FFMA.FTZ R8, R25, R26.reuse, R8 ;  /* 0x0000001a19087223 */ /* 0x080fe20000010008 */
[-C--:B------:R-:W-:Y:S01]  /*ad30*/  FFMA.FTZ R58, R40, R26.reuse, R27 ;  /* 0x0000001a283a7223 */ /* 0x080fe2000001001b */
[-C--:B------:R-:W-:Y:S01]  /*ad40*/  FFMA.FTZ R72, R42, R26.reuse, R61 ;  /* 0x0000001a2a487223 */ /* 0x080fe2000001003d */
        /* <DEDUP_REMOVED lines=8> */
[-C--:B------:R-:W-:Y:S01]  /*add0*/  FFMA.FTZ R13, R27, R11.reuse, R68 ;  /* 0x0000000b1b0d7223 */ /* 0x080fe20000010044 */
[-C--:B------:R-:W-:Y:S01]  /*ade0*/  FFMA.FTZ R71, R24, R11.reuse, R71 ;  /* 0x0000000b18477223 */ /* 0x080fe20000010047 */
[-C--:B------:R-:W-:Y:S01]  /*adf0*/  FFMA.FTZ R10, R26, R11.reuse, R61 ;  /* 0x0000000b1a0a7223 */ /* 0x080fe2000001003d */
[----:B------:R-:W1:Y:S01]  /*ae00*/  LDS.64 R8, [UR4+0x278] ;  /* 0x00027804ff087984 */ /* 0x000e620008000a00 */
[----:B------:R-:W-:Y:S01]  /*ae10*/  FMUL.FTZ R13, R13, R44 ;  /* 0x0000002c0d0d7220 */ /* 0x000fe20000410000 */
[----:B------:R-:W-:Y:S01]  /*ae20*/  FFMA.FTZ R14, R58, R11, R65 ;  /* 0x0000000b3a0e7223 */ /* 0x000fe20000010041 */
[----:B------:R-:W-:Y:S01]  /*ae30*/  FMUL.FTZ R10, R10, R23 ;  /* 0x000000170a0a7220 */ /* 0x000fe20000410000 */
[----:B------:R-:W-:Y:S01]  /*ae40*/  FMUL.FTZ R71, R71, R46 ;  /* 0x0000002e47477220 */ /* 0x000fe20000410000 */
[----:B------:R-:W-:-:S04]  /*ae50*/  IMAD.WIDE R48, R100, 0x8, R48 ;  /* 0x0000000864307825 */ /* 0x000fc800078e0230 */
[----:B------:R-:W-:Y:S01]  /*ae60*/  FMUL.FTZ R14, R14, R45 ;  /* 0x0000002d0e0e7220 */ /* 0x000fe20000410000 */
[----:B------:R-:W-:Y:S02]  /*ae70*/  F2FP.F16.F32.PACK_AB R13, RZ, R13 ;  /* 0x0000000dff0d723e */ /* 0x000fe400000000ff */
[----:B------:R-:W-:Y:S01]  /*ae80*/  F2FP.F16.F32.PACK_AB R10, RZ, R10 ;  /* 0x0000000aff0a723e */ /* 0x000fe200000000ff */
[----:B------:R-:W-:Y:S01]  /*ae90*/  IMAD.WIDE R50, R100, 0x8, R50 ;  /* 0x0000000864327825 */ /* 0x000fe200078e0232 */
[----:B------:R-:W-:Y:S02]  /*aea0*/  F2FP.F16.F32.PACK_AB R14, RZ, R14 ;  /* 0x0000000eff0e723e */ /* 0x000fe400000000ff */
[----:B------:R-:W-:Y:S02]  /*aeb0*/  PRMT R10, R10, 0x5410, R13 ;  /* 0x000054100a0a7816 */ /* 0x000fe4000000000d */
[----:B------:R-:W-:-:S04]  /*aec0*/  F2FP.F16.F32.PACK_AB R71, RZ, R71 ;  /* 0x00000047ff47723e */ /* 0x000fc800000000ff */
[----:B------:R-:W-:Y:S01]  /*aed0*/  PRMT R13, R14, 0x5410, R71 ;  /* 0x000054100e0d7816 */ /* 0x000fe20000000047 */
[----:B------:R-:W-:Y:S02]  /*aee0*/  HFMA2.MMA R14, R10, 1, 1, R33 ;  /* 0x3c003c000a0e7835 */ /* 0x000fe40000000021 */
[----:B------:R-:W2:Y:S01]  /*aef0*/  LDS.64 R10, [UR4+0x2f0] ;  /* 0x0002f004ff0a7984 */ /* 0x000ea20008000a00 */
[--C-:B0-----:R-:W-:Y:S02]  /*af00*/  HADD2.F32 R33, -RZ, R6.reuse.H0_H0 ;  /* 0x20000006ff217230 */ /* 0x101fe40000004100 */
[----:B------:R-:W-:Y:S01]  /*af10*/  HADD2.F32 R6, -RZ, R6.H1_H1 ;  /* 0x30000006ff067230 */ /* 0x000fe20000004100 */
[----:B------:R-:W-:Y:S01]  /*af20*/  HFMA2.MMA R13, R13, 1, 1, R35 ;  /* 0x3c003c000d0d7835 */ /* 0x000fe20000000023 */
[--C-:B------:R-:W-:Y:S02]  /*af30*/  HADD2.F32 R35, -RZ, R7.reuse.H0_H0 ;  /* 0x20000007ff237230 */ /* 0x100fe40000004100 */
[----:B------:R-:W-:Y:S01]  /*af40*/  FFMA.FTZ R34, R0, R33, RZ ;  /* 0x0000002100227223 */ /* 0x000fe200000100ff */
[----:B------:R-:W-:-:S02]  /*af50*/  HADD2.F32 R47, -RZ, R7.H1_H1 ;  /* 0x30000007ff2f7230 */ /* 0x000fc40000004100 */
        /* <DEDUP_REMOVED lines=9> */
[----:B------:R-:W0:Y:S01]  /*aff0*/  LDS.64 R6, [UR4+0x2f8] ;  /* 0x0002f804ff067984 */ /* 0x000e220008000a00 */
        /* <DEDUP_REMOVED lines=22> */
[----:B--2---:R-:W-:-:S02]  /*b160*/  HADD2.F32 R61, -RZ, R10.H0_H0 ;  /* 0x2000000aff3d7230 */ /* 0x004fc40000004100 */
[-C--:B------:R-:W-:Y:S01]  /*b170*/  FFMA.FTZ R8, R26, R9.reuse, R33 ;  /* 0x000000091a087223 */ /* 0x080fe20000010021 */
[----:B------:R-:W-:Y:S02]  /*b180*/  HADD2.F32 R10, -RZ, R10.H1_H1 ;  /* 0x3000000aff0a7230 */ /* 0x000fe40000004100 */
[-C--:B------:R-:W-:Y:S01]  /*b190*/  FFMA.FTZ R33, R27, R9.reuse, R72 ;  /* 0x000000091b217223 */ /* 0x080fe20000010048 */
[----:B------:R-:W-:Y:S01]  /*b1a0*/  FFMA.FTZ R34, R58, R9, R35 ;  /* 0x000000093a227223 */ /* 0x000fe20000010023 */
[-C--:B------:R-:W-:Y:S01]  /*b1b0*/  FFMA.FTZ R0, R0, R61.reuse, RZ ;  /* 0x0000003d00007223 */ /* 0x080fe200000100ff */
[----:B------:R-:W-:Y:S01]  /*b1c0*/  FFMA.FTZ R2, R2, R61, RZ ;  /* 0x0000003d02027223 */ /* 0x000fe200000100ff */
[----:B------:R-:W-:Y:S01]  /*b1d0*/  FFMA.FTZ R47, R24, R9, R47 ;  /* 0x00000009182f7223 */ /* 0x000fe2000001002f */
        /* <DEDUP_REMOVED lines=61> */
.L_x_1691:
[----:B------:R-:W-:Y:S01]  /*b5b0*/  ISETP.GE.AND P0, PT, R96, R101, PT ;  /* 0x000000656000720c */ /* 0x000fe20003f06270 */
[----:B------:R-:W-:-:S03]  /*b5c0*/  ULDC UR5, c[0x0][0x25c] ;  /* 0x0000970000057ab9 */ /* 0x000fc60000000800 */
[----:B------:R-:W-:-:S13]  /*b5d0*/  ISETP.GE.OR P0, PT, R96, UR5, P0 ;  /* 0x0000000560007c0c */ /* 0x000fda0008706670 */
[----:B------:R-:W-:Y:S05]  /*b5e0*/  @P0 BRA `(.L_x_1709) ;  /* 0x0000005800b40947 */ /* 0x000fea0003800000 */
[----:B------:R-:W-:Y:S01]  /*b5f0*/  SHF.R.S32.HI R0, RZ, 0x1f, R100 ;  /* 0x0000001fff007819 */ /* 0x000fe20000011464 */
[----:B------:R-:W-:-:S06]  /*b600*/  ULDC UR5, c[0x0][0x25c] ;  /* 0x0000970000057ab9 */ /* 0x000fcc0000000800 */
.L_x_1718:
        /* <DEDUP_REMOVED lines=15> */
[----:B--2---:R-:W-:Y:S02]  /*b700*/  LOP3.LUT R3, R25, 0x3f, RZ, 0xc0, !PT ;  /* 0x0000003f19037812 */ /* 0x004fe400078ec0ff */
[----:B------:R-:W-:Y:S02]  /*b710*/  LOP3.LUT R2, R24, 0x3f, RZ, 0xc0, !PT ;  /* 0x0000003f18027812 */ /* 0x000fe400078ec0ff */
[----:B------:R-:W-:Y:S02]  /*b720*/  IADD3 R86, R3, -0x20, RZ ;  /* 0xffffffe003567810 */ /* 0x000fe40007ffe0ff */
[----:B------:R-:W-:Y:S02]  /*b730*/  IADD3 R2, R2, -0x20, RZ ;  /* 0xffffffe002027810 */ /* 0x000fe40007ffe0ff */
[----:B------:R-:W-:Y:S02]  /*b740*/  LOP3.LUT R3, R26, 0x3f, RZ, 0xc0, !PT ;  /* 0x0000003f1a037812 */ /* 0x000fe400078ec0ff */
[----:B------:R0:W1:Y:S02]  /*b750*/  I2F.F16 R58, R2 ;  /* 0x00000002003a7306 */ /* 0x0000640000200c00 */
[----:B------:R-:W-:-:S02]  /*b760*/  IADD3 R60, R3, -0x20, RZ ;  /* 0xffffffe0033c7810 */ /* 0x000fc40007ffe0ff */
[--C-:B------:R-:W-:Y:S02]  /*b770*/  SHF.R.U32.HI R3, RZ, 0x6, R24.reuse ;  /* 0x00000006ff037819 */ /* 0x100fe40000011618 */
[----:B0-----:R-:W-:Y:S02]  /*b780*/  SHF.R.U32.HI R2, RZ, 0xc, R24 ;  /* 0x0000000cff027819 */ /* 0x001fe40000011618 */
[----:B------:R-:W-:Y:S02]  /*b790*/  LOP3.LUT R3, R3, 0x3f, RZ, 0xc0, !PT ;  /* 0x0000003f03037812 */ /* 0x000fe400078ec0ff */
[----:B------:R-:W-:Y:S02]  /*b7a0*/  LOP3.LUT R2, R2, 0x3f, RZ, 0xc0, !PT ;  /* 0x0000003f02027812 */ /* 0x000fe400078ec0ff */
[----:B------:R-:W-:Y:S02]  /*b7b0*/  LOP3.LUT R4, R27, 0x3f, RZ, 0xc0, !PT ;  /* 0x0000003f1b047812 */ /* 0x000fe400078ec0ff */
[----:B------:R-:W-:-:S02]  /*b7c0*/  IADD3 R3, R3, -0x20, RZ ;  /* 0xffffffe003037810 */ /* 0x000fc40007ffe0ff */
[----:B------:R-:W-:Y:S02]  /*b7d0*/  IADD3 R2, R2, -0x20, RZ ;  /* 0xffffffe002027810 */ /* 0x000fe40007ffe0ff */
[----:B------:R-:W-:Y:S01]  /*b7e0*/  IADD3 R82, R4, -0x20, RZ ;  /* 0xffffffe004527810 */ /* 0x000fe20007ffe0ff */
[----:B------:R0:W2:Y:S01]  /*b7f0*/  I2F.F16 R121, R3 ;  /* 0x0000000300797306 */ /* 0x0000a20000200c00 */
[----:B------:R-:W-:Y:S02]  /*b800*/  SHF.R.U32.HI R4, RZ, 0x12, R24 ;  /* 0x00000012ff047819 */ /* 0x000fe40000011618 */
[----:B------:R-:W-:Y:S02]  /*b810*/  SHF.R.U32.HI R6, RZ, 0x6, R25 ;  /* 0x00000006ff067819 */ /* 0x000fe40000011619 */
[----:B------:R-:W-:-:S03]  /*b820*/  LOP3.LUT R4, R4, 0x3f, RZ, 0xc0, !PT ;  /* 0x0000003f04047812 */ /* 0x000fc600078ec0ff */
[----:B------:R1:W2:Y:S01]  /*b830*/  I2F.F16 R59, R2 ;  /* 0x00000002003b7306 */ /* 0x0002a20000200c00 */
[--C-:B0-----:R-:W-:Y:S02]  /*b840*/  SHF.R.U32.HI R3, RZ, 0xc, R25.reuse ;  /* 0x0000000cff037819 */ /* 0x101fe40000011619 */
[----:B------:R-:W-:Y:S02]  /*b850*/  IADD3 R4, R4, -0x20, RZ ;  /* 0xffffffe004047810 */ /* 0x000fe40007ffe0ff */
[----:B------:R-:W-:Y:S02]  /*b860*/  LOP3.LUT R3, R3, 0x3f, RZ, 0xc0, !PT ;  /* 0x0000003f03037812 */ /* 0x000fe400078ec0ff */
[----:B-1----:R-:W-:-:S04]  /*b870*/  SHF.R.U32.HI R2, RZ, 0x12, R25 ;  /* 0x00000012ff027819 */ /* 0x002fc80000011619 */
[----:B------:R-:W-:Y:S02]  /*b880*/  LOP3.LUT R2, R2, 0x3f, RZ, 0xc0, !PT ;  /* 0x0000003f02027812 */ /* 0x000fe400078ec0ff */
[----:B------:R-:W-:Y:S02]  /*b890*/  SHF.R.U32.HI R5, RZ, 0x18, R24 ;  /* 0x00000018ff057819 */ /* 0x000fe40000011618 */
[----:B------:R-:W-:Y:S02]  /*b8a0*/  LOP3.LUT R6, R6, 0x3f, RZ, 0xc0, !PT ;  /* 0x0000003f06067812 */ /* 0x000fe400078ec0ff */
[----:B------:R-:W-:Y:S02]  /*b8b0*/  IADD3 R3, R3, -0x20, RZ ;  /* 0xffffffe003037810 */ /* 0x000fe40007ffe0ff */
[----:B------:R-:W-:Y:S01]  /*b8c0*/  IADD3 R2, R2, -0x20, RZ ;  /* 0xffffffe002027810 */ /* 0x000fe20007ffe0ff */
[----:B------:R0:W1:Y:S01]  /*b8d0*/  I2F.F16 R78, R4 ;  /* 0x00000004004e7306 */ /* 0x0000620000200c00 */
[----:B------:R-:W-:-:S02]  /*b8e0*/  LOP3.LUT R5, R5, 0x3f, RZ, 0xc0, !PT ;  /* 0x0000003f05057812 */ /* 0x000fc400078ec0ff */
[----:B------:R-:W-:Y:S02]  /*b8f0*/  IADD3 R6, R6, -0x20, RZ ;  /* 0xffffffe006067810 */ /* 0x000fe40007ffe0ff */
[----:B------:R-:W-:Y:S02]  /*b900*/  IADD3 R5, R5, -0x20, RZ ;  /* 0xffffffe005057810 */ /* 0x000fe40007ffe0ff */
[----:B0-----:R-:W-:Y:S01]  /*b910*/  SHF.R.U32.HI R4, RZ, 0x18, R25 ;  /* 0x00000018ff047819 */ /* 0x001fe20000011619 */
[----:B------:R-:W0:Y:S03]  /*b920*/  I2F.F16 R83, R3 ;  /* 0x0000000300537306 */ /* 0x000e260000200c00 */
[----:B------:R-:W-:-:S05]  /*b930*/  LOP3.LUT R4, R4, 0x3f, RZ, 0xc0, !PT ;  /* 0x0000003f04047812 */ /* 0x000fca00078ec0ff */
[----:B------:R3:W0:Y:S01]  /*b940*/  I2F.F16 R72, R2 ;  /* 0x0000000200487306 */ /* 0x0006220000200c00 */
[----:B------:R-:W-:-:S07]  /*b950*/  IADD3 R4, R4, -0x20, RZ ;  /* 0xffffffe004047810 */ /* 0x000fce0007ffe0ff */
[----:B------:R2:W0:Y:S01]  /*b960*/  I2F.F16 R85, R6 ;  /* 0x0000000600557306 */ /* 0x0004220000200c00 */
[----:B---3--:R-:W3:Y:S01]  /*b970*/  @!P0 LDC.64 R2, c[0x0][0x248] ;  /* 0x00009200ff028b82 */ /* 0x008ee20000000a00 */
[----:B--2---:R-:W-:-:S06]  /*b980*/  SHF.R.U32.HI R6, RZ, 0xc, R26 ;  /* 0x0000000cff067819 */ /* 0x004fcc000001161a */
[----:B------:R2:W0:Y:S01]  /*b990*/  I2F.F16 R103, R5 ;  /* 0x0000000500677306 */ /* 0x0004220000200c00 */
[----:B------:R-:W-:Y:S02]  /*b9a0*/  LOP3.LUT R6, R6, 0x3f, RZ, 0xc0, !PT ;  /* 0x0000003f06067812 */ /* 0x000fe400078ec0ff */
[----:B--2---:R-:W-:-:S05]  /*b9b0*/  SHF.R.U32.HI R5, RZ, 0x6, R26 ;  /* 0x00000006ff057819 */ /* 0x004fca000001161a */
[----:B------:R2:W0:Y:S01]  /*b9c0*/  I2F.F16 R89, R4 ;  /* 0x0000000400597306 */ /* 0x0004220000200c00 */
[----:B------:R-:W-:Y:S02]  /*b9d0*/  IADD3 R6, R6, -0x20, RZ ;  /* 0xffffffe006067810 */ /* 0x000fe40007ffe0ff */
[----:B------:R-:W-:Y:S02]  /*b9e0*/  LOP3.LUT R5, R5, 0x3f, RZ, 0xc0, !PT ;  /* 0x0000003f05057812 */ /* 0x000fe400078ec0ff */
[--C-:B------:R-:W-:Y:S02]  /*b9f0*/  SHF.R.U32.HI R7, RZ, 0x12, R26.reuse ;  /* 0x00000012ff077819 */ /* 0x100fe4000001161a */
[----:B------:R-:W-:Y:S02]  /*ba00*/  SHF.R.U32.HI R8, RZ, 0x18, R26 ;  /* 0x00000018ff087819 */ /* 0x000fe4000001161a */
[----:B--2---:R-:W-:Y:S01]  /*ba10*/  SHF.R.U32.HI R4, RZ, 0x6, R27 ;  /* 0x00000006ff047819 */ /* 0x004fe2000001161b */
[----:B------:R2:W0:Y:S01]  /*ba20*/  I2F.F16 R81, R6 ;  /* 0x0000000600517306 */ /* 0x0004220000200c00 */
[----:B------:R-:W-:-:S02]  /*ba30*/  IADD3 R5, R5, -0x20, RZ ;  /* 0xffffffe005057810 */ /* 0x000fc40007ffe0ff */
[----:B------:R-:W-:Y:S02]  /*ba40*/  LOP3.LUT R4, R4, 0x3f, RZ, 0xc0, !PT ;  /* 0x0000003f04047812 */ /* 0x000fe400078ec0ff */
[----:B------:R-:W-:Y:S02]  /*ba50*/  LOP3.LUT R7, R7, 0x3f, RZ, 0xc0, !PT ;  /* 0x0000003f07077812 */ /* 0x000fe400078ec0ff */
[----:B------:R-:W-:Y:S02]  /*ba60*/  LOP3.LUT R8, R8, 0x3f, RZ, 0xc0, !PT ;  /* 0x0000003f08087812 */ /* 0x000fe400078ec0ff */
[----:B--2---:R-:W-:Y:S01]  /*ba70*/  SHF.R.U32.HI R6, RZ, 0xc, R27 ;  /* 0x0000000cff067819 */ /* 0x004fe2000001161b */
[----:B------:R2:W0:Y:S01]  /*ba80*/  I2F.F16 R79, R5 ;  /* 0x00000005004f7306 */ /* 0x0004220000200c00 */
[----:B------:R-:W-:Y:S02]  /*ba90*/  IADD3 R75, R4, -0x20, RZ ;  /* 0xffffffe0044b7810 */ /* 0x000fe40007ffe0ff */
[----:B------:R-:W-:-:S02]  /*baa0*/  IADD3 R7, R7, -0x20, RZ ;  /* 0xffffffe007077810 */ /* 0x000fc40007ffe0ff */
[----:B------:R-:W-:Y:S02]  /*bab0*/  IADD3 R8, R8, -0x20, RZ ;  /* 0xffffffe008087810 */ /* 0x000fe40007ffe0ff */
[----:B------:R-:W-:Y:S02]  /*bac0*/  LOP3.LUT R6, R6, 0x3f, RZ, 0xc0, !PT ;  /* 0x0000003f06067812 */ /* 0x000fe400078ec0ff */
[----:B--2---:R-:W-:Y:S02]  /*bad0*/  @!P0 LEA R5, R96, 0x1, 0x1 ;  /* 0x0000000160058811 */ /* 0x004fe400078e08ff */
[----:B------:R-:W-:Y:S01]  /*bae0*/  SHF.R.U32.HI R4, RZ, 0x12, R27 ;  /* 0x00000012ff047819 */ /* 0x000fe2000001161b */
[----:B------:R2:W0:Y:S01]  /*baf0*/  I2F.F16 R87, R8 ;  /* 0x0000000800577306 */ /* 0x0004220000200c00 */
[----:B------:R-:W-:Y:S01]  /*bb00*/  IADD3 R73, R6, -0x20, RZ ;  /* 0xffffffe006497810 */ /* 0x000fe20007ffe0ff */
[----:B---3--:R-:W-:Y:S01]  /*bb10*/  @!P0 IMAD.WIDE R2, R5, 0x2, R2 ;  /* 0x0000000205028825 */ /* 0x008fe200078e0202 */
[----:B------:R-:W-:-:S04]  /*bb20*/  SHF.R.U32.HI R23, RZ, 0x18, R27 ;  /* 0x00000018ff177819 */ /* 0x000fc8000001161b */
[----:B------:R3:W5:Y:S01]  /*bb30*/  @!P0 LDG.E.U16.CONSTANT R57, desc[UR8][R2.64] ;  /* 0x0000000802398981 */ /* 0x000762000c1e9500 */
[----:B------:R4:W0:Y:S01]  /*bb40*/  I2F.F16 R74, R7 ;  /* 0x00000007004a7306 */ /* 0x0008220000200c00 */
[----:B--2---:R-:W-:Y:S02]  /*bb50*/  LOP3.LUT R8, R4, 0x3f, RZ, 0xc0, !PT ;  /* 0x0000003f04087812 */ /* 0x004fe400078ec0ff */
[----:B----4-:R2:W5:Y:S01]  /*bb60*/  LDG.E.128.CONSTANT R4, desc[UR8][R52.64] ;  /* 0x0000000834047981 */ /* 0x010562000c1e9d00 */
[----:B---3--:R-:W-:Y:S02]  /*bb70*/  SHF.R.U32.HI R2, RZ, 0x4, R32 ;  /* 0x00000004ff027819 */ /* 0x008fe40000011620 */
[----:B------:R-:W-:Y:S02]  /*bb80*/  LOP3.LUT R23, R23, 0x3f, RZ, 0xc0, !PT ;  /* 0x0000003f17177812 */ /* 0x000fe400078ec0ff */
[----:B------:R-:W-:Y:S02]  /*bb90*/  LOP3.LUT R2, R2, 0x3f, RZ, 0xc0, !PT ;  /* 0x0000003f02027812 */ /* 0x000fe400078ec0ff */
[----:B------:R-:W-:-:S02]  /*bba0*/  IADD3 R23, R23, -0x20, RZ ;  /* 0xffffffe017177810 */ /* 0x000fc40007ffe0ff */
[----:B------:R-:W-:Y:S02]  /*bbb0*/  IADD3 R2, R2, -0x20, RZ ;  /* 0xffffffe002027810 */ /* 0x000fe40007ffe0ff */
[----:B------:R3:W4:Y:S08]  /*bbc0*/  I2F.F16 R77, R23 ;  /* 0x00000017004d7306 */ /* 0x0007300000200c00 */
[----:B------:R1:W0:Y:S01]  /*bbd0*/  I2F.F16 R49, R2 ;  /* 0x0000000200317306 */ /* 0x0002220000200c00 */
[----:B---3--:R-:W-:-:S02]  /*bbe0*/  SHF.R.U32.HI R23, RZ, 0x16, R32 ;  /* 0x00000016ff177819 */ /* 0x008fc40000011620 */
[----:B-1----:R-:W-:Y:S02]  /*bbf0*/  SHF.R.U32.HI R2, RZ, 0x4, R33 ;  /* 0x00000004ff027819 */ /* 0x002fe40000011621 */
[----:B------:R-:W-:Y:S02]  /*bc00*/  LOP3.LUT R23, R23, 0x3f, RZ, 0xc0, !PT ;  /* 0x0000003f17177812 */ /* 0x000fe400078ec0ff */
[----:B------:R-:W-:Y:S02]  /*bc10*/  LOP3.LUT R2, R2, 0x3f, RZ, 0xc0, !PT ;  /* 0x0000003f02027812 */ /* 0x000fe400078ec0ff */
[----:B------:R-:W-:Y:S02]  /*bc20*/  IADD3 R23, R23, -0x20, RZ ;  /* 0xffffffe017177810 */ /* 0x000fe40007ffe0ff */
[----:B------:R-:W-:Y:S02]  /*bc30*/  IADD3 R2, R2, -0x20, RZ ;  /* 0xffffffe002027810 */ /* 0x000fe40007ffe0ff */
[----:B------:R1:W3:Y:S01]  /*bc40*/  I2F.F16 R76, R23 ;  /* 0x00000017004c7306 */ /* 0x0002e20000200c00 */
[----:B------:R-:W-:-:S07]  /*bc50*/  IADD3 R8, R8, -0x20, RZ ;  /* 0xffffffe008087810 */ /* 0x000fce0007ffe0ff */
[----:B------:R2:W0:Y:S01]  /*bc60*/  I2F.F16 R43, R2 ;  /* 0x00000002002b7306 */ /* 0x0004220000200c00 */
[----:B-1----:R-:W-:Y:S02]  /*bc70*/  SHF.R.U32.HI R23, RZ, 0x16, R33 ;  /* 0x00000016ff177819 */ /* 0x002fe40000011621 */
[----:B--2---:R-:W-:Y:S02]  /*bc80*/  SHF.R.U32.HI R2, RZ, 0x4, R34 ;  /* 0x00000004ff027819 */ /* 0x004fe40000011622 */
[----:B------:R-:W-:Y:S02]  /*bc90*/  LOP3.LUT R23, R23, 0x3f, RZ, 0xc0, !PT ;  /* 0x0000003f17177812 */ /* 0x000fe400078ec0ff */
[----:B------:R-:W-:Y:S01]  /*bca0*/  LOP3.LUT R2, R2, 0x3f, RZ, 0xc0, !PT ;  /* 0x0000003f02027812 */ /* 0x000fe200078ec0ff */
[----:B------:R1:W2:Y:S01]  /*bcb0*/  I2F.F16 R46, R8 ;  /* 0x00000008002e7306 */ /* 0x0002a20000200c00 */
[----:B------:R-:W-:Y:S02]  /*bcc0*/  SHF.R.U32 R24, R24, 0x1e, R32 ;  /* 0x0000001e18187819 */ /* 0x000fe40000001620 */
[----:B------:R-:W-:-:S02]  /*bcd0*/  IADD3 R2, R2, -0x20, RZ ;  /* 0xffffffe002027810 */ /* 0x000fc40007ffe0ff */
[--C-:B------:R-:W-:Y:S02]  /*bce0*/  SHF.R.U32.HI R3, RZ, 0xa, R32.reuse ;  /* 0x0000000aff037819 */ /* 0x100fe40000011620 */
[----:B------:R-:W-:Y:S02]  /*bcf0*/  IADD3 R23, R23, -0x20, RZ ;  /* 0xffffffe017177810 */ /* 0x000fe40007ffe0ff */
[----:B-1----:R-:W-:Y:S01]  /*bd00*/  SHF.R.U32.HI R8, RZ, 0x10, R32 ;  /* 0x00000010ff087819 */ /* 0x002fe20000011620 */
[----:B------:R1:W0:Y:S01]  /*bd10*/  I2F.F16 R39, R2 ;  /* 0x0000000200277306 */ /* 0x0002220000200c00 */
[----:B------:R-:W-:Y:S02]  /*bd20*/  LOP3.LUT R24, R24, 0x3f, RZ, 0xc0, !PT ;  /* 0x0000003f18187812 */ /* 0x000fe400078ec0ff */
[----:B------:R-:W-:Y:S02]  /*bd30*/  LOP3.LUT R8, R8, 0x3f, RZ, 0xc0, !PT ;  /* 0x0000003f08087812 */ /* 0x000fe400078ec0ff */
[----:B------:R-:W-:-:S03]  /*bd40*/  LOP3.LUT R3, R3, 0x3f, RZ, 0xc0, !PT ;  /* 0x0000003f03037812 */ /* 0x000fc600078ec0ff */
[----:B------:R4:W0:Y:S01]  /*bd50*/  I2F.F16 R68, R23 ;  /* 0x0000001700447306 */ /* 0x0008220000200c00 */
[----:B-1----:R-:W-:Y:S02]  /*bd60*/  SHF.R.U32.HI R2, RZ, 0x4, R35 ;  /* 0x00000004ff027819 */ /* 0x002fe40000011623 */
[----:B------:R-:W-:Y:S02]  /*bd70*/  IADD3 R8, R8, -0x20, RZ ;  /* 0xffffffe008087810 */ /* 0x000fe40007ffe0ff */
[----:B------:R-:W-:Y:S02]  /*bd80*/  LOP3.LUT R2, R2, 0x3f, RZ, 0xc0, !PT ;  /* 0x0000003f02027812 */ /* 0x000fe400078ec0ff */
[----:B----4-:R-:W-:Y:S02]  /*bd90*/  SHF.R.U32.HI R23, RZ, 0x16, R34 ;  /* 0x00000016ff177819 */ /* 0x010fe40000011622 */
[----:B------:R-:W-:Y:S02]  /*bda0*/  IADD3 R24, R24, -0x20, RZ ;  /* 0xffffffe018187810 */ /* 0x000fe40007ffe0ff */
[----:B------:R-:W-:-:S02]  /*bdb0*/  IADD3 R3, R3, -0x20, RZ ;  /* 0xffffffe003037810 */ /* 0x000fc40007ffe0ff */
[----:B------:R-:W-:Y:S01]  /*bdc0*/  LOP3.LUT R23, R23, 0x3f, RZ, 0xc0, !PT ;  /* 0x0000003f17177812 */ /* 0x000fe200078ec0ff */
[----:B------:R1:W4:Y:S01]  /*bdd0*/  I2F.F16 R117, R8 ;  /* 0x0000000800757306 */ /* 0x0003220000200c00 */
[----:B------:R-:W-:Y:S02]  /*bde0*/  IADD3 R2, R2, -0x20, RZ ;  /* 0xffffffe002027810 */ /* 0x000fe40007ffe0ff */
[----:B------:R-:W-:-:S05]  /*bdf0*/  IADD3 R38, R23, -0x20, RZ ;  /* 0xffffffe017267810 */ /* 0x000fca0007ffe0ff */
[----:B------:R3:W0:Y:S01]  /*be00*/  I2F.F16 R50, R24 ;  /* 0x0000001800327306 */ /* 0x0006220000200c00 */
[----:B-1----:R-:W-:-:S07]  /*be10*/  SHF.R.U32.HI R8, RZ, 0x10, R33 ;  /* 0x00000010ff087819 */ /* 0x002fce0000011621 */
[----:B------:R1:W0:Y:S01]  /*be20*/  I2F.F16 R120, R3 ;  /* 0x0000000300787306 */ /* 0x0002220000200c00 */
[----:B---3--:R-:W-:Y:S02]  /*be30*/  SHF.R.U32.HI R24, RZ, 0x16, R35 ;  /* 0x00000016ff187819 */ /* 0x008fe40000011623 */
[----:B------:R-:W-:Y:S02]  /*be40*/  LOP3.LUT R8, R8, 0x3f, RZ, 0xc0, !PT ;  /* 0x0000003f08087812 */ /* 0x000fe400078ec0ff */
[----:B------:R-:W-:Y:S02]  /*be50*/  LOP3.LUT R24, R24, 0x3f, RZ, 0xc0, !PT ;  /* 0x0000003f18187812 */ /* 0x000fe400078ec0ff */
[----:B-1----:R-:W-:Y:S01]  /*be60*/  SHF.R.U32.HI R3, RZ, 0xa, R33 ;  /* 0x0000000aff037819 */ /* 0x002fe20000011621 */
[----:B------:R1:W3:Y:S03]  /*be70*/  I2F.F16 R23, R2 ;  /* 0x0000000200177306 */ /* 0x0002e60000200c00 */
[----:B------:R-:W-:-:S02]  /*be80*/  LOP3.LUT R3, R3, 0x3f, RZ, 0xc0, !PT ;  /* 0x0000003f03037812 */ /* 0x000fc400078ec0ff */
[----:B------:R-:W-:Y:S02]  /*be90*/  IADD3 R8, R8, -0x20, RZ ;  /* 0xffffffe008087810 */ /* 0x000fe40007ffe0ff */
[----:B-1----:R-:W-:Y:S02]  /*bea0*/  SHF.R.U32.HI R2, RZ, 0x2, R28 ;  /* 0x00000002ff027819 */ /* 0x002fe4000001161c */
[----:B------:R-:W-:Y:S02]  /*beb0*/  IADD3 R3, R3, -0x20, RZ ;  /* 0xffffffe003037810 */ /* 0x000fe40007ffe0ff */
[----:B------:R-:W-:Y:S02]  /*bec0*/  LOP3.LUT R2, R2, 0x3f, RZ, 0xc0, !PT ;  /* 0x0000003f02027812 */ /* 0x000fe400078ec0ff */
[----:B------:R-:W-:Y:S01]  /*bed0*/  IADD3 R24, R24, -0x20, RZ ;  /* 0xffffffe018187810 */ /* 0x000fe20007ffe0ff */
[----:B------:R1:W0:Y:S01]  /*bee0*/  I2F.F16 R113, R8 ;  /* 0x0000000800717306 */ /* 0x0002220000200c00 */
[----:B------:R-:W-:-:S02]  /*bef0*/  IADD3 R2, R2, -0x20, RZ ;  /* 0xffffffe002027810 */ /* 0x000fc40007ffe0ff */
[----:B------:R-:W-:-:S05]  /*bf00*/  SHF.R.U32 R25, R25, 0x1e, R33 ;  /* 0x0000001e19197819 */ /* 0x000fca0000001621 */
[----:B------:R2:W0:Y:S01]  /*bf10*/  I2F.F16 R80, R3 ;  /* 0x0000000300507306 */ /* 0x0004220000200c00 */
[----:B-1----:R-:W-:Y:S02]  /*bf20*/  SHF.R.U32.HI R8, RZ, 0x10, R34 ;  /* 0x00000010ff087819 */ /* 0x002fe40000011622 */
[----:B------:R-:W-:-:S05]  /*bf30*/  LOP3.LUT R25, R25, 0x3f, RZ, 0xc0, !PT ;  /* 0x0000003f19197812 */ /* 0x000fca00078ec0ff */
[----:B------:R1:W0:Y:S01]  /*bf40*/  I2F.F16 R40, R24 ;  /* 0x0000001800287306 */ /* 0x0002220000200c00 */
[----:B--2---:R-:W-:Y:S02]  /*bf50*/  SHF.R.U32.HI R3, RZ, 0xa, R34 ;  /* 0x0000000aff037819 */ /* 0x004fe40000011622 */
[----:B------:R-:W-:Y:S02]  /*bf60*/  LOP3.LUT R8, R8, 0x3f, RZ, 0xc0, !PT ;  /* 0x0000003f08087812 */ /* 0x000fe400078ec0ff */
[----:B------:R-:W-:Y:S02]  /*bf70*/  LOP3.LUT R3, R3, 0x3f, RZ, 0xc0, !PT ;  /* 0x0000003f03037812 */ /* 0x000fe400078ec0ff */
[----:B-1----:R-:W-:Y:S01]  /*bf80*/  SHF.R.U32.HI R24, RZ, 0x8, R29 ;  /* 0x00000008ff187819 */ /* 0x002fe2000001161d */
[----:B------:R1:W2:Y:S03]  /*bf90*/  I2F.F16 R112, R2 ;  /* 0x0000000200707306 */ /* 0x0002a60000200c00 */
[----:B------:R-:W-:-:S02]  /*bfa0*/  LOP3.LUT R24, R24, 0x3f, RZ, 0xc0, !PT ;  /* 0x0000003f18187812 */ /* 0x000fc400078ec0ff */
[----:B------:R-:W-:Y:S02]  /*bfb0*/  IADD3 R8, R8, -0x20, RZ ;  /* 0xffffffe008087810 */ /* 0x000fe40007ffe0ff */
[----:B-1----:R-:W-:Y:S02]  /*bfc0*/  SHF.R.U32.HI R2, RZ, 0x2, R29 ;  /* 0x00000002ff027819 */ /* 0x002fe4000001161d */
[----:B------:R-:W-:Y:S02]  /*bfd0*/  IADD3 R25, R25, -0x20, RZ ;  /* 0xffffffe019197810 */ /* 0x000fe40007ffe0ff */
[----:B------:R-:W-:Y:S02]  /*bfe0*/  LOP3.LUT R2, R2, 0x3f, RZ, 0xc0, !PT ;  /* 0x0000003f02027812 */ /* 0x000fe400078ec0ff */
[----:B------:R-:W-:Y:S02]  /*bff0*/  IADD3 R3, R3, -0x20, RZ ;  /* 0xffffffe003037810 */ /* 0x000fe40007ffe0ff */
        /* <DEDUP_REMOVED lines=8> */
[----:B----4-:R-:W-:Y:S02]  /*c080*/  SHF.R.U32.HI R25, RZ, 0xe, R29 ;  /* 0x0000000eff197819 */ /* 0x010fe4000001161d */
[----:B------:R-:W-:-:S05]  /*c090*/  LOP3.LUT R8, R8, 0x3f, RZ, 0xc0, !PT ;  /* 0x0000003f08087812 */ /* 0x000fca00078ec0ff */
[----:B------:R4:W0:Y:S01]  /*c0a0*/  I2F.F16 R111, R24 ;  /* 0x00000018006f7306 */ /* 0x0008220000200c00 */
[----:B-1----:R-:W-:Y:S02]  /*c0b0*/  SHF.R.U32.HI R3, RZ, 0xa, R35 ;  /* 0x0000000aff037819 */ /* 0x002fe40000011623 */
[----:B------:R-:W-:Y:S02]  /*c0c0*/  LOP3.LUT R25, R25, 0x3f, RZ, 0xc0, !PT ;  /* 0x0000003f19197812 */ /* 0x000fe400078ec0ff */
[----:B------:R-:W-:Y:S02]  /*c0d0*/  LOP3.LUT R3, R3, 0x3f, RZ, 0xc0, !PT ;  /* 0x0000003f03037812 */ /* 0x000fe400078ec0ff */
[----:B----4-:R-:W-:Y:S01]  /*c0e0*/  SHF.R.U32.HI R24, RZ, 0x8, R30 ;  /* 0x00000008ff187819 */ /* 0x010fe2000001161e */
[----:B------:R1:W4:Y:S03]  /*c0f0*/  I2F.F16 R108, R2 ;  /* 0x00000002006c7306 */ /* 0x0003260000200c00 */
[----:B------:R-:W-:-:S02]  /*c100*/  LOP3.LUT R24, R24, 0x3f, RZ, 0xc0, !PT ;  /* 0x0000003f18187812 */ /* 0x000fc400078ec0ff */
[----:B------:R-:W-:Y:S02]  /*c110*/  IADD3 R8, R8, -0x20, RZ ;  /* 0xffffffe008087810 */ /* 0x000fe40007ffe0ff */
[----:B-1----:R-:W-:Y:S02]  /*c120*/  SHF.R.U32.HI R2, RZ, 0x2, R30 ;  /* 0x00000002ff027819 */ /* 0x002fe4000001161e */
[----:B------:R-:W-:Y:S02]  /*c130*/  IADD3 R26, R26, -0x20, RZ ;  /* 0xffffffe01a1a7810 */ /* 0x000fe40007ffe0ff */
[----:B------:R-:W-:Y:S02]  /*c140*/  LOP3.LUT R2, R2, 0x3f, RZ, 0xc0, !PT ;  /* 0x0000003f02027812 */ /* 0x000fe400078ec0ff */
[----:B------:R-:W-:Y:S02]  /*c150*/  IADD3 R3, R3, -0x20, RZ ;  /* 0xffffffe003037810 */ /* 0x000fe40007ffe0ff */
[----:B------:R-:W-:-:S02]  /*c160*/  IADD3 R25, R25, -0x20, RZ ;  /* 0xffffffe019197810 */ /* 0x000fc40007ffe0ff */
[----:B------:R-:W-:Y:S01]  /*c170*/  IADD3 R24, R24, -0x20, RZ ;  /* 0xffffffe018187810 */ /* 0x000fe20007ffe0ff */
[----:B------:R1:W0:Y:S01]  /*c180*/  I2F.F16 R105, R8 ;  /* 0x0000000800697306 */ /* 0x0002220000200c00 */
[----:B------:R-:W-:Y:S02]  /*c190*/  IADD3 R90, R2, -0x20, RZ ;  /* 0xffffffe0025a7810 */ /* 0x000fe40007ffe0ff */
[----:B------:R-:W-:Y:S02]  /*c1a0*/  SHF.R.U32 R27, R27, 0x1e, R35 ;  /* 0x0000001e1b1b7819 */ /* 0x000fe40000001623 */
[----:B------:R-:W-:Y:S02]  /*c1b0*/  SHF.R.U32.HI R2, RZ, 0xe, R30 ;  /* 0x0000000eff027819 */ /* 0x000fe4000001161e */
[----:B------:R-:W-:Y:S01]  /*c1c0*/  LEA.HI R110, R28, 0xffffffe0, RZ, 0x6 ;  /* 0xffffffe01c6e7811 */ /* 0x000fe200078f30ff */
[----:B------:R-:W0:Y:S01]  /*c1d0*/  I2F.F16 R48, R26 ;  /* 0x0000001a00307306 */ /* 0x000e220000200c00 */
[----:B-1----:R-:W-:-:S02]  /*c1e0*/  SHF.R.U32.HI R8, RZ, 0xe, R28 ;  /* 0x0000000eff087819 */ /* 0x002fc4000001161c */
[----:B------:R-:W-:Y:S02]  /*c1f0*/  LEA.HI R106, R29, 0xffffffe0, RZ, 0x6 ;  /* 0xffffffe01d6a7811 */ /* 0x000fe400078f30ff */
[----:B------:R-:W-:Y:S02]  /*c200*/  LEA.HI R88, R30, 0xffffffe0, RZ, 0x6 ;  /* 0xffffffe01e587811 */ /* 0x000fe400078f30ff */
[----:B------:R-:W-:Y:S01]  /*c210*/  LEA.HI R114, R31, 0xffffffe0, RZ, 0x6 ;  /* 0xffffffe01f727811 */ /* 0x000fe200078f30ff */
[----:B------:R1:W0:Y:S01]  /*c220*/  I2F.F16 R84, R3 ;  /* 0x0000000300547306 */ /* 0x0002220000200c00 */
[----:B------:R-:W-:Y:S02]  /*c230*/  SHF.R.U32 R32, R32, 0x1c, R28 ;  /* 0x0000001c20207819 */ /* 0x000fe4000000161c */
[----:B------:R-:W-:Y:S02]  /*c240*/  SHF.R.U32 R33, R33, 0x1c, R29 ;  /* 0x0000001c21217819 */ /* 0x000fe4000000161d */
[----:B------:R-:W-:-:S02]  /*c250*/  SHF.R.U32 R34, R34, 0x1c, R30 ;  /* 0x0000001c22227819 */ /* 0x000fc4000000161e */
[--C-:B------:R-:W-:Y:S01]  /*c260*/  SHF.R.U32 R35, R35, 0x1c, R31.reuse ;  /* 0x0000001c23237819 */ /* 0x100fe2000000161f */
[----:B------:R3:W0:Y:S01]  /*c270*/  I2F.F16 R44, R25 ;  /* 0x00000019002c7306 */ /* 0x0006220000200c00 */
[--C-:B-1----:R-:W-:Y:S02]  /*c280*/  SHF.R.U32.HI R3, RZ, 0x8, R28.reuse ;  /* 0x00000008ff037819 */ /* 0x102fe4000001161c */
[----:B------:R-:W-:Y:S02]  /*c290*/  SHF.R.U32.HI R26, RZ, 0xe, R31 ;  /* 0x0000000eff1a7819 */ /* 0x000fe4000001161f */
[----:B------:R-:W-:-:S03]  /*c2a0*/  SHF.R.U32.HI R28, RZ, 0x14, R28 ;  /* 0x00000014ff1c7819 */ /* 0x000fc6000001161c */
[----:B------:R1:W0:Y:S01]  /*c2b0*/  I2F.F16 R107, R24 ;  /* 0x00000018006b7306 */ /* 0x0002220000200c00 */
[----:B---3--:R-:W-:Y:S02]  /*c2c0*/  SHF.R.U32.HI R25, RZ, 0x2, R31 ;  /* 0x00000002ff197819 */ /* 0x008fe4000001161f */
[----:B------:R-:W-:Y:S02]  /*c2d0*/  SHF.R.U32.HI R29, RZ, 0x14, R29 ;  /* 0x00000014ff1d7819 */ /* 0x000fe4000001161d */
[----:B------:R-:W-:Y:S02]  /*c2e0*/  SHF.R.U32.HI R30, RZ, 0x14, R30 ;  /* 0x00000014ff1e7819 */ /* 0x000fe4000001161e */
[--C-:B-1----:R-:W-:Y:S02]  /*c2f0*/  SHF.R.U32.HI R24, RZ, 0x8, R31.reuse ;  /* 0x00000008ff187819 */ /* 0x102fe4000001161f */
        /* <DEDUP_REMOVED lines=11> */
[----:B------:R-:W-:Y:S02]  /*c3b0*/  IADD3 R8, R8, -0x20, RZ ;  /* 0xffffffe008087810 */ /* 0x000fe40007ffe0ff */
[----:B------:R-:W-:Y:S02]  /*c3c0*/  IADD3 R2, R2, -0x20, RZ ;  /* 0xffffffe002027810 */ /* 0x000fe40007ffe0ff */
[----:B------:R-:W-:-:S02]  /*c3d0*/  LOP3.LUT R3, R3, 0x3f, RZ, 0xc0, !PT ;  /* 0x0000003f03037812 */ /* 0x000fc400078ec0ff */
        /* <DEDUP_REMOVED lines=8> */
[----:B------:R-:W-:Y:S02]  /*c460*/  LOP3.LUT R32, R32, 0x3f, RZ, 0xc0, !PT ;  /* 0x0000003f20207812 */ /* 0x000fe400078ec0ff */
[----:B------:R-:W-:Y:S02]  /*c470*/  LOP3.LUT R33, R33, 0x3f, RZ, 0xc0, !PT ;  /* 0x0000003f21217812 */ /* 0x000fe400078ec0ff */
[----:B------:R-:W-:Y:S01]  /*c480*/  ISETP.NE.AND P1, PT, R98, RZ, PT ;  /* 0x000000ff6200720c */ /* 0x000fe20003f25270 */
[----:B------:R-:W1:Y:S01]  /*c490*/  I2F.F16 R86, R86 ;  /* 0x0000005600567306 */ /* 0x000e620000200c00 */
[----:B------:R-:W-:-:S02]  /*c4a0*/  IADD3 R3, R3, -0x20, RZ ;  /* 0xffffffe003037810 */ /* 0x000fc40007ffe0ff */
[----:B------:R-:W-:Y:S02]  /*c4b0*/  IADD3 R32, R32, -0x20, RZ ;  /* 0xffffffe020207810 */ /* 0x000fe40007ffe0ff */
[----:B------:R-:W-:-:S03]  /*c4c0*/  IADD3 R33, R33, -0x20, RZ ;  /* 0xffffffe021217810 */ /* 0x000fc60007ffe0ff */
[----:B------:R-:W3:Y:S01]  /*c4d0*/  I2F.F16 R60, R60 ;  /* 0x0000003c003c7306 */ /* 0x000ee20000200c00 */
[----:B------:R-:W-:Y:S02]  /*c4e0*/  LOP3.LUT R34, R34, 0x3f, RZ, 0xc0, !PT ;  /* 0x0000003f22227812 */ /* 0x000fe400078ec0ff */
[----:B------:R-:W-:-:S05]  /*c4f0*/  LOP3.LUT R35, R35, 0x3f, RZ, 0xc0, !PT ;  /* 0x0000003f23237812 */ /* 0x000fca00078ec0ff */
        /* <DEDUP_REMOVED lines=22> */
[----:B------:R-:W-:-:S05]  /*c660*/  @!P0 PRMT R91, R37, 0x7610, R91 ;  /* 0x00007610255b8816 */ /* 0x000fca000000005b */
[----:B------:R-:W0:Y:S01]  /*c670*/  I2F.F16 R115, R3 ;  /* 0x0000000300737306 */ /* 0x000e220000200c00 */
[----:B------:R-:W-:-:S07]  /*c680*/  ISETP.NE.AND P2, PT, R99, RZ, PT ;  /* 0x000000ff6300720c */ /* 0x000fce0003f45270 */
[----:B------:R-:W0:Y:S01]  /*c690*/  I2F.F16 R41, R32 ;  /* 0x0000002000297306 */ /* 0x000e220000200c00 */
[----:B------:R-:W-:-:S07]  /*c6a0*/  ISETP.NE.AND P3, PT, R97, RZ, PT ;  /* 0x000000ff6100720c */ /* 0x000fce0003f65270 */
[----:B------:R2:W0:Y:S01]  /*c6b0*/  I2F.F16 R3, R33 ;  /* 0x0000002100037306 */ /* 0x0004220000200c00 */
[----:B------:R-:W-:Y:S02]  /*c6c0*/  ISETP.NE.AND P4, PT, R95, RZ, PT ;  /* 0x000000ff5f00720c */ /* 0x000fe40003f85270 */
[----:B------:R-:W-:Y:S01]  /*c6d0*/  @!P0 PRMT R92, R92, 0x7610, R36 ;  /* 0x000076105c5c8816 */ /* 0x000fe20000000024 */
[----:B--2---:R-:W-:-:S04]  /*c6e0*/  IMAD.WIDE R32, R100, 0x4, R52 ;  /* 0x0000000464207825 */ /* 0x004fc800078e0234 */
[----:B------:R-:W2:Y:S01]  /*c6f0*/  I2F.F16 R47, R34 ;  /* 0x00000022002f7306 */ /* 0x000ea20000200c00 */
[----:B------:R-:W-:-:S07]  /*c700*/  @!P0 PRMT R91, R91, 0x7610, R37 ;  /* 0x000076105b5b8816 */ /* 0x000fce0000000025 */
[----:B------:R4:W0:Y:S02]  /*c710*/  I2F.F16 R69, R35 ;  /* 0x0000002300457306 */ /* 0x0008240000200c00 */
[----:B----4-:R-:W-:Y:S01]  /*c720*/  IMAD.WIDE R34, R100, 0x4, R32 ;  /* 0x0000000464227825 */ /* 0x010fe200078e0220 */
[----:B-123--:R-:W-:Y:S06]  /*c730*/  @!P1 BRA `(.L_x_1710) ;  /* 0x0000000400289947 */ /* 0x00efec0003800000 */
[----:B------:R-:W1:Y:S01]  /*c740*/  LDS.128 R24, [UR4] ;  /* 0x00000004ff187984 */ /* 0x000e620008000c00 */
[----:B------:R-:W-:Y:S02]  /*c750*/  PRMT R37, R58, 0x5410, R121 ;  /* 0x000054103a257816 */ /* 0x000fe40000000079 */
[----:B0-----:R-:W-:Y:S01]  /*c760*/  PRMT R51, R86, 0x5410, R85 ;  /* 0x0000541056337816 */ /* 0x001fe20000000055 */
[----:B------:R-:W0:Y:S01]  /*c770*/  LDS.128 R28, [UR4+0x10] ;  /* 0x00001004ff1c7984 */ /* 0x000e220008000c00 */
[----:B------:R-:W-:Y:S02]  /*c780*/  PRMT R53, R60, 0x5410, R79 ;  /* 0x000054103c357816 */ /* 0x000fe4000000004f */
[----:B------:R-:W-:Y:S01]  /*c790*/  PRMT R52, R83, 0x5410, R72 ;  /* 0x0000541053347816 */ /* 0x000fe20000000048 */
[-C--:B-1----:R-:W-:Y:S01]  /*c7a0*/  HFMA2.MMA R36, R37, R24.reuse, RZ ;  /* 0x0000001825247235 */ /* 0x082fe200000000ff */
[----:B------:R-:W-:Y:S02]  /*c7b0*/  HFMA2 R37, R51, R24, RZ.H0_H0 ;  /* 0x0000001833257231 */ /* 0x000fe400000400ff */
[----:B------:R-:W-:Y:S01]  /*c7c0*/  HFMA2.MMA R51, R53, R24, RZ ;  /* 0x0000001835337235 */ /* 0x000fe200000000ff */
[----:B------:R-:W-:Y:S01]  /*c7d0*/  PRMT R53, R82, 0x5410, R75 ;  /* 0x0000541052357816 */ /* 0x000fe2000000004b */
[----:B------:R-:W-:Y:S01]  /*c7e0*/  HFMA2 R37, R52, R25, R37 ;  /* 0x0000001934257231 */ /* 0x000fe20000000025 */
[----:B------:R-:W-:-:S03]  /*c7f0*/  PRMT R52, R81, 0x5410, R74 ;  /* 0x0000541051347816 */ /* 0x000fc6000000004a */
[----:B------:R-:W-:Y:S01]  /*c800*/  HFMA2 R24, R53, R24, RZ.H0_H0 ;  /* 0x0000001835187231 */ /* 0x000fe200000400ff */
[----:B------:R-:W-:Y:S02]  /*c810*/  PRMT R53, R59, 0x5410, R78 ;  /* 0x000054103b357816 */ /* 0x000fe4000000004e */
[----:B------:R-:W-:Y:S01]  /*c820*/  HFMA2.MMA R51, R52, R25, R51 ;  /* 0x0000001934337235 */ /* 0x000fe20000000033 */
[----:B------:R-:W-:-:S03]  /*c830*/  PRMT R52, R89, 0x5410, R70 ;  /* 0x0000541059347816 */ /* 0x000fc60000000046 */
[----:B------:R-:W-:Y:S01]  /*c840*/  HFMA2.MMA R36, R53, R25, R36 ;  /* 0x0000001935247235 */ /* 0x000fe20000000024 */
[----:B------:R-:W-:Y:S01]  /*c850*/  PRMT R53, R73, 0x5410, R46 ;  /* 0x0000541049357816 */ /* 0x000fe2000000002e */
[----:B------:R-:W-:Y:S01]  /*c860*/  HFMA2 R37, R52, R26, R37 ;  /* 0x0000001a34257231 */ /* 0x000fe20000000025 */
[----:B------:R-:W-:-:S03]  /*c870*/  PRMT R52, R87, 0x5410, R48 ;  /* 0x0000541057347816 */ /* 0x000fc60000000030 */
[----:B------:R-:W-:Y:S01]  /*c880*/  HFMA2 R24, R53, R25, R24 ;  /* 0x0000001935187231 */ /* 0x000fe20000000018 */
[----:B------:R-:W-:Y:S02]  /*c890*/  PRMT R25, R103, 0x5410, R50 ;  /* 0x0000541067197816 */ /* 0x000fe40000000032 */
[----:B------:R-:W-:-:S04]  /*c8a0*/  HFMA2.MMA R51, R52, R26, R51 ;  /* 0x0000001a34337235 */ /* 0x000fc80000000033 */
[----:B------:R-:W-:Y:S01]  /*c8b0*/  HFMA2.MMA R36, R25, R26, R36 ;  /* 0x0000001a19247235 */ /* 0x000fe20000000024 */
[----:B------:R-:W-:-:S05]  /*c8c0*/  PRMT R25, R77, 0x5410, R42 ;  /* 0x000054104d197816 */ /* 0x000fca000000002a */
[----:B------:R-:W-:Y:S01]  /*c8d0*/  HFMA2 R24, R25, R26, R24 ;  /* 0x0000001a19187231 */ /* 0x000fe20000000018 */
[----:B------:R-:W-:Y:S02]  /*c8e0*/  PRMT R26, R43, 0x5410, R80 ;  /* 0x000054102b1a7816 */ /* 0x000fe40000000050 */
[----:B------:R-:W-:-:S03]  /*c8f0*/  PRMT R25, R49, 0x5410, R120 ;  /* 0x0000541031197816 */ /* 0x000fc60000000078 */
[----:B------:R-:W-:Y:S01]  /*c900*/  HFMA2 R37, R26, R27, R37 ;  /* 0x0000001b1a257231 */ /* 0x000fe20000000025 */
[----:B------:R-:W-:Y:S02]  /*c910*/  PRMT R26, R39, 0x5410, R118 ;  /* 0x00005410271a7816 */ /* 0x000fe40000000076 */
[----:B------:R-:W-:Y:S01]  /*c920*/  HFMA2.MMA R36, R25, R27, R36 ;  /* 0x0000001b19247235 */ /* 0x000fe20000000024 */
[----:B------:R-:W-:-:S03]  /*c930*/  PRMT R25, R23, 0x5410, R84 ;  /* 0x0000541017197816 */ /* 0x000fc60000000054 */
[----:B------:R-:W-:Y:S01]  /*c940*/  HFMA2.MMA R51, R26, R27, R51 ;  /* 0x0000001b1a337235 */ /* 0x000fe20000000033 */
[----:B------:R-:W-:Y:S01]  /*c950*/  PRMT R26, R113, 0x5410, R68 ;  /* 0x00005410711a7816 */ /* 0x000fe20000000044 */
[----:B------:R-:W-:Y:S01]  /*c960*/  HFMA2 R24, R25, R27, R24 ;  /* 0x0000001b19187231 */ /* 0x000fe20000000018 */
[----:B------:R-:W-:-:S03]  /*c970*/  PRMT R25, R117, 0x5410, R76 ;  /* 0x0000541075197816 */ /* 0x000fc6000000004c */
[----:B0-----:R-:W-:Y:S01]  /*c980*/  HFMA2 R37, R26, R28, R37 ;  /* 0x0000001c1a257231 */ /* 0x001fe20000000025 */
        /* <DEDUP_REMOVED lines=23> */
[-C--:B------:R-:W-:Y:S01]  /*cb00*/  HFMA2 R37, R26, R31.reuse, R37 ;  /* 0x0000001f1a257231 */ /* 0x080fe20000000025 */
[----:B------:R-:W-:Y:S02]  /*cb10*/  PRMT R26, R45, 0x5410, R88 ;  /* 0x000054102d1a7816 */ /* 0x000fe40000000058 */
[-C--:B------:R-:W-:Y:S01]  /*cb20*/  HFMA2.MMA R36, R25, R31.reuse, R36 ;  /* 0x0000001f19247235 */ /* 0x080fe20000000024 */
[----:B------:R-:W-:Y:S01]  /*cb30*/  PRMT R25, R67, 0x5410, R114 ;  /* 0x0000541043197816 */ /* 0x000fe20000000072 */
[----:B------:R-:W-:Y:S02]  /*cb40*/  HADD2 R37, R37.H0_H0, R37.H1_H1 ;  /* 0x3000002525257230 */ /* 0x000fe40000000800 */
[----:B------:R-:W-:Y:S02]  /*cb50*/  HFMA2.MMA R51, R26, R31, R51 ;  /* 0x0000001f1a337235 */ /* 0x000fe40000000033 */
[----:B------:R-:W-:-:S04]  /*cb60*/  HFMA2 R24, R25, R31, R24 ;  /* 0x0000001f19187231 */ /* 0x000fc80000000018 */
[----:B------:R-:W-:Y:S02]  /*cb70*/  HADD2 R36, R36.H0_H0, R36.H1_H1 ;  /* 0x3000002424247230 */ /* 0x000fe40000000800 */
[----:B------:R-:W-:Y:S02]  /*cb80*/  HADD2 R24, R24.H0_H0, R24.H1_H1 ;  /* 0x3000001818187230 */ /* 0x000fe40000000800 */
[----:B------:R-:W-:Y:S01]  /*cb90*/  HADD2 R51, R51.H0_H0, R51.H1_H1 ;  /* 0x3000003333337230 */ /* 0x000fe20000000800 */
[----:B------:R-:W-:-:S04]  /*cba0*/  PRMT R36, R36, 0x5410, R37 ;  /* 0x0000541024247816 */ /* 0x000fc80000000025 */
[----:B------:R-:W-:Y:S02]  /*cbb0*/  PRMT R51, R51, 0x5410, R24 ;  /* 0x0000541033337816 */ /* 0x000fe40000000018 */
[----:B------:R-:W-:-:S03]  /*cbc0*/  HFMA2.MMA R22, R36, R92, R22 ;  /* 0x0000005c24167235 */ /* 0x000fc60000000016 */
[----:B------:R-:W-:-:S08]  /*cbd0*/  HFMA2 R21, R51, R91, R21 ;  /* 0x0000005b33157231 */ /* 0x000fd00000000015 */
.L_x_1710:
        /* <DEDUP_REMOVED lines=75> */
.L_x_1711:
        /* <DEDUP_REMOVED lines=75> */
.L_x_1712:
        /* <DEDUP_REMOVED lines=75> */
.L_x_1713:
[----:B------:R1:W2:Y:S04]  /*d9f0*/  LDG.E.128.CONSTANT R28, desc[UR8][R32.64] ;  /* 0x00000008201c7981 */ /* 0x0002a8000c1e9d00 */
[----:B------:R3:W4:Y:S01]  /*da00*/  LDG.E.128.CONSTANT R24, desc[UR8][R34.64] ;  /* 0x0000000822187981 */ /* 0x000722000c1e9d00 */
[--C-:B-1---5:R-:W-:Y:S02]  /*da10*/  SHF.R.U32.HI R33, RZ, 0xc, R4.reuse ;  /* 0x0000000cff217819 */ /* 0x122fe40000011604 */
[----:B------:R-:W-:Y:S02]  /*da20*/  SHF.R.U32.HI R32, RZ, 0x6, R4 ;  /* 0x00000006ff207819 */ /* 0x000fe40000011604 */
[----:B------:R-:W-:Y:S02]  /*da30*/  LOP3.LUT R33, R33, 0x3f, RZ, 0xc0, !PT ;  /* 0x0000003f21217812 */ /* 0x000fe400078ec0ff */
[----:B------:R-:W-:-:S02]  /*da40*/  LOP3.LUT R36, R4, 0x3f, RZ, 0xc0, !PT ;  /* 0x0000003f04247812 */ /* 0x000fc400078ec0ff */
[----:B------:R-:W-:Y:S02]  /*da50*/  LOP3.LUT R32, R32, 0x3f, RZ, 0xc0, !PT ;  /* 0x0000003f20207812 */ /* 0x000fe400078ec0ff */
[----:B---3--:R-:W-:Y:S02]  /*da60*/  SHF.R.U32.HI R35, RZ, 0x18, R4 ;  /* 0x00000018ff237819 */ /* 0x008fe40000011604 */
[----:B------:R-:W-:Y:S02]  /*da70*/  IADD3 R33, R33, -0x20, RZ ;  /* 0xffffffe021217810 */ /* 0x000fe40007ffe0ff */
[----:B------:R-:W-:Y:S02]  /*da80*/  IADD3 R36, R36, -0x20, RZ ;  /* 0xffffffe024247810 */ /* 0x000fe40007ffe0ff */
[----:B------:R-:W-:Y:S01]  /*da90*/  IADD3 R32, R32, -0x20, RZ ;  /* 0xffffffe020207810 */ /* 0x000fe20007ffe0ff */
[----:B------:R1:W3:Y:S01]  /*daa0*/  I2F.F16 R54, R33 ;  /* 0x0000002100367306 */ /* 0x0002e20000200c00 */
[----:B------:R-:W-:-:S02]  /*dab0*/  LOP3.LUT R35, R35, 0x3f, RZ, 0xc0, !PT ;  /* 0x0000003f23237812 */ /* 0x000fc400078ec0ff */
[----:B------:R-:W-:Y:S02]  /*dac0*/  SHF.R.U32.HI R34, RZ, 0x12, R4 ;  /* 0x00000012ff227819 */ /* 0x000fe40000011604 */
[----:B------:R-:W-:-:S03]  /*dad0*/  IADD3 R35, R35, -0x20, RZ ;  /* 0xffffffe023237810 */ /* 0x000fc60007ffe0ff */
[----:B------:R0:W2:Y:S01]  /*dae0*/  I2F.F16 R62, R36 ;  /* 0x00000024003e7306 */ /* 0x0000a20000200c00 */
[----:B-1----:R-:W-:Y:S02]  /*daf0*/  SHF.R.U32.HI R33, RZ, 0x12, R5 ;  /* 0x00000012ff217819 */ /* 0x002fe40000011605 */
[----:B------:R-:W-:Y:S02]  /*db00*/  LOP3.LUT R34, R34, 0x3f, RZ, 0xc0, !PT ;  /* 0x0000003f22227812 */ /* 0x000fe400078ec0ff */
[----:B------:R-:W-:-:S03]  /*db10*/  LOP3.LUT R33, R33, 0x3f, RZ, 0xc0, !PT ;  /* 0x0000003f21217812 */ /* 0x000fc600078ec0ff */
[----:B------:R1:W2:Y:S01]  /*db20*/  I2F.F16 R61, R32 ;  /* 0x00000020003d7306 */ /* 0x0002a20000200c00 */
[--C-:B0-----:R-:W-:Y:S02]  /*db30*/  SHF.R.U32.HI R36, RZ, 0x6, R5.reuse ;  /* 0x00000006ff247819 */ /* 0x101fe40000011605 */
[----:B------:R-:W-:Y:S02]  /*db40*/  IADD3 R34, R34, -0x20, RZ ;  /* 0xffffffe022227810 */ /* 0x000fe40007ffe0ff */
[----:B------:R-:W-:Y:S02]  /*db50*/  LOP3.LUT R36, R36, 0x3f, RZ, 0xc0, !PT ;  /* 0x0000003f24247812 */ /* 0x000fe400078ec0ff */
[----:B-1----:R-:W-:Y:S01]  /*db60*/  SHF.R.U32.HI R32, RZ, 0xc, R5 ;  /* 0x0000000cff207819 */ /* 0x002fe20000011605 */
[----:B------:R0:W1:Y:S01]  /*db70*/  I2F.F16 R56, R35 ;  /* 0x0000002300387306 */ /* 0x0000620000200c00 */
[----:B------:R-:W-:Y:S02]  /*db80*/  LOP3.LUT R37, R5, 0x3f, RZ, 0xc0, !PT ;  /* 0x0000003f05257812 */ /* 0x000fe400078ec0ff */
[----:B------:R-:W-:-:S02]  /*db90*/  LOP3.LUT R32, R32, 0x3f, RZ, 0xc0, !PT ;  /* 0x0000003f20207812 */ /* 0x000fc400078ec0ff */
[----:B------:R-:W-:Y:S02]  /*dba0*/  IADD3 R33, R33, -0x20, RZ ;  /* 0xffffffe021217810 */ /* 0x000fe40007ffe0ff */
[----:B0-----:R-:W-:Y:S01]  /*dbb0*/  SHF.R.U32.HI R35, RZ, 0x6, R6 ;  /* 0x00000006ff237819 */ /* 0x001fe20000011606 */
[----:B------:R0:W1:Y:S01]  /*dbc0*/  I2F.F16 R55, R34 ;  /* 0x0000002200377306 */ /* 0x0000620000200c00 */
[----:B------:R-:W-:Y:S02]  /*dbd0*/  IADD3 R36, R36, -0x20, RZ ;  /* 0xffffffe024247810 */ /* 0x000fe40007ffe0ff */
[----:B------:R-:W-:Y:S02]  /*dbe0*/  PRMT R78, R59, 0x5410, R78 ;  /* 0x000054103b4e7816 */ /* 0x000fe4000000004e */
[----:B------:R-:W-:Y:S02]  /*dbf0*/  IADD3 R32, R32, -0x20, RZ ;  /* 0xffffffe020207810 */ /* 0x000fe40007ffe0ff */
[----:B------:R-:W-:Y:S01]  /*dc00*/  LOP3.LUT R35, R35, 0x3f, RZ, 0xc0, !PT ;  /* 0x0000003f23237812 */ /* 0x000fe200078ec0ff */
[----:B------:R3:W1:Y:S01]  /*dc10*/  I2F.F16 R59, R33 ;  /* 0x00000021003b7306 */ /* 0x0006620000200c00 */
[----:B------:R-:W-:-:S02]  /*dc20*/  IADD3 R37, R37, -0x20, RZ ;  /* 0xffffffe025257810 */ /* 0x000fc40007ffe0ff */
[----:B0-----:R-:W-:Y:S02]  /*dc30*/  SHF.R.U32.HI R34, RZ, 0x18, R5 ;  /* 0x00000018ff227819 */ /* 0x001fe40000011605 */
[----:B------:R-:W-:Y:S02]  /*dc40*/  @!P0 IADD3 R93, R57, R96, RZ ;  /* 0x00000060395d8210 */ /* 0x000fe40007ffe0ff */
[----:B------:R-:W-:Y:S01]  /*dc50*/  PRMT R121, R58, 0x5410, R121 ;  /* 0x000054103a797816 */ /* 0x000fe20000000079 */
[----:B------:R0:W1:Y:S01]  /*dc60*/  I2F.F16 R57, R36 ;  /* 0x0000002400397306 */ /* 0x0000620000200c00 */
[----:B---3--:R-:W-:Y:S02]  /*dc70*/  SHF.R.U32.HI R33, RZ, 0x12, R6 ;  /* 0x00000012ff217819 */ /* 0x008fe40000011606 */
[----:B------:R-:W-:Y:S02]  /*dc80*/  LOP3.LUT R34, R34, 0x3f, RZ, 0xc0, !PT ;  /* 0x0000003f22227812 */ /* 0x000fe400078ec0ff */
[----:B------:R-:W-:-:S03]  /*dc90*/  PRMT R103, R103, 0x5410, R50 ;  /* 0x0000541067677816 */ /* 0x000fc60000000032 */
[----:B------:R3:W1:Y:S01]  /*dca0*/  I2F.F16 R58, R32 ;  /* 0x00000020003a7306 */ /* 0x0006620000200c00 */
[----:B0-----:R-:W-:Y:S02]  /*dcb0*/  IADD3 R36, R35, -0x20, RZ ;  /* 0xffffffe023247810 */ /* 0x001fe40007ffe0ff */
[----:B------:R-:W-:-:S05]  /*dcc0*/  IADD3 R34, R34, -0x20, RZ ;  /* 0xffffffe022227810 */ /* 0x000fca0007ffe0ff */
[----:B------:R0:W1:Y:S01]  /*dcd0*/  I2F.F16 R52, R37 ;  /* 0x0000002500347306 */ /* 0x0000620000200c00 */
[----:B---3--:R-:W-:Y:S02]  /*dce0*/  SHF.R.U32.HI R32, RZ, 0xc, R6 ;  /* 0x0000000cff207819 */ /* 0x008fe40000011606 */
[----:B------:R-:W-:Y:S02]  /*dcf0*/  PRMT R80, R43, 0x5410, R80 ;  /* 0x000054102b507816 */ /* 0x000fe40000000050 */
[----:B------:R-:W-:Y:S02]  /*dd00*/  LOP3.LUT R32, R32, 0x3f, RZ, 0xc0, !PT ;  /* 0x0000003f20207812 */ /* 0x000fe400078ec0ff */
[----:B0-----:R-:W-:Y:S01]  /*dd10*/  LOP3.LUT R37, R33, 0x3f, RZ, 0xc0, !PT ;  /* 0x0000003f21257812 */ /* 0x001fe200078ec0ff */
[----:B------:R0:W3:Y:S03]  /*dd20*/  I2F.F16 R50, R36 ;  /* 0x0000002400327306 */ /* 0x0000e60000200c00 */
[----:B------:R-:W-:-:S02]  /*dd30*/  IADD3 R43, R37, -0x20, RZ ;  /* 0xffffffe0252b7810 */ /* 0x000fc40007ffe0ff */
[----:B------:R-:W-:Y:S02]  /*dd40*/  PRMT R79, R60, 0x5410, R79 ;  /* 0x000054103c4f7816 */ /* 0x000fe4000000004f */
[----:B0-----:R-:W-:Y:S01]  /*dd50*/  SHF.R.U32.HI R36, RZ, 0x18, R6 ;  /* 0x00000018ff247819 */ /* 0x001fe20000011606 */
[----:B------:R0:W1:Y:S01]  /*dd60*/  I2F.F16 R60, R34 ;  /* 0x00000022003c7306 */ /* 0x0000620000200c00 */
[----:B------:R-:W-:Y:S02]  /*dd70*/  PRMT R120, R49, 0x5410, R120 ;  /* 0x0000541031787816 */ /* 0x000fe40000000078 */
[----:B------:R-:W-:Y:S02]  /*dd80*/  PRMT R113, R113, 0x5410, R68 ;  /* 0x0000541071717816 */ /* 0x000fe40000000044 */
[----:B------:R-:W-:Y:S02]  /*dd90*/  IADD3 R49, R32, -0x20, RZ ;  /* 0xffffffe020317810 */ /* 0x000fe40007ffe0ff */
[----:B------:R-:W-:-:S02]  /*dda0*/  PRMT R87, R87, 0x5410, R48 ;  /* 0x0000541057577816 */ /* 0x000fc40000000030 */
[----:B------:R-:W-:Y:S01]  /*ddb0*/  PRMT R118, R39, 0x5410, R118 ;  /* 0x0000541027767816 */ /* 0x000fe20000000076 */
[----:B0-----:R-:W-:Y:S01]  /*ddc0*/  LDS.128 R32, [UR4+0x200] ;  /* 0x00020004ff207984 */ /* 0x001fe20008000c00 */
[----:B------:R-:W-:Y:S01]  /*ddd0*/  LOP3.LUT R68, R36, 0x3f, RZ, 0xc0, !PT ;  /* 0x0000003f24447812 */ /* 0x000fe200078ec0ff */
[----:B------:R0:W1:Y:S01]  /*dde0*/  I2F.F16 R48, R43 ;  /* 0x0000002b00307306 */ /* 0x0000620000200c00 */
[----:B------:R-:W-:Y:S02]  /*ddf0*/  PRMT R109, R109, 0x5410, R38 ;  /* 0x000054106d6d7816 */ /* 0x000fe40000000026 */
[----:B------:R-:W3:Y:S01]  /*de00*/  LDS.128 R36, [UR4+0x280] ;  /* 0x00028004ff247984 */ /* 0x000ee20008000c00 */
[----:B------:R-:W-:Y:S02]  /*de10*/  PRMT R77, R77, 0x5410, R42 ;  /* 0x000054104d4d7816 */ /* 0x000fe4000000002a */
[----:B------:R-:W-:Y:S02]  /*de20*/  PRMT R105, R105, 0x5410, R40 ;  /* 0x0000541069697816 */ /* 0x000fe40000000028 */
[----:B------:R-:W-:-:S02]  /*de30*/  PRMT R112, R41, 0x5410, R112 ;  /* 0x0000541029707816 */ /* 0x000fc40000000070 */
[----:B0-----:R-:W0:Y:S01]  /*de40*/  LDS.128 R40, [UR4+0x300] ;  /* 0x00030004ff287984 */ /* 0x001e220008000c00 */
[----:B------:R-:W-:Y:S02]  /*de50*/  IADD3 R68, R68, -0x20, RZ ;  /* 0xffffffe044447810 */ /* 0x000fe40007ffe0ff */
[----:B------:R-:W-:Y:S02]  /*de60*/  PRMT R89, R89, 0x5410, R70 ;  /* 0x0000541059597816 */ /* 0x000fe40000000046 */
[----:B------:R-:W-:Y:S02]  /*de70*/  SHF.R.U32.HI R70, RZ, 0x6, R7 ;  /* 0x00000006ff467819 */ /* 0x000fe40000011607 */
[----:B------:R-:W-:Y:S02]  /*de80*/  PRMT R84, R23, 0x5410, R84 ;  /* 0x0000541017547816 */ /* 0x000fe40000000054 */
[----:B------:R1:W0:Y:S01]  /*de90*/  I2F.F16 R23, R68 ;  /* 0x0000004400177306 */ /* 0x0002220000200c00 */
[----:B------:R-:W-:-:S02]  /*dea0*/  LOP3.LUT R70, R70, 0x3f, RZ, 0xc0, !PT ;  /* 0x0000003f46467812 */ /* 0x000fc400078ec0ff */
[----:B------:R-:W-:Y:S02]  /*deb0*/  PRMT R46, R73, 0x5410, R46 ;  /* 0x00005410492e7816 */ /* 0x000fe4000000002e */
[----:B------:R-:W-:Y:S02]  /*dec0*/  PRMT R111, R111, 0x5410, R44 ;  /* 0x000054106f6f7816 */ /* 0x000fe4000000002c */
[--C-:B-1----:R-:W-:Y:S02]  /*ded0*/  SHF.R.U32.HI R68, RZ, 0x12, R7.reuse ;  /* 0x00000012ff447819 */ /* 0x102fe40000011607 */
[--C-:B------:R-:W-:Y:S02]  /*dee0*/  SHF.R.U32.HI R73, RZ, 0xc, R7.reuse ;  /* 0x0000000cff497819 */ /* 0x100fe40000011607 */
[----:B------:R-:W-:Y:S02]  /*def0*/  SHF.R.U32.HI R44, RZ, 0x18, R7 ;  /* 0x00000018ff2c7819 */ /* 0x000fe40000011607 */
[----:B------:R-:W-:-:S02]  /*df00*/  PRMT R85, R86, 0x5410, R85 ;  /* 0x0000541056557816 */ /* 0x000fc40000000055 */
[----:B------:R-:W-:Y:S02]  /*df10*/  PRMT R75, R82, 0x5410, R75 ;  /* 0x00005410524b7816 */ /* 0x000fe4000000004b */
[----:B------:R-:W-:Y:S02]  /*df20*/  LOP3.LUT R68, R68, 0x3f, RZ, 0xc0, !PT ;  /* 0x0000003f44447812 */ /* 0x000fe400078ec0ff */
[----:B------:R-:W-:Y:S02]  /*df30*/  IADD3 R70, R70, -0x20, RZ ;  /* 0xffffffe046467810 */ /* 0x000fe40007ffe0ff */
[----:B------:R-:W-:Y:S02]  /*df40*/  PRMT R90, R47, 0x5410, R90 ;  /* 0x000054102f5a7816 */ /* 0x000fe4000000005a */
[----:B------:R-:W-:Y:S02]  /*df50*/  LOP3.LUT R73, R73, 0x3f, RZ, 0xc0, !PT ;  /* 0x0000003f49497812 */ /* 0x000fe400078ec0ff */
[----:B------:R-:W-:Y:S01]  /*df60*/  LOP3.LUT R47, R44, 0x3f, RZ, 0xc0, !PT ;  /* 0x0000003f2c2f7812 */ /* 0x000fe200078ec0ff */
[-C--:B---3--:R-:W-:Y:S01]  /*df70*/  HFMA2.MMA R82, R79, R36.reuse, RZ ;  /* 0x000000244f527235 */ /* 0x088fe200000000ff */
[----:B------:R-:W-:Y:S01]  /*df80*/  PRMT R72, R83, 0x5410, R72 ;  /* 0x0000541053487816 */ /* 0x000fe20000000048 */
[-C--:B------:R-:W-:Y:S01]  /*df90*/  HFMA2 R83, R75, R36.reuse, RZ.H0_H0 ;  /* 0x000000244b537231 */ /* 0x080fe200000400ff */
[----:B------:R-:W-:Y:S01]  /*dfa0*/  PRMT R74, R81, 0x5410, R74 ;  /* 0x00005410514a7816 */ /* 0x000fe2000000004a */
[----:B------:R-:W-:Y:S01]  /*dfb0*/  HFMA2 R81, R85, R36, RZ.H0_H0 ;  /* 0x0000002455517231 */ /* 0x000fe200000400ff */
[----:B------:R-:W-:Y:S01]  /*dfc0*/  PRMT R117, R117, 0x5410, R76 ;  /* 0x0000541075757816 */ /* 0x000fe2000000004c */
[----:B------:R-:W-:Y:S01]  /*dfd0*/  HFMA2.MMA R76, R121, R36, RZ ;  /* 0x00000024794c7235 */ /* 0x000fe200000000ff */
[----:B------:R-:W-:-:S02]  /*dfe0*/  PRMT R115, R115, 0x5410, R8 ;  /* 0x0000541073737816 */ /* 0x000fc40000000008 */
[----:B------:R-:W-:Y:S01]  /*dff0*/  IADD3 R44, R68, -0x20, RZ ;  /* 0xffffffe0442c7810 */ /* 0x000fe20007ffe0ff */
[----:B------:R1:W3:Y:S01]  /*e000*/  I2F.F16 R8, R70 ;  /* 0x0000004600087306 */ /* 0x0002e20000200c00 */
[----:B------:R-:W-:Y:S01]  /*e010*/  PRMT R110, R71, 0x5410, R110 ;  /* 0x00005410476e7816 */ /* 0x000fe2000000006e */
[C---:B------:R-:W-:Y:S01]  /*e020*/  HFMA2 R68, R85.reuse, R32, RZ.H0_H0 ;  /* 0x0000002055447231 */ /* 0x040fe200000400ff */
[----:B------:R-:W-:Y:S01]  /*e030*/  PRMT R108, R3, 0x5410, R108 ;  /* 0x00005410036c7816 */ /* 0x000fe2000000006c */
[C---:B------:R-:W-:Y:S01]  /*e040*/  HFMA2.MMA R71, R79.reuse, R32, RZ ;  /* 0x000000204f477235 */ /* 0x040fe200000000ff */
[----:B0-----:R-:W-:Y:S01]  /*e050*/  HFMA2 R36, R85, R40, RZ.H0_H0 ;  /* 0x0000002855247231 */ /* 0x001fe200000400ff */
[----:B------:R-:W-:Y:S01]  /*e060*/  IADD3 R3, R73, -0x20, RZ ;  /* 0xffffffe049037810 */ /* 0x000fe20007ffe0ff */
[----:B------:R-:W-:Y:S01]  /*e070*/  HFMA2.MMA R79, R79, R40, RZ ;  /* 0x000000284f4f7235 */ /* 0x000fe200000000ff */
[----:B------:R-:W-:Y:S01]  /*e080*/  IADD3 R47, R47, -0x20, RZ ;  /* 0xffffffe02f2f7810 */ /* 0x000fe20007ffe0ff */
[C---:B-1----:R-:W-:Y:S01]  /*e090*/  HFMA2.MMA R70, R121.reuse, R32, RZ ;  /* 0x0000002079467235 */ /* 0x042fe200000000ff */
[C---:B------:R-:W-:Y:S01]  /*e0a0*/  HFMA2 R73, R75.reuse, R32, RZ.H0_H0 ;  /* 0x000000204b497231 */ /* 0x040fe200000400ff */
[----:B------:R-:W-:Y:S01]  /*e0b0*/  HFMA2.MMA R121, R121, R40, RZ ;  /* 0x0000002879797235 */ /* 0x000fe200000000ff */
[----:B------:R-:W-:-:S02]  /*e0c0*/  HFMA2 R40, R75, R40, RZ.H0_H0 ;  /* 0x000000284b287231 */ /* 0x000fc400000400ff */
[C---:B------:R-:W-:Y:S02]  /*e0d0*/  HFMA2 R68, R72.reuse, R33, R68 ;  /* 0x0000002148447231 */ /* 0x040fe40000000044 */
[C---:B------:R-:W-:Y:S01]  /*e0e0*/  HFMA2 R81, R72.reuse, R37, R81 ;  /* 0x0000002548517231 */ /* 0x040fe20000000051 */
[----:B------:R-:W-:Y:S01]  /*e0f0*/  PRMT R107, R107, 0x5410, R2 ;  /* 0x000054106b6b7816 */ /* 0x000fe20000000002 */
[----:B------:R-:W-:Y:S01]  /*e100*/  HFMA2 R72, R72, R41, R36 ;  /* 0x0000002948487231 */ /* 0x000fe20000000024 */
[----:B------:R-:W-:Y:S01]  /*e110*/  PRMT R88, R45, 0x5410, R88 ;  /* 0x000054102d587816 */ /* 0x000fe20000000058 */
[----:B------:R-:W0:Y:S01]  /*e120*/  I2F.F16 R2, R44 ;  /* 0x0000002c00027306 */ /* 0x000e220000200c00 */
[C---:B------:R-:W-:Y:S02]  /*e130*/  HFMA2 R73, R46.reuse, R33, R73 ;  /* 0x000000212e497231 */ /* 0x040fe40000000049 */
[----:B------:R-:W-:-:S05]  /*e140*/  HFMA2 R83, R46, R37, R83 ;  /* 0x000000252e537231 */ /* 0x000fca0000000053 */
[----:B------:R1:W0:Y:S01]  /*e150*/  I2F.F16 R32, R47 ;  /* 0x0000002f00207306 */ /* 0x0002220000200c00 */
[-C--:B------:R-:W-:Y:S02]  /*e160*/  HFMA2.MMA R70, R78, R33.reuse, R70 ;  /* 0x000000214e467235 */ /* 0x080fe40000000046 */
[----:B------:R-:W-:-:S06]  /*e170*/  HFMA2.MMA R71, R74, R33, R71 ;  /* 0x000000214a477235 */ /* 0x000fcc0000000047 */
[-C--:B------:R-:W-:Y:S02]  /*e180*/  HFMA2.MMA R70, R103, R34.reuse, R70 ;  /* 0x0000002267467235 */ /* 0x080fe40000000046 */
[----:B------:R-:W-:-:S06]  /*e190*/  HFMA2.MMA R71, R87, R34, R71 ;  /* 0x0000002257477235 */ /* 0x000fcc0000000047 */
[----:B------:R-:W-:Y:S01]  /*e1a0*/  HFMA2.MMA R70, R120, R35, R70 ;  /* 0x0000002378467235 */ /* 0x000fe20000000046 */
[-C--:B------:R-:W-:Y:S01]  /*e1b0*/  HFMA2 R68, R89, R34.reuse, R68 ;  /* 0x0000002259447231 */ /* 0x080fe20000000044 */
[----:B------:R-:W-:Y:S01]  /*e1c0*/  PRMT R116, R69, 0x5410, R116 ;  /* 0x0000541045747816 */ /* 0x000fe20000000074 */
[----:B------:R-:W-:Y:S02]  /*e1d0*/  HFMA2 R73, R77, R34, R73 ;  /* 0x000000224d497231 */ /* 0x000fe40000000049 */
[-C--:B------:R-:W-:Y:S02]  /*e1e0*/  HFMA2 R68, R80, R35.reuse, R68 ;  /* 0x0000002350447231 */ /* 0x080fe40000000044 */
[----:B------:R-:W-:Y:S01]  /*e1f0*/  HFMA2 R73, R84, R35, R73 ;  /* 0x0000002354497231 */ /* 0x000fe20000000049 */
[-C--:B------:R-:W-:Y:S02]  /*e200*/  HFMA2.MMA R76, R78, R37.reuse, R76 ;  /* 0x000000254e4c7235 */ /* 0x080fe4000000004c */
[----:B------:R-:W-:-:S02]  /*e210*/  HFMA2.MMA R82, R74, R37, R82 ;  /* 0x000000254a527235 */ /* 0x000fc40000000052 */
[-C--:B------:R-:W-:Y:S02]  /*e220*/  HFMA2.MMA R78, R78, R41.reuse, R121 ;  /* 0x000000294e4e7235 */ /* 0x080fe40000000079 */
[----:B------:R-:W-:Y:S01]  /*e230*/  HFMA2.MMA R74, R74, R41, R79 ;  /* 0x000000294a4a7235 */ /* 0x000fe2000000004f */
[--C-:B--2---:R-:W-:Y:S01]  /*e240*/  SHF.R.U32 R36, R4, 0x1e, R28.reuse ;  /* 0x0000001e04247819 */ /* 0x104fe2000000161c */
[----:B------:R-:W-:Y:S02]  /*e250*/  HFMA2 R4, R46, R41, R40 ;  /* 0x000000292e047231 */ /* 0x000fe40000000028 */
[----:B-1----:R-:W1:Y:S01]  /*e260*/  LDS.128 R44, [UR4+0x210] ;  /* 0x00021004ff2c7984 */ /* 0x002e620008000c00 */
[----:B----4-:R-:W-:Y:S02]  /*e270*/  LEA.HI R75, R27, 0xffffffe0, RZ, 0x6 ;  /* 0xffffffe01b4b7811 */ /* 0x010fe400078f30ff */
[----:B------:R-:W-:Y:S02]  /*e280*/  LOP3.LUT R40, R36, 0x3f, RZ, 0xc0, !PT ;  /* 0x0000003f24287812 */ /* 0x000fe400078ec0ff */
[----:B------:R2:W4:Y:S01]  /*e290*/  I2F.F16 R36, R75 ;  /* 0x0000004b00247306 */ /* 0x0005220000200c00 */
[----:B------:R-:W-:-:S02]  /*e2a0*/  SHF.R.U32.HI R69, RZ, 0x4, R28 ;  /* 0x00000004ff457819 */ /* 0x000fc4000001161c */
[----:B------:R-:W-:Y:S02]  /*e2b0*/  SHF.R.U32.HI R34, RZ, 0x16, R28 ;  /* 0x00000016ff227819 */ /* 0x000fe4000001161c */
[----:B------:R-:W-:Y:S02]  /*e2c0*/  LOP3.LUT R69, R69, 0x3f, RZ, 0xc0, !PT ;  /* 0x0000003f45457812 */ /* 0x000fe400078ec0ff */
[--C-:B--2---:R-:W-:Y:S01]  /*e2d0*/  SHF.R.U32 R75, R5, 0x1e, R29.reuse ;  /* 0x0000001e054b7819 */ /* 0x104fe2000000161d */
[----:B------:R-:W-:Y:S01]  /*e2e0*/  HFMA2.MMA R5, R118, R35, R71 ;  /* 0x0000002376057235 */ /* 0x000fe20000000047 */
[----:B------:R-:W-:Y:S02]  /*e2f0*/  SHF.R.U32.HI R35, RZ, 0xa, R29 ;  /* 0x0000000aff237819 */ /* 0x000fe4000001161d */
[----:B------:R-:W-:Y:S02]  /*e300*/  LOP3.LUT R34, R34, 0x3f, RZ, 0xc0, !PT ;  /* 0x0000003f22227812 */ /* 0x000fe400078ec0ff */
[----:B------:R-:W-:-:S02]  /*e310*/  IADD3 R41, R40, -0x20, RZ ;  /* 0xffffffe028297810 */ /* 0x000fc40007ffe0ff */
[----:B------:R-:W-:Y:S02]  /*e320*/  LOP3.LUT R85, R35, 0x3f, RZ, 0xc0, !PT ;  /* 0x0000003f23557812 */ /* 0x000fe400078ec0ff */
[----:B------:R-:W-:Y:S02]  /*e330*/  IADD3 R40, R69, -0x20, RZ ;  /* 0xffffffe045287810 */ /* 0x000fe40007ffe0ff */
[----:B------:R-:W-:Y:S01]  /*e340*/  IADD3 R69, R34, -0x20, RZ ;  /* 0xffffffe022457810 */ /* 0x000fe20007ffe0ff */
[-C--:B-1----:R-:W-:Y:S02]  /*e350*/  HFMA2.MMA R70, R117, R44.reuse, R70 ;  /* 0x0000002c75467235 */ /* 0x082fe40000000046 */
[----:B------:R-:W-:-:S06]  /*e360*/  HFMA2.MMA R34, R109, R44, R5 ;  /* 0x0000002c6d227235 */ /* 0x000fcc0000000005 */
[-C--:B------:R-:W-:Y:S01]  /*e370*/  HFMA2.MMA R35, R112, R45.reuse, R70 ;  /* 0x0000002d70237235 */ /* 0x080fe20000000046 */
[----:B------:R-:W-:Y:S01]  /*e380*/  SHF.R.U32.HI R5, RZ, 0x4, R29 ;  /* 0x00000004ff057819 */ /* 0x000fe2000001161d */
[----:B------:R-:W-:Y:S01]  /*e390*/  HFMA2.MMA R34, R90, R45, R34 ;  /* 0x0000002d5a227235 */ /* 0x000fe20000000022 */
[----:B------:R-:W-:Y:S01]  /*e3a0*/  LOP3.LUT R75, R75, 0x3f, RZ, 0xc0, !PT ;  /* 0x0000003f4b4b7812 */ /* 0x000fe200078ec0ff */
[----:B------:R-:W-:Y:S01]  /*e3b0*/  HFMA2 R68, R113, R44, R68 ;  /* 0x0000002c71447231 */ /* 0x000fe20000000044 */
[----:B------:R-:W-:-:S03]  /*e3c0*/  LOP3.LUT R5, R5, 0x3f, RZ, 0xc0, !PT ;  /* 0x0000003f05057812 */ /* 0x000fc600078ec0ff */
[----:B------:R-:W-:Y:S01]  /*e3d0*/  HFMA2.MMA R35, R115, R46, R35 ;  /* 0x0000002e73237235 */ /* 0x000fe20000000023 */
[----:B------:R-:W-:Y:S01]  /*e3e0*/  HFMA2 R44, R105, R44, R73 ;  /* 0x0000002c692c7231 */ /* 0x000fe20000000049 */
[----:B------:R-:W-:Y:S02]  /*e3f0*/  IADD3 R73, R75, -0x20, RZ ;  /* 0xffffffe04b497810 */ /* 0x000fe40007ffe0ff */
[----:B------:R-:W-:Y:S01]  /*e400*/  IADD3 R75, R5, -0x20, RZ ;  /* 0xffffffe0054b7810 */ /* 0x000fe20007ffe0ff */
[-C--:B------:R-:W-:Y:S01]  /*e410*/  HFMA2 R5, R108, R45.reuse, R68 ;  /* 0x0000002d6c057231 */ /* 0x080fe20000000044 */
[----:B------:R-:W-:Y:S02]  /*e420*/  PRMT R119, R119, 0x5410, R66 ;  /* 0x0000541077777816 */ /* 0x000fe40000000042 */
[----:B------:R-:W-:Y:S01]  /*e430*/  HFMA2.MMA R35, R110, R47, R35 ;  /* 0x0000002f6e237235 */ /* 0x000fe20000000023 */
[C---:B------:R-:W-:Y:S01]  /*e440*/  LOP3.LUT R51, R6.reuse, 0x3f, RZ, 0xc0, !PT ;  /* 0x0000003f06337812 */ /* 0x040fe200078ec0ff */
[----:B------:R-:W-:Y:S01]  /*e450*/  HFMA2 R79, R116, R45, R44 ;  /* 0x0000002d744f7231 */ /* 0x000fe2000000002c */
[----:B------:R-:W-:Y:S01]  /*e460*/  PRMT R106, R63, 0x5410, R106 ;  /* 0x000054103f6a7816 */ /* 0x000fe2000000006a */
[----:B------:R-:W-:Y:S01]  /*e470*/  HFMA2.MMA R34, R107, R46, R34 ;  /* 0x0000002e6b227235 */ /* 0x000fe20000000022 */
[-C--:B------:R-:W-:Y:S01]  /*e480*/  HFMA2 R5, R111, R46.reuse, R5 ;  /* 0x0000002e6f057231 */ /* 0x080fe20000000005 */
[----:B------:R-:W-:Y:S01]  /*e490*/  SHF.R.U32 R6, R6, 0x1e, R30 ;  /* 0x0000001e06067819 */ /* 0x000fe2000000161e */
[----:B------:R-:W-:Y:S01]  /*e4a0*/  HFMA2 R79, R119, R46, R79 ;  /* 0x0000002e774f7231 */ /* 0x000fe2000000004f */
[----:B------:R-:W-:Y:S01]  /*e4b0*/  PRMT R114, R67, 0x5410, R114 ;  /* 0x0000541043727816 */ /* 0x000fe20000000072 */
[-C--:B------:R-:W-:Y:S01]  /*e4c0*/  HFMA2 R5, R106, R47.reuse, R5 ;  /* 0x0000002f6a057231 */ /* 0x080fe20000000005 */
[----:B------:R-:W-:Y:S01]  /*e4d0*/  LOP3.LUT R6, R6, 0x3f, RZ, 0xc0, !PT ;  /* 0x0000003f06067812 */ /* 0x000fe200078ec0ff */
[----:B------:R1:W2:Y:S01]  /*e4e0*/  I2F.F16 R71, R69 ;  /* 0x0000004500477306 */ /* 0x0002a20000200c00 */
[----:B------:R-:W-:Y:S01]  /*e4f0*/  HFMA2.MMA R34, R88, R47, R34 ;  /* 0x0000002f58227235 */ /* 0x000fe20000000022 */
[----:B------:R-:W-:Y:S01]  /*e500*/  HFMA2 R79, R114, R47, R79 ;  /* 0x0000002f724f7231 */ /* 0x000fe2000000004f */
[----:B------:R-:W-:-:S02]  /*e510*/  SHF.R.U32.HI R47, RZ, 0x4, R30 ;  /* 0x00000004ff2f7819 */ /* 0x000fc4000001161e */
[----:B------:R-:W-:Y:S02]  /*e520*/  IADD3 R6, R6, -0x20, RZ ;  /* 0xffffffe006067810 */ /* 0x000fe40007ffe0ff */
[----:B-1----:R-:W-:Y:S01]  /*e530*/  IADD3 R69, R85, -0x20, RZ ;  /* 0xffffffe055457810 */ /* 0x002fe20007ffe0ff */
[----:B------:R-:W-:Y:S02]  /*e540*/  HADD2 R85, R35.H0_H0, R35.H1_H1 ;  /* 0x3000002323557230 */ /* 0x000fe40000000800 */
[----:B------:R-:W-:Y:S01]  /*e550*/  HADD2 R35, R5.H0_H0, R5.H1_H1 ;  /* 0x3000000505237230 */ /* 0x000fe20000000800 */
[--C-:B------:R-:W-:Y:S01]  /*e560*/  SHF.R.U32.HI R5, RZ, 0xa, R30.reuse ;  /* 0x0000000aff057819 */ /* 0x100fe2000001161e */
[-C--:B------:R-:W-:Y:S01]  /*e570*/  HFMA2.MMA R76, R103, R38.reuse, R76 ;  /* 0x00000026674c7235 */ /* 0x080fe2000000004c */
[-C--:B------:R-:W-:Y:S01]  /*e580*/  HFMA2 R81, R89, R38.reuse, R81 ;  /* 0x0000002659517231 */ /* 0x080fe20000000051 */
[----:B------:R-:W-:Y:S01]  /*e590*/  HFMA2.MMA R82, R87, R38, R82 ;  /* 0x0000002657527235 */ /* 0x000fe20000000052 */
[----:B------:R-:W-:Y:S01]  /*e5a0*/  HFMA2 R83, R77, R38, R83 ;  /* 0x000000264d537231 */ /* 0x000fe20000000053 */
[----:B------:R-:W-:Y:S01]  /*e5b0*/  LOP3.LUT R47, R47, 0x3f, RZ, 0xc0, !PT ;  /* 0x0000003f2f2f7812 */ /* 0x000fe200078ec0ff */
[----:B------:R1:W0:Y:S01]  /*e5c0*/  I2F.F16 R70, R6 ;  /* 0x0000000600467306 */ /* 0x0002220000200c00 */
[----:B------:R-:W-:-:S02]  /*e5d0*/  SHF.R.U32.HI R38, RZ, 0x10, R30 ;  /* 0x00000010ff267819 */ /* 0x000fc4000001161e */
[----:B------:R-:W-:Y:S02]  /*e5e0*/  LOP3.LUT R5, R5, 0x3f, RZ, 0xc0, !PT ;  /* 0x0000003f05057812 */ /* 0x000fe400078ec0ff */
[----:B------:R-:W-:Y:S02]  /*e5f0*/  IADD3 R47, R47, -0x20, RZ ;  /* 0xffffffe02f2f7810 */ /* 0x000fe40007ffe0ff */
[----:B-1----:R-:W-:Y:S02]  /*e600*/  SHF.R.U32.HI R6, RZ, 0x16, R30 ;  /* 0x00000016ff067819 */ /* 0x002fe4000001161e */
[----:B------:R-:W-:Y:S02]  /*e610*/  LOP3.LUT R38, R38, 0x3f, RZ, 0xc0, !PT ;  /* 0x0000003f26267812 */ /* 0x000fe400078ec0ff */
[----:B------:R-:W-:Y:S02]  /*e620*/  IADD3 R5, R5, -0x20, RZ ;  /* 0xffffffe005057810 */ /* 0x000fe40007ffe0ff */
[----:B------:R-:W-:Y:S01]  /*e630*/  LOP3.LUT R6, R6, 0x3f, RZ, 0xc0, !PT ;  /* 0x0000003f06067812 */ /* 0x000fe200078ec0ff */
[----:B------:R1:W0:Y:S01]  /*e640*/  I2F.F16 R68, R47 ;  /* 0x0000002f00447306 */ /* 0x0002220000200c00 */
[----:B------:R-:W-:Y:S01]  /*e650*/  IADD3 R102, R38, -0x20, RZ ;  /* 0xffffffe026667810 */ /* 0x000fe20007ffe0ff */
[----:B------:R-:W-:Y:S01]  /*e660*/  HFMA2.MMA R78, R103, R42, R78 ;  /* 0x0000002a674e7235 */ /* 0x000fe2000000004e */
[----:B------:R-:W-:Y:S01]  /*e670*/  IADD3 R53, R51, -0x20, RZ ;  /* 0xffffffe033357810 */ /* 0x000fe20007ffe0ff */
[----:B------:R-:W-:Y:S01]  /*e680*/  HFMA2 R38, R89, R42, R72 ;  /* 0x0000002a59267231 */ /* 0x000fe20000000048 */
[----:B------:R-:W-:-:S03]  /*e690*/  LOP3.LUT R51, R7, 0x3f, RZ, 0xc0, !PT ;  /* 0x0000003f07337812 */ /* 0x000fc600078ec0ff */
[----:B------:R-:W0:Y:S01]  /*e6a0*/  I2F.F16 R44, R75 ;  /* 0x0000004b002c7306 */ /* 0x000e220000200c00 */
[----:B-1----:R-:W-:Y:S01]  /*e6b0*/  HFMA2.MMA R47, R87, R42, R74 ;  /* 0x0000002a572f7235 */ /* 0x002fe2000000004a */
[----:B------:R-:W-:Y:S01]  /*e6c0*/  SHF.R.U32 R74, R7, 0x1e, R31 ;  /* 0x0000001e074a7819 */ /* 0x000fe2000000161f */
[----:B------:R-:W-:Y:S01]  /*e6d0*/  HFMA2 R42, R77, R42, R4 ;  /* 0x0000002a4d2a7231 */ /* 0x000fe20000000004 */
[----:B------:R-:W-:-:S04]  /*e6e0*/  IADD3 R87, R6, -0x20, RZ ;  /* 0xffffffe006577810 */ /* 0x000fc80007ffe0ff */
[----:B------:R1:W0:Y:S02]  /*e6f0*/  I2F.F16 R75, R5 ;  /* 0x00000005004b7306 */ /* 0x0002240000200c00 */
[----:B-1----:R-:W1:Y:S01]  /*e700*/  LDS.128 R4, [UR4+0x290] ;  /* 0x00029004ff047984 */ /* 0x002e620008000c00 */
[----:B------:R-:W-:Y:S02]  /*e710*/  HADD2 R86, R34.H0_H0, R34.H1_H1 ;  /* 0x3000002222567230 */ /* 0x000fe40000000800 */
[-CC-:B------:R-:W-:Y:S02]  /*e720*/  HFMA2 R34, R85.H0_H0, R92.reuse.H0_H0, R14.reuse.H0_H0 ;  /* 0x2000005c55227231 */ /* 0x180fe4000004080e */
[----:B------:R-:W-:Y:S01]  /*e730*/  HFMA2 R35, R35.H0_H0, R92.H1_H1, R14.H1_H1 ;  /* 0x3000005c23237231 */ /* 0x000fe2000006080e */
[----:B------:R-:W-:Y:S01]  /*e740*/  SHF.R.U32.HI R14, RZ, 0xa, R31 ;  /* 0x0000000aff0e7819 */ /* 0x000fe2000001161f */
[----:B------:R3:W0:Y:S03]  /*e750*/  I2F.F16 R77, R87 ;  /* 0x00000057004d7306 */ /* 0x0006260000200c00 */
[----:B------:R-:W-:Y:S01]  /*e760*/  LOP3.LUT R85, R14, 0x3f, RZ, 0xc0, !PT ;  /* 0x0000003f0e557812 */ /* 0x000fe200078ec0ff */
[----:B------:R-:W-:-:S03]  /*e770*/  HFMA2.MMA R82, R118, R39, R82 ;  /* 0x0000002776527235 */ /* 0x000fc60000000052 */
[----:B---3--:R-:W-:Y:S01]  /*e780*/  IADD3 R87, R85, -0x20, RZ ;  /* 0xffffffe055577810 */ /* 0x008fe20007ffe0ff */
[----:B------:R-:W-:Y:S01]  /*e790*/  HFMA2.MMA R85, R120, R39, R76 ;  /* 0x0000002778557235 */ /* 0x000fe2000000004c */
[----:B------:R-:W-:Y:S02]  /*e7a0*/  HFMA2 R14, R86.H0_H0, R91.H0_H0, R13.H0_H0 ;  /* 0x2000005b560e7231 */ /* 0x000fe4000004080d */
[-C--:B------:R-:W-:Y:S02]  /*e7b0*/  HFMA2 R86, R80, R39.reuse, R81 ;  /* 0x0000002750567231 */ /* 0x080fe40000000051 */
[----:B------:R-:W-:Y:S01]  /*e7c0*/  HFMA2 R39, R84, R39, R83 ;  /* 0x0000002754277231 */ /* 0x000fe20000000053 */
[----:B------:R3:W0:Y:S01]  /*e7d0*/  I2F.F16 R81, R87 ;  /* 0x0000005700517306 */ /* 0x0006220000200c00 */
[----:B------:R-:W-:Y:S01]  /*e7e0*/  SHF.R.U32.HI R66, RZ, 0xa, R28 ;  /* 0x0000000aff427819 */ /* 0x000fe2000001161c */
[-C--:B-1----:R-:W-:Y:S02]  /*e7f0*/  HFMA2.MMA R85, R117, R4.reuse, R85 ;  /* 0x0000000475557235 */ /* 0x082fe40000000055 */
[----:B------:R-:W-:Y:S01]  /*e800*/  HFMA2.MMA R82, R109, R4, R82 ;  /* 0x000000046d527235 */ /* 0x000fe20000000052 */
[----:B------:R-:W-:-:S02]  /*e810*/  HFMA2 R86, R113, R4, R86 ;  /* 0x0000000471567231 */ /* 0x000fc40000000056 */
[----:B------:R-:W-:Y:S01]  /*e820*/  HFMA2 R39, R105, R4, R39 ;  /* 0x0000000469277231 */ /* 0x000fe20000000027 */
[--C-:B------:R-:W-:Y:S02]  /*e830*/  SHF.R.U32.HI R4, RZ, 0x2, R24.reuse ;  /* 0x00000002ff047819 */ /* 0x100fe40000011618 */
[-C--:B------:R-:W-:Y:S01]  /*e840*/  HFMA2.MMA R85, R112, R5.reuse, R85 ;  /* 0x0000000570557235 */ /* 0x080fe20000000055 */
[-C--:B------:R-:W-:Y:S01]  /*e850*/  HFMA2 R39, R116, R5.reuse, R39 ;  /* 0x0000000574277231 */ /* 0x080fe20000000027 */
[----:B---3--:R-:W-:Y:S01]  /*e860*/  LOP3.LUT R87, R4, 0x3f, RZ, 0xc0, !PT ;  /* 0x0000003f04577812 */ /* 0x008fe200078ec0ff */
[----:B------:R-:W-:Y:S01]  /*e870*/  HFMA2 R4, R108, R5, R86 ;  /* 0x000000056c047231 */ /* 0x000fe20000000056 */
[----:B------:R-:W-:Y:S01]  /*e880*/  HFMA2.MMA R82, R90, R5, R82 ;  /* 0x000000055a527235 */ /* 0x000fe20000000052 */
[----:B------:R-:W-:Y:S02]  /*e890*/  SHF.R.U32.HI R5, RZ, 0x8, R24 ;  /* 0x00000008ff057819 */ /* 0x000fe40000011618 */
[----:B------:R-:W-:-:S02]  /*e8a0*/  LOP3.LUT R66, R66, 0x3f, RZ, 0xc0, !PT ;  /* 0x0000003f42427812 */ /* 0x000fc400078ec0ff */
[----:B------:R-:W-:Y:S01]  /*e8b0*/  LOP3.LUT R86, R5, 0x3f, RZ, 0xc0, !PT ;  /* 0x0000003f05567812 */ /* 0x000fe200078ec0ff */
[-C--:B------:R-:W-:Y:S01]  /*e8c0*/  HFMA2.MMA R5, R115, R6.reuse, R85 ;  /* 0x0000000673057235 */ /* 0x080fe20000000055 */
[----:B------:R-:W-:Y:S01]  /*e8d0*/  IADD3 R67, R66, -0x20, RZ ;  /* 0xffffffe042437810 */ /* 0x000fe20007ffe0ff */
[----:B------:R1:W3:Y:S01]  /*e8e0*/  I2F.F16 R72, R102 ;  /* 0x0000006600487306 */ /* 0x0002e20000200c00 */
[-C--:B------:R-:W-:Y:S01]  /*e8f0*/  HFMA2 R4, R111, R6.reuse, R4 ;  /* 0x000000066f047231 */ /* 0x080fe20000000004 */
[----:B------:R-:W-:Y:S01]  /*e900*/  SHF.R.U32.HI R66, RZ, 0x10, R28 ;  /* 0x00000010ff427819 */ /* 0x000fe2000001161c */
[----:B------:R-:W-:Y:S01]  /*e910*/  HFMA2 R104, R119, R6, R39 ;  /* 0x0000000677687231 */ /* 0x000fe20000000027 */
[----:B------:R-:W-:Y:S02]  /*e920*/  LEA.HI R63, R24, 0xffffffe0, RZ, 0x6 ;  /* 0xffffffe0183f7811 */ /* 0x000fe400078f30ff */
[--C-:B------:R-:W-:Y:S01]  /*e930*/  SHF.R.U32 R28, R28, 0x1c, R24.reuse ;  /* 0x0000001c1c1c7819 */ /* 0x100fe20000001618 */
[----:B-1----:R-:W-:Y:S01]  /*e940*/  HFMA2.MMA R102, R107, R6, R82 ;  /* 0x000000066b667235 */ /* 0x002fe20000000052 */
[--C-:B------:R-:W-:Y:S01]  /*e950*/  SHF.R.U32.HI R6, RZ, 0xe, R24.reuse ;  /* 0x0000000eff067819 */ /* 0x100fe20000011618 */
[----:B------:R-:W-:Y:S01]  /*e960*/  HFMA2 R4, R106, R7, R4 ;  /* 0x000000076a047231 */ /* 0x000fe20000000004 */
[----:B------:R-:W-:-:S02]  /*e970*/  SHF.R.U32.HI R24, RZ, 0x14, R24 ;  /* 0x00000014ff187819 */ /* 0x000fc40000011618 */
[----:B------:R-:W-:Y:S01]  /*e980*/  SHF.R.U32.HI R103, RZ, 0x4, R31 ;  /* 0x00000004ff677819 */ /* 0x000fe2000001161f */
[-C--:B------:R-:W-:Y:S01]  /*e990*/  HFMA2.MMA R5, R110, R7.reuse, R5 ;  /* 0x000000076e057235 */ /* 0x080fe20000000005 */
[----:B------:R-:W-:Y:S01]  /*e9a0*/  LOP3.LUT R24, R24, 0x3f, RZ, 0xc0, !PT ;  /* 0x0000003f18187812 */ /* 0x000fe200078ec0ff */
[----:B------:R-:W-:Y:S01]  /*e9b0*/  HADD2 R39, R4.H0_H0, R4.H1_H1 ;  /* 0x3000000404277230 */ /* 0x000fe20000000800 */
[----:B------:R-:W-:Y:S02]  /*e9c0*/  LOP3.LUT R103, R103, 0x3f, RZ, 0xc0, !PT ;  /* 0x0000003f67677812 */ /* 0x000fe400078ec0ff */
[----:B------:R-:W-:Y:S01]  /*e9d0*/  LOP3.LUT R89, R74, 0x3f, RZ, 0xc0, !PT ;  /* 0x0000003f4a597812 */ /* 0x000fe200078ec0ff */
[----:B------:R-:W-:Y:S01]  /*e9e0*/  HADD2 R74, R79.H0_H0, R79.H1_H1 ;  /* 0x3000004f4f4a7230 */ /* 0x000fe20000000800 */
[----:B------:R-:W-:Y:S02]  /*e9f0*/  SHF.R.U32.HI R4, RZ, 0x8, R25 ;  /* 0x00000008ff047819 */ /* 0x000fe40000011619 */
[----:B------:R-:W-:Y:S01]  /*ea00*/  IADD3 R24, R24, -0x20, RZ ;  /* 0xffffffe018187810 */ /* 0x000fe20007ffe0ff */
[----:B------:R-:W-:Y:S01]  /*ea10*/  HFMA2.MMA R102, R88, R7, R102 ;  /* 0x0000000758667235 */ /* 0x000fe20000000066 */
[----:B------:R-:W-:Y:S01]  /*ea20*/  IADD3 R103, R103, -0x20, RZ ;  /* 0xffffffe067677810 */ /* 0x000fe20007ffe0ff */
[----:B------:R-:W-:Y:S01]  /*ea30*/  HFMA2 R104, R114, R7, R104 ;  /* 0x0000000772687231 */ /* 0x000fe20000000068 */
[----:B------:R-:W-:Y:S01]  /*ea40*/  LOP3.LUT R4, R4, 0x3f, RZ, 0xc0, !PT ;  /* 0x0000003f04047812 */ /* 0x000fe200078ec0ff */
[----:B------:R-:W-:Y:S01]  /*ea50*/  HFMA2 R13, R74.H0_H0, R91.H1_H1, R13.H1_H1 ;  /* 0x3000005b4a0d7231 */ /* 0x000fe2000006080d */
[----:B------:R-:W-:-:S02]  /*ea60*/  IADD3 R82, R86, -0x20, RZ ;  /* 0xffffffe056527810 */ /* 0x000fc40007ffe0ff */
[----:B------:R-:W-:Y:S01]  /*ea70*/  SHF.R.U32.HI R7, RZ, 0x2, R25 ;  /* 0x00000002ff077819 */ /* 0x000fe20000011619 */
[----:B------:R1:W0:Y:S01]  /*ea80*/  I2F.F16 R86, R24 ;  /* 0x0000001800567306 */ /* 0x0002220000200c00 */
[----:B------:R-:W-:Y:S02]  /*ea90*/  LOP3.LUT R6, R6, 0x3f, RZ, 0xc0, !PT ;  /* 0x0000003f06067812 */ /* 0x000fe400078ec0ff */
[----:B------:R-:W-:-:S05]  /*eaa0*/  LOP3.LUT R7, R7, 0x3f, RZ, 0xc0, !PT ;  /* 0x0000003f07077812 */ /* 0x000fca00078ec0ff */
[----:B------:R4:W0:Y:S01]  /*eab0*/  I2F.F16 R74, R103 ;  /* 0x00000067004a7306 */ /* 0x0008220000200c00 */
[----:B-1----:R-:W-:Y:S01]  /*eac0*/  HFMA2.MMA R24, R120, R43, R78 ;  /* 0x0000002b78187235 */ /* 0x002fe2000000004e */
[----:B------:R-:W-:Y:S02]  /*ead0*/  IADD3 R120, R4, -0x20, RZ ;  /* 0xffffffe004787810 */ /* 0x000fe40007ffe0ff */
[--C-:B------:R-:W-:Y:S01]  /*eae0*/  SHF.R.U32.HI R4, RZ, 0x14, R25.reuse ;  /* 0x00000014ff047819 */ /* 0x100fe20000011619 */
[----:B----4-:R-:W-:Y:S01]  /*eaf0*/  HADD2 R103, R5.H0_H0, R5.H1_H1 ;  /* 0x3000000505677230 */ /* 0x010fe20000000800 */
[----:B------:R-:W-:Y:S02]  /*eb00*/  SHF.R.U32.HI R5, RZ, 0xe, R25 ;  /* 0x0000000eff057819 */ /* 0x000fe40000011619 */
[----:B------:R-:W-:Y:S02]  /*eb10*/  IADD3 R6, R6, -0x20, RZ ;  /* 0xffffffe006067810 */ /* 0x000fe40007ffe0ff */
[----:B------:R-:W-:-:S02]  /*eb20*/  IADD3 R7, R7, -0x20, RZ ;  /* 0xffffffe007077810 */ /* 0x000fc40007ffe0ff */
[----:B------:R-:W-:Y:S02]  /*eb30*/  LOP3.LUT R5, R5, 0x3f, RZ, 0xc0, !PT ;  /* 0x0000003f05057812 */ /* 0x000fe400078ec0ff */
[----:B------:R-:W-:Y:S01]  /*eb40*/  LOP3.LUT R4, R4, 0x3f, RZ, 0xc0, !PT ;  /* 0x0000003f04047812 */ /* 0x000fe200078ec0ff */
[----:B------:R-:W-:Y:S01]  /*eb50*/  HFMA2.MMA R47, R118, R43, R47 ;  /* 0x0000002b762f7235 */ /* 0x000fe2000000002f */
[----:B------:R-:W-:Y:S01]  /*eb60*/  IADD3 R79, R89, -0x20, RZ ;  /* 0xffffffe0594f7810 */ /* 0x000fe20007ffe0ff */
[----:B------:R-:W1:Y:S01]  /*eb70*/  I2F.F16 R78, R7 ;  /* 0x00000007004e7306 */ /* 0x000e620000200c00 */
[----:B------:R-:W-:Y:S02]  /*eb80*/  IADD3 R121, R5, -0x20, RZ ;  /* 0xffffffe005797810 */ /* 0x000fe40007ffe0ff */
[----:B------:R-:W-:-:S05]  /*eb90*/  IADD3 R118, R4, -0x20, RZ ;  /* 0xffffffe004767810 */ /* 0x000fca0007ffe0ff */
[----:B------:R4:W0:Y:S02]  /*eba0*/  I2F.F16 R89, R6 ;  /* 0x0000000600597306 */ /* 0x0008240000200c00 */
[----:B----4-:R-:W4:Y:S01]  /*ebb0*/  LDS.128 R4, [UR4+0x310] ;  /* 0x00031004ff047984 */ /* 0x010f220008000c00 */
[--C-:B------:R-:W-:Y:S02]  /*ebc0*/  SHF.R.U32.HI R45, RZ, 0x10, R29.reuse ;  /* 0x00000010ff2d7819 */ /* 0x100fe4000001161d */
[----:B------:R-:W-:Y:S02]  /*ebd0*/  SHF.R.U32.HI R46, RZ, 0x16, R29 ;  /* 0x00000016ff2e7819 */ /* 0x000fe4000001161d */
[----:B------:R-:W-:Y:S02]  /*ebe0*/  LEA.HI R33, R25, 0xffffffe0, RZ, 0x6 ;  /* 0xffffffe019217811 */ /* 0x000fe400078f30ff */
[----:B------:R-:W-:Y:S01]  /*ebf0*/  SHF.R.U32 R29, R29, 0x1c, R25 ;  /* 0x0000001c1d1d7819 */ /* 0x000fe20000001619 */
[-C--:B------:R-:W-:Y:S01]  /*ec00*/  HFMA2 R25, R80, R43.reuse, R38 ;  /* 0x0000002b50197231 */ /* 0x080fe20000000026 */
[----:B------:R-:W-:Y:S01]  /*ec10*/  SHF.R.U32.HI R38, RZ, 0x2, R26 ;  /* 0x00000002ff267819 */ /* 0x000fe2000001161a */
[----:B------:R-:W-:-:S02]  /*ec20*/  HFMA2 R43, R84, R43, R42 ;  /* 0x0000002b542b7231 */ /* 0x000fc4000000002a */
[----:B------:R-:W-:Y:S01]  /*ec30*/  HADD2 R42, R104.H0_H0, R104.H1_H1 ;  /* 0x30000068682a7230 */ /* 0x000fe20000000800 */
[----:B------:R-:W-:Y:S01]  /*ec40*/  LOP3.LUT R104, R38, 0x3f, RZ, 0xc0, !PT ;  /* 0x0000003f26687812 */ /* 0x000fe200078ec0ff */
[-CC-:B------:R-:W-:Y:S02]  /*ec50*/  HFMA2 R38, R103.H0_H0, R92.reuse.H0_H0, R12.reuse.H0_H0 ;  /* 0x2000005c67267231 */ /* 0x180fe4000004080c */
[----:B------:R-:W-:Y:S01]  /*ec60*/  HFMA2 R39, R39.H0_H0, R92.H1_H1, R12.H1_H1 ;  /* 0x3000005c27277231 */ /* 0x000fe2000006080c */
[----:B------:R-:W-:Y:S01]  /*ec70*/  SHF.R.U32.HI R12, RZ, 0x8, R26 ;  /* 0x00000008ff0c7819 */ /* 0x000fe2000001161a */
[----:B------:R-:W-:Y:S01]  /*ec80*/  HADD2 R102, R102.H0_H0, R102.H1_H1 ;  /* 0x3000006666667230 */ /* 0x000fe20000000800 */
[----:B------:R-:W-:Y:S02]  /*ec90*/  IADD3 R103, R104, -0x20, RZ ;  /* 0xffffffe068677810 */ /* 0x000fe40007ffe0ff */
[----:B------:R-:W-:Y:S01]  /*eca0*/  LOP3.LUT R104, R12, 0x3f, RZ, 0xc0, !PT ;  /* 0x0000003f0c687812 */ /* 0x000fe200078ec0ff */
[----:B------:R-:W-:Y:S01]  /*ecb0*/  HFMA2 R12, R102.H0_H0, R91.H0_H0, R11.H0_H0 ;  /* 0x2000005b660c7231 */ /* 0x000fe2000004080b */
[----:B------:R-:W-:-:S02]  /*ecc0*/  SHF.R.U32.HI R76, RZ, 0x10, R31 ;  /* 0x00000010ff4c7819 */ /* 0x000fc4000001161f */
[----:B------:R-:W-:Y:S02]  /*ecd0*/  SHF.R.U32.HI R83, RZ, 0x16, R31 ;  /* 0x00000016ff537819 */ /* 0x000fe4000001161f */
[----:B------:R-:W-:Y:S01]  /*ece0*/  SHF.R.U32 R30, R30, 0x1c, R26 ;  /* 0x0000001c1e1e7819 */ /* 0x000fe2000000161a */
[-C--:B----4-:R-:W-:Y:S02]  /*ecf0*/  HFMA2.MMA R24, R117, R4.reuse, R24 ;  /* 0x0000000475187235 */ /* 0x090fe40000000018 */
[----:B------:R-:W-:Y:S01]  /*ed00*/  HFMA2.MMA R47, R109, R4, R47 ;  /* 0x000000046d2f7235 */ /* 0x000fe2000000002f */
[-C--:B------:R-:W-:Y:S02]  /*ed10*/  HFMA2 R25, R113, R4.reuse, R25 ;  /* 0x0000000471197231 */ /* 0x080fe40000000019 */
[----:B------:R-:W-:-:S03]  /*ed20*/  HFMA2 R43, R105, R4, R43 ;  /* 0x00000004692b7231 */ /* 0x000fc6000000002b */
[-C--:B------:R-:W-:Y:S01]  /*ed30*/  HFMA2.MMA R24, R112, R5.reuse, R24 ;  /* 0x0000000570187235 */ /* 0x080fe20000000018 */
[-C--:B------:R-:W-:Y:S01]  /*ed40*/  HFMA2 R25, R108, R5.reuse, R25 ;  /* 0x000000056c197231 */ /* 0x080fe20000000019 */
[----:B------:R-:W-:Y:S01]  /*ed50*/  HFMA2.MMA R47, R90, R5, R47 ;  /* 0x000000055a2f7235 */ /* 0x000fe2000000002f */
[----:B------:R-:W-:Y:S01]  /*ed60*/  HFMA2 R43, R116, R5, R43 ;  /* 0x00000005742b7231 */ /* 0x000fe2000000002b */
[----:B------:R-:W-:Y:S02]  /*ed70*/  SHF.R.U32.HI R102, RZ, 0xe, R26 ;  /* 0x0000000eff667819 */ /* 0x000fe4000001161a */
[--C-:B------:R-:W-:Y:S02]  /*ed80*/  SHF.R.U32 R31, R31, 0x1c, R27.reuse ;  /* 0x0000001c1f1f7819 */ /* 0x100fe4000000161b */
[--C-:B------:R-:W-:Y:S02]  /*ed90*/  SHF.R.U32.HI R113, RZ, 0x2, R27.reuse ;  /* 0x00000002ff717819 */ /* 0x100fe4000001161b */
[----:B------:R-:W-:-:S02]  /*eda0*/  SHF.R.U32.HI R5, RZ, 0xe, R27 ;  /* 0x0000000eff057819 */ /* 0x000fc4000001161b */
[----:B------:R-:W-:Y:S02]  /*edb0*/  LEA.HI R37, R26, 0xffffffe0, RZ, 0x6 ;  /* 0xffffffe01a257811 */ /* 0x000fe400078f30ff */
[--C-:B------:R-:W-:Y:S01]  /*edc0*/  SHF.R.U32.HI R4, RZ, 0x8, R27.reuse ;  /* 0x00000008ff047819 */ /* 0x100fe2000001161b */
[----:B------:R-:W-:Y:S01]  /*edd0*/  HFMA2 R25, R111, R6, R25 ;  /* 0x000000066f197231 */ /* 0x000fe20000000019 */
[----:B------:R-:W-:Y:S02]  /*ede0*/  SHF.R.U32.HI R26, RZ, 0x14, R26 ;  /* 0x00000014ff1a7819 */ /* 0x000fe4000001161a */
[----:B------:R-:W-:Y:S01]  /*edf0*/  SHF.R.U32.HI R27, RZ, 0x14, R27 ;  /* 0x00000014ff1b7819 */ /* 0x000fe2000001161b */
[----:B------:R-:W-:Y:S01]  /*ee00*/  HFMA2.MMA R24, R115, R6, R24 ;  /* 0x0000000673187235 */ /* 0x000fe20000000018 */
        /* <DEDUP_REMOVED lines=11> */
[----:B------:R-:W-:Y:S01]  /*eec0*/  LOP3.LUT R5, R5, 0x3f, RZ, 0xc0, !PT ;  /* 0x0000003f05057812 */ /* 0x000fe200078ec0ff */
[----:B------:R-:W-:Y:S01]  /*eed0*/  HFMA2 R42, R42.H0_H0, R91.H1_H1, R11.H1_H1 ;  /* 0x3000005b2a2a7231 */ /* 0x000fe2000006080b */
[----:B------:R-:W-:Y:S01]  /*eee0*/  LOP3.LUT R26, R26, 0x3f, RZ, 0xc0, !PT ;  /* 0x0000003f1a1a7812 */ /* 0x000fe200078ec0ff */
[----:B------:R-:W-:Y:S01]  /*eef0*/  HFMA2 R25, R106, R7, R25 ;  /* 0x000000076a197231 */ /* 0x000fe20000000019 */
[----:B------:R-:W-:-:S02]  /*ef00*/  LOP3.LUT R4, R4, 0x3f, RZ, 0xc0, !PT ;  /* 0x0000003f04047812 */ /* 0x000fc400078ec0ff */
[----:B------:R-:W-:Y:S01]  /*ef10*/  LOP3.LUT R27, R27, 0x3f, RZ, 0xc0, !PT ;  /* 0x0000003f1b1b7812 */ /* 0x000fe200078ec0ff */
[----:B------:R-:W-:Y:S01]  /*ef20*/  HFMA2.MMA R47, R107, R6, R47 ;  /* 0x000000066b2f7235 */ /* 0x000fe2000000002f */
        /* <DEDUP_REMOVED lines=18> */
[-C--:B------:R-:W-:Y:S01]  /*f050*/  HFMA2.MMA R24, R110, R7.reuse, R24 ;  /* 0x000000076e187235 */ /* 0x080fe20000000018 */
[----:B------:R4:W0:Y:S01]  /*f060*/  I2F.F16 R85, R29 ;  /* 0x0000001d00557306 */ /* 0x0008220000200c00 */
[----:B------:R-:W-:Y:S01]  /*f070*/  HFMA2.MMA R88, R88, R7, R47 ;  /* 0x0000000758587235 */ /* 0x000fe2000000002f */
[----:B------:R-:W-:-:S06]  /*f080*/  HFMA2 R43, R119, R6, R43 ;  /* 0x00000006772b7231 */ /* 0x000fcc000000002b */
[----:B------:R-:W0:Y:S01]  /*f090*/  I2F.F16 R53, R53 ;  /* 0x0000003500357306 */ /* 0x000e220000200c00 */
[----:B------:R-:W-:-:S07]  /*f0a0*/  HFMA2 R43, R114, R7, R43 ;  /* 0x00000007722b7231 */ /* 0x000fce000000002b */
        /* <DEDUP_REMOVED lines=24> */
[----:B------:R-:W0:Y:S08]  /*f230*/  I2F.F16 R103, R103 ;  /* 0x0000006700677306 */ /* 0x000e300000200c00 */
[----:B------:R-:W0:Y:S08]  /*f240*/  I2F.F16 R11, R11 ;  /* 0x0000000b000b7306 */ /* 0x000e300000200c00 */
[----:B------:R-:W0:Y:S08]  /*f250*/  I2F.F16 R102, R102 ;  /* 0x0000006600667306 */ /* 0x000e300000200c00 */
[----:B------:R4:W0:Y:S08]  /*f260*/  I2F.F16 R104, R26 ;  /* 0x0000001a00687306 */ /* 0x0008300000200c00 */
[----:B------:R-:W0:Y:S08]  /*f270*/  I2F.F16 R31, R31 ;  /* 0x0000001f001f7306 */ /* 0x000e300000200c00 */
[----:B------:R-:W0:Y:S08]  /*f280*/  I2F.F16 R108, R108 ;  /* 0x0000006c006c7306 */ /* 0x000e300000200c00 */
[----:B------:R4:W0:Y:S08]  /*f290*/  I2F.F16 R105, R4 ;  /* 0x0000000400697306 */ /* 0x0008300000200c00 */
[----:B------:R-:W0:Y:S08]  /*f2a0*/  I2F.F16 R106, R106 ;  /* 0x0000006a006a7306 */ /* 0x000e300000200c00 */
[----:B------:R4:W0:Y:S01]  /*f2b0*/  I2F.F16 R107, R27 ;  /* 0x0000001b006b7306 */ /* 0x0008220000200c00 */
[----:B------:R-:W-:-:S02]  /*f2c0*/  HADD2 R5, R24.H0_H0, R24.H1_H1 ;  /* 0x3000001818057230 */ /* 0x000fc40000000800 */
[----:B------:R-:W-:Y:S02]  /*f2d0*/  HADD2 R25, R25.H0_H0, R25.H1_H1 ;  /* 0x3000001919197230 */ /* 0x000fe40000000800 */
[----:B------:R-:W-:Y:S02]  /*f2e0*/  HADD2 R90, R43.H0_H0, R43.H1_H1 ;  /* 0x3000002b2b5a7230 */ /* 0x000fe40000000800 */
[----:B------:R-:W-:Y:S02]  /*f2f0*/  HADD2 R88, R88.H0_H0, R88.H1_H1 ;  /* 0x3000005858587230 */ /* 0x000fe40000000800 */
[-CC-:B------:R-:W-:Y:S02]  /*f300*/  HFMA2 R43, R5.H0_H0, R92.reuse.H0_H0, R10.reuse.H0_H0 ;  /* 0x2000005c052b7231 */ /* 0x180fe4000004080a */
[----:B------:R-:W-:Y:S01]  /*f310*/  HFMA2 R47, R25.H0_H0, R92.H1_H1, R10.H1_H1 ;  /* 0x3000005c192f7231 */ /* 0x000fe2000006080a */
[----:B-1234-:R-:W-:Y:S06]  /*f320*/  @!P1 BRA `(.L_x_1714) ;  /* 0x0000000400289947 */ /* 0x01efec0003800000 */
[----:B------:R-:W1:Y:S01]  /*f330*/  LDS.128 R4, [UR4+0x20] ;  /* 0x00002004ff047984 */ /* 0x000e620008000c00 */
[----:B------:R-:W-:Y:S02]  /*f340*/  PRMT R109, R62, 0x5410, R61 ;  /* 0x000054103e6d7816 */ /* 0x000fe4000000003d */
[----:B------:R-:W-:Y:S01]  /*f350*/  PRMT R111, R52, 0x5410, R57 ;  /* 0x00005410346f7816 */ /* 0x000fe20000000039 */
[----:B------:R-:W2:Y:S01]  /*f360*/  LDS.128 R24, [UR4+0x30] ;  /* 0x00003004ff187984 */ /* 0x000ea20008000c00 */
[----:B0-----:R-:W-:Y:S02]  /*f370*/  PRMT R113, R53, 0x5410, R50 ;  /* 0x0000541035717816 */ /* 0x001fe40000000032 */
[----:B------:R-:W-:Y:S02]  /*f380*/  PRMT R115, R51, 0x5410, R8 ;  /* 0x0000541033737816 */ /* 0x000fe40000000008 */
[----:B------:R-:W-:Y:S01]  /*f390*/  PRMT R112, R58, 0x5410, R59 ;  /* 0x000054103a707816 */ /* 0x000fe2000000003b */
[-C--:B-1----:R-:W-:Y:S01]  /*f3a0*/  HFMA2.MMA R10, R109, R4.reuse, RZ ;  /* 0x000000046d0a7235 */ /* 0x082fe200000000ff */
        /* <DEDUP_REMOVED lines=26> */
[----:B--2---:R-:W-:Y:S01]  /*f550*/  HFMA2 R109, R6, R24, R109 ;  /* 0x00000018066d7231 */ /* 0x004fe2000000006d */
        /* <DEDUP_REMOVED lines=32> */
[----:B------:R-:W-:Y:S02]  /*f760*/  HADD2 R5, R109.H0_H0, R109.H1_H1 ;  /* 0x3000006d6d057230 */ /* 0x000fe40000000800 */
[----:B------:R-:W-:Y:S02]  /*f770*/  HADD2 R110, R110.H0_H0, R110.H1_H1 ;  /* 0x3000006e6e6e7230 */ /* 0x000fe40000000800 */
[----:B------:R-:W-:Y:S01]  /*f780*/  HADD2 R4, R4.H0_H0, R4.H1_H1 ;  /* 0x3000000404047230 */ /* 0x000fe20000000800 */
[----:B------:R-:W-:-:S04]  /*f790*/  PRMT R10, R10, 0x5410, R5 ;  /* 0x000054100a0a7816 */ /* 0x000fc80000000005 */
[----:B------:R-:W-:Y:S02]  /*f7a0*/  PRMT R110, R110, 0x5410, R4 ;  /* 0x000054106e6e7816 */ /* 0x000fe40000000004 */
[----:B------:R-:W-:-:S03]  /*f7b0*/  HFMA2.MMA R22, R10, R92, R22 ;  /* 0x0000005c0a167235 */ /* 0x000fc60000000016 */
[----:B------:R-:W-:-:S08]  /*f7c0*/  HFMA2 R21, R110, R91, R21 ;  /* 0x0000005b6e157231 */ /* 0x000fd00000000015 */
.L_x_1714:
[----:B------:R-:W-:Y:S05]  /*f7d0*/  @!P2 BRA `(.L_x_1715) ;  /* 0x000000040028a947 */ /* 0x000fea0003800000 */
        /* <DEDUP_REMOVED lines=74> */
.L_x_1715:
        /* <DEDUP_REMOVED lines=75> */
.L_x_1716:
[-CC-:B------:R-:W-:Y:S02]  /*10130*/  HFMA2 R88, R88.H0_H0, R91.reuse.H0_H0, R9.reuse.H0_H0 ;  /* 0x2000005b58587231 */ /* 0x180fe40000040809 */
[----:B------:R-:W-:Y:S01]  /*10140*/  HFMA2 R90, R90.H0_H0, R91.H1_H1, R9.H1_H1 ;  /* 0x3000005b5a5a7231 */ /* 0x000fe20000060809 */
[----:B------:R-:W-:Y:S06]  /*10150*/  @!P4 BRA `(.L_x_1717) ;  /* 0x000000040028c947 */ /* 0x000fec0003800000 */
        /* <DEDUP_REMOVED lines=36> */
[----:B--2---:R-:W-:Y:S01]  /*103a0*/  HFMA2.MMA R9, R6, R24, R9 ;  /* 0x0000001806097235 */ /* 0x004fe20000000009 */
        /* <DEDUP_REMOVED lines=37> */
.L_x_1717:
[----:B------:R-:W1:Y:S01]  /*10600*/  LDS.128 R4, [UR4+0x220] ;  /* 0x00022004ff047984 */ /* 0x000e620008000c00 */
[----:B0-----:R-:W-:Y:S02]  /*10610*/  PRMT R53, R53, 0x5410, R50 ;  /* 0x0000541035357816 */ /* 0x001fe40000000032 */
[----:B------:R-:W-:Y:S01]  /*10620*/  PRMT R41, R56, 0x5410, R41 ;  /* 0x0000541038297816 */ /* 0x000fe20000000029 */
[----:B------:R-:W0:Y:S01]  /*10630*/  LDS.128 R24, [UR4+0x230] ;  /* 0x00023004ff187984 */ /* 0x000e220008000c00 */
        /* <DEDUP_REMOVED lines=18> */
[-C--:B-1----:R-:W-:Y:S01]  /*10760*/  HFMA2.MMA R28, R53, R4.reuse, RZ ;  /* 0x00000004351c7235 */ /* 0x082fe200000000ff */
[-C--:B------:R-:W-:Y:S01]  /*10770*/  HFMA2 R29, R57, R4.reuse, RZ.H0_H0 ;  /* 0x00000004391d7231 */ /* 0x080fe200000400ff */
[----:B------:R-:W-:Y:S01]  /*10780*/  HFMA2.MMA R3, R61, R4, RZ ;  /* 0x000000043d037235 */ /* 0x000fe200000000ff */
[----:B------:R-:W-:Y:S01]  /*10790*/  HFMA2 R4, R51, R4, RZ.H0_H0 ;  /* 0x0000000433047231 */ /* 0x000fe200000400ff */
[----:B------:R-:W-:Y:S01]  /*107a0*/  PRMT R40, R40, 0x5410, R67 ;  /* 0x0000541028287816 */ /* 0x000fe20000000043 */
[-C--:B------:R-:W-:Y:S01]  /*107b0*/  HFMA2 R29, R58, R5.reuse, R29 ;  /* 0x000000053a1d7231 */ /* 0x080fe2000000001d */
[----:B------:R-:W-:Y:S01]  /*107c0*/  PRMT R77, R72, 0x5410, R77 ;  /* 0x00005410484d7816 */ /* 0x000fe2000000004d */
[----:B------:R-:W-:Y:S01]  /*107d0*/  HFMA2 R30, R2, R5, R4 ;  /* 0x00000005021e7231 */ /* 0x000fe20000000004 */
[-C--:B------:R-:W-:Y:S01]  /*107e0*/  HFMA2.MMA R28, R48, R5.reuse, R28 ;  /* 0x00000005301c7235 */ /* 0x080fe2000000001c */
[----:B------:R-:W-:Y:S01]  /*107f0*/  HFMA2 R4, R73, R6, R29 ;  /* 0x0000000649047231 */ /* 0x000fe2000000001d */
[----:B------:R-:W-:Y:S01]  /*10800*/  HFMA2.MMA R3, R54, R5, R3 ;  /* 0x0000000536037235 */ /* 0x000fe20000000003 */
[----:B------:R-:W-:-:S02]  /*10810*/  PRMT R78, R85, 0x5410, R78 ;  /* 0x00005410554e7816 */ /* 0x000fc4000000004e */
[----:B------:R-:W-:Y:S01]  /*10820*/  HFMA2 R4, R44, R7, R4 ;  /* 0x000000072c047231 */ /* 0x000fe20000000004 */
[----:B------:R-:W-:Y:S02]  /*10830*/  PRMT R71, R66, 0x5410, R71 ;  /* 0x0000541042477816 */ /* 0x000fe40000000047 */
[-C--:B------:R-:W-:Y:S01]  /*10840*/  HFMA2.MMA R5, R23, R6.reuse, R28 ;  /* 0x0000000617057235 */ /* 0x080fe2000000001c */
[----:B0-----:R-:W-:Y:S01]  /*10850*/  HFMA2 R4, R45, R24, R4 ;  /* 0x000000182d047231 */ /* 0x001fe20000000004 */
[----:B------:R-:W-:Y:S01]  /*10860*/  HFMA2.MMA R3, R41, R6, R3 ;  /* 0x0000000629037235 */ /* 0x000fe20000000003 */
[----:B------:R-:W-:Y:S02]  /*10870*/  PRMT R79, R32, 0x5410, R79 ;  /* 0x00005410204f7816 */ /* 0x000fe4000000004f */
[----:B------:R-:W-:Y:S01]  /*10880*/  HFMA2 R4, R78, R25, R4 ;  /* 0x000000194e047231 */ /* 0x000fe20000000004 */
[----:B------:R-:W-:Y:S02]  /*10890*/  PRMT R104, R104, 0x5410, R37 ;  /* 0x0000541068687816 */ /* 0x000fe40000000025 */
[-C--:B------:R-:W-:Y:S01]  /*108a0*/  HFMA2.MMA R5, R68, R7.reuse, R5 ;  /* 0x0000000744057235 */ /* 0x080fe20000000005 */
[----:B------:R-:W-:Y:S01]  /*108b0*/  HFMA2 R4, R55, R26, R4 ;  /* 0x0000001a37047231 */ /* 0x000fe20000000004 */
[----:B------:R-:W-:Y:S01]  /*108c0*/  HFMA2.MMA R3, R40, R7, R3 ;  /* 0x0000000728037235 */ /* 0x000fe20000000003 */
[----:B------:R-:W-:Y:S01]  /*108d0*/  PRMT R74, R74, 0x5410, R81 ;  /* 0x000054104a4a7816 */ /* 0x000fe20000000051 */
[----:B------:R-:W-:Y:S01]  /*108e0*/  HFMA2 R37, R79, R6, R30 ;  /* 0x000000064f257231 */ /* 0x000fe2000000001e */
[----:B------:R-:W-:Y:S01]  /*108f0*/  PRMT R83, R76, 0x5410, R83 ;  /* 0x000054104c537816 */ /* 0x000fe20000000053 */
[----:B------:R-:W-:Y:S01]  /*10900*/  HFMA2 R4, R84, R27, R4 ;  /* 0x0000001b54047231 */ /* 0x000fe20000000004 */
[----:B------:R-:W-:Y:S01]  /*10910*/  PRMT R89, R82, 0x5410, R89 ;  /* 0x0000541052597816 */ /* 0x000fe20000000059 */
[-C--:B------:R-:W-:Y:S01]  /*10920*/  HFMA2.MMA R5, R77, R24.reuse, R5 ;  /* 0x000000184d057235 */ /* 0x080fe20000000005 */
[----:B------:R-:W-:Y:S01]  /*10930*/  HFMA2 R37, R74, R7, R37 ;  /* 0x000000074a257231 */ /* 0x000fe20000000025 */
[----:B------:R-:W-:Y:S01]  /*10940*/  HFMA2.MMA R3, R71, R24, R3 ;  /* 0x0000001847037235 */ /* 0x000fe20000000003 */
[----:B------:R-:W-:Y:S01]  /*10950*/  HADD2 R32, R4.H0_H0, R4.H1_H1 ;  /* 0x3000000404207230 */ /* 0x000fe20000000800 */
[----:B------:R-:W-:Y:S01]  /*10960*/  PRMT R108, R31, 0x5410, R108 ;  /* 0x000054101f6c7816 */ /* 0x000fe2000000006c */
[----:B------:R-:W-:Y:S01]  /*10970*/  HFMA2 R37, R83, R24, R37 ;  /* 0x0000001853257231 */ /* 0x000fe20000000025 */
[----:B------:R-:W-:Y:S01]  /*10980*/  PRMT R105, R105, 0x5410, R106 ;  /* 0x0000541069697816 */ /* 0x000fe2000000006a */
[----:B--2---:R-:W-:Y:S01]  /*10990*/  HFMA2 R24, R57, R8, RZ.H0_H0 ;  /* 0x0000000839187231 */ /* 0x004fe200000400ff */
[-C--:B------:R-:W-:Y:S01]  /*109a0*/  HFMA2.MMA R5, R46, R25.reuse, R5 ;  /* 0x000000192e057235 */ /* 0x080fe20000000005 */
[----:B------:R-:W-:Y:S01]  /*109b0*/  HFMA2 R37, R108, R25, R37 ;  /* 0x000000196c257231 */ /* 0x000fe20000000025 */
[----:B------:R-:W-:Y:S01]  /*109c0*/  HFMA2.MMA R3, R56, R25, R3 ;  /* 0x0000001938037235 */ /* 0x000fe20000000003 */
[----:B------:R-:W-:Y:S01]  /*109d0*/  PRMT R86, R86, 0x5410, R63 ;  /* 0x0000541056567816 */ /* 0x000fe2000000003f */
[----:B------:R-:W-:Y:S01]  /*109e0*/  HFMA2.MMA R25, R53, R8, RZ ;  /* 0x0000000835197235 */ /* 0x000fe200000000ff */
[----:B------:R-:W-:Y:S01]  /*109f0*/  PRMT R36, R107, 0x5410, R36 ;  /* 0x000054106b247816 */ /* 0x000fe20000000024 */
[----:B------:R-:W0:Y:S01]  /*10a00*/  LDS.128 R28, [UR4+0x2b0] ;  /* 0x0002b004ff1c7984 */ /* 0x000e220008000c00 */
[----:B------:R-:W-:Y:S01]  /*10a10*/  HFMA2 R24, R58, R9, R24 ;  /* 0x000000093a187231 */ /* 0x000fe20000000018 */
[-C--:B------:R-:W-:Y:S01]  /*10a20*/  HFMA2.MMA R52, R33, R26.reuse, R5 ;  /* 0x0000001a21347235 */ /* 0x080fe20000000005 */
[----:B------:R-:W-:Y:S01]  /*10a30*/  IADD3 R96, R96, 0x20, RZ ;  /* 0x0000002060607810 */ /* 0x000fe20007ffe0ff */
[----:B------:R-:W1:Y:S01]  /*10a40*/  LDS.128 R4, [UR4+0x320] ;  /* 0x00032004ff047984 */ /* 0x000e620008000c00 */
[----:B------:R-:W-:Y:S01]  /*10a50*/  HFMA2.MMA R3, R89, R26, R3 ;  /* 0x0000001a59037235 */ /* 0x000fe20000000003 */
[----:B------:R-:W-:Y:S01]  /*10a60*/  HFMA2 R26, R105, R26, R37 ;  /* 0x0000001a691a7231 */ /* 0x000fe20000000025 */
[----:B------:R-:W-:Y:S01]  /*10a70*/  HFMA2.MMA R25, R48, R9, R25 ;  /* 0x0000000930197235 */ /* 0x000fe20000000019 */
[----:B------:R-:W-:-:S02]  /*10a80*/  ISETP.GE.AND P0, PT, R96, UR5, PT ;  /* 0x0000000560007c0c */ /* 0x000fc4000bf06270 */
[-C--:B------:R-:W-:Y:S01]  /*10a90*/  HFMA2.MMA R37, R104, R27.reuse, R52 ;  /* 0x0000001b68257235 */ /* 0x080fe20000000034 */
[----:B------:R-:W-:Y:S01]  /*10aa0*/  HFMA2 R26, R36, R27, R26 ;  /* 0x0000001b241a7231 */ /* 0x000fe2000000001a */
[----:B------:R-:W-:Y:S01]  /*10ab0*/  ISETP.LT.AND P1, PT, R96, R101, PT ;  /* 0x000000656000720c */ /* 0x000fe20003f21270 */
[----:B------:R-:W-:Y:S01]  /*10ac0*/  HFMA2.MMA R3, R86, R27, R3 ;  /* 0x0000001b56037235 */ /* 0x000fe20000000003 */
[----:B------:R-:W-:Y:S01]  /*10ad0*/  PRMT R34, R34, 0x5410, R35 ;  /* 0x0000541022227816 */ /* 0x000fe20000000023 */
[----:B------:R-:W-:Y:S01]  /*10ae0*/  HFMA2.MMA R27, R61, R8, RZ ;  /* 0x000000083d1b7235 */ /* 0x000fe200000000ff */
[----:B------:R-:W-:Y:S01]  /*10af0*/  HFMA2 R8, R51, R8, RZ.H0_H0 ;  /* 0x0000000833087231 */ /* 0x000fe200000400ff */
[----:B------:R-:W-:Y:S01]  /*10b00*/  HFMA2.MMA R50, R23, R10, R25 ;  /* 0x0000000a17327235 */ /* 0x000fe20000000019 */
[----:B------:R-:W-:Y:S01]  /*10b10*/  HADD2 R49, R26.H0_H0, R26.H1_H1 ;  /* 0x3000001a1a317230 */ /* 0x000fe20000000800 */
[----:B------:R-:W-:Y:S01]  /*10b20*/  PRMT R38, R38, 0x5410, R39 ;  /* 0x0000541026267816 */ /* 0x000fe20000000027 */
[----:B------:R-:W-:Y:S01]  /*10b30*/  HFMA2 R26, R2, R9, R8 ;  /* 0x00000009021a7231 */ /* 0x000fe20000000008 */
[----:B------:R-:W-:Y:S01]  /*10b40*/  PRMT R43, R43, 0x5410, R47 ;  /* 0x000054102b2b7816 */ /* 0x000fe2000000002f */
[----:B------:R-:W-:Y:S01]  /*10b50*/  HADD2 R37, R37.H0_H0, R37.H1_H1 ;  /* 0x3000002525257230 */ /* 0x000fe20000000800 */
[----:B------:R-:W-:Y:S01]  /*10b60*/  HFMA2.MMA R27, R54, R9, R27 ;  /* 0x00000009361b7235 */ /* 0x000fe2000000001b */
[----:B------:R-:W-:Y:S01]  /*10b70*/  HFMA2 R9, R73, R10, R24 ;  /* 0x0000000a49097231 */ /* 0x000fe20000000018 */
[----:B------:R-:W-:Y:S01]  /*10b80*/  HFMA2.MMA R50, R68, R11, R50 ;  /* 0x0000000b44327235 */ /* 0x000fe20000000032 */
[----:B------:R-:W-:Y:S01]  /*10b90*/  HADD2 R3, R3.H0_H0, R3.H1_H1 ;  /* 0x3000000303037230 */ /* 0x000fe20000000800 */
[----:B------:R-:W-:Y:S01]  /*10ba0*/  PRMT R88, R88, 0x5410, R90 ;  /* 0x0000541058587816 */ /* 0x000fe2000000005a */
[----:B------:R-:W-:Y:S01]  /*10bb0*/  HFMA2 R9, R44, R11, R9 ;  /* 0x0000000b2c097231 */ /* 0x000fe20000000009 */
[----:B------:R-:W-:-:S02]  /*10bc0*/  PRMT R37, R37, 0x5410, R49 ;  /* 0x0000541025257816 */ /* 0x000fc40000000031 */
[----:B------:R-:W-:Y:S01]  /*10bd0*/  HFMA2.MMA R8, R41, R10, R27 ;  /* 0x0000000a29087235 */ /* 0x000fe2000000001b */
[----:B------:R-:W-:Y:S01]  /*10be0*/  HFMA2 R10, R79, R10, R26 ;  /* 0x0000000a4f0a7231 */ /* 0x000fe2000000001a */
[----:B------:R-:W-:Y:S01]  /*10bf0*/  PRMT R3, R3, 0x5410, R32 ;  /* 0x0000541003037816 */ /* 0x000fe20000000020 */
[----:B------:R-:W2:Y:S01]  /*10c00*/  LDS.128 R24, [UR4+0x330] ;  /* 0x00033004ff187984 */ /* 0x000ea20008000c00 */
[----:B------:R-:W-:Y:S01]  /*10c10*/  UIADD3 UR4, UR4, 0x40, URZ ;  /* 0x0000004004047890 */ /* 0x000fe2000fffe03f */
[----:B------:R-:W-:-:S03]  /*10c20*/  HFMA2 R10, R74, R11, R10 ;  /* 0x0000000b4a0a7231 */ /* 0x000fc6000000000a */
[----:B------:R-:W-:Y:S01]  /*10c30*/  HFMA2.MMA R8, R40, R11, R8 ;  /* 0x0000000b28087235 */ /* 0x000fe20000000008 */
[-C--:B0-----:R-:W-:Y:S01]  /*10c40*/  HFMA2 R9, R45, R28.reuse, R9 ;  /* 0x0000001c2d097231 */ /* 0x081fe20000000009 */
[----:B------:R-:W-:Y:S01]  /*10c50*/  HFMA2.MMA R50, R77, R28, R50 ;  /* 0x0000001c4d327235 */ /* 0x000fe20000000032 */
[----:B------:R-:W-:Y:S01]  /*10c60*/  HFMA2 R10, R83, R28, R10 ;  /* 0x0000001c530a7231 */ /* 0x000fe2000000000a */
[-C--:B-1----:R-:W-:Y:S01]  /*10c70*/  HFMA2.MMA R61, R61, R4.reuse, RZ ;  /* 0x000000043d3d7235 */ /* 0x082fe200000000ff */
[-C--:B------:R-:W-:Y:S01]  /*10c80*/  HFMA2 R9, R78, R29.reuse, R9 ;  /* 0x0000001d4e097231 */ /* 0x080fe20000000009 */
[----:B------:R-:W-:Y:S01]  /*10c90*/  HFMA2.MMA R53, R53, R4, RZ ;  /* 0x0000000435357235 */ /* 0x000fe200000000ff */
[----:B------:R-:W-:Y:S01]  /*10ca0*/  HFMA2 R10, R108, R29, R10 ;  /* 0x0000001d6c0a7231 */ /* 0x000fe2000000000a */
[----:B------:R-:W-:Y:S01]  /*10cb0*/  HFMA2.MMA R8, R71, R28, R8 ;  /* 0x0000001c47087235 */ /* 0x000fe20000000008 */
[----:B------:R-:W-:Y:S01]  /*10cc0*/  HFMA2 R9, R55, R30, R9 ;  /* 0x0000001e37097231 */ /* 0x000fe20000000009 */
[----:B------:R-:W-:-:S02]  /*10cd0*/  HFMA2.MMA R50, R46, R29, R50 ;  /* 0x0000001d2e327235 */ /* 0x000fc40000000032 */
[-C--:B------:R-:W-:Y:S01]  /*10ce0*/  HFMA2.MMA R61, R54, R5.reuse, R61 ;  /* 0x00000005363d7235 */ /* 0x080fe2000000003d */
[----:B------:R-:W-:Y:S01]  /*10cf0*/  HFMA2 R9, R84, R31, R9 ;  /* 0x0000001f54097231 */ /* 0x000fe20000000009 */
[----:B------:R-:W-:Y:S02]  /*10d00*/  HFMA2.MMA R53, R48, R5, R53 ;  /* 0x0000000530357235 */ /* 0x000fe40000000035 */
[----:B------:R-:W-:Y:S01]  /*10d10*/  HFMA2.MMA R8, R56, R29, R8 ;  /* 0x0000001d38087235 */ /* 0x000fe20000000008 */
[-C--:B------:R-:W-:Y:S01]  /*10d20*/  HFMA2 R29, R57, R4.reuse, RZ.H0_H0 ;  /* 0x00000004391d7231 */ /* 0x080fe200000400ff */
[----:B------:R-:W-:Y:S01]  /*10d30*/  HFMA2.MMA R52, R33, R30, R50 ;  /* 0x0000001e21347235 */ /* 0x000fe20000000032 */
[----:B------:R-:W-:Y:S01]  /*10d40*/  HFMA2 R4, R51, R4, RZ.H0_H0 ;  /* 0x0000000433047231 */ /* 0x000fe200000400ff */
[-C--:B------:R-:W-:Y:S01]  /*10d50*/  HFMA2.MMA R61, R41, R6.reuse, R61 ;  /* 0x00000006293d7235 */ /* 0x080fe2000000003d */
[-C--:B------:R-:W-:Y:S01]  /*10d60*/  HFMA2 R29, R58, R5.reuse, R29 ;  /* 0x000000053a1d7231 */ /* 0x080fe2000000001d */
[----:B------:R-:W-:Y:S01]  /*10d70*/  HFMA2.MMA R53, R23, R6, R53 ;  /* 0x0000000617357235 */ /* 0x000fe20000000035 */
[----:B------:R-:W-:Y:S01]  /*10d80*/  HFMA2 R4, R2, R5, R4 ;  /* 0x0000000502047231 */ /* 0x000fe20000000004 */
[----:B------:R-:W-:Y:S01]  /*10d90*/  HFMA2.MMA R8, R89, R30, R8 ;  /* 0x0000001e59087235 */ /* 0x000fe20000000008 */
[-C--:B------:R-:W-:Y:S01]  /*10da0*/  HFMA2 R29, R73, R6.reuse, R29 ;  /* 0x00000006491d7231 */ /* 0x080fe2000000001d */
[----:B------:R-:W-:Y:S01]  /*10db0*/  PRMT R5, R12, 0x5410, R42 ;  /* 0x000054100c057816 */ /* 0x000fe2000000002a */
        /* <DEDUP_REMOVED lines=8> */
[-C--:B--2---:R-:W-:Y:S01]  /*10e40*/  HFMA2 R29, R45, R24.reuse, R29 ;  /* 0x000000182d1d7231 */ /* 0x084fe2000000001d */
[-C--:B------:R-:W-:Y:S01]  /*10e50*/  HFMA2.MMA R28, R71, R24.reuse, R61 ;  /* 0x00000018471c7235 */ /* 0x080fe2000000003d */
[----:B------:R-:W-:Y:S01]  /*10e60*/  HFMA2 R54, R83, R24, R4 ;  /* 0x0000001853367231 */ /* 0x000fe20000000004 */
[----:B------:R-:W-:Y:S01]  /*10e70*/  HFMA2.MMA R23, R77, R24, R53 ;  /* 0x000000184d177235 */ /* 0x000fe20000000035 */
[-C--:B------:R-:W-:Y:S01]  /*10e80*/  HFMA2 R29, R78, R25.reuse, R29 ;  /* 0x000000194e1d7231 */ /* 0x080fe2000000001d */
[----:B------:R-:W-:Y:S01]  /*10e90*/  PRMT R2, R14, 0x5410, R13 ;  /* 0x000054100e027816 */ /* 0x000fe2000000000d */
[----:B------:R-:W-:Y:S01]  /*10ea0*/  HFMA2 R54, R108, R25, R54 ;  /* 0x000000196c367231 */ /* 0x000fe20000000036 */
[----:B------:R-:W-:Y:S01]  /*10eb0*/  HFMA2.MMA R14, R3, R92, R34 ;  /* 0x0000005c030e7235 */ /* 0x000fe20000000022 */
[-C--:B------:R-:W-:Y:S01]  /*10ec0*/  HFMA2 R29, R55, R26.reuse, R29 ;  /* 0x0000001a371d7231 */ /* 0x080fe2000000001d */
[-C--:B------:R-:W-:Y:S01]  /*10ed0*/  HFMA2.MMA R28, R56, R25.reuse, R28 ;  /* 0x00000019381c7235 */ /* 0x080fe2000000001c */
[----:B------:R-:W-:Y:S01]  /*10ee0*/  HFMA2 R54, R105, R26, R54 ;  /* 0x0000001a69367231 */ /* 0x000fe20000000036 */
[----:B------:R-:W-:Y:S01]  /*10ef0*/  HFMA2.MMA R23, R46, R25, R23 ;  /* 0x000000192e177235 */ /* 0x000fe20000000017 */
[----:B------:R-:W-:-:S02]  /*10f00*/  HFMA2 R11, R36, R31, R30 ;  /* 0x0000001f240b7231 */ /* 0x000fc4000000001e */
[----:B------:R-:W-:-:S04]  /*10f10*/  IMAD.WIDE.U32 R50, R100, 0x18, R64 ;  /* 0x0000001864327825 */ /* 0x000fc800078e0040 */
[-C--:B------:R-:W-:Y:S02]  /*10f20*/  HFMA2 R29, R84, R27.reuse, R29 ;  /* 0x0000001b541d7231 */ /* 0x080fe4000000001d */
[----:B------:R-:W-:Y:S01]  /*10f30*/  HFMA2 R54, R36, R27, R54 ;  /* 0x0000001b24367231 */ /* 0x000fe20000000036 */
[-C--:B------:R-:W-:Y:S01]  /*10f40*/  HFMA2.MMA R28, R89, R26.reuse, R28 ;  /* 0x0000001a591c7235 */ /* 0x080fe2000000001c */
[----:B------:R-:W-:Y:S01]  /*10f50*/  HADD2 R8, R8.H0_H0, R8.H1_H1 ;  /* 0x3000000808087230 */ /* 0x000fe20000000800 */
[----:B------:R-:W-:Y:S01]  /*10f60*/  HFMA2.MMA R52, R33, R26, R23 ;  /* 0x0000001a21347235 */ /* 0x000fe20000000017 */
[----:B------:R-:W-:Y:S02]  /*10f70*/  HADD2 R9, R9.H0_H0, R9.H1_H1 ;  /* 0x3000000909097230 */ /* 0x000fe40000000800 */
[----:B------:R-:W-:Y:S02]  /*10f80*/  IMAD R3, R0, 0x18, RZ ;  /* 0x0000001800037824 */ /* 0x000fe400078e02ff */
[----:B------:R-:W-:-:S02]  /*10f90*/  HADD2 R10, R10.H0_H0, R10.H1_H1 ;  /* 0x3000000a0a0a7230 */ /* 0x000fc40000000800 */
[----:B------:R-:W-:Y:S01]  /*10fa0*/  HADD2 R11, R11.H0_H0, R11.H1_H1 ;  /* 0x3000000b0b0b7230 */ /* 0x000fe20000000800 */
[-C--:B------:R-:W-:Y:S01]  /*10fb0*/  HFMA2.MMA R28, R86, R27.reuse, R28 ;  /* 0x0000001b561c7235 */ /* 0x080fe2000000001c */
[----:B------:R-:W-:Y:S01]  /*10fc0*/  HADD2 R29, R29.H0_H0, R29.H1_H1 ;  /* 0x3000001d1d1d7230 */ /* 0x000fe20000000800 */
[----:B------:R-:W-:Y:S01]  /*10fd0*/  HFMA2.MMA R52, R104, R27, R52 ;  /* 0x0000001b68347235 */ /* 0x000fe20000000034 */
[----:B------:R-:W-:Y:S01]  /*10fe0*/  HADD2 R26, R54.H0_H0, R54.H1_H1 ;  /* 0x30000036361a7230 */ /* 0x000fe20000000800 */
[----:B------:R-:W-:Y:S01]  /*10ff0*/  PRMT R8, R8, 0x5410, R9 ;  /* 0x0000541008087816 */ /* 0x000fe20000000009 */
[----:B------:R-:W-:Y:S01]  /*11000*/  HFMA2 R13, R37, R91, R2 ;  /* 0x0000005b250d7231 */ /* 0x000fe20000000002 */
[----:B------:R-:W-:Y:S02]  /*11010*/  PRMT R10, R10, 0x5410, R11 ;  /* 0x000054100a0a7816 */ /* 0x000fe4000000000b */
[----:B------:R-:W-:Y:S02]  /*11020*/  IADD3 R51, R51, R3, RZ ;  /* 0x0000000333337210 */ /* 0x000fe40007ffe0ff */
[----:B------:R-:W-:Y:S01]  /*11030*/  HADD2 R28, R28.H0_H0, R28.H1_H1 ;  /* 0x3000001c1c1c7230 */ /* 0x000fe20000000800 */
[----:B------:R-:W-:Y:S01]  /*11040*/  HFMA2.MMA R12, R8, R92, R38 ;  /* 0x0000005c080c7235 */ /* 0x000fe20000000026 */
[----:B------:R-:W-:-:S02]  /*11050*/  HADD2 R52, R52.H0_H0, R52.H1_H1 ;  /* 0x3000003434347230 */ /* 0x000fc40000000800 */
[----:B------:R-:W-:Y:S01]  /*11060*/  HFMA2 R11, R10, R91, R5 ;  /* 0x0000005b0a0b7231 */ /* 0x000fe20000000005 */
[----:B------:R-:W-:Y:S02]  /*11070*/  PRMT R28, R28, 0x5410, R29 ;  /* 0x000054101c1c7816 */ /* 0x000fe4000000001d */
[----:B------:R-:W-:-:S04]  /*11080*/  PRMT R52, R52, 0x5410, R26 ;  /* 0x0000541034347816 */ /* 0x000fc8000000001a */
[----:B------:R-:W-:Y:S01]  /*11090*/  HFMA2.MMA R10, R28, R92, R43 ;  /* 0x0000005c1c0a7235 */ /* 0x000fe2000000002b */
[----:B------:R-:W-:Y:S01]  /*110a0*/  HFMA2 R9, R52, R91, R88 ;  /* 0x0000005b34097231 */ /* 0x000fe20000000058 */
[----:B------:R-:W-:Y:S09]  /*110b0*/  @!P0 BRA P1, `(.L_x_1718) ;  /* 0xffffffa400548947 */ /* 0x000ff2000083ffff */
.L_x_1709:
[----:B------:R-:W-:Y:S01]  /*110c0*/  ISETP.GE.AND P0, PT, R96, R101, PT ;  /* 0x000000656000720c */ /* 0x000fe20003f06270 */
[----:B------:R-:W-:-:S03]  /*110d0*/  ULDC UR5, c[0x0][0x260] ;  /* 0x0000980000057ab9 */ /* 0x000fc60000000800 */
[----:B------:R-:W-:Y:S01]  /*110e0*/  ISETP.GE.OR P0, PT, R96, UR5, P0 ;  /* 0x0000000560007c0c */ /* 0x000fe20008706670 */
[----:B------:R-:W-:-:S12]  /*110f0*/  ULDC UR5, c[0x0][0x260] ;  /* 0x0000980000057ab9 */ /* 0x000fd80000000800 */
[----:B------:R-:W-:Y:S05]  /*11100*/  @P0 BRA `(.L_x_1719) ;  /* 0x0000003000f00947 */ /* 0x000fea0003800000 */
.L_x_1724:
[----:B------:R-:W-:Y:S01]  /*11110*/  ISETP.NE.AND P0, PT, R96, R93, PT ;  /* 0x0000005d6000720c */ /* 0x000fe20003f05270 */
[----:B------:R-:W0:-:S12]  /*11120*/  LDC R100, c[0x0][0x23c] ;  /* 0x00008f00ff647b82 */ /* 0x000e180000000800 */
[----:B------:R-:W1:Y:S01]  /*11130*/  @!P0 LDC.64 R2, c[0x0][0x248] ;  /* 0x00009200ff028b82 */ /* 0x000e620000000a00 */
[----:B------:R-:W-:Y:S02]  /*11140*/  @!P0 IADD3 R94, R94, 0x1, RZ ;  /* 0x000000015e5e8810 */ /* 0x000fe40007ffe0ff */
[----:B------:R-:W-:Y:S02]  /*11150*/  @!P0 LEA R5, R96, 0x1, 0x1 ;  /* 0x0000000160058811 */ /* 0x000fe400078e08ff */
[----:B------:R-:W-:-:S06]  /*11160*/  @!P0 LEA R46, R94, R1, 0x3 ;  /* 0x000000015e2e8211 */ /* 0x000fcc00078e18ff */
[----:B------:R-:W2:Y:S01]  /*11170*/  @!P0 LDL.64 R46, [R46] ;  /* 0x000000002e2e8983 */ /* 0x000ea20000100a00 */
[----:B0-----:R-:W-:-:S05]  /*11180*/  IMAD.WIDE R40, R100, 0x4, R50 ;  /* 0x0000000464287825 */ /* 0x001fca00078e0232 */
[----:B------:R-:W3:Y:S01]  /*11190*/  LDG.E.128.CONSTANT R24, desc[UR8][R40.64] ;  /* 0x0000000828187981 */ /* 0x000ee2000c1e9d00 */
[----:B------:R-:W-:-:S05]  /*111a0*/  IMAD.WIDE R42, R100, 0x4, R40 ;  /* 0x00000004642a7825 */ /* 0x000fca00078e0228 */
[----:B------:R-:W4:Y:S01]  /*111b0*/  LDG.E.128.CONSTANT R28, desc[UR8][R42.64] ;  /* 0x000000082a1c7981 */ /* 0x000f22000c1e9d00 */
[----:B-1----:R-:W-:-:S03]  /*111c0*/  @!P0 IMAD.WIDE R2, R5, 0x2, R2 ;  /* 0x0000000205028825 */ /* 0x002fc600078e0202 */
[----:B------:R-:W5:Y:S01]  /*111d0*/  LDG.E.128.CONSTANT R4, desc[UR8][R50.64] ;  /* 0x0000000832047981 */ /* 0x000f62000c1e9d00 */
[----:B------:R-:W-:-:S03]  /*111e0*/  IMAD.WIDE R44, R100, 0x4, R42 ;  /* 0x00000004642c7825 */ /* 0x000fc600078e022a */
[----:B------:R-:W4:Y:S04]  /*111f0*/  @!P0 LDG.E.U16.CONSTANT R3, desc[UR8][R2.64] ;  /* 0x0000000802038981 */ /* 0x000f28000c1e9500 */
[----:B------:R0:W4:Y:S01]  /*11200*/  LDG.E.128.CONSTANT R32, desc[UR8][R44.64] ;  /* 0x000000082c207981 */ /* 0x000122000c1e9d00 */
[----:B------:R-:W-:-:S05]  /*11210*/  IMAD.WIDE R102, R100, 0x4, R44 ;  /* 0x0000000464667825 */ /* 0x000fca00078e022c */
[----:B------:R-:W4:Y:S01]  /*11220*/  LDG.E.128.CONSTANT R36, desc[UR8][R102.64] ;  /* 0x0000000866247981 */ /* 0x000f22000c1e9d00 */
[----:B------:R-:W-:Y:S02]  /*11230*/  MOV R0, 0x2800 ;  /* 0x0000280000007802 */ /* 0x000fe40000000f00 */
[----:B------:R-:W-:Y:S02]  /*11240*/  ISETP.NE.AND P1, PT, R99, RZ, PT ;  /* 0x000000ff6300720c */ /* 0x000fe40003f25270 */
[----:B------:R-:W-:Y:S02]  /*11250*/  ISETP.NE.AND P2, PT, R97, RZ, PT ;  /* 0x000000ff6100720c */ /* 0x000fe40003f45270 */
[----:B------:R-:W-:Y:S02]  /*11260*/  ISETP.NE.AND P3, PT, R95, RZ, PT ;  /* 0x000000ff5f00720c */ /* 0x000fe40003f65270 */
[----:B--2---:R-:W-:Y:S02]  /*11270*/  @!P0 PRMT R92, R46, 0x7610, R92 ;  /* 0x000076102e5c8816 */ /* 0x004fe4000000005c */
[----:B------:R-:W-:-:S02]  /*11280*/  @!P0 PRMT R91, R47, 0x7610, R91 ;  /* 0x000076102f5b8816 */ /* 0x000fc4000000005b */
[----:B------:R-:W-:Y:S02]  /*11290*/  @!P0 PRMT R92, R92, 0x7610, R46 ;  /* 0x000076105c5c8816 */ /* 0x000fe4000000002e */
[----:B------:R-:W-:Y:S02]  /*112a0*/  @!P0 PRMT R91, R91, 0x7610, R47 ;  /* 0x000076105b5b8816 */ /* 0x000fe4000000002f */
[----:B---3--:R-:W-:Y:S02]  /*112b0*/  LOP3.LUT R60, R26, 0x1f001f, RZ, 0xc0, !PT ;  /* 0x001f001f1a3c7812 */ /* 0x008fe400078ec0ff */
[----:B------:R-:W-:Y:S02]  /*112c0*/  SHF.R.U32.HI R64, RZ, 0xa, R26 ;  /* 0x0000000aff407819 */ /* 0x000fe4000001161a */
[----:B-----5:R-:W-:Y:S02]  /*112d0*/  LOP3.LUT R56, R5, 0x1f001f, RZ, 0xc0, !PT ;  /* 0x001f001f05387812 */ /* 0x020fe400078ec0ff */
[----:B------:R-:W-:-:S02]  /*112e0*/  SHF.R.U32.HI R54, RZ, 0xa, R5 ;  /* 0x0000000aff367819 */ /* 0x000fc40000011605 */
[----:B0-----:R-:W-:Y:S02]  /*112f0*/  LOP3.LUT R45, R5, 0x3e003e0, RZ, 0xc0, !PT ;  /* 0x03e003e0052d7812 */ /* 0x001fe400078ec0ff */
[----:B------:R-:W-:Y:S02]  /*11300*/  SHF.R.U32.HI R5, RZ, 0xf, R5 ;  /* 0x0000000fff057819 */ /* 0x000fe40000011605 */
[----:B------:R-:W-:Y:S02]  /*11310*/  SHF.R.U32.HI R41, RZ, 0xf, R6 ;  /* 0x0000000fff297819 */ /* 0x000fe40000011606 */
[C---:B------:R-:W-:Y:S02]  /*11320*/  LOP3.LUT R78, R7.reuse, 0x1f001f, RZ, 0xc0, !PT ;  /* 0x001f001f074e7812 */ /* 0x040fe400078ec0ff */
[----:B------:R-:W-:Y:S02]  /*11330*/  SHF.R.U32.HI R76, RZ, 0xa, R7 ;  /* 0x0000000aff4c7819 */ /* 0x000fe40000011607 */
[----:B------:R-:W-:-:S02]  /*11340*/  LOP3.LUT R46, R7, 0x3e003e0, RZ, 0xc0, !PT ;  /* 0x03e003e0072e7812 */ /* 0x000fc400078ec0ff */
[----:B------:R-:W-:Y:S02]  /*11350*/  SHF.R.U32.HI R7, RZ, 0xf, R7 ;  /* 0x0000000fff077819 */ /* 0x000fe40000011607 */
[C---:B------:R-:W-:Y:S02]  /*11360*/  LOP3.LUT R48, R4.reuse, 0x1f001f, RZ, 0xc0, !PT ;  /* 0x001f001f04307812 */ /* 0x040fe400078ec0ff */
[--C-:B------:R-:W-:Y:S02]  /*11370*/  SHF.R.U32.HI R47, RZ, 0xa, R4.reuse ;  /* 0x0000000aff2f7819 */ /* 0x100fe40000011604 */
[----:B------:R-:W-:Y:S02]  /*11380*/  LOP3.LUT R44, R4, 0x3e003e0, RZ, 0xc0, !PT ;  /* 0x03e003e0042c7812 */ /* 0x000fe400078ec0ff */
[----:B------:R-:W-:Y:S02]  /*11390*/  SHF.R.U32.HI R23, RZ, 0xf, R4 ;  /* 0x0000000fff177819 */ /* 0x000fe40000011604 */
[----:B------:R-:W-:-:S02]  /*113a0*/  LOP3.LUT R58, R6, 0x1f001f, RZ, 0xc0, !PT ;  /* 0x001f001f063a7812 */ /* 0x000fc400078ec0ff */
[----:B------:R-:W-:Y:S02]  /*113b0*/  SHF.R.U32.HI R65, RZ, 0xa, R6 ;  /* 0x0000000aff417819 */ /* 0x000fe40000011606 */
[----:B------:R-:W-:Y:S02]  /*113c0*/  LOP3.LUT R8, R6, 0x3e003e0, RZ, 0xc0, !PT ;  /* 0x03e003e006087812 */ /* 0x000fe400078ec0ff */
[----:B------:R-:W-:Y:S02]  /*113d0*/  SHF.R.U32.HI R6, RZ, 0xe, R25 ;  /* 0x0000000eff067819 */ /* 0x000fe40000011619 */
[----:B------:R-:W-:Y:S02]  /*113e0*/  LOP3.LUT R4, R26, 0x3e003e0, RZ, 0xc0, !PT ;  /* 0x03e003e01a047812 */ /* 0x000fe400078ec0ff */
[----:B------:R-:W-:Y:S02]  /*113f0*/  LOP3.LUT R5, R5, 0x10001, RZ, 0xc0, !PT ;  /* 0x0001000105057812 */ /* 0x000fe400078ec0ff */
[----:B------:R-:W-:-:S02]  /*11400*/  SHF.R.U32.HI R26, RZ, 0xe, R26 ;  /* 0x0000000eff1a7819 */ /* 0x000fc4000001161a */
[----:B------:R-:W-:Y:S02]  /*11410*/  LOP3.LUT R41, R41, 0x10001, RZ, 0xc0, !PT ;  /* 0x0001000129297812 */ /* 0x000fe400078ec0ff */
[----:B------:R-:W-:Y:S02]  /*11420*/  SHF.R.U32.HI R42, RZ, 0xe, R27 ;  /* 0x0000000eff2a7819 */ /* 0x000fe4000001161b */
[----:B------:R-:W-:Y:S02]  /*11430*/  LOP3.LUT R7, R7, 0x10001, RZ, 0xc0, !PT ;  /* 0x0001000107077812 */ /* 0x000fe400078ec0ff */
[C---:B------:R-:W-:Y:S02]  /*11440*/  LOP3.LUT R40, R24.reuse, 0x1f001f, RZ, 0xc0, !PT ;  /* 0x001f001f18287812 */ /* 0x040fe400078ec0ff */
[----:B------:R-:W-:Y:S02]  /*11450*/  SHF.R.U32.HI R49, RZ, 0xa, R24 ;  /* 0x0000000aff317819 */ /* 0x000fe40000011618 */
[----:B------:R-:W-:-:S02]  /*11460*/  LOP3.LUT R2, R24, 0x3e003e0, RZ, 0xc0, !PT ;  /* 0x03e003e018027812 */ /* 0x000fc400078ec0ff */
[----:B------:R-:W-:Y:S02]  /*11470*/  SHF.R.U32.HI R24, RZ, 0xe, R24 ;  /* 0x0000000eff187819 */ /* 0x000fe40000011618 */
[----:B------:R-:W-:Y:S02]  /*11480*/  LOP3.LUT R23, R23, 0x10001, RZ, 0xc0, !PT ;  /* 0x0001000117177812 */ /* 0x000fe400078ec0ff */
[----:B------:R-:W-:Y:S02]  /*11490*/  LOP3.LUT R6, R5, 0x20002, R6, 0xf8, !PT ;  /* 0x0002000205067812 */ /* 0x000fe400078ef806 */
[----:B------:R-:W-:Y:S02]  /*114a0*/  LOP3.LUT R5, R41, 0x20002, R26, 0xf8, !PT ;  /* 0x0002000229057812 */ /* 0x000fe400078ef81a */
[----:B----4-:R-:W-:Y:S02]  /*114b0*/  LOP3.LUT R68, R30, 0x1f001f, RZ, 0xc0, !PT ;  /* 0x001f001f1e447812 */ /* 0x010fe400078ec0ff */
[----:B------:R-:W-:-:S02]  /*114c0*/  SHF.R.U32.HI R61, RZ, 0xa, R30 ;  /* 0x0000000aff3d7819 */ /* 0x000fc4000001161e */
[----:B------:R-:W-:Y:S02]  /*114d0*/  LOP3.LUT R62, R30, 0x3e003e0, RZ, 0xc0, !PT ;  /* 0x03e003e01e3e7812 */ /* 0x000fe400078ec0ff */
[C---:B------:R-:W-:Y:S02]  /*114e0*/  LOP3.LUT R79, R31.reuse, 0x1f001f, RZ, 0xc0, !PT ;  /* 0x001f001f1f4f7812 */ /* 0x040fe400078ec0ff */
[----:B------:R-:W-:Y:S02]  /*114f0*/  SHF.R.U32.HI R75, RZ, 0xa, R31 ;  /* 0x0000000aff4b7819 */ /* 0x000fe4000001161f */
[----:B------:R-:W-:Y:S02]  /*11500*/  LOP3.LUT R66, R31, 0x3e003e0, RZ, 0xc0, !PT ;  /* 0x03e003e01f427812 */ /* 0x000fe400078ec0ff */
[----:B------:R-:W-:Y:S02]  /*11510*/  LOP3.LUT R26, R7, 0x20002, R42, 0xf8, !PT ;  /* 0x00020002071a7812 */ /* 0x000fe400078ef82a */
[----:B------:R-:W-:-:S02]  /*11520*/  SHF.R.U32.HI R30, RZ, 0xd, R30 ;  /* 0x0000000dff1e7819 */ /* 0x000fc4000001161e */
[----:B------:R-:W-:Y:S02]  /*11530*/  SHF.R.U32.HI R31, RZ, 0xd, R31 ;  /* 0x0000000dff1f7819 */ /* 0x000fe4000001161f */
[C---:B------:R-:W-:Y:S02]  /*11540*/  LOP3.LUT R41, R28.reuse, 0x1f001f, RZ, 0xc0, !PT ;  /* 0x001f001f1c297812 */ /* 0x040fe400078ec0ff */
[----:B------:R-:W-:Y:S02]  /*11550*/  SHF.R.U32.HI R42, RZ, 0xa, R28 ;  /* 0x0000000aff2a7819 */ /* 0x000fe4000001161c */
[----:B------:R-:W-:Y:S02]  /*11560*/  LOP3.LUT R59, R28, 0x3e003e0, RZ, 0xc0, !PT ;  /* 0x03e003e01c3b7812 */ /* 0x000fe400078ec0ff */
[----:B------:R-:W-:Y:S02]  /*11570*/  LOP3.LUT R23, R23, 0x20002, R24, 0xf8, !PT ;  /* 0x0002000217177812 */ /* 0x000fe400078ef818 */
[----:B------:R-:W-:-:S02]  /*11580*/  SHF.R.U32.HI R28, RZ, 0xd, R28 ;  /* 0x0000000dff1c7819 */ /* 0x000fc4000001161c */
[C---:B------:R-:W-:Y:S02]  /*11590*/  LOP3.LUT R51, R29.reuse, 0x1f001f, RZ, 0xc0, !PT ;  /* 0x001f001f1d337812 */ /* 0x040fe400078ec0ff */
[----:B------:R-:W-:Y:S02]  /*115a0*/  SHF.R.U32.HI R52, RZ, 0xa, R29 ;  /* 0x0000000aff347819 */ /* 0x000fe4000001161d */
[----:B------:R-:W-:Y:S02]  /*115b0*/  LOP3.LUT R63, R29, 0x3e003e0, RZ, 0xc0, !PT ;  /* 0x03e003e01d3f7812 */ /* 0x000fe400078ec0ff */
[----:B------:R-:W-:Y:S02]  /*115c0*/  LOP3.LUT R30, R5, 0x40004, R30, 0xf8, !PT ;  /* 0x00040004051e7812 */ /* 0x000fe400078ef81e */
[----:B------:R-:W-:Y:S02]  /*115d0*/  LOP3.LUT R26, R26, 0x40004, R31, 0xf8, !PT ;  /* 0x000400041a1a7812 */ /* 0x000fe400078ef81f */
[----:B------:R-:W-:-:S02]  /*115e0*/  SHF.R.U32.HI R29, RZ, 0xd, R29 ;  /* 0x0000000dff1d7819 */ /* 0x000fc4000001161d */
[C---:B------:R-:W-:Y:S02]  /*115f0*/  LOP3.LUT R31, R32.reuse, 0x1f001f, RZ, 0xc0, !PT ;  /* 0x001f001f201f7812 */ /* 0x040fe400078ec0ff */
[--C-:B------:R-:W-:Y:S02]  /*11600*/  SHF.R.U32.HI R50, RZ, 0xa, R32.reuse ;  /* 0x0000000aff327819 */ /* 0x100fe40000011620 */
[----:B------:R-:W-:Y:S02]  /*11610*/  LOP3.LUT R67, R32, 0x3e003e0, RZ, 0xc0, !PT ;  /* 0x03e003e020437812 */ /* 0x000fe400078ec0ff */
[----:B------:R-:W-:Y:S02]  /*11620*/  SHF.R.U32.HI R5, RZ, 0xc, R32 ;  /* 0x0000000cff057819 */ /* 0x000fe40000011620 */
[----:B------:R-:W-:Y:S02]  /*11630*/  LOP3.LUT R28, R23, 0x40004, R28, 0xf8, !PT ;  /* 0x00040004171c7812 */ /* 0x000fe400078ef81c */
[----:B------:R-:W-:-:S02]  /*11640*/  LOP3.LUT R32, R33, 0x1f001f, RZ, 0xc0, !PT ;  /* 0x001f001f21207812 */ /* 0x000fc400078ec0ff */
[--C-:B------:R-:W-:Y:S02]  /*11650*/  SHF.R.U32.HI R57, RZ, 0xa, R33.reuse ;  /* 0x0000000aff397819 */ /* 0x100fe40000011621 */
[----:B------:R-:W-:Y:S02]  /*11660*/  LOP3.LUT R80, R33, 0x3e003e0, RZ, 0xc0, !PT ;  /* 0x03e003e021507812 */ /* 0x000fe400078ec0ff */
[----:B------:R-:W-:Y:S02]  /*11670*/  SHF.R.U32.HI R7, RZ, 0xc, R33 ;  /* 0x0000000cff077819 */ /* 0x000fe40000011621 */
[C---:B------:R-:W-:Y:S02]  /*11680*/  LOP3.LUT R33, R34.reuse, 0x1f001f, RZ, 0xc0, !PT ;  /* 0x001f001f22217812 */ /* 0x040fe400078ec0ff */
[----:B------:R-:W-:Y:S02]  /*11690*/  SHF.R.U32.HI R69, RZ, 0xa, R34 ;  /* 0x0000000aff457819 */ /* 0x000fe40000011622 */
[----:B------:R-:W-:-:S02]  /*116a0*/  LOP3.LUT R71, R34, 0x3e003e0, RZ, 0xc0, !PT ;  /* 0x03e003e022477812 */ /* 0x000fc400078ec0ff */
[----:B------:R-:W-:Y:S02]  /*116b0*/  SHF.R.U32.HI R23, RZ, 0xc, R34 ;  /* 0x0000000cff177819 */ /* 0x000fe40000011622 */
[C---:B------:R-:W-:Y:S02]  /*116c0*/  LOP3.LUT R34, R35.reuse, 0x1f001f, RZ, 0xc0, !PT ;  /* 0x001f001f23227812 */ /* 0x040fe400078ec0ff */
[----:B------:R-:W-:Y:S02]  /*116d0*/  SHF.R.U32.HI R104, RZ, 0xa, R35 ;  /* 0x0000000aff687819 */ /* 0x000fe40000011623 */
[----:B------:R-:W-:Y:S02]  /*116e0*/  LOP3.LUT R82, R35, 0x3e003e0, RZ, 0xc0, !PT ;  /* 0x03e003e023527812 */ /* 0x000fe400078ec0ff */
[----:B------:R-:W-:Y:S02]  /*116f0*/  LOP3.LUT R24, R6, 0x40004, R29, 0xf8, !PT ;  /* 0x0004000406187812 */ /* 0x000fe400078ef81d */
[----:B------:R-:W-:-:S02]  /*11700*/  SHF.R.U32.HI R35, RZ, 0xc, R35 ;  /* 0x0000000cff237819 */ /* 0x000fc40000011623 */
[----:B------:R-:W-:Y:S02]  /*11710*/  @!P0 IADD3 R93, R3, R96, RZ ;  /* 0x00000060035d8210 */ /* 0x000fe40007ffe0ff */
[----:B------:R-:W-:Y:S02]  /*11720*/  LOP3.LUT R6, R28, 0x80008, R5, 0xf8, !PT ;  /* 0x000800081c067812 */ /* 0x000fe400078ef805 */
[----:B------:R-:W-:Y:S02]  /*11730*/  LOP3.LUT R70, R24, 0x80008, R7, 0xf8, !PT ;  /* 0x0008000818467812 */ /* 0x000fe400078ef807 */
[----:B------:R-:W-:Y:S02]  /*11740*/  LOP3.LUT R77, R30, 0x80008, R23, 0xf8, !PT ;  /* 0x000800081e4d7812 */ /* 0x000fe400078ef817 */
[----:B------:R-:W-:Y:S02]  /*11750*/  LOP3.LUT R84, R26, 0x80008, R35, 0xf8, !PT ;  /* 0x000800081a547812 */ /* 0x000fe400078ef823 */
[----:B------:R-:W-:-:S02]  /*11760*/  LOP3.LUT R53, R25, 0x1f001f, RZ, 0xc0, !PT ;  /* 0x001f001f19357812 */ /* 0x000fc400078ec0ff */
[----:B------:R-:W-:Y:S02]  /*11770*/  SHF.R.U32.HI R55, RZ, 0xa, R25 ;  /* 0x0000000aff377819 */ /* 0x000fe40000011619 */
[----:B------:R-:W-:Y:S02]  /*11780*/  LOP3.LUT R3, R25, 0x3e003e0, RZ, 0xc0, !PT ;  /* 0x03e003e019037812 */ /* 0x000fe400078ec0ff */
[C---:B------:R-:W-:Y:S02]  /*11790*/  LOP3.LUT R23, R36.reuse, 0x1f001f, RZ, 0xc0, !PT ;  /* 0x001f001f24177812 */ /* 0x040fe400078ec0ff */
[--C-:B------:R-:W-:Y:S02]  /*117a0*/  SHF.R.U32.HI R24, RZ, 0xa, R36.reuse ;  /* 0x0000000aff187819 */ /* 0x100fe40000011624 */
[----:B------:R-:W-:Y:S02]  /*117b0*/  LOP3.LUT R35, R36, 0x3e003e0, RZ, 0xc0, !PT ;  /* 0x03e003e024237812 */ /* 0x000fe400078ec0ff */
[----:B------:R-:W-:-:S02]  /*117c0*/  SHF.R.U32.HI R5, RZ, 0xb, R36 ;  /* 0x0000000bff057819 */ /* 0x000fc40000011624 */
        /* <DEDUP_REMOVED lines=12> */
[C---:B------:R-:W-:Y:S02]  /*11890*/  LOP3.LUT R38, R39.reuse, 0x3e003e0, RZ, 0xc0, !PT ;  /* 0x03e003e027267812 */ /* 0x040fe400078ec0ff */
[----:B------:R-:W-:Y:S02]  /*118a0*/  LOP3.LUT R29, R39, 0x1f001f, RZ, 0xc0, !PT ;  /* 0x001f001f271d7812 */ /* 0x000fe400078ec0ff */
[--C-:B------:R-:W-:Y:S02]  /*118b0*/  SHF.R.U32.HI R30, RZ, 0xa, R39.reuse ;  /* 0x0000000aff1e7819 */ /* 0x100fe40000011627 */
[----:B------:R-:W-:Y:S02]  /*118c0*/  LOP3.LUT R45, R45, 0x64006400, RZ, 0xfc, !PT ;  /* 0x640064002d2d7812 */ /* 0x000fe400078efcff */
[----:B------:R-:W-:Y:S02]  /*118d0*/  SHF.R.U32.HI R39, RZ, 0xb, R39 ;  /* 0x0000000bff277819 */ /* 0x000fe40000011627 */
[----:B------:R-:W-:Y:S01]  /*118e0*/  LOP3.LUT R47, R47, 0x64006400, RZ, 0xfc, !PT ;  /* 0x640064002f2f7812 */ /* 0x000fe200078efcff */
[----:B------:R-:W-:Y:S01]  /*118f0*/  HFMA2 R85, R45, R0.H0_H0, -48, -48 ;  /* 0xd200d2002d557431 */ /* 0x000fe20000040000 */
[----:B------:R-:W-:-:S02]  /*11900*/  LOP3.LUT R81, R8, 0x64006400, RZ, 0xfc, !PT ;  /* 0x6400640008517812 */ /* 0x000fc400078efcff */
[----:B------:R-:W-:Y:S02]  /*11910*/  LOP3.LUT R83, R43, 0x64006400, RZ, 0xfc, !PT ;  /* 0x640064002b537812 */ /* 0x000fe400078efcff */
[----:B------:R-:W-:Y:S02]  /*11920*/  LOP3.LUT R8, R84, 0x100010, R39, 0xf8, !PT ;  /* 0x0010001054087812 */ /* 0x000fe400078ef827 */
[----:B------:R-:W-:Y:S02]  /*11930*/  LOP3.LUT R3, R3, 0x64006400, RZ, 0xfc, !PT ;  /* 0x6400640003037812 */ /* 0x000fe400078efcff */
[----:B------:R-:W-:Y:S02]  /*11940*/  LOP3.LUT R52, R52, 0x1f001f, RZ, 0xc0, !PT ;  /* 0x001f001f34347812 */ /* 0x000fe400078ec0ff */
[----:B------:R-:W-:Y:S02]  /*11950*/  LOP3.LUT R39, R2, 0x64006400, RZ, 0xfc, !PT ;  /* 0x6400640002277812 */ /* 0x000fe400078efcff */
[----:B------:R-:W-:-:S02]  /*11960*/  LOP3.LUT R45, R4, 0x64006400, RZ, 0xfc, !PT ;  /* 0x64006400042d7812 */ /* 0x000fc400078efcff */
[----:B------:R-:W-:Y:S01]  /*11970*/  LOP3.LUT R59, R59, 0x64006400, RZ, 0xfc, !PT ;  /* 0x640064003b3b7812 */ /* 0x000fe200078efcff */
[----:B------:R-:W-:Y:S01]  /*11980*/  HADD2 R88, R47, -1040, -1040 ;  /* 0xe410e4102f587430 */ /* 0x000fe20000000000 */
[----:B------:R-:W-:Y:S02]  /*11990*/  LOP3.LUT R87, R66, 0x64006400, RZ, 0xfc, !PT ;  /* 0x6400640042577812 */ /* 0x000fe400078efcff */
[----:B------:R-:W-:Y:S02]  /*119a0*/  LOP3.LUT R5, R6, 0x100010, R5, 0xf8, !PT ;  /* 0x0010001006057812 */ /* 0x000fe400078ef805 */
[----:B------:R-:W-:Y:S01]  /*119b0*/  LOP3.LUT R43, R62, 0x64006400, RZ, 0xfc, !PT ;  /* 0x640064003e2b7812 */ /* 0x000fe200078efcff */
[-C--:B------:R-:W-:Y:S01]  /*119c0*/  HFMA2 R62, R83, R0.reuse.H0_H0, -48, -48 ;  /* 0xd200d200533e7431 */ /* 0x080fe20000040000 */
[----:B------:R-:W-:Y:S01]  /*119d0*/  LOP3.LUT R6, R70, 0x100010, R7, 0xf8, !PT ;  /* 0x0010001046067812 */ /* 0x000fe200078ef807 */
[----:B------:R-:W-:Y:S01]  /*119e0*/  HFMA2 R70, R3, R0.H0_H0, -48, -48 ;  /* 0xd200d20003467431 */ /* 0x000fe20000040000 */
[----:B------:R-:W-:-:S02]  /*119f0*/  LOP3.LUT R56, R56, 0x64006400, RZ, 0xfc, !PT ;  /* 0x6400640038387812 */ /* 0x000fc400078efcff */
[----:B------:R-:W-:Y:S02]  /*11a00*/  LOP3.LUT R55, R55, 0x1f001f, RZ, 0xc0, !PT ;  /* 0x001f001f37377812 */ /* 0x000fe400078ec0ff */
[----:B------:R-:W-:Y:S01]  /*11a10*/  LOP3.LUT R47, R52, 0x64006400, RZ, 0xfc, !PT ;  /* 0x64006400342f7812 */ /* 0x000fe200078efcff */
[-C--:B------:R-:W-:Y:S01]  /*11a20*/  HFMA2 R66, R45, R0.reuse.H0_H0, -48, -48 ;  /* 0xd200d2002d427431 */ /* 0x080fe20000040000 */
[----:B------:R-:W-:Y:S01]  /*11a30*/  LOP3.LUT R7, R77, 0x100010, R74, 0xf8, !PT ;  /* 0x001000104d077812 */ /* 0x000fe200078ef84a */
[-C--:B------:R-:W-:Y:S01]  /*11a40*/  HFMA2 R74, R39, R0.reuse.H0_H0, -48, -48 ;  /* 0xd200d200274a7431 */ /* 0x080fe20000040000 */
[----:B------:R-:W-:Y:S02]  /*11a50*/  LOP3.LUT R63, R63, 0x64006400, RZ, 0xfc, !PT ;  /* 0x640064003f3f7812 */ /* 0x000fe400078efcff */
[----:B------:R-:W-:Y:S01]  /*11a60*/  LOP3.LUT R83, R71, 0x64006400, RZ, 0xfc, !PT ;  /* 0x6400640047537812 */ /* 0x000fe200078efcff */
[----:B------:R-:W-:Y:S01]  /*11a70*/  HFMA2 R71, R59, R0.H0_H0, -48, -48 ;  /* 0xd200d2003b477431 */ /* 0x000fe20000040000 */
[----:B------:R-:W-:-:S02]  /*11a80*/  ISETP.NE.AND P0, PT, R98, RZ, PT ;  /* 0x000000ff6200720c */ /* 0x000fc40003f05270 */
[----:B------:R-:W-:Y:S02]  /*11a90*/  LOP3.LUT R54, R54, 0x1f001f, RZ, 0xc0, !PT ;  /* 0x001f001f36367812 */ /* 0x000fe400078ec0ff */
[----:B------:R-:W-:Y:S02]  /*11aa0*/  LOP3.LUT R42, R42, 0x1f001f, RZ, 0xc0, !PT ;  /* 0x001f001f2a2a7812 */ /* 0x000fe400078ec0ff */
        /* <DEDUP_REMOVED lines=13> */
[----:B------:R-:W-:Y:S01]  /*11b80*/  HADD2 R86, R56, -1040, -1040 ;  /* 0xe410e41038567430 */ /* 0x000fe20000000000 */
[----:B------:R-:W-:Y:S02]  /*11b90*/  LOP3.LUT R87, R38, 0x64006400, RZ, 0xfc, !PT ;  /* 0x6400640026577812 */ /* 0x000fe400078efcff */
[----:B------:R-:W-:Y:S02]  /*11ba0*/  LOP3.LUT R58, R58, 0x64006400, RZ, 0xfc, !PT ;  /* 0x640064003a3a7812 */ /* 0x000fe400078efcff */
        /* <DEDUP_REMOVED lines=8> */
[----:B------:R-:W-:Y:S01]  /*11c30*/  LOP3.LUT R26, R26, 0x1f001f, RZ, 0xc0, !PT ;  /* 0x001f001f1a1a7812 */ /* 0x000fe200078ec0ff */
[-C--:B------:R-:W-:Y:S01]  /*11c40*/  HFMA2 R63, R43, R0.reuse.H0_H0, -48, -48 ;  /* 0xd200d2002b3f7431 */ /* 0x080fe20000040000 */
[----:B------:R-:W-:Y:S01]  /*11c50*/  LOP3.LUT R49, R49, 0x1f001f, RZ, 0xc0, !PT ;  /* 0x001f001f31317812 */ /* 0x000fe200078ec0ff */
[----:B------:R-:W-:Y:S01]  /*11c60*/  HFMA2 R46, R3, R0.H0_H0, -48, -48 ;  /* 0xd200d200032e7431 */ /* 0x000fe20000040000 */
[----:B------:R-:W-:Y:S01]  /*11c70*/  LOP3.LUT R64, R64, 0x1f001f, RZ, 0xc0, !PT ;  /* 0x001f001f40407812 */ /* 0x000fe200078ec0ff */
[----:B------:R-:W-:Y:S01]  /*11c80*/  HADD2 R83, R53, -1040, -1040 ;  /* 0xe410e41035537430 */ /* 0x000fe20000000000 */
        /* <DEDUP_REMOVED lines=169> */
.L_x_1720:
        /* <DEDUP_REMOVED lines=77> */
.L_x_1721:
        /* <DEDUP_REMOVED lines=77> */
.L_x_1722:
        /* <DEDUP_REMOVED lines=77> */
.L_x_1723:
        /* <DEDUP_REMOVED lines=8> */
[----:B------:R-:W-:-:S04]  /*13610*/  IADD3 R96, R96, 0x20, RZ ;  /* 0x0000002060607810 */ /* 0x000fc80007ffe0ff */
[C---:B------:R-:W-:Y:S02]  /*13620*/  ISETP.GE.AND P0, PT, R96.reuse, UR5, PT ;  /* 0x0000000560007c0c */ /* 0x040fe4000bf06270 */
[----:B------:R-:W-:Y:S01]  /*13630*/  ISETP.LT.AND P1, PT, R96, R101, PT ;  /* 0x000000656000720c */ /* 0x000fe20003f21270 */
        /* <DEDUP_REMOVED lines=8> */
[----:B------:R-:W-:Y:S02]  /*136c0*/  HFMA2 R37, R77, R37, R36 ;  /* 0x000000254d257231 */ /* 0x000fe40000000024 */
[----:B------:R-:W-:-:S03]  /*136d0*/  HFMA2 R104, R83, R39, R104 ;  /* 0x0000002753687231 */ /* 0x000fc60000000068 */
[-C--:B------:R-:W-:Y:S01]  /*136e0*/  HFMA2.MMA R36, R88, R38.reuse, R28 ;  /* 0x0000002658247235 */ /* 0x080fe2000000001c */
[----:B-1----:R-:W-:Y:S01]  /*136f0*/  HFMA2 R104, R70, R32, R104 ;  /* 0x0000002046687231 */ /* 0x002fe20000000068 */
[----:B------:R-:W-:Y:S01]  /*13700*/  HFMA2.MMA R105, R80, R38, R30 ;  /* 0x0000002650697235 */ /* 0x000fe2000000001e */
[----:B------:R-:W-:Y:S01]  /*13710*/  HFMA2 R38, R76, R38, R37 ;  /* 0x000000264c267231 */ /* 0x000fe20000000025 */
[----:B------:R-:W0:Y:S01]  /*13720*/  LDS.128 R28, [UR4+0x220] ;  /* 0x00022004ff1c7984 */ /* 0x000e220008000c00 */
        /* <DEDUP_REMOVED lines=9> */
[----:B------:R-:W-:-:S06]  /*137c0*/  HFMA2.MMA R105, R66, R32, R105 ;  /* 0x0000002042697235 */ /* 0x000fcc0000000069 */
[-C--:B------:R-:W-:Y:S02]  /*137d0*/  HFMA2.MMA R36, R73, R33.reuse, R37 ;  /* 0x0000002149247235 */ /* 0x080fe40000000025 */
[----:B------:R-:W-:-:S06]  /*137e0*/  HFMA2.MMA R105, R65, R33, R105 ;  /* 0x0000002141697235 */ /* 0x000fcc0000000069 */
[-C--:B------:R-:W-:Y:S02]  /*137f0*/  HFMA2.MMA R32, R72, R34.reuse, R36 ;  /* 0x0000002248207235 */ /* 0x080fe40000000024 */
[----:B------:R-:W-:Y:S01]  /*13800*/  HFMA2.MMA R105, R64, R34, R105 ;  /* 0x0000002240697235 */ /* 0x000fe20000000069 */
[----:B------:R-:W-:Y:S02]  /*13810*/  HFMA2 R34, R61, R34, R38 ;  /* 0x000000223d227231 */ /* 0x000fe40000000026 */
[----:B------:R-:W1:Y:S02]  /*13820*/  LDS.128 R36, [UR4+0x230] ;  /* 0x00023004ff247984 */ /* 0x000e640008000c00 */
[----:B------:R-:W-:Y:S01]  /*13830*/  HFMA2 R34, R59, R35, R34 ;  /* 0x000000233b227231 */ /* 0x000fe20000000022 */
[-C--:B------:R-:W-:Y:S02]  /*13840*/  HFMA2.MMA R32, R71, R35.reuse, R32 ;  /* 0x0000002347207235 */ /* 0x080fe40000000020 */
[----:B------:R-:W-:Y:S01]  /*13850*/  HFMA2.MMA R105, R63, R35, R105 ;  /* 0x000000233f697235 */ /* 0x000fe20000000069 */
[----:B0-----:R-:W-:-:S02]  /*13860*/  HFMA2 R104, R47, R28, R104 ;  /* 0x0000001c2f687231 */ /* 0x001fc40000000068 */
[----:B------:R-:W-:-:S03]  /*13870*/  HFMA2 R34, R49, R28, R34 ;  /* 0x0000001c31227231 */ /* 0x000fc60000000022 */
        /* <DEDUP_REMOVED lines=10> */
[----:B------:R-:W-:Y:S02]  /*13920*/  HFMA2 R30, R43, R30, R34 ;  /* 0x0000001e2b1e7231 */ /* 0x000fe40000000022 */
[----:B------:R-:W0:Y:S02]  /*13930*/  LDS.128 R32, [UR4+0x280] ;  /* 0x00028004ff207984 */ /* 0x000e240008000c00 */
[----:B------:R-:W-:Y:S01]  /*13940*/  HFMA2 R30, R57, R31, R30 ;  /* 0x0000001f391e7231 */ /* 0x000fe2000000001e */
[-C--:B------:R-:W-:Y:S02]  /*13950*/  HFMA2.MMA R28, R54, R31.reuse, R28 ;  /* 0x0000001f361c7235 */ /* 0x080fe4000000001c */
[----:B------:R-:W-:Y:S01]  /*13960*/  HFMA2.MMA R29, R56, R31, R105 ;  /* 0x0000001f381d7235 */ /* 0x000fe20000000069 */
[----:B------:R-:W-:Y:S01]  /*13970*/  MOV R105, R5 ;  /* 0x0000000500697202 */ /* 0x000fe20000000f00 */
[----:B-1----:R-:W-:-:S02]  /*13980*/  HFMA2 R104, R107, R36, R104 ;  /* 0x000000246b687231 */ /* 0x002fc40000000068 */
[----:B------:R-:W-:-:S03]  /*13990*/  HFMA2 R31, R8, R36, R30 ;  /* 0x00000024081f7231 */ /* 0x000fc6000000001e */
[-C--:B------:R-:W-:Y:S01]  /*139a0*/  HFMA2.MMA R28, R105, R36.reuse, R28 ;  /* 0x00000024691c7235 */ /* 0x080fe2000000001c */
[-C--:B------:R-:W-:Y:S01]  /*139b0*/  HFMA2 R104, R3, R37.reuse, R104 ;  /* 0x0000002503687231 */ /* 0x080fe20000000068 */
[----:B------:R-:W-:Y:S01]  /*139c0*/  HFMA2.MMA R29, R109, R36, R29 ;  /* 0x000000246d1d7235 */ /* 0x000fe2000000001d */
[----:B------:R-:W-:Y:S01]  /*139d0*/  MOV R36, R4 ;  /* 0x0000000400247202 */ /* 0x000fe20000000f00 */
[----:B------:R-:W-:Y:S01]  /*139e0*/  HFMA2 R31, R0, R37, R31 ;  /* 0x00000025001f7231 */ /* 0x000fe2000000001f */
[----:B------:R-:W1:Y:S03]  /*139f0*/  LDS.128 R4, [UR4+0x290] ;  /* 0x00029004ff047984 */ /* 0x000e660008000c00 */
[----:B------:R-:W-:Y:S01]  /*13a00*/  HFMA2 R31, R113, R38, R31 ;  /* 0x00000026711f7231 */ /* 0x000fe2000000001f */
[-C--:B------:R-:W-:Y:S02]  /*13a10*/  HFMA2.MMA R28, R36, R37.reuse, R28 ;  /* 0x00000025241c7235 */ /* 0x080fe4000000001c */
[----:B------:R-:W-:Y:S01]  /*13a20*/  HFMA2.MMA R30, R2, R37, R29 ;  /* 0x00000025021e7235 */ /* 0x000fe2000000001d */
[----:B------:R-:W-:Y:S01]  /*13a30*/  MOV R37, R25 ;  /* 0x0000001900257202 */ /* 0x000fe20000000f00 */
[----:B------:R-:W-:-:S04]  /*13a40*/  HFMA2 R31, R42, R39, R31 ;  /* 0x000000272a1f7231 */ /* 0x000fc8000000001f */
[-C--:B------:R-:W-:Y:S01]  /*13a50*/  HFMA2.MMA R28, R23, R38.reuse, R28 ;  /* 0x00000026171c7235 */ /* 0x080fe2000000001c */
[----:B------:R-:W-:Y:S01]  /*13a60*/  HFMA2 R29, R37, R38, R104 ;  /* 0x00000026251d7231 */ /* 0x000fe20000000068 */
[----:B------:R-:W-:Y:S01]  /*13a70*/  HFMA2.MMA R30, R111, R38, R30 ;  /* 0x000000266f1e7235 */ /* 0x000fe2000000001e */
[----:B------:R-:W-:Y:S01]  /*13a80*/  MOV R104, R24 ;  /* 0x0000001800687202 */ /* 0x000fe20000000f00 */
[----:B------:R-:W-:Y:S01]  /*13a90*/  HADD2 R41, R31.H0_H0, R31.H1_H1 ;  /* 0x3000001f1f297230 */ /* 0x000fe20000000800 */
[----:B------:R-:W2:Y:S01]  /*13aa0*/  LDS.128 R24, [UR4+0x2a0] ;  /* 0x0002a004ff187984 */ /* 0x000ea20008000c00 */
[----:B------:R-:W-:-:S03]  /*13ab0*/  HFMA2 R29, R106, R39, R29 ;  /* 0x000000276a1d7231 */ /* 0x000fc6000000001d */
[-C--:B------:R-:W-:Y:S02]  /*13ac0*/  HFMA2.MMA R28, R104, R39.reuse, R28 ;  /* 0x00000027681c7235 */ /* 0x080fe4000000001c */
[----:B------:R-:W-:Y:S01]  /*13ad0*/  HFMA2.MMA R30, R108, R39, R30 ;  /* 0x000000276c1e7235 */ /* 0x000fe2000000001e */
[----:B------:R-:W-:Y:S02]  /*13ae0*/  HADD2 R39, R29.H0_H0, R29.H1_H1 ;  /* 0x3000001d1d277230 */ /* 0x000fe40000000800 */
[-C--:B0-----:R-:W-:Y:S02]  /*13af0*/  HFMA2 R29, R86, R32.reuse, RZ.H0_H0 ;  /* 0x00000020561d7231 */ /* 0x081fe400000400ff */
[----:B------:R-:W-:Y:S02]  /*13b00*/  HFMA2 R31, R78, R32, RZ.H0_H0 ;  /* 0x000000204e1f7231 */ /* 0x000fe400000400ff */
[----:B------:R-:W-:Y:S02]  /*13b10*/  HFMA2 R110, R85, R33, R29 ;  /* 0x00000021556e7231 */ /* 0x000fe4000000001d */
[----:B------:R-:W-:Y:S01]  /*13b20*/  HADD2 R38, R28.H0_H0, R28.H1_H1 ;  /* 0x3000001c1c267230 */ /* 0x000fe20000000800 */
[-C--:B------:R-:W-:Y:S01]  /*13b30*/  HFMA2.MMA R28, R90, R32.reuse, RZ ;  /* 0x000000205a1c7235 */ /* 0x080fe200000000ff */
[----:B------:R-:W-:Y:S01]  /*13b40*/  HADD2 R40, R30.H0_H0, R30.H1_H1 ;  /* 0x3000001e1e287230 */ /* 0x000fe20000000800 */
[----:B------:R-:W-:Y:S01]  /*13b50*/  HFMA2.MMA R30, R82, R32, RZ ;  /* 0x00000020521e7235 */ /* 0x000fe200000000ff */
[----:B------:R-:W-:Y:S01]  /*13b60*/  HFMA2 R110, R84, R34, R110 ;  /* 0x00000022546e7231 */ /* 0x000fe2000000006e */
[----:B------:R-:W-:-:S02]  /*13b70*/  PRMT R38, R38, 0x5410, R39 ;  /* 0x0000541026267816 */ /* 0x000fc40000000027 */
[----:B------:R-:W-:Y:S01]  /*13b80*/  PRMT R40, R40, 0x5410, R41 ;  /* 0x0000541028287816 */ /* 0x000fe20000000029 */
[----:B------:R-:W-:Y:S01]  /*13b90*/  HFMA2 R110, R83, R35, R110 ;  /* 0x00000023536e7231 */ /* 0x000fe2000000006e */
[-C--:B------:R-:W-:Y:S02]  /*13ba0*/  HFMA2.MMA R32, R89, R33.reuse, R28 ;  /* 0x0000002159207235 */ /* 0x080fe4000000001c */
[----:B------:R-:W-:Y:S01]  /*13bb0*/  HFMA2.MMA R112, R81, R33, R30 ;  /* 0x0000002151707235 */ /* 0x000fe2000000001e */
[----:B------:R-:W-:Y:S01]  /*13bc0*/  HFMA2 R33, R77, R33, R31 ;  /* 0x000000214d217231 */ /* 0x000fe2000000001f */
[----:B------:R-:W-:Y:S01]  /*13bd0*/  HFMA2.MMA R14, R38, R92, R14 ;  /* 0x0000005c260e7235 */ /* 0x000fe2000000000e */
[----:B-1----:R-:W-:Y:S01]  /*13be0*/  HFMA2 R110, R70, R4, R110 ;  /* 0x00000004466e7231 */ /* 0x002fe2000000006e */
[----:B------:R-:W0:Y:S01]  /*13bf0*/  LDS.128 R28, [UR4+0x2b0] ;  /* 0x0002b004ff1c7984 */ /* 0x000e220008000c00 */
[----:B------:R-:W-:Y:S01]  /*13c00*/  HFMA2 R13, R40, R91, R13 ;  /* 0x0000005b280d7231 */ /* 0x000fe2000000000d */
[----:B------:R-:W-:-:S02]  /*13c10*/  HFMA2.MMA R32, R88, R34, R32 ;  /* 0x0000002258207235 */ /* 0x000fc40000000020 */
[----:B------:R-:W-:Y:S01]  /*13c20*/  HFMA2.MMA R112, R80, R34, R112 ;  /* 0x0000002250707235 */ /* 0x000fe20000000070 */
[----:B------:R-:W-:-:S04]  /*13c30*/  HFMA2 R34, R76, R34, R33 ;  /* 0x000000224c227231 */ /* 0x000fc80000000021 */
[----:B------:R-:W-:Y:S01]  /*13c40*/  HFMA2 R34, R75, R35, R34 ;  /* 0x000000234b227231 */ /* 0x000fe20000000022 */
[-C--:B------:R-:W-:Y:S02]  /*13c50*/  HFMA2.MMA R32, R87, R35.reuse, R32 ;  /* 0x0000002357207235 */ /* 0x080fe40000000020 */
[----:B------:R-:W-:-:S06]  /*13c60*/  HFMA2.MMA R33, R79, R35, R112 ;  /* 0x000000234f217235 */ /* 0x000fcc0000000070 */
[-C--:B------:R-:W-:Y:S02]  /*13c70*/  HFMA2.MMA R32, R74, R4.reuse, R32 ;  /* 0x000000044a207235 */ /* 0x080fe40000000020 */
[----:B------:R-:W-:Y:S01]  /*13c80*/  HFMA2.MMA R33, R66, R4, R33 ;  /* 0x0000000442217235 */ /* 0x000fe20000000021 */
[----:B------:R-:W-:Y:S02]  /*13c90*/  HFMA2 R4, R62, R4, R34 ;  /* 0x000000043e047231 */ /* 0x000fe40000000022 */
[-C--:B------:R-:W-:Y:S02]  /*13ca0*/  HFMA2 R34, R69, R5.reuse, R110 ;  /* 0x0000000545227231 */ /* 0x080fe4000000006e */
        /* <DEDUP_REMOVED lines=8> */
[----:B------:R-:W1:Y:S01]  /*13d30*/  LDS.128 R32, [UR4+0x300] ;  /* 0x00030004ff207984 */ /* 0x000e620008000c00 */
[----:B--2---:R-:W-:Y:S02]  /*13d40*/  HFMA2 R5, R47, R24, R5 ;  /* 0x000000182f057231 */ /* 0x004fe40000000005 */
        /* <DEDUP_REMOVED lines=11> */
[-C--:B------:R-:W-:Y:S01]  /*13e00*/  HFMA2 R25, R55, R27.reuse, R25 ;  /* 0x0000001b37197231 */ /* 0x080fe20000000019 */
[-C--:B------:R-:W-:Y:S02]  /*13e10*/  HFMA2.MMA R24, R46, R26.reuse, R4 ;  /* 0x0000001a2e187235 */ /* 0x080fe40000000004 */
[----:B------:R-:W-:Y:S01]  /*13e20*/  HFMA2.MMA R110, R44, R26, R110 ;  /* 0x0000001a2c6e7235 */ /* 0x000fe2000000006e */
[----:B------:R-:W-:Y:S02]  /*13e30*/  HFMA2 R26, R43, R26, R6 ;  /* 0x0000001a2b1a7231 */ /* 0x000fe40000000006 */
[----:B------:R-:W2:Y:S01]  /*13e40*/  LDS.128 R4, [UR4+0x310] ;  /* 0x00031004ff047984 */ /* 0x000ea20008000c00 */
[-C--:B0-----:R-:W-:Y:S02]  /*13e50*/  HFMA2 R25, R107, R28.reuse, R25 ;  /* 0x0000001c6b197231 */ /* 0x081fe40000000019 */
[-C--:B------:R-:W-:Y:S01]  /*13e60*/  HFMA2.MMA R24, R54, R27.reuse, R24 ;  /* 0x0000001b36187235 */ /* 0x080fe20000000018 */
[----:B------:R-:W-:Y:S01]  /*13e70*/  HFMA2 R26, R57, R27, R26 ;  /* 0x0000001b391a7231 */ /* 0x000fe2000000001a */
[----:B------:R-:W-:Y:S01]  /*13e80*/  HFMA2.MMA R110, R56, R27, R110 ;  /* 0x0000001b386e7235 */ /* 0x000fe2000000006e */
[-C--:B------:R-:W-:Y:S01]  /*13e90*/  HFMA2 R25, R3, R29.reuse, R25 ;  /* 0x0000001d03197231 */ /* 0x080fe20000000019 */
[-C--:B-1----:R-:W-:Y:S01]  /*13ea0*/  HFMA2.MMA R90, R90, R32.reuse, RZ ;  /* 0x000000205a5a7235 */ /* 0x082fe200000000ff */
[----:B------:R-:W-:Y:S01]  /*13eb0*/  HFMA2 R26, R8, R28, R26 ;  /* 0x0000001c081a7231 */ /* 0x000fe2000000001a */
[----:B------:R-:W-:Y:S01]  /*13ec0*/  HFMA2.MMA R82, R82, R32, RZ ;  /* 0x0000002052527235 */ /* 0x000fe200000000ff */
[-C--:B------:R-:W-:Y:S01]  /*13ed0*/  HFMA2 R86, R86, R32.reuse, RZ.H0_H0 ;  /* 0x0000002056567231 */ /* 0x080fe200000400ff */
[-C--:B------:R-:W-:Y:S01]  /*13ee0*/  HFMA2.MMA R24, R105, R28.reuse, R24 ;  /* 0x0000001c69187235 */ /* 0x080fe20000000018 */
[----:B------:R-:W-:Y:S01]  /*13ef0*/  HFMA2 R26, R0, R29, R26 ;  /* 0x0000001d001a7231 */ /* 0x000fe2000000001a */
[----:B------:R-:W-:Y:S01]  /*13f00*/  HFMA2.MMA R110, R109, R28, R110 ;  /* 0x0000001c6d6e7235 */ /* 0x000fe2000000006e */
[----:B------:R-:W-:Y:S01]  /*13f10*/  HFMA2 R32, R78, R32, RZ.H0_H0 ;  /* 0x000000204e207231 */ /* 0x000fe200000400ff */
[-C--:B------:R-:W-:Y:S01]  /*13f20*/  HFMA2.MMA R90, R89, R33.reuse, R90 ;  /* 0x00000021595a7235 */ /* 0x080fe2000000005a */
[-C--:B------:R-:W-:Y:S01]  /*13f30*/  HFMA2 R86, R85, R33.reuse, R86 ;  /* 0x0000002155567231 */ /* 0x080fe20000000056 */
[----:B------:R-:W-:Y:S01]  /*13f40*/  HFMA2.MMA R82, R81, R33, R82 ;  /* 0x0000002151527235 */ /* 0x000fe20000000052 */
[----:B------:R-:W-:Y:S01]  /*13f50*/  HFMA2 R32, R77, R33, R32 ;  /* 0x000000214d207231 */ /* 0x000fe20000000020 */
[-C--:B------:R-:W-:Y:S01]  /*13f60*/  HFMA2.MMA R24, R36, R29.reuse, R24 ;  /* 0x0000001d24187235 */ /* 0x080fe20000000018 */
[----:B------:R-:W-:Y:S01]  /*13f70*/  HFMA2 R86, R84, R34, R86 ;  /* 0x0000002254567231 */ /* 0x000fe20000000056 */
        /* <DEDUP_REMOVED lines=10> */
[-C--:B------:R-:W-:Y:S01]  /*14020*/  HFMA2.MMA R90, R87, R35.reuse, R90 ;  /* 0x00000023575a7235 */ /* 0x080fe2000000005a */
[----:B------:R-:W0:Y:S01]  /*14030*/  LDS.128 R24, [UR4+0x320] ;  /* 0x00032004ff187984 */ /* 0x000e220008000c00 */
[----:B------:R-:W-:Y:S01]  /*14040*/  HFMA2.MMA R33, R79, R35, R82 ;  /* 0x000000234f217235 */ /* 0x000fe20000000052 */
[-C--:B------:R-:W-:Y:S01]  /*14050*/  HFMA2 R29, R106, R31.reuse, R29 ;  /* 0x0000001f6a1d7231 */ /* 0x080fe2000000001d */
[-C--:B------:R-:W-:Y:S01]  /*14060*/  HFMA2.MMA R28, R104, R31.reuse, R28 ;  /* 0x0000001f681c7235 */ /* 0x080fe2000000001c */
[----:B------:R-:W-:Y:S01]  /*14070*/  HFMA2 R30, R42, R31, R30 ;  /* 0x0000001f2a1e7231 */ /* 0x000fe2000000001e */
[----:B------:R-:W-:Y:S01]  /*14080*/  HFMA2.MMA R114, R108, R31, R110 ;  /* 0x0000001f6c727235 */ /* 0x000fe2000000006e */
[----:B------:R-:W-:Y:S01]  /*14090*/  HADD2 R112, R29.H0_H0, R29.H1_H1 ;  /* 0x3000001d1d707230 */ /* 0x000fe20000000800 */
[-C--:B--2---:R-:W-:Y:S01]  /*140a0*/  HFMA2.MMA R90, R74, R4.reuse, R90 ;  /* 0x000000044a5a7235 */ /* 0x084fe2000000005a */
[-C--:B------:R-:W-:Y:S01]  /*140b0*/  HFMA2 R86, R70, R4.reuse, R86 ;  /* 0x0000000446567231 */ /* 0x080fe20000000056 */
[----:B------:R-:W-:Y:S01]  /*140c0*/  HFMA2.MMA R33, R66, R4, R33 ;  /* 0x0000000442217235 */ /* 0x000fe20000000021 */
[----:B------:R-:W-:-:S02]  /*140d0*/  HFMA2 R4, R62, R4, R32 ;  /* 0x000000043e047231 */ /* 0x000fc40000000020 */
[----:B------:R-:W-:Y:S02]  /*140e0*/  HADD2 R115, R30.H0_H0, R30.H1_H1 ;  /* 0x3000001e1e737230 */ /* 0x000fe40000000800 */
[----:B------:R-:W-:Y:S01]  /*140f0*/  HADD2 R110, R28.H0_H0, R28.H1_H1 ;  /* 0x3000001c1c6e7230 */ /* 0x000fe20000000800 */
[-C--:B------:R-:W-:Y:S01]  /*14100*/  HFMA2.MMA R90, R73, R5.reuse, R90 ;  /* 0x00000005495a7235 */ /* 0x080fe2000000005a */
[----:B------:R-:W1:Y:S01]  /*14110*/  LDS.128 R28, [UR4+0x330] ;  /* 0x00033004ff1c7984 */ /* 0x000e620008000c00 */
[----:B------:R-:W-:Y:S01]  /*14120*/  HFMA2.MMA R32, R65, R5, R33 ;  /* 0x0000000541207235 */ /* 0x000fe20000000021 */
[-C--:B------:R-:W-:Y:S01]  /*14130*/  HFMA2 R34, R69, R5.reuse, R86 ;  /* 0x0000000545227231 */ /* 0x080fe20000000056 */
[----:B------:R-:W-:Y:S01]  /*14140*/  PRMT R110, R110, 0x5410, R112 ;  /* 0x000054106e6e7816 */ /* 0x000fe20000000070 */
[----:B------:R-:W-:Y:S01]  /*14150*/  HFMA2 R4, R60, R5, R4 ;  /* 0x000000053c047231 */ /* 0x000fe20000000004 */
[----:B------:R-:W-:Y:S01]  /*14160*/  UIADD3 UR4, UR4, 0x40, URZ ;  /* 0x0000004004047890 */ /* 0x000fe2000fffe03f */
[-C--:B------:R-:W-:Y:S01]  /*14170*/  HFMA2 R34, R68, R6.reuse, R34 ;  /* 0x0000000644227231 */ /* 0x080fe20000000022 */
[-C--:B------:R-:W-:Y:S01]  /*14180*/  HFMA2.MMA R90, R72, R6.reuse, R90 ;  /* 0x00000006485a7235 */ /* 0x080fe2000000005a */
[----:B------:R-:W-:Y:S01]  /*14190*/  HFMA2 R4, R61, R6, R4 ;  /* 0x000000063d047231 */ /* 0x000fe20000000004 */
[----:B------:R-:W-:Y:S01]  /*141a0*/  HFMA2.MMA R32, R64, R6, R32 ;  /* 0x0000000640207235 */ /* 0x000fe20000000020 */
[-C--:B------:R-:W-:Y:S01]  /*141b0*/  HFMA2 R34, R67, R7.reuse, R34 ;  /* 0x0000000743227231 */ /* 0x080fe20000000022 */
[----:B------:R-:W-:Y:S01]  /*141c0*/  HFMA2.MMA R12, R110, R92, R12 ;  /* 0x0000005c6e0c7235 */ /* 0x000fe2000000000c */
[----:B------:R-:W-:-:S02]  /*141d0*/  HFMA2 R4, R59, R7, R4 ;  /* 0x000000073b047231 */ /* 0x000fc40000000004 */
[----:B------:R-:W-:Y:S01]  /*141e0*/  HADD2 R114, R114.H0_H0, R114.H1_H1 ;  /* 0x3000007272727230 */ /* 0x000fe20000000800 */
[-C--:B------:R-:W-:Y:S02]  /*141f0*/  HFMA2.MMA R90, R71, R7.reuse, R90 ;  /* 0x00000007475a7235 */ /* 0x080fe4000000005a */
[----:B------:R-:W-:Y:S02]  /*14200*/  HFMA2.MMA R32, R63, R7, R32 ;  /* 0x000000073f207235 */ /* 0x000fe40000000020 */
[----:B------:R-:W-:-:S04]  /*14210*/  PRMT R114, R114, 0x5410, R115 ;  /* 0x0000541072727816 */ /* 0x000fc80000000073 */
[-C--:B0-----:R-:W-:Y:S01]  /*14220*/  HFMA2.MMA R90, R58, R24.reuse, R90 ;  /* 0x000000183a5a7235 */ /* 0x081fe2000000005a */
        /* <DEDUP_REMOVED lines=13> */
[-C--:B-1----:R-:W-:Y:S01]  /*14300*/  HFMA2 R34, R107, R28.reuse, R34 ;  /* 0x0000001c6b227231 */ /* 0x082fe20000000022 */
        /* <DEDUP_REMOVED lines=14> */
[----:B------:R-:W-:-:S03]  /*143f0*/  HFMA2 R11, R114, R91, R11 ;  /* 0x0000005b720b7231 */ /* 0x000fc6000000000b */
        /* <DEDUP_REMOVED lines=13> */
.L_x_1719:
[----:B------:R-:W-:Y:S01]  /*144d0*/  ISETP.GE.AND P0, PT, R96, R101, PT ;  /* 0x000000656000720c */ /* 0x000fe20003f06270 */
[----:B------:R-:W-:-:S03]  /*144e0*/  ULDC UR5, c[0x0][0x264] ;  /* 0x0000990000057ab9 */ /* 0x000fc60000000800 */
[----:B------:R-:W-:-:S13]  /*144f0*/  ISETP.GE.OR P0, PT, R96, UR5, P0 ;  /* 0x0000000560007c0c */ /* 0x000fda0008706670 */
[----:B------:R-:W-:Y:S05]  /*14500*/  @P0 BRA `(.L_x_1725) ;  /* 0x0000009800140947 */ /* 0x000fea0003800000 */
[----:B------:R-:W-:Y:S01]  /*14510*/  UMOV UR5, UR4 ;  /* 0x0000000400057c82 */ /* 0x000fe20008000000 */
[----:B------:R-:W-:-:S05]  /*14520*/  ULDC UR6, c[0x0][0x264] ;  /* 0x0000990000067ab9 */ /* 0x000fca0000000800 */
.L_x_1742:
[----:B------:R-:W-:Y:S01]  /*14530*/  ISETP.NE.AND P0, PT, R96, R93, PT ;  /* 0x0000005d6000720c */ /* 0x000fe20003f05270 */
[----:B------:R-:W2:Y:S01]  /*14540*/  LDG.E.128.CONSTANT R24, desc[UR8][R50.64] ;  /* 0x0000000832187981 */ /* 0x000ea2000c1e9d00 */
[----:B------:R-:W0:Y:S03]  /*14550*/  LDC R100, c[0x0][0x23c] ;  /* 0x00008f00ff647b82 */ /* 0x000e260000000800 */
[----:B------:R-:W1:Y:S08]  /*14560*/  LDS.64 R38, [UR5+0x200] ;  /* 0x00020005ff267984 */ /* 0x000e700008000a00 */
[----:B------:R-:W-:Y:S01]  /*14570*/  @!P0 IADD3 R94, R94, 0x1, RZ ;  /* 0x000000015e5e8810 */ /* 0x000fe20007ffe0ff */
[----:B------:R-:W3:Y:S03]  /*14580*/  @!P0 LDC.64 R2, c[0x0][0x248] ;  /* 0x00009200ff028b82 */ /* 0x000ee60000000a00 */
[----:B------:R-:W-:-:S06]  /*14590*/  @!P0 LEA R28, R94, R1, 0x3 ;  /* 0x000000015e1c8211 */ /* 0x000fcc00078e18ff */
[----:B------:R-:W4:Y:S01]  /*145a0*/  @!P0 LDL.64 R28, [R28] ;  /* 0x000000001c1c8983 */ /* 0x000f220000100a00 */
[----:B------:R-:W-:Y:S01]  /*145b0*/  @!P0 LEA R5, R96, 0x1, 0x1 ;  /* 0x0000000160058811 */ /* 0x000fe200078e08ff */
[----:B0-----:R-:W-:-:S04]  /*145c0*/  IMAD.WIDE R36, R100, 0x4, R50 ;  /* 0x0000000464247825 */ /* 0x001fc800078e0232 */
[----:B---3--:R-:W-:Y:S02]  /*145d0*/  @!P0 IMAD.WIDE R2, R5, 0x2, R2 ;  /* 0x0000000205028825 */ /* 0x008fe400078e0202 */
[----:B------:R-:W5:Y:S04]  /*145e0*/  LDG.E.128.CONSTANT R4, desc[UR8][R36.64] ;  /* 0x0000000824047981 */ /* 0x000f68000c1e9d00 */
[----:B------:R0:W3:Y:S01]  /*145f0*/  @!P0 LDG.E.U16.CONSTANT R31, desc[UR8][R2.64] ;  /* 0x00000008021f8981 */ /* 0x0000e2000c1e9500 */
        /* <DEDUP_REMOVED lines=8> */
[----:B------:R-:W-:Y:S02]  /*14680*/  ISETP.NE.AND P4, PT, R95, RZ, PT ;  /* 0x000000ff5f00720c */ /* 0x000fe40003f85270 */
[----:B--2---:R-:W-:-:S02]  /*14690*/  LOP3.LUT R0, R24, 0xf000f, RZ, 0xc0, !PT ;  /* 0x000f000f18007812 */ /* 0x004fc400078ec0ff */
[----:B0-----:R-:W-:Y:S02]  /*146a0*/  LOP3.LUT R2, R24, 0xf000f0, RZ, 0xc0, !PT ;  /* 0x00f000f018027812 */ /* 0x001fe400078ec0ff */
[----:B------:R-:W-:Y:S02]  /*146b0*/  SHF.R.U32.HI R30, RZ, 0x8, R24 ;  /* 0x00000008ff1e7819 */ /* 0x000fe40000011618 */
[----:B------:R-:W-:Y:S02]  /*146c0*/  SHF.R.U32.HI R23, RZ, 0x8, R25 ;  /* 0x00000008ff177819 */ /* 0x000fe40000011619 */
[----:B------:R-:W-:Y:S02]  /*146d0*/  LOP3.LUT R34, R27, 0xf000f, RZ, 0xc0, !PT ;  /* 0x000f000f1b227812 */ /* 0x000fe400078ec0ff */
[----:B----4-:R-:W-:Y:S02]  /*146e0*/  @!P0 PRMT R92, R28, 0x7610, R92 ;  /* 0x000076101c5c8816 */ /* 0x010fe4000000005c */
[----:B------:R-:W-:-:S02]  /*146f0*/  @!P0 PRMT R91, R29, 0x7610, R91 ;  /* 0x000076101d5b8816 */ /* 0x000fc4000000005b */
[----:B------:R-:W-:Y:S02]  /*14700*/  @!P0 PRMT R92, R92, 0x7610, R28 ;  /* 0x000076105c5c8816 */ /* 0x000fe4000000001c */
[----:B------:R-:W-:Y:S02]  /*14710*/  @!P0 PRMT R91, R91, 0x7610, R29 ;  /* 0x000076105b5b8816 */ /* 0x000fe4000000001d */
[C---:B------:R-:W-:Y:S02]  /*14720*/  LOP3.LUT R28, R25.reuse, 0xf000f, RZ, 0xc0, !PT ;  /* 0x000f000f191c7812 */ /* 0x040fe400078ec0ff */
[----:B------:R-:W-:Y:S02]  /*14730*/  LOP3.LUT R29, R25, 0xf000f0, RZ, 0xc0, !PT ;  /* 0x00f000f0191d7812 */ /* 0x000fe400078ec0ff */
[----:B------:R-:W0:Y:S01]  /*14740*/  LDS.64 R24, [UR5+0x208] ;  /* 0x00020805ff187984 */ /* 0x000e220008000a00 */
[----:B------:R-:W-:Y:S02]  /*14750*/  LOP3.LUT R32, R26, 0xf000f, RZ, 0xc0, !PT ;  /* 0x000f000f1a207812 */ /* 0x000fe400078ec0ff */
[----:B------:R-:W-:-:S02]  /*14760*/  LOP3.LUT R34, R34, 0x64006400, RZ, 0xfc, !PT ;  /* 0x6400640022227812 */ /* 0x000fc400078efcff */
[----:B------:R-:W-:Y:S02]  /*14770*/  LOP3.LUT R0, R0, 0x64006400, RZ, 0xfc, !PT ;  /* 0x6400640000007812 */ /* 0x000fe400078efcff */
[----:B------:R-:W-:Y:S02]  /*14780*/  LOP3.LUT R28, R28, 0x64006400, RZ, 0xfc, !PT ;  /* 0x640064001c1c7812 */ /* 0x000fe400078efcff */
        /* <DEDUP_REMOVED lines=11> */
[-C--:B------:R-:W-:Y:S01]  /*14840*/  HFMA2 R86, R3, R8.reuse.H0_H0, -72, -72 ;  /* 0xd480d48003567431 */ /* 0x080fe20000040008 */
[----:B------:R-:W-:Y:S01]  /*14850*/  LOP3.LUT R33, R33, 0x64006400, RZ, 0xfc, !PT ;  /* 0x6400640021217812 */ /* 0x000fe200078efcff */
[----:B------:R-:W-:-:S02]  /*14860*/  HFMA2 R83, R35, R8.H0_H0, -72, -72 ;  /* 0xd480d48023537431 */ /* 0x000fc40000040008 */
[----:B------:R-:W-:Y:S02]  /*14870*/  HADD2.F32 R28, -RZ, R89.H0_H0 ;  /* 0x20000059ff1c7230 */ /* 0x000fe40000004100 */
[----:B------:R-:W-:Y:S02]  /*14880*/  HADD2.F32 R3, -RZ, R88.H0_H0 ;  /* 0x20000058ff037230 */ /* 0x000fe40000004100 */
[----:B------:R-:W-:Y:S02]  /*14890*/  HADD2.F32 R2, -RZ, R76.H0_H0 ;  /* 0x2000004cff027230 */ /* 0x000fe40000004100 */
[----:B------:R-:W-:Y:S01]  /*148a0*/  FFMA.FTZ R34, R0, R41, RZ ;  /* 0x0000002900227223 */ /* 0x000fe200000100ff */
[----:B------:R-:W-:Y:S02]  /*148b0*/  HADD2.F32 R59, -RZ, R87.H1_H1 ;  /* 0x30000057ff3b7230 */ /* 0x000fe40000004100 */
[----:B------:R-:W-:Y:S02]  /*148c0*/  HFMA2 R85, R29, R8.H0_H0, -72, -72 ;  /* 0xd480d4801d557431 */ /* 0x000fe40000040008 */
[----:B------:R-:W-:-:S02]  /*148d0*/  HADD2.F32 R62, -RZ, R89.H1_H1 ;  /* 0x30000059ff3e7230 */ /* 0x000fc40000004100 */
[----:B------:R-:W-:Y:S02]  /*148e0*/  HFMA2 R84, R33, R8.H0_H0, -72, -72 ;  /* 0xd480d48021547431 */ /* 0x000fe40000040008 */
[----:B------:R-:W-:Y:S02]  /*148f0*/  HADD2.F32 R61, -RZ, R88.H1_H1 ;  /* 0x30000058ff3d7230 */ /* 0x000fe40000004100 */
[-C--:B------:R-:W-:Y:S01]  /*14900*/  FFMA.FTZ R29, R28, R41.reuse, RZ ;  /* 0x000000291c1d7223 */ /* 0x080fe200000100ff */
[----:B------:R-:W-:Y:S02]  /*14910*/  HADD2.F32 R60, -RZ, R76.H1_H1 ;  /* 0x3000004cff3c7230 */ /* 0x000fe40000004100 */
[-C--:B------:R-:W-:Y:S01]  /*14920*/  FFMA.FTZ R32, R3, R41.reuse, RZ ;  /* 0x0000002903207223 */ /* 0x080fe200000100ff */
[----:B------:R-:W-:Y:S01]  /*14930*/  FFMA.FTZ R33, R2, R41, RZ ;  /* 0x0000002902217223 */ /* 0x000fe200000100ff */
        /* <DEDUP_REMOVED lines=8> */
[----:B------:R-:W-:Y:S02]  /*149c0*/  HADD2.F32 R51, -RZ, R83.H1_H1 ;  /* 0x30000053ff337230 */ /* 0x000fe40000004100 */
[----:B------:R-:W-:Y:S01]  /*149d0*/  FFMA.FTZ R34, R55, R40, R34 ;  /* 0x0000002837227223 */ /* 0x000fe20000010022 */
[----:B------:R-:W-:-:S02]  /*149e0*/  HADD2.F32 R54, -RZ, R86.H1_H1 ;  /* 0x30000056ff367230 */ /* 0x000fc40000004100 */
[-C--:B------:R-:W-:Y:S01]  /*149f0*/  FFMA.FTZ R29, R58, R40.reuse, R29 ;  /* 0x000000283a1d7223 */ /* 0x080fe2000001001d */
[----:B------:R-:W-:Y:S02]  /*14a00*/  HADD2.F32 R53, -RZ, R85.H1_H1 ;  /* 0x30000055ff357230 */ /* 0x000fe40000004100 */
[-C--:B------:R-:W-:Y:S01]  /*14a10*/  FFMA.FTZ R32, R57, R40.reuse, R32 ;  /* 0x0000002839207223 */ /* 0x080fe20000010020 */
[----:B------:R-:W-:Y:S02]  /*14a20*/  HADD2.F32 R52, -RZ, R84.H1_H1 ;  /* 0x30000054ff347230 */ /* 0x000fe40000004100 */
[----:B------:R-:W-:Y:S01]  /*14a30*/  FFMA.FTZ R33, R56, R40, R33 ;  /* 0x0000002838217223 */ /* 0x000fe20000010021 */
[----:B------:R-:W-:Y:S01]  /*14a40*/  SHF.R.U32.HI R26, RZ, 0x8, R26 ;  /* 0x00000008ff1a7819 */ /* 0x000fe2000001161a */
[----:B------:R-:W-:Y:S01]  /*14a50*/  FFMA.FTZ R42, R51, R39, R34 ;  /* 0x00000027332a7223 */ /* 0x000fe20000010022 */
[----:B------:R-:W-:Y:S01]  /*14a60*/  SHF.R.U32.HI R27, RZ, 0x8, R27 ;  /* 0x00000008ff1b7819 */ /* 0x000fe2000001161b */
[----:B0-----:R-:W-:-:S02]  /*14a70*/  HADD2.F32 R34, -RZ, R24.H0_H0 ;  /* 0x20000018ff227230 */ /* 0x001fc40000004100 */
[----:B------:R-:W-:Y:S01]  /*14a80*/  HADD2.F32 R38, -RZ, R24.H1_H1 ;  /* 0x30000018ff267230 */ /* 0x000fe20000004100 */
[----:B------:R-:W-:Y:S01]  /*14a90*/  LOP3.LUT R24, R30, 0xf000f, RZ, 0xc0, !PT ;  /* 0x000f000f1e187812 */ /* 0x000fe200078ec0ff */
[-C--:B------:R-:W-:Y:S01]  /*14aa0*/  FFMA.FTZ R35, R54, R39.reuse, R29 ;  /* 0x0000002736237223 */ /* 0x080fe2000001001d */
[-C--:B------:R-:W-:Y:S01]  /*14ab0*/  FFMA.FTZ R40, R53, R39.reuse, R32 ;  /* 0x0000002735287223 */ /* 0x080fe20000010020 */
[----:B------:R-:W-:Y:S01]  /*14ac0*/  FFMA.FTZ R41, R52, R39, R33 ;  /* 0x0000002734297223 */ /* 0x000fe20000010021 */
[----:B------:R-:W-:Y:S02]  /*14ad0*/  LOP3.LUT R29, R23, 0xf000f, RZ, 0xc0, !PT ;  /* 0x000f000f171d7812 */ /* 0x000fe400078ec0ff */
[----:B------:R-:W-:Y:S02]  /*14ae0*/  LOP3.LUT R32, R26, 0xf000f, RZ, 0xc0, !PT ;  /* 0x000f000f1a207812 */ /* 0x000fe400078ec0ff */
        /* <DEDUP_REMOVED lines=13> */
[--C-:B------:R-:W-:Y:S01]  /*14bc0*/  HADD2.F32 R43, -RZ, R25.reuse.H0_H0 ;  /* 0x20000019ff2b7230 */ /* 0x100fe20000004100 */
[----:B------:R-:W-:Y:S01]  /*14bd0*/  LOP3.LUT R23, R30, 0x64006400, RZ, 0xfc, !PT ;  /* 0x640064001e177812 */ /* 0x000fe200078efcff */
[----:B------:R-:W-:Y:S01]  /*14be0*/  HADD2.F32 R33, -RZ, R25.H1_H1 ;  /* 0x30000019ff217230 */ /* 0x000fe20000004100 */
[----:B------:R-:W-:Y:S01]  /*14bf0*/  LOP3.LUT R77, R24, 0x64006400, RZ, 0xfc, !PT ;  /* 0x64006400184d7812 */ /* 0x000fe200078efcff */
[----:B------:R-:W-:Y:S01]  /*14c00*/  HADD2.F32 R50, -RZ, R79.H0_H0 ;  /* 0x2000004fff327230 */ /* 0x000fe20000004100 */
[----:B------:R-:W-:-:S02]  /*14c10*/  LOP3.LUT R25, R26, 0x64006400, RZ, 0xfc, !PT ;  /* 0x640064001a197812 */ /* 0x000fc400078efcff */
[----:B------:R-:W-:Y:S01]  /*14c20*/  LOP3.LUT R27, R27, 0x64006400, RZ, 0xfc, !PT ;  /* 0x640064001b1b7812 */ /* 0x000fe200078efcff */
[----:B------:R-:W-:Y:S02]  /*14c30*/  HADD2.F32 R49, -RZ, R82.H0_H0 ;  /* 0x20000052ff317230 */ /* 0x000fe40000004100 */
[----:B------:R-:W-:Y:S02]  /*14c40*/  HADD2.F32 R48, -RZ, R81.H0_H0 ;  /* 0x20000051ff307230 */ /* 0x000fe40000004100 */
[----:B------:R-:W-:Y:S02]  /*14c50*/  HADD2.F32 R47, -RZ, R80.H0_H0 ;  /* 0x20000050ff2f7230 */ /* 0x000fe40000004100 */
[-C--:B------:R-:W-:Y:S02]  /*14c60*/  HFMA2 R78, R23, R8.reuse.H0_H0, -72, -72 ;  /* 0xd480d480174e7431 */ /* 0x080fe40000040008 */
[----:B------:R-:W-:Y:S02]  /*14c70*/  HADD2.F32 R46, -RZ, R79.H1_H1 ;  /* 0x3000004fff2e7230 */ /* 0x000fe40000004100 */
[----:B------:R-:W-:-:S02]  /*14c80*/  HFMA2 R77, R77, R8.H0_H0, -72, -72 ;  /* 0xd480d4804d4d7431 */ /* 0x000fc40000040008 */
[----:B------:R-:W-:Y:S02]  /*14c90*/  HADD2.F32 R45, -RZ, R82.H1_H1 ;  /* 0x30000052ff2d7230 */ /* 0x000fe40000004100 */
[-C--:B------:R-:W-:Y:S02]  /*14ca0*/  HFMA2 R74, R25, R8.reuse.H0_H0, -72, -72 ;  /* 0xd480d480194a7431 */ /* 0x080fe40000040008 */
[----:B------:R-:W-:Y:S02]  /*14cb0*/  HADD2.F32 R44, -RZ, R81.H1_H1 ;  /* 0x30000051ff2c7230 */ /* 0x000fe40000004100 */
[----:B------:R-:W-:Y:S02]  /*14cc0*/  HFMA2 R75, R27, R8.H0_H0, -72, -72 ;  /* 0xd480d4801b4b7431 */ /* 0x000fe40000040008 */
[----:B------:R-:W-:Y:S02]  /*14cd0*/  HADD2.F32 R29, -RZ, R80.H1_H1 ;  /* 0x30000050ff1d7230 */ /* 0x000fe40000004100 */
[-C--:B------:R-:W-:Y:S01]  /*14ce0*/  FFMA.FTZ R35, R50, R34.reuse, R35 ;  /* 0x0000002232237223 */ /* 0x080fe20000010023 */
[-C--:B------:R-:W-:Y:S01]  /*14cf0*/  FFMA.FTZ R40, R49, R34.reuse, R40 ;  /* 0x0000002231287223 */ /* 0x080fe20000010028 */
[-C--:B------:R-:W-:Y:S01]  /*14d00*/  FFMA.FTZ R41, R48, R34.reuse, R41 ;  /* 0x0000002230297223 */ /* 0x080fe20000010029 */
[----:B------:R-:W-:Y:S01]  /*14d10*/  FFMA.FTZ R42, R47, R34, R42 ;  /* 0x000000222f2a7223 */ /* 0x000fe2000001002a */
        /* <DEDUP_REMOVED lines=9> */
[----:B------:R-:W-:-:S02]  /*14db0*/  HADD2.F32 R67, -RZ, R78.H1_H1 ;  /* 0x3000004eff437230 */ /* 0x000fc40000004100 */
[-C--:B------:R-:W-:Y:S01]  /*14dc0*/  FFMA.FTZ R35, R64, R43.reuse, R35 ;  /* 0x0000002b40237223 */ /* 0x080fe20000010023 */
[----:B------:R-:W-:Y:S02]  /*14dd0*/  HADD2.F32 R68, -RZ, R77.H1_H1 ;  /* 0x3000004dff447230 */ /* 0x000fe40000004100 */
[-C--:B------:R-:W-:Y:S01]  /*14de0*/  FFMA.FTZ R34, R65, R43.reuse, R34 ;  /* 0x0000002b41227223 */ /* 0x080fe20000010022 */
[----:B------:R-:W-:Y:S02]  /*14df0*/  HADD2.F32 R69, -RZ, R74.H1_H1 ;  /* 0x3000004aff457230 */ /* 0x000fe40000004100 */
[----:B------:R-:W-:Y:S01]  /*14e00*/  FFMA.FTZ R71, R66, R43, R71 ;  /* 0x0000002b42477223 */ /* 0x000fe20000010047 */
[----:B------:R-:W-:Y:S02]  /*14e10*/  HADD2.F32 R70, -RZ, R75.H1_H1 ;  /* 0x3000004bff467230 */ /* 0x000fe40000004100 */
[-C--:B------:R-:W-:Y:S01]  /*14e20*/  FFMA.FTZ R25, R67, R33.reuse, R32 ;  /* 0x0000002143197223 */ /* 0x080fe20000010020 */
[-C--:B------:R-:W-:Y:S01]  /*14e30*/  FFMA.FTZ R24, R68, R33.reuse, R35 ;  /* 0x0000002144187223 */ /* 0x080fe20000010023 */
[----:B------:R-:W-:Y:S01]  /*14e40*/  FFMA.FTZ R27, R69, R33, R34 ;  /* 0x00000021451b7223 */ /* 0x000fe20000010022 */
[----:B------:R-:W-:-:S02]  /*14e50*/  HADD2.F32 R34, -RZ, R92.H0_H0 ;  /* 0x2000005cff227230 */ /* 0x000fc40000004100 */
[----:B------:R-:W-:Y:S01]  /*14e60*/  FFMA.FTZ R26, R70, R33, R71 ;  /* 0x00000021461a7223 */ /* 0x000fe20000010047 */
[----:B------:R-:W-:Y:S01]  /*14e70*/  HADD2.F32 R33, -RZ, R92.H1_H1 ;  /* 0x3000005cff217230 */ /* 0x000fe20000004100 */
[----:B------:R-:W0:Y:S01]  /*14e80*/  LDS.64 R40, [UR5+0x280] ;  /* 0x00028005ff287984 */ /* 0x000e220008000a00 */
[--C-:B------:R-:W-:Y:S02]  /*14e90*/  HADD2.F32 R32, -RZ, R91.reuse.H0_H0 ;  /* 0x2000005bff207230 */ /* 0x100fe40000004100 */
[----:B------:R-:W-:Y:S02]  /*14ea0*/  HADD2.F32 R23, -RZ, R91.H1_H1 ;  /* 0x3000005bff177230 */ /* 0x000fe40000004100 */
[----:B------:R-:W-:Y:S01]  /*14eb0*/  FMUL.FTZ R35, R25, R34 ;  /* 0x0000002219237220 */ /* 0x000fe20000410000 */
[----:B------:R-:W-:Y:S01]  /*14ec0*/  FMUL.FTZ R73, R24, R33 ;  /* 0x0000002118497220 */ /* 0x000fe20000410000 */
[----:B------:R-:W-:Y:S01]  /*14ed0*/  FMUL.FTZ R72, R27, R32 ;  /* 0x000000201b487220 */ /* 0x000fe20000410000 */
[----:B------:R-:W1:Y:S01]  /*14ee0*/  LDS.64 R38, [UR5+0x288] ;  /* 0x00028805ff267984 */ /* 0x000e620008000a00 */
[----:B------:R-:W-:Y:S01]  /*14ef0*/  FMUL.FTZ R71, R26, R23 ;  /* 0x000000171a477220 */ /* 0x000fe20000410000 */
[----:B---3--:R-:W-:-:S02]  /*14f00*/  @!P0 IADD3 R93, R31, R96, RZ ;  /* 0x000000601f5d8210 */ /* 0x008fc40007ffe0ff */
[----:B------:R-:W-:Y:S02]  /*14f10*/  F2FP.F16.F32.PACK_AB R35, RZ, R35 ;  /* 0x00000023ff23723e */ /* 0x000fe400000000ff */
[----:B------:R-:W-:Y:S02]  /*14f20*/  F2FP.F16.F32.PACK_AB R73, RZ, R73 ;  /* 0x00000049ff49723e */ /* 0x000fe400000000ff */
[----:B------:R-:W-:Y:S02]  /*14f30*/  F2FP.F16.F32.PACK_AB R72, RZ, R72 ;  /* 0x00000048ff48723e */ /* 0x000fe400000000ff */
[----:B------:R-:W-:Y:S01]  /*14f40*/  F2FP.F16.F32.PACK_AB R71, RZ, R71 ;  /* 0x00000047ff47723e */ /* 0x000fe200000000ff */
[----:B------:R-:W-:Y:S06]  /*14f50*/  @!P1 BRA `(.L_x_1726) ;  /* 0x0000000400689947 */ /* 0x000fec0003800000 */
[----:B------:R-:W2:Y:S01]  /*14f60*/  LDS.64 R26, [UR5] ;  /* 0x00000005ff1a7984 */ /* 0x000ea20008000a00 */
[----:B------:R-:W-:Y:S02]  /*14f70*/  HADD2.F32 R24, -RZ, R89.H0_H0 ;  /* 0x20000059ff187230 */ /* 0x000fe40000004100 */
[--C-:B------:R-:W-:Y:S01]  /*14f80*/  HADD2.F32 R102, -RZ, R88.reuse.H0_H0 ;  /* 0x20000058ff667230 */ /* 0x100fe20000004100 */
[----:B------:R-:W3:Y:S01]  /*14f90*/  LDS.64 R42, [UR5+0x8] ;  /* 0x00000805ff2a7984 */ /* 0x000ee20008000a00 */
[----:B------:R-:W-:Y:S02]  /*14fa0*/  HADD2.F32 R30, -RZ, R87.H0_H0 ;  /* 0x20000057ff1e7230 */ /* 0x000fe40000004100 */
[----:B------:R-:W-:Y:S02]  /*14fb0*/  HADD2.F32 R90, -RZ, R89.H1_H1 ;  /* 0x30000059ff5a7230 */ /* 0x000fe40000004100 */
[----:B------:R-:W-:Y:S02]  /*14fc0*/  HADD2.F32 R104, -RZ, R88.H1_H1 ;  /* 0x30000058ff687230 */ /* 0x000fe40000004100 */
[----:B--2---:R-:W-:-:S02]  /*14fd0*/  HADD2.F32 R25, -RZ, R26.H0_H0 ;  /* 0x2000001aff197230 */ /* 0x004fc40000004100 */
[----:B------:R-:W-:Y:S02]  /*14fe0*/  HADD2.F32 R103, -RZ, R26.H1_H1 ;  /* 0x3000001aff677230 */ /* 0x000fe40000004100 */
[--C-:B------:R-:W-:Y:S02]  /*14ff0*/  HADD2.F32 R26, -RZ, R76.reuse.H0_H0 ;  /* 0x2000004cff1a7230 */ /* 0x100fe40000004100 */
[----:B------:R-:W-:Y:S01]  /*15000*/  FFMA.FTZ R105, R24, R25, RZ ;  /* 0x0000001918697223 */ /* 0x000fe200000100ff */
[C---:B------:R-:W-:Y:S01]  /*15010*/  FFMA.FTZ R102, R25.reuse, R102, RZ ;  /* 0x0000006619667223 */ /* 0x040fe200000100ff */
[C---:B------:R-:W-:Y:S01]  /*15020*/  FFMA.FTZ R107, R25.reuse, R30, RZ ;  /* 0x0000001e196b7223 */ /* 0x040fe200000100ff */
[----:B------:R-:W-:Y:S02]  /*15030*/  HADD2.F32 R31, -RZ, R27.H0_H0 ;  /* 0x2000001bff1f7230 */ /* 0x000fe40000004100 */
[----:B------:R-:W-:Y:S01]  /*15040*/  FFMA.FTZ R106, R25, R26, RZ ;  /* 0x0000001a196a7223 */ /* 0x000fe200000100ff */
[----:B------:R-:W-:-:S02]  /*15050*/  HADD2.F32 R26, -RZ, R76.H1_H1 ;  /* 0x3000004cff1a7230 */ /* 0x000fc40000004100 */
[----:B------:R-:W-:Y:S01]  /*15060*/  FFMA.FTZ R90, R90, R103, R105 ;  /* 0x000000675a5a7223 */ /* 0x000fe20000010069 */
[----:B------:R-:W-:Y:S02]  /*15070*/  HADD2.F32 R25, -RZ, R86.H0_H0 ;  /* 0x20000056ff197230 */ /* 0x000fe40000004100 */
[C---:B------:R-:W-:Y:S01]  /*15080*/  FFMA.FTZ R102, R103.reuse, R104, R102 ;  /* 0x0000006867667223 */ /* 0x040fe20000010066 */
[----:B------:R-:W-:Y:S02]  /*15090*/  HADD2.F32 R30, -RZ, R87.H1_H1 ;  /* 0x30000057ff1e7230 */ /* 0x000fe40000004100 */
[----:B------:R-:W-:Y:S01]  /*150a0*/  FFMA.FTZ R26, R103, R26, R106 ;  /* 0x0000001a671a7223 */ /* 0x000fe2000001006a */
[----:B------:R-:W-:Y:S02]  /*150b0*/  HADD2.F32 R105, -RZ, R84.H0_H0 ;  /* 0x20000054ff697230 */ /* 0x000fe40000004100 */
[----:B------:R-:W-:Y:S01]  /*150c0*/  FFMA.FTZ R25, R25, R31, R90 ;  /* 0x0000001f19197223 */ /* 0x000fe2000001005a */
[----:B------:R-:W-:-:S02]  /*150d0*/  HADD2.F32 R24, -RZ, R85.H0_H0 ;  /* 0x20000055ff187230 */ /* 0x000fc40000004100 */
[----:B------:R-:W-:Y:S01]  /*150e0*/  FFMA.FTZ R104, R103, R30, R107 ;  /* 0x0000001e67687223 */ /* 0x000fe2000001006b */
[----:B------:R-:W-:Y:S02]  /*150f0*/  HADD2.F32 R90, -RZ, R83.H0_H0 ;  /* 0x20000053ff5a7230 */ /* 0x000fe40000004100 */
[C---:B------:R-:W-:Y:S01]  /*15100*/  FFMA.FTZ R105, R31.reuse, R105, R26 ;  /* 0x000000691f697223 */ /* 0x040fe2000001001a */
[----:B------:R-:W-:Y:S02]  /*15110*/  HADD2.F32 R27, -RZ, R27.H1_H1 ;  /* 0x3000001bff1b7230 */ /* 0x000fe40000004100 */
[C---:B------:R-:W-:Y:S01]  /*15120*/  FFMA.FTZ R102, R31.reuse, R24, R102 ;  /* 0x000000181f667223 */ /* 0x040fe20000010066 */
[----:B------:R-:W-:Y:S02]  /*15130*/  HADD2.F32 R26, -RZ, R85.H1_H1 ;  /* 0x30000055ff1a7230 */ /* 0x000fe40000004100 */
[----:B------:R-:W-:Y:S01]  /*15140*/  FFMA.FTZ R103, R31, R90, R104 ;  /* 0x0000005a1f677223 */ /* 0x000fe20000010068 */
[----:B------:R-:W-:-:S02]  /*15150*/  HADD2.F32 R30, -RZ, R84.H1_H1 ;  /* 0x30000054ff1e7230 */ /* 0x000fc40000004100 */
[----:B------:R-:W-:Y:S02]  /*15160*/  HADD2.F32 R24, -RZ, R86.H1_H1 ;  /* 0x30000056ff187230 */ /* 0x000fe40000004100 */
[C---:B------:R-:W-:Y:S01]  /*15170*/  FFMA.FTZ R31, R27.reuse, R26, R102 ;  /* 0x0000001a1b1f7223 */ /* 0x040fe20000010066 */
[----:B------:R-:W-:Y:S02]  /*15180*/  HADD2.F32 R106, -RZ, R83.H1_H1 ;  /* 0x30000053ff6a7230 */ /* 0x000fe40000004100 */
[C---:B------:R-:W-:Y:S01]  /*15190*/  FFMA.FTZ R105, R27.reuse, R30, R105 ;  /* 0x0000001e1b697223 */ /* 0x040fe20000010069 */
[----:B---3--:R-:W-:Y:S02]  /*151a0*/  HADD2.F32 R30, -RZ, R42.H0_H0 ;  /* 0x2000002aff1e7230 */ /* 0x008fe40000004100 */
        /* <DEDUP_REMOVED lines=14> */
[----:B------:R-:W-:Y:S01]  /*15290*/  FFMA.FTZ R27, R27, R42, R26 ;  /* 0x0000002a1b1b7223 */ /* 0x000fe2000001001a */
[----:B------:R-:W-:Y:S02]  /*152a0*/  HADD2.F32 R105, -RZ, R80.H1_H1 ;  /* 0x30000050ff697230 */ /* 0x000fe40000004100 */
[C---:B------:R-:W-:Y:S01]  /*152b0*/  FFMA.FTZ R25, R42.reuse, R25, R31 ;  /* 0x000000192a197223 */ /* 0x040fe2000001001f */
        /* <DEDUP_REMOVED lines=18> */
[--C-:B------:R-:W-:Y:S02]  /*153e0*/  HADD2.F32 R27, -RZ, R92.reuse.H0_H0 ;  /* 0x2000005cff1b7230 */ /* 0x100fe40000004100 */
[C---:B------:R-:W-:Y:S01]  /*153f0*/  FFMA.FTZ R25, R43.reuse, R90, R25 ;  /* 0x0000005a2b197223 */ /* 0x040fe20000010019 */
        /* <DEDUP_REMOVED lines=16> */
.L_x_1726:
[----:B------:R-:W-:Y:S05]  /*15500*/  @!P2 BRA `(.L_x_1727) ;  /* 0x000000040068a947 */ /* 0x000fea0003800000 */
[----:B------:R-:W2:Y:S01]  /*15510*/  LDS.64 R24, [UR5+0x80] ;  /* 0x00008005ff187984 */ /* 0x000ea20008000a00 */
[----:B------:R-:W-:Y:S02]  /*15520*/  HADD2.F32 R26, -RZ, R76.H0_H0 ;  /* 0x2000004cff1a7230 */ /* 0x000fe40000004100 */
[----:B------:R-:W-:Y:S01]  /*15530*/  HADD2.F32 R27, -RZ, R87.H0_H0 ;  /* 0x20000057ff1b7230 */ /* 0x000fe20000004100 */
[----:B------:R-:W3:Y:S01]  /*15540*/  LDS.64 R30, [UR5+0x88] ;  /* 0x00008805ff1e7984 */ /* 0x000ee20008000a00 */
[----:B------:R-:W-:Y:S02]  /*15550*/  HADD2.F32 R104, -RZ, R89.H1_H1 ;  /* 0x30000059ff687230 */ /* 0x000fe40000004100 */
[----:B------:R-:W-:Y:S02]  /*15560*/  HADD2.F32 R106, -RZ, R88.H1_H1 ;  /* 0x30000058ff6a7230 */ /* 0x000fe40000004100 */
[----:B------:R-:W-:Y:S02]  /*15570*/  HADD2.F32 R107, -RZ, R84.H0_H0 ;  /* 0x20000054ff6b7230 */ /* 0x000fe40000004100 */
[----:B--2---:R-:W-:-:S02]  /*15580*/  HADD2.F32 R90, -RZ, R24.H0_H0 ;  /* 0x20000018ff5a7230 */ /* 0x004fc40000004100 */
[----:B------:R-:W-:Y:S02]  /*15590*/  HADD2.F32 R102, -RZ, R24.H1_H1 ;  /* 0x30000018ff667230 */ /* 0x000fe40000004100 */
[----:B------:R-:W-:Y:S02]  /*155a0*/  HADD2.F32 R24, -RZ, R89.H0_H0 ;  /* 0x20000059ff187230 */ /* 0x000fe40000004100 */
[-C--:B------:R-:W-:Y:S01]  /*155b0*/  FFMA.FTZ R105, R26, R90.reuse, RZ ;  /* 0x0000005a1a697223 */ /* 0x080fe200000100ff */
[--C-:B------:R-:W-:Y:S02]  /*155c0*/  HADD2.F32 R43, -RZ, R25.reuse.H0_H0 ;  /* 0x20000019ff2b7230 */ /* 0x100fe40000004100 */
[-C--:B------:R-:W-:Y:S01]  /*155d0*/  FFMA.FTZ R27, R27, R90.reuse, RZ ;  /* 0x0000005a1b1b7223 */ /* 0x080fe200000100ff */
[----:B------:R-:W-:Y:S02]  /*155e0*/  HADD2.F32 R42, -RZ, R25.H1_H1 ;  /* 0x30000019ff2a7230 */ /* 0x000fe40000004100 */
[----:B------:R-:W-:Y:S01]  /*155f0*/  FFMA.FTZ R103, R24, R90, RZ ;  /* 0x0000005a18677223 */ /* 0x000fe200000100ff */
[----:B------:R-:W-:-:S03]  /*15600*/  HADD2.F32 R25, -RZ, R88.H0_H0 ;  /* 0x20000058ff197230 */ /* 0x000fc60000004100 */
[----:B------:R-:W-:Y:S01]  /*15610*/  FFMA.FTZ R24, R104, R102, R103 ;  /* 0x0000006668187223 */ /* 0x000fe20000010067 */
[----:B------:R-:W-:Y:S02]  /*15620*/  HADD2.F32 R104, -RZ, R87.H1_H1 ;  /* 0x30000057ff687230 */ /* 0x000fe40000004100 */
[----:B------:R-:W-:Y:S01]  /*15630*/  FFMA.FTZ R25, R25, R90, RZ ;  /* 0x0000005a19197223 */ /* 0x000fe200000100ff */
[----:B------:R-:W-:Y:S02]  /*15640*/  HADD2.F32 R90, -RZ, R76.H1_H1 ;  /* 0x3000004cff5a7230 */ /* 0x000fe40000004100 */
[----:B------:R-:W-:Y:S02]  /*15650*/  HADD2.F32 R103, -RZ, R85.H0_H0 ;  /* 0x20000055ff677230 */ /* 0x000fe40000004100 */
[-C--:B------:R-:W-:Y:S01]  /*15660*/  FFMA.FTZ R26, R106, R102.reuse, R25 ;  /* 0x000000666a1a7223 */ /* 0x080fe20000010019 */
[----:B------:R-:W-:Y:S02]  /*15670*/  HADD2.F32 R25, -RZ, R86.H0_H0 ;  /* 0x20000056ff197230 */ /* 0x000fe40000004100 */
[----:B------:R-:W-:Y:S01]  /*15680*/  FFMA.FTZ R90, R90, R102, R105 ;  /* 0x000000665a5a7223 */ /* 0x000fe20000010069 */
[----:B------:R-:W-:-:S02]  /*15690*/  HADD2.F32 R105, -RZ, R83.H0_H0 ;  /* 0x20000053ff697230 */ /* 0x000fc40000004100 */
[----:B------:R-:W-:Y:S01]  /*156a0*/  FFMA.FTZ R102, R104, R102, R27 ;  /* 0x0000006668667223 */ /* 0x000fe2000001001b */
[-C--:B------:R-:W-:Y:S01]  /*156b0*/  FFMA.FTZ R27, R103, R43.reuse, R26 ;  /* 0x0000002b671b7223 */ /* 0x080fe2000001001a */
[-C--:B------:R-:W-:Y:S01]  /*156c0*/  FFMA.FTZ R25, R25, R43.reuse, R24 ;  /* 0x0000002b19197223 */ /* 0x080fe20000010018 */
[-C--:B------:R-:W-:Y:S01]  /*156d0*/  FFMA.FTZ R103, R107, R43.reuse, R90 ;  /* 0x0000002b6b677223 */ /* 0x080fe2000001005a */
[----:B------:R-:W-:Y:S02]  /*156e0*/  HADD2.F32 R24, -RZ, R86.H1_H1 ;  /* 0x30000056ff187230 */ /* 0x000fe40000004100 */
[----:B------:R-:W-:Y:S01]  /*156f0*/  FFMA.FTZ R43, R105, R43, R102 ;  /* 0x0000002b692b7223 */ /* 0x000fe20000010066 */
        /* <DEDUP_REMOVED lines=16> */
[----:B------:R-:W-:Y:S02]  /*15800*/  HADD2.F32 R90, -RZ, R79.H1_H1 ;  /* 0x3000004fff5a7230 */ /* 0x000fe40000004100 */
        /* <DEDUP_REMOVED lines=15> */
[----:B------:R-:W-:Y:S02]  /*15900*/  HADD2.F32 R25, -RZ, R78.H1_H1 ;  /* 0x3000004eff197230 */ /* 0x000fe40000004100 */
[----:B------:R-:W-:Y:S01]  /*15910*/  FFMA.FTZ R42, R42, R24, R103 ;  /* 0x000000182a2a7223 */ /* 0x000fe20000010067 */
[----:B------:R-:W-:Y:S02]  /*15920*/  HADD2.F32 R27, -RZ, R77.H1_H1 ;  /* 0x3000004dff1b7230 */ /* 0x000fe40000004100 */
[--C-:B------:R-:W-:Y:S02]  /*15930*/  HADD2.F32 R90, -RZ, R75.reuse.H0_H0 ;  /* 0x2000004bff5a7230 */ /* 0x100fe40000004100 */
[-C--:B------:R-:W-:Y:S01]  /*15940*/  FFMA.FTZ R26, R25, R31.reuse, R26 ;  /* 0x0000001f191a7223 */ /* 0x080fe2000001001a */
[----:B------:R-:W-:Y:S02]  /*15950*/  HADD2.F32 R105, -RZ, R74.H1_H1 ;  /* 0x3000004aff697230 */ /* 0x000fe40000004100 */
[----:B------:R-:W-:Y:S01]  /*15960*/  FFMA.FTZ R30, R27, R31, R30 ;  /* 0x0000001f1b1e7223 */ /* 0x000fe2000001001e */
[----:B------:R-:W-:-:S02]  /*15970*/  HADD2.F32 R103, -RZ, R75.H1_H1 ;  /* 0x3000004bff677230 */ /* 0x000fc40000004100 */
[----:B------:R-:W-:Y:S01]  /*15980*/  FFMA.FTZ R24, R90, R24, R43 ;  /* 0x000000185a187223 */ /* 0x000fe2000001002b */
[--C-:B------:R-:W-:Y:S02]  /*15990*/  HADD2.F32 R25, -RZ, R92.reuse.H0_H0 ;  /* 0x2000005cff197230 */ /* 0x100fe40000004100 */
[-C--:B------:R-:W-:Y:S01]  /*159a0*/  FFMA.FTZ R42, R105, R31.reuse, R42 ;  /* 0x0000001f692a7223 */ /* 0x080fe2000001002a */
[----:B------:R-:W-:Y:S02]  /*159b0*/  HADD2.F32 R27, -RZ, R92.H1_H1 ;  /* 0x3000005cff1b7230 */ /* 0x000fe40000004100 */
[----:B------:R-:W-:Y:S01]  /*159c0*/  FFMA.FTZ R24, R103, R31, R24 ;  /* 0x0000001f67187223 */ /* 0x000fe20000010018 */
[--C-:B------:R-:W-:Y:S02]  /*159d0*/  HADD2.F32 R43, -RZ, R91.reuse.H0_H0 ;  /* 0x2000005bff2b7230 */ /* 0x100fe40000004100 */
[----:B------:R-:W-:Y:S01]  /*159e0*/  FMUL.FTZ R26, R25, R26 ;  /* 0x0000001a191a7220 */ /* 0x000fe20000410000 */
[----:B------:R-:W-:-:S02]  /*159f0*/  HADD2.F32 R105, -RZ, R91.H1_H1 ;  /* 0x3000005bff697230 */ /* 0x000fc40000004100 */
[----:B------:R-:W-:Y:S01]  /*15a00*/  FMUL.FTZ R30, R27, R30 ;  /* 0x0000001e1b1e7220 */ /* 0x000fe20000410000 */
[----:B------:R-:W-:Y:S01]  /*15a10*/  FMUL.FTZ R42, R43, R42 ;  /* 0x0000002a2b2a7220 */ /* 0x000fe20000410000 */
[----:B------:R-:W-:Y:S01]  /*15a20*/  F2FP.F16.F32.PACK_AB R26, RZ, R26 ;  /* 0x0000001aff1a723e */ /* 0x000fe200000000ff */
[----:B------:R-:W-:Y:S02]  /*15a30*/  FMUL.FTZ R24, R105, R24 ;  /* 0x0000001869187220 */ /* 0x000fe40000410000 */
[----:B------:R-:W-:Y:S02]  /*15a40*/  F2FP.F16.F32.PACK_AB R30, RZ, R30 ;  /* 0x0000001eff1e723e */ /* 0x000fe400000000ff */
[----:B------:R-:W-:Y:S02]  /*15a50*/  F2FP.F16.F32.PACK_AB R42, RZ, R42 ;  /* 0x0000002aff2a723e */ /* 0x000fe400000000ff */
[----:B------:R-:W-:Y:S02]  /*15a60*/  F2FP.F16.F32.PACK_AB R24, RZ, R24 ;  /* 0x00000018ff18723e */ /* 0x000fe400000000ff */
[----:B------:R-:W-:-:S02]  /*15a70*/  PRMT R26, R26, 0x5410, R30 ;  /* 0x000054101a1a7816 */ /* 0x000fc4000000001e */
[----:B------:R-:W-:-:S04]  /*15a80*/  PRMT R42, R42, 0x5410, R24 ;  /* 0x000054102a2a7816 */ /* 0x000fc80000000018 */
[----:B------:R-:W-:Y:S01]  /*15a90*/  HFMA2.MMA R20, R26, 1, 1, R20 ;  /* 0x3c003c001a147835 */ /* 0x000fe20000000014 */
[----:B------:R-:W-:-:S10]  /*15aa0*/  HADD2 R19, R42, R19 ;  /* 0x000000132a137230 */ /* 0x000fd40000000000 */
.L_x_1727:
        /* <DEDUP_REMOVED lines=91> */
.L_x_1728:
[----:B------:R-:W-:Y:S05]  /*16060*/  @!P4 BRA `(.L_x_1729) ;  /* 0x000000040068c947 */ /* 0x000fea0003800000 */
[----:B------:R-:W2:Y:S01]  /*16070*/  LDS.64 R24, [UR5+0x180] ;  /* 0x00018005ff187984 */ /* 0x000ea20008000a00 */
[--C-:B------:R-:W-:Y:S02]  /*16080*/  HADD2.F32 R26, -RZ, R76.reuse.H0_H0 ;  /* 0x2000004cff1a7230 */ /* 0x100fe40000004100 */
[----:B------:R-:W-:Y:S01]  /*16090*/  HADD2.F32 R104, -RZ, R89.H1_H1 ;  /* 0x30000059ff687230 */ /* 0x000fe20000004100 */
[----:B------:R-:W3:Y:S01]  /*160a0*/  LDS.64 R30, [UR5+0x188] ;  /* 0x00018805ff1e7984 */ /* 0x000ee20008000a00 */
[----:B------:R-:W-:Y:S02]  /*160b0*/  HADD2.F32 R27, -RZ, R87.H0_H0 ;  /* 0x20000057ff1b7230 */ /* 0x000fe40000004100 */
[----:B------:R-:W-:Y:S02]  /*160c0*/  HADD2.F32 R76, -RZ, R76.H1_H1 ;  /* 0x3000004cff4c7230 */ /* 0x000fe40000004100 */
[--C-:B--2---:R-:W-:Y:S02]  /*160d0*/  HADD2.F32 R43, -RZ, R25.reuse.H0_H0 ;  /* 0x20000019ff2b7230 */ /* 0x104fe40000004100 */
[----:B------:R-:W-:-:S02]  /*160e0*/  HADD2.F32 R42, -RZ, R25.H1_H1 ;  /* 0x30000019ff2a7230 */ /* 0x000fc40000004100 */
[----:B------:R-:W-:Y:S02]  /*160f0*/  HADD2.F32 R90, -RZ, R24.H0_H0 ;  /* 0x20000018ff5a7230 */ /* 0x000fe40000004100 */
[----:B------:R-:W-:Y:S02]  /*16100*/  HADD2.F32 R25, -RZ, R88.H0_H0 ;  /* 0x20000058ff197230 */ /* 0x000fe40000004100 */
[----:B------:R-:W-:Y:S02]  /*16110*/  HADD2.F32 R102, -RZ, R24.H1_H1 ;  /* 0x30000018ff667230 */ /* 0x000fe40000004100 */
[-C--:B------:R-:W-:Y:S01]  /*16120*/  FFMA.FTZ R103, R26, R90.reuse, RZ ;  /* 0x0000005a1a677223 */ /* 0x080fe200000100ff */
[----:B------:R-:W-:Y:S02]  /*16130*/  HADD2.F32 R24, -RZ, R89.H0_H0 ;  /* 0x20000059ff187230 */ /* 0x000fe40000004100 */
[----:B------:R-:W-:Y:S01]  /*16140*/  FFMA.FTZ R25, R25, R90, RZ ;  /* 0x0000005a19197223 */ /* 0x000fe200000100ff */
[----:B------:R-:W-:-:S02]  /*16150*/  HADD2.F32 R88, -RZ, R88.H1_H1 ;  /* 0x30000058ff587230 */ /* 0x000fc40000004100 */
[----:B------:R-:W-:Y:S01]  /*16160*/  FFMA.FTZ R27, R27, R90, RZ ;  /* 0x0000005a1b1b7223 */ /* 0x000fe200000100ff */
[----:B------:R-:W-:Y:S01]  /*16170*/  FFMA.FTZ R76, R76, R102, R103 ;  /* 0x000000664c4c7223 */ /* 0x000fe20000010067 */
[----:B------:R-:W-:Y:S01]  /*16180*/  FFMA.FTZ R89, R24, R90, RZ ;  /* 0x0000005a18597223 */ /* 0x000fe200000100ff */
        /* <DEDUP_REMOVED lines=23> */
[----:B------:R-:W-:-:S02]  /*16300*/  HADD2.F32 R30, -RZ, R30.H1_H1 ;  /* 0x3000001eff1e7230 */ /* 0x000fc40000004100 */
[-C--:B------:R-:W-:Y:S01]  /*16310*/  FFMA.FTZ R25, R42, R24.reuse, R25 ;  /* 0x000000182a197223 */ /* 0x080fe20000010019 */
[----:B------:R-:W-:Y:S02]  /*16320*/  HADD2.F32 R76, -RZ, R79.H1_H1 ;  /* 0x3000004fff4c7230 */ /* 0x000fe40000004100 */
[----:B------:R-:W-:Y:S01]  /*16330*/  FFMA.FTZ R27, R84, R24, R27 ;  /* 0x00000018541b7223 */ /* 0x000fe2000001001b */
[--C-:B------:R-:W-:Y:S02]  /*16340*/  HADD2.F32 R86, -RZ, R81.reuse.H0_H0 ;  /* 0x20000051ff567230 */ /* 0x100fe40000004100 */
[----:B------:R-:W-:Y:S02]  /*16350*/  HADD2.F32 R88, -RZ, R80.H0_H0 ;  /* 0x20000050ff587230 */ /* 0x000fe40000004100 */
[----:B------:R-:W-:Y:S01]  /*16360*/  FFMA.FTZ R25, R76, R30, R25 ;  /* 0x0000001e4c197223 */ /* 0x000fe20000010019 */
[----:B------:R-:W-:Y:S02]  /*16370*/  HADD2.F32 R82, -RZ, R82.H1_H1 ;  /* 0x30000052ff527230 */ /* 0x000fe40000004100 */
[----:B------:R-:W-:Y:S01]  /*16380*/  FFMA.FTZ R87, R86, R24, R87 ;  /* 0x0000001856577223 */ /* 0x000fe20000010057 */
[----:B------:R-:W-:-:S02]  /*16390*/  HADD2.F32 R76, -RZ, R81.H1_H1 ;  /* 0x30000051ff4c7230 */ /* 0x000fc40000004100 */
[----:B------:R-:W-:Y:S01]  /*163a0*/  FFMA.FTZ R43, R88, R24, R43 ;  /* 0x00000018582b7223 */ /* 0x000fe2000001002b */
[----:B------:R-:W-:Y:S02]  /*163b0*/  HADD2.F32 R80, -RZ, R80.H1_H1 ;  /* 0x30000050ff507230 */ /* 0x000fe40000004100 */
[-C--:B------:R-:W-:Y:S01]  /*163c0*/  FFMA.FTZ R27, R82, R30.reuse, R27 ;  /* 0x0000001e521b7223 */ /* 0x080fe2000001001b */
[----:B------:R-:W-:Y:S02]  /*163d0*/  HADD2.F32 R26, -RZ, R31.H0_H0 ;  /* 0x2000001fff1a7230 */ /* 0x000fe40000004100 */
[-C--:B------:R-:W-:Y:S01]  /*163e0*/  FFMA.FTZ R87, R76, R30.reuse, R87 ;  /* 0x0000001e4c577223 */ /* 0x080fe20000010057 */
[----:B------:R-:W-:Y:S02]  /*163f0*/  HADD2.F32 R42, -RZ, R77.H0_H0 ;  /* 0x2000004dff2a7230 */ /* 0x000fe40000004100 */
[----:B------:R-:W-:Y:S01]  /*16400*/  FFMA.FTZ R43, R80, R30, R43 ;  /* 0x0000001e502b7223 */ /* 0x000fe2000001002b */
[----:B------:R-:W-:-:S02]  /*16410*/  HADD2.F32 R24, -RZ, R78.H0_H0 ;  /* 0x2000004eff187230 */ /* 0x000fc40000004100 */
[----:B------:R-:W-:Y:S02]  /*16420*/  HADD2.F32 R31, -RZ, R31.H1_H1 ;  /* 0x3000001fff1f7230 */ /* 0x000fe40000004100 */
[-C--:B------:R-:W-:Y:S01]  /*16430*/  FFMA.FTZ R30, R42, R26.reuse, R27 ;  /* 0x0000001a2a1e7223 */ /* 0x080fe2000001001b */
[----:B------:R-:W-:Y:S02]  /*16440*/  HADD2.F32 R42, -RZ, R74.H0_H0 ;  /* 0x2000004aff2a7230 */ /* 0x000fe40000004100 */
[-C--:B------:R-:W-:Y:S01]  /*16450*/  FFMA.FTZ R24, R24, R26.reuse, R25 ;  /* 0x0000001a18187223 */ /* 0x080fe20000010019 */
[----:B------:R-:W-:Y:S02]  /*16460*/  HADD2.F32 R25, -RZ, R78.H1_H1 ;  /* 0x3000004eff197230 */ /* 0x000fe40000004100 */
[----:B------:R-:W-:Y:S02]  /*16470*/  HADD2.F32 R27, -RZ, R74.H1_H1 ;  /* 0x3000004aff1b7230 */ /* 0x000fe40000004100 */
[----:B------:R-:W-:Y:S01]  /*16480*/  FFMA.FTZ R42, R42, R26, R87 ;  /* 0x0000001a2a2a7223 */ /* 0x000fe20000010057 */
[----:B------:R-:W-:-:S02]  /*16490*/  HADD2.F32 R76, -RZ, R75.H0_H0 ;  /* 0x2000004bff4c7230 */ /* 0x000fc40000004100 */
[-C--:B------:R-:W-:Y:S01]  /*164a0*/  FFMA.FTZ R24, R25, R31.reuse, R24 ;  /* 0x0000001f19187223 */ /* 0x080fe20000010018 */
[----:B------:R-:W-:Y:S02]  /*164b0*/  HADD2.F32 R77, -RZ, R77.H1_H1 ;  /* 0x3000004dff4d7230 */ /* 0x000fe40000004100 */
[-C--:B------:R-:W-:Y:S01]  /*164c0*/  FFMA.FTZ R42, R27, R31.reuse, R42 ;  /* 0x0000001f1b2a7223 */ /* 0x080fe2000001002a */
        /* <DEDUP_REMOVED lines=20> */
.L_x_1729:
[----:B0-----:R-:W-:Y:S01]  /*16610*/  HADD2.F32 R25, -RZ, R40.H0_H0 ;  /* 0x20000028ff197230 */ /* 0x001fe20000004100 */
[----:B------:R-:W0:Y:S01]  /*16620*/  LDS.64 R30, [UR5+0x300] ;  /* 0x00030005ff1e7984 */ /* 0x000e220008000a00 */
[----:B------:R-:W-:Y:S02]  /*16630*/  HADD2 R35, R35.H0_H0, R14.H0_H0 ;  /* 0x2000000e23237230 */ /* 0x000fe40000000800 */
[----:B------:R-:W-:Y:S02]  /*16640*/  HADD2.F32 R40, -RZ, R40.H1_H1 ;  /* 0x30000028ff287230 */ /* 0x000fe40000004100 */
[----:B------:R-:W-:Y:S02]  /*16650*/  HADD2 R42, R73.H0_H0, R14.H1_H1 ;  /* 0x3000000e492a7230 */ /* 0x000fe40000000800 */
[-C--:B------:R-:W-:Y:S01]  /*16660*/  FFMA.FTZ R27, R28, R25.reuse, RZ ;  /* 0x000000191c1b7223 */ /* 0x080fe200000100ff */
[----:B------:R-:W-:Y:S02]  /*16670*/  HADD2 R14, R72.H0_H0, R13.H0_H0 ;  /* 0x2000000d480e7230 */ /* 0x000fe40000000800 */
[-C--:B------:R-:W-:Y:S01]  /*16680*/  FFMA.FTZ R26, R3, R25.reuse, RZ ;  /* 0x00000019031a7223 */ /* 0x080fe200000100ff */
[-C--:B------:R-:W-:Y:S01]  /*16690*/  FFMA.FTZ R43, R2, R25.reuse, RZ ;  /* 0x00000019022b7223 */ /* 0x080fe200000100ff */
[----:B------:R-:W-:Y:S01]  /*166a0*/  FFMA.FTZ R72, R0, R25, RZ ;  /* 0x0000001900487223 */ /* 0x000fe200000100ff */
        /* <DEDUP_REMOVED lines=16> */
[----:B------:R-:W-:-:S02]  /*167b0*/  HADD2.F32 R38, -RZ, R38.H1_H1 ;  /* 0x30000026ff267230 */ /* 0x000fc40000004100 */
[----:B------:R-:W-:Y:S02]  /*167c0*/  HADD2 R13, R71.H0_H0, R13.H1_H1 ;  /* 0x3000000d470d7230 */ /* 0x000fe40000000800 */
[--C-:B------:R-:W-:Y:S02]  /*167d0*/  HADD2.F32 R25, -RZ, R39.reuse.H0_H0 ;  /* 0x20000027ff197230 */ /* 0x100fe40000004100 */
[-C--:B------:R-:W-:Y:S01]  /*167e0*/  FFMA.FTZ R27, R50, R24.reuse, R27 ;  /* 0x00000018321b7223 */ /* 0x080fe2000001001b */
[-C--:B------:R-:W-:Y:S01]  /*167f0*/  FFMA.FTZ R72, R49, R24.reuse, R72 ;  /* 0x0000001831487223 */ /* 0x080fe20000010048 */
[-C--:B------:R-:W-:Y:S01]  /*16800*/  FFMA.FTZ R43, R48, R24.reuse, R43 ;  /* 0x00000018302b7223 */ /* 0x080fe2000001002b */
[----:B------:R-:W-:Y:S01]  /*16810*/  FFMA.FTZ R74, R47, R24, R74 ;  /* 0x000000182f4a7223 */ /* 0x000fe2000001004a */
[-C--:B------:R-:W-:Y:S01]  /*16820*/  FFMA.FTZ R24, R46, R38.reuse, R27 ;  /* 0x000000262e187223 */ /* 0x080fe2000001001b */
[----:B------:R-:W-:Y:S01]  /*16830*/  FFMA.FTZ R27, R45, R38, R72 ;  /* 0x000000262d1b7223 */ /* 0x000fe20000010048 */
[----:B------:R-:W-:-:S02]  /*16840*/  HADD2.F32 R26, -RZ, R39.H1_H1 ;  /* 0x30000027ff1a7230 */ /* 0x000fc40000004100 */
[-C--:B------:R-:W-:Y:S01]  /*16850*/  FFMA.FTZ R72, R44, R38.reuse, R43 ;  /* 0x000000262c487223 */ /* 0x080fe2000001002b */
[----:B------:R-:W-:Y:S01]  /*16860*/  FFMA.FTZ R39, R29, R38, R74 ;  /* 0x000000261d277223 */ /* 0x000fe2000001004a */
[-C--:B------:R-:W-:Y:S01]  /*16870*/  FFMA.FTZ R24, R63, R25.reuse, R24 ;  /* 0x000000193f187223 */ /* 0x080fe20000010018 */
[-C--:B------:R-:W-:Y:S01]  /*16880*/  FFMA.FTZ R27, R64, R25.reuse, R27 ;  /* 0x00000019401b7223 */ /* 0x080fe2000001001b */
[-C--:B------:R-:W-:Y:S01]  /*16890*/  FFMA.FTZ R38, R65, R25.reuse, R72 ;  /* 0x0000001941267223 */ /* 0x080fe20000010048 */
[----:B------:R-:W-:Y:S01]  /*168a0*/  FFMA.FTZ R25, R66, R25, R39 ;  /* 0x0000001942197223 */ /* 0x000fe20000010027 */
[----:B------:R-:W-:-:S04]  /*168b0*/  IMAD.WIDE R36, R100, 0x4, R36 ;  /* 0x0000000464247825 */ /* 0x000fc800078e0224 */
[-C--:B------:R-:W-:Y:S01]  /*168c0*/  FFMA.FTZ R43, R67, R26.reuse, R24 ;  /* 0x0000001a432b7223 */ /* 0x080fe20000010018 */
[-C--:B------:R-:W-:Y:S01]  /*168d0*/  FFMA.FTZ R39, R69, R26.reuse, R38 ;  /* 0x0000001a45277223 */ /* 0x080fe20000010026 */
[-C--:B------:R-:W-:Y:S01]  /*168e0*/  FFMA.FTZ R72, R68, R26.reuse, R27 ;  /* 0x0000001a44487223 */ /* 0x080fe2000001001b */
[----:B------:R-:W-:Y:S01]  /*168f0*/  FFMA.FTZ R38, R70, R26, R25 ;  /* 0x0000001a46267223 */ /* 0x000fe20000010019 */
[--C-:B0-----:R-:W-:Y:S01]  /*16900*/  HADD2.F32 R71, -RZ, R30.reuse.H0_H0 ;  /* 0x2000001eff477230 */ /* 0x101fe20000004100 */
[----:B------:R0:W2:Y:S01]  /*16910*/  LDG.E.128.CONSTANT R24, desc[UR8][R36.64] ;  /* 0x0000000824187981 */ /* 0x0000a2000c1e9d00 */
[--C-:B------:R-:W-:Y:S02]  /*16920*/  HADD2.F32 R74, -RZ, R31.reuse.H0_H0 ;  /* 0x2000001fff4a7230 */ /* 0x100fe40000004100 */
[----:B------:R-:W-:Y:S02]  /*16930*/  HADD2.F32 R73, -RZ, R31.H1_H1 ;  /* 0x3000001fff497230 */ /* 0x000fe40000004100 */
        /* <DEDUP_REMOVED lines=16> */
[----:B------:R-:W-:Y:S01]  /*16a40*/  FFMA.FTZ R74, R51, R73, R74 ;  /* 0x00000049334a7223 */ /* 0x000fe2000001004a */
[----:B------:R-:W-:Y:S02]  /*16a50*/  HADD2.F32 R40, -RZ, R40.H1_H1 ;  /* 0x30000028ff287230 */ /* 0x000fe40000004100 */
[-C--:B------:R-:W-:Y:S01]  /*16a60*/  FFMA.FTZ R53, R48, R0.reuse, R53 ;  /* 0x0000000030357223 */ /* 0x080fe20000010035 */
[----:B------:R-:W-:Y:S01]  /*16a70*/  FFMA.FTZ R74, R47, R0, R74 ;  /* 0x000000002f4a7223 */ /* 0x000fe2000001004a */
[--C-:B------:R-:W-:Y:S02]  /*16a80*/  HADD2.F32 R3, -RZ, R41.reuse.H0_H0 ;  /* 0x20000029ff037230 */ /* 0x100fe40000004100 */
[-C--:B------:R-:W-:Y:S01]  /*16a90*/  FFMA.FTZ R44, R44, R40.reuse, R53 ;  /* 0x000000282c2c7223 */ /* 0x080fe20000010035 */
[----:B------:R-:W-:Y:S01]  /*16aa0*/  FFMA.FTZ R29, R29, R40, R74 ;  /* 0x000000281d1d7223 */ /* 0x000fe2000001004a */
[----:B------:R-:W-:-:S02]  /*16ab0*/  HADD2.F32 R41, -RZ, R41.H1_H1 ;  /* 0x30000029ff297230 */ /* 0x000fc40000004100 */
[----:B------:R-:W-:Y:S01]  /*16ac0*/  FFMA.FTZ R31, R54, R73, R31 ;  /* 0x00000049361f7223 */ /* 0x000fe2000001001f */
[-C--:B------:R-:W-:Y:S01]  /*16ad0*/  FFMA.FTZ R44, R65, R3.reuse, R44 ;  /* 0x00000003412c7223 */ /* 0x080fe2000001002c */
[----:B------:R-:W-:Y:S01]  /*16ae0*/  FFMA.FTZ R29, R66, R3, R29 ;  /* 0x00000003421d7223 */ /* 0x000fe2000001001d */
[-C--:B------:R-:W-:Y:S01]  /*16af0*/  FFMA.FTZ R28, R49, R0.reuse, R28 ;  /* 0x00000000311c7223 */ /* 0x080fe2000001001c */
[----:B------:R-:W-:Y:S01]  /*16b00*/  FFMA.FTZ R31, R50, R0, R31 ;  /* 0x00000000321f7223 */ /* 0x000fe2000001001f */
[-C--:B------:R-:W-:Y:S01]  /*16b10*/  FFMA.FTZ R69, R69, R41.reuse, R44 ;  /* 0x0000002945457223 */ /* 0x080fe2000001002c */
[----:B------:R-:W-:Y:S01]  /*16b20*/  FFMA.FTZ R70, R70, R41, R29 ;  /* 0x0000002946467223 */ /* 0x000fe2000001001d */
[----:B------:R-:W-:Y:S01]  /*16b30*/  FMUL.FTZ R43, R43, R34 ;  /* 0x000000222b2b7220 */ /* 0x000fe20000410000 */
[----:B------:R-:W-:Y:S01]  /*16b40*/  FMUL.FTZ R72, R72, R33 ;  /* 0x0000002148487220 */ /* 0x000fe20000410000 */
[-C--:B------:R-:W-:Y:S01]  /*16b50*/  FMUL.FTZ R39, R39, R32.reuse ;  /* 0x0000002027277220 */ /* 0x080fe20000410000 */
[-C--:B------:R-:W-:Y:S01]  /*16b60*/  FMUL.FTZ R38, R38, R23.reuse ;  /* 0x0000001726267220 */ /* 0x080fe20000410000 */
[----:B------:R-:W-:Y:S01]  /*16b70*/  FMUL.FTZ R69, R69, R32 ;  /* 0x0000002045457220 */ /* 0x000fe20000410000 */
[----:B------:R-:W-:Y:S01]  /*16b80*/  FMUL.FTZ R70, R70, R23 ;  /* 0x0000001746467220 */ /* 0x000fe20000410000 */
[-C--:B------:R-:W-:Y:S01]  /*16b90*/  FFMA.FTZ R46, R46, R40.reuse, R31 ;  /* 0x000000282e2e7223 */ /* 0x080fe2000001001f */
[----:B------:R-:W-:Y:S01]  /*16ba0*/  FFMA.FTZ R45, R45, R40, R28 ;  /* 0x000000282d2d7223 */ /* 0x000fe2000001001c */
[----:B------:R-:W-:-:S02]  /*16bb0*/  F2FP.F16.F32.PACK_AB R43, RZ, R43 ;  /* 0x0000002bff2b723e */ /* 0x000fc400000000ff */
[----:B------:R-:W-:Y:S01]  /*16bc0*/  F2FP.F16.F32.PACK_AB R72, RZ, R72 ;  /* 0x00000048ff48723e */ /* 0x000fe200000000ff */
[-C--:B------:R-:W-:Y:S01]  /*16bd0*/  FFMA.FTZ R46, R63, R3.reuse, R46 ;  /* 0x000000033f2e7223 */ /* 0x080fe2000001002e */
[----:B------:R-:W-:Y:S01]  /*16be0*/  FFMA.FTZ R45, R64, R3, R45 ;  /* 0x00000003402d7223 */ /* 0x000fe2000001002d */
[----:B------:R-:W-:Y:S02]  /*16bf0*/  F2FP.F16.F32.PACK_AB R39, RZ, R39 ;  /* 0x00000027ff27723e */ /* 0x000fe400000000ff */
[----:B------:R-:W-:Y:S02]  /*16c00*/  F2FP.F16.F32.PACK_AB R38, RZ, R38 ;  /* 0x00000026ff26723e */ /* 0x000fe400000000ff */
[----:B------:R-:W-:Y:S02]  /*16c10*/  F2FP.F16.F32.PACK_AB R55, RZ, R69 ;  /* 0x00000045ff37723e */ /* 0x000fe400000000ff */
[----:B------:R-:W-:Y:S01]  /*16c20*/  F2FP.F16.F32.PACK_AB R70, RZ, R70 ;  /* 0x00000046ff46723e */ /* 0x000fe200000000ff */
[----:B------:R-:W-:-:S02]  /*16c30*/  HADD2 R44, R43.H0_H0, R12.H0_H0 ;  /* 0x2000000c2b2c7230 */ /* 0x000fc40000000800 */
[-C--:B------:R-:W-:Y:S01]  /*16c40*/  FFMA.FTZ R67, R67, R41.reuse, R46 ;  /* 0x0000002943437223 */ /* 0x080fe2000001002e */
[----:B------:R-:W-:Y:S01]  /*16c50*/  FFMA.FTZ R68, R68, R41, R45 ;  /* 0x0000002944447223 */ /* 0x000fe2000001002d */
[----:B------:R-:W-:Y:S01]  /*16c60*/  HADD2 R43, R72.H0_H0, R12.H1_H1 ;  /* 0x3000000c482b7230 */ /* 0x000fe20000000800 */
[C---:B-----5:R-:W-:Y:S01]  /*16c70*/  LOP3.LUT R0, R4.reuse, 0xf000f, RZ, 0xc0, !PT ;  /* 0x000f000f04007812 */ /* 0x060fe200078ec0ff */
[--C-:B------:R-:W-:Y:S01]  /*16c80*/  HADD2 R40, R39.H0_H0, R11.reuse.H0_H0 ;  /* 0x2000000b27287230 */ /* 0x100fe20000000800 */
[----:B------:R-:W-:Y:S01]  /*16c90*/  LOP3.LUT R28, R4, 0xf000f0, RZ, 0xc0, !PT ;  /* 0x00f000f0041c7812 */ /* 0x000fe200078ec0ff */
[----:B------:R-:W-:Y:S01]  /*16ca0*/  HADD2 R41, R38.H0_H0, R11.H1_H1 ;  /* 0x3000000b26297230 */ /* 0x000fe20000000800 */
[----:B------:R-:W-:Y:S01]  /*16cb0*/  SHF.R.U32.HI R63, RZ, 0x8, R4 ;  /* 0x00000008ff3f7819 */ /* 0x000fe20000011604 */
[--C-:B------:R-:W-:Y:S01]  /*16cc0*/  HADD2 R55, R55.H0_H0, R9.reuse.H0_H0 ;  /* 0x2000000937377230 */ /* 0x100fe20000000800 */
[C---:B------:R-:W-:Y:S01]  /*16cd0*/  LOP3.LUT R4, R5.reuse, 0xf000f, RZ, 0xc0, !PT ;  /* 0x000f000f05047812 */ /* 0x040fe200078ec0ff */
[----:B------:R-:W-:Y:S01]  /*16ce0*/  HADD2 R85, R70.H0_H0, R9.H1_H1 ;  /* 0x3000000946557230 */ /* 0x000fe20000000800 */
[----:B------:R-:W-:Y:S01]  /*16cf0*/  LOP3.LUT R29, R5, 0xf000f0, RZ, 0xc0, !PT ;  /* 0x00f000f0051d7812 */ /* 0x000fe200078ec0ff */
[----:B------:R-:W1:Y:S01]  /*16d00*/  LDS.64 R2, [UR5+0x210] ;  /* 0x00021005ff027984 */ /* 0x000e620008000a00 */
[----:B------:R-:W-:-:S02]  /*16d10*/  SHF.R.U32.HI R12, RZ, 0x8, R5 ;  /* 0x00000008ff0c7819 */ /* 0x000fc40000011605 */
[C---:B------:R-:W-:Y:S02]  /*16d20*/  LOP3.LUT R30, R6.reuse, 0xf000f, RZ, 0xc0, !PT ;  /* 0x000f000f061e7812 */ /* 0x040fe400078ec0ff */
[----:B------:R-:W-:Y:S02]  /*16d30*/  LOP3.LUT R31, R6, 0xf000f0, RZ, 0xc0, !PT ;  /* 0x00f000f0061f7812 */ /* 0x000fe400078ec0ff */
[----:B------:R-:W-:Y:S02]  /*16d40*/  SHF.R.U32.HI R5, RZ, 0x8, R6 ;  /* 0x00000008ff057819 */ /* 0x000fe40000011606 */
[C---:B------:R-:W-:Y:S02]  /*16d50*/  LOP3.LUT R38, R7.reuse, 0xf000f, RZ, 0xc0, !PT ;  /* 0x000f000f07267812 */ /* 0x040fe400078ec0ff */
[----:B------:R-:W-:Y:S02]  /*16d60*/  LOP3.LUT R39, R7, 0xf000f0, RZ, 0xc0, !PT ;  /* 0x00f000f007277812 */ /* 0x000fe400078ec0ff */
[----:B------:R-:W-:Y:S01]  /*16d70*/  SHF.R.U32.HI R9, RZ, 0x8, R7 ;  /* 0x00000008ff097819 */ /* 0x000fe20000011607 */
[----:B------:R-:W-:Y:S01]  /*16d80*/  IMAD.WIDE R6, R100, 0x4, R36 ;  /* 0x0000000464067825 */ /* 0x000fe200078e0224 */
[----:B------:R-:W-:-:S02]  /*16d90*/  LOP3.LUT R83, R28, 0x64006400, RZ, 0xfc, !PT ;  /* 0x640064001c537812 */ /* 0x000fc400078efcff */
[----:B------:R-:W-:Y:S02]  /*16da0*/  LOP3.LUT R81, R29, 0x64006400, RZ, 0xfc, !PT ;  /* 0x640064001d517812 */ /* 0x000fe400078efcff */
[----:B------:R-:W-:Y:S02]  /*16db0*/  LOP3.LUT R80, R30, 0x64006400, RZ, 0xfc, !PT ;  /* 0x640064001e507812 */ /* 0x000fe400078efcff */
[----:B------:R-:W-:Y:S02]  /*16dc0*/  LOP3.LUT R79, R31, 0x64006400, RZ, 0xfc, !PT ;  /* 0x640064001f4f7812 */ /* 0x000fe400078efcff */
[----:B------:R3:W5:Y:S01]  /*16dd0*/  LDG.E.128.CONSTANT R28, desc[UR8][R6.64] ;  /* 0x00000008061c7981 */ /* 0x000762000c1e9d00 */
[----:B------:R-:W-:Y:S01]  /*16de0*/  FMUL.FTZ R67, R67, R34 ;  /* 0x0000002243437220 */ /* 0x000fe20000410000 */
[----:B------:R-:W-:Y:S01]  /*16df0*/  FMUL.FTZ R68, R68, R33 ;  /* 0x0000002144447220 */ /* 0x000fe20000410000 */
[----:B------:R-:W-:Y:S02]  /*16e00*/  LOP3.LUT R0, R0, 0x64006400, RZ, 0xfc, !PT ;  /* 0x6400640000007812 */ /* 0x000fe400078efcff */
[----:B------:R-:W-:-:S02]  /*16e10*/  LOP3.LUT R4, R4, 0x64006400, RZ, 0xfc, !PT ;  /* 0x6400640004047812 */ /* 0x000fc400078efcff */
[----:B------:R-:W-:Y:S01]  /*16e20*/  LOP3.LUT R38, R38, 0x64006400, RZ, 0xfc, !PT ;  /* 0x6400640026267812 */ /* 0x000fe200078efcff */
[----:B------:R-:W-:Y:S01]  /*16e30*/  HADD2 R84, R0, -1032, -1032 ;  /* 0xe408e40800547430 */ /* 0x000fe20000000000 */
[----:B------:R-:W-:Y:S01]  /*16e40*/  F2FP.F16.F32.PACK_AB R54, RZ, R67 ;  /* 0x00000043ff36723e */ /* 0x000fe200000000ff */
[----:B------:R-:W-:Y:S01]  /*16e50*/  HADD2 R82, R4, -1032, -1032 ;  /* 0xe408e40804527430 */ /* 0x000fe20000000000 */
[----:B------:R-:W-:Y:S01]  /*16e60*/  F2FP.F16.F32.PACK_AB R68, RZ, R68 ;  /* 0x00000044ff44723e */ /* 0x000fe200000000ff */
[----:B------:R-:W-:Y:S01]  /*16e70*/  HADD2 R80, R80, -1032, -1032 ;  /* 0xe408e40850507430 */ /* 0x000fe20000000000 */
[----:B------:R-:W-:Y:S01]  /*16e80*/  LOP3.LUT R39, R39, 0x64006400, RZ, 0xfc, !PT ;  /* 0x6400640027277812 */ /* 0x000fe200078efcff */
[----:B------:R-:W-:Y:S02]  /*16e90*/  HADD2 R78, R38, -1032, -1032 ;  /* 0xe408e408264e7430 */ /* 0x000fe40000000000 */
[----:B------:R-:W-:Y:S02]  /*16ea0*/  HADD2.F32 R38, -RZ, R84.H0_H0 ;  /* 0x20000054ff267230 */ /* 0x000fe40000004100 */
[----:B------:R-:W-:-:S02]  /*16eb0*/  HADD2 R54, R54.H0_H0, R10.H0_H0 ;  /* 0x2000000a36367230 */ /* 0x000fc40000000800 */
[----:B-1----:R-:W-:Y:S02]  /*16ec0*/  HADD2.F32 R45, -RZ, R2.H0_H0 ;  /* 0x20000002ff2d7230 */ /* 0x002fe40000004100 */
[----:B------:R-:W-:Y:S02]  /*16ed0*/  HADD2 R68, R68.H0_H0, R10.H1_H1 ;  /* 0x3000000a44447230 */ /* 0x000fe40000000800 */
[----:B------:R-:W-:Y:S01]  /*16ee0*/  HADD2.F32 R4, -RZ, R82.H0_H0 ;  /* 0x20000052ff047230 */ /* 0x000fe20000004100 */
[----:B------:R-:W1:Y:S01]  /*16ef0*/  LDS.64 R10, [UR5+0x218] ;  /* 0x00021805ff0a7984 */ /* 0x000e620008000a00 */
[-C--:B------:R-:W-:Y:S02]  /*16f00*/  HFMA2 R77, R39, R8.reuse.H0_H0, -72, -72 ;  /* 0xd480d480274d7431 */ /* 0x080fe40000040008 */
[----:B------:R-:W-:Y:S02]  /*16f10*/  HADD2.F32 R0, -RZ, R80.H0_H0 ;  /* 0x20000050ff007230 */ /* 0x000fe40000004100 */
[----:B------:R-:W-:-:S02]  /*16f20*/  HFMA2 R83, R83, R8.H0_H0, -72, -72 ;  /* 0xd480d48053537431 */ /* 0x000fc40000040008 */
[----:B------:R-:W-:Y:S02]  /*16f30*/  HADD2.F32 R39, -RZ, R78.H0_H0 ;  /* 0x2000004eff277230 */ /* 0x000fe40000004100 */
[----:B------:R-:W-:Y:S02]  /*16f40*/  HFMA2 R81, R81, R8.H0_H0, -72, -72 ;  /* 0xd480d48051517431 */ /* 0x000fe40000040008 */
[----:B------:R-:W-:Y:S02]  /*16f50*/  HADD2.F32 R2, -RZ, R2.H1_H1 ;  /* 0x30000002ff027230 */ /* 0x000fe40000004100 */
[--C-:B------:R-:W-:Y:S02]  /*16f60*/  HADD2.F32 R52, -RZ, R3.reuse.H0_H0 ;  /* 0x20000003ff347230 */ /* 0x100fe40000004100 */
[----:B------:R-:W-:Y:S02]  /*16f70*/  HADD2.F32 R53, -RZ, R3.H1_H1 ;  /* 0x30000003ff357230 */ /* 0x000fe40000004100 */
[----:B------:R-:W-:Y:S01]  /*16f80*/  FFMA.FTZ R3, R38, R45, RZ ;  /* 0x0000002d26037223 */ /* 0x000fe200000100ff */
[----:B------:R-:W-:-:S02]  /*16f90*/  HADD2.F32 R62, -RZ, R84.H1_H1 ;  /* 0x30000054ff3e7230 */ /* 0x000fc40000004100 */
[-C--:B0-----:R-:W-:Y:S01]  /*16fa0*/  FFMA.FTZ R36, R4, R45.reuse, RZ ;  /* 0x0000002d04247223 */ /* 0x081fe200000100ff */
[----:B------:R-:W-:Y:S02]  /*16fb0*/  HADD2.F32 R61, -RZ, R82.H1_H1 ;  /* 0x30000052ff3d7230 */ /* 0x000fe40000004100 */
[-C--:B------:R-:W-:Y:S01]  /*16fc0*/  FFMA.FTZ R37, R0, R45.reuse, RZ ;  /* 0x0000002d00257223 */ /* 0x080fe200000100ff */
[----:B------:R-:W-:Y:S02]  /*16fd0*/  HADD2.F32 R60, -RZ, R80.H1_H1 ;  /* 0x30000050ff3c7230 */ /* 0x000fe40000004100 */
[----:B------:R-:W-:Y:S01]  /*16fe0*/  FFMA.FTZ R46, R39, R45, RZ ;  /* 0x0000002d272e7223 */ /* 0x000fe200000100ff */
[----:B------:R-:W-:Y:S02]  /*16ff0*/  HADD2.F32 R59, -RZ, R78.H1_H1 ;  /* 0x3000004eff3b7230 */ /* 0x000fe40000004100 */
[----:B------:R-:W-:Y:S01]  /*17000*/  FFMA.FTZ R3, R62, R2, R3 ;  /* 0x000000023e037223 */ /* 0x000fe20000010003 */
[----:B------:R-:W-:-:S02]  /*17010*/  HADD2.F32 R58, -RZ, R83.H0_H0 ;  /* 0x20000053ff3a7230 */ /* 0x000fc40000004100 */
[-C--:B------:R-:W-:Y:S01]  /*17020*/  FFMA.FTZ R36, R61, R2.reuse, R36 ;  /* 0x000000023d247223 */ /* 0x080fe20000010024 */
[----:B------:R-:W-:Y:S02]  /*17030*/  HADD2.F32 R45, -RZ, R81.H0_H0 ;  /* 0x20000051ff2d7230 */ /* 0x000fe40000004100 */
[----:B------:R-:W-:Y:S02]  /*17040*/  HFMA2 R79, R79, R8.H0_H0, -72, -72 ;  /* 0xd480d4804f4f7431 */ /* 0x000fe40000040008 */
[-C--:B------:R-:W-:Y:S01]  /*17050*/  FFMA.FTZ R37, R60, R2.reuse, R37 ;  /* 0x000000023c257223 */ /* 0x080fe20000010025 */
[----:B------:R-:W-:Y:S01]  /*17060*/  FFMA.FTZ R56, R59, R2, R46 ;  /* 0x000000023b387223 */ /* 0x000fe2000001002e */
[-C--:B------:R-:W-:Y:S01]  /*17070*/  FFMA.FTZ R2, R58, R52.reuse, R3 ;  /* 0x000000343a027223 */ /* 0x080fe20000010003 */
[----:B------:R-:W-:Y:S02]  /*17080*/  HADD2.F32 R51, -RZ, R83.H1_H1 ;  /* 0x30000053ff337230 */ /* 0x000fe40000004100 */
[----:B------:R-:W-:Y:S01]  /*17090*/  FFMA.FTZ R3, R45, R52, R36 ;  /* 0x000000342d037223 */ /* 0x000fe20000010024 */
[----:B------:R-:W-:-:S02]  /*170a0*/  HADD2.F32 R50, -RZ, R81.H1_H1 ;  /* 0x30000051ff327230 */ /* 0x000fc40000004100 */
[----:B------:R-:W-:Y:S02]  /*170b0*/  HADD2.F32 R46, -RZ, R79.H0_H0 ;  /* 0x2000004fff2e7230 */ /* 0x000fe40000004100 */
[----:B------:R-:W-:Y:S02]  /*170c0*/  HADD2.F32 R47, -RZ, R77.H0_H0 ;  /* 0x2000004dff2f7230 */ /* 0x000fe40000004100 */
[-C--:B------:R-:W-:Y:S01]  /*170d0*/  FFMA.FTZ R64, R51, R53.reuse, R2 ;  /* 0x0000003533407223 */ /* 0x080fe20000010002 */
[----:B------:R-:W-:Y:S01]  /*170e0*/  FFMA.FTZ R67, R50, R53, R3 ;  /* 0x0000003532437223 */ /* 0x000fe20000010003 */
[----:B------:R-:W-:Y:S01]  /*170f0*/  HADD2.F32 R49, -RZ, R79.H1_H1 ;  /* 0x3000004fff317230 */ /* 0x000fe20000004100 */
[----:B------:R-:W0:Y:S01]  /*17100*/  LDS.64 R2, [UR5+0x290] ;  /* 0x00029005ff027984 */ /* 0x000e220008000a00 */
[----:B------:R-:W-:Y:S02]  /*17110*/  HADD2.F32 R48, -RZ, R77.H1_H1 ;  /* 0x3000004dff307230 */ /* 0x000fe40000004100 */
[-C--:B------:R-:W-:Y:S01]  /*17120*/  FFMA.FTZ R36, R46, R52.reuse, R37 ;  /* 0x000000342e247223 */ /* 0x080fe20000010025 */
[----:B------:R-:W-:-:S03]  /*17130*/  FFMA.FTZ R37, R47, R52, R56 ;  /* 0x000000342f257223 */ /* 0x000fc60000010038 */
[-C--:B------:R-:W-:Y:S01]  /*17140*/  FFMA.FTZ R66, R49, R53.reuse, R36 ;  /* 0x0000003531427223 */ /* 0x080fe20000010024 */
[----:B------:R-:W-:Y:S01]  /*17150*/  FFMA.FTZ R69, R48, R53, R37 ;  /* 0x0000003530457223 */ /* 0x000fe20000010025 */
        /* <DEDUP_REMOVED lines=16> */
[----:B-1----:R-:W-:Y:S01]  /*17260*/  HADD2.F32 R65, -RZ, R10.H0_H0 ;  /* 0x2000000aff417230 */ /* 0x002fe20000004100 */
[----:B------:R-:W-:Y:S01]  /*17270*/  LOP3.LUT R63, R63, 0x64006400, RZ, 0xfc, !PT ;  /* 0x640064003f3f7812 */ /* 0x000fe200078efcff */
[----:B------:R-:W-:Y:S01]  /*17280*/  HADD2.F32 R52, -RZ, R73.H0_H0 ;  /* 0x20000049ff347230 */ /* 0x000fe20000004100 */
[----:B------:R-:W-:Y:S01]  /*17290*/  LOP3.LUT R71, R12, 0x64006400, RZ, 0xfc, !PT ;  /* 0x640064000c477812 */ /* 0x000fe200078efcff */
[----:B------:R-:W-:Y:S01]  /*172a0*/  HADD2.F32 R56, -RZ, R75.H0_H0 ;  /* 0x2000004bff387230 */ /* 0x000fe20000004100 */
[----:B------:R-:W-:-:S02]  /*172b0*/  LOP3.LUT R5, R5, 0x64006400, RZ, 0xfc, !PT ;  /* 0x6400640005057812 */ /* 0x000fc400078efcff */
[----:B------:R-:W-:Y:S01]  /*172c0*/  LOP3.LUT R9, R9, 0x64006400, RZ, 0xfc, !PT ;  /* 0x6400640009097812 */ /* 0x000fe200078efcff */
[----:B------:R-:W-:Y:S02]  /*172d0*/  HADD2.F32 R57, -RZ, R76.H0_H0 ;  /* 0x2000004cff397230 */ /* 0x000fe40000004100 */
[----:B------:R-:W-:Y:S02]  /*172e0*/  HADD2.F32 R53, -RZ, R74.H0_H0 ;  /* 0x2000004aff357230 */ /* 0x000fe40000004100 */
[-C--:B------:R-:W-:Y:S01]  /*172f0*/  FFMA.FTZ R102, R52, R65.reuse, R69 ;  /* 0x0000004134667223 */ /* 0x080fe20000010045 */
[----:B------:R-:W-:Y:S02]  /*17300*/  HADD2.F32 R37, -RZ, R10.H1_H1 ;  /* 0x3000000aff257230 */ /* 0x000fe40000004100 */
[----:B------:R-:W-:Y:S01]  /*17310*/  FFMA.FTZ R90, R56, R65, R67 ;  /* 0x00000041385a7223 */ /* 0x000fe20000010043 */
[----:B------:R-:W-:Y:S02]  /*17320*/  HADD2.F32 R89, -RZ, R11.H0_H0 ;  /* 0x2000000bff597230 */ /* 0x000fe40000004100 */
[----:B------:R-:W-:-:S02]  /*17330*/  HFMA2 R72, R63, R8.H0_H0, -72, -72 ;  /* 0xd480d4803f487431 */ /* 0x000fc40000040008 */
[----:B------:R-:W-:Y:S02]  /*17340*/  HADD2.F32 R36, -RZ, R11.H1_H1 ;  /* 0x3000000bff247230 */ /* 0x000fe40000004100 */
[-C--:B------:R-:W-:Y:S01]  /*17350*/  HFMA2 R71, R71, R8.reuse.H0_H0, -72, -72 ;  /* 0xd480d48047477431 */ /* 0x080fe20000040008 */
[----:B------:R-:W1:Y:S01]  /*17360*/  LDS.64 R10, [UR5+0x298] ;  /* 0x00029805ff0a7984 */ /* 0x000e620008000a00 */
[-C--:B------:R-:W-:Y:S02]  /*17370*/  HFMA2 R70, R5, R8.reuse.H0_H0, -72, -72 ;  /* 0xd480d48005467431 */ /* 0x080fe40000040008 */
[----:B------:R-:W-:Y:S02]  /*17380*/  HADD2.F32 R88, -RZ, R76.H1_H1 ;  /* 0x3000004cff587230 */ /* 0x000fe40000004100 */
[----:B------:R-:W-:Y:S02]  /*17390*/  HFMA2 R69, R9, R8.H0_H0, -72, -72 ;  /* 0xd480d48009457431 */ /* 0x000fe40000040008 */
[----:B------:R-:W-:-:S02]  /*173a0*/  HADD2.F32 R87, -RZ, R75.H1_H1 ;  /* 0x3000004bff577230 */ /* 0x000fc40000004100 */
[-C--:B------:R-:W-:Y:S01]  /*173b0*/  FFMA.FTZ R103, R57, R65.reuse, R64 ;  /* 0x0000004139677223 */ /* 0x080fe20000010040 */
[----:B------:R-:W-:Y:S02]  /*173c0*/  HADD2.F32 R86, -RZ, R74.H1_H1 ;  /* 0x3000004aff567230 */ /* 0x000fe40000004100 */
[----:B------:R-:W-:Y:S01]  /*173d0*/  FFMA.FTZ R105, R53, R65, R66 ;  /* 0x0000004135697223 */ /* 0x000fe20000010042 */
[----:B------:R-:W-:Y:S02]  /*173e0*/  HADD2.F32 R67, -RZ, R73.H1_H1 ;  /* 0x30000049ff437230 */ /* 0x000fe40000004100 */
        /* <DEDUP_REMOVED lines=10> */
[-C--:B------:R-:W-:Y:S01]  /*17490*/  FFMA.FTZ R104, R64, R89.reuse, R105 ;  /* 0x0000005940687223 */ /* 0x080fe20000010069 */
[----:B------:R-:W-:Y:S02]  /*174a0*/  HADD2.F32 R115, -RZ, R72.H1_H1 ;  /* 0x30000048ff737230 */ /* 0x000fe40000004100 */
[----:B------:R-:W-:Y:S01]  /*174b0*/  FFMA.FTZ R37, R63, R89, R106 ;  /* 0x000000593f257223 */ /* 0x000fe2000001006a */
[----:B------:R-:W-:-:S02]  /*174c0*/  HADD2.F32 R89, -RZ, R71.H1_H1 ;  /* 0x30000047ff597230 */ /* 0x000fc40000004100 */
[----:B------:R-:W-:Y:S02]  /*174d0*/  HADD2.F32 R109, -RZ, R70.H1_H1 ;  /* 0x30000046ff6d7230 */ /* 0x000fe40000004100 */
[----:B------:R-:W-:Y:S02]  /*174e0*/  HADD2.F32 R90, -RZ, R69.H1_H1 ;  /* 0x30000045ff5a7230 */ /* 0x000fe40000004100 */
[--C-:B0-----:R-:W-:Y:S02]  /*174f0*/  HADD2.F32 R103, -RZ, R2.reuse.H0_H0 ;  /* 0x20000002ff677230 */ /* 0x101fe40000004100 */
[-C--:B------:R-:W-:Y:S01]  /*17500*/  FFMA.FTZ R9, R115, R36.reuse, R12 ;  /* 0x0000002473097223 */ /* 0x080fe2000001000c */
[-C--:B------:R-:W-:Y:S01]  /*17510*/  FFMA.FTZ R102, R89, R36.reuse, R102 ;  /* 0x0000002459667223 */ /* 0x080fe20000010066 */
[-C--:B------:R-:W-:Y:S01]  /*17520*/  FFMA.FTZ R5, R109, R36.reuse, R104 ;  /* 0x000000246d057223 */ /* 0x080fe20000010068 */
[----:B------:R-:W-:Y:S01]  /*17530*/  FFMA.FTZ R12, R90, R36, R37 ;  /* 0x000000245a0c7223 */ /* 0x000fe20000010025 */
[----:B------:R-:W-:-:S02]  /*17540*/  HADD2.F32 R2, -RZ, R2.H1_H1 ;  /* 0x30000002ff027230 */ /* 0x000fc40000004100 */
[--C-:B------:R-:W-:Y:S02]  /*17550*/  HADD2.F32 R36, -RZ, R3.reuse.H0_H0 ;  /* 0x20000003ff247230 */ /* 0x100fe40000004100 */
[----:B------:R-:W-:Y:S02]  /*17560*/  HADD2.F32 R37, -RZ, R3.H1_H1 ;  /* 0x30000003ff257230 */ /* 0x000fe40000004100 */
        /* <DEDUP_REMOVED lines=16> */
[----:B------:R-:W0:Y:S01]  /*17670*/  LDS.64 R36, [UR5+0x310] ;  /* 0x00031005ff247984 */ /* 0x000e220008000a00 */
[--C-:B-1----:R-:W-:Y:S02]  /*17680*/  HADD2.F32 R3, -RZ, R10.reuse.H0_H0 ;  /* 0x2000000aff037230 */ /* 0x102fe40000004100 */
[----:B------:R-:W-:Y:S02]  /*17690*/  HADD2.F32 R103, -RZ, R10.H1_H1 ;  /* 0x3000000aff677230 */ /* 0x000fe40000004100 */
[--C-:B------:R-:W-:Y:S02]  /*176a0*/  HADD2.F32 R104, -RZ, R11.reuse.H0_H0 ;  /* 0x2000000bff687230 */ /* 0x100fe40000004100 */
[----:B------:R-:W-:Y:S02]  /*176b0*/  HADD2.F32 R10, -RZ, R11.H1_H1 ;  /* 0x3000000bff0a7230 */ /* 0x000fe40000004100 */
[-C--:B------:R-:W-:Y:S01]  /*176c0*/  FFMA.FTZ R11, R57, R3.reuse, R2 ;  /* 0x00000003390b7223 */ /* 0x080fe20000010002 */
[-C--:B------:R-:W-:Y:S01]  /*176d0*/  FFMA.FTZ R2, R56, R3.reuse, R105 ;  /* 0x0000000338027223 */ /* 0x080fe20000010069 */
[-C--:B------:R-:W-:Y:S01]  /*176e0*/  FFMA.FTZ R105, R53, R3.reuse, R106 ;  /* 0x0000000335697223 */ /* 0x080fe2000001006a */
[----:B------:R-:W-:-:S02]  /*176f0*/  FFMA.FTZ R106, R52, R3, R107 ;  /* 0x00000003346a7223 */ /* 0x000fc4000001006b */
        /* <DEDUP_REMOVED lines=9> */
[----:B------:R-:W-:Y:S01]  /*17790*/  FMUL.FTZ R9, R9, R34 ;  /* 0x0000002209097220 */ /* 0x000fe20000410000 */
[----:B------:R-:W-:Y:S01]  /*177a0*/  FMUL.FTZ R5, R5, R32 ;  /* 0x0000002005057220 */ /* 0x000fe20000410000 */
[----:B------:R-:W-:Y:S01]  /*177b0*/  FMUL.FTZ R12, R12, R23 ;  /* 0x000000170c0c7220 */ /* 0x000fe20000410000 */
[-C--:B------:R-:W-:Y:S01]  /*177c0*/  FFMA.FTZ R105, R109, R10.reuse, R110 ;  /* 0x0000000a6d697223 */ /* 0x080fe2000001006e */
[-C--:B------:R-:W-:Y:S01]  /*177d0*/  FFMA.FTZ R104, R90, R10.reuse, R11 ;  /* 0x0000000a5a687223 */ /* 0x080fe2000001000b */
[----:B------:R-:W-:Y:S01]  /*177e0*/  FMUL.FTZ R108, R108, R33 ;  /* 0x000000216c6c7220 */ /* 0x000fe20000410000 */
[----:B------:R-:W-:Y:S01]  /*177f0*/  FFMA.FTZ R103, R115, R10, R106 ;  /* 0x0000000a73677223 */ /* 0x000fe2000001006a */
[----:B------:R-:W-:Y:S01]  /*17800*/  F2FP.F16.F32.PACK_AB R9, RZ, R9 ;  /* 0x00000009ff09723e */ /* 0x000fe200000000ff */
[----:B------:R-:W-:Y:S01]  /*17810*/  FMUL.FTZ R105, R105, R32 ;  /* 0x0000002069697220 */ /* 0x000fe20000410000 */
[----:B------:R-:W-:Y:S01]  /*17820*/  F2FP.F16.F32.PACK_AB R10, RZ, R5 ;  /* 0x00000005ff0a723e */ /* 0x000fe200000000ff */
[----:B------:R-:W-:Y:S01]  /*17830*/  FMUL.FTZ R104, R104, R23 ;  /* 0x0000001768687220 */ /* 0x000fe20000410000 */
[----:B------:R-:W-:Y:S01]  /*17840*/  F2FP.F16.F32.PACK_AB R11, RZ, R12 ;  /* 0x0000000cff0b723e */ /* 0x000fe200000000ff */
[----:B------:R-:W1:Y:S01]  /*17850*/  LDS.64 R2, [UR5+0x318] ;  /* 0x00031805ff027984 */ /* 0x000e620008000a00 */
[----:B------:R-:W-:Y:S01]  /*17860*/  F2FP.F16.F32.PACK_AB R108, RZ, R108 ;  /* 0x0000006cff6c723e */ /* 0x000fe200000000ff */
[----:B------:R-:W-:Y:S01]  /*17870*/  HADD2 R5, R9.H0_H0, R35.H0_H0 ;  /* 0x2000002309057230 */ /* 0x000fe20000000800 */
[----:B------:R-:W-:Y:S01]  /*17880*/  F2FP.F16.F32.PACK_AB R35, RZ, R104 ;  /* 0x00000068ff23723e */ /* 0x000fe200000000ff */
[----:B------:R-:W-:Y:S01]  /*17890*/  HADD2 R10, R10.H0_H0, R14.H0_H0 ;  /* 0x2000000e0a0a7230 */ /* 0x000fe20000000800 */
[----:B------:R-:W-:Y:S01]  /*178a0*/  F2FP.F16.F32.PACK_AB R14, RZ, R105 ;  /* 0x00000069ff0e723e */ /* 0x000fe200000000ff */
[----:B------:R-:W-:-:S02]  /*178b0*/  HADD2 R11, R11.H0_H0, R13.H0_H0 ;  /* 0x2000000d0b0b7230 */ /* 0x000fc40000000800 */
[----:B------:R-:W-:Y:S02]  /*178c0*/  HADD2 R13, R108.H0_H0, R43.H0_H0 ;  /* 0x2000002b6c0d7230 */ /* 0x000fe40000000800 */
[----:B0-----:R-:W-:Y:S02]  /*178d0*/  HADD2.F32 R43, -RZ, R36.H0_H0 ;  /* 0x20000024ff2b7230 */ /* 0x001fe40000004100 */
[----:B------:R-:W-:Y:S01]  /*178e0*/  FMUL.FTZ R103, R103, R34 ;  /* 0x0000002267677220 */ /* 0x000fe20000410000 */
[----:B------:R-:W-:Y:S02]  /*178f0*/  HADD2 R14, R14.H0_H0, R40.H0_H0 ;  /* 0x200000280e0e7230 */ /* 0x000fe40000000800 */
[----:B------:R-:W-:Y:S02]  /*17900*/  HADD2.F32 R36, -RZ, R36.H1_H1 ;  /* 0x30000024ff247230 */ /* 0x000fe40000004100 */
[----:B------:R-:W-:Y:S02]  /*17910*/  HADD2 R35, R35.H0_H0, R41.H0_H0 ;  /* 0x2000002923237230 */ /* 0x000fe40000000800 */
[----:B------:R-:W-:-:S02]  /*17920*/  HADD2.F32 R40, -RZ, R37.H0_H0 ;  /* 0x20000025ff287230 */ /* 0x000fc40000004100 */
[----:B------:R-:W-:Y:S02]  /*17930*/  HADD2.F32 R41, -RZ, R37.H1_H1 ;  /* 0x30000025ff297230 */ /* 0x000fe40000004100 */
[----:B------:R-:W-:Y:S01]  /*17940*/  FFMA.FTZ R37, R38, R43, RZ ;  /* 0x0000002b26257223 */ /* 0x000fe200000100ff */
[----:B------:R-:W-:Y:S01]  /*17950*/  F2FP.F16.F32.PACK_AB R12, RZ, R103 ;  /* 0x00000067ff0c723e */ /* 0x000fe200000000ff */
[-C--:B------:R-:W-:Y:S01]  /*17960*/  FFMA.FTZ R103, R0, R43.reuse, RZ ;  /* 0x0000002b00677223 */ /* 0x080fe200000100ff */
[-C--:B------:R-:W-:Y:S01]  /*17970*/  FFMA.FTZ R4, R4, R43.reuse, RZ ;  /* 0x0000002b04047223 */ /* 0x080fe200000100ff */
[-C--:B------:R-:W-:Y:S01]  /*17980*/  FFMA.FTZ R37, R62, R36.reuse, R37 ;  /* 0x000000243e257223 */ /* 0x080fe20000010025 */
[----:B------:R-:W-:Y:S01]  /*17990*/  FFMA.FTZ R0, R39, R43, RZ ;  /* 0x0000002b27007223 */ /* 0x000fe200000100ff */
[-C--:B------:R-:W-:Y:S01]  /*179a0*/  FFMA.FTZ R103, R60, R36.reuse, R103 ;  /* 0x000000243c677223 */ /* 0x080fe20000010067 */
[----:B------:R-:W-:Y:S01]  /*179b0*/  FFMA.FTZ R4, R61, R36, R4 ;  /* 0x000000243d047223 */ /* 0x000fe20000010004 */
[----:B------:R-:W-:Y:S01]  /*179c0*/  FFMA.FTZ R58, R58, R40, R37 ;  /* 0x000000283a3a7223 */ /* 0x000fe20000010025 */
[----:B------:R-:W-:-:S02]  /*179d0*/  FFMA.FTZ R0, R59, R36, R0 ;  /* 0x000000243b007223 */ /* 0x000fc40000010000 */
        /* <DEDUP_REMOVED lines=8> */
[----:B------:R-:W-:Y:S01]  /*17a60*/  FMUL.FTZ R102, R102, R33 ;  /* 0x0000002166667220 */ /* 0x000fe20000410000 */
[----:B--2---:R-:W-:Y:S01]  /*17a70*/  LOP3.LUT R38, R26, 0xf000f0, RZ, 0xc0, !PT ;  /* 0x00f000f01a267812 */ /* 0x004fe200078ec0ff */
[----:B------:R-:W2:Y:S01]  /*17a80*/  LDS.64 R50, [UR5+0x228] ;  /* 0x00022805ff327984 */ /* 0x000ea20008000a00 */
[----:B-1----:R-:W-:-:S02]  /*17a90*/  HADD2.F32 R39, -RZ, R2.H0_H0 ;  /* 0x20000002ff277230 */ /* 0x002fc40000004100 */
[----:B------:R-:W-:-:S03]  /*17aa0*/  HADD2.F32 R2, -RZ, R2.H1_H1 ;  /* 0x30000002ff027230 */ /* 0x000fc60000004100 */
        /* <DEDUP_REMOVED lines=9> */
[----:B------:R-:W-:Y:S01]  /*17b40*/  F2FP.F16.F32.PACK_AB R102, RZ, R102 ;  /* 0x00000066ff66723e */ /* 0x000fe200000000ff */
[----:B------:R-:W-:-:S02]  /*17b50*/  HADD2.F32 R4, -RZ, R3.H1_H1 ;  /* 0x30000003ff047230 */ /* 0x000fc40000004100 */
[-C--:B------:R-:W-:Y:S01]  /*17b60*/  FFMA.FTZ R66, R66, R0.reuse, R57 ;  /* 0x0000000042427223 */ /* 0x080fe20000010039 */
[-C--:B------:R-:W-:Y:S01]  /*17b70*/  FFMA.FTZ R56, R65, R0.reuse, R56 ;  /* 0x0000000041387223 */ /* 0x080fe20000010038 */
[-C--:B------:R-:W-:Y:S01]  /*17b80*/  FFMA.FTZ R64, R64, R0.reuse, R53 ;  /* 0x0000000040407223 */ /* 0x080fe20000010035 */
[----:B------:R-:W-:Y:S01]  /*17b90*/  FFMA.FTZ R63, R63, R0, R52 ;  /* 0x000000003f3f7223 */ /* 0x000fe20000010034 */
[C---:B------:R-:W-:Y:S02]  /*17ba0*/  LOP3.LUT R0, R24.reuse, 0xf000f, RZ, 0xc0, !PT ;  /* 0x000f000f18007812 */ /* 0x040fe400078ec0ff */
[----:B------:R-:W-:Y:S02]  /*17bb0*/  LOP3.LUT R2, R24, 0xf000f0, RZ, 0xc0, !PT ;  /* 0x00f000f018027812 */ /* 0x000fe400078ec0ff */
[----:B------:R-:W-:Y:S01]  /*17bc0*/  SHF.R.U32.HI R52, RZ, 0x8, R24 ;  /* 0x00000008ff347819 */ /* 0x000fe20000011618 */
[----:B------:R-:W-:Y:S01]  /*17bd0*/  HADD2 R9, R102.H0_H0, R42.H0_H0 ;  /* 0x2000002a66097230 */ /* 0x000fe20000000800 */
[----:B------:R-:W-:-:S02]  /*17be0*/  LOP3.LUT R3, R25, 0xf000f, RZ, 0xc0, !PT ;  /* 0x000f000f19037812 */ /* 0x000fc400078ec0ff */
[----:B------:R-:W-:Y:S02]  /*17bf0*/  LOP3.LUT R24, R26, 0xf000f, RZ, 0xc0, !PT ;  /* 0x000f000f1a187812 */ /* 0x000fe400078ec0ff */
[----:B------:R-:W-:Y:S01]  /*17c00*/  SHF.R.U32.HI R86, RZ, 0x8, R26 ;  /* 0x00000008ff567819 */ /* 0x000fe2000001161a */
[----:B------:R-:W-:Y:S01]  /*17c10*/  FFMA.FTZ R102, R89, R4, R56 ;  /* 0x0000000459667223 */ /* 0x000fe20000010038 */
[----:B------:R-:W-:Y:S01]  /*17c20*/  LOP3.LUT R26, R27, 0xf000f, RZ, 0xc0, !PT ;  /* 0x000f000f1b1a7812 */ /* 0x000fe200078ec0ff */
[--C-:B0-----:R-:W-:Y:S01]  /*17c30*/  HADD2.F32 R49, -RZ, R36.reuse.H0_H0 ;  /* 0x20000024ff317230 */ /* 0x101fe20000004100 */
[----:B------:R-:W-:Y:S01]  /*17c40*/  LOP3.LUT R0, R0, 0x64006400, RZ, 0xfc, !PT ;  /* 0x6400640000007812 */ /* 0x000fe200078efcff */
[----:B------:R-:W-:Y:S01]  /*17c50*/  HADD2.F32 R48, -RZ, R36.H1_H1 ;  /* 0x30000024ff307230 */ /* 0x000fe20000004100 */
[----:B------:R-:W-:Y:S01]  /*17c60*/  LOP3.LUT R3, R3, 0x64006400, RZ, 0xfc, !PT ;  /* 0x6400640003037812 */ /* 0x000fe200078efcff */
[--C-:B------:R-:W-:Y:S01]  /*17c70*/  HADD2.F32 R56, -RZ, R37.reuse.H0_H0 ;  /* 0x20000025ff387230 */ /* 0x100fe20000004100 */
[----:B------:R-:W-:Y:S01]  /*17c80*/  LOP3.LUT R36, R24, 0x64006400, RZ, 0xfc, !PT ;  /* 0x6400640018247812 */ /* 0x000fe200078efcff */
[----:B------:R-:W-:Y:S01]  /*17c90*/  HADD2.F32 R60, -RZ, R37.H1_H1 ;  /* 0x30000025ff3c7230 */ /* 0x000fe20000004100 */
[----:B------:R-:W-:-:S02]  /*17ca0*/  LOP3.LUT R37, R38, 0x64006400, RZ, 0xfc, !PT ;  /* 0x6400640026257812 */ /* 0x000fc400078efcff */
[----:B------:R-:W-:Y:S01]  /*17cb0*/  LOP3.LUT R38, R26, 0x64006400, RZ, 0xfc, !PT ;  /* 0x640064001a267812 */ /* 0x000fe200078efcff */
[-C--:B------:R-:W-:Y:S01]  /*17cc0*/  FFMA.FTZ R115, R115, R4.reuse, R66 ;  /* 0x0000000473737223 */ /* 0x080fe20000010042 */
[-C--:B------:R-:W-:Y:S01]  /*17cd0*/  FFMA.FTZ R109, R109, R4.reuse, R64 ;  /* 0x000000046d6d7223 */ /* 0x080fe20000010040 */
[----:B------:R-:W-:Y:S01]  /*17ce0*/  FFMA.FTZ R90, R90, R4, R63 ;  /* 0x000000045a5a7223 */ /* 0x000fe2000001003f */
[----:B------:R-:W-:Y:S01]  /*17cf0*/  LOP3.LUT R4, R25, 0xf000f0, RZ, 0xc0, !PT ;  /* 0x00f000f019047812 */ /* 0x000fe200078ec0ff */
[----:B------:R-:W-:Y:S01]  /*17d00*/  HADD2 R24, R0, -1032, -1032 ;  /* 0xe408e40800187430 */ /* 0x000fe20000000000 */
[----:B------:R-:W-:Y:S01]  /*17d10*/  LOP3.LUT R39, R27, 0xf000f0, RZ, 0xc0, !PT ;  /* 0x00f000f01b277812 */ /* 0x000fe200078ec0ff */
[----:B------:R-:W-:Y:S02]  /*17d20*/  HADD2 R26, R3, -1032, -1032 ;  /* 0xe408e408031a7430 */ /* 0x000fe40000000000 */
[----:B------:R-:W-:Y:S02]  /*17d30*/  HADD2 R36, R36, -1032, -1032 ;  /* 0xe408e40824247430 */ /* 0x000fe40000000000 */
[----:B------:R-:W-:Y:S01]  /*17d40*/  HADD2 R38, R38, -1032, -1032 ;  /* 0xe408e40826267430 */ /* 0x000fe20000000000 */
[----:B------:R-:W-:-:S02]  /*17d50*/  SHF.R.U32.HI R53, RZ, 0x8, R25 ;  /* 0x00000008ff357819 */ /* 0x000fc40000011619 */
[----:B------:R-:W-:Y:S01]  /*17d60*/  SHF.R.U32.HI R87, RZ, 0x8, R27 ;  /* 0x00000008ff577819 */ /* 0x000fe2000001161b */
[----:B------:R-:W-:Y:S01]  /*17d70*/  HADD2.F32 R0, -RZ, R24.H0_H0 ;  /* 0x20000018ff007230 */ /* 0x000fe20000004100 */
[----:B------:R-:W-:Y:S01]  /*17d80*/  LOP3.LUT R25, R2, 0x64006400, RZ, 0xfc, !PT ;  /* 0x6400640002197812 */ /* 0x000fe200078efcff */
[----:B------:R-:W-:Y:S01]  /*17d90*/  HADD2.F32 R2, -RZ, R26.H0_H0 ;  /* 0x2000001aff027230 */ /* 0x000fe20000004100 */
[----:B------:R-:W-:Y:S01]  /*17da0*/  LOP3.LUT R27, R4, 0x64006400, RZ, 0xfc, !PT ;  /* 0x64006400041b7812 */ /* 0x000fe200078efcff */
[----:B------:R-:W-:Y:S01]  /*17db0*/  HADD2.F32 R3, -RZ, R36.H0_H0 ;  /* 0x20000024ff037230 */ /* 0x000fe20000004100 */
[----:B------:R-:W-:Y:S01]  /*17dc0*/  LOP3.LUT R39, R39, 0x64006400, RZ, 0xfc, !PT ;  /* 0x6400640027277812 */ /* 0x000fe200078efcff */
[----:B------:R-:W-:Y:S02]  /*17dd0*/  HADD2.F32 R4, -RZ, R38.H0_H0 ;  /* 0x20000026ff047230 */ /* 0x000fe40000004100 */
[----:B------:R-:W-:Y:S02]  /*17de0*/  HFMA2 R25, R25, R8.H0_H0, -72, -72 ;  /* 0xd480d48019197431 */ /* 0x000fe40000040008 */
[----:B------:R-:W-:-:S02]  /*17df0*/  HADD2.F32 R40, -RZ, R24.H1_H1 ;  /* 0x30000018ff287230 */ /* 0x000fc40000004100 */
[-C--:B------:R-:W-:Y:S02]  /*17e00*/  HFMA2 R27, R27, R8.reuse.H0_H0, -72, -72 ;  /* 0xd480d4801b1b7431 */ /* 0x080fe40000040008 */
[----:B------:R-:W-:Y:S02]  /*17e10*/  HADD2.F32 R41, -RZ, R26.H1_H1 ;  /* 0x3000001aff297230 */ /* 0x000fe40000004100 */
[-C--:B------:R-:W-:Y:S02]  /*17e20*/  HFMA2 R37, R37, R8.reuse.H0_H0, -72, -72 ;  /* 0xd480d48025257431 */ /* 0x080fe40000040008 */
[----:B------:R-:W-:Y:S02]  /*17e30*/  HADD2.F32 R42, -RZ, R36.H1_H1 ;  /* 0x30000024ff2a7230 */ /* 0x000fe40000004100 */
[----:B------:R-:W-:Y:S02]  /*17e40*/  HFMA2 R39, R39, R8.H0_H0, -72, -72 ;  /* 0xd480d48027277431 */ /* 0x000fe40000040008 */
[----:B------:R-:W-:-:S02]  /*17e50*/  HADD2.F32 R43, -RZ, R38.H1_H1 ;  /* 0x30000026ff2b7230 */ /* 0x000fc40000004100 */
[-C--:B------:R-:W-:Y:S01]  /*17e60*/  FFMA.FTZ R57, R0, R49.reuse, RZ ;  /* 0x0000003100397223 */ /* 0x080fe200000100ff */
[-C--:B------:R-:W-:Y:S01]  /*17e70*/  FFMA.FTZ R58, R2, R49.reuse, RZ ;  /* 0x00000031023a7223 */ /* 0x080fe200000100ff */
[-C--:B------:R-:W-:Y:S01]  /*17e80*/  FFMA.FTZ R59, R3, R49.reuse, RZ ;  /* 0x00000031033b7223 */ /* 0x080fe200000100ff */
[----:B------:R-:W-:Y:S01]  /*17e90*/  FFMA.FTZ R62, R4, R49, RZ ;  /* 0x00000031043e7223 */ /* 0x000fe200000100ff */
[----:B------:R-:W-:Y:S02]  /*17ea0*/  HADD2 R12, R12.H0_H0, R44.H0_H0 ;  /* 0x2000002c0c0c7230 */ /* 0x000fe40000000800 */
        /* <DEDUP_REMOVED lines=9> */
[-C--:B------:R-:W-:Y:S01]  /*17f40*/  FFMA.FTZ R62, R45, R56.reuse, R58 ;  /* 0x000000382d3e7223 */ /* 0x080fe2000001003a */
[-C--:B------:R-:W-:Y:S01]  /*17f50*/  FFMA.FTZ R63, R46, R56.reuse, R59 ;  /* 0x000000382e3f7223 */ /* 0x080fe2000001003b */
[----:B------:R-:W-:Y:S01]  /*17f60*/  FFMA.FTZ R64, R47, R56, R48 ;  /* 0x000000382f407223 */ /* 0x000fe20000010030 */
[----:B------:R-:W-:Y:S01]  /*17f70*/  HADD2.F32 R56, -RZ, R25.H1_H1 ;  /* 0x30000019ff387230 */ /* 0x000fe20000004100 */
[----:B------:R-:W-:Y:S01]  /*17f80*/  LOP3.LUT R89, R52, 0xf000f0, RZ, 0xc0, !PT ;  /* 0x00f000f034597812 */ /* 0x000fe200078ec0ff */
[----:B------:R-:W-:Y:S01]  /*17f90*/  HADD2.F32 R57, -RZ, R27.H1_H1 ;  /* 0x3000001bff397230 */ /* 0x000fe20000004100 */
[----:B------:R-:W-:Y:S01]  /*17fa0*/  LOP3.LUT R111, R53, 0xf000f0, RZ, 0xc0, !PT ;  /* 0x00f000f0356f7812 */ /* 0x000fe200078ec0ff */
[----:B------:R-:W-:-:S02]  /*17fb0*/  HADD2.F32 R58, -RZ, R37.H1_H1 ;  /* 0x30000025ff3a7230 */ /* 0x000fc40000004100 */
[----:B------:R-:W-:Y:S02]  /*17fc0*/  HADD2.F32 R59, -RZ, R39.H1_H1 ;  /* 0x30000027ff3b7230 */ /* 0x000fe40000004100 */
[-C--:B------:R-:W-:Y:S01]  /*17fd0*/  FFMA.FTZ R121, R56, R60.reuse, R61 ;  /* 0x0000003c38797223 */ /* 0x080fe2000001003d */
[-C--:B------:R-:W-:Y:S01]  /*17fe0*/  FFMA.FTZ R112, R57, R60.reuse, R62 ;  /* 0x0000003c39707223 */ /* 0x080fe2000001003e */
[-C--:B------:R-:W-:Y:S01]  /*17ff0*/  FFMA.FTZ R119, R58, R60.reuse, R63 ;  /* 0x0000003c3a777223 */ /* 0x080fe2000001003f */
[----:B------:R-:W-:Y:S01]  /*18000*/  LOP3.LUT R61, R53, 0xf000f, RZ, 0xc0, !PT ;  /* 0x000f000f353d7812 */ /* 0x000fe200078ec0ff */
[----:B------:R-:W-:Y:S01]  /*18010*/  FFMA.FTZ R104, R59, R60, R64 ;  /* 0x0000003c3b687223 */ /* 0x000fe20000010040 */
[----:B------:R-:W-:Y:S01]  /*18020*/  LOP3.LUT R60, R52, 0xf000f, RZ, 0xc0, !PT ;  /* 0x000f000f343c7812 */ /* 0x000fe200078ec0ff */
[----:B--2---:R-:W-:Y:S01]  /*18030*/  HADD2.F32 R88, -RZ, R50.H0_H0 ;  /* 0x20000032ff587230 */ /* 0x004fe20000004100 */
[----:B------:R-:W-:Y:S01]  /*18040*/  LOP3.LUT R62, R86, 0xf000f, RZ, 0xc0, !PT ;  /* 0x000f000f563e7812 */ /* 0x000fe200078ec0ff */
[----:B------:R-:W0:Y:S01]  /*18050*/  LDS.64 R48, [UR5+0x2a0] ;  /* 0x0002a005ff307984 */ /* 0x000e220008000a00 */
[----:B------:R-:W-:-:S02]  /*18060*/  LOP3.LUT R63, R87, 0xf000f, RZ, 0xc0, !PT ;  /* 0x000f000f573f7812 */ /* 0x000fc400078ec0ff */
[----:B------:R-:W-:Y:S02]  /*18070*/  LOP3.LUT R60, R60, 0x64006400, RZ, 0xfc, !PT ;  /* 0x640064003c3c7812 */ /* 0x000fe400078efcff */
[----:B------:R-:W-:Y:S02]  /*18080*/  LOP3.LUT R61, R61, 0x64006400, RZ, 0xfc, !PT ;  /* 0x640064003d3d7812 */ /* 0x000fe400078efcff */
[----:B------:R-:W-:Y:S02]  /*18090*/  LOP3.LUT R62, R62, 0x64006400, RZ, 0xfc, !PT ;  /* 0x640064003e3e7812 */ /* 0x000fe400078efcff */
[----:B------:R-:W-:Y:S01]  /*180a0*/  LOP3.LUT R63, R63, 0x64006400, RZ, 0xfc, !PT ;  /* 0x640064003f3f7812 */ /* 0x000fe200078efcff */
[----:B------:R-:W-:Y:S02]  /*180b0*/  HADD2 R60, R60, -1032, -1032 ;  /* 0xe408e4083c3c7430 */ /* 0x000fe40000000000 */
[----:B------:R-:W-:Y:S02]  /*180c0*/  HADD2 R61, R61, -1032, -1032 ;  /* 0xe408e4083d3d7430 */ /* 0x000fe40000000000 */
[----:B------:R-:W-:-:S02]  /*180d0*/  HADD2 R62, R62, -1032, -1032 ;  /* 0xe408e4083e3e7430 */ /* 0x000fc40000000000 */
[----:B------:R-:W-:Y:S02]  /*180e0*/  HADD2 R63, R63, -1032, -1032 ;  /* 0xe408e4083f3f7430 */ /* 0x000fe40000000000 */
[----:B------:R-:W-:Y:S01]  /*180f0*/  HADD2.F32 R64, -RZ, R60.H0_H0 ;  /* 0x2000003cff407230 */ /* 0x000fe20000004100 */
[----:B------:R-:W-:Y:S01]  /*18100*/  LOP3.LUT R86, R86, 0xf000f0, RZ, 0xc0, !PT ;  /* 0x00f000f056567812 */ /* 0x000fe200078ec0ff */
[----:B------:R-:W-:Y:S01]  /*18110*/  HADD2.F32 R65, -RZ, R61.H0_H0 ;  /* 0x2000003dff417230 */ /* 0x000fe20000004100 */
[----:B------:R-:W-:Y:S01]  /*18120*/  LOP3.LUT R107, R87, 0xf000f0, RZ, 0xc0, !PT ;  /* 0x00f000f0576b7812 */ /* 0x000fe200078ec0ff */
[----:B------:R-:W-:Y:S02]  /*18130*/  HADD2.F32 R66, -RZ, R62.H0_H0 ;  /* 0x2000003eff427230 */ /* 0x000fe40000004100 */
[----:B------:R-:W-:Y:S02]  /*18140*/  HADD2.F32 R67, -RZ, R63.H0_H0 ;  /* 0x2000003fff437230 */ /* 0x000fe40000004100 */
[----:B------:R-:W-:Y:S01]  /*18150*/  FFMA.FTZ R121, R64, R88, R121 ;  /* 0x0000005840797223 */ /* 0x000fe20000010079 */
[----:B------:R-:W-:-:S02]  /*18160*/  HADD2.F32 R103, -RZ, R50.H1_H1 ;  /* 0x30000032ff677230 */ /* 0x000fc40000004100 */
[-C--:B------:R-:W-:Y:S01]  /*18170*/  FFMA.FTZ R112, R65, R88.reuse, R112 ;  /* 0x0000005841707223 */ /* 0x080fe20000010070 */
[--C-:B------:R-:W-:Y:S02]  /*18180*/  HADD2.F32 R106, -RZ, R51.reuse.H0_H0 ;  /* 0x20000033ff6a7230 */ /* 0x100fe40000004100 */
[-C--:B------:R-:W-:Y:S01]  /*18190*/  FFMA.FTZ R119, R66, R88.reuse, R119 ;  /* 0x0000005842777223 */ /* 0x080fe20000010077 */
[----:B------:R-:W-:Y:S02]  /*181a0*/  HADD2.F32 R105, -RZ, R51.H1_H1 ;  /* 0x30000033ff697230 */ /* 0x000fe40000004100 */
[----:B------:R-:W-:Y:S01]  /*181b0*/  FFMA.FTZ R117, R67, R88, R104 ;  /* 0x0000005843757223 */ /* 0x000fe20000010068 */
[----:B------:R-:W-:Y:S02]  /*181c0*/  LOP3.LUT R89, R89, 0x64006400, RZ, 0xfc, !PT ;  /* 0x6400640059597812 */ /* 0x000fe400078efcff */
[----:B------:R-:W-:Y:S02]  /*181d0*/  LOP3.LUT R111, R111, 0x64006400, RZ, 0xfc, !PT ;  /* 0x640064006f6f7812 */ /* 0x000fe400078efcff */
[----:B------:R-:W-:-:S02]  /*181e0*/  LOP3.LUT R87, R86, 0x64006400, RZ, 0xfc, !PT ;  /* 0x6400640056577812 */ /* 0x000fc400078efcff */
[----:B------:R-:W-:Y:S01]  /*181f0*/  LOP3.LUT R107, R107, 0x64006400, RZ, 0xfc, !PT ;  /* 0x640064006b6b7812 */ /* 0x000fe200078efcff */
[----:B0--3--:R-:W-:Y:S06]  /*18200*/  @!P1 BRA `(.L_x_1730) ;  /* 0x0000000400589947 */ /* 0x009fec0003800000 */
[----:B------:R-:W0:Y:S01]  /*18210*/  LDS.64 R50, [UR5+0x10] ;  /* 0x00001005ff327984 */ /* 0x000e220008000a00 */
[----:B------:R-:W-:Y:S02]  /*18220*/  HADD2.F32 R86, -RZ, R84.H0_H0 ;  /* 0x20000054ff567230 */ /* 0x000fe40000004100 */
[----:B------:R-:W-:Y:S01]  /*18230*/  HADD2.F32 R88, -RZ, R80.H0_H0 ;  /* 0x20000050ff587230 */ /* 0x000fe20000004100 */
[----:B------:R-:W1:Y:S01]  /*18240*/  LDS.64 R52, [UR5+0x18] ;  /* 0x00001805ff347984 */ /* 0x000e620008000a00 */
[----:B------:R-:W-:Y:S02]  /*18250*/  HADD2.F32 R108, -RZ, R84.H1_H1 ;  /* 0x30000054ff6c7230 */ /* 0x000fe40000004100 */
[----:B------:R-:W-:Y:S02]  /*18260*/  HADD2.F32 R110, -RZ, R82.H0_H0 ;  /* 0x20000052ff6e7230 */ /* 0x000fe40000004100 */
[----:B------:R-:W-:Y:S02]  /*18270*/  HADD2.F32 R104, -RZ, R78.H0_H0 ;  /* 0x2000004eff687230 */ /* 0x000fe40000004100 */
[----:B------:R-:W-:-:S02]  /*18280*/  HADD2.F32 R114, -RZ, R80.H1_H1 ;  /* 0x30000050ff727230 */ /* 0x000fc40000004100 */
[--C-:B0-----:R-:W-:Y:S02]  /*18290*/  HADD2.F32 R113, -RZ, R50.reuse.H0_H0 ;  /* 0x20000032ff717230 */ /* 0x101fe40000004100 */
[----:B------:R-:W-:-:S03]  /*182a0*/  HADD2.F32 R50, -RZ, R50.H1_H1 ;  /* 0x30000032ff327230 */ /* 0x000fc60000004100 */
[----:B------:R-:W-:Y:S01]  /*182b0*/  FFMA.FTZ R86, R86, R113, RZ ;  /* 0x0000007156567223 */ /* 0x000fe200000100ff */
[C---:B------:R-:W-:Y:S01]  /*182c0*/  FFMA.FTZ R125, R113.reuse, R88, RZ ;  /* 0x00000058717d7223 */ /* 0x040fe200000100ff */
[C---:B------:R-:W-:Y:S01]  /*182d0*/  FFMA.FTZ R123, R113.reuse, R110, RZ ;  /* 0x0000006e717b7223 */ /* 0x040fe200000100ff */
[----:B------:R-:W-:Y:S01]  /*182e0*/  FFMA.FTZ R113, R113, R104, RZ ;  /* 0x0000006871717223 */ /* 0x000fe200000100ff */
[----:B------:R-:W-:Y:S01]  /*182f0*/  FFMA.FTZ R88, R108, R50, R86 ;  /* 0x000000326c587223 */ /* 0x000fe20000010056 */
[----:B------:R-:W-:Y:S02]  /*18300*/  HADD2.F32 R108, -RZ, R78.H1_H1 ;  /* 0x3000004eff6c7230 */ /* 0x000fe40000004100 */
[----:B------:R-:W-:Y:S01]  /*18310*/  FFMA.FTZ R125, R50, R114, R125 ;  /* 0x00000072327d7223 */ /* 0x000fe2000001007d */
[----:B------:R-:W-:Y:S02]  /*18320*/  HADD2.F32 R86, -RZ, R51.H0_H0 ;  /* 0x20000033ff567230 */ /* 0x000fe40000004100 */
[----:B------:R-:W-:-:S02]  /*18330*/  HADD2.F32 R104, -RZ, R83.H0_H0 ;  /* 0x20000053ff687230 */ /* 0x000fc40000004100 */
[----:B------:R-:W-:Y:S01]  /*18340*/  FFMA.FTZ R113, R50, R108, R113 ;  /* 0x0000006c32717223 */ /* 0x000fe20000010071 */
[----:B------:R-:W-:Y:S02]  /*18350*/  HADD2.F32 R110, -RZ, R82.H1_H1 ;  /* 0x30000052ff6e7230 */ /* 0x000fe40000004100 */
[----:B------:R-:W-:Y:S02]  /*18360*/  HADD2.F32 R51, -RZ, R51.H1_H1 ;  /* 0x30000033ff337230 */ /* 0x000fe40000004100 */
[----:B------:R-:W-:Y:S01]  /*18370*/  FFMA.FTZ R108, R104, R86, R88 ;  /* 0x00000056686c7223 */ /* 0x000fe20000010058 */
[----:B------:R-:W-:Y:S02]  /*18380*/  HADD2.F32 R88, -RZ, R81.H0_H0 ;  /* 0x20000051ff587230 */ /* 0x000fe40000004100 */
[----:B------:R-:W-:Y:S01]  /*18390*/  FFMA.FTZ R123, R50, R110, R123 ;  /* 0x0000006e327b7223 */ /* 0x000fe2000001007b */
[----:B------:R-:W-:Y:S02]  /*183a0*/  HADD2.F32 R104, -RZ, R79.H0_H0 ;  /* 0x2000004fff687230 */ /* 0x000fe40000004100 */
[----:B------:R-:W-:-:S02]  /*183b0*/  HADD2.F32 R110, -RZ, R77.H0_H0 ;  /* 0x2000004dff6e7230 */ /* 0x000fc40000004100 */
[C---:B------:R-:W-:Y:S01]  /*183c0*/  FFMA.FTZ R88, R86.reuse, R88, R123 ;  /* 0x0000005856587223 */ /* 0x040fe2000001007b */
[----:B------:R-:W-:Y:S02]  /*183d0*/  HADD2.F32 R50, -RZ, R83.H1_H1 ;  /* 0x30000053ff327230 */ /* 0x000fe40000004100 */
[C---:B------:R-:W-:Y:S01]  /*183e0*/  FFMA.FTZ R104, R86.reuse, R104, R125 ;  /* 0x0000006856687223 */ /* 0x040fe2000001007d */
[----:B------:R-:W-:Y:S02]  /*183f0*/  HADD2.F32 R123, -RZ, R75.H0_H0 ;  /* 0x2000004bff7b7230 */ /* 0x000fe40000004100 */
[----:B------:R-:W-:Y:S01]  /*18400*/  FFMA.FTZ R86, R86, R110, R113 ;  /* 0x0000006e56567223 */ /* 0x000fe20000010071 */
[----:B------:R-:W-:Y:S02]  /*18410*/  HADD2.F32 R110, -RZ, R81.H1_H1 ;  /* 0x30000051ff6e7230 */ /* 0x000fe40000004100 */
[----:B------:R-:W-:Y:S01]  /*18420*/  FFMA.FTZ R125, R50, R51, R108 ;  /* 0x00000033327d7223 */ /* 0x000fe2000001006c */
[----:B------:R-:W-:-:S02]  /*18430*/  HADD2.F32 R108, -RZ, R76.H0_H0 ;  /* 0x2000004cff6c7230 */ /* 0x000fc40000004100 */
[----:B-1----:R-:W-:Y:S02]  /*18440*/  HADD2.F32 R50, -RZ, R52.H0_H0 ;  /* 0x20000034ff327230 */ /* 0x002fe40000004100 */
[C---:B------:R-:W-:Y:S01]  /*18450*/  FFMA.FTZ R88, R51.reuse, R110, R88 ;  /* 0x0000006e33587223 */ /* 0x040fe20000010058 */
[----:B------:R-:W-:Y:S02]  /*18460*/  HADD2.F32 R113, -RZ, R79.H1_H1 ;  /* 0x3000004fff717230 */ /* 0x000fe40000004100 */
[----:B------:R-:W-:Y:S02]  /*18470*/  HADD2.F32 R114, -RZ, R77.H1_H1 ;  /* 0x3000004dff727230 */ /* 0x000fe40000004100 */
[----:B------:R-:W-:Y:S01]  /*18480*/  FFMA.FTZ R125, R108, R50, R125 ;  /* 0x000000326c7d7223 */ /* 0x000fe2000001007d */
[----:B------:R-:W-:Y:S02]  /*18490*/  HADD2.F32 R108, -RZ, R74.H0_H0 ;  /* 0x2000004aff6c7230 */ /* 0x000fe40000004100 */
[C---:B------:R-:W-:Y:S01]  /*184a0*/  FFMA.FTZ R113, R51.reuse, R113, R104 ;  /* 0x0000007133717223 */ /* 0x040fe20000010068 */
[----:B------:R-:W-:Y:S01]  /*184b0*/  FFMA.FTZ R123, R50, R123, R88 ;  /* 0x0000007b327b7223 */ /* 0x000fe20000010058 */
[----:B------:R-:W-:Y:S01]  /*184c0*/  FFMA.FTZ R51, R51, R114, R86 ;  /* 0x0000007233337223 */ /* 0x000fe20000010056 */
[----:B------:R-:W-:-:S02]  /*184d0*/  HADD2.F32 R88, -RZ, R76.H1_H1 ;  /* 0x3000004cff587230 */ /* 0x000fc40000004100 */
[C---:B------:R-:W-:Y:S01]  /*184e0*/  FFMA.FTZ R113, R50.reuse, R108, R113 ;  /* 0x0000006c32717223 */ /* 0x040fe20000010071 */
[----:B------:R-:W-:Y:S02]  /*184f0*/  HADD2.F32 R110, -RZ, R73.H0_H0 ;  /* 0x20000049ff6e7230 */ /* 0x000fe40000004100 */
[----:B------:R-:W-:Y:S02]  /*18500*/  HADD2.F32 R52, -RZ, R52.H1_H1 ;  /* 0x30000034ff347230 */ /* 0x000fe40000004100 */
[----:B------:R-:W-:Y:S02]  /*18510*/  HADD2.F32 R104, -RZ, R75.H1_H1 ;  /* 0x3000004bff687230 */ /* 0x000fe40000004100 */
[----:B------:R-:W-:Y:S01]  /*18520*/  FFMA.FTZ R51, R50, R110, R51 ;  /* 0x0000006e32337223 */ /* 0x000fe20000010033 */
[----:B------:R-:W-:Y:S02]  /*18530*/  HADD2.F32 R86, -RZ, R74.H1_H1 ;  /* 0x3000004aff567230 */ /* 0x000fe40000004100 */
[----:B------:R-:W-:Y:S01]  /*18540*/  FFMA.FTZ R125, R88, R52, R125 ;  /* 0x00000034587d7223 */ /* 0x000fe2000001007d */
[----:B------:R-:W-:-:S02]  /*18550*/  HADD2.F32 R108, -RZ, R73.H1_H1 ;  /* 0x30000049ff6c7230 */ /* 0x000fc40000004100 */
[C---:B------:R-:W-:Y:S01]  /*18560*/  FFMA.FTZ R123, R52.reuse, R104, R123 ;  /* 0x00000068347b7223 */ /* 0x040fe2000001007b */
        /* <DEDUP_REMOVED lines=9> */
[----:B------:R-:W-:Y:S02]  /*18600*/  HADD2.F32 R53, -RZ, R53.H1_H1 ;  /* 0x30000035ff357230 */ /* 0x000fe40000004100 */
[C---:B------:R-:W-:Y:S01]  /*18610*/  FFMA.FTZ R123, R50.reuse, R104, R113 ;  /* 0x00000068327b7223 */ /* 0x040fe20000010071 */
[----:B------:R-:W-:Y:S02]  /*18620*/  HADD2.F32 R113, -RZ, R72.H1_H1 ;  /* 0x30000048ff717230 */ /* 0x000fe40000004100 */
[----:B------:R-:W-:Y:S01]  /*18630*/  FFMA.FTZ R51, R50, R108, R51 ;  /* 0x0000006c32337223 */ /* 0x000fe20000010033 */
[----:B------:R-:W-:Y:S02]  /*18640*/  HADD2.F32 R86, -RZ, R71.H1_H1 ;  /* 0x30000047ff567230 */ /* 0x000fe40000004100 */
[----:B------:R-:W-:Y:S02]  /*18650*/  HADD2.F32 R104, -RZ, R70.H1_H1 ;  /* 0x30000046ff687230 */ /* 0x000fe40000004100 */
[----:B------:R-:W-:Y:S01]  /*18660*/  FFMA.FTZ R113, R113, R53, R52 ;  /* 0x0000003571717223 */ /* 0x000fe20000010034 */
[----:B------:R-:W-:-:S02]  /*18670*/  HADD2.F32 R110, -RZ, R69.H1_H1 ;  /* 0x30000045ff6e7230 */ /* 0x000fc40000004100 */
[C---:B------:R-:W-:Y:S01]  /*18680*/  FFMA.FTZ R86, R53.reuse, R86, R88 ;  /* 0x0000005635567223 */ /* 0x040fe20000010058 */
        /* <DEDUP_REMOVED lines=14> */
.L_x_1730:
[----:B------:R-:W-:Y:S05]  /*18770*/  @!P2 BRA `(.L_x_1731) ;  /* 0x000000040058a947 */ /* 0x000fea0003800000 */
[----:B------:R-:W0:Y:S01]  /*18780*/  LDS.64 R50, [UR5+0x90] ;  /* 0x00009005ff327984 */ /* 0x000e220008000a00 */
[----:B------:R-:W-:Y:S02]  /*18790*/  HADD2.F32 R86, -RZ, R84.H0_H0 ;  /* 0x20000054ff567230 */ /* 0x000fe40000004100 */
[----:B------:R-:W-:Y:S01]  /*187a0*/  HADD2.F32 R88, -RZ, R82.H0_H0 ;  /* 0x20000052ff587230 */ /* 0x000fe20000004100 */
[----:B------:R-:W1:Y:S01]  /*187b0*/  LDS.64 R52, [UR5+0x98] ;  /* 0x00009805ff347984 */ /* 0x000e620008000a00 */
[----:B------:R-:W-:Y:S02]  /*187c0*/  HADD2.F32 R104, -RZ, R80.H0_H0 ;  /* 0x20000050ff687230 */ /* 0x000fe40000004100 */
[----:B------:R-:W-:Y:S02]  /*187d0*/  HADD2.F32 R110, -RZ, R84.H1_H1 ;  /* 0x30000054ff6e7230 */ /* 0x000fe40000004100 */
[----:B------:R-:W-:Y:S02]  /*187e0*/  HADD2.F32 R108, -RZ, R78.H0_H0 ;  /* 0x2000004eff6c7230 */ /* 0x000fe40000004100 */
[----:B------:R-:W-:-:S02]  /*187f0*/  HADD2.F32 R114, -RZ, R80.H1_H1 ;  /* 0x30000050ff727230 */ /* 0x000fc40000004100 */
[--C-:B0-----:R-:W-:Y:S02]  /*18800*/  HADD2.F32 R125, -RZ, R50.reuse.H0_H0 ;  /* 0x20000032ff7d7230 */ /* 0x101fe40000004100 */
[----:B------:R-:W-:-:S03]  /*18810*/  HADD2.F32 R50, -RZ, R50.H1_H1 ;  /* 0x30000032ff327230 */ /* 0x000fc60000004100 */
[-C--:B------:R-:W-:Y:S01]  /*18820*/  FFMA.FTZ R86, R86, R125.reuse, RZ ;  /* 0x0000007d56567223 */ /* 0x080fe200000100ff */
[-C--:B------:R-:W-:Y:S01]  /*18830*/  FFMA.FTZ R113, R88, R125.reuse, RZ ;  /* 0x0000007d58717223 */ /* 0x080fe200000100ff */
[-C--:B------:R-:W-:Y:S01]  /*18840*/  FFMA.FTZ R123, R104, R125.reuse, RZ ;  /* 0x0000007d687b7223 */ /* 0x080fe200000100ff */
[----:B------:R-:W-:Y:S01]  /*18850*/  FFMA.FTZ R125, R108, R125, RZ ;  /* 0x0000007d6c7d7223 */ /* 0x000fe200000100ff */
[-C--:B------:R-:W-:Y:S01]  /*18860*/  FFMA.FTZ R88, R110, R50.reuse, R86 ;  /* 0x000000326e587223 */ /* 0x080fe20000010056 */
[----:B------:R-:W-:Y:S02]  /*18870*/  HADD2.F32 R110, -RZ, R82.H1_H1 ;  /* 0x30000052ff6e7230 */ /* 0x000fe40000004100 */
[----:B------:R-:W-:Y:S01]  /*18880*/  FFMA.FTZ R123, R114, R50, R123 ;  /* 0x00000032727b7223 */ /* 0x000fe2000001007b */
[----:B------:R-:W-:Y:S02]  /*18890*/  HADD2.F32 R108, -RZ, R78.H1_H1 ;  /* 0x3000004eff6c7230 */ /* 0x000fe40000004100 */
[----:B------:R-:W-:-:S02]  /*188a0*/  HADD2.F32 R86, -RZ, R51.H0_H0 ;  /* 0x20000033ff567230 */ /* 0x000fc40000004100 */
[-C--:B------:R-:W-:Y:S01]  /*188b0*/  FFMA.FTZ R113, R110, R50.reuse, R113 ;  /* 0x000000326e717223 */ /* 0x080fe20000010071 */
[----:B------:R-:W-:Y:S02]  /*188c0*/  HADD2.F32 R104, -RZ, R83.H0_H0 ;  /* 0x20000053ff687230 */ /* 0x000fe40000004100 */
[----:B------:R-:W-:Y:S01]  /*188d0*/  FFMA.FTZ R125, R108, R50, R125 ;  /* 0x000000326c7d7223 */ /* 0x000fe2000001007d */
[----:B------:R-:W-:Y:S02]  /*188e0*/  HADD2.F32 R110, -RZ, R77.H0_H0 ;  /* 0x2000004dff6e7230 */ /* 0x000fe40000004100 */
[----:B------:R-:W-:Y:S02]  /*188f0*/  HADD2.F32 R51, -RZ, R51.H1_H1 ;  /* 0x30000033ff337230 */ /* 0x000fe40000004100 */
[----:B------:R-:W-:Y:S01]  /*18900*/  FFMA.FTZ R50, R104, R86, R88 ;  /* 0x0000005668327223 */ /* 0x000fe20000010058 */
[----:B------:R-:W-:Y:S02]  /*18910*/  HADD2.F32 R104, -RZ, R81.H0_H0 ;  /* 0x20000051ff687230 */ /* 0x000fe40000004100 */
[----:B------:R-:W-:-:S02]  /*18920*/  HADD2.F32 R88, -RZ, R79.H0_H0 ;  /* 0x2000004fff587230 */ /* 0x000fc40000004100 */
[----:B------:R-:W-:Y:S02]  /*18930*/  HADD2.F32 R108, -RZ, R83.H1_H1 ;  /* 0x30000053ff6c7230 */ /* 0x000fe40000004100 */
[-C--:B------:R-:W-:Y:S01]  /*18940*/  FFMA.FTZ R104, R104, R86.reuse, R113 ;  /* 0x0000005668687223 */ /* 0x080fe20000010071 */
[----:B------:R-:W-:Y:S02]  /*18950*/  HADD2.F32 R113, -RZ, R81.H1_H1 ;  /* 0x30000051ff717230 */ /* 0x000fe40000004100 */
[-C--:B------:R-:W-:Y:S01]  /*18960*/  FFMA.FTZ R88, R88, R86.reuse, R123 ;  /* 0x0000005658587223 */ /* 0x080fe2000001007b */
[----:B------:R-:W-:Y:S01]  /*18970*/  FFMA.FTZ R86, R110, R86, R125 ;  /* 0x000000566e567223 */ /* 0x000fe2000001007d */
[-C--:B------:R-:W-:Y:S01]  /*18980*/  FFMA.FTZ R125, R108, R51.reuse, R50 ;  /* 0x000000336c7d7223 */ /* 0x080fe20000010032 */
[----:B------:R-:W-:Y:S02]  /*18990*/  HADD2.F32 R108, -RZ, R76.H0_H0 ;  /* 0x2000004cff6c7230 */ /* 0x000fe40000004100 */
[----:B------:R-:W-:Y:S01]  /*189a0*/  FFMA.FTZ R104, R113, R51, R104 ;  /* 0x0000003371687223 */ /* 0x000fe20000010068 */
[----:B-1----:R-:W-:-:S02]  /*189b0*/  HADD2.F32 R50, -RZ, R52.H0_H0 ;  /* 0x20000034ff327230 */ /* 0x002fc40000004100 */
[----:B------:R-:W-:Y:S02]  /*189c0*/  HADD2.F32 R110, -RZ, R79.H1_H1 ;  /* 0x3000004fff6e7230 */ /* 0x000fe40000004100 */
[----:B------:R-:W-:Y:S02]  /*189d0*/  HADD2.F32 R114, -RZ, R77.H1_H1 ;  /* 0x3000004dff727230 */ /* 0x000fe40000004100 */
[----:B------:R-:W-:Y:S01]  /*189e0*/  FFMA.FTZ R125, R108, R50, R125 ;  /* 0x000000326c7d7223 */ /* 0x000fe2000001007d */
        /* <DEDUP_REMOVED lines=25> */
[-C--:B------:R-:W-:Y:S01]  /*18b80*/  FFMA.FTZ R88, R104, R50.reuse, R113 ;  /* 0x0000003268587223 */ /* 0x080fe20000010071 */
[--C-:B------:R-:W-:Y:S02]  /*18b90*/  HADD2.F32 R104, -RZ, R69.reuse.H0_H0 ;  /* 0x20000045ff687230 */ /* 0x100fe40000004100 */
[----:B------:R-:W-:Y:S02]  /*18ba0*/  HADD2.F32 R113, -RZ, R72.H1_H1 ;  /* 0x30000048ff717230 */ /* 0x000fe40000004100 */
[----:B------:R-:W-:Y:S01]  /*18bb0*/  FFMA.FTZ R86, R123, R53, R86 ;  /* 0x000000357b567223 */ /* 0x000fe20000010056 */
[----:B------:R-:W-:Y:S02]  /*18bc0*/  HADD2.F32 R125, -RZ, R70.H1_H1 ;  /* 0x30000046ff7d7230 */ /* 0x000fe40000004100 */
[----:B------:R-:W-:Y:S01]  /*18bd0*/  FFMA.FTZ R50, R104, R50, R51 ;  /* 0x0000003268327223 */ /* 0x000fe20000010033 */
[----:B------:R-:W-:-:S02]  /*18be0*/  HADD2.F32 R108, -RZ, R69.H1_H1 ;  /* 0x30000045ff6c7230 */ /* 0x000fc40000004100 */
[----:B------:R-:W-:Y:S01]  /*18bf0*/  FFMA.FTZ R51, R113, R53, R52 ;  /* 0x0000003571337223 */ /* 0x000fe20000010034 */
[----:B------:R-:W-:Y:S01]  /*18c00*/  FMUL.FTZ R86, R86, R33 ;  /* 0x0000002156567220 */ /* 0x000fe20000410000 */
[-C--:B------:R-:W-:Y:S01]  /*18c10*/  FFMA.FTZ R113, R125, R53.reuse, R88 ;  /* 0x000000357d717223 */ /* 0x080fe20000010058 */
[----:B------:R-:W-:Y:S01]  /*18c20*/  FFMA.FTZ R50, R108, R53, R50 ;  /* 0x000000356c327223 */ /* 0x000fe20000010032 */
[----:B------:R-:W-:Y:S02]  /*18c30*/  FMUL.FTZ R51, R51, R34 ;  /* 0x0000002233337220 */ /* 0x000fe40000410000 */
[----:B------:R-:W-:Y:S01]  /*18c40*/  FMUL.FTZ R113, R113, R32 ;  /* 0x0000002071717220 */ /* 0x000fe20000410000 */
[----:B------:R-:W-:Y:S01]  /*18c50*/  F2FP.F16.F32.PACK_AB R86, RZ, R86 ;  /* 0x00000056ff56723e */ /* 0x000fe200000000ff */
[----:B------:R-:W-:Y:S01]  /*18c60*/  FMUL.FTZ R50, R50, R23 ;  /* 0x0000001732327220 */ /* 0x000fe20000410000 */
[----:B------:R-:W-:Y:S02]  /*18c70*/  F2FP.F16.F32.PACK_AB R51, RZ, R51 ;  /* 0x00000033ff33723e */ /* 0x000fe400000000ff */
[----:B------:R-:W-:-:S02]  /*18c80*/  F2FP.F16.F32.PACK_AB R113, RZ, R113 ;  /* 0x00000071ff71723e */ /* 0x000fc400000000ff */
[----:B------:R-:W-:Y:S02]  /*18c90*/  F2FP.F16.F32.PACK_AB R50, RZ, R50 ;  /* 0x00000032ff32723e */ /* 0x000fe400000000ff */
[----:B------:R-:W-:Y:S02]  /*18ca0*/  PRMT R51, R51, 0x5410, R86 ;  /* 0x0000541033337816 */ /* 0x000fe40000000056 */
[----:B------:R-:W-:-:S04]  /*18cb0*/  PRMT R113, R113, 0x5410, R50 ;  /* 0x0000541071717816 */ /* 0x000fc80000000032 */
[----:B------:R-:W-:Y:S01]  /*18cc0*/  HFMA2.MMA R20, R51, 1, 1, R20 ;  /* 0x3c003c0033147835 */ /* 0x000fe20000000014 */
[----:B------:R-:W-:-:S10]  /*18cd0*/  HADD2 R19, R113, R19 ;  /* 0x0000001371137230 */ /* 0x000fd40000000000 */
.L_x_1731:
        /* <DEDUP_REMOVED lines=87> */
.L_x_1732:
[-C--:B------:R-:W-:Y:S02]  /*19250*/  HFMA2 R89, R89, R8.reuse.H0_H0, -72, -72 ;  /* 0xd480d48059597431 */ /* 0x080fe40000040008 */
[----:B------:R-:W-:Y:S02]  /*19260*/  HADD2.F32 R114, -RZ, R60.H1_H1 ;  /* 0x3000003cff727230 */ /* 0x000fe40000004100 */
[-C--:B------:R-:W-:Y:S02]  /*19270*/  HFMA2 R88, R111, R8.reuse.H0_H0, -72, -72 ;  /* 0xd480d4806f587431 */ /* 0x080fe40000040008 */
[----:B------:R-:W-:Y:S02]  /*19280*/  HADD2.F32 R111, -RZ, R61.H1_H1 ;  /* 0x3000003dff6f7230 */ /* 0x000fe40000004100 */
[----:B------:R-:W-:Y:S02]  /*19290*/  HFMA2 R87, R87, R8.H0_H0, -72, -72 ;  /* 0xd480d48057577431 */ /* 0x000fe40000040008 */
[----:B------:R-:W-:-:S02]  /*192a0*/  HADD2.F32 R108, -RZ, R62.H1_H1 ;  /* 0x3000003eff6c7230 */ /* 0x000fc40000004100 */
[----:B------:R-:W-:Y:S02]  /*192b0*/  HFMA2 R86, R107, R8.H0_H0, -72, -72 ;  /* 0xd480d4806b567431 */ /* 0x000fe40000040008 */
[----:B------:R-:W-:Y:S02]  /*192c0*/  HADD2.F32 R104, -RZ, R63.H1_H1 ;  /* 0x3000003fff687230 */ /* 0x000fe40000004100 */
        /* <DEDUP_REMOVED lines=8> */
[----:B------:R-:W-:Y:S01]  /*19350*/  FMUL.FTZ R115, R115, R34 ;  /* 0x0000002273737220 */ /* 0x000fe20000410000 */
[----:B------:R-:W-:Y:S01]  /*19360*/  FMUL.FTZ R102, R102, R33 ;  /* 0x0000002166667220 */ /* 0x000fe20000410000 */
[----:B------:R-:W-:Y:S01]  /*19370*/  FMUL.FTZ R109, R109, R32 ;  /* 0x000000206d6d7220 */ /* 0x000fe20000410000 */
[-C--:B------:R-:W-:Y:S01]  /*19380*/  FFMA.FTZ R117, R113, R106.reuse, R52 ;  /* 0x0000006a71757223 */ /* 0x080fe20000010034 */
[-C--:B------:R-:W-:Y:S01]  /*19390*/  FFMA.FTZ R52, R110, R106.reuse, R53 ;  /* 0x0000006a6e347223 */ /* 0x080fe20000010035 */
[-C--:B------:R-:W-:Y:S01]  /*193a0*/  FFMA.FTZ R53, R107, R106.reuse, R116 ;  /* 0x0000006a6b357223 */ /* 0x080fe20000010074 */
[----:B------:R-:W-:Y:S01]  /*193b0*/  FMUL.FTZ R118, R90, R23 ;  /* 0x000000175a767220 */ /* 0x000fe20000410000 */
[----:B------:R-:W-:Y:S01]  /*193c0*/  FFMA.FTZ R106, R103, R106, R112 ;  /* 0x0000006a676a7223 */ /* 0x000fe20000010070 */
[----:B------:R-:W-:Y:S01]  /*193d0*/  F2FP.F16.F32.PACK_AB R90, RZ, R115 ;  /* 0x00000073ff5a723e */ /* 0x000fe200000000ff */
[----:B------:R-:W-:Y:S01]  /*193e0*/  HADD2.F32 R112, -RZ, R89.H1_H1 ;  /* 0x30000059ff707230 */ /* 0x000fe20000004100 */
[----:B------:R-:W-:Y:S01]  /*193f0*/  F2FP.F16.F32.PACK_AB R102, RZ, R102 ;  /* 0x00000066ff66723e */ /* 0x000fe200000000ff */
[----:B------:R-:W-:Y:S01]  /*19400*/  HADD2.F32 R116, -RZ, R87.H1_H1 ;  /* 0x30000057ff747230 */ /* 0x000fe20000004100 */
[----:B------:R-:W-:Y:S01]  /*19410*/  F2FP.F16.F32.PACK_AB R115, RZ, R109 ;  /* 0x0000006dff73723e */ /* 0x000fe200000000ff */
[----:B------:R-:W-:-:S02]  /*19420*/  HADD2.F32 R109, -RZ, R88.H1_H1 ;  /* 0x30000058ff6d7230 */ /* 0x000fc40000004100 */
[-C--:B------:R-:W-:Y:S01]  /*19430*/  FFMA.FTZ R117, R112, R105.reuse, R117 ;  /* 0x0000006970757223 */ /* 0x080fe20000010075 */
[----:B------:R-:W-:Y:S01]  /*19440*/  HADD2 R68, R102.H0_H0, R68.H0_H0 ;  /* 0x2000004466447230 */ /* 0x000fe20000000800 */
[----:B------:R-:W-:Y:S01]  /*19450*/  F2FP.F16.F32.PACK_AB R118, RZ, R118 ;  /* 0x00000076ff76723e */ /* 0x000fe200000000ff */
[----:B------:R-:W-:Y:S02]  /*19460*/  HADD2 R102, R115.H0_H0, R55.H0_H0 ;  /* 0x2000003773667230 */ /* 0x000fe40000000800 */
[----:B------:R-:W-:Y:S01]  /*19470*/  FFMA.FTZ R52, R109, R105, R52 ;  /* 0x000000696d347223 */ /* 0x000fe20000010034 */
[----:B------:R-:W-:Y:S02]  /*19480*/  HADD2.F32 R115, -RZ, R86.H1_H1 ;  /* 0x30000056ff737230 */ /* 0x000fe40000004100 */
[----:B------:R-:W-:Y:S01]  /*19490*/  FMUL.FTZ R117, R117, R34 ;  /* 0x0000002275757220 */ /* 0x000fe20000410000 */
[----:B------:R-:W-:Y:S02]  /*194a0*/  HADD2 R90, R90.H0_H0, R54.H0_H0 ;  /* 0x200000365a5a7230 */ /* 0x000fe40000000800 */
[----:B------:R-:W-:Y:S01]  /*194b0*/  FMUL.FTZ R52, R52, R33 ;  /* 0x0000002134347220 */ /* 0x000fe20000410000 */
[-C--:B------:R-:W-:Y:S01]  /*194c0*/  FFMA.FTZ R53, R116, R105.reuse, R53 ;  /* 0x0000006974357223 */ /* 0x080fe20000010035 */
[----:B------:R-:W-:Y:S01]  /*194d0*/  FFMA.FTZ R54, R115, R105, R106 ;  /* 0x0000006973367223 */ /* 0x000fe2000001006a */
[----:B------:R-:W0:Y:S01]  /*194e0*/  LDS.64 R50, [UR5+0x2a8] ;  /* 0x0002a805ff327984 */ /* 0x000e220008000a00 */
[----:B------:R-:W-:Y:S01]  /*194f0*/  HADD2 R85, R118.H0_H0, R85.H0_H0 ;  /* 0x2000005576557230 */ /* 0x000fe20000000800 */
[----:B------:R-:W-:Y:S01]  /*19500*/  F2FP.F16.F32.PACK_AB R105, RZ, R117 ;  /* 0x00000075ff69723e */ /* 0x000fe200000000ff */
[----:B------:R-:W-:Y:S01]  /*19510*/  FMUL.FTZ R118, R53, R32 ;  /* 0x0000002035767220 */ /* 0x000fe20000410000 */
[----:B------:R-:W-:Y:S01]  /*19520*/  F2FP.F16.F32.PACK_AB R106, RZ, R52 ;  /* 0x00000034ff6a723e */ /* 0x000fe200000000ff */
[----:B------:R-:W-:Y:S01]  /*19530*/  FMUL.FTZ R117, R54, R23 ;  /* 0x0000001736757220 */ /* 0x000fe20000410000 */
[----:B------:R-:W-:Y:S06]  /*19540*/  @!P4 BRA `(.L_x_1733) ;  /* 0x000000040058c947 */ /* 0x000fec0003800000 */
[----:B------:R-:W1:Y:S01]  /*19550*/  LDS.64 R52, [UR5+0x190] ;  /* 0x00019005ff347984 */ /* 0x000e620008000a00 */
[----:B------:R-:W-:Y:S02]  /*19560*/  HADD2.F32 R119, -RZ, R82.H0_H0 ;  /* 0x20000052ff777230 */ /* 0x000fe40000004100 */
[----:B------:R-:W-:Y:S01]  /*19570*/  HADD2.F32 R120, -RZ, R84.H0_H0 ;  /* 0x20000054ff787230 */ /* 0x000fe20000004100 */
[----:B------:R-:W2:Y:S01]  /*19580*/  LDS.64 R54, [UR5+0x198] ;  /* 0x00019805ff367984 */ /* 0x000ea20008000a00 */
[----:B------:R-:W-:Y:S02]  /*19590*/  HADD2.F32 R121, -RZ, R80.H0_H0 ;  /* 0x20000050ff797230 */ /* 0x000fe40000004100 */
[----:B------:R-:W-:Y:S02]  /*195a0*/  HADD2.F32 R122, -RZ, R78.H0_H0 ;  /* 0x2000004eff7a7230 */ /* 0x000fe40000004100 */
[----:B------:R-:W-:Y:S02]  /*195b0*/  HADD2.F32 R82, -RZ, R82.H1_H1 ;  /* 0x30000052ff527230 */ /* 0x000fe40000004100 */
[----:B------:R-:W-:-:S02]  /*195c0*/  HADD2.F32 R80, -RZ, R80.H1_H1 ;  /* 0x30000050ff507230 */ /* 0x000fc40000004100 */
[--C-:B------:R-:W-:Y:S02]  /*195d0*/  HADD2.F32 R125, -RZ, R83.reuse.H0_H0 ;  /* 0x20000053ff7d7230 */ /* 0x100fe40000004100 */
[----:B------:R-:W-:Y:S02]  /*195e0*/  HADD2.F32 R83, -RZ, R83.H1_H1 ;  /* 0x30000053ff537230 */ /* 0x000fe40000004100 */
[--C-:B-1----:R-:W-:Y:S02]  /*195f0*/  HADD2.F32 R123, -RZ, R52.reuse.H0_H0 ;  /* 0x20000034ff7b7230 */ /* 0x102fe40000004100 */
        /* <DEDUP_REMOVED lines=14> */
[----:B------:R-:W-:Y:S02]  /*196e0*/  HADD2.F32 R52, -RZ, R79.H0_H0 ;  /* 0x2000004fff347230 */ /* 0x000fe40000004100 */
[----:B------:R-:W-:Y:S02]  /*196f0*/  HADD2.F32 R53, -RZ, R53.H1_H1 ;  /* 0x30000035ff357230 */ /* 0x000fe40000004100 */
[----:B------:R-:W-:Y:S01]  /*19700*/  FFMA.FTZ R82, R123, R119, R82 ;  /* 0x000000777b527223 */ /* 0x000fe20000010052 */
[----:B------:R-:W-:-:S02]  /*19710*/  HADD2.F32 R123, -RZ, R77.H0_H0 ;  /* 0x2000004dff7b7230 */ /* 0x000fc40000004100 */
[-C--:B------:R-:W-:Y:S01]  /*19720*/  FFMA.FTZ R120, R125, R119.reuse, R120 ;  /* 0x000000777d787223 */ /* 0x080fe20000010078 */
[-C--:B------:R-:W-:Y:S01]  /*19730*/  FFMA.FTZ R52, R52, R119.reuse, R121 ;  /* 0x0000007734347223 */ /* 0x080fe20000010079 */
[----:B------:R-:W-:Y:S02]  /*19740*/  HADD2.F32 R81, -RZ, R81.H1_H1 ;  /* 0x30000051ff517230 */ /* 0x000fe40000004100 */
[----:B------:R-:W-:Y:S01]  /*19750*/  FFMA.FTZ R80, R123, R119, R122 ;  /* 0x000000777b507223 */ /* 0x000fe2000001007a */
[----:B------:R-:W-:Y:S02]  /*19760*/  HADD2.F32 R79, -RZ, R79.H1_H1 ;  /* 0x3000004fff4f7230 */ /* 0x000fe40000004100 */
[-C--:B------:R-:W-:Y:S01]  /*19770*/  FFMA.FTZ R83, R83, R53.reuse, R120 ;  /* 0x0000003553537223 */ /* 0x080fe20000010078 */
[----:B------:R-:W-:Y:S02]  /*19780*/  HADD2.F32 R119, -RZ, R77.H1_H1 ;  /* 0x3000004dff777230 */ /* 0x000fe40000004100 */
[----:B------:R-:W-:Y:S01]  /*19790*/  FFMA.FTZ R82, R81, R53, R82 ;  /* 0x0000003551527223 */ /* 0x000fe20000010052 */
[----:B--2---:R-:W-:-:S02]  /*197a0*/  HADD2.F32 R77, -RZ, R54.H0_H0 ;  /* 0x20000036ff4d7230 */ /* 0x004fc40000004100 */
[-C--:B------:R-:W-:Y:S01]  /*197b0*/  FFMA.FTZ R78, R79, R53.reuse, R52 ;  /* 0x000000354f4e7223 */ /* 0x080fe20000010034 */
[----:B------:R-:W-:Y:S02]  /*197c0*/  HADD2.F32 R79, -RZ, R74.H0_H0 ;  /* 0x2000004aff4f7230 */ /* 0x000fe40000004100 */
[----:B------:R-:W-:Y:S01]  /*197d0*/  FFMA.FTZ R80, R119, R53, R80 ;  /* 0x0000003577507223 */ /* 0x000fe20000010050 */
[----:B------:R-:W-:Y:S02]  /*197e0*/  HADD2.F32 R53, -RZ, R75.H0_H0 ;  /* 0x2000004bff357230 */ /* 0x000fe40000004100 */
[----:B------:R-:W-:Y:S01]  /*197f0*/  FFMA.FTZ R83, R84, R77, R83 ;  /* 0x0000004d54537223 */ /* 0x000fe20000010053 */
[----:B------:R-:W-:Y:S02]  /*19800*/  HADD2.F32 R54, -RZ, R54.H1_H1 ;  /* 0x30000036ff367230 */ /* 0x000fe40000004100 */
[----:B------:R-:W-:Y:S02]  /*19810*/  HADD2.F32 R81, -RZ, R73.H0_H0 ;  /* 0x20000049ff517230 */ /* 0x000fe40000004100 */
[----:B------:R-:W-:-:S02]  /*19820*/  HADD2.F32 R76, -RZ, R76.H1_H1 ;  /* 0x3000004cff4c7230 */ /* 0x000fc40000004100 */
[----:B------:R-:W-:Y:S02]  /*19830*/  HADD2.F32 R84, -RZ, R75.H1_H1 ;  /* 0x3000004bff547230 */ /* 0x000fe40000004100 */
[-C--:B------:R-:W-:Y:S01]  /*19840*/  FFMA.FTZ R75, R53, R77.reuse, R82 ;  /* 0x0000004d354b7223 */ /* 0x080fe20000010052 */
[-C--:B------:R-:W-:Y:S01]  /*19850*/  FFMA.FTZ R53, R79, R77.reuse, R78 ;  /* 0x0000004d4f357223 */ /* 0x080fe2000001004e */
[----:B------:R-:W-:Y:S02]  /*19860*/  HADD2.F32 R78, -RZ, R74.H1_H1 ;  /* 0x3000004aff4e7230 */ /* 0x000fe40000004100 */
[----:B------:R-:W-:Y:S01]  /*19870*/  FFMA.FTZ R77, R81, R77, R80 ;  /* 0x0000004d514d7223 */ /* 0x000fe20000010050 */
[----:B------:R-:W-:Y:S02]  /*19880*/  HADD2.F32 R82, -RZ, R73.H1_H1 ;  /* 0x30000049ff527230 */ /* 0x000fe40000004100 */
        /* <DEDUP_REMOVED lines=20> */
[-C--:B------:R-:W-:Y:S01]  /*199d0*/  FFMA.FTZ R69, R73, R55.reuse, R76 ;  /* 0x0000003749457223 */ /* 0x080fe2000001004c */
        /* <DEDUP_REMOVED lines=13> */
.L_x_1733:
[----:B------:R-:W-:Y:S05]  /*19ab0*/  @!P1 BRA `(.L_x_1734) ;  /* 0x0000000400589947 */ /* 0x000fea0003800000 */
[----:B------:R-:W1:Y:S01]  /*19ac0*/  LDS.64 R52, [UR5+0x20] ;  /* 0x00002005ff347984 */ /* 0x000e620008000a00 */
[----:B------:R-:W-:Y:S02]  /*19ad0*/  HADD2.F32 R76, -RZ, R26.H0_H0 ;  /* 0x2000001aff4c7230 */ /* 0x000fe40000004100 */
[----:B------:R-:W-:Y:S01]  /*19ae0*/  HADD2.F32 R73, -RZ, R24.H1_H1 ;  /* 0x30000018ff497230 */ /* 0x000fe20000004100 */
[----:B------:R-:W2:Y:S01]  /*19af0*/  LDS.64 R54, [UR5+0x28] ;  /* 0x00002805ff367984 */ /* 0x000ea20008000a00 */
[----:B------:R-:W-:Y:S02]  /*19b00*/  HADD2.F32 R72, -RZ, R38.H0_H0 ;  /* 0x20000026ff487230 */ /* 0x000fe40000004100 */
[----:B------:R-:W-:Y:S02]  /*19b10*/  HADD2.F32 R70, -RZ, R36.H0_H0 ;  /* 0x20000024ff467230 */ /* 0x000fe40000004100 */
[----:B------:R-:W-:Y:S02]  /*19b20*/  HADD2.F32 R75, -RZ, R26.H1_H1 ;  /* 0x3000001aff4b7230 */ /* 0x000fe40000004100 */
[----:B------:R-:W-:-:S02]  /*19b30*/  HADD2.F32 R79, -RZ, R38.H1_H1 ;  /* 0x30000026ff4f7230 */ /* 0x000fc40000004100 */
[--C-:B-1----:R-:W-:Y:S02]  /*19b40*/  HADD2.F32 R69, -RZ, R52.reuse.H0_H0 ;  /* 0x20000034ff457230 */ /* 0x102fe40000004100 */
        /* <DEDUP_REMOVED lines=11> */
[----:B------:R-:W-:Y:S02]  /*19c00*/  HADD2.F32 R73, -RZ, R36.H1_H1 ;  /* 0x30000024ff497230 */ /* 0x000fe40000004100 */
[----:B------:R-:W-:Y:S01]  /*19c10*/  FFMA.FTZ R72, R71, R72, R70 ;  /* 0x0000004847487223 */ /* 0x000fe20000010046 */
[----:B------:R-:W-:Y:S02]  /*19c20*/  HADD2.F32 R53, -RZ, R53.H1_H1 ;  /* 0x30000035ff357230 */ /* 0x000fe40000004100 */
[----:B------:R-:W-:Y:S01]  /*19c30*/  FFMA.FTZ R78, R74, R79, R78 ;  /* 0x0000004f4a4e7223 */ /* 0x000fe2000001004e */
[----:B------:R-:W-:-:S02]  /*19c40*/  HADD2.F32 R75, -RZ, R39.H0_H0 ;  /* 0x20000027ff4b7230 */ /* 0x000fc40000004100 */
[----:B------:R-:W-:Y:S01]  /*19c50*/  FFMA.FTZ R76, R74, R73, R76 ;  /* 0x000000494a4c7223 */ /* 0x000fe2000001004c */
[----:B------:R-:W-:Y:S02]  /*19c60*/  HADD2.F32 R73, -RZ, R37.H0_H0 ;  /* 0x20000025ff497230 */ /* 0x000fe40000004100 */
[----:B------:R-:W-:Y:S01]  /*19c70*/  FFMA.FTZ R69, R69, R71, R52 ;  /* 0x0000004745457223 */ /* 0x000fe20000010034 */
[----:B------:R-:W-:Y:S02]  /*19c80*/  HADD2.F32 R70, -RZ, R27.H1_H1 ;  /* 0x3000001bff467230 */ /* 0x000fe40000004100 */
[C---:B------:R-:W-:Y:S01]  /*19c90*/  FFMA.FTZ R75, R71.reuse, R75, R78 ;  /* 0x0000004b474b7223 */ /* 0x040fe2000001004e */
[----:B------:R-:W-:Y:S02]  /*19ca0*/  HADD2.F32 R52, -RZ, R25.H1_H1 ;  /* 0x30000019ff347230 */ /* 0x000fe40000004100 */
[----:B------:R-:W-:Y:S01]  /*19cb0*/  FFMA.FTZ R73, R71, R73, R76 ;  /* 0x0000004947497223 */ /* 0x000fe2000001004c */
[----:B--2---:R-:W-:-:S02]  /*19cc0*/  HADD2.F32 R71, -RZ, R54.H0_H0 ;  /* 0x20000036ff477230 */ /* 0x004fc40000004100 */
[C---:B------:R-:W-:Y:S01]  /*19cd0*/  FFMA.FTZ R72, R53.reuse, R70, R72 ;  /* 0x0000004635487223 */ /* 0x040fe20000010048 */
[----:B------:R-:W-:Y:S02]  /*19ce0*/  HADD2.F32 R70, -RZ, R60.H0_H0 ;  /* 0x2000003cff467230 */ /* 0x000fe40000004100 */
[----:B------:R-:W-:Y:S01]  /*19cf0*/  FFMA.FTZ R69, R52, R53, R69 ;  /* 0x0000003534457223 */ /* 0x000fe20000010045 */
[----:B------:R-:W-:Y:S02]  /*19d00*/  HADD2.F32 R74, -RZ, R37.H1_H1 ;  /* 0x30000025ff4a7230 */ /* 0x000fe40000004100 */
[----:B------:R-:W-:Y:S02]  /*19d10*/  HADD2.F32 R52, -RZ, R39.H1_H1 ;  /* 0x30000027ff347230 */ /* 0x000fe40000004100 */
        /* <DEDUP_REMOVED lines=8> */
[----:B------:R-:W-:Y:S02]  /*19da0*/  HADD2.F32 R73, -RZ, R61.H1_H1 ;  /* 0x3000003dff497230 */ /* 0x000fe40000004100 */
[C---:B------:R-:W-:Y:S01]  /*19db0*/  FFMA.FTZ R75, R71.reuse, R75, R74 ;  /* 0x0000004b474b7223 */ /* 0x040fe2000001004a */
[----:B------:R-:W-:Y:S02]  /*19dc0*/  HADD2.F32 R53, -RZ, R60.H1_H1 ;  /* 0x3000003cff357230 */ /* 0x000fe40000004100 */
[----:B------:R-:W-:Y:S01]  /*19dd0*/  FFMA.FTZ R76, R71, R77, R76 ;  /* 0x0000004d474c7223 */ /* 0x000fe2000001004c */
[----:B------:R-:W-:-:S02]  /*19de0*/  HADD2.F32 R52, -RZ, R55.H0_H0 ;  /* 0x20000037ff347230 */ /* 0x000fc40000004100 */
[C---:B------:R-:W-:Y:S01]  /*19df0*/  FFMA.FTZ R69, R54.reuse, R73, R69 ;  /* 0x0000004936457223 */ /* 0x040fe20000010045 */
[----:B------:R-:W-:Y:S02]  /*19e00*/  HADD2.F32 R73, -RZ, R62.H1_H1 ;  /* 0x3000003eff497230 */ /* 0x000fe40000004100 */
[----:B------:R-:W-:Y:S01]  /*19e10*/  FFMA.FTZ R53, R53, R54, R70 ;  /* 0x0000003635357223 */ /* 0x000fe20000010046 */
[----:B------:R-:W-:Y:S02]  /*19e20*/  HADD2.F32 R71, -RZ, R88.H0_H0 ;  /* 0x20000058ff477230 */ /* 0x000fe40000004100 */
[----:B------:R-:W-:Y:S02]  /*19e30*/  HADD2.F32 R77, -RZ, R63.H1_H1 ;  /* 0x3000003fff4d7230 */ /* 0x000fe40000004100 */
[----:B------:R-:W-:Y:S01]  /*19e40*/  FFMA.FTZ R73, R54, R73, R75 ;  /* 0x0000004936497223 */ /* 0x000fe2000001004b */
        /* <DEDUP_REMOVED lines=29> */
.L_x_1734:
[----:B------:R-:W-:Y:S05]  /*1a020*/  @!P2 BRA `(.L_x_1735) ;  /* 0x000000040058a947 */ /* 0x000fea0003800000 */
[----:B------:R-:W1:Y:S01]  /*1a030*/  LDS.64 R52, [UR5+0xa0] ;  /* 0x0000a005ff347984 */ /* 0x000e620008000a00 */
[----:B------:R-:W-:Y:S02]  /*1a040*/  HADD2.F32 R76, -RZ, R24.H1_H1 ;  /* 0x30000018ff4c7230 */ /* 0x000fe40000004100 */
[----:B------:R-:W-:Y:S01]  /*1a050*/  HADD2.F32 R69, -RZ, R36.H0_H0 ;  /* 0x20000024ff457230 */ /* 0x000fe20000004100 */
[----:B------:R-:W2:Y:S01]  /*1a060*/  LDS.64 R54, [UR5+0xa8] ;  /* 0x0000a805ff367984 */ /* 0x000ea20008000a00 */
[----:B------:R-:W-:Y:S02]  /*1a070*/  HADD2.F32 R70, -RZ, R38.H0_H0 ;  /* 0x20000026ff467230 */ /* 0x000fe40000004100 */
[----:B------:R-:W-:Y:S02]  /*1a080*/  HADD2.F32 R78, -RZ, R26.H1_H1 ;  /* 0x3000001aff4e7230 */ /* 0x000fe40000004100 */
[----:B------:R-:W-:Y:S02]  /*1a090*/  HADD2.F32 R80, -RZ, R38.H1_H1 ;  /* 0x30000026ff507230 */ /* 0x000fe40000004100 */
[----:B------:R-:W-:-:S02]  /*1a0a0*/  HADD2.F32 R77, -RZ, R39.H1_H1 ;  /* 0x30000027ff4d7230 */ /* 0x000fc40000004100 */
        /* <DEDUP_REMOVED lines=10> */
[----:B------:R-:W-:Y:S02]  /*1a150*/  HADD2.F32 R76, -RZ, R36.H1_H1 ;  /* 0x30000024ff4c7230 */ /* 0x000fe40000004100 */
[-C--:B------:R-:W-:Y:S01]  /*1a160*/  FFMA.FTZ R53, R53, R73.reuse, RZ ;  /* 0x0000004935357223 */ /* 0x080fe200000100ff */
[----:B------:R-:W-:Y:S01]  /*1a170*/  FFMA.FTZ R73, R70, R73, RZ ;  /* 0x0000004946497223 */ /* 0x000fe200000100ff */
[----:B------:R-:W-:Y:S02]  /*1a180*/  HADD2.F32 R70, -RZ, R27.H0_H0 ;  /* 0x2000001bff467230 */ /* 0x000fe40000004100 */
[----:B------:R-:W-:Y:S01]  /*1a190*/  FFMA.FTZ R52, R52, R72, R75 ;  /* 0x0000004834347223 */ /* 0x000fe2000001004b */
[-C--:B------:R-:W-:Y:S01]  /*1a1a0*/  FFMA.FTZ R53, R78, R74.reuse, R53 ;  /* 0x0000004a4e357223 */ /* 0x080fe20000010035 */
[-C--:B------:R-:W-:Y:S01]  /*1a1b0*/  FFMA.FTZ R69, R76, R74.reuse, R69 ;  /* 0x0000004a4c457223 */ /* 0x080fe20000010045 */
[----:B------:R-:W-:Y:S01]  /*1a1c0*/  FFMA.FTZ R73, R80, R74, R73 ;  /* 0x0000004a50497223 */ /* 0x000fe20000010049 */
[----:B------:R-:W-:-:S02]  /*1a1d0*/  HADD2.F32 R74, -RZ, R37.H0_H0 ;  /* 0x20000025ff4a7230 */ /* 0x000fc40000004100 */
[-C--:B------:R-:W-:Y:S01]  /*1a1e0*/  FFMA.FTZ R70, R70, R72.reuse, R53 ;  /* 0x0000004846467223 */ /* 0x080fe20000010035 */
[----:B------:R-:W-:Y:S02]  /*1a1f0*/  HADD2.F32 R76, -RZ, R39.H0_H0 ;  /* 0x20000027ff4c7230 */ /* 0x000fe40000004100 */
[----:B------:R-:W-:Y:S02]  /*1a200*/  HADD2.F32 R75, -RZ, R37.H1_H1 ;  /* 0x30000025ff4b7230 */ /* 0x000fe40000004100 */
[-C--:B------:R-:W-:Y:S01]  /*1a210*/  FFMA.FTZ R74, R74, R72.reuse, R69 ;  /* 0x000000484a4a7223 */ /* 0x080fe20000010045 */
[----:B------:R-:W-:Y:S02]  /*1a220*/  HADD2.F32 R69, -RZ, R27.H1_H1 ;  /* 0x3000001bff457230 */ /* 0x000fe40000004100 */
[----:B------:R-:W-:Y:S01]  /*1a230*/  FFMA.FTZ R72, R76, R72, R73 ;  /* 0x000000484c487223 */ /* 0x000fe20000010049 */
[----:B------:R-:W-:Y:S02]  /*1a240*/  HADD2.F32 R53, -RZ, R25.H1_H1 ;  /* 0x30000019ff357230 */ /* 0x000fe40000004100 */
[----:B------:R-:W-:Y:S01]  /*1a250*/  FFMA.FTZ R73, R75, R71, R74 ;  /* 0x000000474b497223 */ /* 0x000fe2000001004a */
[----:B------:R-:W-:-:S02]  /*1a260*/  HADD2.F32 R74, -RZ, R60.H0_H0 ;  /* 0x2000003cff4a7230 */ /* 0x000fc40000004100 */
[-C--:B------:R-:W-:Y:S01]  /*1a270*/  FFMA.FTZ R69, R69, R71.reuse, R70 ;  /* 0x0000004745457223 */ /* 0x080fe20000010046 */
[----:B--2---:R-:W-:Y:S02]  /*1a280*/  HADD2.F32 R70, -RZ, R54.H0_H0 ;  /* 0x20000036ff467230 */ /* 0x004fe40000004100 */
        /* <DEDUP_REMOVED lines=48> */
.L_x_1735:
        /* <DEDUP_REMOVED lines=87> */
.L_x_1736:
[----:B------:R-:W-:Y:S05]  /*1ab00*/  @!P4 BRA `(.L_x_1737) ;  /* 0x000000040058c947 */ /* 0x000fea0003800000 */
[----:B------:R-:W1:Y:S01]  /*1ab10*/  LDS.64 R52, [UR5+0x1a0] ;  /* 0x0001a005ff347984 */ /* 0x000e620008000a00 */
[----:B------:R-:W-:Y:S02]  /*1ab20*/  HADD2.F32 R75, -RZ, R24.H1_H1 ;  /* 0x30000018ff4b7230 */ /* 0x000fe40000004100 */
[----:B------:R-:W-:Y:S01]  /*1ab30*/  HADD2.F32 R69, -RZ, R38.H0_H0 ;  /* 0x20000026ff457230 */ /* 0x000fe20000004100 */
[----:B------:R-:W2:Y:S01]  /*1ab40*/  LDS.64 R54, [UR5+0x1a8] ;  /* 0x0001a805ff367984 */ /* 0x000ea20008000a00 */
[----:B------:R-:W-:Y:S02]  /*1ab50*/  HADD2.F32 R77, -RZ, R26.H1_H1 ;  /* 0x3000001aff4d7230 */ /* 0x000fe40000004100 */
[----:B------:R-:W-:Y:S02]  /*1ab60*/  HADD2.F32 R79, -RZ, R38.H1_H1 ;  /* 0x30000026ff4f7230 */ /* 0x000fe40000004100 */
[----:B------:R-:W-:Y:S02]  /*1ab70*/  HADD2.F32 R38, -RZ, R61.H1_H1 ;  /* 0x3000003dff267230 */ /* 0x000fe40000004100 */
[----:B-1----:R-:W-:-:S02]  /*1ab80*/  HADD2.F32 R72, -RZ, R52.H0_H0 ;  /* 0x20000034ff487230 */ /* 0x002fc40000004100 */
[----:B------:R-:W-:Y:S02]  /*1ab90*/  HADD2.F32 R73, -RZ, R52.H1_H1 ;  /* 0x30000034ff497230 */ /* 0x000fe40000004100 */
[----:B------:R-:W-:Y:S02]  /*1aba0*/  HADD2.F32 R52, -RZ, R24.H0_H0 ;  /* 0x20000018ff347230 */ /* 0x000fe40000004100 */
[--C-:B------:R-:W-:Y:S02]  /*1abb0*/  HADD2.F32 R71, -RZ, R53.reuse.H0_H0 ;  /* 0x20000035ff477230 */ /* 0x100fe40000004100 */
[----:B------:R-:W-:Y:S02]  /*1abc0*/  HADD2.F32 R70, -RZ, R53.H1_H1 ;  /* 0x30000035ff467230 */ /* 0x000fe40000004100 */
[----:B------:R-:W-:Y:S01]  /*1abd0*/  FFMA.FTZ R52, R52, R72, RZ ;  /* 0x0000004834347223 */ /* 0x000fe200000100ff */
[----:B------:R-:W-:Y:S02]  /*1abe0*/  HADD2.F32 R24, -RZ, R26.H0_H0 ;  /* 0x2000001aff187230 */ /* 0x000fe40000004100 */
[----:B------:R-:W-:-:S02]  /*1abf0*/  HADD2.F32 R53, -RZ, R36.H0_H0 ;  /* 0x20000024ff357230 */ /* 0x000fc40000004100 */
[-C--:B------:R-:W-:Y:S01]  /*1ac00*/  FFMA.FTZ R52, R75, R73.reuse, R52 ;  /* 0x000000494b347223 */ /* 0x080fe20000010034 */
[----:B------:R-:W-:Y:S02]  /*1ac10*/  HADD2.F32 R75, -RZ, R36.H1_H1 ;  /* 0x30000024ff4b7230 */ /* 0x000fe40000004100 */
[-C--:B------:R-:W-:Y:S01]  /*1ac20*/  FFMA.FTZ R24, R24, R72.reuse, RZ ;  /* 0x0000004818187223 */ /* 0x080fe200000100ff */
[----:B------:R-:W-:Y:S02]  /*1ac30*/  HADD2.F32 R36, -RZ, R37.H1_H1 ;  /* 0x30000025ff247230 */ /* 0x000fe40000004100 */
        /* <DEDUP_REMOVED lines=8> */
[--C-:B------:R-:W-:Y:S02]  /*1acc0*/  HADD2.F32 R53, -RZ, R25.reuse.H0_H0 ;  /* 0x20000019ff357230 */ /* 0x100fe40000004100 */
[----:B------:R-:W-:Y:S02]  /*1acd0*/  HADD2.F32 R24, -RZ, R25.H1_H1 ;  /* 0x30000019ff187230 */ /* 0x000fe40000004100 */
[-C--:B------:R-:W-:Y:S01]  /*1ace0*/  FFMA.FTZ R25, R73, R71.reuse, R26 ;  /* 0x0000004749197223 */ /* 0x080fe2000001001a */
[----:B------:R-:W-:Y:S02]  /*1acf0*/  HADD2.F32 R26, -RZ, R27.H1_H1 ;  /* 0x3000001bff1a7230 */ /* 0x000fe40000004100 */
[----:B------:R-:W-:Y:S01]  /*1ad00*/  FFMA.FTZ R53, R53, R71, R52 ;  /* 0x0000004735357223 */ /* 0x000fe20000010034 */
[----:B------:R-:W-:Y:S02]  /*1ad10*/  HADD2.F32 R75, -RZ, R39.H0_H0 ;  /* 0x20000027ff4b7230 */ /* 0x000fe40000004100 */
[----:B------:R-:W-:Y:S01]  /*1ad20*/  FFMA.FTZ R25, R36, R70, R25 ;  /* 0x0000004624197223 */ /* 0x000fe20000010019 */
[----:B------:R-:W-:-:S02]  /*1ad30*/  HADD2.F32 R36, -RZ, R60.H0_H0 ;  /* 0x2000003cff247230 */ /* 0x000fc40000004100 */
[-C--:B------:R-:W-:Y:S01]  /*1ad40*/  FFMA.FTZ R69, R26, R70.reuse, R69 ;  /* 0x000000461a457223 */ /* 0x080fe20000010045 */
[----:B--2---:R-:W-:Y:S02]  /*1ad50*/  HADD2.F32 R26, -RZ, R54.H0_H0 ;  /* 0x20000036ff1a7230 */ /* 0x004fe40000004100 */
[----:B------:R-:W-:Y:S01]  /*1ad60*/  FFMA.FTZ R53, R24, R70, R53 ;  /* 0x0000004618357223 */ /* 0x000fe20000010035 */
[----:B------:R-:W-:Y:S02]  /*1ad70*/  HADD2.F32 R24, -RZ, R39.H1_H1 ;  /* 0x30000027ff187230 */ /* 0x000fe40000004100 */
[----:B------:R-:W-:Y:S01]  /*1ad80*/  FFMA.FTZ R71, R75, R71, R72 ;  /* 0x000000474b477223 */ /* 0x000fe20000010048 */
[----:B------:R-:W-:Y:S02]  /*1ad90*/  HADD2.F32 R52, -RZ, R62.H0_H0 ;  /* 0x2000003eff347230 */ /* 0x000fe40000004100 */
[----:B------:R-:W-:Y:S01]  /*1ada0*/  FFMA.FTZ R53, R36, R26, R53 ;  /* 0x0000001a24357223 */ /* 0x000fe20000010035 */
[----:B------:R-:W-:-:S02]  /*1adb0*/  HADD2.F32 R36, -RZ, R61.H0_H0 ;  /* 0x2000003dff247230 */ /* 0x000fc40000004100 */
[----:B------:R-:W-:Y:S01]  /*1adc0*/  FFMA.FTZ R71, R24, R70, R71 ;  /* 0x0000004618477223 */ /* 0x000fe20000010047 */
[----:B------:R-:W-:Y:S02]  /*1add0*/  HADD2.F32 R54, -RZ, R54.H1_H1 ;  /* 0x30000036ff367230 */ /* 0x000fe40000004100 */
[-C--:B------:R-:W-:Y:S01]  /*1ade0*/  FFMA.FTZ R25, R52, R26.reuse, R25 ;  /* 0x0000001a34197223 */ /* 0x080fe20000010019 */
[--C-:B------:R-:W-:Y:S02]  /*1adf0*/  HADD2.F32 R70, -RZ, R63.reuse.H0_H0 ;  /* 0x2000003fff467230 */ /* 0x100fe40000004100 */
[----:B------:R-:W-:Y:S01]  /*1ae00*/  FFMA.FTZ R69, R36, R26, R69 ;  /* 0x0000001a24457223 */ /* 0x000fe20000010045 */
[----:B------:R-:W-:Y:S02]  /*1ae10*/  HADD2.F32 R62, -RZ, R62.H1_H1 ;  /* 0x3000003eff3e7230 */ /* 0x000fe40000004100 */
[----:B------:R-:W-:Y:S02]  /*1ae20*/  HADD2.F32 R60, -RZ, R60.H1_H1 ;  /* 0x3000003cff3c7230 */ /* 0x000fe40000004100 */
[----:B------:R-:W-:Y:S01]  /*1ae30*/  FFMA.FTZ R69, R38, R54, R69 ;  /* 0x0000003626457223 */ /* 0x000fe20000010045 */
[----:B------:R-:W-:-:S02]  /*1ae40*/  HADD2.F32 R52, -RZ, R63.H1_H1 ;  /* 0x3000003fff347230 */ /* 0x000fc40000004100 */
        /* <DEDUP_REMOVED lines=34> */
.L_x_1737:
[----:B------:R-:W-:Y:S01]  /*1b070*/  F2FP.F16.F32.PACK_AB R117, RZ, R117 ;  /* 0x00000075ff75723e */ /* 0x000fe200000000ff */
[----:B------:R-:W1:Y:S01]  /*1b080*/  LDS.64 R24, [UR5+0x320] ;  /* 0x00032005ff187984 */ /* 0x000e620008000a00 */
[--C-:B------:R-:W-:Y:S01]  /*1b090*/  HADD2.F32 R27, -RZ, R48.reuse.H0_H0 ;  /* 0x20000030ff1b7230 */ /* 0x100fe20000004100 */
[----:B------:R-:W-:Y:S01]  /*1b0a0*/  F2FP.F16.F32.PACK_AB R118, RZ, R118 ;  /* 0x00000076ff76723e */ /* 0x000fe200000000ff */
[----:B------:R-:W-:Y:S02]  /*1b0b0*/  HADD2 R106, R106.H0_H0, R9.H0_H0 ;  /* 0x200000096a6a7230 */ /* 0x000fe40000000800 */
[----:B------:R-:W-:Y:S02]  /*1b0c0*/  HADD2.F32 R48, -RZ, R48.H1_H1 ;  /* 0x30000030ff307230 */ /* 0x000fe40000004100 */
[----:B------:R-:W-:Y:S02]  /*1b0d0*/  HADD2 R9, R117.H0_H0, R11.H0_H0 ;  /* 0x2000000b75097230 */ /* 0x000fe40000000800 */
[-C--:B------:R-:W-:Y:S01]  /*1b0e0*/  FFMA.FTZ R11, R0, R27.reuse, RZ ;  /* 0x0000001b000b7223 */ /* 0x080fe200000100ff */
[-C--:B------:R-:W-:Y:S01]  /*1b0f0*/  FFMA.FTZ R26, R2, R27.reuse, RZ ;  /* 0x0000001b021a7223 */ /* 0x080fe200000100ff */
[-C--:B------:R-:W-:Y:S01]  /*1b100*/  FFMA.FTZ R37, R3, R27.reuse, RZ ;  /* 0x0000001b03257223 */ /* 0x080fe200000100ff */
[----:B------:R-:W-:Y:S01]  /*1b110*/  FFMA.FTZ R36, R4, R27, RZ ;  /* 0x0000001b04247223 */ /* 0x000fe200000100ff */
[----:B------:R-:W-:-:S02]  /*1b120*/  HADD2 R105, R105.H0_H0, R5.H0_H0 ;  /* 0x2000000569697230 */ /* 0x000fc40000000800 */
[-C--:B------:R-:W-:Y:S01]  /*1b130*/  FFMA.FTZ R11, R40, R48.reuse, R11 ;  /* 0x00000030280b7223 */ /* 0x080fe2000001000b */
[----:B------:R-:W-:Y:S02]  /*1b140*/  HADD2 R5, R118.H0_H0, R10.H0_H0 ;  /* 0x2000000a76057230 */ /* 0x000fe40000000800 */
[--C-:B------:R-:W-:Y:S02]  /*1b150*/  HADD2.F32 R10, -RZ, R49.reuse.H0_H0 ;  /* 0x20000031ff0a7230 */ /* 0x100fe40000004100 */
        /* <DEDUP_REMOVED lines=8> */
[--C-:B0-----:R-:W-:Y:S01]  /*1b1e0*/  HADD2.F32 R26, -RZ, R50.reuse.H0_H0 ;  /* 0x20000032ff1a7230 */ /* 0x101fe20000004100 */
[----:B------:R-:W0:Y:S01]  /*1b1f0*/  LDS.64 R10, [UR5+0x328] ;  /* 0x00032805ff0a7984 */ /* 0x000e220008000a00 */
[-C--:B------:R-:W-:Y:S01]  /*1b200*/  FFMA.FTZ R27, R56, R49.reuse, R27 ;  /* 0x00000031381b7223 */ /* 0x080fe2000001001b */
[-C--:B------:R-:W-:Y:S01]  /*1b210*/  FFMA.FTZ R38, R57, R49.reuse, R36 ;  /* 0x0000003139267223 */ /* 0x080fe20000010024 */
[-C--:B------:R-:W-:Y:S01]  /*1b220*/  FFMA.FTZ R39, R58, R49.reuse, R37 ;  /* 0x000000313a277223 */ /* 0x080fe20000010025 */
[----:B------:R-:W-:Y:S01]  /*1b230*/  FFMA.FTZ R48, R59, R49, R48 ;  /* 0x000000313b307223 */ /* 0x000fe20000010030 */
[----:B------:R-:W-:-:S02]  /*1b240*/  HADD2.F32 R37, -RZ, R50.H1_H1 ;  /* 0x30000032ff257230 */ /* 0x000fc40000004100 */
[-C--:B------:R-:W-:Y:S01]  /*1b250*/  FFMA.FTZ R27, R64, R26.reuse, R27 ;  /* 0x0000001a401b7223 */ /* 0x080fe2000001001b */
[-C--:B------:R-:W-:Y:S01]  /*1b260*/  FFMA.FTZ R38, R65, R26.reuse, R38 ;  /* 0x0000001a41267223 */ /* 0x080fe20000010026 */
[----:B------:R-:W-:Y:S02]  /*1b270*/  HADD2.F32 R36, -RZ, R51.H0_H0 ;  /* 0x20000033ff247230 */ /* 0x000fe40000004100 */
[-C--:B------:R-:W-:Y:S01]  /*1b280*/  FFMA.FTZ R49, R66, R26.reuse, R39 ;  /* 0x0000001a42317223 */ /* 0x080fe20000010027 */
[----:B------:R-:W-:Y:S01]  /*1b290*/  FFMA.FTZ R53, R67, R26, R48 ;  /* 0x0000001a43357223 */ /* 0x000fe20000010030 */
[-C--:B------:R-:W-:Y:S01]  /*1b2a0*/  FFMA.FTZ R26, R114, R37.reuse, R27 ;  /* 0x00000025721a7223 */ /* 0x080fe2000001001b */
[-C--:B------:R-:W-:Y:S01]  /*1b2b0*/  FFMA.FTZ R39, R111, R37.reuse, R38 ;  /* 0x000000256f277223 */ /* 0x080fe20000010026 */
[-C--:B------:R-:W-:Y:S01]  /*1b2c0*/  FFMA.FTZ R38, R108, R37.reuse, R49 ;  /* 0x000000256c267223 */ /* 0x080fe20000010031 */
[----:B------:R-:W-:Y:S01]  /*1b2d0*/  FFMA.FTZ R48, R104, R37, R53 ;  /* 0x0000002568307223 */ /* 0x000fe20000010035 */
[-C--:B------:R-:W-:Y:S01]  /*1b2e0*/  FFMA.FTZ R27, R113, R36.reuse, R26 ;  /* 0x00000024711b7223 */ /* 0x080fe2000001001a */
[----:B------:R-:W-:Y:S01]  /*1b2f0*/  FFMA.FTZ R26, R110, R36, R39 ;  /* 0x000000246e1a7223 */ /* 0x000fe20000010027 */
[----:B-1----:R-:W-:-:S02]  /*1b300*/  HADD2.F32 R39, -RZ, R24.H0_H0 ;  /* 0x20000018ff277230 */ /* 0x002fc40000004100 */
[-C--:B------:R-:W-:Y:S01]  /*1b310*/  FFMA.FTZ R37, R107, R36.reuse, R38 ;  /* 0x000000246b257223 */ /* 0x080fe20000010026 */
[----:B------:R-:W-:Y:S01]  /*1b320*/  FFMA.FTZ R48, R103, R36, R48 ;  /* 0x0000002467307223 */ /* 0x000fe20000010030 */
[----:B------:R-:W-:Y:S01]  /*1b330*/  HADD2.F32 R24, -RZ, R24.H1_H1 ;  /* 0x30000018ff187230 */ /* 0x000fe20000004100 */
[----:B------:R-:W-:Y:S01]  /*1b340*/  UIADD3 UR4, UR5, 0x40, URZ ;  /* 0x0000004005047890 */ /* 0x000fe2000fffe03f */
        /* <DEDUP_REMOVED lines=18> */
[--C-:B0-----:R-:W-:Y:S02]  /*1b470*/  HADD2.F32 R0, -RZ, R10.reuse.H0_H0 ;  /* 0x2000000aff007230 */ /* 0x101fe40000004100 */
[-C--:B------:R-:W-:Y:S01]  /*1b480*/  FFMA.FTZ R4, R57, R38.reuse, R2 ;  /* 0x0000002639047223 */ /* 0x080fe20000010002 */
[-C--:B------:R-:W-:Y:S01]  /*1b490*/  FFMA.FTZ R39, R58, R38.reuse, R3 ;  /* 0x000000263a277223 */ /* 0x080fe20000010003 */
[----:B------:R-:W-:Y:S01]  /*1b4a0*/  FFMA.FTZ R36, R59, R38, R36 ;  /* 0x000000263b247223 */ /* 0x000fe20000010024 */
[----:B------:R-:W-:Y:S01]  /*1b4b0*/  FFMA.FTZ R27, R112, R51, R27 ;  /* 0x00000033701b7223 */ /* 0x000fe2000001001b */
[----:B------:R-:W-:-:S02]  /*1b4c0*/  HADD2.F32 R3, -RZ, R10.H1_H1 ;  /* 0x3000000aff037230 */ /* 0x000fc40000004100 */
[----:B------:R-:W-:Y:S01]  /*1b4d0*/  FMUL.FTZ R26, R26, R33 ;  /* 0x000000211a1a7220 */ /* 0x000fe20000410000 */
[----:B------:R-:W-:Y:S01]  /*1b4e0*/  FFMA.FTZ R25, R64, R0, R25 ;  /* 0x0000000040197223 */ /* 0x000fe20000010019 */
[----:B------:R-:W-:Y:S01]  /*1b4f0*/  FMUL.FTZ R37, R37, R32 ;  /* 0x0000002025257220 */ /* 0x000fe20000410000 */
[-C--:B------:R-:W-:Y:S01]  /*1b500*/  FFMA.FTZ R4, R65, R0.reuse, R4 ;  /* 0x0000000041047223 */ /* 0x080fe20000010004 */
[-C--:B------:R-:W-:Y:S01]  /*1b510*/  FFMA.FTZ R39, R66, R0.reuse, R39 ;  /* 0x0000000042277223 */ /* 0x080fe20000010027 */
[----:B------:R-:W-:Y:S01]  /*1b520*/  FFMA.FTZ R67, R67, R0, R36 ;  /* 0x0000000043437223 */ /* 0x000fe20000010024 */
[--C-:B------:R-:W-:Y:S02]  /*1b530*/  HADD2.F32 R2, -RZ, R11.reuse.H0_H0 ;  /* 0x2000000bff027230 */ /* 0x100fe40000004100 */
[----:B------:R-:W-:Y:S01]  /*1b540*/  FMUL.FTZ R27, R27, R34 ;  /* 0x000000221b1b7220 */ /* 0x000fe20000410000 */
[-C--:B------:R-:W-:Y:S01]  /*1b550*/  FFMA.FTZ R114, R114, R3.reuse, R25 ;  /* 0x0000000372727223 */ /* 0x080fe20000010019 */
[----:B------:R-:W-:Y:S01]  /*1b560*/  F2FP.F16.F32.PACK_AB R24, RZ, R26 ;  /* 0x0000001aff18723e */ /* 0x000fe200000000ff */
[----:B------:R-:W-:Y:S01]  /*1b570*/  FFMA.FTZ R111, R111, R3, R4 ;  /* 0x000000036f6f7223 */ /* 0x000fe20000010004 */
[----:B------:R-:W-:Y:S01]  /*1b580*/  F2FP.F16.F32.PACK_AB R25, RZ, R37 ;  /* 0x00000025ff19723e */ /* 0x000fe200000000ff */
[-C--:B------:R-:W-:Y:S01]  /*1b590*/  FFMA.FTZ R108, R108, R3.reuse, R39 ;  /* 0x000000036c6c7223 */ /* 0x080fe20000010027 */
[----:B------:R-:W-:Y:S01]  /*1b5a0*/  FFMA.FTZ R104, R104, R3, R67 ;  /* 0x0000000368687223 */ /* 0x000fe20000010043 */
[----:B------:R-:W-:-:S02]  /*1b5b0*/  HADD2.F32 R11, -RZ, R11.H1_H1 ;  /* 0x3000000bff0b7230 */ /* 0x000fc40000004100 */
[-C--:B------:R-:W-:Y:S01]  /*1b5c0*/  FFMA.FTZ R113, R113, R2.reuse, R114 ;  /* 0x0000000271717223 */ /* 0x080fe20000010072 */
[----:B------:R-:W-:Y:S01]  /*1b5d0*/  F2FP.F16.F32.PACK_AB R27, RZ, R27 ;  /* 0x0000001bff1b723e */ /* 0x000fe200000000ff */
[-C--:B------:R-:W-:Y:S01]  /*1b5e0*/  FFMA.FTZ R110, R110, R2.reuse, R111 ;  /* 0x000000026e6e7223 */ /* 0x080fe2000001006f */
[----:B------:R-:W-:Y:S02]  /*1b5f0*/  HADD2 R24, R24.H0_H0, R13.H0_H0 ;  /* 0x2000000d18187230 */ /* 0x000fe40000000800 */
[-C--:B------:R-:W-:Y:S01]  /*1b600*/  FFMA.FTZ R107, R107, R2.reuse, R108 ;  /* 0x000000026b6b7223 */ /* 0x080fe2000001006c */
[----:B------:R-:W-:Y:S02]  /*1b610*/  HADD2 R25, R25.H0_H0, R14.H0_H0 ;  /* 0x2000000e19197230 */ /* 0x000fe40000000800 */
[----:B------:R-:W-:Y:S01]  /*1b620*/  FFMA.FTZ R104, R103, R2, R104 ;  /* 0x0000000267687223 */ /* 0x000fe20000010068 */
[----:B-----5:R-:W-:Y:S01]  /*1b630*/  LOP3.LUT R13, R30, 0xf000f0, RZ, 0xc0, !PT ;  /* 0x00f000f01e0d7812 */ /* 0x020fe200078ec0ff */
[----:B------:R-:W-:Y:S01]  /*1b640*/  FFMA.FTZ R113, R112, R11, R113 ;  /* 0x0000000b70717223 */ /* 0x000fe20000010071 */
[----:B------:R-:W-:Y:S01]  /*1b650*/  LOP3.LUT R2, R28, 0xf000f0, RZ, 0xc0, !PT ;  /* 0x00f000f01c027812 */ /* 0x000fe200078ec0ff */
[----:B------:R-:W-:Y:S01]  /*1b660*/  FFMA.FTZ R48, R115, R51, R48 ;  /* 0x0000003373307223 */ /* 0x000fe20000010030 */
[----:B------:R-:W-:Y:S01]  /*1b670*/  SHF.R.U32.HI R36, RZ, 0x8, R29 ;  /* 0x00000008ff247819 */ /* 0x000fe2000001161d */
[-C--:B------:R-:W-:Y:S01]  /*1b680*/  FFMA.FTZ R110, R109, R11.reuse, R110 ;  /* 0x0000000b6d6e7223 */ /* 0x080fe2000001006e */
[----:B------:R-:W-:Y:S01]  /*1b690*/  LOP3.LUT R14, R31, 0xf000f0, RZ, 0xc0, !PT ;  /* 0x00f000f01f0e7812 */ /* 0x000fe200078ec0ff */
[----:B------:R-:W-:Y:S01]  /*1b6a0*/  HADD2 R12, R27.H0_H0, R12.H0_H0 ;  /* 0x2000000c1b0c7230 */ /* 0x000fe20000000800 */
[----:B------:R-:W-:Y:S01]  /*1b6b0*/  SHF.R.U32.HI R4, RZ, 0x8, R28 ;  /* 0x00000008ff047819 */ /* 0x000fe2000001161c */
[-C--:B------:R-:W-:Y:S01]  /*1b6c0*/  FFMA.FTZ R107, R116, R11.reuse, R107 ;  /* 0x0000000b746b7223 */ /* 0x080fe2000001006b */
[----:B------:R-:W-:Y:S01]  /*1b6d0*/  SHF.R.U32.HI R38, RZ, 0x8, R30 ;  /* 0x00000008ff267819 */ /* 0x000fe2000001161e */
[----:B------:R-:W-:Y:S01]  /*1b6e0*/  FFMA.FTZ R104, R115, R11, R104 ;  /* 0x0000000b73687223 */ /* 0x000fe20000010068 */
[----:B------:R-:W-:Y:S01]  /*1b6f0*/  SHF.R.U32.HI R42, RZ, 0x8, R31 ;  /* 0x00000008ff2a7819 */ /* 0x000fe2000001161f */
[----:B------:R-:W-:Y:S01]  /*1b700*/  FMUL.FTZ R113, R113, R34 ;  /* 0x0000002271717220 */ /* 0x000fe20000410000 */
[----:B------:R-:W-:Y:S01]  /*1b710*/  LOP3.LUT R27, R13, 0x64006400, RZ, 0xfc, !PT ;  /* 0x640064000d1b7812 */ /* 0x000fe200078efcff */
[----:B------:R-:W-:Y:S01]  /*1b720*/  FMUL.FTZ R48, R48, R23 ;  /* 0x0000001730307220 */ /* 0x000fe20000410000 */
[----:B------:R-:W-:Y:S01]  /*1b730*/  LOP3.LUT R11, R29, 0xf000f0, RZ, 0xc0, !PT ;  /* 0x00f000f01d0b7812 */ /* 0x000fe200078ec0ff */
[----:B------:R-:W-:Y:S01]  /*1b740*/  FMUL.FTZ R110, R110, R33 ;  /* 0x000000216e6e7220 */ /* 0x000fe20000410000 */
[----:B------:R-:W-:Y:S01]  /*1b750*/  LOP3.LUT R3, R2, 0x64006400, RZ, 0xfc, !PT ;  /* 0x6400640002037812 */ /* 0x000fe200078efcff */
[----:B------:R-:W-:Y:S01]  /*1b760*/  FMUL.FTZ R51, R107, R32 ;  /* 0x000000206b337220 */ /* 0x000fe20000410000 */
[----:B------:R-:W-:Y:S01]  /*1b770*/  LOP3.LUT R41, R14, 0x64006400, RZ, 0xfc, !PT ;  /* 0x640064000e297812 */ /* 0x000fe200078efcff */
[----:B------:R-:W-:Y:S01]  /*1b780*/  FMUL.FTZ R104, R104, R23 ;  /* 0x0000001768687220 */ /* 0x000fe20000410000 */
        /* <DEDUP_REMOVED lines=17> */
[----:B------:R-:W-:Y:S01]  /*1b8a0*/  LOP3.LUT R11, R2, 0x64006400, RZ, 0xfc, !PT ;  /* 0x64006400020b7812 */ /* 0x000fe200078efcff */
[-C--:B------:R-:W-:Y:S01]  /*1b8b0*/  HFMA2 R29, R29, R8.reuse.H0_H0, -72, -72 ;  /* 0xd480d4801d1d7431 */ /* 0x080fe20000040008 */
[----:B------:R-:W-:Y:S01]  /*1b8c0*/  LOP3.LUT R39, R14, 0x64006400, RZ, 0xfc, !PT ;  /* 0x640064000e277812 */ /* 0x000fe200078efcff */
[----:B------:R-:W-:Y:S01]  /*1b8d0*/  HFMA2 R14, R13, R8.H0_H0, -72, -72 ;  /* 0xd480d4800d0e7431 */ /* 0x000fe20000040008 */
[----:B------:R-:W-:-:S02]  /*1b8e0*/  F2FP.F16.F32.PACK_AB R45, RZ, R113 ;  /* 0x00000071ff2d723e */ /* 0x000fc400000000ff */
[----:B------:R-:W-:Y:S01]  /*1b8f0*/  LOP3.LUT R43, R26, 0x64006400, RZ, 0xfc, !PT ;  /* 0x640064001a2b7812 */ /* 0x000fe200078efcff */
[-C--:B------:R-:W-:Y:S01]  /*1b900*/  HFMA2 R26, R11, R8.reuse.H0_H0, -72, -72 ;  /* 0xd480d4800b1a7431 */ /* 0x080fe20000040008 */
[----:B------:R-:W-:Y:S01]  /*1b910*/  LOP3.LUT R40, R40, 0x64006400, RZ, 0xfc, !PT ;  /* 0x6400640028287812 */ /* 0x000fe200078efcff */
[-C--:B------:R-:W-:Y:S01]  /*1b920*/  HFMA2 R13, R39, R8.reuse.H0_H0, -72, -72 ;  /* 0xd480d480270d7431 */ /* 0x080fe20000040008 */
[----:B------:R-:W-:Y:S01]  /*1b930*/  LOP3.LUT R38, R38, 0x64006400, RZ, 0xfc, !PT ;  /* 0x6400640026267812 */ /* 0x000fe200078efcff */
[----:B------:R-:W-:Y:S01]  /*1b940*/  HADD2 R90, R45.H0_H0, R90.H0_H0 ;  /* 0x2000005a2d5a7230 */ /* 0x000fe20000000800 */
[----:B------:R-:W-:Y:S01]  /*1b950*/  F2FP.F16.F32.PACK_AB R48, RZ, R48 ;  /* 0x00000030ff30723e */ /* 0x000fe200000000ff */
[----:B------:R-:W-:Y:S01]  /*1b960*/  HFMA2 R8, R43, R8.H0_H0, -72, -72 ;  /* 0xd480d4802b087431 */ /* 0x000fe20000040008 */
[----:B------:R-:W-:Y:S01]  /*1b970*/  F2FP.F16.F32.PACK_AB R110, RZ, R110 ;  /* 0x0000006eff6e723e */ /* 0x000fe200000000ff */
[----:B------:R-:W-:Y:S01]  /*1b980*/  HADD2 R41, R38, -1032, -1032 ;  /* 0xe408e40826297430 */ /* 0x000fe20000000000 */
[----:B------:R-:W-:Y:S01]  /*1b990*/  LOP3.LUT R0, R0, 0x64006400, RZ, 0xfc, !PT ;  /* 0x6400640000007812 */ /* 0x000fe200078efcff */
[----:B------:R-:W-:Y:S01]  /*1b9a0*/  HADD2 R35, R48.H0_H0, R35.H0_H0 ;  /* 0x2000002330237230 */ /* 0x000fe20000000800 */
        /* <DEDUP_REMOVED lines=50> */
[----:B------:R-:W-:Y:S02]  /*1bcd0*/  HADD2.F32 R48, -RZ, R27.H1_H1 ;  /* 0x3000001bff307230 */ /* 0x000fe40000004100 */
[C---:B------:R-:W-:Y:S01]  /*1bce0*/  FFMA.FTZ R47, R49.reuse, R2, R4 ;  /* 0x00000002312f7223 */ /* 0x040fe20000010004 */
[----:B------:R-:W-:Y:S02]  /*1bcf0*/  HADD2.F32 R3, -RZ, R39.H0_H0 ;  /* 0x20000027ff037230 */ /* 0x000fe40000004100 */
[C---:B------:R-:W-:Y:S01]  /*1bd00*/  FFMA.FTZ R53, R49.reuse, R36, R53 ;  /* 0x0000002431357223 */ /* 0x040fe20000010035 */
[--C-:B-1----:R-:W-:Y:S02]  /*1bd10*/  HADD2.F32 R2, -RZ, R10.reuse.H0_H0 ;  /* 0x2000000aff027230 */ /* 0x102fe40000004100 */
[----:B------:R-:W-:Y:S01]  /*1bd20*/  FFMA.FTZ R55, R49, R48, R55 ;  /* 0x0000003031377223 */ /* 0x000fe20000010037 */
[----:B------:R-:W-:-:S02]  /*1bd30*/  HADD2.F32 R37, -RZ, R10.H1_H1 ;  /* 0x3000000aff257230 */ /* 0x000fc40000004100 */
[----:B------:R-:W-:Y:S02]  /*1bd40*/  HADD2.F32 R10, -RZ, R40.H0_H0 ;  /* 0x20000028ff0a7230 */ /* 0x000fe40000004100 */
[----:B------:R-:W-:Y:S01]  /*1bd50*/  FFMA.FTZ R3, R3, R2, R0 ;  /* 0x0000000203037223 */ /* 0x000fe20000010000 */
[----:B------:R-:W-:Y:S02]  /*1bd60*/  HADD2.F32 R50, -RZ, R38.H0_H0 ;  /* 0x20000026ff327230 */ /* 0x000fe40000004100 */
[----:B------:R-:W-:Y:S02]  /*1bd70*/  HADD2.F32 R36, -RZ, R40.H1_H1 ;  /* 0x30000028ff247230 */ /* 0x000fe40000004100 */
[C---:B------:R-:W-:Y:S01]  /*1bd80*/  FFMA.FTZ R10, R2.reuse, R10, R47 ;  /* 0x0000000a020a7223 */ /* 0x040fe2000001002f */
[----:B------:R-:W-:Y:S02]  /*1bd90*/  HADD2.F32 R48, -RZ, R41.H0_H0 ;  /* 0x20000029ff307230 */ /* 0x000fe40000004100 */
[----:B------:R-:W-:Y:S01]  /*1bda0*/  FFMA.FTZ R55, R2, R50, R55 ;  /* 0x0000003202377223 */ /* 0x000fe20000010037 */
[----:B------:R-:W-:-:S02]  /*1bdb0*/  HADD2.F32 R0, -RZ, R39.H1_H1 ;  /* 0x30000027ff007230 */ /* 0x000fc40000004100 */
[C---:B------:R-:W-:Y:S01]  /*1bdc0*/  FFMA.FTZ R47, R37.reuse, R36, R10 ;  /* 0x00000024252f7223 */ /* 0x040fe2000001000a */
[----:B------:R-:W-:Y:S02]  /*1bdd0*/  HADD2.F32 R10, -RZ, R41.H1_H1 ;  /* 0x30000029ff0a7230 */ /* 0x000fe40000004100 */
[----:B------:R-:W-:Y:S01]  /*1bde0*/  FFMA.FTZ R48, R2, R48, R53 ;  /* 0x0000003002307223 */ /* 0x000fe20000010035 */
[----:B------:R-:W-:Y:S02]  /*1bdf0*/  HADD2.F32 R50, -RZ, R38.H1_H1 ;  /* 0x30000026ff327230 */ /* 0x000fe40000004100 */
[----:B------:R-:W-:Y:S01]  /*1be00*/  FFMA.FTZ R0, R0, R37, R3 ;  /* 0x0000002500007223 */ /* 0x000fe20000010003 */
[----:B------:R-:W-:Y:S02]  /*1be10*/  HADD2.F32 R4, -RZ, R11.H0_H0 ;  /* 0x2000000bff047230 */ /* 0x000fe40000004100 */
        /* <DEDUP_REMOVED lines=31> */
.L_x_1738:
[----:B------:R-:W-:Y:S05]  /*1c010*/  @!P2 BRA `(.L_x_1739) ;  /* 0x000000040058a947 */ /* 0x000fea0003800000 */
        /* <DEDUP_REMOVED lines=44> */
[----:B------:R-:W-:Y:S02]  /*1c2e0*/  HADD2.F32 R10, -RZ, R10.H1_H1 ;  /* 0x3000000aff0a7230 */ /* 0x000fe40000004100 */
[----:B------:R-:W-:Y:S02]  /*1c2f0*/  HADD2.F32 R47, -RZ, R41.H0_H0 ;  /* 0x20000029ff2f7230 */ /* 0x000fe40000004100 */
[----:B------:R-:W-:Y:S01]  /*1c300*/  FFMA.FTZ R37, R37, R3, R36 ;  /* 0x0000000325257223 */ /* 0x000fe20000010024 */
[----:B------:R-:W-:Y:S02]  /*1c310*/  HADD2.F32 R0, -RZ, R39.H1_H1 ;  /* 0x30000027ff007230 */ /* 0x000fe40000004100 */
[----:B------:R-:W-:-:S02]  /*1c320*/  HADD2.F32 R52, -RZ, R40.H1_H1 ;  /* 0x30000028ff347230 */ /* 0x000fc40000004100 */
[-C--:B------:R-:W-:Y:S01]  /*1c330*/  FFMA.FTZ R47, R47, R3.reuse, R48 ;  /* 0x000000032f2f7223 */ /* 0x080fe20000010030 */
[----:B------:R-:W-:Y:S02]  /*1c340*/  HADD2.F32 R49, -RZ, R38.H0_H0 ;  /* 0x20000026ff317230 */ /* 0x000fe40000004100 */
[-C--:B------:R-:W-:Y:S01]  /*1c350*/  FFMA.FTZ R11, R0, R10.reuse, R11 ;  /* 0x0000000a000b7223 */ /* 0x080fe2000001000b */
[----:B------:R-:W-:Y:S02]  /*1c360*/  HADD2.F32 R48, -RZ, R41.H1_H1 ;  /* 0x30000029ff307230 */ /* 0x000fe40000004100 */
        /* <DEDUP_REMOVED lines=13> */
[----:B------:R-:W-:Y:S02]  /*1c440*/  HADD2.F32 R10, -RZ, R14.H1_H1 ;  /* 0x3000000eff0a7230 */ /* 0x000fe40000004100 */
[----:B------:R-:W-:Y:S01]  /*1c450*/  FFMA.FTZ R3, R48, R2, R3 ;  /* 0x0000000230037223 */ /* 0x000fe20000010003 */
[----:B------:R-:W-:Y:S02]  /*1c460*/  HADD2.F32 R36, -RZ, R13.H1_H1 ;  /* 0x3000000dff247230 */ /* 0x000fe40000004100 */
[-C--:B------:R-:W-:Y:S01]  /*1c470*/  FFMA.FTZ R11, R0, R4.reuse, R11 ;  /* 0x00000004000b7223 */ /* 0x080fe2000001000b */
[----:B------:R-:W-:Y:S02]  /*1c480*/  HADD2.F32 R50, -RZ, R8.H1_H1 ;  /* 0x30000008ff327230 */ /* 0x000fe40000004100 */
        /* <DEDUP_REMOVED lines=15> */
.L_x_1739:
        /* <DEDUP_REMOVED lines=87> */
.L_x_1740:
        /* <DEDUP_REMOVED lines=89> */
.L_x_1741:
        /* <DEDUP_REMOVED lines=8> */
[----:B------:R-:W-:Y:S01]  /*1d100*/  IADD3 R96, R96, 0x20, RZ ;  /* 0x0000002060607810 */ /* 0x000fe20007ffe0ff */
[----:B------:R-:W-:Y:S01]  /*1d110*/  HADD2.F32 R48, -RZ, R28.H0_H0 ;  /* 0x2000001cff307230 */ /* 0x000fe20000004100 */
[----:B------:R-:W-:Y:S01]  /*1d120*/  PRMT R12, R12, 0x5410, R24 ;  /* 0x000054100c0c7816 */ /* 0x000fe20000000018 */
[--C-:B------:R-:W-:Y:S01]  /*1d130*/  HADD2.F32 R50, -RZ, R27.reuse.H0_H0 ;  /* 0x2000001bff327230 */ /* 0x100fe20000004100 */
[C---:B------:R-:W-:Y:S01]  /*1d140*/  ISETP.GE.AND P0, PT, R96.reuse, UR6, PT ;  /* 0x0000000660007c0c */ /* 0x040fe2000bf06270 */
[----:B------:R-:W-:Y:S01]  /*1d150*/  HADD2.F32 R52, -RZ, R27.H1_H1 ;  /* 0x3000001bff347230 */ /* 0x000fe20000004100 */
[----:B------:R-:W-:-:S02]  /*1d160*/  ISETP.LT.AND P1, PT, R96, R101, PT ;  /* 0x000000656000720c */ /* 0x000fc40003f21270 */
[----:B------:R-:W-:Y:S02]  /*1d170*/  PRMT R90, R90, 0x5410, R45 ;  /* 0x000054105a5a7816 */ /* 0x000fe4000000002d */
[----:B------:R-:W-:Y:S02]  /*1d180*/  PRMT R51, R51, 0x5410, R31 ;  /* 0x0000541033337816 */ /* 0x000fe4000000001f */
[----:B------:R-:W-:Y:S01]  /*1d190*/  PRMT R25, R25, 0x5410, R35 ;  /* 0x0000541019197816 */ /* 0x000fe20000000023 */
[--C-:B0-----:R-:W-:Y:S02]  /*1d1a0*/  HADD2.F32 R37, -RZ, R2.reuse.H0_H0 ;  /* 0x20000002ff257230 */ /* 0x101fe40000004100 */
[----:B------:R-:W-:Y:S02]  /*1d1b0*/  HADD2.F32 R47, -RZ, R2.H1_H1 ;  /* 0x30000002ff2f7230 */ /* 0x000fe40000004100 */
[--C-:B------:R-:W-:Y:S02]  /*1d1c0*/  HADD2.F32 R55, -RZ, R3.reuse.H0_H0 ;  /* 0x20000003ff377230 */ /* 0x100fe40000004100 */
[----:B------:R-:W-:Y:S01]  /*1d1d0*/  FFMA.FTZ R49, R0, R37, RZ ;  /* 0x0000002500317223 */ /* 0x000fe200000100ff */
[----:B------:R-:W-:-:S02]  /*1d1e0*/  HADD2.F32 R54, -RZ, R3.H1_H1 ;  /* 0x30000003ff367230 */ /* 0x000fc40000004100 */
[--C-:B------:R-:W-:Y:S02]  /*1d1f0*/  HADD2.F32 R2, -RZ, R44.reuse.H0_H0 ;  /* 0x2000002cff027230 */ /* 0x100fe40000004100 */
[----:B------:R-:W-:Y:S01]  /*1d200*/  FFMA.FTZ R53, R46, R47, R49 ;  /* 0x0000002f2e357223 */ /* 0x000fe20000010031 */
[--C-:B------:R-:W-:Y:S02]  /*1d210*/  HADD2.F32 R3, -RZ, R43.reuse.H0_H0 ;  /* 0x2000002bff037230 */ /* 0x100fe40000004100 */
[----:B------:R-:W-:Y:S02]  /*1d220*/  HADD2.F32 R44, -RZ, R44.H1_H1 ;  /* 0x3000002cff2c7230 */ /* 0x000fe40000004100 */
[-C--:B------:R-:W-:Y:S01]  /*1d230*/  FFMA.FTZ R57, R2, R37.reuse, RZ ;  /* 0x0000002502397223 */ /* 0x080fe200000100ff */
[----:B------:R-:W-:Y:S02]  /*1d240*/  HADD2.F32 R43, -RZ, R43.H1_H1 ;  /* 0x3000002bff2b7230 */ /* 0x000fe40000004100 */
[-C--:B------:R-:W-:Y:S01]  /*1d250*/  FFMA.FTZ R36, R3, R37.reuse, RZ ;  /* 0x0000002503247223 */ /* 0x080fe200000100ff */
[----:B------:R-:W-:Y:S01]  /*1d260*/  FFMA.FTZ R37, R4, R37, RZ ;  /* 0x0000002504257223 */ /* 0x000fe200000100ff */
[----:B------:R-:W-:Y:S01]  /*1d270*/  FFMA.FTZ R56, R44, R47, R57 ;  /* 0x0000002f2c387223 */ /* 0x000fe20000010039 */
[----:B------:R-:W-:-:S02]  /*1d280*/  HADD2.F32 R49, -RZ, R28.H1_H1 ;  /* 0x3000001cff317230 */ /* 0x000fc40000004100 */
[-C--:B------:R-:W-:Y:S01]  /*1d290*/  FFMA.FTZ R57, R43, R47.reuse, R36 ;  /* 0x0000002f2b397223 */ /* 0x080fe20000010024 */
[----:B------:R-:W-:Y:S01]  /*1d2a0*/  FFMA.FTZ R59, R42, R47, R37 ;  /* 0x0000002f2a3b7223 */ /* 0x000fe20000010025 */
[--C-:B------:R-:W-:Y:S02]  /*1d2b0*/  HADD2.F32 R36, -RZ, R30.reuse.H0_H0 ;  /* 0x2000001eff247230 */ /* 0x100fe40000004100 */
[--C-:B------:R-:W-:Y:S02]  /*1d2c0*/  HADD2.F32 R37, -RZ, R29.reuse.H0_H0 ;  /* 0x2000001dff257230 */ /* 0x100fe40000004100 */
[-C--:B------:R-:W-:Y:S01]  /*1d2d0*/  FFMA.FTZ R28, R48, R55.reuse, R57 ;  /* 0x00000037301c7223 */ /* 0x080fe20000010039 */
[----:B------:R-:W-:Y:S02]  /*1d2e0*/  HADD2.F32 R30, -RZ, R30.H1_H1 ;  /* 0x3000001eff1e7230 */ /* 0x000fe40000004100 */
[----:B------:R-:W-:Y:S01]  /*1d2f0*/  FFMA.FTZ R53, R36, R55, R53 ;  /* 0x0000003724357223 */ /* 0x000fe20000010035 */
[----:B------:R-:W-:-:S02]  /*1d300*/  HADD2.F32 R47, -RZ, R29.H1_H1 ;  /* 0x3000001dff2f7230 */ /* 0x000fc40000004100 */
[-C--:B------:R-:W-:Y:S01]  /*1d310*/  FFMA.FTZ R56, R37, R55.reuse, R56 ;  /* 0x0000003725387223 */ /* 0x080fe20000010038 */
[-C--:B------:R-:W-:Y:S01]  /*1d320*/  FFMA.FTZ R57, R49, R54.reuse, R28 ;  /* 0x0000003631397223 */ /* 0x080fe2000001001c */
[----:B------:R-:W-:Y:S01]  /*1d330*/  FFMA.FTZ R59, R50, R55, R59 ;  /* 0x00000037323b7223 */ /* 0x000fe2000001003b */
[--C-:B-1----:R-:W-:Y:S02]  /*1d340*/  HADD2.F32 R28, -RZ, R10.reuse.H0_H0 ;  /* 0x2000000aff1c7230 */ /* 0x102fe40000004100 */
[-C--:B------:R-:W-:Y:S01]  /*1d350*/  FFMA.FTZ R27, R30, R54.reuse, R53 ;  /* 0x000000361e1b7223 */ /* 0x080fe20000010035 */
[----:B------:R-:W-:Y:S02]  /*1d360*/  HADD2.F32 R29, -RZ, R10.H1_H1 ;  /* 0x3000000aff1d7230 */ /* 0x000fe40000004100 */
[-C--:B------:R-:W-:Y:S01]  /*1d370*/  FFMA.FTZ R58, R47, R54.reuse, R56 ;  /* 0x000000362f3a7223 */ /* 0x080fe20000010038 */
[--C-:B------:R-:W-:Y:S02]  /*1d380*/  HADD2.F32 R61, -RZ, R11.reuse.H0_H0 ;  /* 0x2000000bff3d7230 */ /* 0x100fe40000004100 */
[----:B------:R-:W-:Y:S01]  /*1d390*/  FFMA.FTZ R60, R52, R54, R59 ;  /* 0x00000036343c7223 */ /* 0x000fe2000001003b */
[----:B------:R-:W-:-:S02]  /*1d3a0*/  HADD2.F32 R65, -RZ, R11.H1_H1 ;  /* 0x3000000bff417230 */ /* 0x000fc40000004100 */
[----:B------:R-:W0:Y:S01]  /*1d3b0*/  LDS.64 R10, [UR5+0x2b0] ;  /* 0x0002b005ff0a7984 */ /* 0x000e220008000a00 */
[----:B------:R-:W-:Y:S02]  /*1d3c0*/  HADD2.F32 R53, -RZ, R38.H0_H0 ;  /* 0x20000026ff357230 */ /* 0x000fe40000004100 */
[----:B------:R-:W-:Y:S02]  /*1d3d0*/  HADD2.F32 R56, -RZ, R39.H0_H0 ;  /* 0x20000027ff387230 */ /* 0x000fe40000004100 */
[----:B------:R-:W-:Y:S02]  /*1d3e0*/  HADD2.F32 R55, -RZ, R40.H0_H0 ;  /* 0x20000028ff377230 */ /* 0x000fe40000004100 */
[-C--:B------:R-:W-:Y:S01]  /*1d3f0*/  FFMA.FTZ R63, R53, R28.reuse, R60 ;  /* 0x0000001c353f7223 */ /* 0x080fe2000001003c */
        /* <DEDUP_REMOVED lines=24> */
[----:B------:R-:W-:Y:S01]  /*1d580*/  HADD2.F32 R63, -RZ, R13.H1_H1 ;  /* 0x3000000dff3f7230 */ /* 0x000fe20000004100 */
[----:B------:R-:W1:Y:S01]  /*1d590*/  LDS.64 R26, [UR5+0x2b8] ;  /* 0x0002b805ff1a7984 */ /* 0x000e620008000a00 */
[-C--:B------:R-:W-:Y:S01]  /*1d5a0*/  FFMA.FTZ R14, R64, R65.reuse, R67 ;  /* 0x00000041400e7223 */ /* 0x080fe20000010043 */
[----:B------:R-:W-:Y:S01]  /*1d5b0*/  FFMA.FTZ R13, R61, R65, R28 ;  /* 0x000000413d0d7223 */ /* 0x000fe2000001001c */
[----:B------:R-:W-:Y:S01]  /*1d5c0*/  FMUL.FTZ R8, R8, R33 ;  /* 0x0000002108087220 */ /* 0x000fe20000410000 */
[----:B------:R-:W-:Y:S01]  /*1d5d0*/  FFMA.FTZ R29, R63, R65, R66 ;  /* 0x000000413f1d7223 */ /* 0x000fe20000010042 */
[----:B------:R-:W-:Y:S01]  /*1d5e0*/  FMUL.FTZ R14, R14, R23 ;  /* 0x000000170e0e7220 */ /* 0x000fe20000410000 */
[----:B------:R-:W-:-:S02]  /*1d5f0*/  FMUL.FTZ R13, R13, R34 ;  /* 0x000000220d0d7220 */ /* 0x000fc40000410000 */
[----:B------:R-:W-:Y:S01]  /*1d600*/  FMUL.FTZ R29, R29, R32 ;  /* 0x000000201d1d7220 */ /* 0x000fe20000410000 */
[----:B------:R-:W-:Y:S01]  /*1d610*/  F2FP.F16.F32.PACK_AB R8, RZ, R8 ;  /* 0x00000008ff08723e */ /* 0x000fe200000000ff */
[----:B0-----:R-:W-:Y:S01]  /*1d620*/  HADD2.F32 R5, -RZ, R10.H0_H0 ;  /* 0x2000000aff057230 */ /* 0x001fe20000004100 */
[----:B------:R-:W-:Y:S01]  /*1d630*/  F2FP.F16.F32.PACK_AB R13, RZ, R13 ;  /* 0x0000000dff0d723e */ /* 0x000fe200000000ff */
[----:B------:R-:W-:Y:S01]  /*1d640*/  HADD2.F32 R65, -RZ, R11.H0_H0 ;  /* 0x2000000bff417230 */ /* 0x000fe20000004100 */
[----:B------:R-:W-:Y:S02]  /*1d650*/  F2FP.F16.F32.PACK_AB R29, RZ, R29 ;  /* 0x0000001dff1d723e */ /* 0x000fe400000000ff */
[----:B------:R-:W-:Y:S01]  /*1d660*/  F2FP.F16.F32.PACK_AB R14, RZ, R14 ;  /* 0x0000000eff0e723e */ /* 0x000fe200000000ff */
[-C--:B------:R-:W-:Y:S01]  /*1d670*/  FFMA.FTZ R67, R2, R5.reuse, RZ ;  /* 0x0000000502437223 */ /* 0x080fe200000100ff */
[----:B------:R-:W-:Y:S01]  /*1d680*/  PRMT R13, R13, 0x5410, R8 ;  /* 0x000054100d0d7816 */ /* 0x000fe20000000008 */
[-C--:B------:R-:W-:Y:S01]  /*1d690*/  FFMA.FTZ R66, R3, R5.reuse, RZ ;  /* 0x0000000503427223 */ /* 0x080fe200000100ff */
[----:B------:R-:W-:Y:S01]  /*1d6a0*/  PRMT R8, R29, 0x5410, R14 ;  /* 0x000054101d087816 */ /* 0x000fe2000000000e */
[----:B------:R-:W-:Y:S01]  /*1d6b0*/  FFMA.FTZ R69, R4, R5, RZ ;  /* 0x0000000504457223 */ /* 0x000fe200000100ff */
[----:B------:R-:W0:Y:S02]  /*1d6c0*/  LDS.64 R28, [UR5+0x330] ;  /* 0x00033005ff1c7984 */ /* 0x000e240008000a00 */
[----:B------:R-:W-:-:S02]  /*1d6d0*/  HFMA2.MMA R14, R13, 1, 1, R105 ;  /* 0x3c003c000d0e7835 */ /* 0x000fc40000000069 */
[----:B------:R-:W-:Y:S01]  /*1d6e0*/  HFMA2.MMA R13, R8, 1, 1, R9 ;  /* 0x3c003c00080d7835 */ /* 0x000fe20000000009 */
[----:B------:R-:W-:Y:S02]  /*1d6f0*/  HADD2.F32 R9, -RZ, R10.H1_H1 ;  /* 0x3000000aff097230 */ /* 0x000fe40000004100 */
[----:B------:R-:W-:Y:S02]  /*1d700*/  HADD2.F32 R10, -RZ, R11.H1_H1 ;  /* 0x3000000bff0a7230 */ /* 0x000fe40000004100 */
[----:B------:R-:W-:Y:S01]  /*1d710*/  FFMA.FTZ R11, R0, R5, RZ ;  /* 0x00000005000b7223 */ /* 0x000fe200000100ff */
[-C--:B------:R-:W-:Y:S01]  /*1d720*/  FFMA.FTZ R8, R44, R9.reuse, R67 ;  /* 0x000000092c087223 */ /* 0x080fe20000010043 */
[-C--:B------:R-:W-:Y:S02]  /*1d730*/  FFMA.FTZ R5, R43, R9.reuse, R66 ;  /* 0x000000092b057223 */ /* 0x080fe40000010042 */
[-C--:B------:R-:W-:Y:S01]  /*1d740*/  FFMA.FTZ R11, R46, R9.reuse, R11 ;  /* 0x000000092e0b7223 */ /* 0x080fe2000001000b */
[----:B------:R-:W-:Y:S01]  /*1d750*/  FFMA.FTZ R69, R42, R9, R69 ;  /* 0x000000092a457223 */ /* 0x000fe20000010045 */
[-C--:B------:R-:W-:Y:S01]  /*1d760*/  FFMA.FTZ R68, R37, R65.reuse, R8 ;  /* 0x0000004125447223 */ /* 0x080fe20000010008 */
[-C--:B------:R-:W-:Y:S01]  /*1d770*/  FFMA.FTZ R70, R48, R65.reuse, R5 ;  /* 0x0000004130467223 */ /* 0x080fe20000010005 */
[----:B------:R-:W2:Y:S01]  /*1d780*/  LDS.64 R8, [UR5+0x338] ;  /* 0x00033805ff087984 */ /* 0x000ea20008000a00 */
        /* <DEDUP_REMOVED lines=28> */
[-C--:B------:R-:W-:Y:S01]  /*1d950*/  FFMA.FTZ R69, R2, R67.reuse, RZ ;  /* 0x0000004302457223 */ /* 0x080fe200000100ff */
[--C-:B------:R-:W-:Y:S02]  /*1d960*/  HADD2.F32 R65, -RZ, R29.reuse.H0_H0 ;  /* 0x2000001dff417230 */ /* 0x100fe40000004100 */
[----:B------:R-:W-:Y:S01]  /*1d970*/  FMUL.FTZ R5, R5, R34 ;  /* 0x0000002205057220 */ /* 0x000fe20000410000 */
        /* <DEDUP_REMOVED lines=44> */
[----:B------:R-:W-:Y:S01]  /*1dc40*/  UMOV UR5, UR4 ;  /* 0x0000000400057c82 */ /* 0x000fe20008000000 */
        /* <DEDUP_REMOVED lines=14> */
[----:B------:R-:W-:-:S04]  /*1dd30*/  IMAD.WIDE R50, R100, 0x4, R6 ;  /* 0x0000000464327825 */ /* 0x000fc800078e0206 */
[----:B------:R-:W-:Y:S01]  /*1dd40*/  HADD2 R11, R11, R25 ;  /* 0x000000190b0b7230 */ /* 0x000fe20000000000 */
[----:B------:R-:W-:Y:S06]  /*1dd50*/  @!P0 BRA P1, `(.L_x_1742) ;  /* 0xffffff6400f48947 */ /* 0x000fec000083ffff */
.L_x_1725:
[----:B------:R-:W-:Y:S01]  /*1dd60*/  ISETP.GE.AND P0, PT, R96, R101, PT ;  /* 0x000000656000720c */ /* 0x000fe20003f06270 */
[----:B------:R-:W-:-:S03]  /*1dd70*/  ULDC UR5, c[0x0][0x268] ;  /* 0x00009a0000057ab9 */ /* 0x000fc60000000800 */
[----:B------:R-:W-:Y:S01]  /*1dd80*/  ISETP.GE.OR P0, PT, R96, UR5, P0 ;  /* 0x0000000560007c0c */ /* 0x000fe20008706670 */
[----:B------:R-:W-:-:S12]  /*1dd90*/  ULDC UR5, c[0x0][0x268] ;  /* 0x00009a0000057ab9 */ /* 0x000fd80000000800 */
[----:B------:R-:W-:Y:S05]  /*1dda0*/  @P0 BRA `(.L_x_1743) ;  /* 0x0000003000880947 */ /* 0x000fea0003800000 */
.L_x_1748:
        /* <DEDUP_REMOVED lines=9> */
[----:B-1----:R-:W-:-:S03]  /*1de40*/  @!P0 IMAD.WIDE R2, R5, 0x2, R2 ;  /* 0x0000000205028825 */ /* 0x002fc600078e0202 */
[----:B------:R-:W4:Y:S01]  /*1de50*/  LDG.E.128.CONSTANT R4, desc[UR8][R50.64] ;  /* 0x0000000832047981 */ /* 0x000f22000c1e9d00 */
[----:B------:R-:W-:-:S03]  /*1de60*/  IMAD.WIDE R102, R100, 0x4, R32 ;  /* 0x0000000464667825 */ /* 0x000fc600078e0220 */
[----:B------:R0:W5:Y:S04]  /*1de70*/  @!P0 LDG.E.U16.CONSTANT R3, desc[UR8][R2.64] ;  /* 0x0000000802038981 */ /* 0x000168000c1e9500 */
[----:B------:R-:W5:Y:S01]  /*1de80*/  LDG.E.128.CONSTANT R28, desc[UR8][R102.64] ;  /* 0x00000008661c7981 */ /* 0x000f62000c1e9d00 */
[----:B------:R-:W-:Y:S01]  /*1de90*/  HFMA2.MMA R8, -RZ, RZ, 0, 0.015625 ;  /* 0x00002400ff087435 */ /* 0x000fe200000001ff */
[----:B------:R-:W-:-:S09]  /*1dea0*/  MOV R0, 0x3000 ;  /* 0x0000300000007802 */ /* 0x000fd20000000f00 */
[----:B------:R-:W-:Y:S02]  /*1deb0*/  PRMT R0, R8, 0x5410, R0 ;  /* 0x0000541008007816 */ /* 0x000fe40000000000 */
[----:B------:R-:W-:Y:S02]  /*1dec0*/  ISETP.NE.AND P1, PT, R99, RZ, PT ;  /* 0x000000ff6300720c */ /* 0x000fe40003f25270 */
[----:B------:R-:W-:Y:S02]  /*1ded0*/  ISETP.NE.AND P2, PT, R97, RZ, PT ;  /* 0x000000ff6100720c */ /* 0x000fe40003f45270 */
[----:B------:R-:W-:Y:S02]  /*1dee0*/  ISETP.NE.AND P3, PT, R95, RZ, PT ;  /* 0x000000ff5f00720c */ /* 0x000fe40003f65270 */
[----:B--2---:R-:W-:-:S04]  /*1def0*/  @!P0 PRMT R91, R35, 0x7610, R91 ;  /* 0x00007610235b8816 */ /* 0x004fc8000000005b */
[----:B------:R-:W-:Y:S02]  /*1df00*/  @!P0 PRMT R91, R91, 0x7610, R35 ;  /* 0x000076105b5b8816 */ /* 0x000fe40000000023 */
[----:B---3--:R-:W-:Y:S02]  /*1df10*/  LOP3.LUT R40, R24, 0x70007, RZ, 0xc0, !PT ;  /* 0x0007000718287812 */ /* 0x008fe400078ec0ff */
[----:B------:R-:W-:Y:S02]  /*1df20*/  SHF.R.U32.HI R35, RZ, 0x6, R24 ;  /* 0x00000006ff237819 */ /* 0x000fe40000011618 */
[C---:B----4-:R-:W-:Y:S02]  /*1df30*/  LOP3.LUT R57, R4.reuse, 0x70007, RZ, 0xc0, !PT ;  /* 0x0007000704397812 */ /* 0x050fe400078ec0ff */
[----:B0-----:R-:W-:Y:S02]  /*1df40*/  LOP3.LUT R2, R4, 0x380038, RZ, 0xc0, !PT ;  /* 0x0038003804027812 */ /* 0x001fe400078ec0ff */
[----:B------:R-:W-:-:S02]  /*1df50*/  SHF.R.U32.HI R55, RZ, 0x6, R4 ;  /* 0x00000006ff377819 */ /* 0x000fc40000011604 */
[----:B------:R-:W-:Y:S02]  /*1df60*/  SHF.R.U32.HI R4, RZ, 0xf, R4 ;  /* 0x0000000fff047819 */ /* 0x000fe40000011604 */
[----:B------:R-:W-:Y:S02]  /*1df70*/  SHF.R.U32.HI R23, RZ, 0xf, R5 ;  /* 0x0000000fff177819 */ /* 0x000fe40000011605 */
[----:B-----5:R-:W-:Y:S02]  /*1df80*/  @!P0 IADD3 R93, R3, R96, RZ ;  /* 0x00000060035d8210 */ /* 0x020fe40007ffe0ff */
[C---:B------:R-:W-:Y:S02]  /*1df90*/  LOP3.LUT R67, R7.reuse, 0x70007, RZ, 0xc0, !PT ;  /* 0x0007000707437812 */ /* 0x040fe400078ec0ff */
[----:B------:R-:W-:Y:S02]  /*1dfa0*/  LOP3.LUT R45, R7, 0x380038, RZ, 0xc0, !PT ;  /* 0x00380038072d7812 */ /* 0x000fe400078ec0ff */
[----:B------:R-:W-:-:S02]  /*1dfb0*/  SHF.R.U32.HI R65, RZ, 0x6, R7 ;  /* 0x00000006ff417819 */ /* 0x000fc40000011607 */
[----:B------:R-:W-:Y:S02]  /*1dfc0*/  SHF.R.U32.HI R33, RZ, 0xf, R7 ;  /* 0x0000000fff217819 */ /* 0x000fe40000011607 */
[C---:B------:R-:W-:Y:S02]  /*1dfd0*/  LOP3.LUT R61, R5.reuse, 0x70007, RZ, 0xc0, !PT ;  /* 0x00070007053d7812 */ /* 0x040fe400078ec0ff */
        /* <DEDUP_REMOVED lines=8> */
[----:B------:R-:W-:Y:S02]  /*1e060*/  SHF.R.U32.HI R32, RZ, 0xf, R6 ;  /* 0x0000000fff207819 */ /* 0x000fe40000011606 */
[----:B------:R-:W-:-:S02]  /*1e070*/  LOP3.LUT R50, R4, 0x20002, R7, 0xf8, !PT ;  /* 0x0002000204327812 */ /* 0x000fc400078ef807 */
[----:B------:R-:W-:Y:S02]  /*1e080*/  LOP3.LUT R7, R23, 0x20002, R24, 0xf8, !PT ;  /* 0x0002000217077812 */ /* 0x000fe400078ef818 */
[----:B------:R-:W-:Y:S02]  /*1e090*/  LOP3.LUT R81, R5, 0x64006400, RZ, 0xfc, !PT ;  /* 0x6400640005517812 */ /* 0x000fe400078efcff */
[----:B------:R-:W-:Y:S02]  /*1e0a0*/  LOP3.LUT R63, R6, 0x70007, RZ, 0xc0, !PT ;  /* 0x00070007063f7812 */ /* 0x000fe400078ec0ff */
[----:B------:R-:W-:Y:S02]  /*1e0b0*/  SHF.R.U32.HI R60, RZ, 0x6, R6 ;  /* 0x00000006ff3c7819 */ /* 0x000fe40000011606 */
[----:B------:R-:W-:Y:S02]  /*1e0c0*/  SHF.R.U32.HI R24, RZ, 0xd, R29 ;  /* 0x0000000dff187819 */ /* 0x000fe4000001161d */
[----:B------:R-:W-:-:S02]  /*1e0d0*/  LOP3.LUT R89, R2, 0x64006400, RZ, 0xfc, !PT ;  /* 0x6400640002597812 */ /* 0x000fc400078efcff */
[----:B------:R-:W-:Y:S02]  /*1e0e0*/  LOP3.LUT R5, R56, 0x380038, RZ, 0xc0, !PT ;  /* 0x0038003838057812 */ /* 0x000fe400078ec0ff */
[C---:B------:R-:W-:Y:S02]  /*1e0f0*/  LOP3.LUT R39, R25.reuse, 0x70007, RZ, 0xc0, !PT ;  /* 0x0007000719277812 */ /* 0x040fe400078ec0ff */
[----:B------:R-:W-:Y:S02]  /*1e100*/  LOP3.LUT R6, R25, 0x380038, RZ, 0xc0, !PT ;  /* 0x0038003819067812 */ /* 0x000fe400078ec0ff */
[----:B------:R-:W-:Y:S02]  /*1e110*/  SHF.R.U32.HI R36, RZ, 0x6, R25 ;  /* 0x00000006ff247819 */ /* 0x000fe40000011619 */
[----:B------:R-:W-:Y:S02]  /*1e120*/  LOP3.LUT R2, R55, 0x380038, RZ, 0xc0, !PT ;  /* 0x0038003837027812 */ /* 0x000fe400078ec0ff */
[----:B------:R-:W-:-:S02]  /*1e130*/  LOP3.LUT R42, R26, 0x70007, RZ, 0xc0, !PT ;  /* 0x000700071a2a7812 */ /* 0x000fc400078ec0ff */
[----:B------:R-:W-:Y:S02]  /*1e140*/  LOP3.LUT R43, R26, 0x380038, RZ, 0xc0, !PT ;  /* 0x003800381a2b7812 */ /* 0x000fe400078ec0ff */
[--C-:B------:R-:W-:Y:S02]  /*1e150*/  SHF.R.U32.HI R38, RZ, 0x6, R26.reuse ;  /* 0x00000006ff267819 */ /* 0x100fe4000001161a */
[----:B------:R-:W-:Y:S02]  /*1e160*/  SHF.R.U32.HI R25, RZ, 0xe, R26 ;  /* 0x0000000eff197819 */ /* 0x000fe4000001161a */
[----:B------:R-:W-:Y:S02]  /*1e170*/  LOP3.LUT R32, R32, 0x10001, RZ, 0xc0, !PT ;  /* 0x0001000120207812 */ /* 0x000fe400078ec0ff */
[----:B------:R-:W-:Y:S02]  /*1e180*/  SHF.R.U32.HI R26, RZ, 0xe, R27 ;  /* 0x0000000eff1a7819 */ /* 0x000fe4000001161b */
[----:B------:R-:W-:-:S02]  /*1e190*/  LOP3.LUT R33, R33, 0x10001, RZ, 0xc0, !PT ;  /* 0x0001000121217812 */ /* 0x000fc400078ec0ff */
[----:B------:R-:W-:Y:S02]  /*1e1a0*/  @!P0 PRMT R92, R34, 0x7610, R92 ;  /* 0x00007610225c8816 */ /* 0x000fe4000000005c */
[----:B------:R-:W-:Y:S02]  /*1e1b0*/  LOP3.LUT R24, R7, 0x40004, R24, 0xf8, !PT ;  /* 0x0004000407187812 */ /* 0x000fe400078ef818 */
[----:B------:R-:W-:Y:S02]  /*1e1c0*/  LOP3.LUT R85, R8, 0x64006400, RZ, 0xfc, !PT ;  /* 0x6400640008557812 */ /* 0x000fe400078efcff */
[----:B------:R-:W-:Y:S02]  /*1e1d0*/  LOP3.LUT R5, R5, 0x64006400, RZ, 0xfc, !PT ;  /* 0x6400640005057812 */ /* 0x000fe400078efcff */
[----:B------:R-:W-:Y:S02]  /*1e1e0*/  LOP3.LUT R7, R60, 0x380038, RZ, 0xc0, !PT ;  /* 0x003800383c077812 */ /* 0x000fe400078ec0ff */
[----:B------:R-:W-:-:S02]  /*1e1f0*/  LOP3.LUT R8, R65, 0x380038, RZ, 0xc0, !PT ;  /* 0x0038003841087812 */ /* 0x000fc400078ec0ff */
[----:B------:R-:W-:Y:S02]  /*1e200*/  LOP3.LUT R87, R2, 0x64006400, RZ, 0xfc, !PT ;  /* 0x6400640002577812 */ /* 0x000fe400078efcff */
[----:B------:R-:W-:Y:S02]  /*1e210*/  LOP3.LUT R49, R32, 0x20002, R25, 0xf8, !PT ;  /* 0x0002000220317812 */ /* 0x000fe400078ef819 */
[----:B------:R-:W-:Y:S02]  /*1e220*/  LOP3.LUT R2, R35, 0x380038, RZ, 0xc0, !PT ;  /* 0x0038003823027812 */ /* 0x000fe400078ec0ff */
[----:B------:R-:W-:Y:S02]  /*1e230*/  LOP3.LUT R51, R33, 0x20002, R26, 0xf8, !PT ;  /* 0x0002000221337812 */ /* 0x000fe400078ef81a */
[----:B------:R-:W-:Y:S01]  /*1e240*/  SHF.R.U32.HI R25, RZ, 0x6, R28 ;  /* 0x00000006ff197819 */ /* 0x000fe2000001161c */
[----:B------:R-:W-:Y:S01]  /*1e250*/  HFMA2 R83, R5, R0.H1_H1, -132, -132 ;  /* 0xd820d82005537431 */ /* 0x000fe20000060000 */
[----:B------:R-:W-:-:S02]  /*1e260*/  @!P0 PRMT R92, R92, 0x7610, R34 ;  /* 0x000076105c5c8816 */ /* 0x000fc40000000022 */
[C---:B------:R-:W-:Y:S02]  /*1e270*/  LOP3.LUT R54, R27.reuse, 0x70007, RZ, 0xc0, !PT ;  /* 0x000700071b367812 */ /* 0x040fe400078ec0ff */
        /* <DEDUP_REMOVED lines=18> */
[--C-:B------:R-:W-:Y:S02]  /*1e3a0*/  SHF.R.U32.HI R30, RZ, 0x6, R31.reuse ;  /* 0x00000006ff1e7819 */ /* 0x100fe4000001161f */
[----:B------:R-:W-:Y:S02]  /*1e3b0*/  SHF.R.U32.HI R28, RZ, 0xd, R31 ;  /* 0x0000000dff1c7819 */ /* 0x000fe4000001161f */
[----:B------:R-:W-:Y:S02]  /*1e3c0*/  LOP3.LUT R8, R38, 0x380038, RZ, 0xc0, !PT ;  /* 0x0038003826087812 */ /* 0x000fe400078ec0ff */
[----:B------:R-:W-:Y:S02]  /*1e3d0*/  LOP3.LUT R5, R2, 0x64006400, RZ, 0xfc, !PT ;  /* 0x6400640002057812 */ /* 0x000fe400078efcff */
        /* <DEDUP_REMOVED lines=16> */
[----:B------:R-:W-:Y:S01]  /*1e4e0*/  HFMA2 R68, R31, R0.H1_H1, -132, -132 ;  /* 0xd820d8201f447431 */ /* 0x000fe20000060000 */
[----:B------:R-:W-:-:S02]  /*1e4f0*/  LOP3.LUT R28, R51, 0x40004, R28, 0xf8, !PT ;  /* 0x00040004331c7812 */ /* 0x000fc400078ef81c */
[----:B------:R-:W-:Y:S02]  /*1e500*/  LOP3.LUT R51, R46, 0x64006400, RZ, 0xfc, !PT ;  /* 0x640064002e337812 */ /* 0x000fe400078efcff */
[----:B------:R-:W-:Y:S01]  /*1e510*/  LOP3.LUT R73, R8, 0x64006400, RZ, 0xfc, !PT ;  /* 0x6400640008497812 */ /* 0x000fe200078efcff */
[----:B------:R-:W-:Y:S01]  /*1e520*/  HFMA2 R8, R3, R0.H1_H1, -132, -132 ;  /* 0xd820d82003087431 */ /* 0x000fe20000060000 */
[----:B------:R-:W-:Y:S02]  /*1e530*/  LOP3.LUT R23, R50, 0x40004, R23, 0xf8, !PT ;  /* 0x0004000432177812 */ /* 0x000fe400078ef817 */
[----:B------:R-:W-:Y:S02]  /*1e540*/  LOP3.LUT R31, R4, 0x64006400, RZ, 0xfc, !PT ;  /* 0x64006400041f7812 */ /* 0x000fe400078efcff */
[----:B------:R-:W-:Y:S02]  /*1e550*/  LOP3.LUT R53, R6, 0x64006400, RZ, 0xfc, !PT ;  /* 0x6400640006357812 */ /* 0x000fe400078efcff */
[----:B------:R-:W-:-:S02]  /*1e560*/  LOP3.LUT R50, R60, 0x1c001c0, RZ, 0xc0, !PT ;  /* 0x01c001c03c327812 */ /* 0x000fc400078ec0ff */
[----:B------:R-:W-:Y:S02]  /*1e570*/  LOP3.LUT R3, R2, 0x64006400, RZ, 0xfc, !PT ;  /* 0x6400640002037812 */ /* 0x000fe400078efcff */
[----:B------:R-:W-:Y:S01]  /*1e580*/  LOP3.LUT R4, R56, 0x1c001c0, RZ, 0xc0, !PT ;  /* 0x01c001c038047812 */ /* 0x000fe200078ec0ff */
[-C--:B------:R-:W-:Y:S01]  /*1e590*/  HFMA2 R46, R7, R0.reuse.H1_H1, -132, -132 ;  /* 0xd820d820072e7431 */ /* 0x080fe20000060000 */
[----:B------:R-:W-:Y:S01]  /*1e5a0*/  LOP3.LUT R71, R48, 0x64006400, RZ, 0xfc, !PT ;  /* 0x6400640030477812 */ /* 0x000fe200078efcff */
[-C--:B------:R-:W-:Y:S01]  /*1e5b0*/  HFMA2 R48, R51, R0.reuse.H1_H1, -132, -132 ;  /* 0xd820d82033307431 */ /* 0x080fe20000060000 */
[----:B------:R-:W-:Y:S02]  /*1e5c0*/  LOP3.LUT R52, R65, 0x1c001c0, RZ, 0xc0, !PT ;  /* 0x01c001c041347812 */ /* 0x000fe400078ec0ff */
[----:B------:R-:W-:Y:S01]  /*1e5d0*/  LOP3.LUT R2, R35, 0x1c001c0, RZ, 0xc0, !PT ;  /* 0x01c001c023027812 */ /* 0x000fe200078ec0ff */
[-C--:B------:R-:W-:Y:S01]  /*1e5e0*/  HFMA2 R7, R31, R0.reuse.H1_H1, -132, -132 ;  /* 0xd820d8201f077431 */ /* 0x080fe20000060000 */
[----:B------:R-:W-:Y:S01]  /*1e5f0*/  LOP3.LUT R59, R47, 0x64006400, RZ, 0xfc, !PT ;  /* 0x640064002f3b7812 */ /* 0x000fe200078efcff */
[-C--:B------:R-:W-:Y:S01]  /*1e600*/  HFMA2 R6, R53, R0.reuse.H1_H1, -132, -132 ;  /* 0xd820d82035067431 */ /* 0x080fe20000060000 */
        /* <DEDUP_REMOVED lines=8> */
[----:B------:R-:W-:Y:S01]  /*1e690*/  HFMA2 R66, R51, R0.H0_H0, -20, -20 ;  /* 0xcd00cd0033427431 */ /* 0x000fe20000040000 */
[----:B------:R-:W-:-:S02]  /*1e6a0*/  LOP3.LUT R50, R38, 0x1c001c0, RZ, 0xc0, !PT ;  /* 0x01c001c026327812 */ /* 0x000fc400078ec0ff */
[----:B------:R-:W-:Y:S02]  /*1e6b0*/  LOP3.LUT R52, R41, 0x1c001c0, RZ, 0xc0, !PT ;  /* 0x01c001c029347812 */ /* 0x000fe400078ec0ff */
[----:B------:R-:W-:Y:S01]  /*1e6c0*/  ISETP.NE.AND P0, PT, R98, RZ, PT ;  /* 0x000000ff6200720c */ /* 0x000fe20003f05270 */
[-C--:B------:R-:W-:Y:S01]  /*1e6d0*/  HFMA2 R58, R5, R0.reuse.H1_H1, -132, -132 ;  /* 0xd820d820053a7431 */ /* 0x080fe20000060000 */
[----:B------:R-:W-:Y:S01]  /*1e6e0*/  LOP3.LUT R69, R47, 0x64006400, RZ, 0xfc, !PT ;  /* 0x640064002f457812 */ /* 0x000fe200078efcff */
[-C--:B------:R-:W-:Y:S01]  /*1e6f0*/  HFMA2 R70, R31, R0.reuse.H0_H0, -20, -20 ;  /* 0xcd00cd001f467431 */ /* 0x080fe20000040000 */
[----:B------:R-:W-:Y:S01]  /*1e700*/  LOP3.LUT R51, R4, 0x64006400, RZ, 0xfc, !PT ;  /* 0x6400640004337812 */ /* 0x000fe200078efcff */
[-C--:B------:R-:W-:Y:S01]  /*1e710*/  HFMA2 R5, R73, R0.reuse.H1_H1, -132, -132 ;  /* 0xd820d82049057431 */ /* 0x080fe20000060000 */
[----:B------:R-:W-:Y:S01]  /*1e720*/  LOP3.LUT R4, R32, 0x1c001c0, RZ, 0xc0, !PT ;  /* 0x01c001c020047812 */ /* 0x000fe200078ec0ff */
[----:B------:R-:W-:Y:S01]  /*1e730*/  HFMA2 R62, R53, R0.H0_H0, -20, -20 ;  /* 0xcd00cd00353e7431 */ /* 0x000fe20000040000 */
[----:B------:R-:W-:-:S02]  /*1e740*/  LOP3.LUT R31, R2, 0x64006400, RZ, 0xfc, !PT ;  /* 0x64006400021f7812 */ /* 0x000fc400078efcff */
[----:B------:R-:W-:Y:S01]  /*1e750*/  LOP3.LUT R60, R60, 0x70007, RZ, 0xc0, !PT ;  /* 0x000700073c3c7812 */ /* 0x000fe200078ec0ff */
[-C--:B------:R-:W-:Y:S01]  /*1e760*/  HFMA2 R64, R45, R0.reuse.H1_H1, -132, -132 ;  /* 0xd820d8202d407431 */ /* 0x080fe20000060000 */
[----:B------:R-:W-:Y:S02]  /*1e770*/  LOP3.LUT R53, R50, 0x64006400, RZ, 0xfc, !PT ;  /* 0x6400640032357812 */ /* 0x000fe400078efcff */
[----:B------:R-:W-:Y:S02]  /*1e780*/  LOP3.LUT R73, R52, 0x64006400, RZ, 0xfc, !PT ;  /* 0x6400640034497812 */ /* 0x000fe400078efcff */
[----:B------:R-:W-:Y:S01]  /*1e790*/  LOP3.LUT R65, R65, 0x70007, RZ, 0xc0, !PT ;  /* 0x0007000741417812 */ /* 0x000fe200078ec0ff */
[----:B------:R-:W-:Y:S01]  /*1e7a0*/  HFMA2 R45, R69, R0.H1_H1, -132, -132 ;  /* 0xd820d820452d7431 */ /* 0x000fe20000060000 */
[----:B------:R-:W-:Y:S02]  /*1e7b0*/  LOP3.LUT R50, R34, 0x1c001c0, RZ, 0xc0, !PT ;  /* 0x01c001c022327812 */ /* 0x000fe400078ec0ff */
[----:B------:R-:W-:-:S02]  /*1e7c0*/  LOP3.LUT R52, R30, 0x1c001c0, RZ, 0xc0, !PT ;  /* 0x01c001c01e347812 */ /* 0x000fc400078ec0ff */
[----:B------:R-:W-:Y:S02]  /*1e7d0*/  LOP3.LUT R55, R55, 0x70007, RZ, 0xc0, !PT ;  /* 0x0007000737377812 */ /* 0x000fe400078ec0ff */
        /* <DEDUP_REMOVED lines=44> */
[----:B------:R-:W-:Y:S02]  /*1eaa0*/  HFMA2 R52, R53, R0.H0_H0, -20, -20 ;  /* 0xcd00cd0035347431 */ /* 0x000fe40000040000 */
[----:B------:R-:W-:-:S02]  /*1eab0*/  HADD2 R80, R60, -1028, -1028 ;  /* 0xe404e4043c507430 */ /* 0x000fc40000000000 */
[-C--:B------:R-:W-:Y:S02]  /*1eac0*/  HFMA2 R50, R3, R0.reuse.H0_H0, -20, -20 ;  /* 0xcd00cd0003327431 */ /* 0x080fe40000040000 */
[-C--:B------:R-:W-:Y:S02]  /*1ead0*/  HFMA2 R53, R73, R0.reuse.H0_H0, -20, -20 ;  /* 0xcd00cd0049357431 */ /* 0x080fe40000040000 */
[----:B------:R-:W-:Y:S02]  /*1eae0*/  HADD2 R86, R61, -1028, -1028 ;  /* 0xe404e4043d567430 */ /* 0x000fe40000000000 */
[----:B------:R-:W-:Y:S02]  /*1eaf0*/  HADD2 R76, R65, -1028, -1028 ;  /* 0xe404e404414c7430 */ /* 0x000fe40000000000 */
[----:B------:R-:W-:Y:S02]  /*1eb00*/  HADD2 R60, R54, -1028, -1028 ;  /* 0xe404e404363c7430 */ /* 0x000fe40000000000 */
[----:B------:R-:W-:-:S02]  /*1eb10*/  HFMA2 R89, R89, R0.H1_H1, -132, -132 ;  /* 0xd820d82059597431 */ /* 0x000fc40000060000 */
        /* <DEDUP_REMOVED lines=20> */
[----:B------:R-:W-:Y:S02]  /*1ec60*/  HFMA2 R0, R105, R0.H0_H0, -20, -20 ;  /* 0xcd00cd0069007431 */ /* 0x000fe40000040000 */
        /* <DEDUP_REMOVED lines=91> */
.L_x_1744:
        /* <DEDUP_REMOVED lines=77> */
.L_x_1745:
        /* <DEDUP_REMOVED lines=77> */
.L_x_1746:
        /* <DEDUP_REMOVED lines=77> */
.L_x_1747:
[----:B------:R-:W0:Y:S01]  /*20090*/  LDS.128 R36, [UR4+0x200] ;  /* 0x00020004ff247984 */ /* 0x000e220008000c00 */
[----:B------:R-:W-:Y:S02]  /*200a0*/  MOV R106, R5 ;  /* 0x00000005006a7202 */ /* 0x000fe40000000f00 */
[----:B------:R-:W-:Y:S01]  /*200b0*/  MOV R110, R24 ;  /* 0x00000018006e7202 */ /* 0x000fe20000000f00 */
[----:B------:R-:W1:Y:S01]  /*200c0*/  LDS.128 R32, [UR4+0x210] ;  /* 0x00021004ff207984 */ /* 0x000e620008000c00 */
        /* <DEDUP_REMOVED lines=57> */
[-C--:B-1----:R-:W-:Y:S01]  /*20460*/  HFMA2 R107, R40, R36.reuse, R104 ;  /* 0x00000024286b7231 */ /* 0x082fe20000000068 */
[----:B------:R-:W-:Y:S01]  /*20470*/  MOV R104, R6 ;  /* 0x0000000600687202 */ /* 0x000fe20000000f00 */
[----:B------:R-:W-:-:S03]  /*20480*/  HFMA2 R109, R42, R36, R30 ;  /* 0x000000242a6d7231 */ /* 0x000fc6000000001e */
[-C--:B------:R-:W-:Y:S02]  /*20490*/  HFMA2.MMA R27, R105, R36.reuse, R28 ;  /* 0x00000024691b7235 */ /* 0x080fe4000000001c */
[----:B------:R-:W-:Y:S01]  /*204a0*/  HFMA2.MMA R108, R41, R36, R29 ;  /* 0x00000024296c7235 */ /* 0x000fe2000000001d */
[----:B------:R-:W-:Y:S01]  /*204b0*/  MOV R36, R7 ;  /* 0x0000000700247202 */ /* 0x000fe20000000f00 */
[-C--:B------:R-:W-:Y:S01]  /*204c0*/  HFMA2 R6, R106, R37.reuse, R109 ;  /* 0x000000256a067231 */ /* 0x080fe2000000006d */
[----:B------:R-:W1:Y:S03]  /*204d0*/  LDS.128 R28, [UR4+0x290] ;  /* 0x00029004ff1c7984 */ /* 0x000e660008000c00 */
[-C--:B------:R-:W-:Y:S01]  /*204e0*/  HFMA2.MMA R27, R8, R37.reuse, R27 ;  /* 0x00000025081b7235 */ /* 0x080fe2000000001b */
[----:B------:R-:W-:Y:S01]  /*204f0*/  HFMA2 R5, R36, R37, R107 ;  /* 0x0000002524057231 */ /* 0x000fe2000000006b */
[----:B------:R-:W-:Y:S01]  /*20500*/  HFMA2.MMA R108, R104, R37, R108 ;  /* 0x00000025686c7235 */ /* 0x000fe2000000006c */
[----:B------:R-:W-:-:S02]  /*20510*/  MOV R37, R4 ;  /* 0x0000000400257202 */ /* 0x000fc40000000f00 */
[----:B------:R-:W-:Y:S01]  /*20520*/  MOV R107, R0 ;  /* 0x00000000006b7202 */ /* 0x000fe20000000f00 */
[----:B------:R-:W-:-:S03]  /*20530*/  HFMA2 R109, R3, R38, R5 ;  /* 0x00000026036d7231 */ /* 0x000fc60000000005 */
[-C--:B------:R-:W-:Y:S01]  /*20540*/  HFMA2.MMA R27, R37, R38.reuse, R27 ;  /* 0x00000026251b7235 */ /* 0x080fe2000000001b */
[----:B------:R-:W-:Y:S01]  /*20550*/  HFMA2 R113, R107, R38, R6 ;  /* 0x000000266b717231 */ /* 0x000fe20000000006 */
[----:B------:R-:W-:Y:S01]  /*20560*/  HFMA2.MMA R111, R2, R38, R108 ;  /* 0x00000026026f7235 */ /* 0x000fe2000000006c */
[----:B------:R-:W-:Y:S01]  /*20570*/  MOV R108, R23 ;  /* 0x00000017006c7202 */ /* 0x000fe20000000f00 */
[----:B------:R-:W-:Y:S01]  /*20580*/  HFMA2 R23, R110, R39, R109 ;  /* 0x000000276e177231 */ /* 0x000fe2000000006d */
[----:B------:R-:W2:Y:S03]  /*20590*/  LDS.128 R4, [UR4+0x2a0] ;  /* 0x0002a004ff047984 */ /* 0x000ea60008000c00 */
[----:B------:R-:W-:Y:S01]  /*205a0*/  HADD2 R23, R23.H0_H0, R23.H1_H1 ;  /* 0x3000001717177230 */ /* 0x000fe20000000800 */
        /* <DEDUP_REMOVED lines=9> */
[----:B------:R-:W-:Y:S01]  /*20640*/  HFMA2 R109, R84, R34, R109 ;  /* 0x00000022546d7231 */ /* 0x000fe2000000006d */
[----:B------:R-:W-:Y:S01]  /*20650*/  HFMA2.MMA R111, R81, R33, R26 ;  /* 0x00000021516f7235 */ /* 0x000fe2000000001a */
[----:B------:R-:W-:Y:S02]  /*20660*/  HFMA2 R33, R77, R33, R27 ;  /* 0x000000214d217231 */ /* 0x000fe4000000001b */
[----:B------:R-:W-:Y:S01]  /*20670*/  HFMA2 R109, R83, R35, R109 ;  /* 0x00000023536d7231 */ /* 0x000fe2000000006d */
[----:B------:R-:W0:Y:S01]  /*20680*/  LDS.128 R24, [UR4+0x2b0] ;  /* 0x0002b004ff187984 */ /* 0x000e220008000c00 */
[----:B------:R-:W-:Y:S01]  /*20690*/  HADD2 R0, R0.H0_H0, R0.H1_H1 ;  /* 0x3000000000007230 */ /* 0x000fe20000000800 */
[-C--:B------:R-:W-:Y:S01]  /*206a0*/  HFMA2.MMA R32, R88, R34.reuse, R32 ;  /* 0x0000002258207235 */ /* 0x080fe20000000020 */
[----:B-1----:R-:W-:Y:S01]  /*206b0*/  HFMA2 R109, R70, R28, R109 ;  /* 0x0000001c466d7231 */ /* 0x002fe2000000006d */
[----:B------:R-:W-:Y:S01]  /*206c0*/  HFMA2.MMA R111, R80, R34, R111 ;  /* 0x00000022506f7235 */ /* 0x000fe2000000006f */
[----:B------:R-:W-:Y:S01]  /*206d0*/  HFMA2 R34, R76, R34, R33 ;  /* 0x000000224c227231 */ /* 0x000fe20000000021 */
[----:B------:R-:W-:Y:S01]  /*206e0*/  PRMT R0, R0, 0x5410, R23 ;  /* 0x0000541000007816 */ /* 0x000fe20000000017 */
[----:B------:R-:W-:-:S02]  /*206f0*/  HADD2 R38, R38.H0_H0, R38.H1_H1 ;  /* 0x3000002626267230 */ /* 0x000fc40000000800 */
[----:B------:R-:W-:Y:S01]  /*20700*/  HFMA2 R34, R75, R35, R34 ;  /* 0x000000234b227231 */ /* 0x000fe20000000022 */
[-C--:B------:R-:W-:Y:S01]  /*20710*/  HFMA2.MMA R32, R87, R35.reuse, R32 ;  /* 0x0000002357207235 */ /* 0x080fe20000000020 */
[----:B------:R-:W-:Y:S01]  /*20720*/  HADD2 R39, R39.H0_H0, R39.H1_H1 ;  /* 0x3000002727277230 */ /* 0x000fe20000000800 */
[----:B------:R-:W-:Y:S02]  /*20730*/  HFMA2.MMA R33, R79, R35, R111 ;  /* 0x000000234f217235 */ /* 0x000fe4000000006f */
[----:B------:R-:W-:Y:S02]  /*20740*/  HFMA2.MMA R14, R0, R92, R14 ;  /* 0x0000005c000e7235 */ /* 0x000fe4000000000e */
[----:B------:R-:W-:Y:S02]  /*20750*/  PRMT R38, R38, 0x5410, R39 ;  /* 0x0000541026267816 */ /* 0x000fe40000000027 */
[-C--:B------:R-:W-:Y:S02]  /*20760*/  HFMA2.MMA R32, R74, R28.reuse, R32 ;  /* 0x0000001c4a207235 */ /* 0x080fe40000000020 */
[----:B------:R-:W-:Y:S01]  /*20770*/  HFMA2.MMA R33, R66, R28, R33 ;  /* 0x0000001c42217235 */ /* 0x000fe20000000021 */
[----:B------:R-:W-:-:S02]  /*20780*/  HFMA2 R28, R62, R28, R34 ;  /* 0x0000001c3e1c7231 */ /* 0x000fc40000000022 */
[----:B------:R-:W-:Y:S02]  /*20790*/  HFMA2 R34, R69, R29, R109 ;  /* 0x0000001d45227231 */ /* 0x000fe4000000006d */
[----:B------:R-:W-:Y:S01]  /*207a0*/  HFMA2 R13, R38, R91, R13 ;  /* 0x0000005b260d7231 */ /* 0x000fe2000000000d */
[-C--:B------:R-:W-:Y:S01]  /*207b0*/  HFMA2.MMA R32, R73, R29.reuse, R32 ;  /* 0x0000001d49207235 */ /* 0x080fe20000000020 */
[----:B------:R-:W-:Y:S01]  /*207c0*/  HFMA2 R109, R68, R30, R34 ;  /* 0x0000001e446d7231 */ /* 0x000fe20000000022 */
[----:B------:R-:W-:Y:S01]  /*207d0*/  HFMA2.MMA R33, R65, R29, R33 ;  /* 0x0000001d41217235 */ /* 0x000fe20000000021 */
[----:B------:R-:W-:Y:S02]  /*207e0*/  HFMA2 R29, R60, R29, R28 ;  /* 0x0000001d3c1d7231 */ /* 0x000fe4000000001c */
[----:B------:R-:W-:-:S03]  /*207f0*/  HFMA2 R109, R67, R31, R109 ;  /* 0x0000001f436d7231 */ /* 0x000fc6000000006d */
[-C--:B------:R-:W-:Y:S01]  /*20800*/  HFMA2.MMA R28, R72, R30.reuse, R32 ;  /* 0x0000001e481c7235 */ /* 0x080fe20000000020 */
[----:B--2---:R-:W-:Y:S01]  /*20810*/  HFMA2 R109, R43, R4, R109 ;  /* 0x000000042b6d7231 */ /* 0x004fe2000000006d */
[----:B------:R-:W-:Y:S01]  /*20820*/  HFMA2.MMA R111, R64, R30, R33 ;  /* 0x0000001e406f7235 */ /* 0x000fe20000000021 */
[----:B------:R-:W-:Y:S01]  /*20830*/  HFMA2 R30, R59, R30, R29 ;  /* 0x0000001e3b1e7231 */ /* 0x000fe2000000001d */
[----:B------:R-:W1:Y:S01]  /*20840*/  LDS.128 R32, [UR4+0x300] ;  /* 0x00030004ff207984 */ /* 0x000e620008000c00 */
        /* <DEDUP_REMOVED lines=9> */
[----:B0-----:R-:W-:Y:S01]  /*208e0*/  HFMA2 R109, R40, R24, R109 ;  /* 0x00000018286d7231 */ /* 0x001fe2000000006d */
[----:B------:R-:W-:-:S03]  /*208f0*/  HFMA2.MMA R111, R44, R4, R111 ;  /* 0x000000042c6f7235 */ /* 0x000fc6000000006f */
[----:B------:R-:W-:-:S03]  /*20900*/  HFMA2 R109, R36, R25, R109 ;  /* 0x00000019246d7231 */ /* 0x000fc6000000006d */
[-C--:B------:R-:W-:Y:S01]  /*20910*/  HFMA2.MMA R29, R50, R5.reuse, R29 ;  /* 0x00000005321d7235 */ /* 0x080fe2000000001d */
[----:B------:R-:W-:Y:S01]  /*20920*/  HFMA2 R109, R3, R26, R109 ;  /* 0x0000001a036d7231 */ /* 0x000fe2000000006d */
[----:B------:R-:W-:-:S03]  /*20930*/  HFMA2.MMA R28, R52, R5, R111 ;  /* 0x00000005341c7235 */ /* 0x000fc6000000006f */
[----:B------:R-:W-:-:S03]  /*20940*/  HFMA2 R111, R110, R27, R109 ;  /* 0x0000001b6e6f7231 */ /* 0x000fc6000000006d */
[-C--:B------:R-:W-:Y:S01]  /*20950*/  HFMA2.MMA R4, R54, R6.reuse, R29 ;  /* 0x0000000636047235 */ /* 0x080fe2000000001d */
[----:B------:R-:W-:Y:S01]  /*20960*/  HADD2 R111, R111.H0_H0, R111.H1_H1 ;  /* 0x3000006f6f6f7230 */ /* 0x000fe20000000800 */
[----:B------:R-:W-:Y:S01]  /*20970*/  HFMA2.MMA R5, R56, R6, R28 ;  /* 0x0000000638057235 */ /* 0x000fe2000000001c */
[----:B------:R-:W-:Y:S02]  /*20980*/  HFMA2 R6, R57, R6, R30 ;  /* 0x0000000639067231 */ /* 0x000fe4000000001e */
[----:B------:R-:W0:Y:S02]  /*20990*/  LDS.128 R28, [UR4+0x310] ;  /* 0x00031004ff1c7984 */ /* 0x000e240008000c00 */
[----:B------:R-:W-:Y:S01]  /*209a0*/  HFMA2 R6, R49, R7, R6 ;  /* 0x0000000731067231 */ /* 0x000fe20000000006 */
[-C--:B------:R-:W-:Y:S02]  /*209b0*/  HFMA2.MMA R4, R46, R7.reuse, R4 ;  /* 0x000000072e047235 */ /* 0x080fe40000000004 */
[----:B------:R-:W-:Y:S01]  /*209c0*/  HFMA2.MMA R5, R48, R7, R5 ;  /* 0x0000000730057235 */ /* 0x000fe20000000005 */
[----:B------:R-:W-:Y:S01]  /*209d0*/  HFMA2 R6, R42, R24, R6 ;  /* 0x000000182a067231 */ /* 0x000fe20000000006 */
[-C--:B-1----:R-:W-:Y:S01]  /*209e0*/  HFMA2.MMA R90, R90, R32.reuse, RZ ;  /* 0x000000205a5a7235 */ /* 0x082fe200000000ff */
[-C--:B------:R-:W-:Y:S01]  /*209f0*/  HFMA2 R86, R86, R32.reuse, RZ.H0_H0 ;  /* 0x0000002056567231 */ /* 0x080fe200000400ff */
[----:B------:R-:W-:Y:S01]  /*20a00*/  HFMA2.MMA R82, R82, R32, RZ ;  /* 0x0000002052527235 */ /* 0x000fe200000000ff */
[----:B------:R-:W-:Y:S01]  /*20a10*/  HFMA2 R6, R106, R25, R6 ;  /* 0x000000196a067231 */ /* 0x000fe20000000006 */
[-C--:B------:R-:W-:Y:S01]  /*20a20*/  HFMA2.MMA R4, R105, R24.reuse, R4 ;  /* 0x0000001869047235 */ /* 0x080fe20000000004 */
[----:B------:R-:W-:Y:S01]  /*20a30*/  HFMA2 R32, R78, R32, RZ.H0_H0 ;  /* 0x000000204e207231 */ /* 0x000fe200000400ff */
[----:B------:R-:W-:Y:S01]  /*20a40*/  HFMA2.MMA R5, R41, R24, R5 ;  /* 0x0000001829057235 */ /* 0x000fe20000000005 */
[-C--:B------:R-:W-:Y:S01]  /*20a50*/  HFMA2 R86, R85, R33.reuse, R86 ;  /* 0x0000002155567231 */ /* 0x080fe20000000056 */
        /* <DEDUP_REMOVED lines=10> */
[----:B------:R-:W-:-:S02]  /*20b00*/  HFMA2.MMA R82, R80, R34, R82 ;  /* 0x0000002250527235 */ /* 0x000fc40000000052 */
[-C--:B------:R-:W-:Y:S02]  /*20b10*/  HFMA2.MMA R24, R37, R26.reuse, R4 ;  /* 0x0000001a25187235 */ /* 0x080fe40000000004 */
[----:B------:R-:W-:Y:S01]  /*20b20*/  HFMA2.MMA R25, R2, R26, R5 ;  /* 0x0000001a02197235 */ /* 0x000fe20000000005 */
[----:B------:R-:W-:Y:S01]  /*20b30*/  HFMA2 R26, R107, R26, R6 ;  /* 0x0000001a6b1a7231 */ /* 0x000fe20000000006 */
[-C--:B------:R-:W-:Y:S01]  /*20b40*/  HFMA2.MMA R90, R87, R35.reuse, R90 ;  /* 0x00000023575a7235 */ /* 0x080fe2000000005a */
[----:B------:R-:W1:Y:S01]  /*20b50*/  LDS.128 R4, [UR4+0x320] ;  /* 0x00032004ff047984 */ /* 0x000e620008000c00 */
[----:B------:R-:W-:Y:S01]  /*20b60*/  HFMA2.MMA R33, R79, R35, R82 ;  /* 0x000000234f217235 */ /* 0x000fe20000000052 */
[----:B------:R-:W-:Y:S01]  /*20b70*/  HFMA2 R26, R114, R27, R26 ;  /* 0x0000001b721a7231 */ /* 0x000fe2000000001a */
[-C--:B------:R-:W-:Y:S02]  /*20b80*/  HFMA2.MMA R24, R108, R27.reuse, R24 ;  /* 0x0000001b6c187235 */ /* 0x080fe40000000018 */
[----:B------:R-:W-:Y:S01]  /*20b90*/  HFMA2.MMA R25, R112, R27, R25 ;  /* 0x0000001b70197235 */ /* 0x000fe20000000019 */
[----:B------:R-:W-:Y:S01]  /*20ba0*/  HADD2 R115, R26.H0_H0, R26.H1_H1 ;  /* 0x3000001a1a737230 */ /* 0x000fe20000000800 */
[-C--:B0-----:R-:W-:Y:S01]  /*20bb0*/  HFMA2.MMA R90, R74, R28.reuse, R90 ;  /* 0x0000001c4a5a7235 */ /* 0x081fe2000000005a */
[-C--:B------:R-:W-:Y:S01]  /*20bc0*/  HFMA2 R86, R70, R28.reuse, R86 ;  /* 0x0000001c46567231 */ /* 0x080fe20000000056 */
[----:B------:R-:W-:Y:S01]  /*20bd0*/  HFMA2.MMA R33, R66, R28, R33 ;  /* 0x0000001c42217235 */ /* 0x000fe20000000021 */
[----:B------:R-:W-:-:S03]  /*20be0*/  HFMA2 R28, R62, R28, R32 ;  /* 0x0000001c3e1c7231 */ /* 0x000fc60000000020 */
[----:B------:R-:W-:Y:S02]  /*20bf0*/  HADD2 R109, R24.H0_H0, R24.H1_H1 ;  /* 0x30000018186d7230 */ /* 0x000fe40000000800 */
        /* <DEDUP_REMOVED lines=10> */
[-C--:B------:R-:W-:Y:S01]  /*20ca0*/  HFMA2 R34, R67, R31.reuse, R34 ;  /* 0x0000001f43227231 */ /* 0x080fe20000000022 */
[----:B------:R-:W-:Y:S01]  /*20cb0*/  HFMA2.MMA R32, R64, R30, R32 ;  /* 0x0000001e40207235 */ /* 0x000fe20000000020 */
[----:B------:R-:W-:Y:S01]  /*20cc0*/  HFMA2 R28, R61, R31, R28 ;  /* 0x0000001f3d1c7231 */ /* 0x000fe2000000001c */
[----:B------:R-:W-:Y:S01]  /*20cd0*/  PRMT R113, R113, 0x5410, R115 ;  /* 0x0000541071717816 */ /* 0x000fe20000000073 */
[----:B------:R-:W-:Y:S01]  /*20ce0*/  UIADD3 UR4, UR4, 0x40, URZ ;  /* 0x0000004004047890 */ /* 0x000fe2000fffe03f */
[----:B------:R-:W-:-:S02]  /*20cf0*/  HFMA2.MMA R12, R109, R92, R12 ;  /* 0x0000005c6d0c7235 */ /* 0x000fc4000000000c */
[-C--:B------:R-:W-:Y:S01]  /*20d00*/  HFMA2.MMA R29, R71, R31.reuse, R90 ;  /* 0x0000001f471d7235 */ /* 0x080fe2000000005a */
[----:B------:R-:W-:Y:S01]  /*20d10*/  HFMA2 R11, R113, R91, R11 ;  /* 0x0000005b710b7231 */ /* 0x000fe2000000000b */
        /* <DEDUP_REMOVED lines=12> */
[----:B------:R-:W-:Y:S01]  /*20de0*/  HFMA2 R34, R47, R7, R34 ;  /* 0x000000072f227231 */ /* 0x000fe20000000022 */
[-C--:B------:R-:W-:Y:S02]  /*20df0*/  HFMA2.MMA R29, R54, R6.reuse, R29 ;  /* 0x00000006361d7235 */ /* 0x080fe4000000001d */
[----:B------:R-:W-:Y:S01]  /*20e00*/  HFMA2.MMA R28, R56, R6, R28 ;  /* 0x00000006381c7235 */ /* 0x000fe2000000001c */
[----:B0-----:R-:W-:-:S05]  /*20e10*/  HFMA2 R34, R40, R24, R34 ;  /* 0x0000001828227231 */ /* 0x001fca0000000022 */
        /* <DEDUP_REMOVED lines=16> */
[----:B------:R-:W-:-:S06]  /*20f20*/  HFMA2.MMA R56, R2, R26, R52 ;  /* 0x0000001a02387235 */ /* 0x000fcc0000000034 */
[-C--:B------:R-:W-:Y:S02]  /*20f30*/  HFMA2.MMA R54, R108, R27.reuse, R54 ;  /* 0x0000001b6c367235 */ /* 0x080fe40000000036 */
[----:B------:R-:W-:Y:S01]  /*20f40*/  HFMA2.MMA R56, R112, R27, R56 ;  /* 0x0000001b70387235 */ /* 0x000fe20000000038 */
[----:B------:R-:W-:-:S07]  /*20f50*/  HADD2 R27, R55.H0_H0, R55.H1_H1 ;  /* 0x30000037371b7230 */ /* 0x000fce0000000800 */
[----:B------:R-:W-:Y:S02]  /*20f60*/  HADD2 R54, R54.H0_H0, R54.H1_H1 ;  /* 0x3000003636367230 */ /* 0x000fe40000000800 */
[----:B------:R-:W-:-:S03]  /*20f70*/  HADD2 R56, R56.H0_H0, R56.H1_H1 ;  /* 0x3000003838387230 */ /* 0x000fc60000000800 */
[----:B------:R-:W-:Y:S02]  /*20f80*/  PRMT R54, R54, 0x5410, R27 ;  /* 0x0000541036367816 */ /* 0x000fe4000000001b */
[----:B------:R-:W-:-:S04]  /*20f90*/  PRMT R56, R56, 0x5410, R28 ;  /* 0x0000541038387816 */ /* 0x000fc8000000001c */
[----:B------:R-:W-:Y:S01]  /*20fa0*/  HFMA2.MMA R10, R54, R92, R10 ;  /* 0x0000005c360a7235 */ /* 0x000fe2000000000a */
[----:B------:R-:W-:Y:S01]  /*20fb0*/  HFMA2 R9, R56, R91, R9 ;  /* 0x0000005b38097231 */ /* 0x000fe20000000009 */
[----:B------:R-:W-:Y:S09]  /*20fc0*/  @!P0 BRA P1, `(.L_x_1748) ;  /* 0xffffffcc00788947 */ /* 0x000ff2000083ffff */
.L_x_1743:
        /* <DEDUP_REMOVED lines=8> */
.L_x_1754:
        /* <DEDUP_REMOVED lines=8> */
[----:B------:R-:W-:Y:S01]  /*210d0*/  HFMA2.MMA R35, -RZ, RZ, 0, 0.25 ;  /* 0x00003400ff237435 */ /* 0x000fe200000001ff */
[----:B------:R-:W-:Y:S02]  /*210e0*/  @!P0 LEA R27, R96, 0x1, 0x1 ;  /* 0x00000001601b8811 */ /* 0x000fe400078e08ff */
[----:B------:R-:W-:-:S07]  /*210f0*/  MOV R0, 0x2c00 ;  /* 0x00002c0000007802 */ /* 0x000fce0000000f00 */
[----:B------:R-:W-:Y:S01]  /*21100*/  PRMT R35, R0, 0x5410, R35 ;  /* 0x0000541000237816 */ /* 0x000fe20000000023 */
[----:B0-----:R-:W-:-:S05]  /*21110*/  @!P0 IMAD.WIDE R24, R27, 0x2, R24 ;  /* 0x000000021b188825 */ /* 0x001fca00078e0218 */
[----:B------:R0:W5:Y:S01]  /*21120*/  @!P0 LDG.E.U16.CONSTANT R29, desc[UR8][R24.64] ;  /* 0x00000008181d8981 */ /* 0x000162000c1e9500 */
[----:B------:R-:W-:Y:S01]  /*21130*/  HFMA2.MMA R36, -RZ, RZ, 0, 0.015625 ;  /* 0x00002400ff247435 */ /* 0x000fe200000001ff */
[----:B------:R-:W-:Y:S02]  /*21140*/  ISETP.NE.AND P1, PT, R98, RZ, PT ;  /* 0x000000ff6200720c */ /* 0x000fe40003f25270 */
[----:B------:R-:W-:Y:S02]  /*21150*/  ISETP.NE.AND P2, PT, R99, RZ, PT ;  /* 0x000000ff6300720c */ /* 0x000fe40003f45270 */
[----:B------:R-:W-:Y:S02]  /*21160*/  ISETP.NE.AND P3, PT, R97, RZ, PT ;  /* 0x000000ff6100720c */ /* 0x000fe40003f65270 */
[----:B------:R-:W-:Y:S02]  /*21170*/  ISETP.NE.AND P4, PT, R95, RZ, PT ;  /* 0x000000ff5f00720c */ /* 0x000fe40003f85270 */
[----:B--2---:R-:W-:-:S02]  /*21180*/  LOP3.LUT R0, R4, 0xc000c, RZ, 0xc0, !PT ;  /* 0x000c000c04007812 */ /* 0x004fc400078ec0ff */
[C---:B------:R-:W-:Y:S02]  /*21190*/  LOP3.LUT R26, R5.reuse, 0x30003, RZ, 0xc0, !PT ;  /* 0x00030003051a7812 */ /* 0x040fe400078ec0ff */
[C---:B------:R-:W-:Y:S02]  /*211a0*/  LOP3.LUT R8, R5.reuse, 0xc000c, RZ, 0xc0, !PT ;  /* 0x000c000c05087812 */ /* 0x040fe400078ec0ff */
[C---:B------:R-:W-:Y:S02]  /*211b0*/  LOP3.LUT R27, R5.reuse, 0x300030, RZ, 0xc0, !PT ;  /* 0x00300030051b7812 */ /* 0x040fe400078ec0ff */
[----:B------:R-:W-:Y:S02]  /*211c0*/  LOP3.LUT R28, R5, 0xc000c0, RZ, 0xc0, !PT ;  /* 0x00c000c0051c7812 */ /* 0x000fe400078ec0ff */
[----:B---3--:R-:W-:Y:S02]  /*211d0*/  @!P0 PRMT R92, R30, 0x7610, R92 ;  /* 0x000076101e5c8816 */ /* 0x008fe4000000005c */
[----:B------:R-:W-:-:S02]  /*211e0*/  @!P0 PRMT R91, R31, 0x7610, R91 ;  /* 0x000076101f5b8816 */ /* 0x000fc4000000005b */
[----:B------:R-:W-:Y:S02]  /*211f0*/  @!P0 PRMT R92, R92, 0x7610, R30 ;  /* 0x000076105c5c8816 */ /* 0x000fe4000000001e */
[----:B------:R-:W-:Y:S02]  /*21200*/  SHF.R.U32.HI R30, RZ, 0x8, R5 ;  /* 0x00000008ff1e7819 */ /* 0x000fe40000011605 */
[C---:B0-----:R-:W-:Y:S02]  /*21210*/  LOP3.LUT R24, R4.reuse, 0x30003, RZ, 0xc0, !PT ;  /* 0x0003000304187812 */ /* 0x041fe400078ec0ff */
[C---:B------:R-:W-:Y:S02]  /*21220*/  LOP3.LUT R2, R4.reuse, 0x300030, RZ, 0xc0, !PT ;  /* 0x0030003004027812 */ /* 0x040fe400078ec0ff */
[----:B------:R-:W-:Y:S02]  /*21230*/  LOP3.LUT R25, R4, 0xc000c0, RZ, 0xc0, !PT ;  /* 0x00c000c004197812 */ /* 0x000fe400078ec0ff */
[----:B------:R-:W-:-:S02]  /*21240*/  LOP3.LUT R5, R6, 0xc000c, RZ, 0xc0, !PT ;  /* 0x000c000c06057812 */ /* 0x000fc400078ec0ff */
[----:B------:R-:W-:Y:S02]  /*21250*/  SHF.R.U32.HI R4, RZ, 0x8, R4 ;  /* 0x00000008ff047819 */ /* 0x000fe40000011604 */
[----:B------:R-:W-:Y:S02]  /*21260*/  @!P0 PRMT R91, R91, 0x7610, R31 ;  /* 0x000076105b5b8816 */ /* 0x000fe4000000001f */
[----:B------:R-:W-:Y:S02]  /*21270*/  SHF.R.U32.HI R41, RZ, 0x8, R6 ;  /* 0x00000008ff297819 */ /* 0x000fe40000011606 */
[----:B------:R-:W-:Y:S02]  /*21280*/  LOP3.LUT R0, R0, 0x64006400, RZ, 0xfc, !PT ;  /* 0x6400640000007812 */ /* 0x000fe400078efcff */
[C---:B------:R-:W-:Y:S02]  /*21290*/  LOP3.LUT R31, R6.reuse, 0x30003, RZ, 0xc0, !PT ;  /* 0x00030003061f7812 */ /* 0x040fe400078ec0ff */
[----:B------:R-:W-:-:S02]  /*212a0*/  LOP3.LUT R32, R6, 0x300030, RZ, 0xc0, !PT ;  /* 0x0030003006207812 */ /* 0x000fc400078ec0ff */
[----:B------:R-:W-:Y:S02]  /*212b0*/  LOP3.LUT R33, R6, 0xc000c0, RZ, 0xc0, !PT ;  /* 0x00c000c006217812 */ /* 0x000fe400078ec0ff */
[----:B------:R-:W-:Y:S02]  /*212c0*/  LOP3.LUT R6, R7, 0xc000c, RZ, 0xc0, !PT ;  /* 0x000c000c07067812 */ /* 0x000fe400078ec0ff */
[----:B------:R-:W-:Y:S02]  /*212d0*/  LOP3.LUT R52, R5, 0x64006400, RZ, 0xfc, !PT ;  /* 0x6400640005347812 */ /* 0x000fe400078efcff */
[C---:B------:R-:W-:Y:S02]  /*212e0*/  LOP3.LUT R42, R7.reuse, 0x30003, RZ, 0xc0, !PT ;  /* 0x00030003072a7812 */ /* 0x040fe400078ec0ff */
[C---:B------:R-:W-:Y:S02]  /*212f0*/  LOP3.LUT R34, R7.reuse, 0x300030, RZ, 0xc0, !PT ;  /* 0x0030003007227812 */ /* 0x040fe400078ec0ff */
[----:B------:R-:W-:-:S02]  /*21300*/  LOP3.LUT R43, R7, 0xc000c0, RZ, 0xc0, !PT ;  /* 0x00c000c0072b7812 */ /* 0x000fc400078ec0ff */
[----:B------:R-:W-:Y:S02]  /*21310*/  SHF.R.U32.HI R44, RZ, 0x8, R7 ;  /* 0x00000008ff2c7819 */ /* 0x000fe40000011607 */
        /* <DEDUP_REMOVED lines=17> */
[----:B------:R-:W-:Y:S01]  /*21430*/  LOP3.LUT R7, R41, 0x300030, RZ, 0xc0, !PT ;  /* 0x0030003029077812 */ /* 0x000fe200078ec0ff */
[-C--:B------:R-:W-:Y:S01]  /*21440*/  HFMA2 R49, R32, R35.reuse.H0_H0, -66, -66 ;  /* 0xd420d42020317431 */ /* 0x080fe20000040023 */
[----:B------:R-:W-:Y:S01]  /*21450*/  LOP3.LUT R2, R2, 0x64006400, RZ, 0xfc, !PT ;  /* 0x6400640002027812 */ /* 0x000fe200078efcff */
[-C--:B------:R-:W-:Y:S01]  /*21460*/  HFMA2 R32, R0, R35.reuse.H0_H0, -66, -66 ;  /* 0xd420d42000207431 */ /* 0x080fe20000040023 */
[----:B------:R-:W-:Y:S01]  /*21470*/  LOP3.LUT R0, R4, 0xc000c0, RZ, 0xc0, !PT ;  /* 0x00c000c004007812 */ /* 0x000fe200078ec0ff */
[-C--:B------:R-:W-:Y:S01]  /*21480*/  HFMA2 R57, R8, R35.reuse.H1_H1, -258, -258 ;  /* 0xdc08dc0808397431 */ /* 0x080fe20000060023 */
[----:B------:R-:W-:Y:S01]  /*21490*/  LOP3.LUT R46, R34, 0x64006400, RZ, 0xfc, !PT ;  /* 0x64006400222e7812 */ /* 0x000fe200078efcff */
[----:B------:R-:W-:Y:S01]  /*214a0*/  HFMA2 R40, R6, R35.H1_H1, -258, -258 ;  /* 0xdc08dc0806287431 */ /* 0x000fe20000060023 */
        /* <DEDUP_REMOVED lines=11> */
[----:B------:R-:W-:Y:S01]  /*21560*/  LOP3.LUT R28, R41, 0xc000c0, RZ, 0xc0, !PT ;  /* 0x00c000c0291c7812 */ /* 0x000fe200078ec0ff */
[----:B------:R-:W-:Y:S01]  /*21570*/  HFMA2 R0, R5, R36.H0_H0, -18, -18 ;  /* 0xcc80cc8005007431 */ /* 0x000fe20000040024 */
        /* <DEDUP_REMOVED lines=14> */
[-C--:B------:R-:W-:Y:S01]  /*21660*/  HFMA2 R48, R48, R35.reuse.H1_H1, -258, -258 ;  /* 0xdc08dc0830307431 */ /* 0x080fe20000060023 */
[----:B------:R-:W-:Y:S01]  /*21670*/  LOP3.LUT R24, R24, 0x64006400, RZ, 0xfc, !PT ;  /* 0x6400640018187812 */ /* 0x000fe200078efcff */
[-C--:B------:R-:W-:Y:S01]  /*21680*/  HFMA2 R38, R38, R35.reuse.H1_H1, -258, -258 ;  /* 0xdc08dc0826267431 */ /* 0x080fe20000060023 */
[----:B------:R-:W-:Y:S01]  /*21690*/  LOP3.LUT R26, R26, 0x64006400, RZ, 0xfc, !PT ;  /* 0x640064001a1a7812 */ /* 0x000fe200078efcff */
[-C--:B------:R-:W-:Y:S01]  /*216a0*/  HFMA2 R46, R46, R35.reuse.H0_H0, -66, -66 ;  /* 0xd420d4202e2e7431 */ /* 0x080fe20000040023 */
[----:B------:R-:W-:Y:S01]  /*216b0*/  LOP3.LUT R31, R31, 0x64006400, RZ, 0xfc, !PT ;  /* 0x640064001f1f7812 */ /* 0x000fe200078efcff */
[----:B------:R-:W-:Y:S01]  /*216c0*/  HFMA2 R35, R54, R35.H0_H0, -66, -66 ;  /* 0xd420d42036237431 */ /* 0x000fe20000040023 */
[----:B------:R-:W-:Y:S01]  /*216d0*/  LOP3.LUT R4, R4, 0x64006400, RZ, 0xfc, !PT ;  /* 0x6400640004047812 */ /* 0x000fe200078efcff */
[----:B------:R-:W-:Y:S01]  /*216e0*/  HFMA2 R47, R33, R36.H0_H0, -18, -18 ;  /* 0xcc80cc80212f7431 */ /* 0x000fe20000040024 */
        /* <DEDUP_REMOVED lines=8> */
[----:B------:R-:W-:Y:S02]  /*21770*/  HFMA2 R36, R59, R36.H0_H0, -18, -18 ;  /* 0xcc80cc803b247431 */ /* 0x000fe40000040024 */
        /* <DEDUP_REMOVED lines=51> */
.L_x_1750:
        /* <DEDUP_REMOVED lines=43> */
.L_x_1751:
        /* <DEDUP_REMOVED lines=43> */
.L_x_1752:
        /* <DEDUP_REMOVED lines=44> */
.L_x_1753:
[----:B------:R-:W0:Y:S01]  /*222d0*/  LDS.128 R24, [UR4+0x200] ;  /* 0x00020004ff187984 */ /* 0x000e220008000c00 */
[----:B------:R-:W-:Y:S02]  /*222e0*/  IADD3 R50, P0, R50, R3, RZ ;  /* 0x0000000332327210 */ /* 0x000fe40007f1e0ff */
[----:B------:R-:W-:Y:S01]  /*222f0*/  IADD3 R96, R96, 0x10, RZ ;  /* 0x0000001060607810 */ /* 0x000fe20007ffe0ff */
[----:B------:R-:W1:Y:S01]  /*22300*/  LDS.128 R28, [UR4+0x210] ;  /* 0x00021004ff1c7984 */ /* 0x000e620008000c00 */
        /* <DEDUP_REMOVED lines=11> */
[-C--:B------:R-:W-:Y:S02]  /*223c0*/  HFMA2 R25, R53, R26.reuse, R5 ;  /* 0x0000001a35197231 */ /* 0x080fe40000000005 */
[----:B------:R-:W-:Y:S02]  /*223d0*/  HFMA2 R64, R46, R26, R7 ;  /* 0x0000001a2e407231 */ /* 0x000fe40000000007 */
[----:B------:R-:W-:Y:S01]  /*223e0*/  HFMA2 R25, R54, R27, R25 ;  /* 0x0000001b36197231 */ /* 0x000fe20000000019 */
[----:B------:R-:W-:-:S02]  /*223f0*/  HFMA2.MMA R24, R55, R26, R4 ;  /* 0x0000001a37187235 */ /* 0x000fc40000000004 */
[----:B------:R-:W-:Y:S02]  /*22400*/  HFMA2.MMA R63, R49, R26, R6 ;  /* 0x0000001a313f7235 */ /* 0x000fe40000000006 */
[----:B------:R-:W0:Y:S04]  /*22410*/  LDS.128 R4, [UR4+0x280] ;  /* 0x00028004ff047984 */ /* 0x000e280008000c00 */
[-C--:B------:R-:W-:Y:S02]  /*22420*/  HFMA2.MMA R24, R56, R27.reuse, R24 ;  /* 0x0000001b38187235 */ /* 0x080fe40000000018 */
[----:B------:R-:W-:Y:S01]  /*22430*/  HFMA2.MMA R26, R47, R27, R63 ;  /* 0x0000001b2f1a7235 */ /* 0x000fe2000000003f */
[----:B------:R-:W-:Y:S02]  /*22440*/  HFMA2 R27, R45, R27, R64 ;  /* 0x0000001b2d1b7231 */ /* 0x000fe40000000040 */
[----:B-1----:R-:W-:-:S02]  /*22450*/  HFMA2 R64, R41, R28, R25 ;  /* 0x0000001c29407231 */ /* 0x002fc40000000019 */
[----:B------:R-:W-:Y:S01]  /*22460*/  HFMA2 R67, R43, R28, R27 ;  /* 0x0000001c2b437231 */ /* 0x000fe2000000001b */
[-C--:B------:R-:W-:Y:S01]  /*22470*/  HFMA2.MMA R63, R42, R28.reuse, R24 ;  /* 0x0000001c2a3f7235 */ /* 0x080fe20000000018 */
[-C--:B------:R-:W-:Y:S01]  /*22480*/  HFMA2 R64, R40, R29.reuse, R64 ;  /* 0x0000001d28407231 */ /* 0x080fe20000000040 */
[----:B------:R-:W-:Y:S01]  /*22490*/  HFMA2.MMA R65, R44, R28, R26 ;  /* 0x0000001c2c417235 */ /* 0x000fe2000000001a */
[----:B------:R-:W-:Y:S01]  /*224a0*/  HFMA2 R67, R38, R29, R67 ;  /* 0x0000001d26437231 */ /* 0x000fe20000000043 */
[----:B------:R-:W1:Y:S04]  /*224b0*/  LDS.128 R24, [UR4+0x290] ;  /* 0x00029004ff187984 */ /* 0x000e680008000c00 */
[-C--:B------:R-:W-:Y:S01]  /*224c0*/  HFMA2.MMA R28, R37, R29.reuse, R63 ;  /* 0x0000001d251c7235 */ /* 0x080fe2000000003f */
[----:B------:R-:W-:Y:S01]  /*224d0*/  MOV R63, R32 ;  /* 0x00000020003f7202 */ /* 0x000fe20000000f00 */
[----:B------:R-:W-:Y:S01]  /*224e0*/  HFMA2.MMA R66, R39, R29, R65 ;  /* 0x0000001d27427235 */ /* 0x000fe20000000041 */
[----:B------:R-:W-:Y:S01]  /*224f0*/  HFMA2 R32, R2, R30, R64 ;  /* 0x0000001e02207231 */ /* 0x000fe20000000040 */
[----:B------:R-:W-:-:S02]  /*22500*/  MOV R64, R34 ;  /* 0x0000002200407202 */ /* 0x000fc40000000f00 */
[----:B------:R-:W-:Y:S02]  /*22510*/  MOV R65, R35 ;  /* 0x0000002300417202 */ /* 0x000fe40000000f00 */
[-C--:B------:R-:W-:Y:S01]  /*22520*/  HFMA2.MMA R28, R63, R30.reuse, R28 ;  /* 0x0000001e3f1c7235 */ /* 0x080fe2000000001c */
[-C--:B------:R-:W-:Y:S01]  /*22530*/  HFMA2 R32, R64, R31.reuse, R32 ;  /* 0x0000001f40207231 */ /* 0x080fe20000000020 */
[----:B------:R-:W-:Y:S01]  /*22540*/  HFMA2.MMA R29, R8, R30, R66 ;  /* 0x0000001e081d7235 */ /* 0x000fe20000000042 */
[----:B------:R-:W-:Y:S01]  /*22550*/  MOV R66, R33 ;  /* 0x0000002100427202 */ /* 0x000fe20000000f00 */
[----:B------:R-:W-:Y:S02]  /*22560*/  HFMA2 R67, R65, R30, R67 ;  /* 0x0000001e41437231 */ /* 0x000fe40000000043 */
[----:B------:R-:W-:Y:S02]  /*22570*/  HADD2 R68, R32.H0_H0, R32.H1_H1 ;  /* 0x3000002020447230 */ /* 0x000fe40000000800 */
[-C--:B------:R-:W-:Y:S01]  /*22580*/  HFMA2.MMA R28, R0, R31.reuse, R28 ;  /* 0x0000001f001c7235 */ /* 0x080fe2000000001c */
[----:B------:R-:W-:Y:S01]  /*22590*/  HFMA2 R70, R36, R31, R67 ;  /* 0x0000001f24467231 */ /* 0x000fe20000000043 */
[----:B------:R-:W-:-:S02]  /*225a0*/  HFMA2.MMA R69, R66, R31, R29 ;  /* 0x0000001f42457235 */ /* 0x000fc4000000001d */
[-C--:B0-----:R-:W-:Y:S01]  /*225b0*/  HFMA2.MMA R32, R62, R4.reuse, RZ ;  /* 0x000000043e207235 */ /* 0x081fe200000000ff */
[-C--:B------:R-:W-:Y:S01]  /*225c0*/  HFMA2 R33, R61, R4.reuse, RZ.H0_H0 ;  /* 0x000000043d217231 */ /* 0x080fe200000400ff */
[----:B------:R-:W-:Y:S01]  /*225d0*/  HFMA2.MMA R34, R60, R4, RZ ;  /* 0x000000043c227235 */ /* 0x000fe200000000ff */
[----:B------:R-:W-:Y:S02]  /*225e0*/  HFMA2 R4, R59, R4, RZ.H0_H0 ;  /* 0x000000043b047231 */ /* 0x000fe400000400ff */
[-C--:B------:R-:W-:Y:S02]  /*225f0*/  HFMA2 R33, R57, R5.reuse, R33 ;  /* 0x0000000539217231 */ /* 0x080fe40000000021 */
[----:B------:R-:W-:Y:S01]  /*22600*/  HADD2 R67, R28.H0_H0, R28.H1_H1 ;  /* 0x3000001c1c437230 */ /* 0x000fe20000000800 */
[-C--:B------:R-:W-:Y:S01]  /*22610*/  HFMA2.MMA R32, R58, R5.reuse, R32 ;  /* 0x000000053a207235 */ /* 0x080fe20000000020 */
[----:B------:R-:W0:Y:S01]  /*22620*/  LDS.128 R28, [UR4+0x300] ;  /* 0x00030004ff1c7984 */ /* 0x000e220008000c00 */
[----:B------:R-:W-:Y:S01]  /*22630*/  HFMA2.MMA R34, R52, R5, R34 ;  /* 0x0000000534227235 */ /* 0x000fe20000000022 */
[----:B------:R-:W-:Y:S01]  /*22640*/  HFMA2 R35, R48, R5, R4 ;  /* 0x0000000530237231 */ /* 0x000fe20000000004 */
[----:B------:R-:W-:Y:S01]  /*22650*/  PRMT R67, R67, 0x5410, R68 ;  /* 0x0000541043437816 */ /* 0x000fe20000000044 */
[----:B------:R-:W-:-:S02]  /*22660*/  HFMA2 R5, R53, R6, R33 ;  /* 0x0000000635057231 */ /* 0x000fc40000000021 */
[----:B------:R-:W-:Y:S01]  /*22670*/  HADD2 R69, R69.H0_H0, R69.H1_H1 ;  /* 0x3000004545457230 */ /* 0x000fe20000000800 */
[-C--:B------:R-:W-:Y:S01]  /*22680*/  HFMA2.MMA R4, R55, R6.reuse, R32 ;  /* 0x0000000637047235 */ /* 0x080fe20000000020 */
[-C--:B------:R-:W-:Y:S01]  /*22690*/  HFMA2 R5, R54, R7.reuse, R5 ;  /* 0x0000000736057231 */ /* 0x080fe20000000005 */
[----:B------:R-:W-:Y:S01]  /*226a0*/  HFMA2.MMA R71, R49, R6, R34 ;  /* 0x0000000631477235 */ /* 0x000fe20000000022 */
[----:B------:R-:W-:Y:S01]  /*226b0*/  HFMA2 R6, R46, R6, R35 ;  /* 0x000000062e067231 */ /* 0x000fe20000000023 */
[----:B------:R-:W-:Y:S01]  /*226c0*/  HFMA2.MMA R14, R67, R92, R14 ;  /* 0x0000005c430e7235 */ /* 0x000fe2000000000e */
[----:B------:R-:W2:Y:S01]  /*226d0*/  LDS.128 R32, [UR4+0x310] ;  /* 0x00031004ff207984 */ /* 0x000ea20008000c00 */
[----:B-1----:R-:W-:Y:S01]  /*226e0*/  HFMA2 R5, R41, R24, R5 ;  /* 0x0000001829057231 */ /* 0x002fe20000000005 */
[----:B------:R-:W-:Y:S01]  /*226f0*/  UIADD3 UR4, UR4, 0x20, URZ ;  /* 0x0000002004047890 */ /* 0x000fe2000fffe03f */
[-C--:B------:R-:W-:Y:S01]  /*22700*/  HFMA2.MMA R4, R56, R7.reuse, R4 ;  /* 0x0000000738047235 */ /* 0x080fe20000000004 */
[----:B------:R-:W-:Y:S01]  /*22710*/  HFMA2 R6, R45, R7, R6 ;  /* 0x000000072d067231 */ /* 0x000fe20000000006 */
        /* <DEDUP_REMOVED lines=9> */
[----:B------:R-:W-:Y:S01]  /*227b0*/  HADD2 R5, R5.H0_H0, R5.H1_H1 ;  /* 0x3000000505057230 */ /* 0x000fe20000000800 */
[-C--:B------:R-:W-:Y:S01]  /*227c0*/  HFMA2.MMA R4, R37, R25.reuse, R4 ;  /* 0x0000001925047235 */ /* 0x080fe20000000004 */
[----:B------:R-:W-:Y:S01]  /*227d0*/  HFMA2 R6, R36, R27, R6 ;  /* 0x0000001b24067231 */ /* 0x000fe20000000006 */
[----:B------:R-:W-:Y:S01]  /*227e0*/  HFMA2.MMA R71, R39, R25, R71 ;  /* 0x0000001927477235 */ /* 0x000fe20000000047 */
[----:B------:R-:W-:-:S02]  /*227f0*/  HADD2 R70, R70.H0_H0, R70.H1_H1 ;  /* 0x3000004646467230 */ /* 0x000fc40000000800 */
[----:B------:R-:W-:-:S03]  /*22800*/  HADD2 R6, R6.H0_H0, R6.H1_H1 ;  /* 0x3000000606067230 */ /* 0x000fc60000000800 */
[----:B------:R-:W-:Y:S01]  /*22810*/  HFMA2.MMA R4, R63, R26, R4 ;  /* 0x0000001a3f047235 */ /* 0x000fe20000000004 */
[-C--:B0-----:R-:W-:Y:S01]  /*22820*/  HFMA2 R61, R61, R28.reuse, RZ.H0_H0 ;  /* 0x0000001c3d3d7231 */ /* 0x081fe200000400ff */
[----:B------:R-:W-:Y:S01]  /*22830*/  HFMA2.MMA R62, R62, R28, RZ ;  /* 0x0000001c3e3e7235 */ /* 0x000fe200000000ff */
[----:B------:R-:W-:Y:S01]  /*22840*/  HFMA2 R24, R59, R28, RZ.H0_H0 ;  /* 0x0000001c3b187231 */ /* 0x000fe200000400ff */
[----:B------:R-:W-:Y:S01]  /*22850*/  HFMA2.MMA R71, R8, R26, R71 ;  /* 0x0000001a08477235 */ /* 0x000fe20000000047 */
[-C--:B------:R-:W-:Y:S01]  /*22860*/  HFMA2 R61, R57, R29.reuse, R61 ;  /* 0x0000001d393d7231 */ /* 0x080fe2000000003d */
[----:B------:R-:W-:Y:S01]  /*22870*/  HFMA2.MMA R26, R60, R28, RZ ;  /* 0x0000001c3c1a7235 */ /* 0x000fe200000000ff */
[----:B------:R-:W-:Y:S01]  /*22880*/  HFMA2 R24, R48, R29, R24 ;  /* 0x0000001d30187231 */ /* 0x000fe20000000018 */
[----:B------:R-:W-:Y:S01]  /*22890*/  HFMA2.MMA R4, R0, R27, R4 ;  /* 0x0000001b00047235 */ /* 0x000fe20000000004 */
[----:B------:R-:W-:Y:S01]  /*228a0*/  PRMT R69, R69, 0x5410, R70 ;  /* 0x0000541045457816 */ /* 0x000fe20000000046 */
[----:B------:R-:W-:Y:S01]  /*228b0*/  HFMA2.MMA R62, R58, R29, R62 ;  /* 0x0000001d3a3e7235 */ /* 0x000fe2000000003e */
[-C--:B------:R-:W-:Y:S01]  /*228c0*/  HFMA2 R24, R46, R30.reuse, R24 ;  /* 0x0000001e2e187231 */ /* 0x080fe20000000018 */
[----:B------:R-:W-:Y:S01]  /*228d0*/  HFMA2.MMA R71, R66, R27, R71 ;  /* 0x0000001b42477235 */ /* 0x000fe20000000047 */
[----:B------:R-:W-:Y:S01]  /*228e0*/  HFMA2 R27, R53, R30, R61 ;  /* 0x0000001e351b7231 */ /* 0x000fe2000000003d */
[----:B------:R-:W-:Y:S01]  /*228f0*/  HFMA2.MMA R26, R52, R29, R26 ;  /* 0x0000001d341a7235 */ /* 0x000fe2000000001a */
[----:B------:R-:W-:-:S02]  /*22900*/  HFMA2 R24, R45, R31, R24 ;  /* 0x0000001f2d187231 */ /* 0x000fc40000000018 */
[----:B------:R-:W-:Y:S01]  /*22910*/  HFMA2 R27, R54, R31, R27 ;  /* 0x0000001f361b7231 */ /* 0x000fe2000000001b */
[-C--:B------:R-:W-:Y:S01]  /*22920*/  HFMA2.MMA R28, R55, R30.reuse, R62 ;  /* 0x0000001e371c7235 */ /* 0x080fe2000000003e */
[-C--:B--2---:R-:W-:Y:S02]  /*22930*/  HFMA2 R24, R43, R32.reuse, R24 ;  /* 0x000000202b187231 */ /* 0x084fe40000000018 */
[----:B------:R-:W-:Y:S01]  /*22940*/  HFMA2 R27, R41, R32, R27 ;  /* 0x00000020291b7231 */ /* 0x000fe2000000001b */
[----:B------:R-:W-:Y:S01]  /*22950*/  HFMA2.MMA R26, R49, R30, R26 ;  /* 0x0000001e311a7235 */ /* 0x000fe2000000001a */
[-C--:B------:R-:W-:Y:S02]  /*22960*/  HFMA2 R24, R38, R33.reuse, R24 ;  /* 0x0000002126187231 */ /* 0x080fe40000000018 */
[----:B------:R-:W-:Y:S01]  /*22970*/  HFMA2 R27, R40, R33, R27 ;  /* 0x00000021281b7231 */ /* 0x000fe2000000001b */
[----:B------:R-:W-:Y:S01]  /*22980*/  HFMA2.MMA R28, R56, R31, R28 ;  /* 0x0000001f381c7235 */ /* 0x000fe2000000001c */
[----:B------:R-:W-:-:S02]  /*22990*/  HFMA2 R24, R65, R34, R24 ;  /* 0x0000002241187231 */ /* 0x000fc40000000018 */
[----:B------:R-:W-:Y:S01]  /*229a0*/  HADD2 R4, R4.H0_H0, R4.H1_H1 ;  /* 0x3000000404047230 */ /* 0x000fe20000000800 */
[----:B------:R-:W-:Y:S01]  /*229b0*/  HFMA2.MMA R26, R47, R31, R26 ;  /* 0x0000001f2f1a7235 */ /* 0x000fe2000000001a */
[----:B------:R-:W-:Y:S02]  /*229c0*/  HFMA2 R24, R36, R35, R24 ;  /* 0x0000002324187231 */ /* 0x000fe40000000018 */
[----:B------:R-:W-:Y:S01]  /*229d0*/  HADD2 R71, R71.H0_H0, R71.H1_H1 ;  /* 0x3000004747477230 */ /* 0x000fe20000000800 */
[-C--:B------:R-:W-:Y:S01]  /*229e0*/  HFMA2.MMA R28, R42, R32.reuse, R28 ;  /* 0x000000202a1c7235 */ /* 0x080fe2000000001c */
[----:B------:R-:W-:Y:S01]  /*229f0*/  HADD2 R24, R24.H0_H0, R24.H1_H1 ;  /* 0x3000001818187230 */ /* 0x000fe20000000800 */
[----:B------:R-:W-:Y:S01]  /*22a00*/  PRMT R4, R4, 0x5410, R5 ;  /* 0x0000541004047816 */ /* 0x000fe20000000005 */
[----:B------:R-:W-:Y:S01]  /*22a10*/  HFMA2 R13, R69, R91, R13 ;  /* 0x0000005b450d7231 */ /* 0x000fe2000000000d */
[----:B------:R-:W-:Y:S01]  /*22a20*/  HFMA2.MMA R26, R44, R32, R26 ;  /* 0x000000202c1a7235 */ /* 0x000fe2000000001a */
[----:B------:R-:W-:Y:S01]  /*22a30*/  HFMA2 R32, R2, R34, R27 ;  /* 0x0000002202207231 */ /* 0x000fe2000000001b */
[----:B------:R-:W-:-:S02]  /*22a40*/  PRMT R71, R71, 0x5410, R6 ;  /* 0x0000541047477816 */ /* 0x000fc40000000006 */
[----:B------:R-:W-:Y:S01]  /*22a50*/  HFMA2.MMA R28, R37, R33, R28 ;  /* 0x00000021251c7235 */ /* 0x000fe2000000001c */
[----:B------:R-:W-:Y:S01]  /*22a60*/  HFMA2 R32, R64, R35, R32 ;  /* 0x0000002340207231 */ /* 0x000fe20000000020 */
[----:B------:R-:W-:Y:S01]  /*22a70*/  HFMA2.MMA R12, R4, R92, R12 ;  /* 0x0000005c040c7235 */ /* 0x000fe2000000000c */
[----:B------:R-:W-:Y:S01]  /*22a80*/  HFMA2 R11, R71, R91, R11 ;  /* 0x0000005b470b7231 */ /* 0x000fe2000000000b */
[----:B------:R-:W-:Y:S01]  /*22a90*/  HFMA2.MMA R26, R39, R33, R26 ;  /* 0x00000021271a7235 */ /* 0x000fe2000000001a */
[----:B------:R-:W-:-:S03]  /*22aa0*/  HADD2 R32, R32.H0_H0, R32.H1_H1 ;  /* 0x3000002020207230 */ /* 0x000fc60000000800 */
[----:B------:R-:W-:-:S04]  /*22ab0*/  HFMA2.MMA R28, R63, R34, R28 ;  /* 0x000000223f1c7235 */ /* 0x000fc8000000001c */
[----:B------:R-:W-:-:S04]  /*22ac0*/  HFMA2.MMA R33, R8, R34, R26 ;  /* 0x0000002208217235 */ /* 0x000fc8000000001a */
[----:B------:R-:W-:-:S04]  /*22ad0*/  HFMA2.MMA R28, R0, R35, R28 ;  /* 0x00000023001c7235 */ /* 0x000fc8000000001c */
[----:B------:R-:W-:-:S06]  /*22ae0*/  HFMA2.MMA R33, R66, R35, R33 ;  /* 0x0000002342217235 */ /* 0x000fcc0000000021 */
[----:B------:R-:W-:-:S04]  /*22af0*/  HADD2 R28, R28.H0_H0, R28.H1_H1 ;  /* 0x3000001c1c1c7230 */ /* 0x000fc80000000800 */
[----:B------:R-:W-:Y:S01]  /*22b00*/  HADD2 R33, R33.H0_H0, R33.H1_H1 ;  /* 0x3000002121217230 */ /* 0x000fe20000000800 */
[----:B------:R-:W-:-:S04]  /*22b10*/  PRMT R28, R28, 0x5410, R32 ;  /* 0x000054101c1c7816 */ /* 0x000fc80000000020 */
[----:B------:R-:W-:Y:S02]  /*22b20*/  PRMT R33, R33, 0x5410, R24 ;  /* 0x0000541021217816 */ /* 0x000fe40000000018 */
[----:B------:R-:W-:-:S03]  /*22b30*/  HFMA2.MMA R10, R28, R92, R10 ;  /* 0x0000005c1c0a7235 */ /* 0x000fc6000000000a */
[----:B------:R-:W-:Y:S01]  /*22b40*/  HFMA2 R9, R33, R91, R9 ;  /* 0x0000005b21097231 */ /* 0x000fe20000000009 */
[----:B------:R-:W-:Y:S07]  /*22b50*/  @!P0 BRA P1, `(.L_x_1754) ;  /* 0xffffffe4003c8947 */ /* 0x000fee000083ffff */
.L_x_1749:
[----:B------:R-:W0:Y:S01]  /*22b60*/  S2R R2, SR_CTAID.X ;  /* 0x0000000000027919 */ /* 0x000e220000002500 */
[----:B------:R-:W1:Y:S01]  /*22b70*/  S2UR UR4, SR_CTAID.Y ;  /* 0x00000000000479c3 */ /* 0x000e620000002600 */
[----:B------:R-:W-:Y:S01]  /*22b80*/  HMUL2 R23, R22, R98.H0_H0 ;  /* 0x2000006216177232 */ /* 0x000fe20000000000 */
[----:B------:R-:W0:Y:S06]  /*22b90*/  S2R R3, SR_TID.X ;  /* 0x0000000000037919 */ /* 0x000e2c0000002100 */
[----:B------:R-:W2:Y:S08]  /*22ba0*/  LDC R0, c[0x0][0x23c] ;  /* 0x00008f00ff007b82 */ /* 0x000eb00000000800 */
[----:B------:R-:W3:Y:S01]  /*22bb0*/  LDC.64 R6, c[0x0][0x230] ;  /* 0x00008c00ff067b82 */ /* 0x000ee20000000a00 */
[----:B-1----:R-:W-:Y:S01]  /*22bc0*/  UIMAD UR4, UR4, 0x7, URZ ;  /* 0x00000007040478a4 */ /* 0x002fe2000f8e023f */
        /* <DEDUP_REMOVED lines=12> */
.L_x_1758:
[----:B------:R-:W0:Y:S02]  /*22c90*/  LDS R4, [R2] ;  /* 0x0000000002047984 */ /* 0x000e240000000800 */
[----:B0-----:R-:W-:-:S06]  /*22ca0*/  HADD2 R5, R4, R23 ;  /* 0x0000001704057230 */ /* 0x001fcc0000000000 */
[----:B------:R-:W0:Y:S02]  /*22cb0*/  ATOMS.CAST.SPIN R5, [R2], R4, R5 ;  /* 0x000000040205738d */ /* 0x000e240001800005 */
[----:B0-----:R-:W-:-:S13]  /*22cc0*/  ISETP.EQ.U32.AND P0, PT, R5, 0x1, PT ;  /* 0x000000010500780c */ /* 0x001fda0003f02070 */
[----:B------:R-:W-:Y:S05]  /*22cd0*/  @!P0 BRA `(.L_x_1758) ;  /* 0xfffffffc00ec8947 */ /* 0x000fea000383ffff */
[----:B------:R-:W-:Y:S05]  /*22ce0*/  BRA `(.L_x_1756) ;  /* 0x00000000000c7947 */ /* 0x000fea0003800000 */
.L_x_1757:
[----:B------:R-:W2:Y:S02]  /*22cf0*/  LD.E R2, desc[UR8][R6.64] ;  /* 0x0000000806027980 */ /* 0x000ea4000c101900 */
[----:B--2---:R-:W-:-:S05]  /*22d00*/  IADD3 R3, R23, R2, RZ ;  /* 0x0000000217037210 */ /* 0x004fca0007ffe0ff */
[----:B------:R0:W-:Y:S02]  /*22d10*/  ST.E desc[UR8][R6.64], R3 ;  /* 0x0000000306007985 */ /* 0x0001e4000c101908 */
.L_x_1756:
[----:B------:R-:W-:Y:S05]  /*22d20*/  BSYNC B0 ;  /* 0x0000000000007941 */ /* 0x000fea0003800000 */
.L_x_1755:
        /* <DEDUP_REMOVED lines=9> */
.L_x_1762:
[----:B------:R-:W1:Y:S02]  /*22dc0*/  LDS R22, [R2+0x4] ;  /* 0x0000040002167984 */ /* 0x000e640000000800 */
[----:B-1----:R-:W-:-:S10]  /*22dd0*/  HFMA2.MMA R23, R22, 1, 1, R21 ;  /* 0x3c003c0016177835 */ /* 0x002fd40000000015 */
[----:B------:R-:W1:Y:S02]  /*22de0*/  ATOMS.CAST.SPIN R23, [R2+0x4], R22, R23 ;  /* 0x000004160217738d */ /* 0x000e640001800017 */
[----:B-1----:R-:W-:-:S13]  /*22df0*/  ISETP.EQ.U32.AND P0, PT, R23, 0x1, PT ;  /* 0x000000011700780c */ /* 0x002fda0003f02070 */
[----:B------:R-:W-:Y:S05]  /*22e00*/  @!P0 BRA `(.L_x_1762) ;  /* 0xfffffffc00ec8947 */ /* 0x000fea000383ffff */
[----:B------:R-:W-:Y:S05]  /*22e10*/  BRA `(.L_x_1760) ;  /* 0x00000000000c7947 */ /* 0x000fea0003800000 */
.L_x_1761:
[----:B------:R-:W0:Y:S02]  /*22e20*/  LD.E R2, desc[UR8][R6.64+0x4] ;  /* 0x0000040806027980 */ /* 0x000e24000c101900 */
[----:B0-----:R-:W-:-:S05]  /*22e30*/  IADD3 R3, R21, R2, RZ ;  /* 0x0000000215037210 */ /* 0x001fca0007ffe0ff */
[----:B------:R1:W-:Y:S02]  /*22e40*/  ST.E desc[UR8][R6.64+0x4], R3 ;  /* 0x0000040306007985 */ /* 0x0003e4000c101908 */
.L_x_1760:
[----:B------:R-:W-:Y:S05]  /*22e50*/  BSYNC B0 ;  /* 0x0000000000007941 */ /* 0x000fea0003800000 */
.L_x_1759:
        /* <DEDUP_REMOVED lines=10> */
.L_x_1766:
[----:B------:R-:W0:Y:S02]  /*22f00*/  LDS R20, [R2] ;  /* 0x0000000002147984 */ /* 0x000e240000000800 */
[----:B0-----:R-:W-:-:S06]  /*22f10*/  HADD2 R21, R20, R23 ;  /* 0x0000001714157230 */ /* 0x001fcc0000000000 */
[----:B------:R-:W0:Y:S02]  /*22f20*/  ATOMS.CAST.SPIN R21, [R2], R20, R21 ;  /* 0x000000140215738d */ /* 0x000e240001800015 */
[----:B0-----:R-:W-:-:S13]  /*22f30*/  ISETP.EQ.U32.AND P0, PT, R21, 0x1, PT ;  /* 0x000000011500780c */ /* 0x001fda0003f02070 */
[----:B------:R-:W-:Y:S05]  /*22f40*/  @!P0 BRA `(.L_x_1766) ;  /* 0xfffffffc00ec8947 */ /* 0x000fea000383ffff */
[----:B------:R-:W-:Y:S05]  /*22f50*/  BRA `(.L_x_1764) ;  /* 0x00000000000c7947 */ /* 0x000fea0003800000 */
.L_x_1765:
[----:B------:R-:W2:Y:S02]  /*22f60*/  LD.E R2, desc[UR8][R6.64] ;  /* 0x0000000806027980 */ /* 0x000ea4000c101900 */
[----:B--2---:R-:W-:-:S05]  /*22f70*/  IADD3 R3, R23, R2, RZ ;  /* 0x0000000217037210 */ /* 0x004fca0007ffe0ff */
[----:B------:R0:W-:Y:S02]  /*22f80*/  ST.E desc[UR8][R6.64], R3 ;  /* 0x0000000306007985 */ /* 0x0001e4000c101908 */
.L_x_1764:
[----:B------:R-:W-:Y:S05]  /*22f90*/  BSYNC B0 ;  /* 0x0000000000007941 */ /* 0x000fea0003800000 */
.L_x_1763:
[----:B0-----:R-:W-:-:S05]  /*22fa0*/  IMAD.WIDE R2, R0, 0x2, R4 ;  /* 0x0000000200027825 */ /* 0x001fca00078e0204 */
[----:B------:R0:W-:Y:S01]  /*22fb0*/  ATOM.E.ADD.F16x2.RN.STRONG.GPU P0, RZ, desc[UR8][R2.64], R19 ;  /* 0x0000001302ff79a2 */ /* 0x0001e2000810e1c8 */
[----:B------:R-:W-:Y:S04]  /*22fc0*/  BSSY B0, `(.L_x_1767) ;  /* 0x000000e000007945 */ /* 0x000fe80003800000 */
[----:B0-----:R-:W-:Y:S05]  /*22fd0*/  @P0 BRA `(.L_x_1768) ;  /* 0x0000000000300947 */ /* 0x001fea0003800000 */
[----:B------:R-:W0:Y:S02]  /*22fe0*/  QSPC.E.S P0, RZ, [R2] ;  /* 0x0000000002ff73aa */ /* 0x000e240000000500 */
[----:B0-----:R-:W-:Y:S05]  /*22ff0*/  @!P0 BRA `(.L_x_1769) ;  /* 0x00000000001c8947 */ /* 0x001fea0003800000 */
[----:B------:R-:W-:-:S07]  /*23000*/  MOV R2, R2 ;  /* 0x0000000200027202 */ /* 0x000fce0000000f00 */
.L_x_1770:
[----:B------:R-:W0:Y:S02]  /*23010*/  LDS R4, [R2] ;  /* 0x0000000002047984 */ /* 0x000e240000000800 */
[----:B0-----:R-:W-:-:S10]  /*23020*/  HFMA2.MMA R5, R4, 1, 1, R19 ;  /* 0x3c003c0004057835 */ /* 0x001fd40000000013 */
[----:B------:R-:W0:Y:S02]  /*23030*/  ATOMS.CAST.SPIN R5, [R2], R4, R5 ;  /* 0x000000040205738d */ /* 0x000e240001800005 */
[----:B0-----:R-:W-:-:S13]  /*23040*/  ISETP.EQ.U32.AND P0, PT, R5, 0x1, PT ;  /* 0x000000010500780c */ /* 0x001fda0003f02070 */
[----:B------:R-:W-:Y:S05]  /*23050*/  @!P0 BRA `(.L_x_1770) ;  /* 0xfffffffc00ec8947 */ /* 0x000fea000383ffff */
[----:B------:R-:W-:Y:S05]  /*23060*/  BRA `(.L_x_1768) ;  /* 0x00000000000c7947 */ /* 0x000fea0003800000 */
.L_x_1769:
[----:B------:R-:W2:Y:S02]  /*23070*/  LD.E R4, desc[UR8][R2.64] ;  /* 0x0000000802047980 */ /* 0x000ea4000c101900 */
[----:B--2---:R-:W-:-:S05]  /*23080*/  IADD3 R5, R19, R4, RZ ;  /* 0x0000000413057210 */ /* 0x004fca0007ffe0ff */
[----:B------:R0:W-:Y:S02]  /*23090*/  ST.E desc[UR8][R2.64], R5 ;  /* 0x0000000502007985 */ /* 0x0001e4000c101908 */
.L_x_1768:
[----:B------:R-:W-:Y:S05]  /*230a0*/  BSYNC B0 ;  /* 0x0000000000007941 */ /* 0x000fea0003800000 */
.L_x_1767:
[----:B0-----:R-:W-:Y:S01]  /*230b0*/  MOV R2, R18 ;  /* 0x0000001200027202 */ /* 0x001fe20000000f00 */
[----:B------:R-:W-:-:S04]  /*230c0*/  IMAD.WIDE R18, R0, 0x2, R6 ;  /* 0x0000000200127825 */ /* 0x000fc800078e0206 */
        /* <DEDUP_REMOVED lines=9> */
.L_x_1774:
[----:B------:R-:W0:Y:S02]  /*23160*/  LDS R4, [R2] ;  /* 0x0000000002047984 */ /* 0x000e240000000800 */
[----:B0-----:R-:W-:-:S06]  /*23170*/  HADD2 R5, R4, R21 ;  /* 0x0000001504057230 */ /* 0x001fcc0000000000 */
[----:B------:R-:W0:Y:S02]  /*23180*/  ATOMS.CAST.SPIN R5, [R2], R4, R5 ;  /* 0x000000040205738d */ /* 0x000e240001800005 */
[----:B0-----:R-:W-:-:S13]  /*23190*/  ISETP.EQ.U32.AND P0, PT, R5, 0x1, PT ;  /* 0x000000010500780c */ /* 0x001fda0003f02070 */
[----:B------:R-:W-:Y:S05]  /*231a0*/  @!P0 BRA `(.L_x_1774) ;  /* 0xfffffffc00ec8947 */ /* 0x000fea000383ffff */
[----:B------:R-:W-:Y:S05]  /*231b0*/  BRA `(.L_x_1772) ;  /* 0x00000000000c7947 */ /* 0x000fea0003800000 */
.L_x_1773:
[----:B------:R-:W2:Y:S02]  /*231c0*/  LD.E R2, desc[UR8][R18.64] ;  /* 0x0000000812027980 */ /* 0x000ea4000c101900 */
[----:B--2---:R-:W-:-:S05]  /*231d0*/  IADD3 R3, R21, R2, RZ ;  /* 0x0000000215037210 */ /* 0x004fca0007ffe0ff */
[----:B------:R0:W-:Y:S02]  /*231e0*/  ST.E desc[UR8][R18.64], R3 ;  /* 0x0000000312007985 */ /* 0x0001e4000c101908 */
.L_x_1772:
[----:B------:R-:W-:Y:S05]  /*231f0*/  BSYNC B0 ;  /* 0x0000000000007941 */ /* 0x000fea0003800000 */
.L_x_1771:
        /* <DEDUP_REMOVED lines=11> */
.L_x_1778:
[----:B------:R-:W0:Y:S02]  /*232b0*/  LDS R6, [R4] ;  /* 0x0000000004067984 */ /* 0x000e240000000800 */
[----:B0-----:R-:W-:-:S06]  /*232c0*/  HADD2 R7, R6, R17 ;  /* 0x0000001106077230 */ /* 0x001fcc0000000000 */
[----:B------:R-:W0:Y:S02]  /*232d0*/  ATOMS.CAST.SPIN R7, [R4], R6, R7 ;  /* 0x000000060407738d */ /* 0x000e240001800007 */
[----:B0-----:R-:W-:-:S13]  /*232e0*/  ISETP.EQ.U32.AND P0, PT, R7, 0x1, PT ;  /* 0x000000010700780c */ /* 0x001fda0003f02070 */
[----:B------:R-:W-:Y:S05]  /*232f0*/  @!P0 BRA `(.L_x_1778) ;  /* 0xfffffffc00ec8947 */ /* 0x000fea000383ffff */
[----:B------:R-:W-:Y:S05]  /*23300*/  BRA `(.L_x_1776) ;  /* 0x00000000000c7947 */ /* 0x000fea0003800000 */
.L_x_1777:
[----:B------:R-:W2:Y:S02]  /*23310*/  LD.E R6, desc[UR8][R4.64] ;  /* 0x0000000804067980 */ /* 0x000ea4000c101900 */
[----:B--2---:R-:W-:-:S05]  /*23320*/  IADD3 R7, R17, R6, RZ ;  /* 0x0000000611077210 */ /* 0x004fca0007ffe0ff */
[----:B------:R0:W-:Y:S02]  /*23330*/  ST.E desc[UR8][R4.64], R7 ;  /* 0x0000000704007985 */ /* 0x0001e4000c101908 */
.L_x_1776:
[----:B------:R-:W-:Y:S05]  /*23340*/  BSYNC B0 ;  /* 0x0000000000007941 */ /* 0x000fea0003800000 */
.L_x_1775:
        /* <DEDUP_REMOVED lines=10> */
.L_x_1782:
[----:B------:R-:W0:Y:S02]  /*233f0*/  LDS R16, [R4] ;  /* 0x0000000004107984 */ /* 0x000e240000000800 */
[----:B0-----:R-:W-:-:S10]  /*23400*/  HFMA2.MMA R17, R16, 1, 1, R21 ;  /* 0x3c003c0010117835 */ /* 0x001fd40000000015 */
[----:B------:R-:W0:Y:S02]  /*23410*/  ATOMS.CAST.SPIN R17, [R4], R16, R17 ;  /* 0x000000100411738d */ /* 0x000e240001800011 */
[----:B0-----:R-:W-:-:S13]  /*23420*/  ISETP.EQ.U32.AND P0, PT, R17, 0x1, PT ;  /* 0x000000011100780c */ /* 0x001fda0003f02070 */
[----:B------:R-:W-:Y:S05]  /*23430*/  @!P0 BRA `(.L_x_1782) ;  /* 0xfffffffc00ec8947 */ /* 0x000fea000383ffff */
[----:B------:R-:W-:Y:S05]  /*23440*/  BRA `(.L_x_1780) ;  /* 0x00000000000c7947 */ /* 0x000fea0003800000 */
.L_x_1781:
[----:B------:R-:W2:Y:S02]  /*23450*/  LD.E R4, desc[UR8][R6.64] ;  /* 0x0000000806047980 */ /* 0x000ea4000c101900 */
[----:B--2---:R-:W-:-:S05]  /*23460*/  IADD3 R5, R21, R4, RZ ;  /* 0x0000000415057210 */ /* 0x004fca0007ffe0ff */
[----:B------:R0:W-:Y:S02]  /*23470*/  ST.E desc[UR8][R6.64], R5 ;  /* 0x0000000506007985 */ /* 0x0001e4000c101908 */
.L_x_1780:
[----:B------:R-:W-:Y:S05]  /*23480*/  BSYNC B0 ;  /* 0x0000000000007941 */ /* 0x000fea0003800000 */
.L_x_1779:
        /* <DEDUP_REMOVED lines=8> */
.L_x_1786:
[----:B------:R-:W0:Y:S02]  /*23510*/  LDS R16, [R4] ;  /* 0x0000000004107984 */ /* 0x000e240000000800 */
[----:B0-----:R-:W-:-:S06]  /*23520*/  HADD2 R17, R16, R15 ;  /* 0x0000000f10117230 */ /* 0x001fcc0000000000 */
[----:B------:R-:W0:Y:S02]  /*23530*/  ATOMS.CAST.SPIN R17, [R4], R16, R17 ;  /* 0x000000100411738d */ /* 0x000e240001800011 */
[----:B0-----:R-:W-:-:S13]  /*23540*/  ISETP.EQ.U32.AND P0, PT, R17, 0x1, PT ;  /* 0x000000011100780c */ /* 0x001fda0003f02070 */
[----:B------:R-:W-:Y:S05]  /*23550*/  @!P0 BRA `(.L_x_1786) ;  /* 0xfffffffc00ec8947 */ /* 0x000fea000383ffff */
[----:B------:R-:W-:Y:S05]  /*23560*/  BRA `(.L_x_1784) ;  /* 0x00000000000c7947 */ /* 0x000fea0003800000 */
.L_x_1785:
[----:B------:R-:W2:Y:S02]  /*23570*/  LD.E R8, desc[UR8][R4.64] ;  /* 0x0000000804087980 */ /* 0x000ea4000c101900 */
[----:B--2---:R-:W-:-:S05]  /*23580*/  IADD3 R15, R15, R8, RZ ;  /* 0x000000080f0f7210 */ /* 0x004fca0007ffe0ff */
[----:B------:R0:W-:Y:S02]  /*23590*/  ST.E desc[UR8][R4.64], R15 ;  /* 0x0000000f04007985 */ /* 0x0001e4000c101908 */
.L_x_1784:
[----:B------:R-:W-:Y:S05]  /*235a0*/  BSYNC B0 ;  /* 0x0000000000007941 */ /* 0x000fea0003800000 */
.L_x_1783:
[----:B0-----:R-:W-:Y:S01]  /*235b0*/  MOV R4, R14 ;  /* 0x0000000e00047202 */ /* 0x001fe20000000f00 */
[----:B------:R-:W-:Y:S01]  /*235c0*/  IMAD.WIDE R14, R0, 0x2, R6 ;  /* 0x00000002000e7825 */ /* 0x000fe200078e0206 */
        /* <DEDUP_REMOVED lines=10> */
.L_x_1790:
[----:B------:R-:W0:Y:S02]  /*23670*/  LDS R16, [R4] ;  /* 0x0000000004107984 */ /* 0x000e240000000800 */
[----:B0-----:R-:W-:-:S06]  /*23680*/  HADD2 R17, R16, R19 ;  /* 0x0000001310117230 */ /* 0x001fcc0000000000 */
[----:B------:R-:W0:Y:S02]  /*23690*/  ATOMS.CAST.SPIN R17, [R4], R16, R17 ;  /* 0x000000100411738d */ /* 0x000e240001800011 */
[----:B0-----:R-:W-:-:S13]  /*236a0*/  ISETP.EQ.U32.AND P0, PT, R17, 0x1, PT ;  /* 0x000000011100780c */ /* 0x001fda0003f02070 */
[----:B------:R-:W-:Y:S05]  /*236b0*/  @!P0 BRA `(.L_x_1790) ;  /* 0xfffffffc00ec8947 */ /* 0x000fea000383ffff */
[----:B------:R-:W-:Y:S05]  /*236c0*/  BRA `(.L_x_1788) ;  /* 0x00000000000c7947 */ /* 0x000fea0003800000 */
.L_x_1789:
[----:B------:R-:W2:Y:S02]  /*236d0*/  LD.E R4, desc[UR8][R14.64] ;  /* 0x000000080e047980 */ /* 0x000ea4000c101900 */
[----:B--2---:R-:W-:-:S05]  /*236e0*/  IADD3 R5, R19, R4, RZ ;  /* 0x0000000413057210 */ /* 0x004fca0007ffe0ff */
[----:B------:R0:W-:Y:S02]  /*236f0*/  ST.E desc[UR8][R14.64], R5 ;  /* 0x000000050e007985 */ /* 0x0001e4000c101908 */
.L_x_1788:
[----:B------:R-:W-:Y:S05]  /*23700*/  BSYNC B0 ;  /* 0x0000000000007941 */ /* 0x000fea0003800000 */
.L_x_1787:
        /* <DEDUP_REMOVED lines=8> */
.L_x_1794:
[----:B------:R-:W0:Y:S02]  /*23790*/  LDS R6, [R4] ;  /* 0x0000000004067984 */ /* 0x000e240000000800 */
[----:B0-----:R-:W-:-:S10]  /*237a0*/  HFMA2.MMA R7, R6, 1, 1, R13 ;  /* 0x3c003c0006077835 */ /* 0x001fd4000000000d */
[----:B------:R-:W0:Y:S02]  /*237b0*/  ATOMS.CAST.SPIN R7, [R4], R6, R7 ;  /* 0x000000060407738d */ /* 0x000e240001800007 */
[----:B0-----:R-:W-:-:S13]  /*237c0*/  ISETP.EQ.U32.AND P0, PT, R7, 0x1, PT ;  /* 0x000000010700780c */ /* 0x001fda0003f02070 */
[----:B------:R-:W-:Y:S05]  /*237d0*/  @!P0 BRA `(.L_x_1794) ;  /* 0xfffffffc00ec8947 */ /* 0x000fea000383ffff */
[----:B------:R-:W-:Y:S05]  /*237e0*/  BRA `(.L_x_1792) ;  /* 0x00000000000c7947 */ /* 0x000fea0003800000 */
.L_x_1793:
[----:B------:R-:W2:Y:S02]  /*237f0*/  LD.E R6, desc[UR8][R4.64] ;  /* 0x0000000804067980 */ /* 0x000ea4000c101900 */
[----:B--2---:R-:W-:-:S05]  /*23800*/  IADD3 R7, R13, R6, RZ ;  /* 0x000000060d077210 */ /* 0x004fca0007ffe0ff */
[----:B------:R0:W-:Y:S02]  /*23810*/  ST.E desc[UR8][R4.64], R7 ;  /* 0x0000000704007985 */ /* 0x0001e4000c101908 */
.L_x_1792:
[----:B------:R-:W-:Y:S05]  /*23820*/  BSYNC B0 ;  /* 0x0000000000007941 */ /* 0x000fea0003800000 */
.L_x_1791:
[----:B0-----:R-:W-:Y:S01]  /*23830*/  MOV R5, R0 ;  /* 0x0000000000057202 */ /* 0x001fe20000000f00 */
        /* <DEDUP_REMOVED lines=10> */
.L_x_1798:
[----:B------:R-:W0:Y:S02]  /*238e0*/  LDS R12, [R4] ;  /* 0x00000000040c7984 */ /* 0x000e240000000800 */
[----:B0-----:R-:W-:-:S06]  /*238f0*/  HADD2 R13, R12, R17 ;  /* 0x000000110c0d7230 */ /* 0x001fcc0000000000 */
[----:B------:R-:W0:Y:S02]  /*23900*/  ATOMS.CAST.SPIN R13, [R4], R12, R13 ;  /* 0x0000000c040d738d */ /* 0x000e24000180000d */
[----:B0-----:R-:W-:-:S13]  /*23910*/  ISETP.EQ.U32.AND P0, PT, R13, 0x1, PT ;  /* 0x000000010d00780c */ /* 0x001fda0003f02070 */
[----:B------:R-:W-:Y:S05]  /*23920*/  @!P0 BRA `(.L_x_1798) ;  /* 0xfffffffc00ec8947 */ /* 0x000fea000383ffff */
[----:B------:R-:W-:Y:S05]  /*23930*/  BRA `(.L_x_1796) ;  /* 0x00000000000c7947 */ /* 0x000fea0003800000 */
.L_x_1797:
[----:B------:R-:W2:Y:S02]  /*23940*/  LD.E R4, desc[UR8][R6.64] ;  /* 0x0000000806047980 */ /* 0x000ea4000c101900 */
[----:B--2---:R-:W-:-:S05]  /*23950*/  IADD3 R5, R17, R4, RZ ;  /* 0x0000000411057210 */ /* 0x004fca0007ffe0ff */
[----:B------:R0:W-:Y:S02]  /*23960*/  ST.E desc[UR8][R6.64], R5 ;  /* 0x0000000506007985 */ /* 0x0001e4000c101908 */
.L_x_1796:
[----:B------:R-:W-:Y:S05]  /*23970*/  BSYNC B0 ;  /* 0x0000000000007941 */ /* 0x000fea0003800000 */
.L_x_1795:
        /* <DEDUP_REMOVED lines=8> */
.L_x_1802:
[----:B------:R-:W0:Y:S02]  /*23a00*/  LDS R12, [R4] ;  /* 0x00000000040c7984 */ /* 0x000e240000000800 */
[----:B0-----:R-:W-:-:S10]  /*23a10*/  HFMA2.MMA R13, R12, 1, 1, R11 ;  /* 0x3c003c000c0d7835 */ /* 0x001fd4000000000b */
[----:B------:R-:W0:Y:S02]  /*23a20*/  ATOMS.CAST.SPIN R13, [R4], R12, R13 ;  /* 0x0000000c040d738d */ /* 0x000e24000180000d */
[----:B0-----:R-:W-:-:S13]  /*23a30*/  ISETP.EQ.U32.AND P0, PT, R13, 0x1, PT ;  /* 0x000000010d00780c */ /* 0x001fda0003f02070 */
[----:B------:R-:W-:Y:S05]  /*23a40*/  @!P0 BRA `(.L_x_1802) ;  /* 0xfffffffc00ec8947 */ /* 0x000fea000383ffff */
[----:B------:R-:W-:Y:S05]  /*23a50*/  BRA `(.L_x_1800) ;  /* 0x00000000000c7947 */ /* 0x000fea0003800000 */
.L_x_1801:
[----:B------:R-:W2:Y:S02]  /*23a60*/  LD.E R8, desc[UR8][R4.64] ;  /* 0x0000000804087980 */ /* 0x000ea4000c101900 */
[----:B--2---:R-:W-:-:S05]  /*23a70*/  IADD3 R11, R11, R8, RZ ;  /* 0x000000080b0b7210 */ /* 0x004fca0007ffe0ff */
[----:B------:R0:W-:Y:S02]  /*23a80*/  ST.E desc[UR8][R4.64], R11 ;  /* 0x0000000b04007985 */ /* 0x0001e4000c101908 */
.L_x_1800:
[----:B------:R-:W-:Y:S05]  /*23a90*/  BSYNC B0 ;  /* 0x0000000000007941 */ /* 0x000fea0003800000 */
.L_x_1799:
        /* <DEDUP_REMOVED lines=10> */
.L_x_1806:
[----:B------:R-:W0:Y:S02]  /*23b40*/  LDS R8, [R4] ;  /* 0x0000000004087984 */ /* 0x000e240000000800 */
[----:B0-----:R-:W-:-:S06]  /*23b50*/  HADD2 R9, R8, R13 ;  /* 0x0000000d08097230 */ /* 0x001fcc0000000000 */
[----:B------:R-:W0:Y:S02]  /*23b60*/  ATOMS.CAST.SPIN R9, [R4], R8, R9 ;  /* 0x000000080409738d */ /* 0x000e240001800009 */
[----:B0-----:R-:W-:-:S13]  /*23b70*/  ISETP.EQ.U32.AND P0, PT, R9, 0x1, PT ;  /* 0x000000010900780c */ /* 0x001fda0003f02070 */
[----:B------:R-:W-:Y:S05]  /*23b80*/  @!P0 BRA `(.L_x_1806) ;  /* 0xfffffffc00ec8947 */ /* 0x000fea000383ffff */
[----:B------:R-:W-:Y:S05]  /*23b90*/  BRA `(.L_x_1804) ;  /* 0x00000000000c7947 */ /* 0x000fea0003800000 */
.L_x_1805:
[----:B------:R-:W2:Y:S02]  /*23ba0*/  LD.E R0, desc[UR8][R4.64] ;  /* 0x0000000804007980 */ /* 0x000ea4000c101900 */
[----:B--2---:R-:W-:-:S05]  /*23bb0*/  IADD3 R9, R13, R0, RZ ;  /* 0x000000000d097210 */ /* 0x004fca0007ffe0ff */
[----:B------:R0:W-:Y:S02]  /*23bc0*/  ST.E desc[UR8][R4.64], R9 ;  /* 0x0000000904007985 */ /* 0x0001e4000c101908 */
.L_x_1804:
[----:B------:R-:W-:Y:S05]  /*23bd0*/  BSYNC B0 ;  /* 0x0000000000007941 */ /* 0x000fea0003800000 */
.L_x_1803:
[----:B------:R-:W-:-:S04]  /*23be0*/  IADD3 R2, P0, R2, R6, RZ ;  /* 0x0000000602027210 */ /* 0x000fc80007f1e0ff */
[----:B------:R-:W-:-:S08]  /*23bf0*/  IADD3.X R3, R3, R7, RZ, P0, !PT ;  /* 0x0000000703037210 */ /* 0x000fd000007fe4ff */
[----:B------:R1:W-:Y:S02]  /*23c00*/  ATOM.E.ADD.F16x2.RN.STRONG.GPU P0, RZ, desc[UR8][R2.64], R11 ;  /* 0x0000000b02ff79a2 */ /* 0x0003e4000810e1c8 */
[----:B-1----:R-:W-:Y:S05]  /*23c10*/  @P0 EXIT ;  /* 0x000000000000094d */ /* 0x002fea0003800000 */
[----:B------:R-:W1:Y:S02]  /*23c20*/  QSPC.E.S P0, RZ, [R2] ;  /* 0x0000000002ff73aa */ /* 0x000e640000000500 */
[----:B-1----:R-:W-:Y:S05]  /*23c30*/  @!P0 BRA `(.L_x_1807) ;  /* 0x00000000001c8947 */ /* 0x002fea0003800000 */
[----:B------:R-:W-:-:S07]  /*23c40*/  MOV R2, R2 ;  /* 0x0000000200027202 */ /* 0x000fce0000000f00 */
.L_x_1808:
[----:B0-----:R-:W0:Y:S02]  /*23c50*/  LDS R4, [R2] ;  /* 0x0000000002047984 */ /* 0x001e240000000800 */
[----:B0-----:R-:W-:-:S10]  /*23c60*/  HFMA2.MMA R5, R4, 1, 1, R11 ;  /* 0x3c003c0004057835 */ /* 0x001fd4000000000b */
[----:B------:R-:W0:Y:S02]  /*23c70*/  ATOMS.CAST.SPIN R5, [R2], R4, R5 ;  /* 0x000000040205738d */ /* 0x000e240001800005 */
[----:B0-----:R-:W-:-:S13]  /*23c80*/  ISETP.EQ.U32.AND P0, PT, R5, 0x1, PT ;  /* 0x000000010500780c */ /* 0x001fda0003f02070 */
[----:B------:R-:W-:Y:S05]  /*23c90*/  @!P0 BRA `(.L_x_1808) ;  /* 0xfffffffc00ec8947 */ /* 0x000fea000383ffff */
[----:B------:R-:W-:Y:S05]  /*23ca0*/  EXIT ;  /* 0x000000000000794d */ /* 0x000fea0003800000 */
.L_x_1807:
[----:B------:R-:W0:Y:S02]  /*23cb0*/  LD.E R0, desc[UR8][R2.64] ;  /* 0x0000000802007980 */ /* 0x000e24000c101900 */
[----:B0-----:R-:W-:-:S05]  /*23cc0*/  IADD3 R5, R11, R0, RZ ;  /* 0x000000000b057210 */ /* 0x001fca0007ffe0ff */
[----:B------:R-:W-:Y:S01]  /*23cd0*/  ST.E desc[UR8][R2.64], R5 ;  /* 0x0000000502007985 */ /* 0x000fe2000c101908 */
[----:B------:R-:W-:Y:S05]  /*23ce0*/  EXIT ;  /* 0x000000000000794d */ /* 0x000fea0003800000 */
.L_x_1809:
        /* <DEDUP_REMOVED lines=9> */
.L_x_4044:


//--------------------- .text._Z23gemm_half_q_half_kernelILi6ELb1ELb1EEvPK6__halfPKjS4_S2_PS0_iiiiPKtS7_iiiiiibS2_i --------------------------
	.section	.text._Z23gemm_half_q_half_kernelILi6ELb1ELb1EEvPK6__halfPKjS4_S2_PS0_iiiiPKtS7_iiiiiibS2_i,"ax",@progbits
	.align	128
        .global         _Z23gemm_half_q_half_kernelILi6ELb1ELb1EEvPK6__halfPKjS4_S2_PS0_iiiiPKtS7_iiiiiibS2_i
        .type           _Z23gemm_half_q_half_kernelILi6ELb1ELb1EEvPK6__halfPKjS4_S2_PS0_iiiiPKtS7_iiiiiibS2_i,@function
        .size           _Z23gemm_half_q_half_kernelILi6ELb1ELb1EEvPK6__halfPKjS4_S2_PS0_iiiiPKtS7_iiiiiibS2_i,(.L_x_4045 - _Z23gemm_half_q_half_kernelILi6ELb1ELb1EEvPK6__halfPKjS4_S2_PS0_iiiiPKtS7_iiiiiibS2_i)
        .other          _Z23gemm_half_q_half_kernelILi6ELb1ELb1EEvPK6__halfPKjS4_S2_PS0_iiiiPKtS7_iiiiiibS2_i,@"STO_CUDA_ENTRY STV_DEFAULT"
_Z23gemm_half_q_half_kernelILi6ELb1ELb1EEvPK6__halfPKjS4_S2_PS0_iiiiPKtS7_iiiiiibS2_i:
.text._Z23gemm_half_q_half_kernelILi6ELb1ELb1EEvPK6__halfPKjS4_S2_PS0_iiiiPKtS7_iiiiiibS2_i:
        /* <DEDUP_REMOVED lines=14> */
[----:B------:R-:W-:Y:S02]  /*00e0*/  IMAD.WIDE R12, R13, 0x2, R10 ;  /* 0x000000020d0c7825 */ /* 0x000fe400078e020a */
[----:B------:R-:W3:Y:S04]  /*00f0*/  LDG.E.U16 R10, desc[UR8][R10.64] ;  /* 0x000000080a0a7981 */ /* 0x000ee8000c1e1500 */
[----:B------:R-:W4:Y:S01]  /*0100*/  LDG.E.U16 R13, desc[UR8][R12.64] ;  /* 0x000000080c0d7981 */ /* 0x000f22000c1e1500 */
[----:B--2---:R-:W-:-:S04]  /*0110*/  LOP3.LUT R0, R97, R99, R98, 0xfe, !PT ;  /* 0x0000006361007212 */ /* 0x004fc800078efe62 */
[----:B---3--:R-:W-:-:S04]  /*0120*/  LOP3.LUT R0, R10, R95, R0, 0xfe, !PT ;  /* 0x0000005f0a007212 */ /* 0x008fc800078efe00 */
[----:B----4-:R-:W-:-:S04]  /*0130*/  LOP3.LUT R0, R13, R0, RZ, 0xfc, !PT ;  /* 0x000000000d007212 */ /* 0x010fc800078efcff */
        /* <DEDUP_REMOVED lines=26> */
[----:B------:R-:W2:Y:S02]  /*02e0*/  LDG.E.U16.CONSTANT R4, desc[UR8][R4.64] ;  /* 0x0000000804047981 */ /* 0x000ea4000c1e9500 */
[C---:B------:R-:W-:Y:S02]  /*02f0*/  IMAD.WIDE R8, R17.reuse, 0x2, R6 ;  /* 0x0000000211087825 */ /* 0x040fe400078e0206 */
[----:B------:R-:W3:Y:S02]  /*0300*/  LDG.E.U16.CONSTANT R6, desc[UR8][R6.64] ;  /* 0x0000000806067981 */ /* 0x000ee4000c1e9500 */
[C---:B------:R-:W-:Y:S02]  /*0310*/  IMAD.WIDE R10, R17.reuse, 0x2, R8 ;  /* 0x00000002110a7825 */ /* 0x040fe400078e0208 */
[----:B------:R-:W4:Y:S02]  /*0320*/  LDG.E.U16.CONSTANT R8, desc[UR8][R8.64] ;  /* 0x0000000808087981 */ /* 0x000f24000c1e9500 */
[----:B------:R-:W-:-:S02]  /*0330*/  IMAD.WIDE R12, R17, 0x2, R10 ;  /* 0x00000002110c7825 */ /* 0x000fc400078e020a */
[----:B------:R-:W5:Y:S02]  /*0340*/  LDG.E.U16.CONSTANT R10, desc[UR8][R10.64] ;  /* 0x000000080a0a7981 */ /* 0x000f64000c1e9500 */
[----:B------:R-:W-:Y:S02]  /*0350*/  IMAD.WIDE R2, R17, 0x2, R12 ;  /* 0x0000000211027825 */ /* 0x000fe400078e020c */
[----:B------:R-:W5:Y:S04]  /*0360*/  LDG.E.U16.CONSTANT R12, desc[UR8][R12.64] ;  /* 0x000000080c0c7981 */ /* 0x000f68000c1e9500 */
[----:B------:R-:W5:Y:S01]  /*0370*/  LDG.E.U16.CONSTANT R2, desc[UR8][R2.64] ;  /* 0x0000000802027981 */ /* 0x000f62000c1e9500 */
[----:B------:R-:W0:Y:S01]  /*0380*/  S2UR UR6, SR_CgaCtaId ;  /* 0x00000000000679c3 */ /* 0x000e220000008800 */
[----:B------:R-:W-:-:S02]  /*0390*/  UMOV UR5, 0x400 ;  /* 0x0000040000057882 */ /* 0x000fc40000000000 */
[----:B0-----:R-:W-:-:S06]  /*03a0*/  ULEA UR5, UR6, UR5, 0x18 ;  /* 0x0000000506057291 */ /* 0x001fcc000f8ec03f */
[----:B------:R-:W-:-:S05]  /*03b0*/  LEA R15, R15, UR5, 0x1 ;  /* 0x000000050f0f7c11 */ /* 0x000fca000f8e08ff */
[----:B--2---:R0:W-:Y:S04]  /*03c0*/  STS.U16 [R15], R4 ;  /* 0x000000040f007388 */ /* 0x0041e80000000400 */
[----:B---3--:R0:W-:Y:S04]  /*03d0*/  STS.U16 [R15+0x80], R6 ;  /* 0x000080060f007388 */ /* 0x0081e80000000400 */
[----:B----4-:R0:W-:Y:S04]  /*03e0*/  STS.U16 [R15+0x100], R8 ;  /* 0x000100080f007388 */ /* 0x0101e80000000400 */
[----:B-----5:R0:W-:Y:S04]  /*03f0*/  STS.U16 [R15+0x180], R10 ;  /* 0x0001800a0f007388 */ /* 0x0201e80000000400 */
[----:B------:R0:W-:Y:S04]  /*0400*/  STS.U16 [R15+0x200], R12 ;  /* 0x0002000c0f007388 */ /* 0x0001e80000000400 */
[----:B------:R0:W-:Y:S02]  /*0410*/  STS.U16 [R15+0x280], R2 ;  /* 0x000280020f007388 */ /* 0x0001e40000000400 */
.L_x_1811:
[----:B------:R-:W-:Y:S05]  /*0420*/  BSYNC B0 ;  /* 0x0000000000007941 */ /* 0x000fea0003800000 */
.L_x_1810:
        /* <DEDUP_REMOVED lines=29> */
.L_x_1812:
        /* <DEDUP_REMOVED lines=10> */
.L_x_1814:
        /* <DEDUP_REMOVED lines=44> */
.L_x_1813:
[----:B01----:R0:W5:Y:S01]  /*0960*/  LDL.64 R8, [R1] ;  /* 0x0000000001087983 */ /* 0x0031620000100a00 */
[----:B------:R-:W1:Y:S01]  /*0970*/  LDC R3, c[0x0][0x25c] ;  /* 0x00009700ff037b82 */ /* 0x000e620000000800 */
[----:B------:R-:W-:Y:S01]  /*0980*/  ULDC UR6, c[0x0][0x258] ;  /* 0x0000960000067ab9 */ /* 0x000fe20000000800 */
[----:B------:R-:W-:Y:S01]  /*0990*/  HFMA2.MMA R0, -RZ, RZ, 0, 0 ;  /* 0x00000000ff007435 */ /* 0x000fe200000001ff */
[----:B------:R-:W-:Y:S02]  /*09a0*/  ISETP.GT.AND P1, PT, R96, UR6, PT ;  /* 0x0000000660007c0c */ /* 0x000fe4000bf24270 */
[----:B------:R-:W-:-:S03]  /*09b0*/  MOV R2, RZ ;  /* 0x000000ff00027202 */ /* 0x000fc60000000f00 */
[----:B------:R-:W2:Y:S01]  /*09c0*/  LDC R5, c[0x0][0x264] ;  /* 0x00009900ff057b82 */ /* 0x000ea20000000800 */
[----:B-1----:R-:W-:-:S07]  /*09d0*/  ISETP.GT.AND P2, PT, R96, R3, PT ;  /* 0x000000036000720c */ /* 0x002fce0003f44270 */
[----:B0-----:R-:W-:Y:S06]  /*09e0*/  @!P1 BRA `(.L_x_1815) ;  /* 0x00000000001c9947 */ /* 0x001fec0003800000 */
[----:B------:R-:W0:Y:S02]  /*09f0*/  LDC R11, c[0x0][0x25c] ;  /* 0x00009700ff0b7b82 */ /* 0x000e240000000800 */
[----:B0-----:R-:W-:-:S04]  /*0a00*/  VIMNMX R2, R96, R11, PT ;  /* 0x0000000b60027248 */ /* 0x001fc80003fe0100 */
[----:B------:R-:W-:-:S04]  /*0a10*/  IADD3 R2, R2, -UR6, RZ ;  /* 0x8000000602027c10 */ /* 0x000fc8000fffe0ff */
[----:B------:R-:W-:-:S04]  /*0a20*/  SHF.R.S32.HI R11, RZ, 0x1f, R2 ;  /* 0x0000001fff0b7819 */ /* 0x000fc80000011402 */
[----:B------:R-:W-:-:S04]  /*0a30*/  LEA.HI R11, R11, R2, RZ, 0x5 ;  /* 0x000000020b0b7211 */ /* 0x000fc800078f28ff */
[----:B------:R-:W-:-:S05]  /*0a40*/  SHF.R.S32.HI R11, RZ, 0x5, R11 ;  /* 0x00000005ff0b7819 */ /* 0x000fca000001140b */
[----:B------:R-:W-:-:S07]  /*0a50*/  IMAD R2, R11, 0x6, RZ ;  /* 0x000000060b027824 */ /* 0x000fce00078e02ff */
.L_x_1815:
        /* <DEDUP_REMOVED lines=8> */
.L_x_1816:
[----:B------:R-:W-:Y:S01]  /*0ae0*/  ULDC UR4, c[0x0][0x260] ;  /* 0x0000980000047ab9 */ /* 0x000fe20000000800 */
[----:B------:R-:W-:Y:S01]  /*0af0*/  HFMA2.MMA R3, -RZ, RZ, 0, 0 ;  /* 0x00000000ff037435 */ /* 0x000fe200000001ff */
[C---:B------:R-:W-:Y:S02]  /*0b00*/  ISETP.GT.AND P1, PT, R96.reuse, UR4, PT ;  /* 0x0000000460007c0c */ /* 0x040fe4000bf24270 */
[----:B--2---:R-:W-:Y:S02]  /*0b10*/  ISETP.GT.AND P2, PT, R96, R5, PT ;  /* 0x000000056000720c */ /* 0x004fe40003f44270 */
        /* <DEDUP_REMOVED lines=9> */
.L_x_1817:
        /* <DEDUP_REMOVED lines=8> */
.L_x_1818:
        /* <DEDUP_REMOVED lines=11> */
.L_x_1819:
[C---:B------:R-:W-:Y:S01]  /*0ce0*/  VIMNMX R5, R96.reuse, UR6, PT ;  /* 0x0000000660057c48 */ /* 0x040fe2000bfe0100 */
[----:B------:R-:W0:Y:S01]  /*0cf0*/  S2UR UR5, SR_CgaCtaId ;  /* 0x00000000000579c3 */ /* 0x000e220000008800 */
[----:B------:R-:W-:Y:S01]  /*0d00*/  ISETP.GE.OR P0, PT, R96, UR6, P0 ;  /* 0x0000000660007c0c */ /* 0x000fe20008706670 */
[----:B------:R-:W-:Y:S01]  /*0d10*/  ULDC.64 UR10, c[0x0][0x218] ;  /* 0x00008600000a7ab9 */ /* 0x000fe20000000a00 */
[----:B------:R-:W-:Y:S01]  /*0d20*/  SHF.R.S32.HI R6, RZ, 0x1f, R5 ;  /* 0x0000001fff067819 */ /* 0x000fe20000011405 */
[----:B------:R-:W-:Y:S01]  /*0d30*/  UMOV UR4, 0x400 ;  /* 0x0000040000047882 */ /* 0x000fe20000000000 */
[C---:B-----5:R-:W-:Y:S02]  /*0d40*/  PRMT R89, R9.reuse, 0x7632, R8 ;  /* 0x0000763209597816 */ /* 0x060fe40000000008 */
[----:B------:R-:W-:Y:S02]  /*0d50*/  LEA.HI R6, R6, R5, RZ, 0x5 ;  /* 0x0000000506067211 */ /* 0x000fe400078f28ff */
[----:B------:R-:W-:-:S02]  /*0d60*/  PRMT R90, R9, 0x7610, R90 ;  /* 0x00007610095a7816 */ /* 0x000fc4000000005a */
[----:B------:R-:W-:Y:S02]  /*0d70*/  SHF.R.S32.HI R5, RZ, 0x5, R6 ;  /* 0x00000005ff057819 */ /* 0x000fe40000011406 */
[----:B------:R-:W-:Y:S02]  /*0d80*/  PRMT R91, R8, 0x7610, R91 ;  /* 0x00007610085b7816 */ /* 0x000fe4000000005b */
[----:B------:R-:W-:Y:S02]  /*0d90*/  LEA R2, R5, R2, 0x3 ;  /* 0x0000000205027211 */ /* 0x000fe400078e18ff */
[----:B------:R-:W-:Y:S02]  /*0da0*/  MOV R94, RZ ;  /* 0x000000ff005e7202 */ /* 0x000fe40000000f00 */
        /* <DEDUP_REMOVED lines=32> */
.L_x_1837:
[----:B------:R0:W2:Y:S01]  /*0fb0*/  LDG.E.128.CONSTANT R44, desc[UR8][R52.64] ;  /* 0x00000008342c7981 */ /* 0x0000a2000c1e9d00 */
[----:B------:R-:W1:Y:S03]  /*0fc0*/  LDC R92, c[0x0][0x23c] ;  /* 0x00008f00ff5c7b82 */ /* 0x000e660000000800 */
[----:B------:R-:W3:Y:S01]  /*0fd0*/  LDG.E.128.CONSTANT R48, desc[UR8][R58.64] ;  /* 0x000000083a307981 */ /* 0x000ee2000c1e9d00 */
[----:B------:R-:W-:-:S13]  /*0fe0*/  ISETP.NE.AND P0, PT, R96, R93, PT ;  /* 0x0000005d6000720c */ /* 0x000fda0003f05270 */
[----:B------:R-:W4:Y:S01]  /*0ff0*/  @!P0 LDC.64 R2, c[0x0][0x248] ;  /* 0x00009200ff028b82 */ /* 0x000f220000000a00 */
[----:B-1----:R-:W-:-:S05]  /*1000*/  IMAD.WIDE R22, R92, 0x8, R52 ;  /* 0x000000085c167825 */ /* 0x002fca00078e0234 */
[----:B------:R1:W3:Y:S01]  /*1010*/  LDG.E.128.CONSTANT R4, desc[UR8][R22.64] ;  /* 0x0000000816047981 */ /* 0x0002e2000c1e9d00 */
[----:B------:R-:W-:Y:S01]  /*1020*/  IMAD.WIDE R28, R92, 0x8, R58 ;  /* 0x000000085c1c7825 */ /* 0x000fe200078e023a */
[----:B------:R-:W-:-:S04]  /*1030*/  @!P0 IADD3 R94, R94, 0x1, RZ ;  /* 0x000000015e5e8810 */ /* 0x000fc80007ffe0ff */
[----:B------:R-:W3:Y:S01]  /*1040*/  LDG.E.128.CONSTANT R24, desc[UR8][R28.64] ;  /* 0x000000081c187981 */ /* 0x000ee2000c1e9d00 */
[----:B------:R-:W-:Y:S02]  /*1050*/  @!P0 SHF.L.U32 R21, R96, 0x1, RZ ;  /* 0x0000000160158819 */ /* 0x000fe400000006ff */
[----:B------:R-:W-:-:S03]  /*1060*/  @!P0 LEA R54, R94, R1, 0x3 ;  /* 0x000000015e368211 */ /* 0x000fc600078e18ff */
[----:B----4-:R-:W-:-:S03]  /*1070*/  @!P0 IMAD.WIDE R2, R21, 0x2, R2 ;  /* 0x0000000215028825 */ /* 0x010fc600078e0202 */
[----:B------:R-:W4:Y:S04]  /*1080*/  @!P0 LDL.64 R54, [R54] ;  /* 0x0000000036368983 */ /* 0x000f280000100a00 */
[----:B------:R2:W4:Y:S01]  /*1090*/  @!P0 LDG.E.U16.CONSTANT R105, desc[UR8][R2.64+0x2] ;  /* 0x0000020802698981 */ /* 0x000522000c1e9500 */
[----:B------:R-:W-:-:S04]  /*10a0*/  IMAD.WIDE R30, R92, 0x8, R22 ;  /* 0x000000085c1e7825 */ /* 0x000fc800078e0216 */
[----:B------:R-:W-:-:S04]  /*10b0*/  IMAD.WIDE R32, R92, 0x8, R28 ;  /* 0x000000085c207825 */ /* 0x000fc800078e021c */
[C---:B0-----:R-:W-:Y:S02]  /*10c0*/  IMAD.WIDE R52, R92.reuse, 0x8, R30 ;  /* 0x000000085c347825 */ /* 0x041fe400078e021e */
[----:B------:R-:W5:Y:S02]  /*10d0*/  LDG.E.128.CONSTANT R28, desc[UR8][R30.64] ;  /* 0x000000081e1c7981 */ /* 0x000f64000c1e9d00 */
[----:B-1----:R-:W-:Y:S02]  /*10e0*/  IMAD.WIDE R22, R92, 0x8, R32 ;  /* 0x000000085c167825 */ /* 0x002fe400078e0220 */
[----:B------:R-:W5:Y:S04]  /*10f0*/  LDG.E.128.CONSTANT R32, desc[UR8][R32.64] ;  /* 0x0000000820207981 */ /* 0x000f68000c1e9d00 */
[----:B------:R0:W5:Y:S04]  /*1100*/  LDG.E.128.CONSTANT R36, desc[UR8][R52.64] ;  /* 0x0000000834247981 */ /* 0x000168000c1e9d00 */
[----:B------:R0:W5:Y:S01]  /*1110*/  LDG.E.128.CONSTANT R40, desc[UR8][R22.64] ;  /* 0x0000000816287981 */ /* 0x000162000c1e9d00 */
[----:B------:R-:W-:-:S02]  /*1120*/  ISETP.NE.AND P1, PT, R99, RZ, PT ;  /* 0x000000ff6300720c */ /* 0x000fc40003f25270 */
[----:B------:R-:W-:Y:S02]  /*1130*/  ISETP.NE.AND P2, PT, R97, RZ, PT ;  /* 0x000000ff6100720c */ /* 0x000fe40003f45270 */
[----:B------:R-:W-:Y:S02]  /*1140*/  ISETP.NE.AND P3, PT, R95, RZ, PT ;  /* 0x000000ff5f00720c */ /* 0x000fe40003f65270 */
[----:B--2---:R-:W-:Y:S02]  /*1150*/  LOP3.LUT R0, R44, 0xff, RZ, 0xc0, !PT ;  /* 0x000000ff2c007812 */ /* 0x004fe400078ec0ff */
[----:B------:R-:W-:Y:S02]  /*1160*/  LOP3.LUT R2, R45, 0xff, RZ, 0xc0, !PT ;  /* 0x000000ff2d027812 */ /* 0x000fe400078ec0ff */
[----:B------:R-:W-:Y:S02]  /*1170*/  IADD3 R0, R0, -0x80, RZ ;  /* 0xffffff8000007810 */ /* 0x000fe40007ffe0ff */
[----:B------:R-:W-:-:S02]  /*1180*/  IADD3 R2, R2, -0x80, RZ ;  /* 0xffffff8002027810 */ /* 0x000fc40007ffe0ff */
[----:B------:R1:W2:Y:S01]  /*1190*/  I2F.F16 R72, R0 ;  /* 0x0000000000487306 */ /* 0x0002a20000200c00 */
[----:B------:R-:W-:Y:S02]  /*11a0*/  LOP3.LUT R3, R46, 0xff, RZ, 0xc0, !PT ;  /* 0x000000ff2e037812 */ /* 0x000fe400078ec0ff */
[----:B-1----:R-:W-:-:S05]  /*11b0*/  SHF.R.U32.HI R0, RZ, 0x8, R44 ;  /* 0x00000008ff007819 */ /* 0x002fca000001162c */
[----:B------:R1:W0:Y:S01]  /*11c0*/  I2F.F16 R71, R2 ;  /* 0x0000000200477306 */ /* 0x0002220000200c00 */
[----:B------:R-:W-:Y:S02]  /*11d0*/  IADD3 R3, R3, -0x80, RZ ;  /* 0xffffff8003037810 */ /* 0x000fe40007ffe0ff */
[----:B-1----:R-:W-:-:S04]  /*11e0*/  LOP3.LUT R2, R0, 0xff, RZ, 0xc0, !PT ;  /* 0x000000ff00027812 */ /* 0x002fc800078ec0ff */
[----:B------:R-:W-:Y:S01]  /*11f0*/  IADD3 R2, R2, -0x80, RZ ;  /* 0xffffff8002027810 */ /* 0x000fe20007ffe0ff */
[----:B------:R1:W0:Y:S01]  /*1200*/  I2F.F16 R70, R3 ;  /* 0x0000000300467306 */ /* 0x0002220000200c00 */
[----:B------:R-:W-:-:S07]  /*1210*/  LEA.HI R60, R44, 0xffffff80, RZ, 0x8 ;  /* 0xffffff802c3c7811 */ /* 0x000fce00078f40ff */
[----:B------:R2:W0:Y:S01]  /*1220*/  I2F.F16 R74, R2 ;  /* 0x00000002004a7306 */ /* 0x0004220000200c00 */
[----:B-1----:R-:W-:Y:S02]  /*1230*/  SHF.R.U32.HI R3, RZ, 0x8, R45 ;  /* 0x00000008ff037819 */ /* 0x002fe4000001162d */
[----:B--2---:R-:W-:Y:S02]  /*1240*/  SHF.R.U32.HI R2, RZ, 0x8, R47 ;  /* 0x00000008ff027819 */ /* 0x004fe4000001162f */
[----:B------:R-:W-:Y:S02]  /*1250*/  LOP3.LUT R3, R3, 0xff, RZ, 0xc0, !PT ;  /* 0x000000ff03037812 */ /* 0x000fe400078ec0ff */
[----:B------:R-:W-:Y:S02]  /*1260*/  LOP3.LUT R2, R2, 0xff, RZ, 0xc0, !PT ;  /* 0x000000ff02027812 */ /* 0x000fe400078ec0ff */
[----:B------:R-:W-:Y:S02]  /*1270*/  SHF.R.U32.HI R44, RZ, 0x10, R44 ;  /* 0x00000010ff2c7819 */ /* 0x000fe4000001162c */
[----:B------:R-:W-:-:S02]  /*1280*/  IADD3 R100, R2, -0x80, RZ ;  /* 0xffffff8002647810 */ /* 0x000fc40007ffe0ff */
[----:B------:R-:W-:Y:S02]  /*1290*/  IADD3 R3, R3, -0x80, RZ ;  /* 0xffffff8003037810 */ /* 0x000fe40007ffe0ff */
[----:B---3--:R-:W-:Y:S02]  /*12a0*/  LOP3.LUT R2, R48, 0xff, RZ, 0xc0, !PT ;  /* 0x000000ff30027812 */ /* 0x008fe400078ec0ff */
[----:B------:R-:W-:Y:S01]  /*12b0*/  LOP3.LUT R44, R44, 0xff, RZ, 0xc0, !PT ;  /* 0x000000ff2c2c7812 */ /* 0x000fe200078ec0ff */
[----:B------:R1:W2:Y:S01]  /*12c0*/  I2F.F16 R80, R3 ;  /* 0x0000000300507306 */ /* 0x0002a20000200c00 */
[----:B------:R-:W-:Y:S02]  /*12d0*/  IADD3 R2, R2, -0x80, RZ ;  /* 0xffffff8002027810 */ /* 0x000fe40007ffe0ff */
[----:B------:R-:W-:Y:S02]  /*12e0*/  IADD3 R44, R44, -0x80, RZ ;  /* 0xffffff802c2c7810 */ /* 0x000fe40007ffe0ff */
[----:B-1----:R-:W-:-:S03]  /*12f0*/  LOP3.LUT R3, R49, 0xff, RZ, 0xc0, !PT ;  /* 0x000000ff31037812 */ /* 0x002fc600078ec0ff */
[----:B------:R1:W3:Y:S01]  /*1300*/  I2F.F16 R78, R2 ;  /* 0x00000002004e7306 */ /* 0x0002e20000200c00 */
[----:B------:R-:W-:-:S07]  /*1310*/  IADD3 R3, R3, -0x80, RZ ;  /* 0xffffff8003037810 */ /* 0x000fce0007ffe0ff */
[----:B------:R0:W2:Y:S01]  /*1320*/  I2F.F16 R73, R44 ;  /* 0x0000002c00497306 */ /* 0x0000a20000200c00 */
[----:B-1----:R-:W-:-:S04]  /*1330*/  SHF.R.U32.HI R2, RZ, 0x8, R48 ;  /* 0x00000008ff027819 */ /* 0x002fc80000011630 */
[----:B------:R-:W-:Y:S02]  /*1340*/  LOP3.LUT R2, R2, 0xff, RZ, 0xc0, !PT ;  /* 0x000000ff02027812 */ /* 0x000fe400078ec0ff */
[----:B0-----:R-:W-:Y:S01]  /*1350*/  LOP3.LUT R44, R50, 0xff, RZ, 0xc0, !PT ;  /* 0x000000ff322c7812 */ /* 0x001fe200078ec0ff */
[----:B------:R0:W1:Y:S01]  /*1360*/  I2F.F16 R77, R3 ;  /* 0x00000003004d7306 */ /* 0x0000620000200c00 */
[----:B------:R-:W-:Y:S02]  /*1370*/  LEA.HI R59, R45, 0xffffff80, RZ, 0x8 ;  /* 0xffffff802d3b7811 */ /* 0x000fe400078f40ff */
[----:B------:R-:W-:Y:S02]  /*1380*/  IADD3 R44, R44, -0x80, RZ ;  /* 0xffffff802c2c7810 */ /* 0x000fe40007ffe0ff */
[----:B------:R-:W-:Y:S02]  /*1390*/  SHF.R.U32.HI R45, RZ, 0x10, R45 ;  /* 0x00000010ff2d7819 */ /* 0x000fe4000001162d */
[----:B0-----:R-:W-:-:S02]  /*13a0*/  SHF.R.U32.HI R3, RZ, 0x8, R49 ;  /* 0x00000008ff037819 */ /* 0x001fc40000011631 */
[----:B------:R-:W-:Y:S01]  /*13b0*/  IADD3 R2, R2, -0x80, RZ ;  /* 0xffffff8002027810 */ /* 0x000fe20007ffe0ff */
[----:B------:R0:W1:Y:S01]  /*13c0*/  I2F.F16 R76, R44 ;  /* 0x0000002c004c7306 */ /* 0x0000620000200c00 */
[----:B------:R-:W-:Y:S02]  /*13d0*/  LOP3.LUT R3, R3, 0xff, RZ, 0xc0, !PT ;  /* 0x000000ff03037812 */ /* 0x000fe400078ec0ff */
[----:B------:R-:W-:Y:S02]  /*13e0*/  LOP3.LUT R45, R45, 0xff, RZ, 0xc0, !PT ;  /* 0x000000ff2d2d7812 */ /* 0x000fe400078ec0ff */
[----:B------:R-:W-:-:S03]  /*13f0*/  IADD3 R3, R3, -0x80, RZ ;  /* 0xffffff8003037810 */ /* 0x000fc60007ffe0ff */
[----:B------:R4:W1:Y:S01]  /*1400*/  I2F.F16 R82, R2 ;  /* 0x0000000200527306 */ /* 0x0008620000200c00 */
[----:B0-----:R-:W-:Y:S02]  /*1410*/  SHF.R.U32.HI R44, RZ, 0x8, R50 ;  /* 0x00000008ff2c7819 */ /* 0x001fe40000011632 */
[----:B------:R-:W-:Y:S02]  /*1420*/  LEA.HI R21, R49, 0xffffff80, RZ, 0x8 ;  /* 0xffffff8031157811 */ /* 0x000fe400078f40ff */
[----:B------:R-:W-:Y:S02]  /*1430*/  LEA.HI R61, R51, 0xffffff80, RZ, 0x8 ;  /* 0xffffff80333d7811 */ /* 0x000fe400078f40ff */
[----:B------:R-:W-:Y:S02]  /*1440*/  SHF.R.U32.HI R49, RZ, 0x10, R49 ;  /* 0x00000010ff317819 */ /* 0x000fe40000011631 */
[----:B----4-:R-:W-:Y:S02]  /*1450*/  LOP3.LUT R2, R4, 0xff, RZ, 0xc0, !PT ;  /* 0x000000ff04027812 */ /* 0x010fe400078ec0ff */
[----:B------:R-:W-:-:S02]  /*1460*/  LOP3.LUT R44, R44, 0xff, RZ, 0xc0, !PT ;  /* 0x000000ff2c2c7812 */ /* 0x000fc400078ec0ff */
[----:B------:R-:W-:Y:S01]  /*1470*/  IADD3 R45, R45, -0x80, RZ ;  /* 0xffffff802d2d7810 */ /* 0x000fe20007ffe0ff */
[----:B------:R0:W4:Y:S01]  /*1480*/  I2F.F16 R87, R3 ;  /* 0x0000000300577306 */ /* 0x0001220000200c00 */
[----:B------:R-:W-:Y:S02]  /*1490*/  IADD3 R102, R2, -0x80, RZ ;  /* 0xffffff8002667810 */ /* 0x000fe40007ffe0ff */
[----:B------:R-:W-:Y:S02]  /*14a0*/  LEA.HI R56, R48, 0xffffff80, RZ, 0x8 ;  /* 0xffffff8030387811 */ /* 0x000fe400078f40ff */
[----:B------:R-:W-:Y:S02]  /*14b0*/  LOP3.LUT R49, R49, 0xff, RZ, 0xc0, !PT ;  /* 0x000000ff31317812 */ /* 0x000fe400078ec0ff */
[----:B------:R-:W-:Y:S01]  /*14c0*/  IADD3 R44, R44, -0x80, RZ ;  /* 0xffffff802c2c7810 */ /* 0x000fe20007ffe0ff */
[----:B------:R3:W1:Y:S01]  /*14d0*/  I2F.F16 R0, R61 ;  /* 0x0000003d00007306 */ /* 0x0006620000200c00 */
[----:B0-----:R-:W0:Y:S01]  /*14e0*/  LDS.64 R2, [UR4+0x200] ;  /* 0x00020004ff027984 */ /* 0x001e220008000a00 */
[----:B------:R-:W-:-:S02]  /*14f0*/  LEA.HI R58, R46, 0xffffff80, RZ, 0x8 ;  /* 0xffffff802e3a7811 */ /* 0x000fc400078f40ff */
[----:B------:R-:W-:-:S04]  /*1500*/  SHF.R.U32.HI R48, RZ, 0x10, R48 ;  /* 0x00000010ff307819 */ /* 0x000fc80000011630 */
[----:B------:R2:W0:Y:S01]  /*1510*/  I2F.F16 R79, R45 ;  /* 0x0000002d004f7306 */ /* 0x0004220000200c00 */
[--C-:B---3--:R-:W-:Y:S02]  /*1520*/  SHF.R.U32.HI R61, RZ, 0x8, R46.reuse ;  /* 0x00000008ff3d7819 */ /* 0x108fe4000001162e */
[----:B------:R-:W-:Y:S02]  /*1530*/  SHF.R.U32.HI R46, RZ, 0x10, R46 ;  /* 0x00000010ff2e7819 */ /* 0x000fe4000001162e */
[----:B------:R-:W-:Y:S02]  /*1540*/  LOP3.LUT R8, R47, 0xff, RZ, 0xc0, !PT ;  /* 0x000000ff2f087812 */ /* 0x000fe400078ec0ff */
[----:B------:R-:W-:Y:S02]  /*1550*/  IADD3 R49, R49, -0x80, RZ ;  /* 0xffffff8031317810 */ /* 0x000fe40007ffe0ff */
[----:B--2---:R-:W-:Y:S01]  /*1560*/  LOP3.LUT R45, R51, 0xff, RZ, 0xc0, !PT ;  /* 0x000000ff332d7812 */ /* 0x004fe200078ec0ff */
[----:B------:R2:W3:Y:S01]  /*1570*/  I2F.F16 R104, R44 ;  /* 0x0000002c00687306 */ /* 0x0004e20000200c00 */
[----:B------:R-:W-:-:S02]  /*1580*/  LOP3.LUT R48, R48, 0xff, RZ, 0xc0, !PT ;  /* 0x000000ff30307812 */ /* 0x000fc400078ec0ff */
[----:B------:R-:W-:Y:S02]  /*1590*/  LOP3.LUT R46, R46, 0xff, RZ, 0xc0, !PT ;  /* 0x000000ff2e2e7812 */ /* 0x000fe400078ec0ff */
[----:B------:R-:W-:Y:S02]  /*15a0*/  IADD3 R45, R45, -0x80, RZ ;  /* 0xffffff802d2d7810 */ /* 0x000fe40007ffe0ff */
[----:B--2---:R-:W-:Y:S01]  /*15b0*/  LOP3.LUT R44, R7, 0xff, RZ, 0xc0, !PT ;  /* 0x000000ff072c7812 */ /* 0x004fe200078ec0ff */
[----:B------:R2:W0:Y:S01]  /*15c0*/  I2F.F16 R86, R49 ;  /* 0x0000003100567306 */ /* 0x0004220000200c00 */
[----:B------:R-:W-:Y:S02]  /*15d0*/  IADD3 R69, R8, -0x80, RZ ;  /* 0xffffff8008457810 */ /* 0x000fe40007ffe0ff */
[----:B------:R-:W-:Y:S02]  /*15e0*/  LEA.HI R8, R50, 0xffffff80, RZ, 0x8 ;  /* 0xffffff8032087811 */ /* 0x000fe400078f40ff */
[----:B------:R-:W-:-:S02]  /*15f0*/  IADD3 R48, R48, -0x80, RZ ;  /* 0xffffff8030307810 */ /* 0x000fc40007ffe0ff */
[----:B------:R-:W-:Y:S01]  /*1600*/  IADD3 R46, R46, -0x80, RZ ;  /* 0xffffff802e2e7810 */ /* 0x000fe20007ffe0ff */
[----:B------:R4:W0:Y:S01]  /*1610*/  I2F.F16 R75, R45 ;  /* 0x0000002d004b7306 */ /* 0x0008220000200c00 */
[----:B--2---:R-:W-:Y:S02]  /*1620*/  IADD3 R49, R44, -0x80, RZ ;  /* 0xffffff802c317810 */ /* 0x004fe40007ffe0ff */
[----:B------:R-:W-:Y:S02]  /*1630*/  SHF.R.U32.HI R50, RZ, 0x10, R50 ;  /* 0x00000010ff327819 */ /* 0x000fe40000011632 */
[----:B------:R-:W-:Y:S02]  /*1640*/  LOP3.LUT R44, R24, 0xff, RZ, 0xc0, !PT ;  /* 0x000000ff182c7812 */ /* 0x000fe400078ec0ff */
[----:B------:R-:W-:Y:S02]  /*1650*/  LOP3.LUT R61, R61, 0xff, RZ, 0xc0, !PT ;  /* 0x000000ff3d3d7812 */ /* 0x000fe400078ec0ff */
[----:B----4-:R-:W-:Y:S01]  /*1660*/  LOP3.LUT R45, R5, 0xff, RZ, 0xc0, !PT ;  /* 0x000000ff052d7812 */ /* 0x010fe200078ec0ff */
[----:B------:R2:W4:Y:S01]  /*1670*/  I2F.F16 R81, R48 ;  /* 0x0000003000517306 */ /* 0x0005220000200c00 */
[----:B------:R-:W-:-:S02]  /*1680*/  LOP3.LUT R50, R50, 0xff, RZ, 0xc0, !PT ;  /* 0x000000ff32327812 */ /* 0x000fc400078ec0ff */
[----:B------:R-:W-:Y:S02]  /*1690*/  LEA.HI R57, R47, 0xffffff80, RZ, 0x8 ;  /* 0xffffff802f397811 */ /* 0x000fe400078f40ff */
[----:B------:R-:W-:-:S03]  /*16a0*/  IADD3 R45, R45, -0x80, RZ ;  /* 0xffffff802d2d7810 */ /* 0x000fc60007ffe0ff */
[----:B------:R1:W0:Y:S01]  /*16b0*/  I2F.F16 R83, R46 ;  /* 0x0000002e00537306 */ /* 0x0002220000200c00 */
[----:B--2---:R-:W-:Y:S02]  /*16c0*/  IADD3 R48, R44, -0x80, RZ ;  /* 0xffffff802c307810 */ /* 0x004fe40007ffe0ff */
[----:B------:R-:W-:Y:S02]  /*16d0*/  SHF.R.U32.HI R44, RZ, 0x8, R51 ;  /* 0x00000008ff2c7819 */ /* 0x000fe40000011633 */
[----:B------:R-:W-:Y:S02]  /*16e0*/  SHF.R.U32.HI R47, RZ, 0x10, R47 ;  /* 0x00000010ff2f7819 */ /* 0x000fe4000001162f */
[----:B------:R-:W-:Y:S02]  /*16f0*/  SHF.R.U32.HI R51, RZ, 0x10, R51 ;  /* 0x00000010ff337819 */ /* 0x000fe40000011633 */
[----:B-1----:R-:W-:Y:S02]  /*1700*/  LOP3.LUT R46, R6, 0xff, RZ, 0xc0, !PT ;  /* 0x000000ff062e7812 */ /* 0x002fe400078ec0ff */
[----:B------:R-:W-:Y:S01]  /*1710*/  IADD3 R61, R61, -0x80, RZ ;  /* 0xffffff803d3d7810 */ /* 0x000fe20007ffe0ff */
[----:B------:R1:W2:Y:S01]  /*1720*/  I2F.F16 R85, R45 ;  /* 0x0000002d00557306 */ /* 0x0002a20000200c00 */
[----:B------:R-:W-:-:S02]  /*1730*/  IADD3 R103, R50, -0x80, RZ ;  /* 0xffffff8032677810 */ /* 0x000fc40007ffe0ff */
[----:B------:R-:W-:Y:S02]  /*1740*/  IADD3 R50, R46, -0x80, RZ ;  /* 0xffffff802e327810 */ /* 0x000fe40007ffe0ff */
[----:B------:R-:W-:Y:S02]  /*1750*/  LOP3.LUT R47, R47, 0xff, RZ, 0xc0, !PT ;  /* 0x000000ff2f2f7812 */ /* 0x000fe400078ec0ff */
[----:B------:R-:W-:Y:S01]  /*1760*/  LOP3.LUT R46, R25, 0xff, RZ, 0xc0, !PT ;  /* 0x000000ff192e7812 */ /* 0x000fe200078ec0ff */
[----:B------:R3:W0:Y:S01]  /*1770*/  I2F.F16 R84, R61 ;  /* 0x0000003d00547306 */ /* 0x0006220000200c00 */
[----:B------:R-:W-:Y:S02]  /*1780*/  @!P0 PRMT R89, R89, 0x7610, R54 ;  /* 0x0000761059598816 */ /* 0x000fe40000000036 */
[----:B------:R-:W-:Y:S02]  /*1790*/  LOP3.LUT R44, R44, 0xff, RZ, 0xc0, !PT ;  /* 0x000000ff2c2c7812 */ /* 0x000fe400078ec0ff */
[----:B-1----:R-:W-:-:S02]  /*17a0*/  LOP3.LUT R45, R51, 0xff, RZ, 0xc0, !PT ;  /* 0x000000ff332d7812 */ /* 0x002fc400078ec0ff */
[----:B------:R-:W-:Y:S02]  /*17b0*/  LEA.HI R68, R4, 0xffffff80, RZ, 0x8 ;  /* 0xffffff8004447811 */ /* 0x000fe400078f40ff */
[----:B------:R-:W-:Y:S02]  /*17c0*/  LEA.HI R67, R5, 0xffffff80, RZ, 0x8 ;  /* 0xffffff8005437811 */ /* 0x000fe400078f40ff */
[----:B------:R-:W-:Y:S02]  /*17d0*/  LEA.HI R66, R6, 0xffffff80, RZ, 0x8 ;  /* 0xffffff8006427811 */ /* 0x000fe400078f40ff */
[----:B------:R-:W-:Y:S02]  /*17e0*/  LEA.HI R65, R7, 0xffffff80, RZ, 0x8 ;  /* 0xffffff8007417811 */ /* 0x000fe400078f40ff */
[----:B------:R-:W-:Y:S02]  /*17f0*/  LEA.HI R64, R24, 0xffffff80, RZ, 0x8 ;  /* 0xffffff8018407811 */ /* 0x000fe400078f40ff */
[----:B------:R-:W-:-:S02]  /*1800*/  LEA.HI R63, R25, 0xffffff80, RZ, 0x8 ;  /* 0xffffff80193f7811 */ /* 0x000fc400078f40ff */
[----:B------:R-:W-:Y:S02]  /*1810*/  LEA.HI R62, R26, 0xffffff80, RZ, 0x8 ;  /* 0xffffff801a3e7811 */ /* 0x000fe400078f40ff */
[----:B---3--:R-:W-:Y:S02]  /*1820*/  LEA.HI R61, R27, 0xffffff80, RZ, 0x8 ;  /* 0xffffff801b3d7811 */ /* 0x008fe400078f40ff */
[----:B------:R-:W-:Y:S02]  /*1830*/  IADD3 R47, R47, -0x80, RZ ;  /* 0xffffff802f2f7810 */ /* 0x000fe40007ffe0ff */
[----:B------:R-:W-:Y:S02]  /*1840*/  @!P0 IADD3 R93, R105, R96, RZ ;  /* 0x00000060695d8210 */ /* 0x000fe40007ffe0ff */
[----:B------:R-:W-:Y:S02]  /*1850*/  @!P0 PRMT R91, R54, 0x7610, R91 ;  /* 0x00007610365b8816 */ /* 0x000fe4000000005b */
[----:B------:R-:W-:-:S02]  /*1860*/  IADD3 R46, R46, -0x80, RZ ;  /* 0xffffff802e2e7810 */ /* 0x000fc40007ffe0ff */
[C---:B------:R-:W-:Y:S02]  /*1870*/  @!P0 PRMT R90, R55.reuse, 0x7610, R90 ;  /* 0x00007610375a8816 */ /* 0x040fe4000000005a */
[----:B------:R-:W-:Y:S02]  /*1880*/  @!P0 PRMT R89, R55, 0x7632, R89 ;  /* 0x0000763237598816 */ /* 0x000fe40000000059 */
[----:B------:R-:W-:Y:S02]  /*1890*/  IADD3 R44, R44, -0x80, RZ ;  /* 0xffffff802c2c7810 */ /* 0x000fe40007ffe0ff */
[----:B------:R-:W-:Y:S02]  /*18a0*/  IADD3 R45, R45, -0x80, RZ ;  /* 0xffffff802d2d7810 */ /* 0x000fe40007ffe0ff */
[----:B------:R-:W-:Y:S01]  /*18b0*/  ISETP.NE.AND P0, PT, R98, RZ, PT ;  /* 0x000000ff6200720c */ /* 0x000fe20003f05270 */
[----:B------:R-:W1:Y:S08]  /*18c0*/  I2F.F16 R60, R60 ;  /* 0x0000003c003c7306 */ /* 0x000e700000200c00 */
[----:B------:R-:W3:Y:S08]  /*18d0*/  I2F.F16 R59, R59 ;  /* 0x0000003b003b7306 */ /* 0x000ef00000200c00 */
        /* <DEDUP_REMOVED lines=22> */
[----:B------:R0:W1:Y:S08]  /*1a40*/  I2F.F16 R51, R44 ;  /* 0x0000002c00337306 */ /* 0x0000700000200c00 */
[----:B------:R1:W1:Y:S01]  /*1a50*/  I2F.F16 R55, R45 ;  /* 0x0000002d00377306 */ /* 0x0002620000200c00 */
[----:B------:R-:W-:Y:S01]  /*1a60*/  LOP3.LUT R111, R26, 0xff, RZ, 0xc0, !PT ;  /* 0x000000ff1a6f7812 */ /* 0x000fe200078ec0ff */
[----:B0-----:R-:W-:-:S02]  /*1a70*/  HADD2.F32 R107, -RZ, R2.H0_H0 ;  /* 0x20000002ff6b7230 */ /* 0x001fc40000004100 */
[----:B------:R-:W-:Y:S01]  /*1a80*/  HADD2.F32 R106, -RZ, R2.H1_H1 ;  /* 0x30000002ff6a7230 */ /* 0x000fe20000004100 */
[----:B------:R-:W-:Y:S01]  /*1a90*/  IADD3 R111, R111, -0x80, RZ ;  /* 0xffffff806f6f7810 */ /* 0x000fe20007ffe0ff */
[----:B------:R-:W-:Y:S01]  /*1aa0*/  HADD2.F32 R105, -RZ, R3.H0_H0 ;  /* 0x20000003ff697230 */ /* 0x000fe20000004100 */
[----:B--234-:R-:W-:Y:S06]  /*1ab0*/  @!P0 BRA `(.L_x_1821) ;  /* 0x0000000400688947 */ /* 0x01cfec0003800000 */
[----:B-1----:R-:W0:Y:S01]  /*1ac0*/  LDS.64 R44, [UR4] ;  /* 0x00000004ff2c7984 */ /* 0x002e220008000a00 */
        /* <DEDUP_REMOVED lines=8> */
[----:B------:R-:W-:Y:S02]  /*1b50*/  HADD2.F32 R114, -RZ, R57.H0_H0 ;  /* 0x20000039ff727230 */ /* 0x000fe40000004100 */
[--C-:B0-----:R-:W-:Y:S02]  /*1b60*/  HADD2.F32 R109, -RZ, R44.reuse.H0_H0 ;  /* 0x2000002cff6d7230 */ /* 0x101fe40000004100 */
[----:B------:R-:W-:-:S03]  /*1b70*/  HADD2.F32 R44, -RZ, R44.H1_H1 ;  /* 0x3000002cff2c7230 */ /* 0x000fc60000004100 */
[----:B------:R-:W-:Y:S01]  /*1b80*/  FFMA.FTZ R2, R2, R109, RZ ;  /* 0x0000006d02027223 */ /* 0x000fe200000100ff */
[C---:B------:R-:W-:Y:S01]  /*1b90*/  FFMA.FTZ R115, R109.reuse, R112, RZ ;  /* 0x000000706d737223 */ /* 0x040fe200000100ff */
[C---:B------:R-:W-:Y:S01]  /*1ba0*/  FFMA.FTZ R108, R109.reuse, R108, RZ ;  /* 0x0000006c6d6c7223 */ /* 0x040fe200000100ff */
[----:B------:R-:W-:Y:S01]  /*1bb0*/  FFMA.FTZ R110, R109, R110, RZ ;  /* 0x0000006e6d6e7223 */ /* 0x000fe200000100ff */
[----:B------:R-:W-:Y:S02]  /*1bc0*/  HADD2.F32 R109, -RZ, R80.H0_H0 ;  /* 0x20000050ff6d7230 */ /* 0x000fe40000004100 */
[----:B------:R-:W-:Y:S01]  /*1bd0*/  FFMA.FTZ R113, R113, R44, R2 ;  /* 0x0000002c71717223 */ /* 0x000fe20000010002 */
[C---:B------:R-:W-:Y:S01]  /*1be0*/  FFMA.FTZ R117, R44.reuse, R117, R108 ;  /* 0x000000752c757223 */ /* 0x040fe2000001006c */
[C---:B------:R-:W-:Y:S01]  /*1bf0*/  FFMA.FTZ R119, R44.reuse, R119, R110 ;  /* 0x000000772c777223 */ /* 0x040fe2000001006e */
[----:B------:R-:W-:Y:S02]  /*1c00*/  HADD2.F32 R2, -RZ, R45.H0_H0 ;  /* 0x2000002dff027230 */ /* 0x000fe40000004100 */
[----:B------:R-:W-:Y:S01]  /*1c10*/  FFMA.FTZ R109, R44, R109, R115 ;  /* 0x0000006d2c6d7223 */ /* 0x000fe20000010073 */
[----:B------:R-:W-:-:S02]  /*1c20*/  HADD2.F32 R44, -RZ, R79.H0_H0 ;  /* 0x2000004fff2c7230 */ /* 0x000fc40000004100 */
[----:B------:R-:W-:Y:S02]  /*1c30*/  HADD2.F32 R108, -RZ, R73.H0_H0 ;  /* 0x20000049ff6c7230 */ /* 0x000fe40000004100 */
        /* <DEDUP_REMOVED lines=9> */
[----:B-1----:R-:W-:Y:S02]  /*1cd0*/  HADD2.F32 R2, -RZ, R46.H0_H0 ;  /* 0x2000002eff027230 */ /* 0x002fe40000004100 */
[----:B------:R-:W-:Y:S01]  /*1ce0*/  FFMA.FTZ R113, R44, R45, R113 ;  /* 0x0000002d2c717223 */ /* 0x000fe20000010071 */
[----:B------:R-:W-:Y:S02]  /*1cf0*/  HADD2.F32 R44, -RZ, R78.H0_H0 ;  /* 0x2000004eff2c7230 */ /* 0x000fe40000004100 */
[C---:B------:R-:W-:Y:S01]  /*1d00*/  FFMA.FTZ R109, R45.reuse, R108, R110 ;  /* 0x0000006c2d6d7223 */ /* 0x040fe2000001006e */
[----:B------:R-:W-:Y:S02]  /*1d10*/  HADD2.F32 R110, -RZ, R58.H0_H0 ;  /* 0x2000003aff6e7230 */ /* 0x000fe40000004100 */
[----:B------:R-:W-:Y:S01]  /*1d20*/  FFMA.FTZ R119, R45, R114, R119 ;  /* 0x000000722d777223 */ /* 0x000fe20000010077 */
[----:B------:R-:W-:-:S02]  /*1d30*/  HADD2.F32 R108, -RZ, R77.H0_H0 ;  /* 0x2000004dff6c7230 */ /* 0x000fc40000004100 */
[----:B------:R-:W-:Y:S01]  /*1d40*/  FFMA.FTZ R44, R44, R2, R113 ;  /* 0x000000022c2c7223 */ /* 0x000fe20000010071 */
[----:B------:R-:W-:Y:S02]  /*1d50*/  HADD2.F32 R46, -RZ, R46.H1_H1 ;  /* 0x3000002eff2e7230 */ /* 0x000fe40000004100 */
        /* <DEDUP_REMOVED lines=30> */
[----:B------:R-:W-:Y:S02]  /*1f40*/  HADD2.F32 R45, -RZ, R91.H0_H0 ;  /* 0x2000005bff2d7230 */ /* 0x000fe40000004100 */
[----:B------:R-:W-:Y:S01]  /*1f50*/  FFMA.FTZ R46, R47, R46, R108 ;  /* 0x0000002e2f2e7223 */ /* 0x000fe2000001006c */
[----:B------:R-:W-:-:S02]  /*1f60*/  HADD2.F32 R109, -RZ, R89.H1_H1 ;  /* 0x30000059ff6d7230 */ /* 0x000fc40000004100 */
[----:B------:R-:W-:Y:S01]  /*1f70*/  FFMA.FTZ R2, R47, R2, R112 ;  /* 0x000000022f027223 */ /* 0x000fe20000010070 */
[----:B------:R-:W-:Y:S02]  /*1f80*/  HADD2.F32 R113, -RZ, R90.H0_H0 ;  /* 0x2000005aff717230 */ /* 0x000fe40000004100 */
[----:B------:R-:W-:Y:S01]  /*1f90*/  FMUL.FTZ R44, R44, R45 ;  /* 0x0000002d2c2c7220 */ /* 0x000fe20000410000 */
[----:B------:R-:W-:Y:S02]  /*1fa0*/  HADD2.F32 R115, -RZ, R89.H0_H0 ;  /* 0x20000059ff737230 */ /* 0x000fe40000004100 */
        /* <DEDUP_REMOVED lines=11> */
.L_x_1821:
[----:B------:R-:W-:Y:S05]  /*2060*/  @!P1 BRA `(.L_x_1822) ;  /* 0x0000000400689947 */ /* 0x000fea0003800000 */
[----:B-1----:R-:W0:Y:S01]  /*2070*/  LDS.64 R44, [UR4+0x80] ;  /* 0x00008004ff2c7984 */ /* 0x002e220008000a00 */
[----:B------:R-:W-:Y:S02]  /*2080*/  HADD2.F32 R2, -RZ, R72.H0_H0 ;  /* 0x20000048ff027230 */ /* 0x000fe40000004100 */
[----:B------:R-:W-:Y:S01]  /*2090*/  HADD2.F32 R108, -RZ, R71.H0_H0 ;  /* 0x20000047ff6c7230 */ /* 0x000fe20000004100 */
[----:B------:R-:W1:Y:S01]  /*20a0*/  LDS.64 R46, [UR4+0x88] ;  /* 0x00008804ff2e7984 */ /* 0x000e620008000a00 */
[----:B------:R-:W-:Y:S02]  /*20b0*/  HADD2.F32 R109, -RZ, R70.H0_H0 ;  /* 0x20000046ff6d7230 */ /* 0x000fe40000004100 */
[----:B------:R-:W-:Y:S02]  /*20c0*/  HADD2.F32 R110, -RZ, R69.H0_H0 ;  /* 0x20000045ff6e7230 */ /* 0x000fe40000004100 */
[----:B------:R-:W-:Y:S02]  /*20d0*/  HADD2.F32 R112, -RZ, R74.H0_H0 ;  /* 0x2000004aff707230 */ /* 0x000fe40000004100 */
[----:B0-----:R-:W-:-:S02]  /*20e0*/  HADD2.F32 R113, -RZ, R44.H0_H0 ;  /* 0x2000002cff717230 */ /* 0x001fc40000004100 */
[----:B------:R-:W-:-:S03]  /*20f0*/  HADD2.F32 R44, -RZ, R44.H1_H1 ;  /* 0x3000002cff2c7230 */ /* 0x000fc60000004100 */
[-C--:B------:R-:W-:Y:S01]  /*2100*/  FFMA.FTZ R115, R2, R113.reuse, RZ ;  /* 0x0000007102737223 */ /* 0x080fe200000100ff */
[-C--:B------:R-:W-:Y:S01]  /*2110*/  FFMA.FTZ R117, R108, R113.reuse, RZ ;  /* 0x000000716c757223 */ /* 0x080fe200000100ff */
[-C--:B------:R-:W-:Y:S01]  /*2120*/  FFMA.FTZ R109, R109, R113.reuse, RZ ;  /* 0x000000716d6d7223 */ /* 0x080fe200000100ff */
[----:B------:R-:W-:Y:S01]  /*2130*/  FFMA.FTZ R113, R110, R113, RZ ;  /* 0x000000716e717223 */ /* 0x000fe200000100ff */
        /* <DEDUP_REMOVED lines=10> */
[----:B------:R-:W-:Y:S02]  /*21e0*/  HADD2.F32 R112, -RZ, R83.H0_H0 ;  /* 0x20000053ff707230 */ /* 0x000fe40000004100 */
[-C--:B------:R-:W-:Y:S01]  /*21f0*/  FFMA.FTZ R44, R108, R2.reuse, R115 ;  /* 0x000000026c2c7223 */ /* 0x080fe20000010073 */
[----:B------:R-:W-:Y:S02]  /*2200*/  HADD2.F32 R45, -RZ, R45.H1_H1 ;  /* 0x3000002dff2d7230 */ /* 0x000fe40000004100 */
[----:B------:R-:W-:Y:S01]  /*2210*/  FFMA.FTZ R108, R110, R2, R117 ;  /* 0x000000026e6c7223 */ /* 0x000fe20000010075 */
[----:B------:R-:W-:-:S02]  /*2220*/  HADD2.F32 R115, -RZ, R59.H0_H0 ;  /* 0x2000003bff737230 */ /* 0x000fc40000004100 */
[-C--:B------:R-:W-:Y:S01]  /*2230*/  FFMA.FTZ R110, R112, R2.reuse, R109 ;  /* 0x00000002706e7223 */ /* 0x080fe2000001006d */
[----:B------:R-:W-:Y:S02]  /*2240*/  HADD2.F32 R112, -RZ, R88.H0_H0 ;  /* 0x20000058ff707230 */ /* 0x000fe40000004100 */
[----:B------:R-:W-:Y:S02]  /*2250*/  HADD2.F32 R109, -RZ, R60.H0_H0 ;  /* 0x2000003cff6d7230 */ /* 0x000fe40000004100 */
[----:B------:R-:W-:Y:S02]  /*2260*/  HADD2.F32 R117, -RZ, R57.H0_H0 ;  /* 0x20000039ff757230 */ /* 0x000fe40000004100 */
[----:B------:R-:W-:Y:S01]  /*2270*/  FFMA.FTZ R112, R112, R2, R113 ;  /* 0x0000000270707223 */ /* 0x000fe20000010071 */
[-C--:B------:R-:W-:Y:S01]  /*2280*/  FFMA.FTZ R113, R115, R45.reuse, R108 ;  /* 0x0000002d73717223 */ /* 0x080fe2000001006c */
[----:B------:R-:W-:Y:S02]  /*2290*/  HADD2.F32 R115, -RZ, R58.H0_H0 ;  /* 0x2000003aff737230 */ /* 0x000fe40000004100 */
[----:B------:R-:W-:Y:S01]  /*22a0*/  FFMA.FTZ R109, R109, R45, R44 ;  /* 0x0000002d6d6d7223 */ /* 0x000fe2000001002c */
[----:B-1----:R-:W-:-:S02]  /*22b0*/  HADD2.F32 R2, -RZ, R46.H0_H0 ;  /* 0x2000002eff027230 */ /* 0x002fc40000004100 */
[----:B------:R-:W-:Y:S02]  /*22c0*/  HADD2.F32 R108, -RZ, R77.H0_H0 ;  /* 0x2000004dff6c7230 */ /* 0x000fe40000004100 */
        /* <DEDUP_REMOVED lines=36> */
[--C-:B------:R-:W-:Y:S02]  /*2510*/  HADD2.F32 R109, -RZ, R89.reuse.H1_H1 ;  /* 0x30000059ff6d7230 */ /* 0x100fe40000004100 */
[----:B------:R-:W-:Y:S01]  /*2520*/  FFMA.FTZ R2, R115, R47, R2 ;  /* 0x0000002f73027223 */ /* 0x000fe20000010002 */
[----:B------:R-:W-:Y:S02]  /*2530*/  HADD2.F32 R113, -RZ, R90.H0_H0 ;  /* 0x2000005aff717230 */ /* 0x000fe40000004100 */
[----:B------:R-:W-:Y:S01]  /*2540*/  FMUL.FTZ R44, R45, R44 ;  /* 0x0000002c2d2c7220 */ /* 0x000fe20000410000 */
[----:B------:R-:W-:Y:S02]  /*2550*/  HADD2.F32 R117, -RZ, R89.H0_H0 ;  /* 0x20000059ff757230 */ /* 0x000fe40000004100 */
        /* <DEDUP_REMOVED lines=11> */
.L_x_1822:
        /* <DEDUP_REMOVED lines=91> */
.L_x_1823:
        /* <DEDUP_REMOVED lines=91> */
.L_x_1824:
[----:B------:R-:W-:Y:S01]  /*3170*/  HADD2.F32 R109, -RZ, R3.H1_H1 ;  /* 0x30000003ff6d7230 */ /* 0x000fe20000004100 */
[----:B------:R-:W-:Y:S01]  /*3180*/  LOP3.LUT R44, R27, 0xff, RZ, 0xc0, !PT ;  /* 0x000000ff1b2c7812 */ /* 0x000fe200078ec0ff */
[----:B------:R-:W0:Y:S01]  /*3190*/  LDS.64 R2, [UR4+0x280] ;  /* 0x00028004ff027984 */ /* 0x000e220008000a00 */
[----:B------:R-:W-:Y:S01]  /*31a0*/  HADD2.F32 R112, -RZ, R69.H0_H0 ;  /* 0x20000045ff707230 */ /* 0x000fe20000004100 */
[----:B------:R2:W3:Y:S01]  /*31b0*/  I2F.F16 R46, R111 ;  /* 0x0000006f002e7306 */ /* 0x0004e20000200c00 */
[----:B------:R-:W-:Y:S01]  /*31c0*/  HADD2.F32 R72, -RZ, R72.H0_H0 ;  /* 0x20000048ff487230 */ /* 0x000fe20000004100 */
[----:B------:R-:W-:Y:S01]  /*31d0*/  IADD3 R47, R44, -0x80, RZ ;  /* 0xffffff802c2f7810 */ /* 0x000fe20007ffe0ff */
[----:B------:R-:W-:Y:S01]  /*31e0*/  HADD2.F32 R108, -RZ, R71.H0_H0 ;  /* 0x20000047ff6c7230 */ /* 0x000fe20000004100 */
[----:B-----5:R-:W-:Y:S01]  /*31f0*/  LEA.HI R69, R28, 0xffffff80, RZ, 0x8 ;  /* 0xffffff801c457811 */ /* 0x020fe200078f40ff */
[----:B------:R-:W-:Y:S02]  /*3200*/  HADD2.F32 R113, -RZ, R80.H0_H0 ;  /* 0x20000050ff717230 */ /* 0x000fe40000004100 */
[----:B------:R-:W-:Y:S01]  /*3210*/  FFMA.FTZ R80, R112, R107, RZ ;  /* 0x0000006b70507223 */ /* 0x000fe200000100ff */
[----:B------:R-:W-:-:S02]  /*3220*/  HADD2.F32 R71, -RZ, R74.H0_H0 ;  /* 0x2000004aff477230 */ /* 0x000fc40000004100 */
[----:B------:R-:W-:Y:S01]  /*3230*/  FFMA.FTZ R44, R72, R107, RZ ;  /* 0x0000006b482c7223 */ /* 0x000fe200000100ff */
[----:B--2---:R-:W-:Y:S01]  /*3240*/  HADD2.F32 R111, -RZ, R100.H0_H0 ;  /* 0x20000064ff6f7230 */ /* 0x004fe20000004100 */
[----:B------:R-:W2:Y:S01]  /*3250*/  I2F.F16 R47, R47 ;  /* 0x0000002f002f7306 */ /* 0x000ea20000200c00 */
[----:B------:R-:W-:Y:S02]  /*3260*/  HADD2.F32 R115, -RZ, R84.H0_H0 ;  /* 0x20000054ff737230 */ /* 0x000fe40000004100 */
[-C--:B-1----:R-:W-:Y:S01]  /*3270*/  FFMA.FTZ R45, R71, R106.reuse, R44 ;  /* 0x0000006a472d7223 */ /* 0x082fe2000001002c */
[----:B------:R-:W-:Y:S02]  /*3280*/  HADD2.F32 R84, -RZ, R79.H0_H0 ;  /* 0x2000004fff547230 */ /* 0x000fe40000004100 */
[----:B------:R-:W-:Y:S01]  /*3290*/  FFMA.FTZ R119, R111, R106, R80 ;  /* 0x0000006a6f777223 */ /* 0x000fe20000010050 */
[----:B------:R-:W-:Y:S01]  /*32a0*/  HADD2.F32 R80, -RZ, R73.H0_H0 ;  /* 0x20000049ff507230 */ /* 0x000fe20000004100 */
[----:B------:R-:W-:Y:S01]  /*32b0*/  LEA.HI R73, R30, 0xffffff80, RZ, 0x8 ;  /* 0xffffff801e497811 */ /* 0x000fe200078f40ff */
[----:B------:R-:W-:Y:S01]  /*32c0*/  HADD2.F32 R120, -RZ, R60.H0_H0 ;  /* 0x2000003cff787230 */ /* 0x000fe20000004100 */
[----:B------:R-:W1:Y:S01]  /*32d0*/  I2F.F16 R69, R69 ;  /* 0x0000004500457306 */ /* 0x000e620000200c00 */
[----:B------:R-:W-:-:S02]  /*32e0*/  HADD2.F32 R60, -RZ, R59.H0_H0 ;  /* 0x2000003bff3c7230 */ /* 0x000fc40000004100 */
[----:B------:R-:W-:Y:S01]  /*32f0*/  FFMA.FTZ R79, R80, R105, R45 ;  /* 0x00000069504f7223 */ /* 0x000fe2000001002d */
[----:B------:R-:W-:Y:S01]  /*3300*/  HADD2.F32 R110, -RZ, R70.H0_H0 ;  /* 0x20000046ff6e7230 */ /* 0x000fe20000004100 */
[----:B------:R-:W4:Y:S01]  /*3310*/  LDS.64 R44, [UR4+0x208] ;  /* 0x00020804ff2c7984 */ /* 0x000f220008000a00 */
[----:B------:R-:W-:Y:S01]  /*3320*/  FFMA.FTZ R70, R108, R107, RZ ;  /* 0x0000006b6c467223 */ /* 0x000fe200000100ff */
[----:B------:R-:W-:Y:S02]  /*3330*/  HADD2.F32 R116, -RZ, R58.H0_H0 ;  /* 0x2000003aff747230 */ /* 0x000fe40000004100 */
[----:B------:R-:W-:Y:S01]  /*3340*/  FFMA.FTZ R79, R120, R109, R79 ;  /* 0x0000006d784f7223 */ /* 0x000fe2000001004f */
[----:B------:R-:W-:Y:S01]  /*3350*/  FFMA.FTZ R74, R110, R107, RZ ;  /* 0x0000006b6e4a7223 */ /* 0x000fe200000100ff */
[----:B------:R3:W1:Y:S01]  /*3360*/  I2F.F16 R58, R73 ;  /* 0x00000049003a7306 */ /* 0x0006620000200c00 */
[----:B------:R-:W-:Y:S01]  /*3370*/  FFMA.FTZ R107, R113, R106, R70 ;  /* 0x0000006a716b7223 */ /* 0x000fe20000010046 */
[----:B------:R-:W-:-:S02]  /*3380*/  HADD2.F32 R88, -RZ, R88.H0_H0 ;  /* 0x20000058ff587230 */ /* 0x000fc40000004100 */
[----:B------:R-:W-:Y:S01]  /*3390*/  FFMA.FTZ R117, R115, R106, R74 ;  /* 0x0000006a73757223 */ /* 0x000fe2000001004a */
[----:B------:R-:W-:Y:S02]  /*33a0*/  HADD2.F32 R100, -RZ, R83.H0_H0 ;  /* 0x20000053ff647230 */ /* 0x000fe40000004100 */
[-C--:B------:R-:W-:Y:S01]  /*33b0*/  FFMA.FTZ R107, R84, R105.reuse, R107 ;  /* 0x00000069546b7223 */ /* 0x080fe2000001006b */
[----:B------:R-:W-:Y:S01]  /*33c0*/  HADD2.F32 R118, -RZ, R57.H0_H0 ;  /* 0x20000039ff767230 */ /* 0x000fe20000004100 */
[----:B------:R-:W-:Y:S01]  /*33d0*/  LEA.HI R83, R32, 0xffffff80, RZ, 0x8 ;  /* 0xffffff8020537811 */ /* 0x000fe200078f40ff */
[----:B------:R-:W-:Y:S01]  /*33e0*/  FFMA.FTZ R119, R88, R105, R119 ;  /* 0x0000006958777223 */ /* 0x000fe20000010077 */
[----:B------:R-:W-:Y:S01]  /*33f0*/  FFMA.FTZ R74, R60, R109, R107 ;  /* 0x0000006d3c4a7223 */ /* 0x000fe2000001006b */
[----:B------:R-:W-:Y:S01]  /*3400*/  FFMA.FTZ R117, R100, R105, R117 ;  /* 0x0000006964757223 */ /* 0x000fe20000010075 */
[--C-:B0-----:R-:W-:Y:S01]  /*3410*/  HADD2.F32 R59, -RZ, R2.reuse.H0_H0 ;  /* 0x20000002ff3b7230 */ /* 0x101fe20000004100 */
[----:B------:R-:W-:Y:S01]  /*3420*/  LEA.HI R105, R35, 0xffffff80, RZ, 0x8 ;  /* 0xffffff8023697811 */ /* 0x000fe200078f40ff */
[----:B------:R-:W-:-:S02]  /*3430*/  HADD2.F32 R2, -RZ, R2.H1_H1 ;  /* 0x30000002ff027230 */ /* 0x000fc40000004100 */
[----:B------:R-:W-:Y:S01]  /*3440*/  FFMA.FTZ R106, R116, R109, R117 ;  /* 0x0000006d746a7223 */ /* 0x000fe20000010075 */
[--C-:B---3--:R-:W-:Y:S02]  /*3450*/  HADD2.F32 R73, -RZ, R3.reuse.H0_H0 ;  /* 0x20000003ff497230 */ /* 0x108fe40000004100 */
[-C--:B------:R-:W-:Y:S01]  /*3460*/  FFMA.FTZ R108, R108, R59.reuse, RZ ;  /* 0x0000003b6c6c7223 */ /* 0x080fe200000100ff */
[-C--:B------:R-:W-:Y:S01]  /*3470*/  FFMA.FTZ R112, R112, R59.reuse, RZ ;  /* 0x0000003b70707223 */ /* 0x080fe200000100ff */
[----:B------:R-:W-:Y:S02]  /*3480*/  HADD2.F32 R3, -RZ, R3.H1_H1 ;  /* 0x30000003ff037230 */ /* 0x000fe40000004100 */
[-C--:B------:R-:W-:Y:S01]  /*3490*/  FFMA.FTZ R72, R72, R59.reuse, RZ ;  /* 0x0000003b48487223 */ /* 0x080fe200000100ff */
[-C--:B------:R-:W-:Y:S01]  /*34a0*/  FFMA.FTZ R113, R113, R2.reuse, R108 ;  /* 0x0000000271717223 */ /* 0x080fe2000001006c */
[----:B------:R-:W-:Y:S01]  /*34b0*/  FFMA.FTZ R110, R110, R59, RZ ;  /* 0x0000003b6e6e7223 */ /* 0x000fe200000100ff */
[-C--:B------:R-:W-:Y:S01]  /*34c0*/  FFMA.FTZ R111, R111, R2.reuse, R112 ;  /* 0x000000026f6f7223 */ /* 0x080fe20000010070 */
[-C--:B------:R-:W-:Y:S01]  /*34d0*/  FFMA.FTZ R71, R71, R2.reuse, R72 ;  /* 0x0000000247477223 */ /* 0x080fe20000010048 */
[-C--:B------:R-:W-:Y:S01]  /*34e0*/  FFMA.FTZ R113, R84, R73.reuse, R113 ;  /* 0x0000004954717223 */ /* 0x080fe20000010071 */
[----:B------:R-:W-:Y:S01]  /*34f0*/  FFMA.FTZ R115, R115, R2, R110 ;  /* 0x0000000273737223 */ /* 0x000fe2000001006e */
[-C--:B------:R-:W-:Y:S01]  /*3500*/  FFMA.FTZ R111, R88, R73.reuse, R111 ;  /* 0x00000049586f7223 */ /* 0x080fe2000001006f */
[----:B------:R-:W-:Y:S01]  /*3510*/  FFMA.FTZ R71, R80, R73, R71 ;  /* 0x0000004950477223 */ /* 0x000fe20000010047 */
[----:B------:R-:W-:Y:S01]  /*3520*/  FFMA.FTZ R84, R60, R3, R113 ;  /* 0x000000033c547223 */ /* 0x000fe20000010071 */
[--C-:B------:R-:W-:Y:S01]  /*3530*/  SHF.R.U32.HI R60, RZ, 0x8, R4.reuse ;  /* 0x00000008ff3c7819 */ /* 0x100fe20000011604 */
[----:B------:R-:W-:Y:S01]  /*3540*/  FFMA.FTZ R115, R100, R73, R115 ;  /* 0x0000004964737223 */ /* 0x000fe20000010073 */
[----:B------:R-:W-:Y:S01]  /*3550*/  LEA.HI R80, R34, 0xffffff80, RZ, 0x8 ;  /* 0xffffff8022507811 */ /* 0x000fe200078f40ff */
[----:B------:R-:W-:Y:S01]  /*3560*/  FFMA.FTZ R100, R118, R3, R111 ;  /* 0x0000000376647223 */ /* 0x000fe2000001006f */
[----:B------:R-:W-:Y:S01]  /*3570*/  LOP3.LUT R73, R60, 0xff, RZ, 0xc0, !PT ;  /* 0x000000ff3c497812 */ /* 0x000fe200078ec0ff */
[----:B------:R0:W3:Y:S01]  /*3580*/  I2F.F16 R59, R83 ;  /* 0x00000053003b7306 */ /* 0x0000e20000200c00 */
[--C-:B----4-:R-:W-:Y:S01]  /*3590*/  HADD2.F32 R2, -RZ, R44.reuse.H0_H0 ;  /* 0x2000002cff027230 */ /* 0x110fe20000004100 */
[----:B------:R-:W-:Y:S01]  /*35a0*/  SHF.R.U32.HI R4, RZ, 0x10, R4 ;  /* 0x00000010ff047819 */ /* 0x000fe20000011604 */
[----:B------:R-:W-:Y:S01]  /*35b0*/  HADD2.F32 R111, -RZ, R44.H1_H1 ;  /* 0x3000002cff6f7230 */ /* 0x000fe20000004100 */
[----:B------:R-:W-:Y:S01]  /*35c0*/  IADD3 R44, R73, -0x80, RZ ;  /* 0xffffff80492c7810 */ /* 0x000fe20007ffe0ff */
[----:B------:R-:W-:Y:S01]  /*35d0*/  FFMA.FTZ R114, R118, R109, R119 ;  /* 0x0000006d76727223 */ /* 0x000fe20000010077 */
[-C--:B------:R-:W-:Y:S01]  /*35e0*/  FFMA.FTZ R88, R116, R3.reuse, R115 ;  /* 0x0000000374587223 */ /* 0x080fe20000010073 */
[----:B------:R-:W-:Y:S01]  /*35f0*/  SHF.R.U32.HI R73, RZ, 0x8, R5 ;  /* 0x00000008ff497819 */ /* 0x000fe20000011605 */
[----:B------:R4:W1:Y:S01]  /*3600*/  I2F.F16 R60, R105 ;  /* 0x00000069003c7306 */ /* 0x0008620000200c00 */
[----:B0-----:R-:W-:Y:S01]  /*3610*/  FFMA.FTZ R83, R120, R3, R71 ;  /* 0x0000000378537223 */ /* 0x001fe20000010047 */
[----:B------:R-:W-:Y:S01]  /*3620*/  HADD2.F32 R3, -RZ, R45.H0_H0 ;  /* 0x2000002dff037230 */ /* 0x000fe20000004100 */
[----:B------:R-:W-:Y:S01]  /*3630*/  SHF.R.U32.HI R109, RZ, 0x10, R5 ;  /* 0x00000010ff6d7819 */ /* 0x000fe20000011605 */
[----:B------:R-:W-:Y:S01]  /*3640*/  HADD2.F32 R5, -RZ, R77.H0_H0 ;  /* 0x2000004dff057230 */ /* 0x000fe20000004100 */
[----:B------:R-:W-:Y:S01]  /*3650*/  LOP3.LUT R108, R73, 0xff, RZ, 0xc0, !PT ;  /* 0x000000ff496c7812 */ /* 0x000fe200078ec0ff */
[----:B------:R-:W-:Y:S01]  /*3660*/  HADD2.F32 R107, -RZ, R75.H0_H0 ;  /* 0x2000004bff6b7230 */ /* 0x000fe20000004100 */
[----:B------:R-:W-:Y:S01]  /*3670*/  LOP3.LUT R109, R109, 0xff, RZ, 0xc0, !PT ;  /* 0x000000ff6d6d7812 */ /* 0x000fe200078ec0ff */
[----:B------:R0:W1:Y:S01]  /*3680*/  I2F.F16 R71, R80 ;  /* 0x0000005000477306 */ /* 0x0000620000200c00 */
[----:B----4-:R-:W-:-:S02]  /*3690*/  HADD2.F32 R105, -RZ, R76.H0_H0 ;  /* 0x2000004cff697230 */ /* 0x010fc40000004100 */
[-C--:B------:R-:W-:Y:S01]  /*36a0*/  FFMA.FTZ R75, R5, R2.reuse, R74 ;  /* 0x00000002054b7223 */ /* 0x080fe2000001004a */
[-C--:B------:R-:W-:Y:S01]  /*36b0*/  FFMA.FTZ R113, R107, R2.reuse, R114 ;  /* 0x000000026b717223 */ /* 0x080fe20000010072 */
[----:B------:R-:W-:Y:S01]  /*36c0*/  IADD3 R76, R109, -0x80, RZ ;  /* 0xffffff806d4c7810 */ /* 0x000fe20007ffe0ff */
[----:B------:R-:W-:Y:S02]  /*36d0*/  HADD2.F32 R82, -RZ, R82.H0_H0 ;  /* 0x20000052ff527230 */ /* 0x000fe40000004100 */
[----:B------:R-:W-:Y:S01]  /*36e0*/  FFMA.FTZ R74, R105, R2, R106 ;  /* 0x00000002694a7223 */ /* 0x000fe2000001006a */
[----:B------:R-:W-:Y:S01]  /*36f0*/  HADD2.F32 R106, -RZ, R87.H0_H0 ;  /* 0x20000057ff6a7230 */ /* 0x000fe20000004100 */
[----:B------:R-:W-:Y:S01]  /*3700*/  LEA.HI R70, R29, 0xffffff80, RZ, 0x8 ;  /* 0xffffff801d467811 */ /* 0x000fe200078f40ff */
[----:B0-----:R-:W-:Y:S01]  /*3710*/  HADD2.F32 R80, -RZ, R45.H1_H1 ;  /* 0x3000002dff507230 */ /* 0x001fe20000004100 */
[----:B------:R-:W-:Y:S01]  /*3720*/  LOP3.LUT R45, R4, 0xff, RZ, 0xc0, !PT ;  /* 0x000000ff042d7812 */ /* 0x000fe200078ec0ff */
[----:B------:R-:W-:-:S02]  /*3730*/  HADD2.F32 R4, -RZ, R78.H0_H0 ;  /* 0x2000004eff047230 */ /* 0x000fc40000004100 */
[-C--:B------:R-:W-:Y:S01]  /*3740*/  FFMA.FTZ R75, R106, R111.reuse, R75 ;  /* 0x0000006f6a4b7223 */ /* 0x080fe2000001004b */
[----:B------:R-:W-:Y:S01]  /*3750*/  HADD2.F32 R109, -RZ, R104.H0_H0 ;  /* 0x20000068ff6d7230 */ /* 0x000fe20000004100 */
[----:B------:R-:W-:Y:S01]  /*3760*/  IADD3 R73, R45, -0x80, RZ ;  /* 0xffffff802d497810 */ /* 0x000fe20007ffe0ff */
[----:B------:R-:W-:Y:S01]  /*3770*/  HADD2.F32 R104, -RZ, R81.H0_H0 ;  /* 0x20000051ff687230 */ /* 0x000fe20000004100 */
[----:B------:R-:W-:Y:S01]  /*3780*/  IADD3 R45, R108, -0x80, RZ ;  /* 0xffffff806c2d7810 */ /* 0x000fe20007ffe0ff */
[----:B------:R-:W-:Y:S01]  /*3790*/  FFMA.FTZ R79, R4, R2, R79 ;  /* 0x00000002044f7223 */ /* 0x000fe2000001004f */
[----:B------:R-:W-:Y:S01]  /*37a0*/  SHF.R.U32.HI R2, RZ, 0x8, R6 ;  /* 0x00000008ff027819 */ /* 0x000fe20000011606 */
[-C--:B------:R-:W-:Y:S01]  /*37b0*/  FFMA.FTZ R77, R109, R111.reuse, R74 ;  /* 0x0000006f6d4d7223 */ /* 0x080fe2000001004a */
[----:B------:R-:W-:Y:S01]  /*37c0*/  SHF.R.U32.HI R108, RZ, 0x10, R6 ;  /* 0x00000010ff6c7819 */ /* 0x000fe20000011606 */
[----:B------:R-:W-:Y:S01]  /*37d0*/  HADD2.F32 R6, -RZ, R51.H0_H0 ;  /* 0x20000033ff067230 */ /* 0x000fe20000004100 */
[----:B------:R-:W-:Y:S01]  /*37e0*/  LOP3.LUT R78, R2, 0xff, RZ, 0xc0, !PT ;  /* 0x000000ff024e7812 */ /* 0x000fe200078ec0ff */
[----:B------:R-:W-:Y:S01]  /*37f0*/  FFMA.FTZ R79, R82, R111, R79 ;  /* 0x0000006f524f7223 */ /* 0x000fe2000001004f */
[----:B------:R-:W-:Y:S01]  /*3800*/  LOP3.LUT R87, R108, 0xff, RZ, 0xc0, !PT ;  /* 0x000000ff6c577812 */ /* 0x000fe200078ec0ff */
[----:B------:R-:W-:-:S02]  /*3810*/  HADD2.F32 R108, -RZ, R86.H0_H0 ;  /* 0x20000056ff6c7230 */ /* 0x000fc40000004100 */
[----:B------:R-:W-:Y:S01]  /*3820*/  FFMA.FTZ R2, R6, R111, R113 ;  /* 0x0000006f06027223 */ /* 0x000fe20000010071 */
[----:B------:R-:W-:Y:S01]  /*3830*/  HADD2.F32 R110, -RZ, R103.H0_H0 ;  /* 0x20000067ff6e7230 */ /* 0x000fe20000004100 */
[----:B------:R0:W4:Y:S01]  /*3840*/  I2F.F16 R51, R76 ;  /* 0x0000004c00337306 */ /* 0x0001220000200c00 */
[----:B------:R-:W-:Y:S01]  /*3850*/  HADD2.F32 R111, -RZ, R55.H0_H0 ;  /* 0x20000037ff6f7230 */ /* 0x000fe20000004100 */
[----:B------:R-:W-:Y:S01]  /*3860*/  IADD3 R74, R78, -0x80, RZ ;  /* 0xffffff804e4a7810 */ /* 0x000fe20007ffe0ff */
[-C--:B------:R-:W-:Y:S01]  /*3870*/  FFMA.FTZ R112, R104, R3.reuse, R79 ;  /* 0x0000000368707223 */ /* 0x080fe2000001004f */
[-C--:B------:R-:W-:Y:S01]  /*3880*/  FFMA.FTZ R78, R110, R3.reuse, R77 ;  /* 0x000000036e4e7223 */ /* 0x080fe2000001004d */
[--C-:B------:R-:W-:Y:S01]  /*3890*/  SHF.R.U32.HI R113, RZ, 0x8, R7.reuse ;  /* 0x00000008ff717819 */ /* 0x100fe20000011607 */
[----:B------:R-:W-:Y:S01]  /*38a0*/  FFMA.FTZ R86, R111, R3, R2 ;  /* 0x000000036f567223 */ /* 0x000fe20000010002 */
[----:B------:R-:W-:Y:S01]  /*38b0*/  SHF.R.U32.HI R7, RZ, 0x10, R7 ;  /* 0x00000010ff077819 */ /* 0x000fe20000011607 */
[----:B------:R-:W-:-:S02]  /*38c0*/  HADD2.F32 R115, -RZ, R8.H0_H0 ;  /* 0x20000008ff737230 */ /* 0x000fc40000004100 */
[----:B0-----:R-:W-:Y:S01]  /*38d0*/  FFMA.FTZ R76, R108, R3, R75 ;  /* 0x000000036c4c7223 */ /* 0x001fe2000001004b */
[----:B------:R-:W-:Y:S01]  /*38e0*/  LOP3.LUT R113, R113, 0xff, RZ, 0xc0, !PT ;  /* 0x000000ff71717812 */ /* 0x000fe200078ec0ff */
[----:B------:R-:W0:Y:S01]  /*38f0*/  LDS.64 R2, [UR4+0x288] ;  /* 0x00028804ff027984 */ /* 0x000e220008000a00 */
[----:B------:R-:W-:Y:S01]  /*3900*/  HADD2.F32 R8, -RZ, R91.H0_H0 ;  /* 0x2000005bff087230 */ /* 0x000fe20000004100 */
[--C-:B------:R-:W-:Y:S01]  /*3910*/  SHF.R.U32.HI R77, RZ, 0x8, R24.reuse ;  /* 0x00000008ff4d7819 */ /* 0x100fe20000011618 */
[----:B------:R-:W-:Y:S01]  /*3920*/  HADD2.F32 R117, -RZ, R0.H0_H0 ;  /* 0x20000000ff757230 */ /* 0x000fe20000004100 */
[----:B------:R-:W-:Y:S01]  /*3930*/  IADD3 R81, R113, -0x80, RZ ;  /* 0xffffff8071517810 */ /* 0x000fe20007ffe0ff */
[----:B------:R-:W-:Y:S01]  /*3940*/  HADD2.F32 R113, -RZ, R56.H0_H0 ;  /* 0x20000038ff717230 */ /* 0x000fe20000004100 */
[----:B------:R-:W-:Y:S01]  /*3950*/  LOP3.LUT R56, R7, 0xff, RZ, 0xc0, !PT ;  /* 0x000000ff07387812 */ /* 0x000fe200078ec0ff */
[----:B------:R-:W-:Y:S01]  /*3960*/  HADD2.F32 R7, -RZ, R21.H0_H0 ;  /* 0x20000015ff077230 */ /* 0x000fe20000004100 */
[----:B------:R-:W-:Y:S01]  /*3970*/  SHF.R.U32.HI R75, RZ, 0x10, R24 ;  /* 0x00000010ff4b7819 */ /* 0x000fe20000011618 */
[----:B------:R-:W-:Y:S01]  /*3980*/  UIADD3 UR4, UR4, 0x40, URZ ;  /* 0x0000004004047890 */ /* 0x000fe2000fffe03f */
[-C--:B------:R-:W-:Y:S01]  /*3990*/  FFMA.FTZ R21, R113, R80.reuse, R112 ;  /* 0x0000005071157223 */ /* 0x080fe20000010070 */
[----:B------:R2:W0:Y:S01]  /*39a0*/  I2F.F16 R24, R81 ;  /* 0x0000005100187306 */ /* 0x0004220000200c00 */
[----:B------:R-:W-:Y:S01]  /*39b0*/  FFMA.FTZ R112, R115, R80, R78 ;  /* 0x0000005073707223 */ /* 0x000fe2000001004e */
[----:B------:R-:W-:Y:S01]  /*39c0*/  IADD3 R79, R56, -0x80, RZ ;  /* 0xffffff80384f7810 */ /* 0x000fe20007ffe0ff */
[----:B------:R-:W-:Y:S01]  /*39d0*/  FMUL.FTZ R0, R21, R8 ;  /* 0x0000000815007220 */ /* 0x000fe20000410000 */
[----:B------:R-:W-:Y:S01]  /*39e0*/  FFMA.FTZ R21, R7, R80, R76 ;  /* 0x0000005007157223 */ /* 0x000fe2000001004c */
[----:B------:R-:W-:Y:S01]  /*39f0*/  LOP3.LUT R56, R75, 0xff, RZ, 0xc0, !PT ;  /* 0x000000ff4b387812 */ /* 0x000fe200078ec0ff */
[----:B------:R-:W-:Y:S01]  /*3a00*/  HADD2.F32 R76, -RZ, R89.H1_H1 ;  /* 0x30000059ff4c7230 */ /* 0x000fe20000004100 */
[----:B------:R-:W-:Y:S01]  /*3a10*/  LOP3.LUT R77, R77, 0xff, RZ, 0xc0, !PT ;  /* 0x000000ff4d4d7812 */ /* 0x000fe200078ec0ff */
[----:B------:R-:W-:-:S02]  /*3a20*/  HADD2.F32 R75, -RZ, R90.H0_H0 ;  /* 0x2000005aff4b7230 */ /* 0x000fc40000004100 */
[----:B--2---:R-:W-:Y:S01]  /*3a30*/  FFMA.FTZ R81, R117, R80, R86 ;  /* 0x0000005075517223 */ /* 0x004fe20000010056 */
[--C-:B------:R-:W-:Y:S01]  /*3a40*/  SHF.R.U32.HI R80, RZ, 0x8, R25.reuse ;  /* 0x00000008ff507819 */ /* 0x100fe20000011619 */
[----:B------:R-:W2:Y:S01]  /*3a50*/  I2F.F16 R70, R70 ;  /* 0x0000004600467306 */ /* 0x000ea20000200c00 */
[----:B------:R-:W-:Y:S01]  /*3a60*/  F2FP.F16.F32.PACK_AB R0, RZ, R0 ;  /* 0x00000000ff00723e */ /* 0x000fe200000000ff */
[----:B------:R-:W-:Y:S01]  /*3a70*/  FMUL.FTZ R112, R112, R75 ;  /* 0x0000004b70707220 */ /* 0x000fe20000410000 */
[----:B------:R-:W-:Y:S02]  /*3a80*/  SHF.R.U32.HI R25, RZ, 0x10, R25 ;  /* 0x00000010ff197819 */ /* 0x000fe40000011619 */
[----:B------:R-:W-:Y:S01]  /*3a90*/  IADD3 R86, R56, -0x80, RZ ;  /* 0xffffff8038567810 */ /* 0x000fe20007ffe0ff */
[----:B------:R-:W-:Y:S01]  /*3aa0*/  HADD2.F32 R56, -RZ, R89.H0_H0 ;  /* 0x20000059ff387230 */ /* 0x000fe20000004100 */
[----:B------:R-:W-:Y:S01]  /*3ab0*/  LOP3.LUT R103, R25, 0xff, RZ, 0xc0, !PT ;  /* 0x000000ff19677812 */ /* 0x000fe200078ec0ff */
[----:B------:R-:W-:Y:S01]  /*3ac0*/  HADD2 R25, R0.H0_H0, R12.H0_H0 ;  /* 0x2000000c00197230 */ /* 0x000fe20000000800 */
[----:B------:R-:W-:Y:S01]  /*3ad0*/  IADD3 R55, R87, -0x80, RZ ;  /* 0xffffff8057377810 */ /* 0x000fe20007ffe0ff */
[----:B------:R-:W1:Y:S01]  /*3ae0*/  I2F.F16 R44, R44 ;  /* 0x0000002c002c7306 */ /* 0x000e620000200c00 */
[----:B------:R-:W-:Y:S01]  /*3af0*/  IADD3 R87, R77, -0x80, RZ ;  /* 0xffffff804d577810 */ /* 0x000fe20007ffe0ff */
[----:B------:R-:W-:Y:S01]  /*3b00*/  FMUL.FTZ R77, R21, R76 ;  /* 0x0000004c154d7220 */ /* 0x000fe20000410000 */
[----:B------:R-:W-:Y:S01]  /*3b10*/  SHF.R.U32.HI R0, RZ, 0x8, R26 ;  /* 0x00000008ff007819 */ /* 0x000fe2000001161a */
[----:B------:R-:W-:Y:S01]  /*3b20*/  FMUL.FTZ R81, R81, R56 ;  /* 0x0000003851517220 */ /* 0x000fe20000410000 */
[----:B------:R-:W-:-:S02]  /*3b30*/  IADD3 R114, R103, -0x80, RZ ;  /* 0xffffff8067727810 */ /* 0x000fc40007ffe0ff */
[----:B------:R-:W-:Y:S01]  /*3b40*/  LOP3.LUT R0, R0, 0xff, RZ, 0xc0, !PT ;  /* 0x000000ff00007812 */ /* 0x000fe200078ec0ff */
[----:B------:R3:W1:Y:S01]  /*3b50*/  I2F.F16 R21, R86 ;  /* 0x0000005600157306 */ /* 0x0006620000200c00 */
[--C-:B0-----:R-:W-:Y:S01]  /*3b60*/  HADD2.F32 R121, -RZ, R2.reuse.H1_H1 ;  /* 0x30000002ff797230 */ /* 0x101fe20000004100 */
[----:B------:R-:W-:Y:S01]  /*3b70*/  LOP3.LUT R80, R80, 0xff, RZ, 0xc0, !PT ;  /* 0x000000ff50507812 */ /* 0x000fe200078ec0ff */
[--C-:B------:R-:W-:Y:S01]  /*3b80*/  HADD2.F32 R119, -RZ, R3.reuse.H0_H0 ;  /* 0x20000003ff777230 */ /* 0x100fe20000004100 */
[----:B------:R-:W-:Y:S01]  /*3b90*/  IADD3 R103, R0, -0x80, RZ ;  /* 0xffffff8000677810 */ /* 0x000fe20007ffe0ff */
[----:B------:R-:W-:Y:S01]  /*3ba0*/  HADD2.F32 R0, -RZ, R3.H1_H1 ;  /* 0x30000003ff007230 */ /* 0x000fe20000004100 */
[----:B------:R-:W-:Y:S02]  /*3bb0*/  SHF.R.U32.HI R26, RZ, 0x10, R26 ;  /* 0x00000010ff1a7819 */ /* 0x000fe4000001161a */
[----:B------:R0:W0:Y:S01]  /*3bc0*/  I2F.F16 R78, R87 ;  /* 0x00000057004e7306 */ /* 0x0000220000200c00 */
[----:B---3--:R-:W-:Y:S01]  /*3bd0*/  HADD2.F32 R86, -RZ, R2.H0_H0 ;  /* 0x20000002ff567230 */ /* 0x008fe20000004100 */
[----:B------:R-:W-:-:S02]  /*3be0*/  LOP3.LUT R2, R28, 0xff, RZ, 0xc0, !PT ;  /* 0x000000ff1c027812 */ /* 0x000fc400078ec0ff */
[----:B------:R-:W-:Y:S02]  /*3bf0*/  F2FP.F16.F32.PACK_AB R77, RZ, R77 ;  /* 0x0000004dff4d723e */ /* 0x000fe400000000ff */
[-C--:B------:R-:W-:Y:S01]  /*3c00*/  FFMA.FTZ R83, R4, R86.reuse, R83 ;  /* 0x0000005604537223 */ /* 0x080fe20000010053 */
[-C--:B------:R-:W-:Y:S01]  /*3c10*/  FFMA.FTZ R5, R5, R86.reuse, R84 ;  /* 0x0000005605057223 */ /* 0x080fe20000010054 */
[-C--:B------:R-:W-:Y:S01]  /*3c20*/  FFMA.FTZ R88, R105, R86.reuse, R88 ;  /* 0x0000005669587223 */ /* 0x080fe20000010058 */
[----:B------:R-:W-:Y:S01]  /*3c30*/  FFMA.FTZ R107, R107, R86, R100 ;  /* 0x000000566b6b7223 */ /* 0x000fe20000010064 */
[----:B------:R-:W-:Y:S01]  /*3c40*/  IADD3 R86, R2, -0x80, RZ ;  /* 0xffffff8002567810 */ /* 0x000fe20007ffe0ff */
[-C--:B------:R-:W-:Y:S01]  /*3c50*/  FFMA.FTZ R83, R82, R121.reuse, R83 ;  /* 0x0000007952537223 */ /* 0x080fe20000010053 */
[----:B------:R-:W3:Y:S01]  /*3c60*/  LDS.64 R2, [UR4+0x1d0] ;  /* 0x0001d004ff027984 */ /* 0x000ee20008000a00 */
        /* <DEDUP_REMOVED lines=11> */
[----:B------:R-:W-:Y:S01]  /*3d20*/  LOP3.LUT R0, R31, 0xff, RZ, 0xc0, !PT ;  /* 0x000000ff1f007812 */ /* 0x000fe200078ec0ff */
[----:B------:R-:W-:Y:S01]  /*3d30*/  HADD2 R77, R77.H0_H0, R12.H1_H1 ;  /* 0x3000000c4d4d7230 */ /* 0x000fe20000000800 */
[----:B------:R-:W-:Y:S01]  /*3d40*/  LOP3.LUT R6, R32, 0xff, RZ, 0xc0, !PT ;  /* 0x000000ff20067812 */ /* 0x000fe200078ec0ff */
[----:B------:R-:W0:Y:S01]  /*3d50*/  I2F.F16 R73, R73 ;  /* 0x0000004900497306 */ /* 0x000e220000200c00 */
[----:B------:R-:W-:Y:S01]  /*3d60*/  LOP3.LUT R4, R29, 0xff, RZ, 0xc0, !PT ;  /* 0x000000ff1d047812 */ /* 0x000fe200078ec0ff */
[----:B------:R-:W-:Y:S01]  /*3d70*/  FMUL.FTZ R113, R113, R8 ;  /* 0x0000000871717220 */ /* 0x000fe20000410000 */
[----:B------:R-:W-:Y:S01]  /*3d80*/  IADD3 R82, R0, -0x80, RZ ;  /* 0xffffff8000527810 */ /* 0x000fe20007ffe0ff */
[----:B------:R-:W-:Y:S01]  /*3d90*/  FMUL.FTZ R7, R7, R76 ;  /* 0x0000004c07077220 */ /* 0x000fe20000410000 */
[----:B------:R-:W-:Y:S01]  /*3da0*/  IADD3 R88, R6, -0x80, RZ ;  /* 0xffffff8006587810 */ /* 0x000fe20007ffe0ff */
[----:B------:R-:W-:Y:S01]  /*3db0*/  FMUL.FTZ R110, R110, R75 ;  /* 0x0000004b6e6e7220 */ /* 0x000fe20000410000 */
[--C-:B------:R-:W-:Y:S01]  /*3dc0*/  SHF.R.U32.HI R0, RZ, 0x8, R27.reuse ;  /* 0x00000008ff007819 */ /* 0x100fe2000001161b */
[----:B------:R-:W1:Y:S01]  /*3dd0*/  I2F.F16 R45, R45 ;  /* 0x0000002d002d7306 */ /* 0x000e620000200c00 */
[----:B------:R-:W-:Y:S01]  /*3de0*/  SHF.R.U32.HI R6, RZ, 0x10, R27 ;  /* 0x00000010ff067819 */ /* 0x000fe2000001161b */
[----:B------:R-:W-:Y:S01]  /*3df0*/  FMUL.FTZ R117, R117, R56 ;  /* 0x0000003875757220 */ /* 0x000fe20000410000 */
[----:B------:R-:W-:-:S02]  /*3e00*/  IADD3 R84, R4, -0x80, RZ ;  /* 0xffffff8004547810 */ /* 0x000fc40007ffe0ff */
[----:B------:R-:W-:Y:S02]  /*3e10*/  LOP3.LUT R4, R30, 0xff, RZ, 0xc0, !PT ;  /* 0x000000ff1e047812 */ /* 0x000fe400078ec0ff */
[----:B------:R-:W-:Y:S01]  /*3e20*/  LOP3.LUT R0, R0, 0xff, RZ, 0xc0, !PT ;  /* 0x000000ff00007812 */ /* 0x000fe200078ec0ff */
[----:B------:R-:W1:Y:S01]  /*3e30*/  I2F.F16 R74, R74 ;  /* 0x0000004a004a7306 */ /* 0x000e620000200c00 */
[----:B------:R-:W-:Y:S02]  /*3e40*/  LOP3.LUT R6, R6, 0xff, RZ, 0xc0, !PT ;  /* 0x000000ff06067812 */ /* 0x000fe400078ec0ff */
[----:B0-----:R-:W-:Y:S02]  /*3e50*/  IADD3 R87, R80, -0x80, RZ ;  /* 0xffffff8050577810 */ /* 0x001fe40007ffe0ff */
[----:B------:R-:W-:Y:S02]  /*3e60*/  LEA.HI R57, R31, 0xffffff80, RZ, 0x8 ;  /* 0xffffff801f397811 */ /* 0x000fe400078f40ff */
[----:B------:R-:W-:Y:S01]  /*3e70*/  LEA.HI R72, R33, 0xffffff80, RZ, 0x8 ;  /* 0xffffff8021487811 */ /* 0x000fe200078f40ff */
[----:B------:R-:W0:Y:S01]  /*3e80*/  I2F.F16 R55, R55 ;  /* 0x0000003700377306 */ /* 0x000e220000200c00 */
[----:B------:R-:W-:Y:S01]  /*3e90*/  F2FP.F16.F32.PACK_AB R112, RZ, R112 ;  /* 0x00000070ff70723e */ /* 0x000fe200000000ff */
[--C-:B---3--:R-:W-:Y:S01]  /*3ea0*/  HADD2.F32 R27, -RZ, R2.reuse.H0_H0 ;  /* 0x20000002ff1b7230 */ /* 0x108fe20000004100 */
[----:B------:R-:W-:Y:S01]  /*3eb0*/  F2FP.F16.F32.PACK_AB R80, RZ, R81 ;  /* 0x00000051ff50723e */ /* 0x000fe200000000ff */
[----:B------:R-:W-:Y:S01]  /*3ec0*/  HADD2.F32 R107, -RZ, R2.H1_H1 ;  /* 0x30000002ff6b7230 */ /* 0x000fe20000004100 */
[----:B------:R-:W-:Y:S01]  /*3ed0*/  IADD3 R83, R4, -0x80, RZ ;  /* 0xffffff8004537810 */ /* 0x000fe20007ffe0ff */
[--C-:B------:R-:W-:Y:S01]  /*3ee0*/  HADD2 R12, R112.H0_H0, R11.reuse.H0_H0 ;  /* 0x2000000b700c7230 */ /* 0x100fe20000000800 */
[----:B------:R-:W-:Y:S01]  /*3ef0*/  LOP3.LUT R26, R26, 0xff, RZ, 0xc0, !PT ;  /* 0x000000ff1a1a7812 */ /* 0x000fe200078ec0ff */
[----:B------:R-:W-:Y:S01]  /*3f00*/  HADD2 R80, R80.H0_H0, R11.H1_H1 ;  /* 0x3000000b50507230 */ /* 0x000fe20000000800 */
[----:B------:R-:W-:Y:S01]  /*3f10*/  IADD3 R0, R0, -0x80, RZ ;  /* 0xffffff8000007810 */ /* 0x000fe20007ffe0ff */
[----:B------:R-:W3:Y:S01]  /*3f20*/  I2F.F16 R57, R57 ;  /* 0x0000003900397306 */ /* 0x000ee20000200c00 */
[----:B------:R-:W-:Y:S01]  /*3f30*/  IADD3 R6, R6, -0x80, RZ ;  /* 0xffffff8006067810 */ /* 0x000fe20007ffe0ff */
[----:B------:R-:W0:Y:S01]  /*3f40*/  LDS.64 R4, [UR4+0x1d8] ;  /* 0x0001d804ff047984 */ /* 0x000e220008000a00 */
[----:B------:R-:W-:Y:S01]  /*3f50*/  IADD3 R26, R26, -0x80, RZ ;  /* 0xffffff801a1a7810 */ /* 0x000fe20007ffe0ff */
[----:B------:R-:W-:Y:S01]  /*3f60*/  HADD2.F32 R105, -RZ, R3.H0_H0 ;  /* 0x20000003ff697230 */ /* 0x000fe20000004100 */
[----:B------:R-:W-:-:S02]  /*3f70*/  F2FP.F16.F32.PACK_AB R7, RZ, R7 ;  /* 0x00000007ff07723e */ /* 0x000fc400000000ff */
[----:B------:R-:W-:Y:S01]  /*3f80*/  F2FP.F16.F32.PACK_AB R110, RZ, R110 ;  /* 0x0000006eff6e723e */ /* 0x000fe200000000ff */
[----:B------:R-:W0:Y:S01]  /*3f90*/  I2F.F16 R72, R72 ;  /* 0x0000004800487306 */ /* 0x000e220000200c00 */
[----:B------:R-:W-:Y:S01]  /*3fa0*/  F2FP.F16.F32.PACK_AB R117, RZ, R117 ;  /* 0x00000075ff75723e */ /* 0x000fe200000000ff */
[----:B------:R-:W-:Y:S01]  /*3fb0*/  HADD2 R100, R7.H0_H0, R10.H1_H1 ;  /* 0x3000000a07647230 */ /* 0x000fe20000000800 */
[----:B------:R-:W-:Y:S02]  /*3fc0*/  LOP3.LUT R109, R33, 0xff, RZ, 0xc0, !PT ;  /* 0x000000ff216d7812 */ /* 0x000fe400078ec0ff */
[----:B------:R-:W-:Y:S02]  /*3fd0*/  LOP3.LUT R108, R34, 0xff, RZ, 0xc0, !PT ;  /* 0x000000ff226c7812 */ /* 0x000fe400078ec0ff */
[----:B------:R-:W-:Y:S01]  /*3fe0*/  IADD3 R109, R109, -0x80, RZ ;  /* 0xffffff806d6d7810 */ /* 0x000fe20007ffe0ff */
        /* <DEDUP_REMOVED lines=12> */
[----:B------:R4:W0:Y:S02]  /*40b0*/  I2F.F16 R87, R26 ;  /* 0x0000001a00577306 */ /* 0x0008240000200c00 */
[----:B----4-:R-:W-:-:S05]  /*40c0*/  F2FP.F16.F32.PACK_AB R26, RZ, R113 ;  /* 0x00000071ff1a723e */ /* 0x010fca00000000ff */
[----:B------:R-:W-:Y:S02]  /*40d0*/  HADD2 R26, R26.H0_H0, R10.H0_H0 ;  /* 0x2000000a1a1a7230 */ /* 0x000fe40000000800 */
[----:B------:R-:W-:Y:S02]  /*40e0*/  HADD2 R10, R110.H0_H0, R9.H0_H0 ;  /* 0x200000096e0a7230 */ /* 0x000fe40000000800 */
[----:B------:R-:W-:Y:S02]  /*40f0*/  HADD2.F32 R110, -RZ, R3.H1_H1 ;  /* 0x30000003ff6e7230 */ /* 0x000fe40000004100 */
[----:B------:R-:W-:Y:S01]  /*4100*/  HADD2 R9, R117.H0_H0, R9.H1_H1 ;  /* 0x3000000975097230 */ /* 0x000fe20000000800 */
[----:B0123--:R-:W-:Y:S06]  /*4110*/  @!P0 BRA `(.L_x_1825) ;  /* 0x0000000400588947 */ /* 0x00ffec0003800000 */
[----:B------:R-:W0:Y:S01]  /*4120*/  LDS.64 R2, [UR4+-0x30] ;  /* 0xffffd004ff027984 */ /* 0x000e220008000a00 */
[----:B------:R-:W-:Y:S02]  /*4130*/  HADD2.F32 R0, -RZ, R102.H0_H0 ;  /* 0x20000066ff007230 */ /* 0x000fe40000004100 */
[----:B------:R-:W-:Y:S01]  /*4140*/  HADD2.F32 R116, -RZ, R85.H0_H0 ;  /* 0x20000055ff747230 */ /* 0x000fe20000004100 */
[----:B------:R-:W1:Y:S01]  /*4150*/  LDS.64 R6, [UR4+-0x28] ;  /* 0xffffd804ff067984 */ /* 0x000e620008000a00 */
        /* <DEDUP_REMOVED lines=12> */
[----:B------:R-:W-:Y:S01]  /*4220*/  FFMA.FTZ R111, R113, R2, R0 ;  /* 0x00000002716f7223 */ /* 0x000fe20000010000 */
[----:B------:R-:W-:Y:S02]  /*4230*/  HADD2.F32 R113, -RZ, R45.H0_H0 ;  /* 0x2000002dff717230 */ /* 0x000fe40000004100 */
[C---:B------:R-:W-:Y:S01]  /*4240*/  FFMA.FTZ R117, R2.reuse, R117, R112 ;  /* 0x0000007502757223 */ /* 0x040fe20000010070 */
[C---:B------:R-:W-:Y:S01]  /*4250*/  FFMA.FTZ R119, R2.reuse, R119, R114 ;  /* 0x0000007702777223 */ /* 0x040fe20000010072 */
[----:B------:R-:W-:Y:S02]  /*4260*/  HADD2.F32 R0, -RZ, R3.H0_H0 ;  /* 0x20000003ff007230 */ /* 0x000fe40000004100 */
[----:B------:R-:W-:Y:S01]  /*4270*/  FFMA.FTZ R113, R2, R113, R115 ;  /* 0x0000007102717223 */ /* 0x000fe20000010073 */
[----:B------:R-:W-:-:S02]  /*4280*/  HADD2.F32 R2, -RZ, R73.H0_H0 ;  /* 0x20000049ff027230 */ /* 0x000fc40000004100 */
[----:B------:R-:W-:Y:S02]  /*4290*/  HADD2.F32 R112, -RZ, R51.H0_H0 ;  /* 0x20000033ff707230 */ /* 0x000fe40000004100 */
[----:B------:R-:W-:Y:S01]  /*42a0*/  FFMA.FTZ R119, R0, R118, R119 ;  /* 0x0000007600777223 */ /* 0x000fe20000010077 */
[----:B------:R-:W-:Y:S02]  /*42b0*/  HADD2.F32 R3, -RZ, R3.H1_H1 ;  /* 0x30000003ff037230 */ /* 0x000fe40000004100 */
[----:B------:R-:W-:Y:S01]  /*42c0*/  FFMA.FTZ R111, R2, R0, R111 ;  /* 0x00000000026f7223 */ /* 0x000fe2000001006f */
        /* <DEDUP_REMOVED lines=8> */
[----:B-1----:R-:W-:Y:S02]  /*4350*/  HADD2.F32 R0, -RZ, R6.H0_H0 ;  /* 0x20000006ff007230 */ /* 0x002fe40000004100 */
        /* <DEDUP_REMOVED lines=50> */
.L_x_1825:
[----:B------:R-:W-:Y:S05]  /*4680*/  @!P1 BRA `(.L_x_1826) ;  /* 0x0000000400589947 */ /* 0x000fea0003800000 */
[----:B------:R-:W0:Y:S01]  /*4690*/  LDS.64 R2, [UR4+0x50] ;  /* 0x00005004ff027984 */ /* 0x000e220008000a00 */
[----:B------:R-:W-:Y:S02]  /*46a0*/  HADD2.F32 R0, -RZ, R102.H0_H0 ;  /* 0x20000066ff007230 */ /* 0x000fe40000004100 */
[----:B------:R-:W-:Y:S01]  /*46b0*/  HADD2.F32 R111, -RZ, R85.H0_H0 ;  /* 0x20000055ff6f7230 */ /* 0x000fe20000004100 */
[----:B------:R-:W1:Y:S01]  /*46c0*/  LDS.64 R6, [UR4+0x58] ;  /* 0x00005804ff067984 */ /* 0x000e620008000a00 */
[----:B------:R-:W-:Y:S02]  /*46d0*/  HADD2.F32 R112, -RZ, R50.H0_H0 ;  /* 0x20000032ff707230 */ /* 0x000fe40000004100 */
[----:B------:R-:W-:Y:S02]  /*46e0*/  HADD2.F32 R113, -RZ, R49.H0_H0 ;  /* 0x20000031ff717230 */ /* 0x000fe40000004100 */
[----:B------:R-:W-:Y:S02]  /*46f0*/  HADD2.F32 R116, -RZ, R44.H0_H0 ;  /* 0x2000002cff747230 */ /* 0x000fe40000004100 */
[----:B------:R-:W-:-:S02]  /*4700*/  HADD2.F32 R118, -RZ, R54.H0_H0 ;  /* 0x20000036ff767230 */ /* 0x000fc40000004100 */
[--C-:B0-----:R-:W-:Y:S02]  /*4710*/  HADD2.F32 R114, -RZ, R2.reuse.H0_H0 ;  /* 0x20000002ff727230 */ /* 0x101fe40000004100 */
        /* <DEDUP_REMOVED lines=26> */
[----:B-1----:R-:W-:Y:S02]  /*48c0*/  HADD2.F32 R0, -RZ, R6.H0_H0 ;  /* 0x20000006ff007230 */ /* 0x002fe40000004100 */
[----:B------:R-:W-:Y:S01]  /*48d0*/  FFMA.FTZ R115, R115, R3, R2 ;  /* 0x0000000373737223 */ /* 0x000fe20000010002 */
[----:B------:R-:W-:-:S02]  /*48e0*/  HADD2.F32 R111, -RZ, R66.H0_H0 ;  /* 0x20000042ff6f7230 */ /* 0x000fc40000004100 */
[----:B------:R-:W-:Y:S02]  /*48f0*/  HADD2.F32 R117, -RZ, R65.H0_H0 ;  /* 0x20000041ff757230 */ /* 0x000fe40000004100 */
[-C--:B------:R-:W-:Y:S01]  /*4900*/  FFMA.FTZ R113, R114, R0.reuse, R113 ;  /* 0x0000000072717223 */ /* 0x080fe20000010071 */
[----:B------:R-:W-:Y:S02]  /*4910*/  HADD2.F32 R114, -RZ, R81.H0_H0 ;  /* 0x20000051ff727230 */ /* 0x000fe40000004100 */
[-C--:B------:R-:W-:Y:S01]  /*4920*/  FFMA.FTZ R111, R111, R3.reuse, R112 ;  /* 0x000000036f6f7223 */ /* 0x080fe20000010070 */
[----:B------:R-:W-:Y:S02]  /*4930*/  HADD2.F32 R6, -RZ, R6.H1_H1 ;  /* 0x30000006ff067230 */ /* 0x000fe40000004100 */
[----:B------:R-:W-:Y:S01]  /*4940*/  FFMA.FTZ R3, R117, R3, R116 ;  /* 0x0000000375037223 */ /* 0x000fe20000010074 */
[----:B------:R-:W-:Y:S01]  /*4950*/  FFMA.FTZ R115, R118, R0, R115 ;  /* 0x0000000076737223 */ /* 0x000fe20000010073 */
[----:B------:R-:W-:-:S02]  /*4960*/  HADD2.F32 R116, -RZ, R46.H0_H0 ;  /* 0x2000002eff747230 */ /* 0x000fc40000004100 */
[----:B------:R-:W-:Y:S02]  /*4970*/  HADD2.F32 R118, -RZ, R47.H0_H0 ;  /* 0x2000002fff767230 */ /* 0x000fe40000004100 */
        /* <DEDUP_REMOVED lines=39> */
.L_x_1826:
        /* <DEDUP_REMOVED lines=87> */
.L_x_1827:
        /* <DEDUP_REMOVED lines=87> */
.L_x_1828:
[----:B------:R-:W-:Y:S01]  /*56d0*/  HADD2.F32 R0, -RZ, R102.H0_H0 ;  /* 0x20000066ff007230 */ /* 0x000fe20000004100 */
[----:B------:R-:W-:Y:S01]  /*56e0*/  LEA.HI R113, R36, 0xffffff80, RZ, 0x8 ;  /* 0xffffff8024717811 */ /* 0x000fe200078f40ff */
[----:B------:R-:W-:Y:S01]  /*56f0*/  HADD2.F32 R2, -RZ, R85.H0_H0 ;  /* 0x20000055ff027230 */ /* 0x000fe20000004100 */
[----:B------:R-:W-:Y:S01]  /*5700*/  LEA.HI R115, R37, 0xffffff80, RZ, 0x8 ;  /* 0xffffff8025737811 */ /* 0x000fe200078f40ff */
        /* <DEDUP_REMOVED lines=33> */
[----:B------:R0:W1:Y:S01]  /*5920*/  I2F.F16 R27, R113 ;  /* 0x00000071001b7306 */ /* 0x0000620000200c00 */
[----:B------:R-:W-:Y:S01]  /*5930*/  HADD2.F32 R105, -RZ, R46.H0_H0 ;  /* 0x2000002eff697230 */ /* 0x000fe20000004100 */
[----:B------:R-:W-:Y:S01]  /*5940*/  LOP3.LUT R3, R35, 0xff, RZ, 0xc0, !PT ;  /* 0x000000ff23037812 */ /* 0x000fe200078ec0ff */
[----:B------:R-:W-:Y:S01]  /*5950*/  HADD2.F32 R107, -RZ, R47.H0_H0 ;  /* 0x2000002fff6b7230 */ /* 0x000fe20000004100 */
[----:B------:R-:W-:Y:S01]  /*5960*/  LEA.HI R46, R38, 0xffffff80, RZ, 0x8 ;  /* 0xffffff80262e7811 */ /* 0x000fe200078f40ff */
[----:B------:R-:W-:-:S02]  /*5970*/  HADD2.F32 R4, -RZ, R4.H1_H1 ;  /* 0x30000004ff047230 */ /* 0x000fc40000004100 */
[-C--:B------:R-:W-:Y:S01]  /*5980*/  FFMA.FTZ R114, R105, R110.reuse, R114 ;  /* 0x0000006e69727223 */ /* 0x080fe20000010072 */
[--C-:B------:R-:W-:Y:S02]  /*5990*/  HADD2.F32 R7, -RZ, R5.reuse.H0_H0 ;  /* 0x20000005ff077230 */ /* 0x100fe40000004100 */
[-C--:B------:R-:W-:Y:S01]  /*59a0*/  FFMA.FTZ R47, R107, R110.reuse, R116 ;  /* 0x0000006e6b2f7223 */ /* 0x080fe20000010074 */
[----:B------:R-:W-:Y:S02]  /*59b0*/  HADD2.F32 R6, -RZ, R5.H1_H1 ;  /* 0x30000005ff067230 */ /* 0x000fe40000004100 */
[-C--:B------:R-:W-:Y:S01]  /*59c0*/  FFMA.FTZ R5, R85, R110.reuse, R112 ;  /* 0x0000006e55057223 */ /* 0x080fe20000010070 */
[----:B------:R-:W-:Y:S02]  /*59d0*/  HADD2.F32 R78, -RZ, R78.H0_H0 ;  /* 0x2000004eff4e7230 */ /* 0x000fe40000004100 */
[----:B------:R-:W-:Y:S01]  /*59e0*/  FFMA.FTZ R112, R102, R110, R111 ;  /* 0x0000006e66707223 */ /* 0x000fe2000001006f */
[----:B------:R-:W-:Y:S01]  /*59f0*/  HADD2.F32 R81, -RZ, R81.H0_H0 ;  /* 0x20000051ff517230 */ /* 0x000fe20000004100 */
[----:B------:R-:W-:Y:S01]  /*5a00*/  LEA.HI R116, R39, 0xffffff80, RZ, 0x8 ;  /* 0xffffff8027747811 */ /* 0x000fe200078f40ff */
[----:B------:R-:W-:-:S02]  /*5a10*/  HADD2.F32 R103, -RZ, R103.H0_H0 ;  /* 0x20000067ff677230 */ /* 0x000fc40000004100 */
[-C--:B------:R-:W-:Y:S01]  /*5a20*/  FFMA.FTZ R54, R78, R4.reuse, R5 ;  /* 0x000000044e367223 */ /* 0x080fe20000010005 */
[----:B------:R-:W-:Y:S02]  /*5a30*/  HADD2.F32 R106, -RZ, R106.H0_H0 ;  /* 0x2000006aff6a7230 */ /* 0x000fe40000004100 */
[-C--:B0-----:R-:W-:Y:S01]  /*5a40*/  FFMA.FTZ R113, R81, R4.reuse, R112 ;  /* 0x0000000451717223 */ /* 0x081fe20000010070 */
[----:B------:R-:W-:Y:S02]  /*5a50*/  HADD2.F32 R111, -RZ, R21.H0_H0 ;  /* 0x20000015ff6f7230 */ /* 0x000fe40000004100 */
[-C--:B------:R-:W-:Y:S01]  /*5a60*/  FFMA.FTZ R112, R103, R4.reuse, R114 ;  /* 0x0000000467707223 */ /* 0x080fe20000010072 */
[----:B------:R-:W-:Y:S02]  /*5a70*/  HADD2.F32 R110, -RZ, R11.H0_H0 ;  /* 0x2000000bff6e7230 */ /* 0x000fe40000004100 */
[----:B------:R-:W-:Y:S01]  /*5a80*/  FFMA.FTZ R119, R106, R4, R47 ;  /* 0x000000046a777223 */ /* 0x000fe2000001002f */
[----:B------:R-:W-:Y:S01]  /*5a90*/  HADD2.F32 R87, -RZ, R87.H0_H0 ;  /* 0x20000057ff577230 */ /* 0x000fe20000004100 */
[----:B------:R-:W0:Y:S01]  /*5aa0*/  LDS.64 R4, [UR4+0x250] ;  /* 0x00025004ff047984 */ /* 0x000e220008000a00 */
[----:B------:R-:W-:-:S02]  /*5ab0*/  HADD2.F32 R104, -RZ, R104.H0_H0 ;  /* 0x20000068ff687230 */ /* 0x000fc40000004100 */
[-C--:B------:R-:W-:Y:S01]  /*5ac0*/  FFMA.FTZ R21, R111, R7.reuse, R54 ;  /* 0x000000076f157223 */ /* 0x080fe20000010036 */
[----:B------:R-:W-:Y:S01]  /*5ad0*/  HADD2.F32 R64, -RZ, R64.H0_H0 ;  /* 0x20000040ff407230 */ /* 0x000fe20000004100 */
[----:B------:R2:W3:Y:S01]  /*5ae0*/  I2F.F16 R48, R115 ;  /* 0x0000007300307306 */ /* 0x0004e20000200c00 */
[----:B------:R-:W-:Y:S01]  /*5af0*/  FFMA.FTZ R117, R87, R7, R112 ;  /* 0x0000000757757223 */ /* 0x000fe20000010070 */
[----:B------:R-:W-:Y:S01]  /*5b00*/  HADD2.F32 R112, -RZ, R63.H0_H0 ;  /* 0x2000003fff707230 */ /* 0x000fe20000004100 */
[----:B------:R-:W-:Y:S01]  /*5b10*/  IADD3 R3, R3, -0x80, RZ ;  /* 0xffffff8003037810 */ /* 0x000fe20007ffe0ff */
[----:B------:R-:W-:Y:S01]  /*5b20*/  HADD2.F32 R114, -RZ, R62.H0_H0 ;  /* 0x2000003eff727230 */ /* 0x000fe20000004100 */
[----:B------:R-:W-:-:S03]  /*5b30*/  LEA.HI R118, R40, 0xffffff80, RZ, 0x8 ;  /* 0xffffff8028767811 */ /* 0x000fc600078f40ff */
[----:B------:R4:W0:Y:S01]  /*5b40*/  I2F.F16 R47, R116 ;  /* 0x00000074002f7306 */ /* 0x0008220000200c00 */
[----:B--2---:R-:W-:Y:S01]  /*5b50*/  FFMA.FTZ R115, R110, R7, R113 ;  /* 0x000000076e737223 */ /* 0x004fe20000010071 */
[----:B------:R-:W-:Y:S02]  /*5b60*/  HADD2.F32 R113, -RZ, R61.H0_H0 ;  /* 0x2000003dff717230 */ /* 0x000fe40000004100 */
[-C--:B------:R-:W-:Y:S01]  /*5b70*/  FFMA.FTZ R54, R114, R6.reuse, R117 ;  /* 0x0000000672367223 */ /* 0x080fe20000010075 */
[----:B------:R-:W-:Y:S01]  /*5b80*/  LEA.HI R61, R42, 0xffffff80, RZ, 0x8 ;  /* 0xffffff802a3d7811 */ /* 0x000fe200078f40ff */
[-C--:B------:R-:W-:Y:S02]  /*5b90*/  FFMA.FTZ R115, R112, R6.reuse, R115 ;  /* 0x0000000670737223 */ /* 0x080fe40000010073 */
[----:B------:R-:W-:Y:S01]  /*5ba0*/  FMUL.FTZ R54, R54, R75 ;  /* 0x0000004b36367220 */ /* 0x000fe20000410000 */
[----:B------:R-:W2:Y:S01]  /*5bb0*/  I2F.F16 R109, R109 ;  /* 0x0000006d006d7306 */ /* 0x000ea20000200c00 */
[----:B----4-:R-:W-:Y:S01]  /*5bc0*/  FFMA.FTZ R116, R104, R7, R119 ;  /* 0x0000000768747223 */ /* 0x010fe20000010077 */
[----:B------:R-:W-:Y:S01]  /*5bd0*/  FFMA.FTZ R7, R64, R6, R21 ;  /* 0x0000000640077223 */ /* 0x000fe20000010015 */
[----:B------:R-:W-:Y:S01]  /*5be0*/  FMUL.FTZ R115, R115, R76 ;  /* 0x0000004c73737220 */ /* 0x000fe20000410000 */
[----:B------:R-:W-:Y:S01]  /*5bf0*/  F2FP.F16.F32.PACK_AB R62, RZ, R54 ;  /* 0x00000036ff3e723e */ /* 0x000fe200000000ff */
[----:B------:R-:W-:Y:S01]  /*5c00*/  FFMA.FTZ R63, R113, R6, R116 ;  /* 0x00000006713f7223 */ /* 0x000fe20000010074 */
[----:B------:R-:W-:Y:S01]  /*5c10*/  FMUL.FTZ R7, R7, R8 ;  /* 0x0000000807077220 */ /* 0x000fe20000410000 */
[----:B------:R-:W-:Y:S01]  /*5c20*/  LEA.HI R116, R43, 0xffffff80, RZ, 0x8 ;  /* 0xffffff802b747811 */ /* 0x000fe200078f40ff */
[----:B------:R-:W4:Y:S01]  /*5c30*/  I2F.F16 R108, R108 ;  /* 0x0000006c006c7306 */ /* 0x000f220000200c00 */
[----:B------:R-:W-:Y:S01]  /*5c40*/  F2FP.F16.F32.PACK_AB R115, RZ, R115 ;  /* 0x00000073ff73723e */ /* 0x000fe200000000ff */
[----:B------:R-:W-:Y:S01]  /*5c50*/  FMUL.FTZ R63, R63, R56 ;  /* 0x000000383f3f7220 */ /* 0x000fe20000410000 */
[----:B------:R-:W-:Y:S01]  /*5c60*/  F2FP.F16.F32.PACK_AB R6, RZ, R7 ;  /* 0x00000007ff06723e */ /* 0x000fe200000000ff */
[----:B------:R-:W-:Y:S01]  /*5c70*/  HADD2 R62, R62.H0_H0, R12.H0_H0 ;  /* 0x2000000c3e3e7230 */ /* 0x000fe20000000800 */
[--C-:B------:R-:W-:Y:S01]  /*5c80*/  SHF.R.U32.HI R7, RZ, 0x8, R28.reuse ;  /* 0x00000008ff077819 */ /* 0x100fe2000001161c */
[----:B------:R-:W-:Y:S01]  /*5c90*/  HADD2 R77, R115.H0_H0, R77.H0_H0 ;  /* 0x2000004d734d7230 */ /* 0x000fe20000000800 */
[----:B------:R-:W-:Y:S01]  /*5ca0*/  F2FP.F16.F32.PACK_AB R63, RZ, R63 ;  /* 0x0000003fff3f723e */ /* 0x000fe200000000ff */
[----:B------:R-:W-:Y:S01]  /*5cb0*/  HADD2 R25, R6.H0_H0, R25.H0_H0 ;  /* 0x2000001906197230 */ /* 0x000fe20000000800 */
[----:B------:R-:W-:Y:S01]  /*5cc0*/  LOP3.LUT R7, R7, 0xff, RZ, 0xc0, !PT ;  /* 0x000000ff07077812 */ /* 0x000fe200078ec0ff */
[----:B------:R5:W1:Y:S01]  /*5cd0*/  I2F.F16 R54, R116 ;  /* 0x0000007400367306 */ /* 0x000a620000200c00 */
[----:B------:R-:W-:Y:S01]  /*5ce0*/  SHF.R.U32.HI R6, RZ, 0x10, R28 ;  /* 0x00000010ff067819 */ /* 0x000fe2000001161c */
[----:B0-----:R-:W-:Y:S01]  /*5cf0*/  HADD2.F32 R117, -RZ, R4.H0_H0 ;  /* 0x20000004ff757230 */ /* 0x001fe20000004100 */
[----:B------:R-:W-:Y:S01]  /*5d00*/  IADD3 R28, R7, -0x80, RZ ;  /* 0xffffff80071c7810 */ /* 0x000fe20007ffe0ff */
[----:B------:R-:W-:Y:S01]  /*5d10*/  HADD2 R80, R63.H0_H0, R80.H0_H0 ;  /* 0x200000503f507230 */ /* 0x000fe20000000800 */
[----:B------:R-:W-:-:S02]  /*5d20*/  LOP3.LUT R115, R6, 0xff, RZ, 0xc0, !PT ;  /* 0x000000ff06737812 */ /* 0x000fc400078ec0ff */
[----:B------:R-:W0:Y:S01]  /*5d30*/  LDS.64 R6, [UR4+0x258] ;  /* 0x00025804ff067984 */ /* 0x000e220008000a00 */
[----:B------:R-:W-:Y:S01]  /*5d40*/  LEA.HI R119, R41, 0xffffff80, RZ, 0x8 ;  /* 0xffffff8029777811 */ /* 0x000fe200078f40ff */
[----:B------:R3:W0:Y:S01]  /*5d50*/  I2F.F16 R12, R28 ;  /* 0x0000001c000c7306 */ /* 0x0006220000200c00 */
[--C-:B-----5:R-:W-:Y:S01]  /*5d60*/  SHF.R.U32.HI R116, RZ, 0x8, R29.reuse ;  /* 0x00000008ff747819 */ /* 0x120fe2000001161d */
[-C--:B------:R-:W-:Y:S01]  /*5d70*/  FFMA.FTZ R2, R2, R117.reuse, RZ ;  /* 0x0000007502027223 */ /* 0x080fe200000100ff */
[----:B------:R-:W-:Y:S01]  /*5d80*/  SHF.R.U32.HI R29, RZ, 0x10, R29 ;  /* 0x00000010ff1d7819 */ /* 0x000fe2000001161d */
[-C--:B------:R-:W-:Y:S01]  /*5d90*/  FFMA.FTZ R49, R49, R117.reuse, RZ ;  /* 0x0000007531317223 */ /* 0x080fe200000100ff */
[----:B------:R-:W-:Y:S01]  /*5da0*/  IADD3 R63, R115, -0x80, RZ ;  /* 0xffffff80733f7810 */ /* 0x000fe20007ffe0ff */
[----:B------:R-:W-:Y:S01]  /*5db0*/  HADD2.F32 R115, -RZ, R4.H1_H1 ;  /* 0x30000004ff737230 */ /* 0x000fe20000004100 */
[----:B------:R-:W-:Y:S01]  /*5dc0*/  LOP3.LUT R116, R116, 0xff, RZ, 0xc0, !PT ;  /* 0x000000ff74747812 */ /* 0x000fe200078ec0ff */
[----:B------:R5:W0:Y:S01]  /*5dd0*/  I2F.F16 R21, R119 ;  /* 0x0000007700157306 */ /* 0x000a220000200c00 */
[----:B---3--:R-:W-:Y:S01]  /*5de0*/  LOP3.LUT R28, R29, 0xff, RZ, 0xc0, !PT ;  /* 0x000000ff1d1c7812 */ /* 0x008fe200078ec0ff */
[----:B------:R-:W-:Y:S01]  /*5df0*/  FFMA.FTZ R29, R0, R117, RZ ;  /* 0x00000075001d7223 */ /* 0x000fe200000100ff */
[--C-:B------:R-:W-:Y:S01]  /*5e00*/  HADD2.F32 R4, -RZ, R5.reuse.H0_H0 ;  /* 0x20000005ff047230 */ /* 0x100fe20000004100 */
[----:B------:R-:W-:Y:S01]  /*5e10*/  IADD3 R116, R116, -0x80, RZ ;  /* 0xffffff8074747810 */ /* 0x000fe20007ffe0ff */
[----:B------:R-:W-:-:S02]  /*5e20*/  HADD2.F32 R5, -RZ, R5.H1_H1 ;  /* 0x30000005ff057230 */ /* 0x000fc40000004100 */
[----:B------:R-:W-:Y:S01]  /*5e30*/  FFMA.FTZ R44, R44, R115, R29 ;  /* 0x000000732c2c7223 */ /* 0x000fe2000001001d */
[----:B------:R-:W3:Y:S01]  /*5e40*/  I2F.F16 R3, R3 ;  /* 0x0000000300037306 */ /* 0x000ee20000200c00 */
[----:B-----5:R-:W-:Y:S01]  /*5e50*/  FFMA.FTZ R119, R50, R117, RZ ;  /* 0x0000007532777223 */ /* 0x020fe200000100ff */
[----:B------:R-:W-:Y:S01]  /*5e60*/  SHF.R.U32.HI R50, RZ, 0x8, R30 ;  /* 0x00000008ff327819 */ /* 0x000fe2000001161e */
[-C--:B------:R-:W-:Y:S01]  /*5e70*/  FFMA.FTZ R73, R73, R4.reuse, R44 ;  /* 0x0000000449497223 */ /* 0x080fe2000001002c */
[----:B------:R-:W-:Y:S01]  /*5e80*/  IADD3 R117, R28, -0x80, RZ ;  /* 0xffffff801c757810 */ /* 0x000fe20007ffe0ff */
[-C--:B------:R-:W-:Y:S01]  /*5e90*/  FFMA.FTZ R28, R45, R115.reuse, R2 ;  /* 0x000000732d1c7223 */ /* 0x080fe20000010002 */
[----:B------:R-:W-:Y:S01]  /*5ea0*/  LOP3.LUT R29, R50, 0xff, RZ, 0xc0, !PT ;  /* 0x000000ff321d7812 */ /* 0x000fe200078ec0ff */
[-C--:B------:R-:W-:Y:S01]  /*5eb0*/  FFMA.FTZ R74, R74, R115.reuse, R119 ;  /* 0x000000734a4a7223 */ /* 0x080fe20000010077 */
[----:B------:R-:W-:Y:S01]  /*5ec0*/  FFMA.FTZ R50, R24, R115, R49 ;  /* 0x0000007318327223 */ /* 0x000fe20000010031 */
[-C--:B------:R-:W-:Y:S01]  /*5ed0*/  FFMA.FTZ R28, R51, R4.reuse, R28 ;  /* 0x00000004331c7223 */ /* 0x080fe2000001001c */
[-C--:B------:R-:W-:Y:S01]  /*5ee0*/  FFMA.FTZ R68, R68, R5.reuse, R73 ;  /* 0x0000000544447223 */ /* 0x080fe20000010049 */
[-C--:B------:R-:W-:Y:S01]  /*5ef0*/  FFMA.FTZ R55, R55, R4.reuse, R74 ;  /* 0x0000000437377223 */ /* 0x080fe2000001004a */
[----:B------:R-:W-:Y:S01]  /*5f00*/  FFMA.FTZ R50, R79, R4, R50 ;  /* 0x000000044f327223 */ /* 0x000fe20000010032 */
[--C-:B------:R-:W-:Y:S01]  /*5f10*/  SHF.R.U32.HI R4, RZ, 0x8, R31.reuse ;  /* 0x00000008ff047819 */ /* 0x100fe2000001161f */
[-C--:B------:R-:W-:Y:S01]  /*5f20*/  FFMA.FTZ R67, R67, R5.reuse, R28 ;  /* 0x0000000543437223 */ /* 0x080fe2000001001c */
[----:B------:R-:W-:Y:S01]  /*5f30*/  SHF.R.U32.HI R28, RZ, 0x10, R31 ;  /* 0x00000010ff1c7819 */ /* 0x000fe2000001161f */
[-C--:B------:R-:W-:Y:S01]  /*5f40*/  FFMA.FTZ R66, R66, R5.reuse, R55 ;  /* 0x0000000542427223 */ /* 0x080fe20000010037 */
[----:B------:R-:W-:Y:S01]  /*5f50*/  LOP3.LUT R4, R4, 0xff, RZ, 0xc0, !PT ;  /* 0x000000ff04047812 */ /* 0x000fe200078ec0ff */
[----:B------:R-:W-:Y:S01]  /*5f60*/  FFMA.FTZ R50, R65, R5, R50 ;  /* 0x0000000541327223 */ /* 0x000fe20000010032 */
[----:B------:R-:W-:Y:S01]  /*5f70*/  IADD3 R24, R29, -0x80, RZ ;  /* 0xffffff801d187810 */ /* 0x000fe20007ffe0ff */
[----:B------:R-:W1:Y:S01]  /*5f80*/  I2F.F16 R46, R46 ;  /* 0x0000002e002e7306 */ /* 0x000e620000200c00 */
[----:B------:R-:W-:Y:S01]  /*5f90*/  IADD3 R31, R4, -0x80, RZ ;  /* 0xffffff80041f7810 */ /* 0x000fe20007ffe0ff */
[--C-:B0-----:R-:W-:Y:S01]  /*5fa0*/  HADD2.F32 R4, -RZ, R6.reuse.H0_H0 ;  /* 0x20000006ff047230 */ /* 0x101fe20000004100 */
[----:B------:R-:W-:Y:S01]  /*5fb0*/  LOP3.LUT R28, R28, 0xff, RZ, 0xc0, !PT ;  /* 0x000000ff1c1c7812 */ /* 0x000fe200078ec0ff */
[----:B------:R-:W-:Y:S01]  /*5fc0*/  HADD2.F32 R5, -RZ, R6.H1_H1 ;  /* 0x30000006ff057230 */ /* 0x000fe20000004100 */
[----:B------:R-:W-:Y:S01]  /*5fd0*/  SHF.R.U32.HI R30, RZ, 0x10, R30 ;  /* 0x00000010ff1e7819 */ /* 0x000fe2000001161e */
[----:B------:R-:W-:-:S02]  /*5fe0*/  HADD2.F32 R6, -RZ, R7.H0_H0 ;  /* 0x20000007ff067230 */ /* 0x000fc40000004100 */
[-C--:B------:R-:W-:Y:S01]  /*5ff0*/  FFMA.FTZ R66, R105, R4.reuse, R66 ;  /* 0x0000000469427223 */ /* 0x080fe20000010042 */
[----:B------:R-:W-:Y:S01]  /*6000*/  HADD2.F32 R29, -RZ, R7.H1_H1 ;  /* 0x30000007ff1d7230 */ /* 0x000fe20000004100 */
[----:B------:R-:W-:Y:S01]  /*6010*/  SHF.R.U32.HI R7, RZ, 0x8, R32 ;  /* 0x00000008ff077819 */ /* 0x000fe20000011620 */
[-C--:B------:R-:W-:Y:S01]  /*6020*/  FFMA.FTZ R85, R85, R4.reuse, R68 ;  /* 0x0000000455557223 */ /* 0x080fe20000010044 */
[----:B------:R-:W-:Y:S01]  /*6030*/  SHF.R.U32.HI R32, RZ, 0x10, R32 ;  /* 0x00000010ff207819 */ /* 0x000fe20000011620 */
[-C--:B------:R-:W-:Y:S01]  /*6040*/  FFMA.FTZ R102, R102, R4.reuse, R67 ;  /* 0x0000000466667223 */ /* 0x080fe20000010043 */
[----:B------:R-:W-:Y:S01]  /*6050*/  IADD3 R28, R28, -0x80, RZ ;  /* 0xffffff801c1c7810 */ /* 0x000fe20007ffe0ff */
[----:B------:R-:W-:Y:S01]  /*6060*/  FFMA.FTZ R107, R107, R4, R50 ;  /* 0x000000046b6b7223 */ /* 0x000fe20000010032 */
[-C--:B------:R-:W-:Y:S01]  /*6070*/  FFMA.FTZ R66, R103, R5.reuse, R66 ;  /* 0x0000000567427223 */ /* 0x080fe20000010042 */
[----:B------:R-:W-:Y:S01]  /*6080*/  LOP3.LUT R4, R32, 0xff, RZ, 0xc0, !PT ;  /* 0x000000ff20047812 */ /* 0x000fe200078ec0ff */
[----:B------:R0:W1:Y:S01]  /*6090*/  I2F.F16 R44, R28 ;  /* 0x0000001c002c7306 */ /* 0x0000620000200c00 */
[-C--:B------:R-:W-:Y:S01]  /*60a0*/  FFMA.FTZ R78, R78, R5.reuse, R85 ;  /* 0x000000054e4e7223 */ /* 0x080fe20000010055 */
[-C--:B------:R-:W-:Y:S01]  /*60b0*/  FFMA.FTZ R87, R87, R6.reuse, R66 ;  /* 0x0000000657577223 */ /* 0x080fe20000010042 */
[-C--:B------:R-:W-:Y:S01]  /*60c0*/  FFMA.FTZ R81, R81, R5.reuse, R102 ;  /* 0x0000000551517223 */ /* 0x080fe20000010066 */
[----:B------:R-:W-:Y:S01]  /*60d0*/  FFMA.FTZ R107, R106, R5, R107 ;  /* 0x000000056a6b7223 */ /* 0x000fe2000001006b */
[----:B------:R-:W-:Y:S01]  /*60e0*/  IADD3 R45, R4, -0x80, RZ ;  /* 0xffffff80042d7810 */ /* 0x000fe20007ffe0ff */
[-C--:B------:R-:W-:Y:S01]  /*60f0*/  FFMA.FTZ R111, R111, R6.reuse, R78 ;  /* 0x000000066f6f7223 */ /* 0x080fe2000001004e */
[----:B------:R-:W5:Y:S01]  /*6100*/  LDS.64 R4, [UR4+0x1e0] ;  /* 0x0001e004ff047984 */ /* 0x000f620008000a00 */
[-C--:B------:R-:W-:Y:S01]  /*6110*/  FFMA.FTZ R114, R114, R29.reuse, R87 ;  /* 0x0000001d72727223 */ /* 0x080fe20000010057 */
[----:B0-----:R-:W-:Y:S01]  /*6120*/  SHF.R.U32.HI R28, RZ, 0x8, R33 ;  /* 0x00000008ff1c7819 */ /* 0x001fe20000011621 */
[----:B------:R-:W-:Y:S01]  /*6130*/  FFMA.FTZ R111, R64, R29, R111 ;  /* 0x0000001d406f7223 */ /* 0x000fe2000001006f */
[----:B------:R-:W-:Y:S01]  /*6140*/  SHF.R.U32.HI R33, RZ, 0x10, R33 ;  /* 0x00000010ff217819 */ /* 0x000fe20000011621 */
[----:B------:R-:W-:Y:S01]  /*6150*/  FMUL.FTZ R114, R114, R75 ;  /* 0x0000004b72727220 */ /* 0x000fe20000410000 */
[----:B------:R-:W-:Y:S01]  /*6160*/  LOP3.LUT R28, R28, 0xff, RZ, 0xc0, !PT ;  /* 0x000000ff1c1c7812 */ /* 0x000fe200078ec0ff */
[-C--:B------:R-:W-:Y:S01]  /*6170*/  FFMA.FTZ R81, R110, R6.reuse, R81 ;  /* 0x000000066e517223 */ /* 0x080fe20000010051 */
[--C-:B------:R-:W-:Y:S01]  /*6180*/  SHF.R.U32.HI R50, RZ, 0x8, R34.reuse ;  /* 0x00000008ff327819 */ /* 0x100fe20000011622 */
[----:B------:R-:W-:Y:S01]  /*6190*/  FFMA.FTZ R104, R104, R6, R107 ;  /* 0x0000000668687223 */ /* 0x000fe2000001006b */
[----:B------:R-:W-:Y:S01]  /*61a0*/  IADD3 R28, R28, -0x80, RZ ;  /* 0xffffff801c1c7810 */ /* 0x000fe20007ffe0ff */
[----:B------:R-:W-:Y:S01]  /*61b0*/  FMUL.FTZ R111, R111, R8 ;  /* 0x000000086f6f7220 */ /* 0x000fe20000410000 */
[----:B------:R-:W-:Y:S01]  /*61c0*/  SHF.R.U32.HI R34, RZ, 0x10, R34 ;  /* 0x00000010ff227819 */ /* 0x000fe20000011622 */
[-C--:B------:R-:W-:Y:S01]  /*61d0*/  FFMA.FTZ R81, R112, R29.reuse, R81 ;  /* 0x0000001d70517223 */ /* 0x080fe20000010051 */
[----:B------:R-:W-:Y:S01]  /*61e0*/  LOP3.LUT R6, R33, 0xff, RZ, 0xc0, !PT ;  /* 0x000000ff21067812 */ /* 0x000fe200078ec0ff */
[----:B------:R-:W-:Y:S01]  /*61f0*/  FFMA.FTZ R29, R113, R29, R104 ;  /* 0x0000001d711d7223 */ /* 0x000fe20000010068 */
[----:B------:R0:W1:Y:S01]  /*6200*/  I2F.F16 R33, R28 ;  /* 0x0000001c00217306 */ /* 0x0000620000200c00 */
[----:B------:R-:W-:Y:S01]  /*6210*/  F2FP.F16.F32.PACK_AB R55, RZ, R111 ;  /* 0x0000006fff37723e */ /* 0x000fe200000000ff */
[----:B------:R-:W-:Y:S01]  /*6220*/  FMUL.FTZ R81, R81, R76 ;  /* 0x0000004c51517220 */ /* 0x000fe20000410000 */
[----:B------:R-:W-:Y:S01]  /*6230*/  SHF.R.U32.HI R51, RZ, 0x8, R35 ;  /* 0x00000008ff337819 */ /* 0x000fe20000011623 */
[----:B------:R-:W-:Y:S01]  /*6240*/  FMUL.FTZ R29, R29, R56 ;  /* 0x000000381d1d7220 */ /* 0x000fe20000410000 */
[----:B------:R-:W-:Y:S01]  /*6250*/  LOP3.LUT R30, R30, 0xff, RZ, 0xc0, !PT ;  /* 0x000000ff1e1e7812 */ /* 0x000fe200078ec0ff */
[----:B------:R-:W-:Y:S01]  /*6260*/  HADD2 R55, R55.H0_H0, R26.H0_H0 ;  /* 0x2000001a37377230 */ /* 0x000fe20000000800 */
[----:B------:R-:W-:Y:S01]  /*6270*/  LOP3.LUT R50, R50, 0xff, RZ, 0xc0, !PT ;  /* 0x000000ff32327812 */ /* 0x000fe200078ec0ff */
[----:B------:R-:W1:Y:S01]  /*6280*/  I2F.F16 R11, R118 ;  /* 0x00000076000b7306 */ /* 0x000e620000200c00 */
[----:B0-----:R-:W-:-:S02]  /*6290*/  LOP3.LUT R28, R34, 0xff, RZ, 0xc0, !PT ;  /* 0x000000ff221c7812 */ /* 0x001fc400078ec0ff */
[----:B------:R-:W-:Y:S02]  /*62a0*/  F2FP.F16.F32.PACK_AB R34, RZ, R114 ;  /* 0x00000072ff22723e */ /* 0x000fe400000000ff */
[----:B------:R-:W-:Y:S02]  /*62b0*/  LOP3.LUT R26, R51, 0xff, RZ, 0xc0, !PT ;  /* 0x000000ff331a7812 */ /* 0x000fe400078ec0ff */
[----:B------:R-:W-:Y:S01]  /*62c0*/  IADD3 R30, R30, -0x80, RZ ;  /* 0xffffff801e1e7810 */ /* 0x000fe20007ffe0ff */
[----:B------:R-:W-:Y:S01]  /*62d0*/  HADD2 R34, R34.H0_H0, R10.H0_H0 ;  /* 0x2000000a22227230 */ /* 0x000fe20000000800 */
[----:B------:R-:W-:Y:S01]  /*62e0*/  SHF.R.U32.HI R10, RZ, 0x10, R35 ;  /* 0x00000010ff0a7819 */ /* 0x000fe20000011623 */
[----:B------:R-:W0:Y:S01]  /*62f0*/  I2F.F16 R61, R61 ;  /* 0x0000003d003d7306 */ /* 0x000e220000200c00 */
[----:B------:R-:W-:Y:S02]  /*6300*/  IADD3 R49, R6, -0x80, RZ ;  /* 0xffffff8006317810 */ /* 0x000fe40007ffe0ff */
[----:B------:R-:W-:-:S02]  /*6310*/  LOP3.LUT R10, R10, 0xff, RZ, 0xc0, !PT ;  /* 0x000000ff0a0a7812 */ /* 0x000fc400078ec0ff */
[----:B------:R-:W-:Y:S01]  /*6320*/  IADD3 R50, R50, -0x80, RZ ;  /* 0xffffff8032327810 */ /* 0x000fe20007ffe0ff */
[--C-:B-----5:R-:W-:Y:S01]  /*6330*/  HADD2.F32 R65, -RZ, R4.reuse.H0_H0 ;  /* 0x20000004ff417230 */ /* 0x120fe20000004100 */
[----:B------:R-:W-:Y:S01]  /*6340*/  IADD3 R28, R28, -0x80, RZ ;  /* 0xffffff801c1c7810 */ /* 0x000fe20007ffe0ff */
[----:B------:R-:W0:Y:S01]  /*6350*/  I2F.F16 R63, R63 ;  /* 0x0000003f003f7306 */ /* 0x000e220000200c00 */
[----:B------:R-:W-:Y:S01]  /*6360*/  IADD3 R26, R26, -0x80, RZ ;  /* 0xffffff801a1a7810 */ /* 0x000fe20007ffe0ff */
[----:B------:R-:W-:Y:S01]  /*6370*/  HADD2.F32 R67, -RZ, R4.H1_H1 ;  /* 0x30000004ff437230 */ /* 0x000fe20000004100 */
[----:B------:R-:W-:Y:S01]  /*6380*/  IADD3 R10, R10, -0x80, RZ ;  /* 0xffffff800a0a7810 */ /* 0x000fe20007ffe0ff */
[--C-:B------:R-:W-:Y:S01]  /*6390*/  HADD2.F32 R66, -RZ, R5.reuse.H0_H0 ;  /* 0x20000005ff427230 */ /* 0x100fe20000004100 */
[----:B------:R-:W-:Y:S01]  /*63a0*/  LOP3.LUT R7, R7, 0xff, RZ, 0xc0, !PT ;  /* 0x000000ff07077812 */ /* 0x000fe200078ec0ff */
[----:B------:R-:W-:Y:S01]  /*63b0*/  HADD2.F32 R74, -RZ, R5.H1_H1 ;  /* 0x30000005ff4a7230 */ /* 0x000fe20000004100 */
[----:B------:R-:W-:Y:S01]  /*63c0*/  F2FP.F16.F32.PACK_AB R81, RZ, R81 ;  /* 0x00000051ff51723e */ /* 0x000fe200000000ff */
[----:B------:R-:W0:Y:S01]  /*63d0*/  I2F.F16 R0, R116 ;  /* 0x0000007400007306 */ /* 0x000e220000200c00 */
[----:B------:R-:W-:-:S02]  /*63e0*/  IADD3 R7, R7, -0x80, RZ ;  /* 0xffffff8007077810 */ /* 0x000fc40007ffe0ff */
[----:B------:R-:W-:Y:S01]  /*63f0*/  F2FP.F16.F32.PACK_AB R29, RZ, R29 ;  /* 0x0000001dff1d723e */ /* 0x000fe200000000ff */
[----:B------:R-:W-:Y:S01]  /*6400*/  HADD2 R100, R81.H0_H0, R100.H0_H0 ;  /* 0x2000006451647230 */ /* 0x000fe20000000800 */
[----:B------:R-:W-:Y:S02]  /*6410*/  LOP3.LUT R73, R36, 0xff, RZ, 0xc0, !PT ;  /* 0x000000ff24497812 */ /* 0x000fe400078ec0ff */
[----:B------:R-:W-:Y:S01]  /*6420*/  LOP3.LUT R78, R37, 0xff, RZ, 0xc0, !PT ;  /* 0x000000ff254e7812 */ /* 0x000fe200078ec0ff */
[----:B------:R-:W0:Y:S01]  /*6430*/  I2F.F16 R2, R117 ;  /* 0x0000007500027306 */ /* 0x000e220000200c00 */
[----:B------:R-:W-:Y:S01]  /*6440*/  HADD2 R35, R29.H0_H0, R9.H0_H0 ;  /* 0x200000091d237230 */ /* 0x000fe20000000800 */
[----:B------:R-:W-:-:S06]  /*6450*/  IADD3 R73, R73, -0x80, RZ ;  /* 0xffffff8049497810 */ /* 0x000fcc0007ffe0ff */
        /* <DEDUP_REMOVED lines=10> */
[----:B-----5:R-:W0:Y:S01]  /*6500*/  LDS.64 R6, [UR4+0x1e8] ;  /* 0x0001e804ff067984 */ /* 0x020e220008000a00 */
[----:B-1234-:R-:W-:Y:S05]  /*6510*/  @!P0 BRA `(.L_x_1829) ;  /* 0x0000000400588947 */ /* 0x01efea0003800000 */
[----:B------:R-:W1:Y:S01]  /*6520*/  LDS.64 R4, [UR4+-0x20] ;  /* 0xffffe004ff047984 */ /* 0x000e620008000a00 */
[----:B------:R-:W-:Y:S02]  /*6530*/  HADD2.F32 R104, -RZ, R84.H0_H0 ;  /* 0x20000054ff687230 */ /* 0x000fe40000004100 */
[----:B------:R-:W-:Y:S01]  /*6540*/  HADD2.F32 R81, -RZ, R12.H0_H0 ;  /* 0x2000000cff517230 */ /* 0x000fe20000004100 */
[----:B------:R-:W2:Y:S01]  /*6550*/  LDS.64 R28, [UR4+-0x18] ;  /* 0xffffe804ff1c7984 */ /* 0x000ea20008000a00 */
[----:B------:R-:W-:Y:S02]  /*6560*/  HADD2.F32 R26, -RZ, R82.H0_H0 ;  /* 0x20000052ff1a7230 */ /* 0x000fe40000004100 */
[----:B------:R-:W-:Y:S02]  /*6570*/  HADD2.F32 R10, -RZ, R83.H0_H0 ;  /* 0x20000053ff0a7230 */ /* 0x000fe40000004100 */
[----:B0-----:R-:W-:Y:S02]  /*6580*/  HADD2.F32 R85, -RZ, R0.H0_H0 ;  /* 0x20000000ff557230 */ /* 0x001fe40000004100 */
[----:B------:R-:W-:-:S02]  /*6590*/  HADD2.F32 R103, -RZ, R31.H0_H0 ;  /* 0x2000001fff677230 */ /* 0x000fc40000004100 */
        /* <DEDUP_REMOVED lines=28> */
[--C-:B--2---:R-:W-:Y:S02]  /*6760*/  HADD2.F32 R26, -RZ, R28.reuse.H0_H0 ;  /* 0x2000001cff1a7230 */ /* 0x104fe40000004100 */
[----:B------:R-:W-:Y:S01]  /*6770*/  FFMA.FTZ R85, R5, R102, R81 ;  /* 0x0000006605557223 */ /* 0x000fe20000010051 */
[----:B------:R-:W-:Y:S02]  /*6780*/  HADD2.F32 R4, -RZ, R57.H0_H0 ;  /* 0x20000039ff047230 */ /* 0x000fe40000004100 */
        /* <DEDUP_REMOVED lines=8> */
[----:B------:R-:W-:Y:S02]  /*6810*/  HADD2.F32 R5, -RZ, R32.H0_H0 ;  /* 0x20000020ff057230 */ /* 0x000fe40000004100 */
[----:B------:R-:W-:Y:S01]  /*6820*/  FFMA.FTZ R9, R28, R81, R9 ;  /* 0x000000511c097223 */ /* 0x000fe20000010009 */
[C---:B------:R-:W-:Y:S01]  /*6830*/  FFMA.FTZ R85, R26.reuse, R102, R85 ;  /* 0x000000661a557223 */ /* 0x040fe20000010055 */
        /* <DEDUP_REMOVED lines=36> */
.L_x_1829:
[----:B------:R-:W-:Y:S05]  /*6a80*/  @!P1 BRA `(.L_x_1830) ;  /* 0x0000000400589947 */ /* 0x000fea0003800000 */
[----:B------:R-:W1:Y:S01]  /*6a90*/  LDS.64 R4, [UR4+0x60] ;  /* 0x00006004ff047984 */ /* 0x000e620008000a00 */
[----:B------:R-:W-:Y:S02]  /*6aa0*/  HADD2.F32 R9, -RZ, R83.H0_H0 ;  /* 0x20000053ff097230 */ /* 0x000fe40000004100 */
[----:B------:R-:W-:Y:S01]  /*6ab0*/  HADD2.F32 R10, -RZ, R82.H0_H0 ;  /* 0x20000052ff0a7230 */ /* 0x000fe20000004100 */
[----:B------:R-:W2:Y:S01]  /*6ac0*/  LDS.64 R28, [UR4+0x68] ;  /* 0x00006804ff1c7984 */ /* 0x000ea20008000a00 */
[----:B------:R-:W-:Y:S02]  /*6ad0*/  HADD2.F32 R87, -RZ, R12.H0_H0 ;  /* 0x2000000cff577230 */ /* 0x000fe40000004100 */
[----:B0-----:R-:W-:Y:S02]  /*6ae0*/  HADD2.F32 R103, -RZ, R0.H0_H0 ;  /* 0x20000000ff677230 */ /* 0x001fe40000004100 */
[----:B------:R-:W-:Y:S02]  /*6af0*/  HADD2.F32 R106, -RZ, R108.H0_H0 ;  /* 0x2000006cff6a7230 */ /* 0x000fe40000004100 */
[----:B------:R-:W-:-:S02]  /*6b00*/  HADD2.F32 R110, -RZ, R3.H0_H0 ;  /* 0x20000003ff6e7230 */ /* 0x000fc40000004100 */
[--C-:B-1----:R-:W-:Y:S02]  /*6b10*/  HADD2.F32 R81, -RZ, R4.reuse.H0_H0 ;  /* 0x20000004ff517230 */ /* 0x102fe40000004100 */
[----:B------:R-:W-:Y:S02]  /*6b20*/  HADD2.F32 R85, -RZ, R4.H1_H1 ;  /* 0x30000004ff557230 */ /* 0x000fe40000004100 */
[----:B------:R-:W-:Y:S02]  /*6b30*/  HADD2.F32 R4, -RZ, R86.H0_H0 ;  /* 0x20000056ff047230 */ /* 0x000fe40000004100 */
[-C--:B------:R-:W-:Y:S01]  /*6b40*/  FFMA.FTZ R104, R9, R81.reuse, RZ ;  /* 0x0000005109687223 */ /* 0x080fe200000100ff */
[--C-:B------:R-:W-:Y:S02]  /*6b50*/  HADD2.F32 R79, -RZ, R5.reuse.H0_H0 ;  /* 0x20000005ff4f7230 */ /* 0x100fe40000004100 */
[----:B------:R-:W-:Y:S01]  /*6b60*/  FFMA.FTZ R10, R10, R81, RZ ;  /* 0x000000510a0a7223 */ /* 0x000fe200000100ff */
[----:B------:R-:W-:-:S02]  /*6b70*/  HADD2.F32 R26, -RZ, R5.H1_H1 ;  /* 0x30000005ff1a7230 */ /* 0x000fc40000004100 */
[----:B------:R-:W-:Y:S01]  /*6b80*/  FFMA.FTZ R4, R4, R81, RZ ;  /* 0x0000005104047223 */ /* 0x000fe200000100ff */
[----:B------:R-:W-:Y:S02]  /*6b90*/  HADD2.F32 R5, -RZ, R84.H0_H0 ;  /* 0x20000054ff057230 */ /* 0x000fe40000004100 */
[----:B------:R-:W-:Y:S02]  /*6ba0*/  HADD2.F32 R9, -RZ, R2.H0_H0 ;  /* 0x20000002ff097230 */ /* 0x000fe40000004100 */
[----:B------:R-:W-:Y:S01]  /*6bb0*/  FFMA.FTZ R4, R87, R85, R4 ;  /* 0x0000005557047223 */ /* 0x000fe20000010004 */
[----:B------:R-:W-:Y:S02]  /*6bc0*/  HADD2.F32 R87, -RZ, R31.H0_H0 ;  /* 0x2000001fff577230 */ /* 0x000fe40000004100 */
[----:B------:R-:W-:Y:S01]  /*6bd0*/  FFMA.FTZ R102, R5, R81, RZ ;  /* 0x0000005105667223 */ /* 0x000fe200000100ff */
[----:B------:R-:W-:Y:S02]  /*6be0*/  HADD2.F32 R81, -RZ, R24.H0_H0 ;  /* 0x20000018ff517230 */ /* 0x000fe40000004100 */
[----:B------:R-:W-:-:S02]  /*6bf0*/  HADD2.F32 R5, -RZ, R63.H0_H0 ;  /* 0x2000003fff057230 */ /* 0x000fc40000004100 */
[-C--:B------:R-:W-:Y:S01]  /*6c00*/  FFMA.FTZ R102, R103, R85.reuse, R102 ;  /* 0x0000005567667223 */ /* 0x080fe20000010066 */
[-C--:B------:R-:W-:Y:S01]  /*6c10*/  FFMA.FTZ R10, R87, R85.reuse, R10 ;  /* 0x00000055570a7223 */ /* 0x080fe2000001000a */
        /* <DEDUP_REMOVED lines=9> */
[----:B--2---:R-:W-:Y:S02]  /*6cb0*/  HADD2.F32 R10, -RZ, R28.H0_H0 ;  /* 0x2000001cff0a7230 */ /* 0x004fe40000004100 */
        /* <DEDUP_REMOVED lines=9> */
[----:B------:R-:W-:Y:S01]  /*6d50*/  FFMA.FTZ R79, R4, R26, R79 ;  /* 0x0000001a044f7223 */ /* 0x000fe2000001004f */
[----:B------:R-:W-:Y:S02]  /*6d60*/  HADD2.F32 R26, -RZ, R32.H0_H0 ;  /* 0x20000020ff1a7230 */ /* 0x000fe40000004100 */
[-C--:B------:R-:W-:Y:S01]  /*6d70*/  FFMA.FTZ R9, R102, R10.reuse, R9 ;  /* 0x0000000a66097223 */ /* 0x080fe20000010009 */
[----:B------:R-:W-:Y:S02]  /*6d80*/  HADD2.F32 R104, -RZ, R33.H0_H0 ;  /* 0x20000021ff687230 */ /* 0x000fe40000004100 */
[----:B------:R-:W-:Y:S01]  /*6d90*/  FFMA.FTZ R81, R106, R10, R81 ;  /* 0x0000000a6a517223 */ /* 0x000fe20000010051 */
[----:B------:R-:W-:-:S02]  /*6da0*/  HADD2.F32 R102, -RZ, R50.H0_H0 ;  /* 0x20000032ff667230 */ /* 0x000fc40000004100 */
        /* <DEDUP_REMOVED lines=36> */
.L_x_1830:
        /* <DEDUP_REMOVED lines=87> */
.L_x_1831:
        /* <DEDUP_REMOVED lines=87> */
.L_x_1832:
[----:B------:R-:W-:Y:S01]  /*7ad0*/  HADD2.F32 R86, -RZ, R86.H0_H0 ;  /* 0x20000056ff567230 */ /* 0x000fe20000004100 */
[----:B------:R-:W1:Y:S01]  /*7ae0*/  I2F.F16 R73, R73 ;  /* 0x0000004900497306 */ /* 0x000e620000200c00 */
[----:B------:R-:W-:Y:S02]  /*7af0*/  HADD2.F32 R84, -RZ, R84.H0_H0 ;  /* 0x20000054ff547230 */ /* 0x000fe40000004100 */
[----:B------:R-:W-:Y:S02]  /*7b00*/  HADD2.F32 R83, -RZ, R83.H0_H0 ;  /* 0x20000053ff537230 */ /* 0x000fe40000004100 */
[-C--:B------:R-:W-:Y:S01]  /*7b10*/  FFMA.FTZ R5, R86, R65.reuse, RZ ;  /* 0x0000004156057223 */ /* 0x080fe200000100ff */
[----:B------:R-:W-:Y:S02]  /*7b20*/  HADD2.F32 R82, -RZ, R82.H0_H0 ;  /* 0x20000052ff527230 */ /* 0x000fe40000004100 */
[----:B------:R-:W-:Y:S01]  /*7b30*/  FFMA.FTZ R9, R84, R65, RZ ;  /* 0x0000004154097223 */ /* 0x000fe200000100ff */
[----:B------:R-:W-:-:S02]  /*7b40*/  HADD2.F32 R102, -RZ, R12.H0_H0 ;  /* 0x2000000cff667230 */ /* 0x000fc40000004100 */
[-C--:B------:R-:W-:Y:S01]  /*7b50*/  FFMA.FTZ R29, R83, R65.reuse, RZ ;  /* 0x00000041531d7223 */ /* 0x080fe200000100ff */
[----:B0-----:R-:W-:Y:S02]  /*7b60*/  HADD2.F32 R104, -RZ, R31.H0_H0 ;  /* 0x2000001fff687230 */ /* 0x001fe40000004100 */
        /* <DEDUP_REMOVED lines=9> */
[----:B------:R-:W-:Y:S01]  /*7c00*/  LOP3.LUT R5, R38, 0xff, RZ, 0xc0, !PT ;  /* 0x000000ff26057812 */ /* 0x000fe200078ec0ff */
[----:B------:R-:W-:Y:S02]  /*7c10*/  HADD2.F32 R67, -RZ, R44.H0_H0 ;  /* 0x2000002cff437230 */ /* 0x000fe40000004100 */
[-C--:B------:R-:W-:Y:S01]  /*7c20*/  FFMA.FTZ R4, R63, R66.reuse, R4 ;  /* 0x000000423f047223 */ /* 0x080fe20000010004 */
[----:B------:R-:W-:Y:S02]  /*7c30*/  HADD2.F32 R69, -RZ, R69.H0_H0 ;  /* 0x20000045ff457230 */ /* 0x000fe40000004100 */
[----:B------:R-:W-:Y:S01]  /*7c40*/  FFMA.FTZ R2, R65, R66, R10 ;  /* 0x0000004241027223 */ /* 0x000fe2000001000a */
[----:B------:R-:W-:Y:S01]  /*7c50*/  HADD2.F32 R79, -RZ, R30.H0_H0 ;  /* 0x2000001eff4f7230 */ /* 0x000fe20000004100 */
[----:B------:R-:W-:Y:S01]  /*7c60*/  IADD3 R10, R5, -0x80, RZ ;  /* 0xffffff80050a7810 */ /* 0x000fe20007ffe0ff */
[----:B------:R-:W-:-:S02]  /*7c70*/  HADD2.F32 R81, -RZ, R70.H0_H0 ;  /* 0x20000046ff517230 */ /* 0x000fc40000004100 */
[----:B------:R-:W-:Y:S01]  /*7c80*/  FFMA.FTZ R28, R67, R66, R28 ;  /* 0x00000042431c7223 */ /* 0x000fe2000001001c */
[----:B------:R-:W-:Y:S02]  /*7c90*/  HADD2.F32 R57, -RZ, R57.H0_H0 ;  /* 0x20000039ff397230 */ /* 0x000fe40000004100 */
[----:B------:R-:W-:Y:S01]  /*7ca0*/  FFMA.FTZ R5, R69, R74, R4 ;  /* 0x0000004a45057223 */ /* 0x000fe20000010004 */
        /* <DEDUP_REMOVED lines=9> */
[----:B------:R-:W-:Y:S01]  /*7d40*/  FFMA.FTZ R5, R88, R29, R5 ;  /* 0x0000001d58057223 */ /* 0x000fe20000010005 */
[----:B------:R-:W-:Y:S02]  /*7d50*/  HADD2.F32 R58, -RZ, R3.H0_H0 ;  /* 0x20000003ff3a7230 */ /* 0x000fe40000004100 */
[----:B------:R-:W-:Y:S01]  /*7d60*/  FFMA.FTZ R87, R85, R74, R26 ;  /* 0x0000004a55577223 */ /* 0x000fe2000001001a */
[----:B------:R-:W-:Y:S01]  /*7d70*/  HADD2.F32 R66, -RZ, R32.H0_H0 ;  /* 0x20000020ff427230 */ /* 0x000fe20000004100 */
[----:B------:R-:W-:Y:S01]  /*7d80*/  LOP3.LUT R28, R41, 0xff, RZ, 0xc0, !PT ;  /* 0x000000ff291c7812 */ /* 0x000fe200078ec0ff */
[----:B------:R-:W-:Y:S01]  /*7d90*/  HADD2.F32 R108, -RZ, R108.H0_H0 ;  /* 0x2000006cff6c7230 */ /* 0x000fe20000004100 */
[----:B------:R-:W-:Y:S01]  /*7da0*/  IADD3 R30, R30, -0x80, RZ ;  /* 0xffffff801e1e7810 */ /* 0x000fe20007ffe0ff */
[----:B------:R-:W-:-:S02]  /*7db0*/  HADD2.F32 R70, -RZ, R33.H0_H0 ;  /* 0x20000021ff467230 */ /* 0x000fc40000004100 */
[-C--:B------:R-:W-:Y:S01]  /*7dc0*/  FFMA.FTZ R3, R109, R29.reuse, R12 ;  /* 0x0000001d6d037223 */ /* 0x080fe2000001000c */
[----:B------:R-:W-:Y:S02]  /*7dd0*/  HADD2.F32 R2, -RZ, R7.H0_H0 ;  /* 0x20000007ff027230 */ /* 0x000fe40000004100 */
[----:B------:R-:W-:Y:S01]  /*7de0*/  FFMA.FTZ R103, R58, R29, R103 ;  /* 0x0000001d3a677223 */ /* 0x000fe20000010067 */
[----:B------:R-:W-:Y:S02]  /*7df0*/  HADD2.F32 R64, -RZ, R64.H0_H0 ;  /* 0x20000040ff407230 */ /* 0x000fe40000004100 */
[----:B------:R-:W-:Y:S01]  /*7e00*/  FFMA.FTZ R5, R66, R31, R5 ;  /* 0x0000001f42057223 */ /* 0x000fe20000010005 */
[----:B------:R-:W-:Y:S02]  /*7e10*/  HADD2.F32 R74, -RZ, R45.H0_H0 ;  /* 0x2000002dff4a7230 */ /* 0x000fe40000004100 */
[----:B------:R-:W-:Y:S01]  /*7e20*/  FFMA.FTZ R87, R108, R29, R87 ;  /* 0x0000001d6c577223 */ /* 0x000fe20000010057 */
[----:B------:R-:W-:Y:S01]  /*7e30*/  HADD2.F32 R50, -RZ, R50.H0_H0 ;  /* 0x20000032ff327230 */ /* 0x000fe20000004100 */
[----:B------:R-:W-:Y:S01]  /*7e40*/  IADD3 R12, R28, -0x80, RZ ;  /* 0xffffff801c0c7810 */ /* 0x000fe20007ffe0ff */
[----:B------:R-:W-:Y:S01]  /*7e50*/  HADD2.F32 R49, -RZ, R49.H0_H0 ;  /* 0x20000031ff317230 */ /* 0x000fe20000004100 */
[----:B------:R0:W2:Y:S01]  /*7e60*/  I2F.F16 R6, R30 ;  /* 0x0000001e00067306 */ /* 0x0000a20000200c00 */
[----:B------:R-:W-:Y:S01]  /*7e70*/  FFMA.FTZ R28, R70, R31, R3 ;  /* 0x0000001f461c7223 */ /* 0x000fe20000010003 */
[----:B------:R-:W-:-:S02]  /*7e80*/  HADD2.F32 R68, -RZ, R68.H0_H0 ;  /* 0x20000044ff447230 */ /* 0x000fc40000004100 */
[-C--:B------:R-:W-:Y:S01]  /*7e90*/  FFMA.FTZ R103, R64, R31.reuse, R103 ;  /* 0x0000001f40677223 */ /* 0x080fe20000010067 */
[----:B------:R-:W-:Y:S01]  /*7ea0*/  FFMA.FTZ R32, R50, R31, R87 ;  /* 0x0000001f32207223 */ /* 0x000fe20000010057 */
[----:B------:R-:W-:Y:S01]  /*7eb0*/  HADD2.F32 R51, -RZ, R51.H0_H0 ;  /* 0x20000033ff337230 */ /* 0x000fe20000004100 */
[----:B------:R-:W-:Y:S01]  /*7ec0*/  LOP3.LUT R3, R43, 0xff, RZ, 0xc0, !PT ;  /* 0x000000ff2b037812 */ /* 0x000fe200078ec0ff */
[----:B------:R-:W-:Y:S02]  /*7ed0*/  HADD2.F32 R4, -RZ, R7.H1_H1 ;  /* 0x30000007ff047230 */ /* 0x000fe40000004100 */
[-C--:B------:R-:W-:Y:S01]  /*7ee0*/  FFMA.FTZ R44, R49, R2.reuse, R28 ;  /* 0x00000002312c7223 */ /* 0x080fe2000001001c */
[-C--:B0-----:R-:W-:Y:S01]  /*7ef0*/  FFMA.FTZ R30, R74, R2.reuse, R5 ;  /* 0x000000024a1e7223 */ /* 0x081fe20000010005 */
[----:B------:R-:W-:Y:S01]  /*7f00*/  SHF.R.U32.HI R5, RZ, 0x8, R36 ;  /* 0x00000008ff057819 */ /* 0x000fe20000011624 */
[----:B------:R-:W-:Y:S02]  /*7f10*/  HADD2.F32 R87, -RZ, R72.H0_H0 ;  /* 0x20000048ff577230 */ /* 0x000fe40000004100 */
[----:B------:R-:W-:Y:S01]  /*7f20*/  FFMA.FTZ R106, R68, R2, R103 ;  /* 0x00000002446a7223 */ /* 0x000fe20000010067 */
[----:B------:R-:W-:Y:S01]  /*7f30*/  IADD3 R9, R78, -0x80, RZ ;  /* 0xffffff804e097810 */ /* 0x000fe20007ffe0ff */
[----:B------:R-:W-:Y:S01]  /*7f40*/  HADD2.F32 R59, -RZ, R59.H0_H0 ;  /* 0x2000003bff3b7230 */ /* 0x000fe20000004100 */
[----:B------:R-:W-:Y:S01]  /*7f50*/  LOP3.LUT R5, R5, 0xff, RZ, 0xc0, !PT ;  /* 0x000000ff05057812 */ /* 0x000fe200078ec0ff */
[----:B------:R-:W-:-:S02]  /*7f60*/  HADD2.F32 R71, -RZ, R71.H0_H0 ;  /* 0x20000047ff477230 */ /* 0x000fc40000004100 */
[----:B------:R-:W-:Y:S01]  /*7f70*/  FFMA.FTZ R78, R51, R2, R32 ;  /* 0x00000002334e7223 */ /* 0x000fe20000010020 */
[----:B------:R-:W-:Y:S02]  /*7f80*/  HADD2.F32 R103, -RZ, R60.H0_H0 ;  /* 0x2000003cff677230 */ /* 0x000fe40000004100 */
[-C--:B------:R-:W-:Y:S01]  /*7f90*/  FFMA.FTZ R29, R87, R4.reuse, R44 ;  /* 0x00000004571d7223 */ /* 0x080fe2000001002c */
[----:B------:R-:W-:Y:S01]  /*7fa0*/  IADD3 R28, R3, -0x80, RZ ;  /* 0xffffff80031c7810 */ /* 0x000fe20007ffe0ff */
[-C--:B------:R-:W-:Y:S01]  /*7fb0*/  FFMA.FTZ R78, R71, R4.reuse, R78 ;  /* 0x00000004474e7223 */ /* 0x080fe2000001004e */
[----:B------:R-:W0:Y:S01]  /*7fc0*/  LDS.64 R2, [UR4+0x260] ;  /* 0x00026004ff027984 */ /* 0x000e220008000a00 */
[----:B------:R-:W-:Y:S01]  /*7fd0*/  IADD3 R32, R5, -0x80, RZ ;  /* 0xffffff8005207810 */ /* 0x000fe20007ffe0ff */
[-C--:B------:R-:W-:Y:S01]  /*7fe0*/  FFMA.FTZ R5, R59, R4.reuse, R30 ;  /* 0x000000043b057223 */ /* 0x080fe2000001001e */
[----:B------:R-:W-:Y:S01]  /*7ff0*/  FFMA.FTZ R31, R103, R4, R106 ;  /* 0x00000004671f7223 */ /* 0x000fe2000001006a */
[----:B------:R-:W-:Y:S01]  /*8000*/  FMUL.FTZ R4, R29, R76 ;  /* 0x0000004c1d047220 */ /* 0x000fe20000410000 */
[----:B------:R-:W-:Y:S01]  /*8010*/  SHF.R.U32.HI R36, RZ, 0x10, R36 ;  /* 0x00000010ff247819 */ /* 0x000fe20000011624 */
[----:B------:R-:W-:Y:S01]  /*8020*/  FMUL.FTZ R5, R5, R8 ;  /* 0x0000000805057220 */ /* 0x000fe20000410000 */
[----:B------:R-:W-:Y:S01]  /*8030*/  SHF.R.U32.HI R30, RZ, 0x8, R37 ;  /* 0x00000008ff1e7819 */ /* 0x000fe20000011625 */
[----:B------:R-:W-:Y:S01]  /*8040*/  FMUL.FTZ R31, R31, R56 ;  /* 0x000000381f1f7220 */ /* 0x000fe20000410000 */
[----:B------:R-:W-:Y:S01]  /*8050*/  F2FP.F16.F32.PACK_AB R4, RZ, R4 ;  /* 0x00000004ff04723e */ /* 0x000fe200000000ff */
[----:B------:R-:W3:Y:S01]  /*8060*/  I2F.F16 R9, R9 ;  /* 0x0000000900097306 */ /* 0x000ee20000200c00 */
[----:B------:R-:W-:Y:S01]  /*8070*/  LOP3.LUT R36, R36, 0xff, RZ, 0xc0, !PT ;  /* 0x000000ff24247812 */ /* 0x000fe200078ec0ff */
[----:B------:R-:W-:Y:S01]  /*8080*/  FMUL.FTZ R78, R78, R75 ;  /* 0x0000004b4e4e7220 */ /* 0x000fe20000410000 */
[----:B------:R-:W-:Y:S01]  /*8090*/  F2FP.F16.F32.PACK_AB R5, RZ, R5 ;  /* 0x00000005ff05723e */ /* 0x000fe200000000ff */
[----:B------:R-:W-:Y:S01]  /*80a0*/  HADD2 R77, R4.H0_H0, R77.H0_H0 ;  /* 0x2000004d044d7230 */ /* 0x000fe20000000800 */
[----:B------:R-:W-:-:S02]  /*80b0*/  IADD3 R36, R36, -0x80, RZ ;  /* 0xffffff8024247810 */ /* 0x000fc40007ffe0ff */
[----:B------:R-:W-:Y:S01]  /*80c0*/  LOP3.LUT R30, R30, 0xff, RZ, 0xc0, !PT ;  /* 0x000000ff1e1e7812 */ /* 0x000fe200078ec0ff */
[----:B------:R-:W4:Y:S01]  /*80d0*/  I2F.F16 R10, R10 ;  /* 0x0000000a000a7306 */ /* 0x000f220000200c00 */
[----:B------:R-:W-:Y:S02]  /*80e0*/  SHF.R.U32.HI R4, RZ, 0x8, R38 ;  /* 0x00000008ff047819 */ /* 0x000fe40000011626 */
[----:B------:R-:W-:Y:S02]  /*80f0*/  SHF.R.U32.HI R44, RZ, 0x10, R37 ;  /* 0x00000010ff2c7819 */ /* 0x000fe40000011625 */
[----:B------:R-:W-:Y:S01]  /*8100*/  IADD3 R37, R30, -0x80, RZ ;  /* 0xffffff801e257810 */ /* 0x000fe20007ffe0ff */
[----:B------:R-:W-:Y:S01]  /*8110*/  HADD2 R30, R5.H0_H0, R25.H0_H0 ;  /* 0x20000019051e7230 */ /* 0x000fe20000000800 */
[----:B------:R-:W-:Y:S01]  /*8120*/  LOP3.LUT R44, R44, 0xff, RZ, 0xc0, !PT ;  /* 0x000000ff2c2c7812 */ /* 0x000fe200078ec0ff */
[----:B------:R5:W1:Y:S01]  /*8130*/  I2F.F16 R29, R36 ;  /* 0x00000024001d7306 */ /* 0x000a620000200c00 */
[----:B------:R-:W-:-:S02]  /*8140*/  F2FP.F16.F32.PACK_AB R33, RZ, R31 ;  /* 0x0000001fff21723e */ /* 0x000fc400000000ff */
[----:B------:R-:W-:Y:S02]  /*8150*/  IADD3 R60, R44, -0x80, RZ ;  /* 0xffffff802c3c7810 */ /* 0x000fe40007ffe0ff */
[----:B------:R-:W-:Y:S01]  /*8160*/  SHF.R.U32.HI R38, RZ, 0x10, R38 ;  /* 0x00000010ff267819 */ /* 0x000fe20000011626 */
[----:B------:R-:W-:Y:S01]  /*8170*/  HADD2 R80, R33.H0_H0, R80.H0_H0 ;  /* 0x2000005021507230 */ /* 0x000fe20000000800 */
[----:B------:R-:W-:Y:S01]  /*8180*/  LOP3.LUT R26, R40, 0xff, RZ, 0xc0, !PT ;  /* 0x000000ff281a7812 */ /* 0x000fe200078ec0ff */
[----:B------:R2:W1:Y:S01]  /*8190*/  I2F.F16 R31, R37 ;  /* 0x00000025001f7306 */ /* 0x0004620000200c00 */
[----:B-----5:R-:W-:Y:S02]  /*81a0*/  LOP3.LUT R36, R4, 0xff, RZ, 0xc0, !PT ;  /* 0x000000ff04247812 */ /* 0x020fe400078ec0ff */
[----:B------:R-:W5:Y:S01]  /*81b0*/  LDS.64 R4, [UR4+0x268] ;  /* 0x00026804ff047984 */ /* 0x000f620008000a00 */
[----:B------:R-:W-:Y:S01]  /*81c0*/  LOP3.LUT R38, R38, 0xff, RZ, 0xc0, !PT ;  /* 0x000000ff26267812 */ /* 0x000fe200078ec0ff */
[--C-:B0-----:R-:W-:Y:S01]  /*81d0*/  HADD2.F32 R25, -RZ, R2.reuse.H0_H0 ;  /* 0x20000002ff197230 */ /* 0x101fe20000004100 */
[----:B------:R-:W-:Y:S01]  /*81e0*/  IADD3 R7, R26, -0x80, RZ ;  /* 0xffffff801a077810 */ /* 0x000fe20007ffe0ff */
[----:B------:R-:W-:Y:S01]  /*81f0*/  HADD2.F32 R45, -RZ, R2.H1_H1 ;  /* 0x30000002ff2d7230 */ /* 0x000fe20000004100 */
[----:B--2---:R-:W-:Y:S01]  /*8200*/  SHF.R.U32.HI R37, RZ, 0x8, R39 ;  /* 0x00000008ff257819 */ /* 0x004fe20000011627 */
[----:B------:R-:W-:-:S02]  /*8210*/  HADD2.F32 R44, -RZ, R3.H0_H0 ;  /* 0x20000003ff2c7230 */ /* 0x000fc40000004100 */
[-C--:B------:R-:W-:Y:S01]  /*8220*/  FFMA.FTZ R105, R84, R25.reuse, RZ ;  /* 0x0000001954697223 */ /* 0x080fe200000100ff */
[----:B------:R-:W-:Y:S02]  /*8230*/  HADD2.F32 R2, -RZ, R3.H1_H1 ;  /* 0x30000003ff027230 */ /* 0x000fe40000004100 */
[-C--:B------:R-:W-:Y:S01]  /*8240*/  FFMA.FTZ R3, R86, R25.reuse, RZ ;  /* 0x0000001956037223 */ /* 0x080fe200000100ff */
[-C--:B------:R-:W-:Y:S01]  /*8250*/  FFMA.FTZ R83, R83, R25.reuse, RZ ;  /* 0x0000001953537223 */ /* 0x080fe200000100ff */
[----:B------:R-:W-:Y:S01]  /*8260*/  FFMA.FTZ R25, R82, R25, RZ ;  /* 0x0000001952197223 */ /* 0x000fe200000100ff */
[-C--:B------:R-:W-:Y:S01]  /*8270*/  FFMA.FTZ R0, R0, R45.reuse, R105 ;  /* 0x0000002d00007223 */ /* 0x080fe20000010069 */
[-C--:B------:R-:W-:Y:S01]  /*8280*/  FFMA.FTZ R102, R102, R45.reuse, R3 ;  /* 0x0000002d66667223 */ /* 0x080fe20000010003 */
[--C-:B------:R-:W-:Y:S01]  /*8290*/  SHF.R.U32.HI R3, RZ, 0x8, R40.reuse ;  /* 0x00000008ff037819 */ /* 0x100fe20000011628 */
[----:B------:R0:W2:Y:S01]  /*82a0*/  I2F.F16 R33, R60 ;  /* 0x0000003c00217306 */ /* 0x0000a20000200c00 */
[-C--:B------:R-:W-:Y:S01]  /*82b0*/  FFMA.FTZ R104, R104, R45.reuse, R25 ;  /* 0x0000002d68687223 */ /* 0x080fe20000010019 */
[----:B------:R-:W-:Y:S01]  /*82c0*/  SHF.R.U32.HI R25, RZ, 0x10, R40 ;  /* 0x00000010ff197819 */ /* 0x000fe20000011628 */
[----:B------:R-:W-:Y:S01]  /*82d0*/  FFMA.FTZ R24, R24, R45, R83 ;  /* 0x0000002d18187223 */ /* 0x000fe20000010053 */
[----:B------:R-:W-:Y:S01]  /*82e0*/  LOP3.LUT R3, R3, 0xff, RZ, 0xc0, !PT ;  /* 0x000000ff03037812 */ /* 0x000fe200078ec0ff */
[-C--:B------:R-:W-:Y:S01]  /*82f0*/  FFMA.FTZ R0, R65, R44.reuse, R0 ;  /* 0x0000002c41007223 */ /* 0x080fe20000010000 */
[----:B------:R-:W-:Y:S01]  /*8300*/  LOP3.LUT R25, R25, 0xff, RZ, 0xc0, !PT ;  /* 0x000000ff19197812 */ /* 0x000fe200078ec0ff */
[-C--:B------:R-:W-:Y:S01]  /*8310*/  FFMA.FTZ R102, R63, R44.reuse, R102 ;  /* 0x0000002c3f667223 */ /* 0x080fe20000010066 */
[----:B------:R-:W-:Y:S01]  /*8320*/  IADD3 R40, R3, -0x80, RZ ;  /* 0xffffff8003287810 */ /* 0x000fe20007ffe0ff */
[----:B------:R-:W-:Y:S01]  /*8330*/  FFMA.FTZ R104, R67, R44, R104 ;  /* 0x0000002c43687223 */ /* 0x000fe20000010068 */
[----:B0-----:R-:W-:Y:S01]  /*8340*/  LOP3.LUT R60, R37, 0xff, RZ, 0xc0, !PT ;  /* 0x000000ff253c7812 */ /* 0x001fe200078ec0ff */
[-C--:B------:R-:W-:Y:S01]  /*8350*/  FFMA.FTZ R69, R69, R2.reuse, R102 ;  /* 0x0000000245457223 */ /* 0x080fe20000010066 */
[----:B------:R-:W-:Y:S01]  /*8360*/  IADD3 R37, R38, -0x80, RZ ;  /* 0xffffff8026257810 */ /* 0x000fe20007ffe0ff */
[----:B------:R-:W-:Y:S01]  /*8370*/  FFMA.FTZ R57, R57, R2, R104 ;  /* 0x0000000239397223 */ /* 0x000fe20000010068 */
[----:B------:R-:W-:Y:S01]  /*8380*/  IADD3 R38, R60, -0x80, RZ ;  /* 0xffffff803c267810 */ /* 0x000fe20007ffe0ff */
[----:B------:R-:W-:Y:S01]  /*8390*/  FFMA.FTZ R60, R79, R44, R24 ;  /* 0x0000002c4f3c7223 */ /* 0x000fe20000010018 */
[-C--:B------:R-:W-:Y:S01]  /*83a0*/  FFMA.FTZ R24, R81, R2.reuse, R0 ;  /* 0x0000000251187223 */ /* 0x080fe20000010000 */
[----:B------:R-:W-:Y:S01]  /*83b0*/  IADD3 R44, R25, -0x80, RZ ;  /* 0xffffff80192c7810 */ /* 0x000fe20007ffe0ff */
[----:B------:R-:W0:Y:S01]  /*83c0*/  I2F.F16 R7, R7 ;  /* 0x0000000700077306 */ /* 0x000e220000200c00 */
[----:B------:R-:W-:Y:S01]  /*83d0*/  FFMA.FTZ R85, R85, R2, R60 ;  /* 0x0000000255557223 */ /* 0x000fe2000001003c */
[----:B------:R-:W-:-:S02]  /*83e0*/  SHF.R.U32.HI R2, RZ, 0x8, R41 ;  /* 0x00000008ff027819 */ /* 0x000fc40000011629 */
[----:B------:R-:W-:Y:S01]  /*83f0*/  SHF.R.U32.HI R41, RZ, 0x10, R41 ;  /* 0x00000010ff297819 */ /* 0x000fe20000011629 */
[--C-:B-----5:R-:W-:Y:S01]  /*8400*/  HADD2.F32 R3, -RZ, R4.reuse.H0_H0 ;  /* 0x20000004ff037230 */ /* 0x120fe20000004100 */
[----:B------:R-:W-:Y:S01]  /*8410*/  SHF.R.U32.HI R39, RZ, 0x10, R39 ;  /* 0x00000010ff277819 */ /* 0x000fe20000011627 */
[----:B------:R-:W-:Y:S01]  /*8420*/  HADD2.F32 R25, -RZ, R4.H1_H1 ;  /* 0x30000004ff197230 */ /* 0x000fe20000004100 */
[----:B------:R-:W-:Y:S01]  /*8430*/  LOP3.LUT R4, R2, 0xff, RZ, 0xc0, !PT ;  /* 0x000000ff02047812 */ /* 0x000fe200078ec0ff */
[--C-:B------:R-:W-:Y:S02]  /*8440*/  HADD2.F32 R0, -RZ, R5.reuse.H0_H0 ;  /* 0x20000005ff007230 */ /* 0x100fe40000004100 */
[-C--:B------:R-:W-:Y:S01]  /*8450*/  FFMA.FTZ R109, R109, R3.reuse, R24 ;  /* 0x000000036d6d7223 */ /* 0x080fe20000010018 */
[----:B------:R-:W-:Y:S01]  /*8460*/  FFMA.FTZ R85, R108, R3, R85 ;  /* 0x000000036c557223 */ /* 0x000fe20000010055 */
[----:B------:R-:W-:Y:S01]  /*8470*/  HADD2.F32 R2, -RZ, R5.H1_H1 ;  /* 0x30000005ff027230 */ /* 0x000fe20000004100 */
[----:B------:R-:W-:Y:S01]  /*8480*/  LOP3.LUT R5, R41, 0xff, RZ, 0xc0, !PT ;  /* 0x000000ff29057812 */ /* 0x000fe200078ec0ff */
[-C--:B------:R-:W-:Y:S01]  /*8490*/  FFMA.FTZ R70, R70, R25.reuse, R109 ;  /* 0x0000001946467223 */ /* 0x080fe2000001006d */
[----:B------:R-:W-:Y:S01]  /*84a0*/  FFMA.FTZ R50, R50, R25, R85 ;  /* 0x0000001932327223 */ /* 0x000fe20000010055 */
[-C--:B------:R-:W-:Y:S01]  /*84b0*/  FFMA.FTZ R69, R88, R3.reuse, R69 ;  /* 0x0000000358457223 */ /* 0x080fe20000010045 */
[----:B------:R-:W-:Y:S01]  /*84c0*/  IADD3 R5, R5, -0x80, RZ ;  /* 0xffffff8005057810 */ /* 0x000fe20007ffe0ff */
[-C--:B------:R-:W-:Y:S01]  /*84d0*/  FFMA.FTZ R70, R49, R0.reuse, R70 ;  /* 0x0000000031467223 */ /* 0x080fe20000010046 */
[----:B------:R-:W-:Y:S01]  /*84e0*/  FFMA.FTZ R50, R51, R0, R50 ;  /* 0x0000000033327223 */ /* 0x000fe20000010032 */
[----:B------:R-:W-:Y:S01]  /*84f0*/  FFMA.FTZ R57, R58, R3, R57 ;  /* 0x000000033a397223 */ /* 0x000fe20000010039 */
[----:B------:R-:W-:Y:S01]  /*8500*/  LOP3.LUT R26, R42, 0xff, RZ, 0xc0, !PT ;  /* 0x000000ff2a1a7812 */ /* 0x000fe200078ec0ff */
[-C--:B------:R-:W-:Y:S01]  /*8510*/  FFMA.FTZ R87, R87, R2.reuse, R70 ;  /* 0x0000000257577223 */ /* 0x080fe20000010046 */
[----:B------:R-:W-:Y:S01]  /*8520*/  IADD3 R4, R4, -0x80, RZ ;  /* 0xffffff8004047810 */ /* 0x000fe20007ffe0ff */
[----:B------:R5:W0:Y:S01]  /*8530*/  I2F.F16 R45, R5 ;  /* 0x00000005002d7306 */ /* 0x000a220000200c00 */
[----:B------:R-:W-:Y:S01]  /*8540*/  SHF.R.U32.HI R3, RZ, 0x8, R42 ;  /* 0x00000008ff037819 */ /* 0x000fe2000001162a */
[----:B------:R-:W-:Y:S01]  /*8550*/  FFMA.FTZ R50, R71, R2, R50 ;  /* 0x0000000247327223 */ /* 0x000fe20000010032 */
[----:B------:R-:W-:Y:S01]  /*8560*/  SHF.R.U32.HI R42, RZ, 0x10, R42 ;  /* 0x00000010ff2a7819 */ /* 0x000fe2000001162a */
[----:B------:R-:W-:Y:S01]  /*8570*/  FMUL.FTZ R87, R87, R76 ;  /* 0x0000004c57577220 */ /* 0x000fe20000410000 */
[----:B------:R-:W-:Y:S01]  /*8580*/  SHF.R.U32.HI R24, RZ, 0x10, R43 ;  /* 0x00000010ff187819 */ /* 0x000fe2000001162b */
[----:B------:R-:W-:Y:S01]  /*8590*/  FFMA.FTZ R69, R66, R25, R69 ;  /* 0x0000001942457223 */ /* 0x000fe20000010045 */
[----:B------:R-:W-:Y:S01]  /*85a0*/  LOP3.LUT R39, R39, 0xff, RZ, 0xc0, !PT ;  /* 0x000000ff27277812 */ /* 0x000fe200078ec0ff */
[----:B------:R3:W0:Y:S01]  /*85b0*/  I2F.F16 R41, R4 ;  /* 0x0000000400297306 */ /* 0x0006220000200c00 */
[----:B-----5:R-:W-:Y:S01]  /*85c0*/  SHF.R.U32.HI R5, RZ, 0x8, R43 ;  /* 0x00000008ff057819 */ /* 0x020fe2000001162b */
[----:B------:R-:W-:Y:S01]  /*85d0*/  FMUL.FTZ R51, R50, R75 ;  /* 0x0000004b32337220 */ /* 0x000fe20000410000 */
[----:B------:R-:W-:Y:S01]  /*85e0*/  LOP3.LUT R3, R3, 0xff, RZ, 0xc0, !PT ;  /* 0x000000ff03037812 */ /* 0x000fe200078ec0ff */
[----:B------:R-:W-:Y:S01]  /*85f0*/  FFMA.FTZ R74, R74, R0, R69 ;  /* 0x000000004a4a7223 */ /* 0x000fe20000010045 */
[----:B------:R-:W-:Y:S01]  /*8600*/  LOP3.LUT R5, R5, 0xff, RZ, 0xc0, !PT ;  /* 0x000000ff05057812 */ /* 0x000fe200078ec0ff */
[----:B------:R-:W-:Y:S01]  /*8610*/  FFMA.FTZ R57, R64, R25, R57 ;  /* 0x0000001940397223 */ /* 0x000fe20000010039 */
[----:B------:R-:W-:Y:S01]  /*8620*/  LOP3.LUT R24, R24, 0xff, RZ, 0xc0, !PT ;  /* 0x000000ff18187812 */ /* 0x000fe200078ec0ff */
[----:B------:R-:W-:Y:S01]  /*8630*/  FFMA.FTZ R59, R59, R2, R74 ;  /* 0x000000023b3b7223 */ /* 0x000fe2000001004a */
[----:B---3--:R-:W-:Y:S01]  /*8640*/  LOP3.LUT R4, R42, 0xff, RZ, 0xc0, !PT ;  /* 0x000000ff2a047812 */ /* 0x008fe200078ec0ff */
[----:B------:R-:W-:Y:S01]  /*8650*/  FFMA.FTZ R0, R68, R0, R57 ;  /* 0x0000000044007223 */ /* 0x000fe20000010039 */
[----:B------:R-:W-:Y:S01]  /*8660*/  IADD3 R26, R26, -0x80, RZ ;  /* 0xffffff801a1a7810 */ /* 0x000fe20007ffe0ff */
[----:B------:R-:W3:Y:S01]  /*8670*/  I2F.F16 R12, R12 ;  /* 0x0000000c000c7306 */ /* 0x000ee20000200c00 */
[----:B------:R-:W-:Y:S01]  /*8680*/  IADD3 R36, R36, -0x80, RZ ;  /* 0xffffff8024247810 */ /* 0x000fe20007ffe0ff */
[----:B------:R-:W-:Y:S01]  /*8690*/  FMUL.FTZ R59, R59, R8 ;  /* 0x000000083b3b7220 */ /* 0x000fe20000410000 */
[----:B------:R-:W-:Y:S01]  /*86a0*/  IADD3 R39, R39, -0x80, RZ ;  /* 0xffffff8027277810 */ /* 0x000fe20007ffe0ff */
[----:B------:R-:W-:Y:S01]  /*86b0*/  FFMA.FTZ R103, R103, R2, R0 ;  /* 0x0000000267677223 */ /* 0x000fe20000010000 */
[----:B------:R-:W-:-:S02]  /*86c0*/  F2FP.F16.F32.PACK_AB R50, RZ, R87 ;  /* 0x00000057ff32723e */ /* 0x000fc400000000ff */
[----:B------:R-:W-:Y:S01]  /*86d0*/  IADD3 R3, R3, -0x80, RZ ;  /* 0xffffff8003037810 */ /* 0x000fe20007ffe0ff */
[----:B------:R-:W0:Y:S01]  /*86e0*/  I2F.F16 R26, R26 ;  /* 0x0000001a001a7306 */ /* 0x000e220000200c00 */
[----:B------:R-:W-:Y:S01]  /*86f0*/  IADD3 R4, R4, -0x80, RZ ;  /* 0xffffff8004047810 */ /* 0x000fe20007ffe0ff */
[----:B------:R-:W-:Y:S01]  /*8700*/  HADD2 R100, R50.H0_H0, R100.H0_H0 ;  /* 0x2000006432647230 */ /* 0x000fe20000000800 */
[----:B------:R-:W-:Y:S01]  /*8710*/  IADD3 R5, R5, -0x80, RZ ;  /* 0xffffff8005057810 */ /* 0x000fe20007ffe0ff */
[----:B------:R-:W-:Y:S01]  /*8720*/  FMUL.FTZ R57, R103, R56 ;  /* 0x0000003867397220 */ /* 0x000fe20000410000 */
[----:B------:R-:W-:Y:S02]  /*8730*/  IADD3 R24, R24, -0x80, RZ ;  /* 0xffffff8018187810 */ /* 0x000fe40007ffe0ff */
[----:B------:R-:W-:Y:S01]  /*8740*/  F2FP.F16.F32.PACK_AB R78, RZ, R78 ;  /* 0x0000004eff4e723e */ /* 0x000fe200000000ff */
[----:B------:R-:W0:Y:S01]  /*8750*/  I2F.F16 R28, R28 ;  /* 0x0000001c001c7306 */ /* 0x000e220000200c00 */
[----:B------:R-:W-:-:S02]  /*8760*/  F2FP.F16.F32.PACK_AB R59, RZ, R59 ;  /* 0x0000003bff3b723e */ /* 0x000fc400000000ff */
[----:B------:R-:W-:Y:S01]  /*8770*/  F2FP.F16.F32.PACK_AB R51, RZ, R51 ;  /* 0x00000033ff33723e */ /* 0x000fe200000000ff */
[----:B------:R-:W-:Y:S01]  /*8780*/  HADD2 R62, R78.H0_H0, R62.H0_H0 ;  /* 0x2000003e4e3e7230 */ /* 0x000fe20000000800 */
[----:B------:R-:W-:Y:S01]  /*8790*/  F2FP.F16.F32.PACK_AB R57, RZ, R57 ;  /* 0x00000039ff39723e */ /* 0x000fe200000000ff */
[----:B------:R-:W-:Y:S02]  /*87a0*/  HADD2 R55, R59.H0_H0, R55.H0_H0 ;  /* 0x200000373b377230 */ /* 0x000fe40000000800 */
        /* <DEDUP_REMOVED lines=48> */
[----:B------:R-:W-:Y:S02]  /*8ab0*/  HADD2.F32 R3, -RZ, R7.H0_H0 ;  /* 0x20000007ff037230 */ /* 0x000fe40000004100 */
[C---:B------:R-:W-:Y:S01]  /*8ac0*/  FFMA.FTZ R65, R63.reuse, R58, R5 ;  /* 0x0000003a3f417223 */ /* 0x040fe20000010005 */
[--C-:B-1----:R-:W-:Y:S02]  /*8ad0*/  HADD2.F32 R2, -RZ, R24.reuse.H0_H0 ;  /* 0x20000018ff027230 */ /* 0x102fe40000004100 */
[----:B------:R-:W-:Y:S01]  /*8ae0*/  FFMA.FTZ R67, R63, R60, R67 ;  /* 0x0000003c3f437223 */ /* 0x000fe20000010043 */
[----:B------:R-:W-:Y:S02]  /*8af0*/  HADD2.F32 R5, -RZ, R24.H1_H1 ;  /* 0x30000018ff057230 */ /* 0x000fe40000004100 */
[----:B------:R-:W-:Y:S02]  /*8b00*/  HADD2.F32 R24, -RZ, R12.H0_H0 ;  /* 0x2000000cff187230 */ /* 0x000fe40000004100 */
[----:B------:R-:W-:Y:S01]  /*8b10*/  FFMA.FTZ R3, R3, R2, R0 ;  /* 0x0000000203037223 */ /* 0x000fe20000010000 */
        /* <DEDUP_REMOVED lines=43> */
.L_x_1833:
[----:B------:R-:W-:Y:S05]  /*8dd0*/  @!P1 BRA `(.L_x_1834) ;  /* 0x0000000400589947 */ /* 0x000fea0003800000 */
        /* <DEDUP_REMOVED lines=86> */
.L_x_1834:
        /* <DEDUP_REMOVED lines=87> */
.L_x_1835:
        /* <DEDUP_REMOVED lines=46> */
[----:B------:R-:W-:Y:S02]  /*9b90*/  HADD2.F32 R24, -RZ, R24.H1_H1 ;  /* 0x30000018ff187230 */ /* 0x000fe40000004100 */
        /* <DEDUP_REMOVED lines=42> */
.L_x_1836:
[----:B0-----:R-:W0:Y:S01]  /*9e40*/  LDS.64 R2, [UR4+0x1f0] ;  /* 0x0001f004ff027984 */ /* 0x001e220008000a00 */
[----:B------:R-:W-:Y:S01]  /*9e50*/  IMAD.WIDE R22, R92, 0x8, R22 ;  /* 0x000000085c167825 */ /* 0x000fe200078e0216 */
[----:B------:R-:W-:Y:S02]  /*9e60*/  IADD3 R96, R96, 0x20, RZ ;  /* 0x0000002060607810 */ /* 0x000fe40007ffe0ff */
[----:B------:R-:W-:Y:S01]  /*9e70*/  PRMT R55, R55, 0x5410, R100 ;  /* 0x0000541037377816 */ /* 0x000fe20000000064 */
[----:B------:R-:W-:Y:S01]  /*9e80*/  HADD2.F32 R0, -RZ, R73.H0_H0 ;  /* 0x20000049ff007230 */ /* 0x000fe20000004100 */
[----:B------:R-:W-:Y:S01]  /*9e90*/  MOV R58, R22 ;  /* 0x00000016003a7202 */ /* 0x000fe20000000f00 */
[----:B------:R-:W-:Y:S01]  /*9ea0*/  HADD2.F32 R4, -RZ, R6.H0_H0 ;  /* 0x20000006ff047230 */ /* 0x000fe20000004100 */
[----:B------:R-:W-:Y:S01]  /*9eb0*/  MOV R59, R23 ;  /* 0x00000017003b7202 */ /* 0x000fe20000000f00 */
[----:B------:R-:W-:Y:S01]  /*9ec0*/  HADD2.F32 R32, -RZ, R32.H0_H0 ;  /* 0x20000020ff207230 */ /* 0x000fe20000004100 */
[----:B------:R-:W1:Y:S01]  /*9ed0*/  LDS.64 R22, [UR4+0x1f8] ;  /* 0x0001f804ff167984 */ /* 0x000e620008000a00 */
        /* <DEDUP_REMOVED lines=28> */
[----:B------:R-:W-:Y:S01]  /*a0a0*/  FFMA.FTZ R10, R2, R5, RZ ;  /* 0x00000005020a7223 */ /* 0x000fe200000100ff */
[----:B------:R-:W-:Y:S01]  /*a0b0*/  FFMA.FTZ R6, R32, R25, R9 ;  /* 0x0000001920067223 */ /* 0x000fe20000010009 */
        /* <DEDUP_REMOVED lines=9> */
[----:B------:R-:W-:Y:S01]  /*a150*/  FFMA.FTZ R66, R39, R60, R66 ;  /* 0x0000003c27427223 */ /* 0x000fe20000010042 */
[----:B------:R-:W-:Y:S01]  /*a160*/  FFMA.FTZ R57, R48, R51, R5 ;  /* 0x0000003330397223 */ /* 0x000fe20000010005 */
[----:B------:R-:W-:-:S02]  /*a170*/  HADD2.F32 R5, -RZ, R7.H0_H0 ;  /* 0x20000007ff057230 */ /* 0x000fc40000004100 */
[-C--:B------:R-:W-:Y:S01]  /*a180*/  FFMA.FTZ R6, R27, R51.reuse, R6 ;  /* 0x000000331b067223 */ /* 0x080fe20000010006 */
[-C--:B------:R-:W-:Y:S01]  /*a190*/  FFMA.FTZ R63, R46, R51.reuse, R9 ;  /* 0x000000332e3f7223 */ /* 0x080fe20000010009 */
[--C-:B-1----:R-:W-:Y:S02]  /*a1a0*/  HADD2.F32 R7, -RZ, R22.reuse.H0_H0 ;  /* 0x20000016ff077230 */ /* 0x102fe40000004100 */
[----:B------:R-:W-:Y:S01]  /*a1b0*/  FFMA.FTZ R51, R47, R51, R66 ;  /* 0x000000332f337223 */ /* 0x000fe20000010042 */
[----:B------:R-:W-:Y:S02]  /*a1c0*/  HADD2.F32 R22, -RZ, R22.H1_H1 ;  /* 0x30000016ff167230 */ /* 0x000fe40000004100 */
[----:B------:R-:W-:Y:S02]  /*a1d0*/  HADD2.F32 R42, -RZ, R42.H0_H0 ;  /* 0x2000002aff2a7230 */ /* 0x000fe40000004100 */
[-C--:B------:R-:W-:Y:S01]  /*a1e0*/  FFMA.FTZ R9, R5, R7.reuse, R6 ;  /* 0x0000000705097223 */ /* 0x080fe20000010006 */
[-C--:B------:R-:W-:Y:S01]  /*a1f0*/  FFMA.FTZ R64, R12, R7.reuse, R57 ;  /* 0x000000070c407223 */ /* 0x080fe20000010039 */
[-C--:B------:R-:W-:Y:S01]  /*a200*/  FFMA.FTZ R63, R26, R7.reuse, R63 ;  /* 0x000000071a3f7223 */ /* 0x080fe2000001003f */
[----:B------:R-:W-:Y:S01]  /*a210*/  FFMA.FTZ R68, R28, R7, R51 ;  /* 0x000000071c447223 */ /* 0x000fe20000010033 */
[----:B------:R-:W-:Y:S01]  /*a220*/  HADD2.F32 R49, -RZ, R49.H0_H0 ;  /* 0x20000031ff317230 */ /* 0x000fe20000004100 */
[----:B------:R-:W1:Y:S01]  /*a230*/  LDS.64 R6, [UR4+0x278] ;  /* 0x00027804ff067984 */ /* 0x000e620008000a00 */
        /* <DEDUP_REMOVED lines=20> */
[----:B------:R-:W-:-:S04]  /*a380*/  IMAD.WIDE R52, R92, 0x8, R52 ;  /* 0x000000085c347825 */ /* 0x000fc800078e0234 */
[----:B------:R-:W-:Y:S01]  /*a390*/  FFMA.FTZ R66, R61, R60, R66 ;  /* 0x0000003c3d427223 */ /* 0x000fe20000010042 */
[----:B------:R-:W-:Y:S01]  /*a3a0*/  FMUL.FTZ R9, R9, R8 ;  /* 0x0000000809097220 */ /* 0x000fe20000410000 */
[----:B------:R-:W-:Y:S01]  /*a3b0*/  FFMA.FTZ R51, R54, R60, R51 ;  /* 0x0000003c36337223 */ /* 0x000fe20000010033 */
[--C-:B0-----:R-:W-:Y:S02]  /*a3c0*/  HADD2.F32 R57, -RZ, R24.reuse.H0_H0 ;  /* 0x20000018ff397230 */ /* 0x101fe40000004100 */
[----:B------:R-:W-:Y:S01]  /*a3d0*/  FMUL.FTZ R23, R23, R76 ;  /* 0x0000004c17177220 */ /* 0x000fe20000410000 */
[----:B------:R-:W-:Y:S02]  /*a3e0*/  HADD2.F32 R63, -RZ, R24.H1_H1 ;  /* 0x30000018ff3f7230 */ /* 0x000fe40000004100 */
[----:B------:R-:W-:Y:S01]  /*a3f0*/  FMUL.FTZ R66, R66, R75 ;  /* 0x0000004b42427220 */ /* 0x000fe20000410000 */
        /* <DEDUP_REMOVED lines=22> */
[--C-:B------:R-:W-:Y:S02]  /*a560*/  HADD2.F32 R0, -RZ, R7.reuse.H0_H0 ;  /* 0x20000007ff007230 */ /* 0x100fe40000004100 */
        /* <DEDUP_REMOVED lines=37> */
.L_x_1820:
[----:B------:R-:W-:Y:S01]  /*a7c0*/  ISETP.GE.AND P0, PT, R96, R101, PT ;  /* 0x000000656000720c */ /* 0x000fe20003f06270 */
[----:B------:R-:W-:-:S03]  /*a7d0*/  ULDC UR5, c[0x0][0x25c] ;  /* 0x0000970000057ab9 */ /* 0x000fc60000000800 */
[----:B------:R-:W-:-:S13]  /*a7e0*/  ISETP.GE.OR P0, PT, R96, UR5, P0 ;  /* 0x0000000560007c0c */ /* 0x000fda0008706670 */
[----:B------:R-:W-:Y:S05]  /*a7f0*/  @P0 BRA `(.L_x_1838) ;  /* 0x0000005400a40947 */ /* 0x000fea0003800000 */
[----:B------:R-:W-:Y:S01]  /*a800*/  SHF.R.S32.HI R0, RZ, 0x1f, R92 ;  /* 0x0000001fff007819 */ /* 0x000fe2000001145c */
[----:B------:R-:W-:-:S06]  /*a810*/  ULDC UR5, c[0x0][0x25c] ;  /* 0x0000970000057ab9 */ /* 0x000fcc0000000800 */
.L_x_1847:
        /* <DEDUP_REMOVED lines=15> */
[----:B------:R-:W-:-:S03]  /*a910*/  IMAD.WIDE R116, R92, 0x4, R24 ;  /* 0x000000045c747825 */ /* 0x000fc600078e0218 */
[----:B------:R-:W5:Y:S01]  /*a920*/  LDG.E.128.CONSTANT R24, desc[UR8][R24.64] ;  /* 0x0000000818187981 */ /* 0x000f62000c1e9d00 */
[----:B--2---:R-:W-:Y:S02]  /*a930*/  LOP3.LUT R2, R28, 0x3f, RZ, 0xc0, !PT ;  /* 0x0000003f1c027812 */ /* 0x004fe400078ec0ff */
[----:B------:R-:W-:Y:S02]  /*a940*/  LOP3.LUT R3, R29, 0x3f, RZ, 0xc0, !PT ;  /* 0x0000003f1d037812 */ /* 0x000fe400078ec0ff */
[----:B------:R-:W-:Y:S02]  /*a950*/  IADD3 R2, R2, -0x20, RZ ;  /* 0xffffffe002027810 */ /* 0x000fe40007ffe0ff */
[----:B------:R-:W-:Y:S02]  /*a960*/  IADD3 R59, R3, -0x20, RZ ;  /* 0xffffffe0033b7810 */ /* 0x000fe40007ffe0ff */
[----:B------:R0:W1:Y:S01]  /*a970*/  I2F.F16 R81, R2 ;  /* 0x0000000200517306 */ /* 0x0000620000200c00 */
[----:B------:R-:W-:-:S04]  /*a980*/  LOP3.LUT R3, R30, 0x3f, RZ, 0xc0, !PT ;  /* 0x0000003f1e037812 */ /* 0x000fc800078ec0ff */
[----:B------:R-:W-:Y:S02]  /*a990*/  IADD3 R57, R3, -0x20, RZ ;  /* 0xffffffe003397810 */ /* 0x000fe40007ffe0ff */
[--C-:B0-----:R-:W-:Y:S02]  /*a9a0*/  SHF.R.U32.HI R2, RZ, 0xc, R28.reuse ;  /* 0x0000000cff027819 */ /* 0x101fe4000001161c */
[----:B------:R-:W-:Y:S02]  /*a9b0*/  SHF.R.U32.HI R3, RZ, 0x6, R28 ;  /* 0x00000006ff037819 */ /* 0x000fe4000001161c */
[----:B------:R-:W-:Y:S02]  /*a9c0*/  LOP3.LUT R2, R2, 0x3f, RZ, 0xc0, !PT ;  /* 0x0000003f02027812 */ /* 0x000fe400078ec0ff */
[----:B------:R-:W-:Y:S02]  /*a9d0*/  LOP3.LUT R3, R3, 0x3f, RZ, 0xc0, !PT ;  /* 0x0000003f03037812 */ /* 0x000fe400078ec0ff */
[----:B------:R-:W-:-:S02]  /*a9e0*/  IADD3 R2, R2, -0x20, RZ ;  /* 0xffffffe002027810 */ /* 0x000fc40007ffe0ff */
[----:B------:R-:W-:Y:S02]  /*a9f0*/  IADD3 R3, R3, -0x20, RZ ;  /* 0xffffffe003037810 */ /* 0x000fe40007ffe0ff */
[----:B------:R0:W2:Y:S01]  /*aa00*/  I2F.F16 R53, R2 ;  /* 0x0000000200357306 */ /* 0x0000a20000200c00 */
[----:B------:R-:W-:Y:S02]  /*aa10*/  LOP3.LUT R4, R31, 0x3f, RZ, 0xc0, !PT ;  /* 0x0000003f1f047812 */ /* 0x000fe400078ec0ff */
[----:B0-----:R-:W-:-:S05]  /*aa20*/  SHF.R.U32.HI R2, RZ, 0x12, R29 ;  /* 0x00000012ff027819 */ /* 0x001fca000001161d */
[----:B------:R0:W1:Y:S01]  /*aa30*/  I2F.F16 R76, R3 ;  /* 0x00000003004c7306 */ /* 0x0000620000200c00 */
[----:B------:R-:W-:Y:S02]  /*aa40*/  LOP3.LUT R2, R2, 0x3f, RZ, 0xc0, !PT ;  /* 0x0000003f02027812 */ /* 0x000fe400078ec0ff */
[----:B0-----:R-:W-:Y:S02]  /*aa50*/  SHF.R.U32.HI R3, RZ, 0xc, R29 ;  /* 0x0000000cff037819 */ /* 0x001fe4000001161d */
[----:B------:R-:W-:Y:S02]  /*aa60*/  IADD3 R48, R2, -0x20, RZ ;  /* 0xffffffe002307810 */ /* 0x000fe40007ffe0ff */
[----:B------:R-:W-:Y:S02]  /*aa70*/  LOP3.LUT R3, R3, 0x3f, RZ, 0xc0, !PT ;  /* 0x0000003f03037812 */ /* 0x000fe400078ec0ff */
[----:B------:R-:W-:Y:S02]  /*aa80*/  SHF.R.U32.HI R2, RZ, 0x6, R30 ;  /* 0x00000006ff027819 */ /* 0x000fe4000001161e */
[----:B------:R-:W-:-:S02]  /*aa90*/  IADD3 R55, R4, -0x20, RZ ;  /* 0xffffffe004377810 */ /* 0x000fc40007ffe0ff */
[--C-:B------:R-:W-:Y:S02]  /*aaa0*/  SHF.R.U32.HI R4, RZ, 0x12, R28.reuse ;  /* 0x00000012ff047819 */ /* 0x100fe4000001161c */
[----:B------:R-:W-:Y:S02]  /*aab0*/  SHF.R.U32.HI R5, RZ, 0x18, R28 ;  /* 0x00000018ff057819 */ /* 0x000fe4000001161c */
[----:B------:R-:W-:Y:S02]  /*aac0*/  IADD3 R3, R3, -0x20, RZ ;  /* 0xffffffe003037810 */ /* 0x000fe40007ffe0ff */
[----:B------:R-:W-:Y:S02]  /*aad0*/  LOP3.LUT R2, R2, 0x3f, RZ, 0xc0, !PT ;  /* 0x0000003f02027812 */ /* 0x000fe400078ec0ff */
[----:B------:R-:W-:Y:S02]  /*aae0*/  LOP3.LUT R4, R4, 0x3f, RZ, 0xc0, !PT ;  /* 0x0000003f04047812 */ /* 0x000fe400078ec0ff */
[----:B------:R-:W-:Y:S01]  /*aaf0*/  LOP3.LUT R5, R5, 0x3f, RZ, 0xc0, !PT ;  /* 0x0000003f05057812 */ /* 0x000fe200078ec0ff */
[----:B------:R0:W1:Y:S01]  /*ab00*/  I2F.F16 R49, R3 ;  /* 0x0000000300317306 */ /* 0x0000620000200c00 */
[----:B------:R-:W-:-:S02]  /*ab10*/  IADD3 R46, R2, -0x20, RZ ;  /* 0xffffffe0022e7810 */ /* 0x000fc40007ffe0ff */
[----:B------:R-:W-:Y:S02]  /*ab20*/  IADD3 R4, R4, -0x20, RZ ;  /* 0xffffffe004047810 */ /* 0x000fe40007ffe0ff */
[----:B------:R-:W-:Y:S01]  /*ab30*/  IADD3 R5, R5, -0x20, RZ ;  /* 0xffffffe005057810 */ /* 0x000fe20007ffe0ff */
[----:B0-----:R-:W0:Y:S02]  /*ab40*/  @!P0 LDC.64 R2, c[0x0][0x248] ;  /* 0x00009200ff028b82 */ /* 0x001e240000000a00 */
[----:B------:R2:W0:Y:S01]  /*ab50*/  I2F.F16 R52, R4 ;  /* 0x0000000400347306 */ /* 0x0004220000200c00 */
[----:B------:R-:W-:-:S07]  /*ab60*/  SHF.R.U32.HI R6, RZ, 0x6, R29 ;  /* 0x00000006ff067819 */ /* 0x000fce000001161d */
[----:B------:R3:W0:Y:S01]  /*ab70*/  I2F.F16 R51, R5 ;  /* 0x0000000500337306 */ /* 0x0006220000200c00 */
[----:B--2---:R-:W-:-:S04]  /*ab80*/  SHF.R.U32.HI R4, RZ, 0x18, R29 ;  /* 0x00000018ff047819 */ /* 0x004fc8000001161d */
[----:B------:R-:W-:Y:S02]  /*ab90*/  LOP3.LUT R4, R4, 0x3f, RZ, 0xc0, !PT ;  /* 0x0000003f04047812 */ /* 0x000fe400078ec0ff */
[----:B---3--:R-:W-:-:S04]  /*aba0*/  SHF.R.U32.HI R5, RZ, 0xc, R30 ;  /* 0x0000000cff057819 */ /* 0x008fc8000001161e */
[----:B------:R-:W-:Y:S02]  /*abb0*/  LOP3.LUT R5, R5, 0x3f, RZ, 0xc0, !PT ;  /* 0x0000003f05057812 */ /* 0x000fe400078ec0ff */
[----:B------:R-:W-:Y:S02]  /*abc0*/  LOP3.LUT R6, R6, 0x3f, RZ, 0xc0, !PT ;  /* 0x0000003f06067812 */ /* 0x000fe400078ec0ff */
[----:B------:R-:W-:Y:S02]  /*abd0*/  IADD3 R4, R4, -0x20, RZ ;  /* 0xffffffe004047810 */ /* 0x000fe40007ffe0ff */
[----:B------:R-:W-:Y:S02]  /*abe0*/  IADD3 R45, R5, -0x20, RZ ;  /* 0xffffffe0052d7810 */ /* 0x000fe40007ffe0ff */
[----:B------:R-:W-:Y:S01]  /*abf0*/  SHF.R.U32.HI R5, RZ, 0x18, R30 ;  /* 0x00000018ff057819 */ /* 0x000fe2000001161e */
[----:B------:R2:W3:Y:S01]  /*ac00*/  I2F.F16 R47, R4 ;  /* 0x00000004002f7306 */ /* 0x0004e20000200c00 */
[----:B------:R-:W-:-:S02]  /*ac10*/  IADD3 R6, R6, -0x20, RZ ;  /* 0xffffffe006067810 */ /* 0x000fc40007ffe0ff */
[----:B--2---:R-:W-:-:S05]  /*ac20*/  LOP3.LUT R4, R5, 0x3f, RZ, 0xc0, !PT ;  /* 0x0000003f05047812 */ /* 0x004fca00078ec0ff */
[----:B------:R2:W1:Y:S01]  /*ac30*/  I2F.F16 R50, R6 ;  /* 0x0000000600327306 */ /* 0x0004620000200c00 */
[----:B------:R-:W-:-:S05]  /*ac40*/  @!P0 LEA R5, R96, 0x1, 0x1 ;  /* 0x0000000160058811 */ /* 0x000fca00078e08ff */
[----:B0-----:R-:W-:Y:S01]  /*ac50*/  @!P0 IMAD.WIDE R2, R5, 0x2, R2 ;  /* 0x0000000205028825 */ /* 0x001fe200078e0202 */
[----:B--2---:R-:W-:Y:S02]  /*ac60*/  SHF.R.U32.HI R6, RZ, 0x12, R30 ;  /* 0x00000012ff067819 */ /* 0x004fe4000001161e */
[----:B------:R-:W-:Y:S02]  /*ac70*/  SHF.R.U32.HI R5, RZ, 0xc, R31 ;  /* 0x0000000cff057819 */ /* 0x000fe4000001161f */
[----:B------:R0:W5:Y:S01]  /*ac80*/  @!P0 LDG.E.U16.CONSTANT R41, desc[UR8][R2.64] ;  /* 0x0000000802298981 */ /* 0x000162000c1e9500 */
[----:B------:R-:W-:Y:S02]  /*ac90*/  LOP3.LUT R6, R6, 0x3f, RZ, 0xc0, !PT ;  /* 0x0000003f06067812 */ /* 0x000fe400078ec0ff */
[----:B------:R-:W-:Y:S02]  /*aca0*/  IADD3 R4, R4, -0x20, RZ ;  /* 0xffffffe004047810 */ /* 0x000fe40007ffe0ff */
[----:B------:R-:W-:-:S02]  /*acb0*/  IADD3 R6, R6, -0x20, RZ ;  /* 0xffffffe006067810 */ /* 0x000fc40007ffe0ff */
[----:B------:R-:W-:Y:S02]  /*acc0*/  LOP3.LUT R5, R5, 0x3f, RZ, 0xc0, !PT ;  /* 0x0000003f05057812 */ /* 0x000fe400078ec0ff */
[----:B------:R-:W-:Y:S01]  /*acd0*/  SHF.R.U32.HI R7, RZ, 0x6, R31 ;  /* 0x00000006ff077819 */ /* 0x000fe2000001161f */
[----:B------:R2:W0:Y:S01]  /*ace0*/  I2F.F16 R44, R6 ;  /* 0x00000006002c7306 */ /* 0x0004220000200c00 */
[----:B------:R-:W-:Y:S02]  /*acf0*/  IADD3 R40, R5, -0x20, RZ ;  /* 0xffffffe005287810 */ /* 0x000fe40007ffe0ff */
[----:B------:R-:W-:-:S05]  /*ad00*/  LOP3.LUT R7, R7, 0x3f, RZ, 0xc0, !PT ;  /* 0x0000003f07077812 */ /* 0x000fca00078ec0ff */
[----:B------:R4:W0:Y:S01]  /*ad10*/  I2F.F16 R43, R4 ;  /* 0x00000004002b7306 */ /* 0x0008220000200c00 */
[----:B--2---:R-:W-:Y:S02]  /*ad20*/  SHF.R.U32.HI R6, RZ, 0x12, R31 ;  /* 0x00000012ff067819 */ /* 0x004fe4000001161f */
[----:B------:R-:W-:Y:S01]  /*ad30*/  IADD3 R42, R7, -0x20, RZ ;  /* 0xffffffe0072a7810 */ /* 0x000fe20007ffe0ff */
[----:B----4-:R-:W-:Y:S01]  /*ad40*/  IMAD.WIDE R4, R92, 0x4, R116 ;  /* 0x000000045c047825 */ /* 0x010fe200078e0274 */
[----:B------:R-:W-:-:S05]  /*ad50*/  LOP3.LUT R8, R6, 0x3f, RZ, 0xc0, !PT ;  /* 0x0000003f06087812 */ /* 0x000fca00078ec0ff */
[----:B------:R-:W5:Y:S01]  /*ad60*/  LDG.E.128.CONSTANT R4, desc[UR8][R4.64] ;  /* 0x0000000804047981 */ /* 0x000f62000c1e9d00 */
[----:B------:R-:W-:-:S04]  /*ad70*/  SHF.R.U32 R28, R28, 0x1e, R36 ;  /* 0x0000001e1c1c7819 */ /* 0x000fc80000001624 */
[----:B------:R-:W-:-:S04]  /*ad80*/  LOP3.LUT R28, R28, 0x3f, RZ, 0xc0, !PT ;  /* 0x0000003f1c1c7812 */ /* 0x000fc800078ec0ff */
[----:B------:R-:W-:Y:S02]  /*ad90*/  IADD3 R28, R28, -0x20, RZ ;  /* 0xffffffe01c1c7810 */ /* 0x000fe40007ffe0ff */
[--C-:B------:R-:W-:Y:S02]  /*ada0*/  SHF.R.U32 R29, R29, 0x1e, R37.reuse ;  /* 0x0000001e1d1d7819 */ /* 0x100fe40000001625 */
[----:B------:R2:W4:Y:S02]  /*adb0*/  I2F.F16 R58, R28 ;  /* 0x0000001c003a7306 */ /* 0x0005240000200c00 */
[----:B------:R-:W-:Y:S02]  /*adc0*/  LOP3.LUT R29, R29, 0x3f, RZ, 0xc0, !PT ;  /* 0x0000003f1d1d7812 */ /* 0x000fe400078ec0ff */
[----:B--2---:R-:W-:-:S04]  /*add0*/  SHF.R.U32.HI R28, RZ, 0x4, R37 ;  /* 0x00000004ff1c7819 */ /* 0x004fc80000011625 */
[----:B------:R-:W-:Y:S02]  /*ade0*/  LOP3.LUT R28, R28, 0x3f, RZ, 0xc0, !PT ;  /* 0x0000003f1c1c7812 */ /* 0x000fe400078ec0ff */
[----:B------:R-:W-:Y:S02]  /*adf0*/  IADD3 R29, R29, -0x20, RZ ;  /* 0xffffffe01d1d7810 */ /* 0x000fe40007ffe0ff */
[----:B------:R-:W-:Y:S02]  /*ae00*/  IADD3 R28, R28, -0x20, RZ ;  /* 0xffffffe01c1c7810 */ /* 0x000fe40007ffe0ff */
[----:B------:R-:W-:Y:S01]  /*ae10*/  SHF.R.U32.HI R62, RZ, 0x16, R36 ;  /* 0x00000016ff3e7819 */ /* 0x000fe20000011624 */
[----:B------:R2:W0:Y:S01]  /*ae20*/  I2F.F16 R66, R29 ;  /* 0x0000001d00427306 */ /* 0x0004220000200c00 */
[----:B------:R-:W-:Y:S02]  /*ae30*/  SHF.R.U32.HI R69, RZ, 0x16, R37 ;  /* 0x00000016ff457819 */ /* 0x000fe40000011625 */
[----:B------:R-:W-:-:S02]  /*ae40*/  SHF.R.U32 R30, R30, 0x1e, R38 ;  /* 0x0000001e1e1e7819 */ /* 0x000fc40000001626 */
[----:B------:R-:W-:-:S03]  /*ae50*/  LOP3.LUT R62, R62, 0x3f, RZ, 0xc0, !PT ;  /* 0x0000003f3e3e7812 */ /* 0x000fc600078ec0ff */
[----:B------:R3:W0:Y:S01]  /*ae60*/  I2F.F16 R65, R28 ;  /* 0x0000001c00417306 */ /* 0x0006220000200c00 */
[--C-:B--2---:R-:W-:Y:S02]  /*ae70*/  SHF.R.U32.HI R29, RZ, 0xa, R38.reuse ;  /* 0x0000000aff1d7819 */ /* 0x104fe40000011626 */
[----:B------:R-:W-:Y:S02]  /*ae80*/  SHF.R.U32.HI R68, RZ, 0x10, R37 ;  /* 0x00000010ff447819 */ /* 0x000fe40000011625 */
[----:B------:R-:W-:Y:S02]  /*ae90*/  LOP3.LUT R69, R69, 0x3f, RZ, 0xc0, !PT ;  /* 0x0000003f45457812 */ /* 0x000fe400078ec0ff */
[----:B---3--:R-:W-:Y:S02]  /*aea0*/  SHF.R.U32.HI R28, RZ, 0x4, R38 ;  /* 0x00000004ff1c7819 */ /* 0x008fe40000011626 */
[----:B------:R-:W-:Y:S02]  /*aeb0*/  LOP3.LUT R30, R30, 0x3f, RZ, 0xc0, !PT ;  /* 0x0000003f1e1e7812 */ /* 0x000fe400078ec0ff */
[----:B------:R-:W-:-:S02]  /*aec0*/  LOP3.LUT R28, R28, 0x3f, RZ, 0xc0, !PT ;  /* 0x0000003f1c1c7812 */ /* 0x000fc400078ec0ff */
[----:B------:R-:W-:Y:S02]  /*aed0*/  LOP3.LUT R29, R29, 0x3f, RZ, 0xc0, !PT ;  /* 0x0000003f1d1d7812 */ /* 0x000fe400078ec0ff */
[----:B------:R-:W-:Y:S02]  /*aee0*/  IADD3 R62, R62, -0x20, RZ ;  /* 0xffffffe03e3e7810 */ /* 0x000fe40007ffe0ff */
[----:B------:R-:W-:Y:S02]  /*aef0*/  LOP3.LUT R68, R68, 0x3f, RZ, 0xc0, !PT ;  /* 0x0000003f44447812 */ /* 0x000fe400078ec0ff */
[----:B------:R-:W-:Y:S02]  /*af00*/  IADD3 R69, R69, -0x20, RZ ;  /* 0xffffffe045457810 */ /* 0x000fe40007ffe0ff */
[----:B------:R-:W-:Y:S02]  /*af10*/  SHF.R.U32.HI R73, RZ, 0x16, R38 ;  /* 0x00000016ff497819 */ /* 0x000fe40000011626 */
[----:B------:R-:W-:-:S02]  /*af20*/  IADD3 R30, R30, -0x20, RZ ;  /* 0xffffffe01e1e7810 */ /* 0x000fc40007ffe0ff */
[----:B------:R-:W-:Y:S02]  /*af30*/  IADD3 R28, R28, -0x20, RZ ;  /* 0xffffffe01c1c7810 */ /* 0x000fe40007ffe0ff */
[----:B------:R-:W-:Y:S01]  /*af40*/  IADD3 R29, R29, -0x20, RZ ;  /* 0xffffffe01d1d7810 */ /* 0x000fe20007ffe0ff */
[----:B------:R2:W3:Y:S01]  /*af50*/  I2F.F16 R67, R62 ;  /* 0x0000003e00437306 */ /* 0x0004e20000200c00 */
[----:B------:R-:W-:Y:S02]  /*af60*/  SHF.R.U32.HI R21, RZ, 0x18, R31 ;  /* 0x00000018ff157819 */ /* 0x000fe4000001161f */
[----:B------:R-:W-:Y:S02]  /*af70*/  LOP3.LUT R73, R73, 0x3f, RZ, 0xc0, !PT ;  /* 0x0000003f49497812 */ /* 0x000fe400078ec0ff */
[----:B------:R-:W-:-:S03]  /*af80*/  SHF.R.U32 R31, R31, 0x1e, R39 ;  /* 0x0000001e1f1f7819 */ /* 0x000fc60000001627 */
[----:B------:R-:W0:Y:S01]  /*af90*/  I2F.F16 R71, R69 ;  /* 0x0000004500477306 */ /* 0x000e220000200c00 */
[----:B--2---:R-:W-:Y:S02]  /*afa0*/  IADD3 R62, R68, -0x20, RZ ;  /* 0xffffffe0443e7810 */ /* 0x004fe40007ffe0ff */
[----:B------:R-:W-:Y:S02]  /*afb0*/  IADD3 R73, R73, -0x20, RZ ;  /* 0xffffffe049497810 */ /* 0x000fe40007ffe0ff */
[----:B------:R-:W-:-:S03]  /*afc0*/  LOP3.LUT R31, R31, 0x3f, RZ, 0xc0, !PT ;  /* 0x0000003f1f1f7812 */ /* 0x000fc600078ec0ff */
[----:B------:R2:W0:Y:S01]  /*afd0*/  I2F.F16 R72, R30 ;  /* 0x0000001e00487306 */ /* 0x0004220000200c00 */
[----:B------:R-:W-:-:S07]  /*afe0*/  IADD3 R31, R31, -0x20, RZ ;  /* 0xffffffe01f1f7810 */ /* 0x000fce0007ffe0ff */
[----:B------:R1:W0:Y:S01]  /*aff0*/  I2F.F16 R68, R28 ;  /* 0x0000001c00447306 */ /* 0x0002220000200c00 */
[----:B--2---:R-:W-:-:S07]  /*b000*/  SHF.R.U32.HI R30, RZ, 0x10, R39 ;  /* 0x00000010ff1e7819 */ /* 0x004fce0000011627 */
[----:B------:R2:W0:Y:S01]  /*b010*/  I2F.F16 R69, R29 ;  /* 0x0000001d00457306 */ /* 0x0004220000200c00 */
[--C-:B-1----:R-:W-:Y:S02]  /*b020*/  SHF.R.U32.HI R28, RZ, 0x4, R39.reuse ;  /* 0x00000004ff1c7819 */ /* 0x102fe40000011627 */
[----:B------:R-:W-:Y:S02]  /*b030*/  LOP3.LUT R30, R30, 0x3f, RZ, 0xc0, !PT ;  /* 0x0000003f1e1e7812 */ /* 0x000fe400078ec0ff */
[----:B------:R-:W-:Y:S02]  /*b040*/  LOP3.LUT R28, R28, 0x3f, RZ, 0xc0, !PT ;  /* 0x0000003f1c1c7812 */ /* 0x000fe400078ec0ff */
[----:B--2---:R-:W-:Y:S01]  /*b050*/  SHF.R.U32.HI R29, RZ, 0xa, R39 ;  /* 0x0000000aff1d7819 */ /* 0x004fe20000011627 */
[----:B------:R1:W2:Y:S03]  /*b060*/  I2F.F16 R79, R73 ;  /* 0x00000049004f7306 */ /* 0x0002a60000200c00 */
[----:B------:R-:W-:-:S02]  /*b070*/  LOP3.LUT R29, R29, 0x3f, RZ, 0xc0, !PT ;  /* 0x0000003f1d1d7812 */ /* 0x000fc400078ec0ff */
[----:B------:R-:W-:Y:S02]  /*b080*/  IADD3 R28, R28, -0x20, RZ ;  /* 0xffffffe01c1c7810 */ /* 0x000fe40007ffe0ff */
[----:B------:R-:W-:Y:S02]  /*b090*/  IADD3 R29, R29, -0x20, RZ ;  /* 0xffffffe01d1d7810 */ /* 0x000fe40007ffe0ff */
[----:B-1----:R-:W-:Y:S02]  /*b0a0*/  SHF.R.U32.HI R73, RZ, 0x16, R39 ;  /* 0x00000016ff497819 */ /* 0x002fe40000011627 */
[----:B------:R-:W-:Y:S01]  /*b0b0*/  IADD3 R30, R30, -0x20, RZ ;  /* 0xffffffe01e1e7810 */ /* 0x000fe20007ffe0ff */
[----:B------:R1:W0:Y:S08]  /*b0c0*/  I2F.F16 R77, R31 ;  /* 0x0000001f004d7306 */ /* 0x0002300000200c00 */
[----:B------:R4:W0:Y:S01]  /*b0d0*/  I2F.F16 R75, R28 ;  /* 0x0000001c004b7306 */ /* 0x0008220000200c00 */
[----:B-1----:R-:W-:-:S07]  /*b0e0*/  LOP3.LUT R31, R73, 0x3f, RZ, 0xc0, !PT ;  /* 0x0000003f491f7812 */ /* 0x002fce00078ec0ff */
[----:B------:R1:W0:Y:S01]  /*b0f0*/  I2F.F16 R74, R29 ;  /* 0x0000001d004a7306 */ /* 0x0002220000200c00 */
[----:B----4-:R-:W-:-:S07]  /*b100*/  SHF.R.U32.HI R28, RZ, 0x2, R32 ;  /* 0x00000002ff1c7819 */ /* 0x010fce0000011620 */
[----:B------:R4:W0:Y:S01]  /*b110*/  I2F.F16 R73, R30 ;  /* 0x0000001e00497306 */ /* 0x0008220000200c00 */
[--C-:B-1----:R-:W-:Y:S02]  /*b120*/  SHF.R.U32.HI R29, RZ, 0x8, R32.reuse ;  /* 0x00000008ff1d7819 */ /* 0x102fe40000011620 */
[----:B------:R-:W-:Y:S02]  /*b130*/  LOP3.LUT R28, R28, 0x3f, RZ, 0xc0, !PT ;  /* 0x0000003f1c1c7812 */ /* 0x000fe400078ec0ff */
[----:B------:R-:W-:Y:S02]  /*b140*/  LOP3.LUT R29, R29, 0x3f, RZ, 0xc0, !PT ;  /* 0x0000003f1d1d7812 */ /* 0x000fe400078ec0ff */
[----:B----4-:R-:W-:-:S04]  /*b150*/  SHF.R.U32.HI R30, RZ, 0xe, R32 ;  /* 0x0000000eff1e7819 */ /* 0x010fc80000011620 */
[----:B------:R-:W-:Y:S02]  /*b160*/  LOP3.LUT R30, R30, 0x3f, RZ, 0xc0, !PT ;  /* 0x0000003f1e1e7812 */ /* 0x000fe400078ec0ff */
[----:B------:R-:W-:Y:S02]  /*b170*/  IADD3 R28, R28, -0x20, RZ ;  /* 0xffffffe01c1c7810 */ /* 0x000fe40007ffe0ff */
[----:B------:R-:W-:Y:S02]  /*b180*/  IADD3 R29, R29, -0x20, RZ ;  /* 0xffffffe01d1d7810 */ /* 0x000fe40007ffe0ff */
[----:B------:R-:W-:Y:S01]  /*b190*/  IADD3 R30, R30, -0x20, RZ ;  /* 0xffffffe01e1e7810 */ /* 0x000fe20007ffe0ff */
[----:B------:R1:W4:Y:S08]  /*b1a0*/  I2F.F16 R82, R28 ;  /* 0x0000001c00527306 */ /* 0x0003300000200c00 */
[----:B------:R3:W0:Y:S01]  /*b1b0*/  I2F.F16 R80, R29 ;  /* 0x0000001d00507306 */ /* 0x0006220000200c00 */
[----:B-1----:R-:W-:-:S07]  /*b1c0*/  SHF.R.U32.HI R28, RZ, 0x2, R33 ;  /* 0x00000002ff1c7819 */ /* 0x002fce0000011621 */
[----:B------:R1:W0:Y:S01]  /*b1d0*/  I2F.F16 R85, R30 ;  /* 0x0000001e00557306 */ /* 0x0002220000200c00 */
[--C-:B---3--:R-:W-:Y:S02]  /*b1e0*/  SHF.R.U32.HI R29, RZ, 0x8, R33.reuse ;  /* 0x00000008ff1d7819 */ /* 0x108fe40000011621 */
[----:B------:R-:W-:Y:S02]  /*b1f0*/  LOP3.LUT R28, R28, 0x3f, RZ, 0xc0, !PT ;  /* 0x0000003f1c1c7812 */ /* 0x000fe400078ec0ff */
[----:B------:R-:W-:Y:S02]  /*b200*/  LOP3.LUT R29, R29, 0x3f, RZ, 0xc0, !PT ;  /* 0x0000003f1d1d7812 */ /* 0x000fe400078ec0ff */
[----:B-1----:R-:W-:-:S04]  /*b210*/  SHF.R.U32.HI R30, RZ, 0xe, R33 ;  /* 0x0000000eff1e7819 */ /* 0x002fc80000011621 */
[----:B------:R-:W-:Y:S02]  /*b220*/  LOP3.LUT R30, R30, 0x3f, RZ, 0xc0, !PT ;  /* 0x0000003f1e1e7812 */ /* 0x000fe400078ec0ff */
[----:B------:R-:W-:Y:S02]  /*b230*/  IADD3 R28, R28, -0x20, RZ ;  /* 0xffffffe01c1c7810 */ /* 0x000fe40007ffe0ff */
[----:B------:R-:W-:Y:S02]  /*b240*/  IADD3 R29, R29, -0x20, RZ ;  /* 0xffffffe01d1d7810 */ /* 0x000fe40007ffe0ff */
[----:B------:R-:W-:Y:S01]  /*b250*/  IADD3 R30, R30, -0x20, RZ ;  /* 0xffffffe01e1e7810 */ /* 0x000fe20007ffe0ff */
[----:B------:R1:W3:Y:S01]  /*b260*/  I2F.F16 R100, R28 ;  /* 0x0000001c00647306 */ /* 0x0002e20000200c00 */
[----:B------:R-:W-:-:S07]  /*b270*/  SHF.R.U32.HI R54, RZ, 0x4, R36 ;  /* 0x00000004ff367819 */ /* 0x000fce0000011624 */
[----:B------:R2:W0:Y:S01]  /*b280*/  I2F.F16 R88, R29 ;  /* 0x0000001d00587306 */ /* 0x0004220000200c00 */
[----:B-1----:R-:W-:-:S07]  /*b290*/  SHF.R.U32.HI R28, RZ, 0x2, R34 ;  /* 0x00000002ff1c7819 */ /* 0x002fce0000011622 */
[----:B------:R1:W0:Y:S01]  /*b2a0*/  I2F.F16 R107, R30 ;  /* 0x0000001e006b7306 */ /* 0x0002220000200c00 */
[--C-:B--2---:R-:W-:Y:S02]  /*b2b0*/  SHF.R.U32.HI R29, RZ, 0x8, R34.reuse ;  /* 0x00000008ff1d7819 */ /* 0x104fe40000011622 */
[----:B------:R-:W-:Y:S02]  /*b2c0*/  LOP3.LUT R28, R28, 0x3f, RZ, 0xc0, !PT ;  /* 0x0000003f1c1c7812 */ /* 0x000fe400078ec0ff */
[----:B------:R-:W-:Y:S02]  /*b2d0*/  LOP3.LUT R29, R29, 0x3f, RZ, 0xc0, !PT ;  /* 0x0000003f1d1d7812 */ /* 0x000fe400078ec0ff */
[----:B-1----:R-:W-:-:S04]  /*b2e0*/  SHF.R.U32.HI R30, RZ, 0xe, R34 ;  /* 0x0000000eff1e7819 */ /* 0x002fc80000011622 */
[----:B------:R-:W-:Y:S02]  /*b2f0*/  LOP3.LUT R30, R30, 0x3f, RZ, 0xc0, !PT ;  /* 0x0000003f1e1e7812 */ /* 0x000fe400078ec0ff */
[----:B------:R-:W-:Y:S02]  /*b300*/  LOP3.LUT R54, R54, 0x3f, RZ, 0xc0, !PT ;  /* 0x0000003f36367812 */ /* 0x000fe400078ec0ff */
[----:B------:R-:W-:Y:S02]  /*b310*/  LOP3.LUT R21, R21, 0x3f, RZ, 0xc0, !PT ;  /* 0x0000003f15157812 */ /* 0x000fe400078ec0ff */
[----:B------:R-:W-:Y:S02]  /*b320*/  IADD3 R28, R28, -0x20, RZ ;  /* 0xffffffe01c1c7810 */ /* 0x000fe40007ffe0ff */
[----:B------:R-:W-:Y:S02]  /*b330*/  IADD3 R29, R29, -0x20, RZ ;  /* 0xffffffe01d1d7810 */ /* 0x000fe40007ffe0ff */
[----:B------:R-:W-:Y:S01]  /*b340*/  IADD3 R30, R30, -0x20, RZ ;  /* 0xffffffe01e1e7810 */ /* 0x000fe20007ffe0ff */
[----:B------:R1:W2:Y:S01]  /*b350*/  I2F.F16 R106, R28 ;  /* 0x0000001c006a7306 */ /* 0x0002a20000200c00 */
[----:B------:R-:W-:-:S02]  /*b360*/  IADD3 R63, R54, -0x20, RZ ;  /* 0xffffffe0363f7810 */ /* 0x000fc40007ffe0ff */
[----:B------:R-:W-:Y:S02]  /*b370*/  IADD3 R23, R8, -0x20, RZ ;  /* 0xffffffe008177810 */ /* 0x000fe40007ffe0ff */
[----:B------:R-:W-:Y:S02]  /*b380*/  IADD3 R22, R21, -0x20, RZ ;  /* 0xffffffe015167810 */ /* 0x000fe40007ffe0ff */
[--C-:B------:R-:W-:Y:S01]  /*b390*/  SHF.R.U32.HI R56, RZ, 0xa, R36.reuse ;  /* 0x0000000aff387819 */ /* 0x100fe20000011624 */
[----:B------:R4:W1:Y:S01]  /*b3a0*/  I2F.F16 R104, R29 ;  /* 0x0000001d00687306 */ /* 0x0008620000200c00 */
[----:B------:R-:W-:Y:S02]  /*b3b0*/  SHF.R.U32.HI R54, RZ, 0x10, R36 ;  /* 0x00000010ff367819 */ /* 0x000fe40000011624 */
[----:B------:R-:W-:Y:S02]  /*b3c0*/  SHF.R.U32.HI R64, RZ, 0xa, R37 ;  /* 0x0000000aff407819 */ /* 0x000fe40000011625 */
[----:B------:R-:W-:-:S02]  /*b3d0*/  SHF.R.U32.HI R70, RZ, 0x10, R38 ;  /* 0x00000010ff467819 */ /* 0x000fc40000011626 */
[----:B------:R-:W-:Y:S01]  /*b3e0*/  LEA.HI R21, R32, 0xffffffe0, RZ, 0x6 ;  /* 0xffffffe020157811 */ /* 0x000fe200078f30ff */
[----:B------:R3:W1:Y:S01]  /*b3f0*/  I2F.F16 R113, R30 ;  /* 0x0000001e00717306 */ /* 0x0006620000200c00 */
[----:B------:R-:W-:Y:S02]  /*b400*/  LEA.HI R8, R33, 0xffffffe0, RZ, 0x6 ;  /* 0xffffffe021087811 */ /* 0x000fe400078f30ff */
[----:B0-----:R-:W-:Y:S02]  /*b410*/  LEA.HI R3, R34, 0xffffffe0, RZ, 0x6 ;  /* 0xffffffe022037811 */ /* 0x001fe400078f30ff */
[----:B------:R-:W-:Y:S02]  /*b420*/  LEA.HI R2, R35, 0xffffffe0, RZ, 0x6 ;  /* 0xffffffe023027811 */ /* 0x000fe400078f30ff */
[----:B------:R-:W-:Y:S02]  /*b430*/  SHF.R.U32 R36, R36, 0x1c, R32 ;  /* 0x0000001c24247819 */ /* 0x000fe40000001620 */
[----:B------:R-:W-:-:S02]  /*b440*/  SHF.R.U32 R37, R37, 0x1c, R33 ;  /* 0x0000001c25257819 */ /* 0x000fc40000001621 */
[----:B------:R-:W-:Y:S02]  /*b450*/  SHF.R.U32 R38, R38, 0x1c, R34 ;  /* 0x0000001c26267819 */ /* 0x000fe40000001622 */
[--C-:B------:R-:W-:Y:S02]  /*b460*/  SHF.R.U32 R39, R39, 0x1c, R35.reuse ;  /* 0x0000001c27277819 */ /* 0x100fe40000001623 */
[--C-:B-1----:R-:W-:Y:S02]  /*b470*/  SHF.R.U32.HI R28, RZ, 0x2, R35.reuse ;  /* 0x00000002ff1c7819 */ /* 0x102fe40000011623 */
[--C-:B----4-:R-:W-:Y:S02]  /*b480*/  SHF.R.U32.HI R29, RZ, 0x8, R35.reuse ;  /* 0x00000008ff1d7819 */ /* 0x110fe40000011623 */
[----:B---3--:R-:W-:Y:S02]  /*b490*/  SHF.R.U32.HI R30, RZ, 0xe, R35 ;  /* 0x0000000eff1e7819 */ /* 0x008fe40000011623 */
        /* <DEDUP_REMOVED lines=19> */
[----:B------:R-:W-:Y:S02]  /*b5d0*/  IADD3 R56, R56, -0x20, RZ ;  /* 0xffffffe038387810 */ /* 0x000fe40007ffe0ff */
[----:B------:R-:W-:Y:S02]  /*b5e0*/  IADD3 R54, R54, -0x20, RZ ;  /* 0xffffffe036367810 */ /* 0x000fe40007ffe0ff */
[----:B------:R-:W-:Y:S02]  /*b5f0*/  IADD3 R64, R64, -0x20, RZ ;  /* 0xffffffe040407810 */ /* 0x000fe40007ffe0ff */
[----:B------:R-:W-:Y:S02]  /*b600*/  IADD3 R70, R70, -0x20, RZ ;  /* 0xffffffe046467810 */ /* 0x000fe40007ffe0ff */
[----:B------:R-:W-:Y:S02]  /*b610*/  @!P0 PRMT R89, R89, 0x7610, R60 ;  /* 0x0000761059598816 */ /* 0x000fe4000000003c */
        /* <DEDUP_REMOVED lines=12> */
[----:B------:R-:W-:Y:S01]  /*b6e0*/  ISETP.NE.AND P1, PT, R98, RZ, PT ;  /* 0x000000ff6200720c */ /* 0x000fe20003f25270 */
[----:B------:R-:W0:Y:S01]  /*b6f0*/  I2F.F16 R59, R59 ;  /* 0x0000003b003b7306 */ /* 0x000e220000200c00 */
[----:B------:R-:W-:-:S02]  /*b700*/  @!P0 PRMT R90, R61, 0x7610, R90 ;  /* 0x000076103d5a8816 */ /* 0x000fc4000000005a */
[----:B------:R-:W-:-:S05]  /*b710*/  @!P0 PRMT R89, R61, 0x7632, R89 ;  /* 0x000076323d598816 */ /* 0x000fca0000000059 */
        /* <DEDUP_REMOVED lines=30> */
[----:B------:R0:W0:Y:S01]  /*b900*/  I2F.F16 R61, R35 ;  /* 0x00000023003d7306 */ /* 0x0000220000200c00 */
[----:B------:R-:W-:-:S02]  /*b910*/  ISETP.NE.AND P2, PT, R99, RZ, PT ;  /* 0x000000ff6300720c */ /* 0x000fc40003f45270 */
[----:B------:R-:W-:Y:S02]  /*b920*/  ISETP.NE.AND P3, PT, R97, RZ, PT ;  /* 0x000000ff6100720c */ /* 0x000fe40003f65270 */
[----:B------:R-:W-:Y:S02]  /*b930*/  ISETP.NE.AND P4, PT, R95, RZ, PT ;  /* 0x000000ff5f00720c */ /* 0x000fe40003f85270 */
[----:B------:R-:W-:Y:S01]  /*b940*/  @!P0 PRMT R91, R60, 0x7610, R91 ;  /* 0x000076103c5b8816 */ /* 0x000fe2000000005b */
[----:B-1234-:R-:W-:Y:S10]  /*b950*/  @!P1 BRA `(.L_x_1839) ;  /* 0x0000000400309947 */ /* 0x01eff40003800000 */
[----:B0-----:R-:W0:Y:S01]  /*b960*/  LDS.128 R28, [UR4] ;  /* 0x00000004ff1c7984 */ /* 0x001e220008000c00 */
[----:B------:R-:W-:Y:S02]  /*b970*/  PRMT R37, R81, 0x5410, R76 ;  /* 0x0000541051257816 */ /* 0x000fe4000000004c */
[----:B------:R-:W-:Y:S01]  /*b980*/  PRMT R39, R59, 0x5410, R50 ;  /* 0x000054103b277816 */ /* 0x000fe20000000032 */
[----:B------:R-:W1:Y:S01]  /*b990*/  LDS.128 R32, [UR4+0x10] ;  /* 0x00001004ff207984 */ /* 0x000e620008000c00 */
[----:B------:R-:W-:Y:S02]  /*b9a0*/  PRMT R119, R57, 0x5410, R46 ;  /* 0x0000541039777816 */ /* 0x000fe4000000002e */
[----:B------:R-:W-:Y:S02]  /*b9b0*/  PRMT R60, R49, 0x5410, R48 ;  /* 0x00005410313c7816 */ /* 0x000fe40000000030 */
[--C-:B------:R-:W-:Y:S02]  /*b9c0*/  PRMT R91, R91, 0x7610, R89.reuse ;  /* 0x000076105b5b7816 */ /* 0x100fe40000000059 */
[----:B------:R-:W-:Y:S01]  /*b9d0*/  PRMT R90, R90, 0x5410, R89 ;  /* 0x000054105a5a7816 */ /* 0x000fe20000000059 */
[-C--:B0-----:R-:W-:Y:S01]  /*b9e0*/  HFMA2.MMA R36, R37, R28.reuse, RZ ;  /* 0x0000001c25247235 */ /* 0x081fe200000000ff */
        /* <DEDUP_REMOVED lines=67> */
.L_x_1839:
[----:B------:R-:W-:Y:S05]  /*be20*/  @!P2 BRA `(.L_x_1840) ;  /* 0x000000040030a947 */ /* 0x000fea0003800000 */
[----:B0-----:R-:W0:Y:S01]  /*be30*/  LDS.128 R28, [UR4+0x80] ;  /* 0x00008004ff1c7984 */ /* 0x001e220008000c00 */
        /* <DEDUP_REMOVED lines=75> */
.L_x_1840:
        /* <DEDUP_REMOVED lines=77> */
.L_x_1841:
        /* <DEDUP_REMOVED lines=77> */
.L_x_1842:
[----:B0-----:R0:W2:Y:S01]  /*cc90*/  LDG.E.128.CONSTANT R36, desc[UR8][R116.64] ;  /* 0x0000000874247981 */ /* 0x0010a2000c1e9d00 */
[----:B-----5:R-:W-:Y:S02]  /*cca0*/  LOP3.LUT R32, R24, 0x3f, RZ, 0xc0, !PT ;  /* 0x0000003f18207812 */ /* 0x020fe400078ec0ff */
[----:B------:R-:W-:Y:S01]  /*ccb0*/  PRMT R57, R57, 0x5410, R46 ;  /* 0x0000541039397816 */ /* 0x000fe2000000002e */
[----:B------:R-:W1:Y:S01]  /*ccc0*/  LDS.128 R28, [UR4+0x200] ;  /* 0x00020004ff1c7984 */ /* 0x000e620008000c00 */
[----:B------:R-:W-:Y:S02]  /*ccd0*/  IADD3 R60, R32, -0x20, RZ ;  /* 0xffffffe0203c7810 */ /* 0x000fe40007ffe0ff */
[----:B------:R-:W-:Y:S02]  /*cce0*/  LOP3.LUT R32, R25, 0x3f, RZ, 0xc0, !PT ;  /* 0x0000003f19207812 */ /* 0x000fe400078ec0ff */
[----:B------:R-:W-:Y:S02]  /*ccf0*/  PRMT R55, R55, 0x5410, R42 ;  /* 0x0000541037377816 */ /* 0x000fe4000000002a */
[----:B------:R-:W-:Y:S01]  /*cd00*/  IADD3 R110, R32, -0x20, RZ ;  /* 0xffffffe0206e7810 */ /* 0x000fe20007ffe0ff */
[----:B------:R-:W3:Y:S01]  /*cd10*/  I2F.F16 R60, R60 ;  /* 0x0000003c003c7306 */ /* 0x000ee20000200c00 */
[----:B------:R-:W4:Y:S01]  /*cd20*/  LDS.128 R32, [UR4+0x280] ;  /* 0x00028004ff207984 */ /* 0x000f220008000c00 */
[----:B0-----:R-:W-:-:S02]  /*cd30*/  PRMT R116, R53, 0x5410, R52 ;  /* 0x0000541035747816 */ /* 0x001fc40000000034 */
[----:B------:R-:W-:Y:S02]  /*cd40*/  PRMT R53, R59, 0x5410, R50 ;  /* 0x000054103b357816 */ /* 0x000fe40000000032 */
[----:B------:R-:W-:Y:S02]  /*cd50*/  LOP3.LUT R50, R27, 0x3f, RZ, 0xc0, !PT ;  /* 0x0000003f1b327812 */ /* 0x000fe400078ec0ff */
[----:B------:R-:W-:Y:S02]  /*cd60*/  PRMT R117, R81, 0x5410, R76 ;  /* 0x0000541051757816 */ /* 0x000fe4000000004c */
[----:B------:R-:W-:Y:S01]  /*cd70*/  IADD3 R50, R50, -0x20, RZ ;  /* 0xffffffe032327810 */ /* 0x000fe20007ffe0ff */
[----:B------:R0:W1:Y:S01]  /*cd80*/  I2F.F16 R76, R110 ;  /* 0x0000006e004c7306 */ /* 0x0000620000200c00 */
[----:B------:R-:W-:Y:S02]  /*cd90*/  LOP3.LUT R81, R26, 0x3f, RZ, 0xc0, !PT ;  /* 0x0000003f1a517812 */ /* 0x000fe400078ec0ff */
[----:B------:R-:W-:-:S02]  /*cda0*/  PRMT R112, R49, 0x5410, R48 ;  /* 0x0000541031707816 */ /* 0x000fc40000000030 */
[----:B------:R-:W-:Y:S02]  /*cdb0*/  IADD3 R81, R81, -0x20, RZ ;  /* 0xffffffe051517810 */ /* 0x000fe40007ffe0ff */
[----:B------:R-:W-:Y:S02]  /*cdc0*/  SHF.R.U32.HI R46, RZ, 0x6, R24 ;  /* 0x00000006ff2e7819 */ /* 0x000fe40000011618 */
[----:B0-----:R-:W-:Y:S01]  /*cdd0*/  PRMT R110, R45, 0x5410, R44 ;  /* 0x000054102d6e7816 */ /* 0x001fe2000000002c */
[----:B------:R0:W2:Y:S01]  /*cde0*/  I2F.F16 R48, R81 ;  /* 0x0000005100307306 */ /* 0x0000a20000200c00 */
[----:B------:R-:W-:Y:S02]  /*cdf0*/  SHF.R.U32.HI R49, RZ, 0xc, R24 ;  /* 0x0000000cff317819 */ /* 0x000fe40000011618 */
[----:B------:R-:W-:Y:S02]  /*ce00*/  PRMT R77, R22, 0x5410, R77 ;  /* 0x00005410164d7816 */ /* 0x000fe4000000004d */
[----:B------:R-:W-:-:S02]  /*ce10*/  LOP3.LUT R46, R46, 0x3f, RZ, 0xc0, !PT ;  /* 0x0000003f2e2e7812 */ /* 0x000fc400078ec0ff */
[----:B------:R-:W-:Y:S01]  /*ce20*/  PRMT R126, R47, 0x5410, R66 ;  /* 0x000054102f7e7816 */ /* 0x000fe20000000042 */
[----:B------:R3:W2:Y:S01]  /*ce30*/  I2F.F16 R44, R50 ;  /* 0x00000032002c7306 */ /* 0x0006a20000200c00 */
[----:B------:R-:W-:Y:S01]  /*ce40*/  PRMT R122, R65, 0x5410, R64 ;  /* 0x00005410417a7816 */ /* 0x000fe20000000040 */
[-C--:B-1----:R-:W-:Y:S01]  /*ce50*/  HFMA2.MMA R59, R57, R28.reuse, RZ ;  /* 0x0000001c393b7235 */ /* 0x082fe200000000ff */
[-C--:B0-----:R-:W-:Y:S01]  /*ce60*/  HFMA2 R81, R53, R28.reuse, RZ.H0_H0 ;  /* 0x0000001c35517231 */ /* 0x081fe200000400ff */
[----:B------:R-:W-:Y:S01]  /*ce70*/  PRMT R102, R102, 0x5410, R21 ;  /* 0x0000541066667816 */ /* 0x000fe20000000015 */
[----:B------:R-:W-:Y:S01]  /*ce80*/  HFMA2 R42, R55, R28, RZ.H0_H0 ;  /* 0x0000001c372a7231 */ /* 0x000fe200000400ff */
[----:B------:R-:W-:Y:S01]  /*ce90*/  SHF.R.U32.HI R52, RZ, 0x12, R25 ;  /* 0x00000012ff347819 */ /* 0x000fe20000011619 */
[-C--:B------:R-:W-:Y:S01]  /*cea0*/  HFMA2 R81, R112, R29.reuse, R81 ;  /* 0x0000001d70517231 */ /* 0x080fe20000000051 */
[----:B---3--:R-:W-:Y:S01]  /*ceb0*/  PRMT R50, R40, 0x5410, R23 ;  /* 0x0000541028327816 */ /* 0x008fe20000000017 */
[----:B------:R-:W-:Y:S01]  /*cec0*/  HFMA2.MMA R40, R117, R28, RZ ;  /* 0x0000001c75287235 */ /* 0x000fe200000000ff */
[----:B------:R-:W-:Y:S01]  /*ced0*/  IADD3 R23, R46, -0x20, RZ ;  /* 0xffffffe02e177810 */ /* 0x000fe20007ffe0ff */
[----:B------:R-:W-:Y:S01]  /*cee0*/  HFMA2.MMA R59, R110, R29, R59 ;  /* 0x0000001d6e3b7235 */ /* 0x000fe2000000003b */
[----:B----4-:R-:W-:Y:S01]  /*cef0*/  HFMA2 R53, R53, R32, RZ.H0_H0 ;  /* 0x0000002035357231 */ /* 0x010fe200000400ff */
[----:B------:R-:W-:Y:S01]  /*cf00*/  HFMA2.MMA R57, R57, R32, RZ ;  /* 0x0000002039397235 */ /* 0x000fe200000000ff */
[----:B------:R-:W-:Y:S01]  /*cf10*/  LOP3.LUT R49, R49, 0x3f, RZ, 0xc0, !PT ;  /* 0x0000003f31317812 */ /* 0x000fe200078ec0ff */
[-C--:B------:R-:W-:Y:S01]  /*cf20*/  HFMA2 R81, R126, R30.reuse, R81 ;  /* 0x0000001e7e517231 */ /* 0x080fe20000000051 */
[----:B------:R-:W-:Y:S01]  /*cf30*/  PRMT R118, R54, 0x5410, R67 ;  /* 0x0000541036767816 */ /* 0x000fe20000000043 */
[----:B------:R-:W-:Y:S01]  /*cf40*/  HFMA2.MMA R28, R116, R29, R40 ;  /* 0x0000001d741c7235 */ /* 0x000fe20000000028 */
[----:B------:R-:W-:Y:S01]  /*cf50*/  HFMA2 R29, R50, R29, R42 ;  /* 0x0000001d321d7231 */ /* 0x000fe2000000002a */
[--C-:B------:R-:W-:Y:S01]  /*cf60*/  SHF.R.U32.HI R40, RZ, 0x12, R24.reuse ;  /* 0x00000012ff287819 */ /* 0x100fe20000011618 */
[-C--:B------:R-:W-:Y:S01]  /*cf70*/  HFMA2 R112, R112, R33.reuse, R53 ;  /* 0x0000002170707231 */ /* 0x080fe20000000035 */
[----:B------:R-:W-:Y:S01]  /*cf80*/  SHF.R.U32.HI R42, RZ, 0x18, R24 ;  /* 0x00000018ff2a7819 */ /* 0x000fe20000011618 */
[----:B------:R-:W-:Y:S01]  /*cf90*/  HFMA2.MMA R110, R110, R33, R57 ;  /* 0x000000216e6e7235 */ /* 0x000fe20000000039 */
[--C-:B------:R-:W-:Y:S01]  /*cfa0*/  SHF.R.U32.HI R53, RZ, 0x18, R25.reuse ;  /* 0x00000018ff357819 */ /* 0x100fe20000011619 */
[----:B------:R-:W-:Y:S01]  /*cfb0*/  HFMA2 R29, R77, R30, R29 ;  /* 0x0000001e4d1d7231 */ /* 0x000fe2000000001d */
[----:B------:R-:W-:Y:S01]  /*cfc0*/  LOP3.LUT R46, R42, 0x3f, RZ, 0xc0, !PT ;  /* 0x0000003f2a2e7812 */ /* 0x000fe200078ec0ff */
[----:B------:R-:W-:Y:S01]  /*cfd0*/  HFMA2.MMA R42, R117, R32, RZ ;  /* 0x00000020752a7235 */ /* 0x000fe200000000ff */
[----:B------:R-:W-:Y:S01]  /*cfe0*/  HFMA2 R117, R55, R32, RZ.H0_H0 ;  /* 0x0000002037757231 */ /* 0x000fe200000400ff */
[--C-:B------:R-:W-:Y:S01]  /*cff0*/  SHF.R.U32.HI R32, RZ, 0x6, R25.reuse ;  /* 0x00000006ff207819 */ /* 0x100fe20000011619 */
[-C--:B------:R-:W-:Y:S01]  /*d000*/  HFMA2 R112, R126, R34.reuse, R112 ;  /* 0x000000227e707231 */ /* 0x080fe20000000070 */
[----:B------:R-:W-:Y:S01]  /*d010*/  IADD3 R45, R49, -0x20, RZ ;  /* 0xffffffe0312d7810 */ /* 0x000fe20007ffe0ff */
[----:B------:R-:W-:Y:S01]  /*d020*/  HFMA2 R117, R50, R33, R117 ;  /* 0x0000002132757231 */ /* 0x000fe20000000075 */
[----:B------:R-:W-:Y:S01]  /*d030*/  LOP3.LUT R32, R32, 0x3f, RZ, 0xc0, !PT ;  /* 0x0000003f20207812 */ /* 0x000fe200078ec0ff */
[----:B------:R-:W-:Y:S01]  /*d040*/  HFMA2 R112, R122, R35, R112 ;  /* 0x000000237a707231 */ /* 0x000fe20000000070 */
[----:B------:R-:W-:Y:S01]  /*d050*/  HFMA2.MMA R116, R116, R33, R42 ;  /* 0x0000002174747235 */ /* 0x000fe2000000002a */
[----:B------:R-:W-:Y:S01]  /*d060*/  SHF.R.U32.HI R42, RZ, 0xc, R25 ;  /* 0x0000000cff2a7819 */ /* 0x000fe20000011619 */
[----:B------:R-:W-:Y:S01]  /*d070*/  HFMA2 R117, R77, R34, R117 ;  /* 0x000000224d757231 */ /* 0x000fe20000000075 */
[----:B------:R-:W-:Y:S01]  /*d080*/  IADD3 R32, R32, -0x20, RZ ;  /* 0xffffffe020207810 */ /* 0x000fe20007ffe0ff */
[----:B------:R-:W0:Y:S01]  /*d090*/  I2F.F16 R23, R23 ;  /* 0x0000001700177306 */ /* 0x000e220000200c00 */
[----:B------:R-:W-:-:S02]  /*d0a0*/  LOP3.LUT R52, R52, 0x3f, RZ, 0xc0, !PT ;  /* 0x0000003f34347812 */ /* 0x000fc400078ec0ff */
[----:B------:R-:W-:Y:S02]  /*d0b0*/  @!P0 IADD3 R93, R41, R96, RZ ;  /* 0x00000060295d8210 */ /* 0x000fe40007ffe0ff */
[----:B------:R-:W-:Y:S02]  /*d0c0*/  PRMT R121, R51, 0x5410, R58 ;  /* 0x0000541033797816 */ /* 0x000fe4000000003a */
[--C-:B------:R-:W-:Y:S01]  /*d0d0*/  SHF.R.U32.HI R55, RZ, 0xc, R26.reuse ;  /* 0x0000000cff377819 */ /* 0x100fe2000001161a */
[----:B------:R1:W3:Y:S01]  /*d0e0*/  I2F.F16 R49, R32 ;  /* 0x0000002000317306 */ /* 0x0002e20000200c00 */
[--C-:B------:R-:W-:Y:S02]  /*d0f0*/  SHF.R.U32.HI R41, RZ, 0x12, R26.reuse ;  /* 0x00000012ff297819 */ /* 0x100fe4000001161a */
[--C-:B------:R-:W-:Y:S01]  /*d100*/  SHF.R.U32.HI R51, RZ, 0x18, R26.reuse ;  /* 0x00000018ff337819 */ /* 0x100fe2000001161a */
[C---:B------:R-:W-:Y:S01]  /*d110*/  HFMA2.MMA R28, R121.reuse, R30, R28 ;  /* 0x0000001e791c7235 */ /* 0x040fe2000000001c */
[----:B------:R-:W-:Y:S01]  /*d120*/  IADD3 R52, R52, -0x20, RZ ;  /* 0xffffffe034347810 */ /* 0x000fe20007ffe0ff */
[----:B------:R-:W-:Y:S01]  /*d130*/  HFMA2.MMA R116, R121, R34, R116 ;  /* 0x0000002279747235 */ /* 0x000fe20000000074 */
[----:B------:R-:W-:Y:S01]  /*d140*/  PRMT R123, R68, 0x5410, R69 ;  /* 0x00005410447b7816 */ /* 0x000fe20000000045 */
[----:B------:R-:W4:Y:S01]  /*d150*/  I2F.F16 R45, R45 ;  /* 0x0000002d002d7306 */ /* 0x000f220000200c00 */
[----:B-1----:R-:W-:-:S02]  /*d160*/  SHF.R.U32.HI R32, RZ, 0x6, R26 ;  /* 0x00000006ff207819 */ /* 0x002fc4000001161a */
[----:B------:R-:W-:Y:S02]  /*d170*/  LOP3.LUT R33, R53, 0x3f, RZ, 0xc0, !PT ;  /* 0x0000003f35217812 */ /* 0x000fe400078ec0ff */
[----:B------:R-:W-:Y:S02]  /*d180*/  PRMT R79, R70, 0x5410, R79 ;  /* 0x00005410464f7816 */ /* 0x000fe4000000004f */
[----:B------:R-:W-:Y:S01]  /*d190*/  PRMT R119, R63, 0x5410, R56 ;  /* 0x000054103f777816 */ /* 0x000fe20000000038 */
[----:B------:R1:W0:Y:S01]  /*d1a0*/  I2F.F16 R53, R52 ;  /* 0x0000003400357306 */ /* 0x0002220000200c00 */
[----:B------:R-:W-:Y:S02]  /*d1b0*/  SHF.R.U32.HI R56, RZ, 0xc, R27 ;  /* 0x0000000cff387819 */ /* 0x000fe4000001161b */
[----:B------:R-:W-:Y:S02]  /*d1c0*/  LOP3.LUT R32, R32, 0x3f, RZ, 0xc0, !PT ;  /* 0x0000003f20207812 */ /* 0x000fe400078ec0ff */
[----:B------:R-:W-:Y:S01]  /*d1d0*/  LOP3.LUT R55, R55, 0x3f, RZ, 0xc0, !PT ;  /* 0x0000003f37377812 */ /* 0x000fe200078ec0ff */
[C---:B------:R-:W-:Y:S01]  /*d1e0*/  HFMA2.MMA R28, R119.reuse, R31, R28 ;  /* 0x0000001f771c7235 */ /* 0x040fe2000000001c */
[----:B------:R-:W-:Y:S01]  /*d1f0*/  PRMT R120, R62, 0x5410, R71 ;  /* 0x000054103e787816 */ /* 0x000fe20000000047 */
[----:B------:R-:W-:Y:S01]  /*d200*/  HFMA2.MMA R116, R119, R35, R116 ;  /* 0x0000002377747235 */ /* 0x000fe20000000074 */
[----:B-1----:R-:W-:-:S02]  /*d210*/  SHF.R.U32.HI R52, RZ, 0x6, R27 ;  /* 0x00000006ff347819 */ /* 0x002fc4000001161b */
[----:B------:R-:W-:Y:S02]  /*d220*/  IADD3 R50, R33, -0x20, RZ ;  /* 0xffffffe021327810 */ /* 0x000fe40007ffe0ff */
[----:B------:R-:W-:Y:S02]  /*d230*/  LOP3.LUT R52, R52, 0x3f, RZ, 0xc0, !PT ;  /* 0x0000003f34347812 */ /* 0x000fe400078ec0ff */
[----:B------:R-:W-:Y:S02]  /*d240*/  LOP3.LUT R56, R56, 0x3f, RZ, 0xc0, !PT ;  /* 0x0000003f38387812 */ /* 0x000fe400078ec0ff */
[----:B------:R-:W-:Y:S01]  /*d250*/  IADD3 R33, R32, -0x20, RZ ;  /* 0xffffffe020217810 */ /* 0x000fe20007ffe0ff */
[----:B------:R-:W1:Y:S01]  /*d260*/  I2F.F16 R50, R50 ;  /* 0x0000003200327306 */ /* 0x000e620000200c00 */
[----:B------:R-:W-:Y:S02]  /*d270*/  IADD3 R32, R55, -0x20, RZ ;  /* 0xffffffe037207810 */ /* 0x000fe40007ffe0ff */
[----:B------:R-:W-:-:S02]  /*d280*/  IADD3 R55, R52, -0x20, RZ ;  /* 0xffffffe034377810 */ /* 0x000fc40007ffe0ff */
[----:B------:R-:W-:Y:S02]  /*d290*/  IADD3 R52, R56, -0x20, RZ ;  /* 0xffffffe038347810 */ /* 0x000fe40007ffe0ff */
[----:B------:R-:W-:Y:S01]  /*d2a0*/  PRMT R127, R43, 0x5410, R72 ;  /* 0x000054102b7f7816 */ /* 0x000fe20000000048 */
[----:B------:R-:W0:Y:S01]  /*d2b0*/  I2F.F16 R33, R33 ;  /* 0x0000002100217306 */ /* 0x000e220000200c00 */
[--C-:B------:R-:W-:Y:S02]  /*d2c0*/  SHF.R.U32.HI R56, RZ, 0x12, R27.reuse ;  /* 0x00000012ff387819 */ /* 0x100fe4000001161b */
[----:B------:R-:W-:Y:S02]  /*d2d0*/  SHF.R.U32.HI R57, RZ, 0x18, R27 ;  /* 0x00000018ff397819 */ /* 0x000fe4000001161b */
[----:B------:R-:W-:Y:S01]  /*d2e0*/  PRMT R124, R80, 0x5410, R85 ;  /* 0x00005410507c7816 */ /* 0x000fe20000000055 */
[C---:B------:R-:W-:Y:S01]  /*d2f0*/  HFMA2.MMA R80, R127.reuse, R30, R59 ;  /* 0x0000001e7f507235 */ /* 0x040fe2000000003b */
[----:B------:R-:W-:Y:S01]  /*d300*/  PRMT R125, R75, 0x5410, R74 ;  /* 0x000054104b7d7816 */ /* 0x000fe2000000004a */
[----:B------:R-:W-:Y:S01]  /*d310*/  HFMA2.MMA R110, R127, R34, R110 ;  /* 0x000000227f6e7235 */ /* 0x000fe2000000006e */
[----:B------:R-:W-:Y:S01]  /*d320*/  PRMT R78, R73, 0x5410, R78 ;  /* 0x00005410494e7816 */ /* 0x000fe2000000004e */
[----:B------:R-:W0:Y:S01]  /*d330*/  I2F.F16 R32, R32 ;  /* 0x0000002000207306 */ /* 0x000e220000200c00 */
[----:B------:R-:W-:Y:S01]  /*d340*/  PRMT R108, R108, 0x5410, R3 ;  /* 0x000054106c6c7816 */ /* 0x000fe20000000003 */
[----:B------:R-:W-:Y:S01]  /*d350*/  HFMA2 R117, R125, R35, R117 ;  /* 0x000000237d757231 */ /* 0x000fe20000000075 */
[----:B------:R-:W-:Y:S01]  /*d360*/  PRMT R126, R61, 0x5410, R2 ;  /* 0x000054103d7e7816 */ /* 0x000fe20000000002 */
[C---:B------:R-:W-:Y:S01]  /*d370*/  HFMA2.MMA R80, R123.reuse, R31, R80 ;  /* 0x0000001f7b507235 */ /* 0x040fe20000000050 */
[----:B------:R-:W-:Y:S01]  /*d380*/  LOP3.LUT R57, R57, 0x3f, RZ, 0xc0, !PT ;  /* 0x0000003f39397812 */ /* 0x000fe200078ec0ff */
[----:B------:R-:W-:Y:S01]  /*d390*/  HFMA2.MMA R123, R123, R35, R110 ;  /* 0x000000237b7b7235 */ /* 0x000fe2000000006e */
[----:B------:R-:W-:Y:S01]  /*d3a0*/  PRMT R82, R83, 0x5410, R82 ;  /* 0x0000541053527816 */ /* 0x000fe20000000052 */
[----:B------:R-:W0:Y:S01]  /*d3b0*/  I2F.F16 R55, R55 ;  /* 0x0000003700377306 */ /* 0x000e220000200c00 */
[----:B------:R-:W-:-:S02]  /*d3c0*/  IADD3 R47, R57, -0x20, RZ ;  /* 0xffffffe0392f7810 */ /* 0x000fc40007ffe0ff */
[----:B------:R-:W-:Y:S02]  /*d3d0*/  LEA.HI R57, R4, 0xffffffe0, RZ, 0x6 ;  /* 0xffffffe004397811 */ /* 0x000fe400078f30ff */
[----:B------:R-:W-:Y:S02]  /*d3e0*/  PRMT R106, R109, 0x5410, R106 ;  /* 0x000054106d6a7816 */ /* 0x000fe4000000006a */
[----:B------:R-:W-:Y:S01]  /*d3f0*/  PRMT R100, R103, 0x5410, R100 ;  /* 0x0000541067647816 */ /* 0x000fe20000000064 */
[----:B------:R-:W0:Y:S01]  /*d400*/  I2F.F16 R52, R52 ;  /* 0x0000003400347306 */ /* 0x000e220000200c00 */
[----:B------:R-:W-:Y:S02]  /*d410*/  PRMT R107, R88, 0x5410, R107 ;  /* 0x00005410586b7816 */ /* 0x000fe4000000006b */
[----:B------:R-:W-:Y:S02]  /*d420*/  PRMT R104, R104, 0x5410, R113 ;  /* 0x0000541068687816 */ /* 0x000fe40000000071 */
[----:B------:R-:W-:-:S02]  /*d430*/  PRMT R113, R87, 0x5410, R86 ;  /* 0x0000541057717816 */ /* 0x000fc40000000056 */
[----:B------:R-:W-:Y:S01]  /*d440*/  PRMT R121, R84, 0x5410, R105 ;  /* 0x0000541054797816 */ /* 0x000fe20000000069 */
[----:B------:R-:W0:Y:S01]  /*d450*/  I2F.F16 R47, R47 ;  /* 0x0000002f002f7306 */ /* 0x000e220000200c00 */
[----:B------:R-:W-:Y:S02]  /*d460*/  LEA.HI R43, R5, 0xffffffe0, RZ, 0x6 ;  /* 0xffffffe0052b7811 */ /* 0x000fe400078f30ff */
[----:B------:R-:W-:Y:S02]  /*d470*/  PRMT R8, R111, 0x5410, R8 ;  /* 0x000054106f087816 */ /* 0x000fe40000000008 */
[----:B------:R-:W-:Y:S02]  /*d480*/  LOP3.LUT R51, R51, 0x3f, RZ, 0xc0, !PT ;  /* 0x0000003f33337812 */ /* 0x000fe400078ec0ff */
[----:B------:R-:W-:Y:S01]  /*d490*/  LOP3.LUT R56, R56, 0x3f, RZ, 0xc0, !PT ;  /* 0x0000003f38387812 */ /* 0x000fe200078ec0ff */
[----:B------:R-:W0:Y:S01]  /*d4a0*/  I2F.F16 R57, R57 ;  /* 0x0000003900397306 */ /* 0x000e220000200c00 */
[----:B------:R-:W-:-:S02]  /*d4b0*/  IADD3 R51, R51, -0x20, RZ ;  /* 0xffffffe033337810 */ /* 0x000fc40007ffe0ff */
[----:B------:R-:W-:Y:S02]  /*d4c0*/  IADD3 R56, R56, -0x20, RZ ;  /* 0xffffffe038387810 */ /* 0x000fe40007ffe0ff */
[----:B------:R-:W-:Y:S02]  /*d4d0*/  LEA.HI R58, R7, 0xffffffe0, RZ, 0x6 ;  /* 0xffffffe0073a7811 */ /* 0x000fe400078f30ff */
[----:B------:R-:W-:Y:S01]  /*d4e0*/  LOP3.LUT R40, R40, 0x3f, RZ, 0xc0, !PT ;  /* 0x0000003f28287812 */ /* 0x000fe200078ec0ff */
[----:B------:R-:W0:Y:S01]  /*d4f0*/  I2F.F16 R54, R51 ;  /* 0x0000003300367306 */ /* 0x000e220000200c00 */
[----:B------:R-:W-:Y:S02]  /*d500*/  LOP3.LUT R42, R42, 0x3f, RZ, 0xc0, !PT ;  /* 0x0000003f2a2a7812 */ /* 0x000fe400078ec0ff */
[----:B------:R-:W-:Y:S02]  /*d510*/  LOP3.LUT R41, R41, 0x3f, RZ, 0xc0, !PT ;  /* 0x0000003f29297812 */ /* 0x000fe400078ec0ff */
[----:B------:R-:W-:-:S02]  /*d520*/  IADD3 R40, R40, -0x20, RZ ;  /* 0xffffffe028287810 */ /* 0x000fc40007ffe0ff */
[----:B------:R-:W-:Y:S01]  /*d530*/  IADD3 R46, R46, -0x20, RZ ;  /* 0xffffffe02e2e7810 */ /* 0x000fe20007ffe0ff */
[----:B------:R3:W0:Y:S01]  /*d540*/  I2F.F16 R51, R56 ;  /* 0x0000003800337306 */ /* 0x0006220000200c00 */
[----:B------:R-:W-:Y:S02]  /*d550*/  IADD3 R42, R42, -0x20, RZ ;  /* 0xffffffe02a2a7810 */ /* 0x000fe40007ffe0ff */
[----:B------:R-:W-:-:S05]  /*d560*/  IADD3 R41, R41, -0x20, RZ ;  /* 0xffffffe029297810 */ /* 0x000fca0007ffe0ff */
[----:B------:R-:W0:Y:S01]  /*d570*/  I2F.F16 R40, R40 ;  /* 0x0000002800287306 */ /* 0x000e220000200c00 */
[----:B---3--:R-:W-:-:S07]  /*d580*/  LEA.HI R56, R6, 0xffffffe0, RZ, 0x6 ;  /* 0xffffffe006387811 */ /* 0x008fce00078f30ff */
[----:B------:R-:W3:Y:S08]  /*d590*/  I2F.F16 R46, R46 ;  /* 0x0000002e002e7306 */ /* 0x000ef00000200c00 */
[----:B------:R-:W0:Y:S08]  /*d5a0*/  I2F.F16 R42, R42 ;  /* 0x0000002a002a7306 */ /* 0x000e300000200c00 */
[----:B------:R-:W0:Y:S08]  /*d5b0*/  I2F.F16 R41, R41 ;  /* 0x0000002900297306 */ /* 0x000e300000200c00 */
[----:B------:R-:W0:Y:S08]  /*d5c0*/  I2F.F16 R43, R43 ;  /* 0x0000002b002b7306 */ /* 0x000e300000200c00 */
[----:B------:R-:W0:Y:S08]  /*d5d0*/  I2F.F16 R56, R56 ;  /* 0x0000003800387306 */ /* 0x000e300000200c00 */
[----:B------:R-:W0:Y:S01]  /*d5e0*/  I2F.F16 R58, R58 ;  /* 0x0000003a003a7306 */ /* 0x000e220000200c00 */
[----:B--2---:R-:W-:-:S02]  /*d5f0*/  SHF.R.U32 R24, R24, 0x1e, R36 ;  /* 0x0000001e18187819 */ /* 0x004fc40000001624 */
[--C-:B------:R-:W-:Y:S02]  /*d600*/  SHF.R.U32.HI R66, RZ, 0x4, R37.reuse ;  /* 0x00000004ff427819 */ /* 0x100fe40000011625 */
[----:B------:R-:W-:Y:S02]  /*d610*/  LOP3.LUT R24, R24, 0x3f, RZ, 0xc0, !PT ;  /* 0x0000003f18187812 */ /* 0x000fe400078ec0ff */
[--C-:B------:R-:W-:Y:S02]  /*d620*/  SHF.R.U32 R25, R25, 0x1e, R37.reuse ;  /* 0x0000001e19197819 */ /* 0x100fe40000001625 */
[----:B------:R-:W-:Y:S02]  /*d630*/  IADD3 R22, R24, -0x20, RZ ;  /* 0xffffffe018167810 */ /* 0x000fe40007ffe0ff */
[----:B------:R-:W-:Y:S02]  /*d640*/  SHF.R.U32.HI R24, RZ, 0xa, R36 ;  /* 0x0000000aff187819 */ /* 0x000fe40000011624 */
[----:B------:R-:W-:-:S02]  /*d650*/  SHF.R.U32.HI R67, RZ, 0xa, R37 ;  /* 0x0000000aff437819 */ /* 0x000fc40000011625 */
[----:B------:R-:W-:Y:S01]  /*d660*/  LOP3.LUT R24, R24, 0x3f, RZ, 0xc0, !PT ;  /* 0x0000003f18187812 */ /* 0x000fe200078ec0ff */
[----:B------:R-:W2:Y:S01]  /*d670*/  I2F.F16 R22, R22 ;  /* 0x0000001600167306 */ /* 0x000ea20000200c00 */
[----:B------:R-:W-:Y:S02]  /*d680*/  LOP3.LUT R25, R25, 0x3f, RZ, 0xc0, !PT ;  /* 0x0000003f19197812 */ /* 0x000fe400078ec0ff */
[----:B------:R-:W-:Y:S02]  /*d690*/  IADD3 R24, R24, -0x20, RZ ;  /* 0xffffffe018187810 */ /* 0x000fe40007ffe0ff */
[----:B------:R-:W-:Y:S02]  /*d6a0*/  LOP3.LUT R67, R67, 0x3f, RZ, 0xc0, !PT ;  /* 0x0000003f43437812 */ /* 0x000fe400078ec0ff */
[----:B------:R-:W-:Y:S01]  /*d6b0*/  IADD3 R25, R25, -0x20, RZ ;  /* 0xffffffe019197810 */ /* 0x000fe20007ffe0ff */
[----:B------:R4:W0:Y:S01]  /*d6c0*/  I2F.F16 R64, R24 ;  /* 0x0000001800407306 */ /* 0x0008220000200c00 */
[----:B------:R-:W-:-:S02]  /*d6d0*/  SHF.R.U32 R26, R26, 0x1e, R38 ;  /* 0x0000001e1a1a7819 */ /* 0x000fc40000001626 */
[----:B------:R-:W-:Y:S02]  /*d6e0*/  IADD3 R68, R67, -0x20, RZ ;  /* 0xffffffe043447810 */ /* 0x000fe40007ffe0ff */
[----:B------:R-:W-:Y:S02]  /*d6f0*/  LOP3.LUT R26, R26, 0x3f, RZ, 0xc0, !PT ;  /* 0x0000003f1a1a7812 */ /* 0x000fe400078ec0ff */
[----:B------:R-:W-:Y:S02]  /*d700*/  SHF.R.U32.HI R70, RZ, 0x4, R38 ;  /* 0x00000004ff467819 */ /* 0x000fe40000011626 */
[----:B----4-:R-:W-:Y:S01]  /*d710*/  LOP3.LUT R24, R66, 0x3f, RZ, 0xc0, !PT ;  /* 0x0000003f42187812 */ /* 0x010fe200078ec0ff */
[----:B------:R-:W4:Y:S01]  /*d720*/  I2F.F16 R68, R68 ;  /* 0x0000004400447306 */ /* 0x000f220000200c00 */
[----:B------:R-:W-:Y:S02]  /*d730*/  IADD3 R26, R26, -0x20, RZ ;  /* 0xffffffe01a1a7810 */ /* 0x000fe40007ffe0ff */
[----:B------:R-:W-:-:S02]  /*d740*/  IADD3 R21, R24, -0x20, RZ ;  /* 0xffffffe018157810 */ /* 0x000fc40007ffe0ff */
[----:B------:R-:W-:Y:S02]  /*d750*/  SHF.R.U32.HI R24, RZ, 0x10, R37 ;  /* 0x00000010ff187819 */ /* 0x000fe40000011625 */
[----:B------:R-:W-:Y:S01]  /*d760*/  LOP3.LUT R71, R70, 0x3f, RZ, 0xc0, !PT ;  /* 0x0000003f46477812 */ /* 0x000fe200078ec0ff */
[----:B------:R1:W0:Y:S01]  /*d770*/  I2F.F16 R66, R25 ;  /* 0x0000001900427306 */ /* 0x0002220000200c00 */
[----:B------:R-:W-:Y:S02]  /*d780*/  LOP3.LUT R24, R24, 0x3f, RZ, 0xc0, !PT ;  /* 0x0000003f18187812 */ /* 0x000fe400078ec0ff */
[----:B------:R-:W-:Y:S02]  /*d790*/  SHF.R.U32 R27, R27, 0x1e, R39 ;  /* 0x0000001e1b1b7819 */ /* 0x000fe40000001627 */
[----:B------:R-:W-:Y:S02]  /*d7a0*/  IADD3 R24, R24, -0x20, RZ ;  /* 0xffffffe018187810 */ /* 0x000fe40007ffe0ff */
[----:B------:R-:W-:Y:S01]  /*d7b0*/  LOP3.LUT R27, R27, 0x3f, RZ, 0xc0, !PT ;  /* 0x0000003f1b1b7812 */ /* 0x000fe200078ec0ff */
[----:B------:R3:W0:Y:S01]  /*d7c0*/  I2F.F16 R70, R26 ;  /* 0x0000001a00467306 */ /* 0x0006220000200c00 */
[----:B-1----:R-:W-:-:S02]  /*d7d0*/  SHF.R.U32.HI R25, RZ, 0x16, R37 ;  /* 0x00000016ff197819 */ /* 0x002fc40000011625 */
[----:B------:R-:W-:Y:S02]  /*d7e0*/  IADD3 R73, R27, -0x20, RZ ;  /* 0xffffffe01b497810 */ /* 0x000fe40007ffe0ff */
[----:B------:R-:W-:Y:S02]  /*d7f0*/  LOP3.LUT R25, R25, 0x3f, RZ, 0xc0, !PT ;  /* 0x0000003f19197812 */ /* 0x000fe400078ec0ff */
[----:B------:R-:W-:Y:S01]  /*d800*/  SHF.R.U32.HI R62, RZ, 0x4, R36 ;  /* 0x00000004ff3e7819 */ /* 0x000fe20000011624 */
[----:B------:R1:W0:Y:S01]  /*d810*/  I2F.F16 R67, R24 ;  /* 0x0000001800437306 */ /* 0x0002220000200c00 */
[----:B------:R-:W-:Y:S02]  /*d820*/  IADD3 R25, R25, -0x20, RZ ;  /* 0xffffffe019197810 */ /* 0x000fe40007ffe0ff */
[----:B---3--:R-:W-:Y:S02]  /*d830*/  SHF.R.U32.HI R26, RZ, 0x16, R38 ;  /* 0x00000016ff1a7819 */ /* 0x008fe40000011626 */
[----:B------:R-:W-:-:S02]  /*d840*/  SHF.R.U32.HI R63, RZ, 0x10, R36 ;  /* 0x00000010ff3f7819 */ /* 0x000fc40000011624 */
[----:B------:R-:W-:Y:S01]  /*d850*/  LOP3.LUT R26, R26, 0x3f, RZ, 0xc0, !PT ;  /* 0x0000003f1a1a7812 */ /* 0x000fe200078ec0ff */
[----:B------:R3:W0:Y:S01]  /*d860*/  I2F.F16 R69, R25 ;  /* 0x0000001900457306 */ /* 0x0006220000200c00 */
[----:B-1----:R-:W-:Y:S02]  /*d870*/  SHF.R.U32.HI R24, RZ, 0xa, R38 ;  /* 0x0000000aff187819 */ /* 0x002fe40000011626 */
[----:B------:R-:W-:Y:S02]  /*d880*/  IADD3 R26, R26, -0x20, RZ ;  /* 0xffffffe01a1a7810 */ /* 0x000fe40007ffe0ff */
[----:B------:R-:W-:Y:S02]  /*d890*/  LOP3.LUT R24, R24, 0x3f, RZ, 0xc0, !PT ;  /* 0x0000003f18187812 */ /* 0x000fe400078ec0ff */
[----:B------:R-:W-:Y:S01]  /*d8a0*/  SHF.R.U32.HI R65, RZ, 0x16, R36 ;  /* 0x00000016ff417819 */ /* 0x000fe20000011624 */
[----:B------:R-:W1:Y:S01]  /*d8b0*/  I2F.F16 R59, R26 ;  /* 0x0000001a003b7306 */ /* 0x000e620000200c00 */
[----:B------:R-:W-:-:S02]  /*d8c0*/  IADD3 R24, R24, -0x20, RZ ;  /* 0xffffffe018187810 */ /* 0x000fc40007ffe0ff */
[----:B---3--:R-:W-:Y:S02]  /*d8d0*/  SHF.R.U32.HI R25, RZ, 0x10, R38 ;  /* 0x00000010ff197819 */ /* 0x008fe40000011626 */
[----:B------:R-:W-:Y:S02]  /*d8e0*/  SHF.R.U32 R36, R36, 0x1c, R4 ;  /* 0x0000001c24247819 */ /* 0x000fe40000001604 */
[----:B------:R-:W-:Y:S01]  /*d8f0*/  LOP3.LUT R25, R25, 0x3f, RZ, 0xc0, !PT ;  /* 0x0000003f19197812 */ /* 0x000fe200078ec0ff */
[----:B------:R3:W0:Y:S01]  /*d900*/  I2F.F16 R72, R24 ;  /* 0x0000001800487306 */ /* 0x0006220000200c00 */
[--C-:B------:R-:W-:Y:S02]  /*d910*/  SHF.R.U32.HI R30, RZ, 0xa, R39.reuse ;  /* 0x0000000aff1e7819 */ /* 0x100fe40000011627 */
[----:B------:R-:W-:Y:S02]  /*d920*/  IADD3 R3, R25, -0x20, RZ ;  /* 0xffffffe019037810 */ /* 0x000fe40007ffe0ff */
[----:B------:R-:W-:-:S02]  /*d930*/  SHF.R.U32.HI R34, RZ, 0x10, R39 ;  /* 0x00000010ff227819 */ /* 0x000fc40000011627 */
[----:B------:R-:W-:Y:S01]  /*d940*/  LOP3.LUT R2, R36, 0x3f, RZ, 0xc0, !PT ;  /* 0x0000003f24027812 */ /* 0x000fe200078ec0ff */
[----:B------:R-:W0:Y:S01]  /*d950*/  I2F.F16 R21, R21 ;  /* 0x0000001500157306 */ /* 0x000e220000200c00 */
[----:B---3--:R-:W-:Y:S02]  /*d960*/  SHF.R.U32.HI R24, RZ, 0x4, R39 ;  /* 0x00000004ff187819 */ /* 0x008fe40000011627 */
[----:B------:R-:W-:Y:S02]  /*d970*/  LOP3.LUT R30, R30, 0x3f, RZ, 0xc0, !PT ;  /* 0x0000003f1e1e7812 */ /* 0x000fe400078ec0ff */
[----:B------:R-:W-:Y:S02]  /*d980*/  LOP3.LUT R24, R24, 0x3f, RZ, 0xc0, !PT ;  /* 0x0000003f18187812 */ /* 0x000fe400078ec0ff */
[----:B------:R-:W-:Y:S01]  /*d990*/  LOP3.LUT R34, R34, 0x3f, RZ, 0xc0, !PT ;  /* 0x0000003f22227812 */ /* 0x000fe200078ec0ff */
[----:B------:R-:W3:Y:S01]  /*d9a0*/  I2F.F16 R3, R3 ;  /* 0x0000000300037306 */ /* 0x000ee20000200c00 */
[----:B------:R-:W-:-:S02]  /*d9b0*/  IADD3 R74, R24, -0x20, RZ ;  /* 0xffffffe0184a7810 */ /* 0x000fc40007ffe0ff */
[----:B------:R-:W2:Y:S01]  /*d9c0*/  LDS.128 R24, [UR4+0x210] ;  /* 0x00021004ff187984 */ /* 0x000ea20008000c00 */
[----:B------:R-:W-:Y:S01]  /*d9d0*/  IADD3 R61, R2, -0x20, RZ ;  /* 0xffffffe0023d7810 */ /* 0x000fe20007ffe0ff */
[-C--:B------:R-:W-:Y:S01]  /*d9e0*/  HFMA2 R2, R122, R31.reuse, R81 ;  /* 0x0000001f7a027231 */ /* 0x080fe20000000051 */
[----:B------:R-:W-:Y:S01]  /*d9f0*/  IADD3 R77, R30, -0x20, RZ ;  /* 0xffffffe01e4d7810 */ /* 0x000fe20007ffe0ff */
[----:B------:R-:W-:Y:S01]  /*da00*/  HFMA2 R31, R125, R31, R29 ;  /* 0x0000001f7d1f7231 */ /* 0x000fe2000000001d */
[----:B------:R-:W-:Y:S01]  /*da10*/  SHF.R.U32.HI R30, RZ, 0x16, R39 ;  /* 0x00000016ff1e7819 */ /* 0x000fe20000011627 */
[----:B------:R-:W0:Y:S01]  /*da20*/  I2F.F16 R73, R73 ;  /* 0x0000004900497306 */ /* 0x000e220000200c00 */
[----:B------:R-:W-:Y:S02]  /*da30*/  IADD3 R34, R34, -0x20, RZ ;  /* 0xffffffe022227810 */ /* 0x000fe40007ffe0ff */
[----:B------:R-:W-:Y:S02]  /*da40*/  SHF.R.U32.HI R29, RZ, 0x8, R4 ;  /* 0x00000008ff1d7819 */ /* 0x000fe40000011604 */
[----:B------:R-:W-:-:S02]  /*da50*/  LOP3.LUT R30, R30, 0x3f, RZ, 0xc0, !PT ;  /* 0x0000003f1e1e7812 */ /* 0x000fc400078ec0ff */
[----:B------:R-:W-:Y:S01]  /*da60*/  SHF.R.U32 R37, R37, 0x1c, R5 ;  /* 0x0000001c25257819 */ /* 0x000fe20000001605 */
[----:B------:R4:W0:Y:S01]  /*da70*/  I2F.F16 R75, R34 ;  /* 0x00000022004b7306 */ /* 0x0008220000200c00 */
[----:B------:R-:W-:Y:S02]  /*da80*/  IADD3 R83, R30, -0x20, RZ ;  /* 0xffffffe01e537810 */ /* 0x000fe40007ffe0ff */
[----:B------:R-:W-:Y:S02]  /*da90*/  SHF.R.U32.HI R30, RZ, 0x2, R4 ;  /* 0x00000002ff1e7819 */ /* 0x000fe40000011604 */
[----:B------:R-:W-:Y:S02]  /*daa0*/  SHF.R.U32 R39, R39, 0x1c, R7 ;  /* 0x0000001c27277819 */ /* 0x000fe40000001607 */
[----:B------:R-:W-:Y:S01]  /*dab0*/  LOP3.LUT R30, R30, 0x3f, RZ, 0xc0, !PT ;  /* 0x0000003f1e1e7812 */ /* 0x000fe200078ec0ff */
[----:B------:R-:W0:Y:S01]  /*dac0*/  I2F.F16 R36, R83 ;  /* 0x0000005300247306 */ /* 0x000e220000200c00 */
[----:B----4-:R-:W-:-:S02]  /*dad0*/  LOP3.LUT R34, R29, 0x3f, RZ, 0xc0, !PT ;  /* 0x0000003f1d227812 */ /* 0x010fc400078ec0ff */
[----:B------:R-:W-:Y:S02]  /*dae0*/  IADD3 R30, R30, -0x20, RZ ;  /* 0xffffffe01e1e7810 */ /* 0x000fe40007ffe0ff */
[----:B------:R-:W-:Y:S02]  /*daf0*/  IADD3 R34, R34, -0x20, RZ ;  /* 0xffffffe022227810 */ /* 0x000fe40007ffe0ff */
[----:B------:R-:W-:Y:S01]  /*db00*/  SHF.R.U32 R38, R38, 0x1c, R6 ;  /* 0x0000001c26267819 */ /* 0x000fe20000001606 */
[----:B------:R4:W0:Y:S01]  /*db10*/  I2F.F16 R81, R30 ;  /* 0x0000001e00517306 */ /* 0x0008220000200c00 */
[----:B------:R-:W-:Y:S02]  /*db20*/  LOP3.LUT R62, R62, 0x3f, RZ, 0xc0, !PT ;  /* 0x0000003f3e3e7812 */ /* 0x000fe400078ec0ff */
[----:B------:R-:W-:Y:S02]  /*db30*/  LOP3.LUT R63, R63, 0x3f, RZ, 0xc0, !PT ;  /* 0x0000003f3f3f7812 */ /* 0x000fe400078ec0ff */
[----:B------:R-:W-:-:S02]  /*db40*/  LOP3.LUT R65, R65, 0x3f, RZ, 0xc0, !PT ;  /* 0x0000003f41417812 */ /* 0x000fc400078ec0ff */
[----:B------:R-:W-:Y:S01]  /*db50*/  IADD3 R62, R62, -0x20, RZ ;  /* 0xffffffe03e3e7810 */ /* 0x000fe20007ffe0ff */
[----:B------:R1:W0:Y:S01]  /*db60*/  I2F.F16 R83, R34 ;  /* 0x0000002200537306 */ /* 0x0002220000200c00 */
[----:B------:R-:W-:Y:S01]  /*db70*/  IADD3 R63, R63, -0x20, RZ ;  /* 0xffffffe03f3f7810 */ /* 0x000fe20007ffe0ff */
[-C--:B--2---:R-:W-:Y:S01]  /*db80*/  HFMA2.MMA R29, R118, R24.reuse, R28 ;  /* 0x00000018761d7235 */ /* 0x084fe2000000001c */
[-C--:B------:R-:W-:Y:S01]  /*db90*/  HFMA2 R2, R120, R24.reuse, R2 ;  /* 0x0000001878027231 */ /* 0x080fe20000000002 */
[----:B------:R-:W-:Y:S01]  /*dba0*/  HFMA2.MMA R28, R79, R24, R80 ;  /* 0x000000184f1c7235 */ /* 0x000fe20000000050 */
[----:B------:R-:W-:Y:S01]  /*dbb0*/  HFMA2 R24, R78, R24, R31 ;  /* 0x000000184e187231 */ /* 0x000fe2000000001f */
[--C-:B------:R-:W-:Y:S01]  /*dbc0*/  SHF.R.U32.HI R31, RZ, 0xe, R4.reuse ;  /* 0x0000000eff1f7819 */ /* 0x100fe20000011604 */
[-C--:B------:R-:W-:Y:S01]  /*dbd0*/  HFMA2 R2, R100, R25.reuse, R2 ;  /* 0x0000001964027231 */ /* 0x080fe20000000002 */
[----:B------:R-:W-:Y:S01]  /*dbe0*/  SHF.R.U32.HI R4, RZ, 0x14, R4 ;  /* 0x00000014ff047819 */ /* 0x000fe20000011604 */
[----:B------:R-:W2:Y:S01]  /*dbf0*/  I2F.F16 R62, R62 ;  /* 0x0000003e003e7306 */ /* 0x000ea20000200c00 */
[----:B------:R-:W-:Y:S01]  /*dc00*/  LOP3.LUT R31, R31, 0x3f, RZ, 0xc0, !PT ;  /* 0x0000003f1f1f7812 */ /* 0x000fe200078ec0ff */
[-C--:B------:R-:W-:Y:S01]  /*dc10*/  HFMA2.MMA R29, R82, R25.reuse, R29 ;  /* 0x00000019521d7235 */ /* 0x080fe2000000001d */
[----:B------:R-:W-:Y:S01]  /*dc20*/  LOP3.LUT R4, R4, 0x3f, RZ, 0xc0, !PT ;  /* 0x0000003f04047812 */ /* 0x000fe200078ec0ff */
[----:B------:R-:W-:Y:S01]  /*dc30*/  HFMA2.MMA R28, R106, R25, R28 ;  /* 0x000000196a1c7235 */ /* 0x000fe2000000001c */
[----:B------:R-:W-:Y:S01]  /*dc40*/  IADD3 R31, R31, -0x20, RZ ;  /* 0xffffffe01f1f7810 */ /* 0x000fe20007ffe0ff */
[----:B------:R-:W-:Y:S01]  /*dc50*/  HFMA2 R25, R113, R25, R24 ;  /* 0x0000001971197231 */ /* 0x000fe20000000018 */
[----:B------:R-:W-:Y:S01]  /*dc60*/  IADD3 R88, R4, -0x20, RZ ;  /* 0xffffffe004587810 */ /* 0x000fe20007ffe0ff */
[----:B------:R-:W0:Y:S01]  /*dc70*/  I2F.F16 R63, R63 ;  /* 0x0000003f003f7306 */ /* 0x000e220000200c00 */
[----:B------:R-:W-:Y:S01]  /*dc80*/  SHF.R.U32.HI R4, RZ, 0x2, R5 ;  /* 0x00000002ff047819 */ /* 0x000fe20000011605 */
[----:B------:R-:W-:Y:S01]  /*dc90*/  HFMA2.MMA R24, R124, R26, R29 ;  /* 0x0000001a7c187235 */ /* 0x000fe2000000001d */
[----:B------:R-:W-:-:S02]  /*dca0*/  IADD3 R65, R65, -0x20, RZ ;  /* 0xffffffe041417810 */ /* 0x000fc40007ffe0ff */
[----:B----4-:R-:W-:Y:S01]  /*dcb0*/  LOP3.LUT R30, R4, 0x3f, RZ, 0xc0, !PT ;  /* 0x0000003f041e7812 */ /* 0x010fe200078ec0ff */
[-C--:B------:R-:W-:Y:S01]  /*dcc0*/  HFMA2 R4, R107, R26.reuse, R2 ;  /* 0x0000001a6b047231 */ /* 0x080fe20000000002 */
[----:B------:R-:W-:Y:S01]  /*dcd0*/  HFMA2.MMA R2, R104, R26, R28 ;  /* 0x0000001a68027235 */ /* 0x000fe2000000001c */
[--C-:B------:R-:W-:Y:S01]  /*dce0*/  SHF.R.U32.HI R28, RZ, 0xe, R5.reuse ;  /* 0x0000000eff1c7819 */ /* 0x100fe20000011605 */
[----:B------:R-:W4:Y:S01]  /*dcf0*/  I2F.F16 R86, R31 ;  /* 0x0000001f00567306 */ /* 0x000f220000200c00 */
[----:B------:R-:W-:Y:S01]  /*dd00*/  IADD3 R30, R30, -0x20, RZ ;  /* 0xffffffe01e1e7810 */ /* 0x000fe20007ffe0ff */
[----:B------:R-:W-:Y:S01]  /*dd10*/  HFMA2 R26, R121, R26, R25 ;  /* 0x0000001a791a7231 */ /* 0x000fe20000000019 */
[----:B------:R-:W-:Y:S01]  /*dd20*/  LOP3.LUT R28, R28, 0x3f, RZ, 0xc0, !PT ;  /* 0x0000003f1c1c7812 */ /* 0x000fe200078ec0ff */
[-C--:B------:R-:W-:Y:S01]  /*dd30*/  HFMA2.MMA R24, R102, R27.reuse, R24 ;  /* 0x0000001b66187235 */ /* 0x080fe20000000018 */
[--C-:B------:R-:W-:Y:S01]  /*dd40*/  SHF.R.U32.HI R25, RZ, 0x8, R5.reuse ;  /* 0x00000008ff197819 */ /* 0x100fe20000011605 */
[----:B-1----:R-:W-:Y:S01]  /*dd50*/  HFMA2.MMA R34, R108, R27, R2 ;  /* 0x0000001b6c227235 */ /* 0x002fe20000000002 */
[----:B------:R-:W-:Y:S01]  /*dd60*/  IADD3 R87, R28, -0x20, RZ ;  /* 0xffffffe01c577810 */ /* 0x000fe20007ffe0ff */
[----:B------:R1:W0:Y:S01]  /*dd70*/  I2F.F16 R85, R30 ;  /* 0x0000001e00557306 */ /* 0x0002220000200c00 */
[----:B------:R-:W-:Y:S01]  /*dd80*/  SHF.R.U32.HI R5, RZ, 0x14, R5 ;  /* 0x00000014ff057819 */ /* 0x000fe20000011605 */
[-C--:B------:R-:W-:Y:S01]  /*dd90*/  HFMA2 R4, R8, R27.reuse, R4 ;  /* 0x0000001b08047231 */ /* 0x080fe20000000004 */
[----:B------:R-:W-:Y:S01]  /*dda0*/  LOP3.LUT R25, R25, 0x3f, RZ, 0xc0, !PT ;  /* 0x0000003f19197812 */ /* 0x000fe200078ec0ff */
[----:B------:R-:W-:Y:S01]  /*ddb0*/  HFMA2 R26, R126, R27, R26 ;  /* 0x0000001b7e1a7231 */ /* 0x000fe2000000001a */
[----:B------:R-:W-:Y:S01]  /*ddc0*/  LOP3.LUT R5, R5, 0x3f, RZ, 0xc0, !PT ;  /* 0x0000003f05057812 */ /* 0x000fe200078ec0ff */
[----:B------:R-:W-:Y:S01]  /*ddd0*/  HADD2 R4, R4.H0_H0, R4.H1_H1 ;  /* 0x3000000404047230 */ /* 0x000fe20000000800 */
[----:B------:R-:W-:Y:S01]  /*dde0*/  IADD3 R25, R25, -0x20, RZ ;  /* 0xffffffe019197810 */ /* 0x000fe20007ffe0ff */
[----:B------:R-:W-:Y:S01]  /*ddf0*/  HADD2 R34, R34.H0_H0, R34.H1_H1 ;  /* 0x3000002222227230 */ /* 0x000fe20000000800 */
[----:B-1----:R-:W1:Y:S01]  /*de00*/  LDS.128 R28, [UR4+0x290] ;  /* 0x00029004ff1c7984 */ /* 0x002e620008000c00 */
[----:B------:R-:W-:Y:S01]  /*de10*/  IADD3 R5, R5, -0x20, RZ ;  /* 0xffffffe005057810 */ /* 0x000fe20007ffe0ff */
[----:B------:R3:W0:Y:S01]  /*de20*/  I2F.F16 R84, R25 ;  /* 0x0000001900547306 */ /* 0x0006220000200c00 */
[--C-:B------:R-:W-:Y:S01]  /*de30*/  SHF.R.U32.HI R2, RZ, 0x2, R6.reuse ;  /* 0x00000002ff027819 */ /* 0x100fe20000011606 */
[----:B------:R-:W-:Y:S01]  /*de40*/  HADD2 R35, R26.H0_H0, R26.H1_H1 ;  /* 0x3000001a1a237230 */ /* 0x000fe20000000800 */
[----:B------:R-:W-:Y:S01]  /*de50*/  IADD3 R71, R71, -0x20, RZ ;  /* 0xffffffe047477810 */ /* 0x000fe20007ffe0ff */
[--C-:B------:R-:W-:Y:S01]  /*de60*/  HFMA2 R34, R34.H0_H0, R90.H0_H0, R11.reuse.H0_H0 ;  /* 0x2000005a22227231 */ /* 0x100fe2000004080b */
[----:B------:R-:W-:Y:S01]  /*de70*/  LOP3.LUT R37, R37, 0x3f, RZ, 0xc0, !PT ;  /* 0x0000003f25257812 */ /* 0x000fe200078ec0ff */
[----:B------:R-:W-:Y:S01]  /*de80*/  HFMA2 R35, R35.H0_H0, R89.H0_H0, R11.H1_H1 ;  /* 0x2000005923237231 */ /* 0x000fe2000006080b */
[----:B------:R-:W-:Y:S01]  /*de90*/  SHF.R.U32.HI R11, RZ, 0x2, R7 ;  /* 0x00000002ff0b7819 */ /* 0x000fe20000011607 */
[----:B------:R2:W0:Y:S01]  /*dea0*/  I2F.F16 R103, R5 ;  /* 0x0000000500677306 */ /* 0x0004220000200c00 */
[----:B---3--:R-:W-:Y:S01]  /*deb0*/  LOP3.LUT R25, R2, 0x3f, RZ, 0xc0, !PT ;  /* 0x0000003f02197812 */ /* 0x008fe200078ec0ff */
[----:B------:R-:W-:Y:S01]  /*dec0*/  HADD2 R2, R24.H0_H0, R24.H1_H1 ;  /* 0x3000001818027230 */ /* 0x000fe20000000800 */
[----:B------:R-:W-:-:S02]  /*ded0*/  SHF.R.U32.HI R24, RZ, 0xe, R6 ;  /* 0x0000000eff187819 */ /* 0x000fc40000011606 */
[----:B------:R-:W-:Y:S01]  /*dee0*/  LOP3.LUT R11, R11, 0x3f, RZ, 0xc0, !PT ;  /* 0x0000003f0b0b7812 */ /* 0x000fe200078ec0ff */
[--C-:B------:R-:W-:Y:S01]  /*def0*/  HFMA2 R2, R2.H0_H0, R91.H0_H0, R12.reuse.H0_H0 ;  /* 0x2000005b02027231 */ /* 0x100fe2000004080c */
[----:B------:R-:W-:Y:S01]  /*df00*/  LOP3.LUT R24, R24, 0x3f, RZ, 0xc0, !PT ;  /* 0x0000003f18187812 */ /* 0x000fe200078ec0ff */
[----:B------:R-:W-:Y:S01]  /*df10*/  HFMA2 R12, R4.H0_H0, R89.H1_H1, R12.H1_H1 ;  /* 0x30000059040c7231 */ /* 0x000fe2000006080c */
[--C-:B--2---:R-:W-:Y:S01]  /*df20*/  SHF.R.U32.HI R5, RZ, 0x8, R6.reuse ;  /* 0x00000008ff057819 */ /* 0x104fe20000011606 */
[----:B------:R-:W2:Y:S01]  /*df30*/  I2F.F16 R65, R65 ;  /* 0x0000004100417306 */ /* 0x000ea20000200c00 */
[----:B------:R-:W-:Y:S02]  /*df40*/  LOP3.LUT R4, R39, 0x3f, RZ, 0xc0, !PT ;  /* 0x0000003f27047812 */ /* 0x000fe400078ec0ff */
[----:B------:R-:W-:Y:S02]  /*df50*/  LOP3.LUT R5, R5, 0x3f, RZ, 0xc0, !PT ;  /* 0x0000003f05057812 */ /* 0x000fe400078ec0ff */
[----:B------:R-:W-:-:S02]  /*df60*/  SHF.R.U32.HI R6, RZ, 0x14, R6 ;  /* 0x00000014ff067819 */ /* 0x000fc40000011606 */
[----:B------:R-:W-:Y:S01]  /*df70*/  IADD3 R5, R5, -0x20, RZ ;  /* 0xffffffe005057810 */ /* 0x000fe20007ffe0ff */
[----:B------:R-:W3:Y:S01]  /*df80*/  I2F.F16 R71, R71 ;  /* 0x0000004700477306 */ /* 0x000ee20000200c00 */
[----:B------:R-:W-:Y:S02]  /*df90*/  LOP3.LUT R6, R6, 0x3f, RZ, 0xc0, !PT ;  /* 0x0000003f06067812 */ /* 0x000fe400078ec0ff */
[----:B------:R-:W-:Y:S02]  /*dfa0*/  IADD3 R25, R25, -0x20, RZ ;  /* 0xffffffe019197810 */ /* 0x000fe40007ffe0ff */
[----:B------:R-:W-:Y:S02]  /*dfb0*/  IADD3 R6, R6, -0x20, RZ ;  /* 0xffffffe006067810 */ /* 0x000fe40007ffe0ff */
[----:B------:R-:W-:Y:S01]  /*dfc0*/  IADD3 R24, R24, -0x20, RZ ;  /* 0xffffffe018187810 */ /* 0x000fe20007ffe0ff */
[----:B------:R4:W0:Y:S01]  /*dfd0*/  I2F.F16 R105, R5 ;  /* 0x0000000500697306 */ /* 0x0008220000200c00 */
[----:B------:R-:W-:-:S02]  /*dfe0*/  IADD3 R11, R11, -0x20, RZ ;  /* 0xffffffe00b0b7810 */ /* 0x000fc40007ffe0ff */
[----:B------:R-:W-:Y:S01]  /*dff0*/  LOP3.LUT R38, R38, 0x3f, RZ, 0xc0, !PT ;  /* 0x0000003f26267812 */ /* 0x000fe200078ec0ff */
[-C--:B-1----:R-:W-:Y:S01]  /*e000*/  HFMA2.MMA R116, R118, R28.reuse, R116 ;  /* 0x0000001c76747235 */ /* 0x082fe20000000074 */
[-C--:B------:R-:W-:Y:S01]  /*e010*/  HFMA2 R112, R120, R28.reuse, R112 ;  /* 0x0000001c78707231 */ /* 0x080fe20000000070 */
[----:B------:R-:W-:Y:S01]  /*e020*/  HFMA2.MMA R123, R79, R28, R123 ;  /* 0x0000001c4f7b7235 */ /* 0x000fe2000000007b */
[----:B------:R-:W-:Y:S01]  /*e030*/  HFMA2 R117, R78, R28, R117 ;  /* 0x0000001c4e757231 */ /* 0x000fe20000000075 */
[----:B------:R1:W0:Y:S01]  /*e040*/  I2F.F16 R39, R6 ;  /* 0x0000000600277306 */ /* 0x0002220000200c00 */
[----:B----4-:R-:W-:Y:S01]  /*e050*/  IADD3 R5, R4, -0x20, RZ ;  /* 0xffffffe004057810 */ /* 0x010fe20007ffe0ff */
[-C--:B------:R-:W-:Y:S01]  /*e060*/  HFMA2 R112, R100, R29.reuse, R112 ;  /* 0x0000001d64707231 */ /* 0x080fe20000000070 */
[--C-:B------:R-:W-:Y:S01]  /*e070*/  SHF.R.U32.HI R4, RZ, 0x8, R7.reuse ;  /* 0x00000008ff047819 */ /* 0x100fe20000011607 */
[-C--:B------:R-:W-:Y:S01]  /*e080*/  HFMA2.MMA R116, R82, R29.reuse, R116 ;  /* 0x0000001d52747235 */ /* 0x080fe20000000074 */
[----:B------:R-:W-:Y:S01]  /*e090*/  HFMA2 R117, R113, R29, R117 ;  /* 0x0000001d71757231 */ /* 0x000fe20000000075 */
[----:B------:R-:W-:Y:S01]  /*e0a0*/  HFMA2.MMA R123, R106, R29, R123 ;  /* 0x0000001d6a7b7235 */ /* 0x000fe2000000007b */
[----:B------:R-:W-:Y:S01]  /*e0b0*/  IADD3 R37, R37, -0x20, RZ ;  /* 0xffffffe025257810 */ /* 0x000fe20007ffe0ff */
[----:B------:R4:W0:Y:S01]  /*e0c0*/  I2F.F16 R28, R5 ;  /* 0x00000005001c7306 */ /* 0x0008220000200c00 */
[----:B-1----:R-:W-:Y:S01]  /*e0d0*/  LOP3.LUT R6, R4, 0x3f, RZ, 0xc0, !PT ;  /* 0x0000003f04067812 */ /* 0x002fe200078ec0ff */
[-C--:B------:R-:W-:Y:S01]  /*e0e0*/  HFMA2 R4, R107, R30.reuse, R112 ;  /* 0x0000001e6b047231 */ /* 0x080fe20000000070 */
[----:B------:R-:W-:Y:S01]  /*e0f0*/  IADD3 R38, R38, -0x20, RZ ;  /* 0xffffffe026267810 */ /* 0x000fe20007ffe0ff */
[-C--:B------:R-:W-:Y:S01]  /*e100*/  HFMA2.MMA R116, R124, R30.reuse, R116 ;  /* 0x0000001e7c747235 */ /* 0x080fe20000000074 */
[----:B------:R-:W-:Y:S01]  /*e110*/  HFMA2 R117, R121, R30, R117 ;  /* 0x0000001e79757231 */ /* 0x000fe20000000075 */
[----:B------:R-:W-:Y:S01]  /*e120*/  HFMA2.MMA R123, R104, R30, R123 ;  /* 0x0000001e687b7235 */ /* 0x000fe2000000007b */
[----:B------:R-:W-:Y:S01]  /*e130*/  IADD3 R6, R6, -0x20, RZ ;  /* 0xffffffe006067810 */ /* 0x000fe20007ffe0ff */
[-C--:B------:R-:W-:Y:S01]  /*e140*/  HFMA2 R4, R8, R31.reuse, R4 ;  /* 0x0000001f08047231 */ /* 0x080fe20000000004 */
[--C-:B----4-:R-:W-:Y:S01]  /*e150*/  SHF.R.U32.HI R5, RZ, 0xe, R7.reuse ;  /* 0x0000000eff057819 */ /* 0x110fe20000011607 */
[----:B------:R-:W-:Y:S01]  /*e160*/  HFMA2 R82, R126, R31, R117 ;  /* 0x0000001f7e527231 */ /* 0x000fe20000000075 */
[----:B------:R-:W-:Y:S01]  /*e170*/  SHF.R.U32.HI R7, RZ, 0x14, R7 ;  /* 0x00000014ff077819 */ /* 0x000fe20000011607 */
[-C--:B------:R-:W-:Y:S01]  /*e180*/  HFMA2.MMA R116, R102, R31.reuse, R116 ;  /* 0x0000001f66747235 */ /* 0x080fe20000000074 */
[----:B------:R-:W-:Y:S01]  /*e190*/  LOP3.LUT R5, R5, 0x3f, RZ, 0xc0, !PT ;  /* 0x0000003f05057812 */ /* 0x000fe200078ec0ff */
[----:B------:R-:W-:Y:S01]  /*e1a0*/  HFMA2.MMA R79, R108, R31, R123 ;  /* 0x0000001f6c4f7235 */ /* 0x000fe2000000007b */
[----:B------:R-:W-:Y:S01]  /*e1b0*/  LOP3.LUT R7, R7, 0x3f, RZ, 0xc0, !PT ;  /* 0x0000003f07077812 */ /* 0x000fe200078ec0ff */
[----:B------:R-:W1:Y:S01]  /*e1c0*/  I2F.F16 R74, R74 ;  /* 0x0000004a004a7306 */ /* 0x000e620000200c00 */
[----:B------:R-:W-:Y:S01]  /*e1d0*/  IADD3 R30, R5, -0x20, RZ ;  /* 0xffffffe0051e7810 */ /* 0x000fe20007ffe0ff */
[----:B------:R-:W-:Y:S01]  /*e1e0*/  HADD2 R4, R4.H0_H0, R4.H1_H1 ;  /* 0x3000000404047230 */ /* 0x000fe20000000800 */
[----:B------:R-:W-:Y:S01]  /*e1f0*/  IADD3 R7, R7, -0x20, RZ ;  /* 0xffffffe007077810 */ /* 0x000fe20007ffe0ff */
[----:B------:R-:W-:-:S02]  /*e200*/  HADD2 R82, R82.H0_H0, R82.H1_H1 ;  /* 0x3000005252527230 */ /* 0x000fc40000000800 */
[----:B------:R-:W-:Y:S02]  /*e210*/  HADD2 R5, R116.H0_H0, R116.H1_H1 ;  /* 0x3000007474057230 */ /* 0x000fe40000000800 */
[----:B------:R-:W4:Y:S01]  /*e220*/  I2F.F16 R77, R77 ;  /* 0x0000004d004d7306 */ /* 0x000f220000200c00 */
        /* <DEDUP_REMOVED lines=11> */
[----:B------:R3:W0:Y:S01]  /*e2e0*/  I2F.F16 R110, R38 ;  /* 0x00000026006e7306 */ /* 0x0006220000200c00 */
[----:B--2---:R-:W-:-:S02]  /*e2f0*/  HFMA2 R37, R5.H0_H0, R91.H0_H0, R10.H0_H0 ;  /* 0x2000005b05257231 */ /* 0x004fc4000004080a */
[----:B---3--:R-:W-:Y:S01]  /*e300*/  HFMA2 R38, R4.H0_H0, R89.H1_H1, R10.H1_H1 ;  /* 0x3000005904267231 */ /* 0x008fe2000006080a */
[----:B-1--4-:R-:W-:Y:S06]  /*e310*/  @!P1 BRA `(.L_x_1843) ;  /* 0x0000000400309947 */ /* 0x012fec0003800000 */
        /* <DEDUP_REMOVED lines=8> */
[----:B------:R-:W-:Y:S01]  /*e3a0*/  PRMT R90, R90, 0x5410, R89 ;  /* 0x000054105a5a7816 */ /* 0x000fe20000000059 */
[-C--:B-1----:R-:W-:Y:S01]  /*e3b0*/  HFMA2.MMA R8, R11, R4.reuse, RZ ;  /* 0x000000040b087235 */ /* 0x082fe200000000ff */
[-C--:B------:R-:W-:Y:S01]  /*e3c0*/  HFMA2 R10, R107, R4.reuse, RZ.H0_H0 ;  /* 0x000000046b0a7231 */ /* 0x080fe200000400ff */
[----:B------:R-:W-:Y:S01]  /*e3d0*/  PRMT R107, R45, 0x5410, R40 ;  /* 0x000054102d6b7816 */ /* 0x000fe20000000028 */
[----:B------:R-:W-:Y:S01]  /*e3e0*/  HFMA2.MMA R11, R113, R4, RZ ;  /* 0x00000004710b7235 */ /* 0x000fe200000000ff */
[----:B------:R-:W-:-:S04]  /*e3f0*/  HFMA2 R4, R117, R4, RZ.H0_H0 ;  /* 0x0000000475047231 */ /* 0x000fc800000400ff */
[-C--:B------:R-:W-:Y:S01]  /*e400*/  HFMA2.MMA R8, R107, R5.reuse, R8 ;  /* 0x000000056b087235 */ /* 0x080fe20000000008 */
[----:B------:R-:W-:Y:S02]  /*e410*/  PRMT R107, R42, 0x5410, R53 ;  /* 0x000054102a6b7816 */ /* 0x000fe40000000035 */
[----:B------:R-:W-:Y:S01]  /*e420*/  HFMA2.MMA R11, R100, R5, R11 ;  /* 0x00000005640b7235 */ /* 0x000fe2000000000b */
[----:B------:R-:W-:Y:S02]  /*e430*/  PRMT R100, R54, 0x5410, R70 ;  /* 0x0000541036647816 */ /* 0x000fe40000000046 */
[----:B------:R-:W-:Y:S01]  /*e440*/  HFMA2 R10, R107, R5, R10 ;  /* 0x000000056b0a7231 */ /* 0x000fe2000000000a */
[----:B------:R-:W-:-:S04]  /*e450*/  PRMT R107, R52, 0x5410, R51 ;  /* 0x00005410346b7816 */ /* 0x000fc80000000033 */
[----:B------:R-:W-:Y:S01]  /*e460*/  HFMA2.MMA R11, R100, R6, R11 ;  /* 0x00000006640b7235 */ /* 0x000fe2000000000b */
[----:B------:R-:W-:Y:S01]  /*e470*/  HFMA2 R4, R107, R5, R4 ;  /* 0x000000056b047231 */ /* 0x000fe20000000004 */
[----:B------:R-:W-:-:S06]  /*e480*/  PRMT R5, R46, 0x5410, R22 ;  /* 0x000054102e057816 */ /* 0x000fcc0000000016 */
[----:B------:R-:W-:Y:S01]  /*e490*/  HFMA2.MMA R8, R5, R6, R8 ;  /* 0x0000000605087235 */ /* 0x000fe20000000008 */
[----:B------:R-:W-:-:S05]  /*e4a0*/  PRMT R5, R50, 0x5410, R66 ;  /* 0x0000541032057816 */ /* 0x000fca0000000042 */
[----:B------:R-:W-:Y:S01]  /*e4b0*/  HFMA2 R10, R5, R6, R10 ;  /* 0x00000006050a7231 */ /* 0x000fe2000000000a */
[----:B------:R-:W-:-:S05]  /*e4c0*/  PRMT R5, R47, 0x5410, R73 ;  /* 0x000054102f057816 */ /* 0x000fca0000000049 */
[----:B------:R-:W-:Y:S01]  /*e4d0*/  HFMA2 R4, R5, R6, R4 ;  /* 0x0000000605047231 */ /* 0x000fe20000000004 */
[----:B------:R-:W-:Y:S02]  /*e4e0*/  PRMT R5, R62, 0x5410, R64 ;  /* 0x000054103e057816 */ /* 0x000fe40000000040 */
[----:B------:R-:W-:-:S04]  /*e4f0*/  PRMT R6, R71, 0x5410, R72 ;  /* 0x0000541047067816 */ /* 0x000fc80000000048 */
[-C--:B------:R-:W-:Y:S01]  /*e500*/  HFMA2.MMA R8, R5, R7.reuse, R8 ;  /* 0x0000000705087235 */ /* 0x080fe20000000008 */
[----:B------:R-:W-:Y:S01]  /*e510*/  PRMT R5, R21, 0x5410, R68 ;  /* 0x0000541015057816 */ /* 0x000fe20000000044 */
[----:B------:R-:W-:Y:S01]  /*e520*/  HFMA2.MMA R11, R6, R7, R11 ;  /* 0x00000007060b7235 */ /* 0x000fe2000000000b */
[----:B------:R-:W-:-:S03]  /*e530*/  PRMT R6, R3, 0x5410, R59 ;  /* 0x0000541003067816 */ /* 0x000fc6000000003b */
[----:B------:R-:W-:Y:S01]  /*e540*/  HFMA2 R10, R5, R7, R10 ;  /* 0x00000007050a7231 */ /* 0x000fe2000000000a */
[----:B------:R-:W-:-:S03]  /*e550*/  PRMT R5, R74, 0x5410, R77 ;  /* 0x000054104a057816 */ /* 0x000fc6000000004d */
[----:B0-----:R-:W-:Y:S01]  /*e560*/  HFMA2.MMA R11, R6, R24, R11 ;  /* 0x00000018060b7235 */ /* 0x001fe2000000000b */
[----:B------:R-:W-:Y:S01]  /*e570*/  PRMT R6, R110, 0x5410, R109 ;  /* 0x000054106e067816 */ /* 0x000fe2000000006d */
[----:B------:R-:W-:Y:S01]  /*e580*/  HFMA2 R4, R5, R7, R4 ;  /* 0x0000000705047231 */ /* 0x000fe20000000004 */
[----:B------:R-:W-:-:S05]  /*e590*/  PRMT R5, R63, 0x5410, R65 ;  /* 0x000054103f057816 */ /* 0x000fca0000000041 */
[----:B------:R-:W-:Y:S01]  /*e5a0*/  HFMA2.MMA R11, R6, R25, R11 ;  /* 0x00000019060b7235 */ /* 0x000fe2000000000b */
[----:B------:R-:W-:Y:S01]  /*e5b0*/  PRMT R6, R105, 0x5410, R111 ;  /* 0x0000541069067816 */ /* 0x000fe2000000006f */
[----:B------:R-:W-:Y:S01]  /*e5c0*/  HFMA2.MMA R8, R5, R24, R8 ;  /* 0x0000001805087235 */ /* 0x000fe20000000008 */
[----:B------:R-:W-:-:S05]  /*e5d0*/  PRMT R5, R67, 0x5410, R69 ;  /* 0x0000541043057816 */ /* 0x000fca0000000045 */
[----:B------:R-:W-:Y:S01]  /*e5e0*/  HFMA2 R10, R5, R24, R10 ;  /* 0x00000018050a7231 */ /* 0x000fe2000000000a */
[----:B------:R-:W-:Y:S01]  /*e5f0*/  PRMT R5, R75, 0x5410, R36 ;  /* 0x000054104b057816 */ /* 0x000fe20000000024 */
[----:B------:R-:W-:Y:S01]  /*e600*/  HFMA2.MMA R11, R6, R26, R11 ;  /* 0x0000001a060b7235 */ /* 0x000fe2000000000b */
[----:B------:R-:W-:-:S03]  /*e610*/  PRMT R6, R39, 0x5410, R56 ;  /* 0x0000541027067816 */ /* 0x000fc60000000038 */
[----:B------:R-:W-:Y:S01]  /*e620*/  HFMA2 R4, R5, R24, R4 ;  /* 0x0000001805047231 */ /* 0x000fe20000000004 */
[----:B------:R-:W-:-:S03]  /*e630*/  PRMT R5, R61, 0x5410, R81 ;  /* 0x000054103d057816 */ /* 0x000fc60000000051 */
[----:B------:R-:W-:-:S03]  /*e640*/  HFMA2.MMA R11, R6, R27, R11 ;  /* 0x0000001b060b7235 */ /* 0x000fc6000000000b */
[----:B------:R-:W-:Y:S01]  /*e650*/  HFMA2.MMA R8, R5, R25, R8 ;  /* 0x0000001905087235 */ /* 0x000fe20000000008 */
[----:B------:R-:W-:-:S05]  /*e660*/  PRMT R5, R80, 0x5410, R85 ;  /* 0x0000541050057816 */ /* 0x000fca0000000055 */
[----:B------:R-:W-:Y:S01]  /*e670*/  HFMA2 R10, R5, R25, R10 ;  /* 0x00000019050a7231 */ /* 0x000fe2000000000a */
[----:B------:R-:W-:Y:S01]  /*e680*/  PRMT R5, R28, 0x5410, R78 ;  /* 0x000054101c057816 */ /* 0x000fe2000000004e */
[----:B------:R-:W-:-:S04]  /*e690*/  HADD2 R11, R11.H0_H0, R11.H1_H1 ;  /* 0x3000000b0b0b7230 */ /* 0x000fc80000000800 */
[----:B------:R-:W-:Y:S01]  /*e6a0*/  HFMA2 R4, R5, R25, R4 ;  /* 0x0000001905047231 */ /* 0x000fe20000000004 */
[----:B------:R-:W-:-:S06]  /*e6b0*/  PRMT R5, R83, 0x5410, R86 ;  /* 0x0000541053057816 */ /* 0x000fcc0000000056 */
[----:B------:R-:W-:Y:S01]  /*e6c0*/  HFMA2.MMA R8, R5, R26, R8 ;  /* 0x0000001a05087235 */ /* 0x000fe20000000008 */
[----:B------:R-:W-:-:S05]  /*e6d0*/  PRMT R5, R84, 0x5410, R87 ;  /* 0x0000541054057816 */ /* 0x000fca0000000057 */
[----:B------:R-:W-:Y:S01]  /*e6e0*/  HFMA2 R10, R5, R26, R10 ;  /* 0x0000001a050a7231 */ /* 0x000fe2000000000a */
[----:B------:R-:W-:-:S05]  /*e6f0*/  PRMT R5, R29, 0x5410, R30 ;  /* 0x000054101d057816 */ /* 0x000fca000000001e */
[----:B------:R-:W-:Y:S01]  /*e700*/  HFMA2 R4, R5, R26, R4 ;  /* 0x0000001a05047231 */ /* 0x000fe20000000004 */
[----:B------:R-:W-:-:S06]  /*e710*/  PRMT R5, R88, 0x5410, R57 ;  /* 0x0000541058057816 */ /* 0x000fcc0000000039 */
[----:B------:R-:W-:Y:S01]  /*e720*/  HFMA2.MMA R8, R5, R27, R8 ;  /* 0x0000001b05087235 */ /* 0x000fe20000000008 */
[----:B------:R-:W-:-:S05]  /*e730*/  PRMT R5, R103, 0x5410, R43 ;  /* 0x0000541067057816 */ /* 0x000fca000000002b */
[----:B------:R-:W-:Y:S01]  /*e740*/  HFMA2 R10, R5, R27, R10 ;  /* 0x0000001b050a7231 */ /* 0x000fe2000000000a */
[----:B------:R-:W-:-:S03]  /*e750*/  PRMT R5, R31, 0x5410, R58 ;  /* 0x000054101f057816 */ /* 0x000fc6000000003a */
[----:B------:R-:W-:Y:S02]  /*e760*/  HADD2 R8, R8.H0_H0, R8.H1_H1 ;  /* 0x3000000808087230 */ /* 0x000fe40000000800 */
[----:B------:R-:W-:Y:S02]  /*e770*/  HFMA2 R27, R5, R27, R4 ;  /* 0x0000001b051b7231 */ /* 0x000fe40000000004 */
[----:B------:R-:W-:Y:S02]  /*e780*/  HADD2 R4, R10.H0_H0, R10.H1_H1 ;  /* 0x3000000a0a047230 */ /* 0x000fe40000000800 */
[----:B------:R-:W-:-:S03]  /*e790*/  HADD2 R27, R27.H0_H0, R27.H1_H1 ;  /* 0x3000001b1b1b7230 */ /* 0x000fc60000000800 */
[----:B------:R-:W-:Y:S02]  /*e7a0*/  PRMT R8, R8, 0x5410, R4 ;  /* 0x0000541008087816 */ /* 0x000fe40000000004 */
[----:B------:R-:W-:-:S04]  /*e7b0*/  PRMT R11, R11, 0x5410, R27 ;  /* 0x000054100b0b7816 */ /* 0x000fc8000000001b */
[----:B------:R-:W-:Y:S01]  /*e7c0*/  HFMA2.MMA R20, R8, R91, R20 ;  /* 0x0000005b08147235 */ /* 0x000fe20000000014 */
[----:B------:R-:W-:-:S10]  /*e7d0*/  HFMA2 R19, R11, R90, R19 ;  /* 0x0000005a0b137231 */ /* 0x000fd40000000013 */
.L_x_1843:
[----:B------:R-:W-:Y:S05]  /*e7e0*/  @!P2 BRA `(.L_x_1844) ;  /* 0x000000040030a947 */ /* 0x000fea0003800000 */
        /* <DEDUP_REMOVED lines=76> */
.L_x_1844:
        /* <DEDUP_REMOVED lines=77> */
.L_x_1845:
[--C-:B------:R-:W-:Y:S02]  /*f180*/  HFMA2 R79, R79.H0_H0, R90.H0_H0, R9.reuse.H0_H0 ;  /* 0x2000005a4f4f7231 */ /* 0x100fe40000040809 */
[----:B------:R-:W-:Y:S01]  /*f190*/  HFMA2 R82, R82.H0_H0, R89.H0_H0, R9.H1_H1 ;  /* 0x2000005952527231 */ /* 0x000fe20000060809 */
[----:B------:R-:W-:Y:S06]  /*f1a0*/  @!P4 BRA `(.L_x_1846) ;  /* 0x000000040030c947 */ /* 0x000fec0003800000 */
        /* <DEDUP_REMOVED lines=13> */
[----:B------:R-:W-:Y:S02]  /*f280*/  HFMA2 R4, R113, R4, RZ.H0_H0 ;  /* 0x0000000471047231 */ /* 0x000fe400000400ff */
        /* <DEDUP_REMOVED lines=16> */
[----:B------:R-:W-:Y:S02]  /*f390*/  PRMT R5, R71, 0x5410, R72 ;  /* 0x0000541047057816 */ /* 0x000fe40000000048 */
[----:B------:R-:W-:-:S04]  /*f3a0*/  PRMT R24, R21, 0x5410, R68 ;  /* 0x0000541015187816 */ /* 0x000fc80000000044 */
[----:B------:R-:W-:Y:S01]  /*f3b0*/  HFMA2.MMA R26, R5, R7, R26 ;  /* 0x00000007051a7235 */ /* 0x000fe2000000001a */
[----:B------:R-:W-:Y:S01]  /*f3c0*/  PRMT R5, R74, 0x5410, R77 ;  /* 0x000054104a057816 */ /* 0x000fe2000000004d */
[----:B------:R-:W-:Y:S01]  /*f3d0*/  HFMA2 R25, R24, R7, R25 ;  /* 0x0000000718197231 */ /* 0x000fe20000000019 */
[----:B------:R-:W-:-:S03]  /*f3e0*/  PRMT R24, R67, 0x5410, R69 ;  /* 0x0000541043187816 */ /* 0x000fc60000000045 */
[----:B------:R-:W-:Y:S01]  /*f3f0*/  HFMA2 R6, R5, R7, R6 ;  /* 0x0000000705067231 */ /* 0x000fe20000000006 */
[----:B------:R-:W-:Y:S01]  /*f400*/  PRMT R5, R63, 0x5410, R65 ;  /* 0x000054103f057816 */ /* 0x000fe20000000041 */
[----:B0-----:R-:W-:Y:S01]  /*f410*/  HFMA2 R25, R24, R8, R25 ;  /* 0x0000000818197231 */ /* 0x001fe20000000019 */
[----:B------:R-:W-:-:S04]  /*f420*/  PRMT R7, R110, 0x5410, R109 ;  /* 0x000054106e077816 */ /* 0x000fc8000000006d */
[----:B------:R-:W-:Y:S01]  /*f430*/  HFMA2.MMA R4, R5, R8, R4 ;  /* 0x0000000805047235 */ /* 0x000fe20000000004 */
[----:B------:R-:W-:-:S06]  /*f440*/  PRMT R5, R3, 0x5410, R59 ;  /* 0x0000541003057816 */ /* 0x000fcc000000003b */
[----:B------:R-:W-:Y:S01]  /*f450*/  HFMA2.MMA R26, R5, R8, R26 ;  /* 0x00000008051a7235 */ /* 0x000fe2000000001a */
[----:B------:R-:W-:-:S05]  /*f460*/  PRMT R5, R75, 0x5410, R36 ;  /* 0x000054104b057816 */ /* 0x000fca0000000024 */
[----:B------:R-:W-:Y:S01]  /*f470*/  HFMA2 R6, R5, R8, R6 ;  /* 0x0000000805067231 */ /* 0x000fe20000000006 */
[----:B------:R-:W-:Y:S01]  /*f480*/  PRMT R5, R61, 0x5410, R81 ;  /* 0x000054103d057816 */ /* 0x000fe20000000051 */
[----:B------:R-:W-:Y:S01]  /*f490*/  HFMA2.MMA R26, R7, R9, R26 ;  /* 0x00000009071a7235 */ /* 0x000fe2000000001a */
[----:B------:R-:W-:-:S04]  /*f4a0*/  PRMT R7, R28, 0x5410, R78 ;  /* 0x000054101c077816 */ /* 0x000fc8000000004e */
        /* <DEDUP_REMOVED lines=18> */
[----:B------:R-:W-:-:S04]  /*f5d0*/  HFMA2 R6, R7, R11, R6 ;  /* 0x0000000b07067231 */ /* 0x000fc80000000006 */
[----:B------:R-:W-:Y:S02]  /*f5e0*/  HFMA2 R25, R4, R11, R25 ;  /* 0x0000000b04197231 */ /* 0x000fe40000000019 */
[----:B------:R-:W-:Y:S02]  /*f5f0*/  HADD2 R26, R26.H0_H0, R26.H1_H1 ;  /* 0x3000001a1a1a7230 */ /* 0x000fe40000000800 */
[----:B------:R-:W-:Y:S02]  /*f600*/  HADD2 R5, R5.H0_H0, R5.H1_H1 ;  /* 0x3000000505057230 */ /* 0x000fe40000000800 */
[----:B------:R-:W-:Y:S02]  /*f610*/  HADD2 R25, R25.H0_H0, R25.H1_H1 ;  /* 0x3000001919197230 */ /* 0x000fe40000000800 */
[----:B------:R-:W-:-:S03]  /*f620*/  HADD2 R6, R6.H0_H0, R6.H1_H1 ;  /* 0x3000000606067230 */ /* 0x000fc60000000800 */
[----:B------:R-:W-:Y:S02]  /*f630*/  PRMT R5, R5, 0x5410, R25 ;  /* 0x0000541005057816 */ /* 0x000fe40000000019 */
[----:B------:R-:W-:-:S04]  /*f640*/  PRMT R26, R26, 0x5410, R6 ;  /* 0x000054101a1a7816 */ /* 0x000fc80000000006 */
[----:B------:R-:W-:Y:S01]  /*f650*/  HFMA2.MMA R14, R5, R91, R14 ;  /* 0x0000005b050e7235 */ /* 0x000fe2000000000e */
[----:B------:R-:W-:-:S10]  /*f660*/  HFMA2 R13, R26, R90, R13 ;  /* 0x0000005a1a0d7231 */ /* 0x000fd4000000000d */
.L_x_1846:
[----:B------:R-:W1:Y:S01]  /*f670*/  LDS.128 R4, [UR4+0x220] ;  /* 0x00022004ff047984 */ /* 0x000e620008000c00 */
[----:B0-----:R-:W-:Y:S02]  /*f680*/  PRMT R23, R60, 0x5410, R23 ;  /* 0x000054103c177816 */ /* 0x001fe40000000017 */
[----:B------:R-:W-:Y:S01]  /*f690*/  PRMT R33, R48, 0x5410, R33 ;  /* 0x0000541030217816 */ /* 0x000fe20000000021 */
[----:B------:R-:W0:Y:S01]  /*f6a0*/  LDS.128 R24, [UR4+0x2a0] ;  /* 0x0002a004ff187984 */ /* 0x000e220008000c00 */
[----:B------:R-:W-:Y:S02]  /*f6b0*/  PRMT R56, R39, 0x5410, R56 ;  /* 0x0000541027387816 */ /* 0x000fe40000000038 */
[----:B------:R-:W-:Y:S01]  /*f6c0*/  PRMT R78, R28, 0x5410, R78 ;  /* 0x000054101c4e7816 */ /* 0x000fe2000000004e */
[----:B------:R-:W2:Y:S01]  /*f6d0*/  LDS.128 R8, [UR4+0x230] ;  /* 0x00023004ff087984 */ /* 0x000ea20008000c00 */
        /* <DEDUP_REMOVED lines=15> */
[----:B------:R-:W-:Y:S01]  /*f7d0*/  PRMT R72, R71, 0x5410, R72 ;  /* 0x0000541047487816 */ /* 0x000fe20000000048 */
[-C--:B-1----:R-:W-:Y:S01]  /*f7e0*/  HFMA2.MMA R28, R23, R4.reuse, RZ ;  /* 0x00000004171c7235 */ /* 0x082fe200000000ff */
[-C--:B------:R-:W-:Y:S01]  /*f7f0*/  HFMA2 R29, R49, R4.reuse, RZ.H0_H0 ;  /* 0x00000004311d7231 */ /* 0x080fe200000400ff */
[----:B------:R-:W-:Y:S01]  /*f800*/  HFMA2.MMA R30, R33, R4, RZ ;  /* 0x00000004211e7235 */ /* 0x000fe200000000ff */
[----:B------:R-:W-:Y:S01]  /*f810*/  HFMA2 R4, R55, R4, RZ.H0_H0 ;  /* 0x0000000437047231 */ /* 0x000fe200000400ff */
[----:B0-----:R-:W-:Y:S01]  /*f820*/  HFMA2.MMA R23, R23, R24, RZ ;  /* 0x0000001817177235 */ /* 0x001fe200000000ff */
[-C--:B------:R-:W-:Y:S01]  /*f830*/  HFMA2 R29, R42, R5.reuse, R29 ;  /* 0x000000052a1d7231 */ /* 0x080fe2000000001d */
[----:B------:R-:W-:Y:S01]  /*f840*/  PRMT R63, R63, 0x5410, R65 ;  /* 0x000054103f3f7816 */ /* 0x000fe20000000041 */
[----:B------:R-:W-:Y:S01]  /*f850*/  HFMA2 R31, R52, R5, R4 ;  /* 0x00000005341f7231 */ /* 0x000fe20000000004 */
[-C--:B------:R-:W-:Y:S01]  /*f860*/  HFMA2.MMA R28, R40, R5.reuse, R28 ;  /* 0x00000005281c7235 */ /* 0x080fe2000000001c */
[----:B------:R-:W-:Y:S01]  /*f870*/  PRMT R3, R3, 0x5410, R59 ;  /* 0x0000541003037816 */ /* 0x000fe2000000003b */
[----:B------:R-:W-:Y:S01]  /*f880*/  HFMA2.MMA R30, R32, R5, R30 ;  /* 0x00000005201e7235 */ /* 0x000fe2000000001e */
[-C--:B------:R-:W-:Y:S01]  /*f890*/  HFMA2 R5, R53, R6.reuse, R29 ;  /* 0x0000000635057231 */ /* 0x080fe2000000001d */
[----:B------:R-:W-:Y:S01]  /*f8a0*/  HFMA2.MMA R33, R33, R24, RZ ;  /* 0x0000001821217235 */ /* 0x000fe200000000ff */
[----:B------:R-:W-:Y:S01]  /*f8b0*/  PRMT R74, R74, 0x5410, R77 ;  /* 0x000054104a4a7816 */ /* 0x000fe2000000004d */
[----:B------:R-:W-:Y:S01]  /*f8c0*/  HFMA2.MMA R23, R40, R25, R23 ;  /* 0x0000001928177235 */ /* 0x000fe20000000017 */
[----:B------:R-:W-:Y:S01]  /*f8d0*/  PRMT R22, R61, 0x5410, R81 ;  /* 0x000054103d167816 */ /* 0x000fe20000000051 */
[-C--:B------:R-:W-:Y:S01]  /*f8e0*/  HFMA2.MMA R4, R45, R6.reuse, R28 ;  /* 0x000000062d047235 */ /* 0x080fe2000000001c */
[----:B------:R-:W-:Y:S01]  /*f8f0*/  PRMT R67, R67, 0x5410, R69 ;  /* 0x0000541043437816 */ /* 0x000fe20000000045 */
[----:B------:R-:W-:Y:S01]  /*f900*/  HFMA2.MMA R36, R21, R6, R30 ;  /* 0x0000000615247235 */ /* 0x000fe2000000001e */
[----:B------:R-:W-:Y:S01]  /*f910*/  HFMA2 R6, R47, R6, R31 ;  /* 0x000000062f067231 */ /* 0x000fe2000000001f */
[----:B------:R-:W-:Y:S01]  /*f920*/  PRMT R110, R110, 0x5410, R109 ;  /* 0x000054106e6e7816 */ /* 0x000fe2000000006d */
[----:B------:R-:W0:Y:S01]  /*f930*/  LDS.128 R28, [UR4+0x2b0] ;  /* 0x0002b004ff1c7984 */ /* 0x000e220008000c00 */
[-C--:B------:R-:W-:Y:S01]  /*f940*/  HFMA2 R5, R68, R7.reuse, R5 ;  /* 0x0000000744057231 */ /* 0x080fe20000000005 */
[----:B------:R-:W-:Y:S01]  /*f950*/  HFMA2.MMA R33, R32, R25, R33 ;  /* 0x0000001920217235 */ /* 0x000fe20000000021 */
[----:B------:R-:W-:Y:S01]  /*f960*/  PRMT R83, R83, 0x5410, R86 ;  /* 0x0000541053537816 */ /* 0x000fe20000000056 */
[-C--:B------:R-:W-:Y:S01]  /*f970*/  HFMA2.MMA R4, R62, R7.reuse, R4 ;  /* 0x000000073e047235 */ /* 0x080fe20000000004 */
[----:B------:R-:W-:Y:S01]  /*f980*/  PRMT R105, R105, 0x5410, R111 ;  /* 0x0000541069697816 */ /* 0x000fe2000000006f */
[----:B------:R-:W-:Y:S01]  /*f990*/  HFMA2.MMA R36, R72, R7, R36 ;  /* 0x0000000748247235 */ /* 0x000fe20000000024 */
[----:B------:R-:W-:Y:S01]  /*f9a0*/  HFMA2 R7, R74, R7, R6 ;  /* 0x000000074a077231 */ /* 0x000fe20000000006 */
[----:B------:R-:W-:Y:S01]  /*f9b0*/  HFMA2.MMA R23, R45, R26, R23 ;  /* 0x0000001a2d177235 */ /* 0x000fe20000000017 */
[-C--:B--2---:R-:W-:Y:S01]  /*f9c0*/  HFMA2 R6, R67, R8.reuse, R5 ;  /* 0x0000000843067231 */ /* 0x084fe20000000005 */
[----:B------:R-:W-:Y:S01]  /*f9d0*/  PRMT R80, R80, 0x5410, R85 ;  /* 0x0000541050507816 */ /* 0x000fe20000000055 */
[----:B------:R-:W-:Y:S01]  /*f9e0*/  HFMA2 R7, R75, R8, R7 ;  /* 0x000000084b077231 */ /* 0x000fe20000000007 */
[-C--:B------:R-:W-:Y:S01]  /*f9f0*/  HFMA2.MMA R4, R63, R8.reuse, R4 ;  /* 0x000000083f047235 */ /* 0x080fe20000000004 */
[----:B------:R-:W-:Y:S01]  /*fa00*/  PRMT R87, R84, 0x5410, R87 ;  /* 0x0000541054577816 */ /* 0x000fe20000000057 */
[----:B------:R-:W-:Y:S01]  /*fa10*/  HFMA2.MMA R36, R3, R8, R36 ;  /* 0x0000000803247235 */ /* 0x000fe20000000024 */
[-C--:B------:R-:W-:Y:S01]  /*fa20*/  HFMA2 R6, R80, R9.reuse, R6 ;  /* 0x0000000950067231 */ /* 0x080fe20000000006 */
[----:B------:R-:W-:Y:S01]  /*fa30*/  HFMA2.MMA R33, R21, R26, R33 ;  /* 0x0000001a15217235 */ /* 0x000fe20000000021 */
[----:B------:R-:W-:Y:S01]  /*fa40*/  HFMA2 R7, R78, R9, R7 ;  /* 0x000000094e077231 */ /* 0x000fe20000000007 */
[----:B------:R-:W-:Y:S01]  /*fa50*/  HFMA2.MMA R23, R62, R27, R23 ;  /* 0x0000001b3e177235 */ /* 0x000fe20000000017 */
[----:B------:R-:W-:Y:S01]  /*fa60*/  PRMT R88, R88, 0x5410, R57 ;  /* 0x0000541058587816 */ /* 0x000fe20000000039 */
[-C--:B------:R-:W-:Y:S01]  /*fa70*/  HFMA2.MMA R5, R22, R9.reuse, R4 ;  /* 0x0000000916057235 */ /* 0x080fe20000000004 */
[----:B------:R-:W-:Y:S01]  /*fa80*/  PRMT R46, R103, 0x5410, R43 ;  /* 0x00005410672e7816 */ /* 0x000fe2000000002b */
[----:B------:R-:W-:Y:S01]  /*fa90*/  HFMA2.MMA R36, R110, R9, R36 ;  /* 0x000000096e247235 */ /* 0x000fe20000000024 */
[-C--:B------:R-:W-:Y:S01]  /*faa0*/  HFMA2 R6, R87, R10.reuse, R6 ;  /* 0x0000000a57067231 */ /* 0x080fe20000000006 */
[----:B------:R-:W-:Y:S01]  /*fab0*/  HFMA2.MMA R33, R72, R27, R33 ;  /* 0x0000001b48217235 */ /* 0x000fe20000000021 */
[----:B------:R-:W-:Y:S01]  /*fac0*/  HFMA2 R7, R39, R10, R7 ;  /* 0x0000000a27077231 */ /* 0x000fe20000000007 */
[----:B------:R-:W-:Y:S01]  /*fad0*/  IADD3 R96, R96, 0x20, RZ ;  /* 0x0000002060607810 */ /* 0x000fe20007ffe0ff */
[-C--:B------:R-:W-:Y:S01]  /*fae0*/  HFMA2 R6, R46, R11.reuse, R6 ;  /* 0x0000000b2e067231 */ /* 0x080fe20000000006 */
[-C--:B------:R-:W-:Y:S01]  /*faf0*/  HFMA2.MMA R44, R83, R10.reuse, R5 ;  /* 0x0000000a532c7235 */ /* 0x080fe20000000005 */
[----:B------:R-:W-:Y:S01]  /*fb00*/  HFMA2 R7, R58, R11, R7 ;  /* 0x0000000b3a077231 */ /* 0x000fe20000000007 */
[----:B------:R-:W-:Y:S01]  /*fb10*/  HFMA2.MMA R36, R105, R10, R36 ;  /* 0x0000000a69247235 */ /* 0x000fe20000000024 */
[-C--:B------:R-:W-:Y:S01]  /*fb20*/  HFMA2 R49, R49, R24.reuse, RZ.H0_H0 ;  /* 0x0000001831317231 */ /* 0x080fe200000400ff */
[C---:B------:R-:W-:Y:S01]  /*fb30*/  ISETP.GE.AND P0, PT, R96.reuse, UR5, PT ;  /* 0x0000000560007c0c */ /* 0x040fe2000bf06270 */
[----:B------:R-:W-:Y:S01]  /*fb40*/  HFMA2 R24, R55, R24, RZ.H0_H0 ;  /* 0x0000001837187231 */ /* 0x000fe200000400ff */
[----:B------:R-:W-:Y:S01]  /*fb50*/  ISETP.LT.AND P1, PT, R96, R101, PT ;  /* 0x000000656000720c */ /* 0x000fe20003f21270 */
[-C--:B------:R-:W-:Y:S01]  /*fb60*/  HFMA2 R49, R42, R25.reuse, R49 ;  /* 0x000000192a317231 */ /* 0x080fe20000000031 */
[-C--:B------:R-:W-:Y:S01]  /*fb70*/  HFMA2.MMA R44, R88, R11.reuse, R44 ;  /* 0x0000000b582c7235 */ /* 0x080fe2000000002c */
[----:B------:R-:W-:Y:S01]  /*fb80*/  HFMA2 R24, R52, R25, R24 ;  /* 0x0000001934187231 */ /* 0x000fe20000000018 */
[----:B------:R-:W-:Y:S01]  /*fb90*/  HFMA2.MMA R36, R56, R11, R36 ;  /* 0x0000000b38247235 */ /* 0x000fe20000000024 */
[-C--:B------:R-:W-:Y:S01]  /*fba0*/  HFMA2 R49, R53, R26.reuse, R49 ;  /* 0x0000001a35317231 */ /* 0x080fe20000000031 */
[-C--:B0-----:R-:W-:Y:S01]  /*fbb0*/  HFMA2.MMA R11, R63, R28.reuse, R23 ;  /* 0x0000001c3f0b7235 */ /* 0x081fe20000000017 */
[----:B------:R-:W-:Y:S01]  /*fbc0*/  HFMA2 R24, R47, R26, R24 ;  /* 0x0000001a2f187231 */ /* 0x000fe20000000018 */
[----:B------:R-:W-:Y:S01]  /*fbd0*/  HFMA2.MMA R55, R3, R28, R33 ;  /* 0x0000001c03377235 */ /* 0x000fe20000000021 */
[-C--:B------:R-:W-:Y:S01]  /*fbe0*/  HFMA2 R49, R68, R27.reuse, R49 ;  /* 0x0000001b44317231 */ /* 0x080fe20000000031 */
[----:B------:R-:W-:Y:S01]  /*fbf0*/  PRMT R2, R2, 0x5410, R12 ;  /* 0x0000541002027816 */ /* 0x000fe2000000000c */
[----:B------:R-:W-:Y:S01]  /*fc00*/  HFMA2 R24, R74, R27, R24 ;  /* 0x0000001b4a187231 */ /* 0x000fe20000000018 */
[----:B------:R-:W-:Y:S01]  /*fc10*/  PRMT R37, R37, 0x5410, R38 ;  /* 0x0000541025257816 */ /* 0x000fe20000000026 */
[-C--:B------:R-:W-:Y:S01]  /*fc20*/  HFMA2 R40, R67, R28.reuse, R49 ;  /* 0x0000001c43287231 */ /* 0x080fe20000000031 */
[-C--:B------:R-:W-:Y:S01]  /*fc30*/  HFMA2.MMA R11, R22, R29.reuse, R11 ;  /* 0x0000001d160b7235 */ /* 0x080fe2000000000b */
        /* <DEDUP_REMOVED lines=12> */
[----:B------:R-:W-:-:S02]  /*fd00*/  HFMA2 R29, R58, R31, R29 ;  /* 0x0000001f3a1d7231 */ /* 0x000fc4000000001d */
[----:B------:R-:W-:-:S04]  /*fd10*/  IMAD.WIDE.U32 R52, R92, 0x18, R114 ;  /* 0x000000185c347825 */ /* 0x000fc800078e0072 */
[----:B------:R-:W-:Y:S01]  /*fd20*/  HADD2 R44, R44.H0_H0, R44.H1_H1 ;  /* 0x3000002c2c2c7230 */ /* 0x000fe20000000800 */
[-C--:B------:R-:W-:Y:S01]  /*fd30*/  HFMA2.MMA R11, R88, R31.reuse, R11 ;  /* 0x0000001f580b7235 */ /* 0x080fe2000000000b */
[----:B------:R-:W-:Y:S01]  /*fd40*/  HADD2 R6, R6.H0_H0, R6.H1_H1 ;  /* 0x3000000606067230 */ /* 0x000fe20000000800 */
[----:B------:R-:W-:Y:S01]  /*fd50*/  HFMA2.MMA R28, R56, R31, R28 ;  /* 0x0000001f381c7235 */ /* 0x000fe2000000001c */
[----:B------:R-:W-:Y:S01]  /*fd60*/  HADD2 R23, R23.H0_H0, R23.H1_H1 ;  /* 0x3000001717177230 */ /* 0x000fe20000000800 */
[----:B------:R-:W-:Y:S01]  /*fd70*/  PRMT R90, R90, 0x5410, R89 ;  /* 0x000054105a5a7816 */ /* 0x000fe20000000059 */
[----:B------:R-:W-:Y:S01]  /*fd80*/  HADD2 R36, R36.H0_H0, R36.H1_H1 ;  /* 0x3000002424247230 */ /* 0x000fe20000000800 */
[----:B------:R-:W-:Y:S01]  /*fd90*/  PRMT R44, R44, 0x5410, R6 ;  /* 0x000054102c2c7816 */ /* 0x000fe20000000006 */
[----:B------:R-:W-:Y:S02]  /*fda0*/  HADD2 R7, R7.H0_H0, R7.H1_H1 ;  /* 0x3000000707077230 */ /* 0x000fe40000000800 */
[----:B------:R-:W-:-:S02]  /*fdb0*/  IMAD R3, R0, 0x18, RZ ;  /* 0x0000001800037824 */ /* 0x000fc400078e02ff */
[----:B------:R-:W-:Y:S01]  /*fdc0*/  HADD2 R29, R29.H0_H0, R29.H1_H1 ;  /* 0x3000001d1d1d7230 */ /* 0x000fe20000000800 */
[----:B------:R-:W-:Y:S01]  /*fdd0*/  UIADD3 UR4, UR4, 0x40, URZ ;  /* 0x0000004004047890 */ /* 0x000fe2000fffe03f */
[----:B------:R-:W-:Y:S01]  /*fde0*/  HADD2 R11, R11.H0_H0, R11.H1_H1 ;  /* 0x3000000b0b0b7230 */ /* 0x000fe20000000800 */
[----:B------:R-:W-:Y:S01]  /*fdf0*/  PRMT R36, R36, 0x5410, R7 ;  /* 0x0000541024247816 */ /* 0x000fe20000000007 */
[----:B------:R-:W-:Y:S01]  /*fe00*/  HADD2 R28, R28.H0_H0, R28.H1_H1 ;  /* 0x3000001c1c1c7230 */ /* 0x000fe20000000800 */
[----:B------:R-:W-:Y:S01]  /*fe10*/  HFMA2.MMA R12, R44, R91, R2 ;  /* 0x0000005b2c0c7235 */ /* 0x000fe20000000002 */
[----:B------:R-:W-:Y:S02]  /*fe20*/  IADD3 R53, R53, R3, RZ ;  /* 0x0000000335357210 */ /* 0x000fe40007ffe0ff */
[----:B------:R-:W-:Y:S01]  /*fe30*/  PRMT R10, R11, 0x5410, R23 ;  /* 0x000054100b0a7816 */ /* 0x000fe20000000017 */
[----:B------:R-:W-:Y:S01]  /*fe40*/  HFMA2 R11, R36, R90, R34 ;  /* 0x0000005a240b7231 */ /* 0x000fe20000000022 */
[----:B------:R-:W-:-:S04]  /*fe50*/  PRMT R28, R28, 0x5410, R29 ;  /* 0x000054101c1c7816 */ /* 0x000fc8000000001d */
[----:B------:R-:W-:Y:S01]  /*fe60*/  HFMA2.MMA R10, R10, R91, R37 ;  /* 0x0000005b0a0a7235 */ /* 0x000fe20000000025 */
[----:B------:R-:W-:Y:S01]  /*fe70*/  HFMA2 R9, R28, R90, R79 ;  /* 0x0000005a1c097231 */ /* 0x000fe2000000004f */
[----:B------:R-:W-:Y:S09]  /*fe80*/  @!P0 BRA P1, `(.L_x_1847) ;  /* 0xffffffa800648947 */ /* 0x000ff2000083ffff */
.L_x_1838:
[----:B------:R-:W-:Y:S01]  /*fe90*/  ISETP.GE.AND P0, PT, R96, R101, PT ;  /* 0x000000656000720c */ /* 0x000fe20003f06270 */
[----:B------:R-:W-:-:S03]  /*fea0*/  ULDC UR5, c[0x0][0x260] ;  /* 0x0000980000057ab9 */ /* 0x000fc60000000800 */
[----:B------:R-:W-:Y:S01]  /*feb0*/  ISETP.GE.OR P0, PT, R96, UR5, P0 ;  /* 0x0000000560007c0c */ /* 0x000fe20008706670 */
[----:B------:R-:W-:-:S12]  /*fec0*/  ULDC UR5, c[0x0][0x260] ;  /* 0x0000980000057ab9 */ /* 0x000fd80000000800 */
[----:B------:R-:W-:Y:S05]  /*fed0*/  @P0 BRA `(.L_x_1848) ;  /* 0x0000002c00e00947 */ /* 0x000fea0003800000 */
.L_x_1853:
        /* <DEDUP_REMOVED lines=24> */
[----:B---3--:R-:W-:Y:S02]  /*10060*/  LOP3.LUT R57, R26, 0x1f001f, RZ, 0xc0, !PT ;  /* 0x001f001f1a397812 */ /* 0x008fe400078ec0ff */
[----:B------:R-:W-:Y:S02]  /*10070*/  SHF.R.U32.HI R62, RZ, 0xa, R26 ;  /* 0x0000000aff3e7819 */ /* 0x000fe4000001161a */
[----:B------:R-:W-:Y:S02]  /*10080*/  LOP3.LUT R49, R24, 0x1f001f, RZ, 0xc0, !PT ;  /* 0x001f001f18317812 */ /* 0x000fe400078ec0ff */
[----:B------:R-:W-:Y:S02]  /*10090*/  SHF.R.U32.HI R48, RZ, 0xa, R24 ;  /* 0x0000000aff307819 */ /* 0x000fe40000011618 */
[----:B-----5:R-:W-:Y:S02]  /*100a0*/  SHF.R.U32.HI R8, RZ, 0xf, R4 ;  /* 0x0000000fff087819 */ /* 0x020fe40000011604 */
[----:B------:R-:W-:-:S02]  /*100b0*/  SHF.R.U32.HI R21, RZ, 0xf, R5 ;  /* 0x0000000fff157819 */ /* 0x000fc40000011605 */
[----:B------:R-:W-:Y:S02]  /*100c0*/  SHF.R.U32.HI R23, RZ, 0xf, R6 ;  /* 0x0000000fff177819 */ /* 0x000fe40000011606 */
[C---:B------:R-:W-:Y:S02]  /*100d0*/  LOP3.LUT R76, R7.reuse, 0x1f001f, RZ, 0xc0, !PT ;  /* 0x001f001f074c7812 */ /* 0x040fe400078ec0ff */
[--C-:B------:R-:W-:Y:S02]  /*100e0*/  SHF.R.U32.HI R74, RZ, 0xa, R7.reuse ;  /* 0x0000000aff4a7819 */ /* 0x100fe40000011607 */
[----:B------:R-:W-:Y:S02]  /*100f0*/  LOP3.LUT R44, R7, 0x3e003e0, RZ, 0xc0, !PT ;  /* 0x03e003e0072c7812 */ /* 0x000fe400078ec0ff */
[----:B------:R-:W-:Y:S02]  /*10100*/  SHF.R.U32.HI R7, RZ, 0xf, R7 ;  /* 0x0000000fff077819 */ /* 0x000fe40000011607 */
[----:B------:R-:W-:-:S02]  /*10110*/  LOP3.LUT R47, R4, 0x1f001f, RZ, 0xc0, !PT ;  /* 0x001f001f042f7812 */ /* 0x000fc400078ec0ff */
[----:B------:R-:W-:Y:S02]  /*10120*/  SHF.R.U32.HI R46, RZ, 0xa, R4 ;  /* 0x0000000aff2e7819 */ /* 0x000fe40000011604 */
[----:B0-----:R-:W-:Y:S02]  /*10130*/  LOP3.LUT R42, R4, 0x3e003e0, RZ, 0xc0, !PT ;  /* 0x03e003e0042a7812 */ /* 0x001fe400078ec0ff */
[C---:B------:R-:W-:Y:S02]  /*10140*/  LOP3.LUT R54, R5.reuse, 0x1f001f, RZ, 0xc0, !PT ;  /* 0x001f001f05367812 */ /* 0x040fe400078ec0ff */
[----:B------:R-:W-:Y:S02]  /*10150*/  SHF.R.U32.HI R52, RZ, 0xa, R5 ;  /* 0x0000000aff347819 */ /* 0x000fe40000011605 */
[----:B------:R-:W-:Y:S02]  /*10160*/  LOP3.LUT R43, R5, 0x3e003e0, RZ, 0xc0, !PT ;  /* 0x03e003e0052b7812 */ /* 0x000fe400078ec0ff */
[----:B------:R-:W-:-:S02]  /*10170*/  LOP3.LUT R56, R6, 0x1f001f, RZ, 0xc0, !PT ;  /* 0x001f001f06387812 */ /* 0x000fc400078ec0ff */
[----:B------:R-:W-:Y:S02]  /*10180*/  SHF.R.U32.HI R63, RZ, 0xa, R6 ;  /* 0x0000000aff3f7819 */ /* 0x000fe40000011606 */
[----:B------:R-:W-:Y:S02]  /*10190*/  LOP3.LUT R22, R6, 0x3e003e0, RZ, 0xc0, !PT ;  /* 0x03e003e006167812 */ /* 0x000fe400078ec0ff */
[----:B------:R-:W-:Y:S02]  /*101a0*/  LOP3.LUT R4, R26, 0x3e003e0, RZ, 0xc0, !PT ;  /* 0x03e003e01a047812 */ /* 0x000fe400078ec0ff */
[----:B------:R-:W-:Y:S02]  /*101b0*/  LOP3.LUT R2, R24, 0x3e003e0, RZ, 0xc0, !PT ;  /* 0x03e003e018027812 */ /* 0x000fe400078ec0ff */
[----:B------:R-:W-:Y:S02]  /*101c0*/  SHF.R.U32.HI R5, RZ, 0xe, R24 ;  /* 0x0000000eff057819 */ /* 0x000fe40000011618 */
[----:B------:R-:W-:-:S02]  /*101d0*/  SHF.R.U32.HI R6, RZ, 0xe, R25 ;  /* 0x0000000eff067819 */ /* 0x000fc40000011619 */
[----:B------:R-:W-:Y:S02]  /*101e0*/  SHF.R.U32.HI R26, RZ, 0xe, R26 ;  /* 0x0000000eff1a7819 */ /* 0x000fe4000001161a */
[----:B------:R-:W-:Y:S02]  /*101f0*/  LOP3.LUT R8, R8, 0x10001, RZ, 0xc0, !PT ;  /* 0x0001000108087812 */ /* 0x000fe400078ec0ff */
[----:B------:R-:W-:Y:S02]  /*10200*/  LOP3.LUT R21, R21, 0x10001, RZ, 0xc0, !PT ;  /* 0x0001000115157812 */ /* 0x000fe400078ec0ff */
[----:B------:R-:W-:Y:S02]  /*10210*/  LOP3.LUT R23, R23, 0x10001, RZ, 0xc0, !PT ;  /* 0x0001000117177812 */ /* 0x000fe400078ec0ff */
[----:B------:R-:W-:Y:S02]  /*10220*/  SHF.R.U32.HI R24, RZ, 0xe, R27 ;  /* 0x0000000eff187819 */ /* 0x000fe4000001161b */
[----:B------:R-:W-:-:S02]  /*10230*/  LOP3.LUT R7, R7, 0x10001, RZ, 0xc0, !PT ;  /* 0x0001000107077812 */ /* 0x000fc400078ec0ff */
[C---:B------:R-:W-:Y:S02]  /*10240*/  @!P0 PRMT R90, R45.reuse, 0x7610, R90 ;  /* 0x000076102d5a8816 */ /* 0x040fe4000000005a */
[----:B------:R-:W-:Y:S02]  /*10250*/  @!P0 PRMT R89, R45, 0x7632, R89 ;  /* 0x000076322d598816 */ /* 0x000fe40000000059 */
[C---:B----4-:R-:W-:Y:S02]  /*10260*/  LOP3.LUT R40, R28.reuse, 0x1f001f, RZ, 0xc0, !PT ;  /* 0x001f001f1c287812 */ /* 0x050fe400078ec0ff */
[----:B------:R-:W-:Y:S02]  /*10270*/  SHF.R.U32.HI R45, RZ, 0xa, R28 ;  /* 0x0000000aff2d7819 */ /* 0x000fe4000001161c */
[----:B------:R-:W-:Y:S02]  /*10280*/  LOP3.LUT R58, R28, 0x3e003e0, RZ, 0xc0, !PT ;  /* 0x03e003e01c3a7812 */ /* 0x000fe400078ec0ff */
[----:B------:R-:W-:-:S02]  /*10290*/  LOP3.LUT R50, R29, 0x1f001f, RZ, 0xc0, !PT ;  /* 0x001f001f1d327812 */ /* 0x000fc400078ec0ff */
[----:B------:R-:W-:Y:S02]  /*102a0*/  SHF.R.U32.HI R51, RZ, 0xa, R29 ;  /* 0x0000000aff337819 */ /* 0x000fe4000001161d */
[----:B------:R-:W-:Y:S02]  /*102b0*/  LOP3.LUT R60, R29, 0x3e003e0, RZ, 0xc0, !PT ;  /* 0x03e003e01d3c7812 */ /* 0x000fe400078ec0ff */
[C---:B------:R-:W-:Y:S02]  /*102c0*/  LOP3.LUT R66, R30.reuse, 0x1f001f, RZ, 0xc0, !PT ;  /* 0x001f001f1e427812 */ /* 0x040fe400078ec0ff */
[----:B------:R-:W-:Y:S02]  /*102d0*/  SHF.R.U32.HI R61, RZ, 0xa, R30 ;  /* 0x0000000aff3d7819 */ /* 0x000fe4000001161e */
[----:B------:R-:W-:Y:S02]  /*102e0*/  LOP3.LUT R59, R30, 0x3e003e0, RZ, 0xc0, !PT ;  /* 0x03e003e01e3b7812 */ /* 0x000fe400078ec0ff */
[----:B------:R-:W-:-:S02]  /*102f0*/  LOP3.LUT R5, R8, 0x20002, R5, 0xf8, !PT ;  /* 0x0002000208057812 */ /* 0x000fc400078ef805 */
[----:B------:R-:W-:Y:S02]  /*10300*/  LOP3.LUT R6, R21, 0x20002, R6, 0xf8, !PT ;  /* 0x0002000215067812 */ /* 0x000fe400078ef806 */
[----:B------:R-:W-:Y:S02]  /*10310*/  LOP3.LUT R23, R23, 0x20002, R26, 0xf8, !PT ;  /* 0x0002000217177812 */ /* 0x000fe400078ef81a */
[----:B------:R-:W-:Y:S02]  /*10320*/  SHF.R.U32.HI R28, RZ, 0xd, R28 ;  /* 0x0000000dff1c7819 */ /* 0x000fe4000001161c */
[----:B------:R-:W-:Y:S02]  /*10330*/  SHF.R.U32.HI R29, RZ, 0xd, R29 ;  /* 0x0000000dff1d7819 */ /* 0x000fe4000001161d */
[----:B------:R-:W-:Y:S02]  /*10340*/  SHF.R.U32.HI R30, RZ, 0xd, R30 ;  /* 0x0000000dff1e7819 */ /* 0x000fe4000001161e */
[----:B------:R-:W-:-:S02]  /*10350*/  LOP3.LUT R81, R31, 0x1f001f, RZ, 0xc0, !PT ;  /* 0x001f001f1f517812 */ /* 0x000fc400078ec0ff */
[--C-:B------:R-:W-:Y:S02]  /*10360*/  SHF.R.U32.HI R77, RZ, 0xa, R31.reuse ;  /* 0x0000000aff4d7819 */ /* 0x100fe4000001161f */
[----:B------:R-:W-:Y:S02]  /*10370*/  LOP3.LUT R64, R31, 0x3e003e0, RZ, 0xc0, !PT ;  /* 0x03e003e01f407812 */ /* 0x000fe400078ec0ff */
[----:B------:R-:W-:Y:S02]  /*10380*/  LOP3.LUT R26, R7, 0x20002, R24, 0xf8, !PT ;  /* 0x00020002071a7812 */ /* 0x000fe400078ef818 */
[----:B------:R-:W-:Y:S02]  /*10390*/  SHF.R.U32.HI R31, RZ, 0xd, R31 ;  /* 0x0000000dff1f7819 */ /* 0x000fe4000001161f */
[----:B------:R-:W-:Y:S02]  /*103a0*/  LOP3.LUT R28, R5, 0x40004, R28, 0xf8, !PT ;  /* 0x00040004051c7812 */ /* 0x000fe400078ef81c */
[----:B------:R-:W-:-:S02]  /*103b0*/  LOP3.LUT R8, R6, 0x40004, R29, 0xf8, !PT ;  /* 0x0004000406087812 */ /* 0x000fc400078ef81d */
[----:B------:R-:W-:Y:S02]  /*103c0*/  LOP3.LUT R24, R23, 0x40004, R30, 0xf8, !PT ;  /* 0x0004000417187812 */ /* 0x000fe400078ef81e */
[----:B------:R-:W-:Y:S02]  /*103d0*/  LOP3.LUT R26, R26, 0x40004, R31, 0xf8, !PT ;  /* 0x000400041a1a7812 */ /* 0x000fe400078ef81f */
[C---:B------:R-:W-:Y:S02]  /*103e0*/  LOP3.LUT R29, R32.reuse, 0x1f001f, RZ, 0xc0, !PT ;  /* 0x001f001f201d7812 */ /* 0x040fe400078ec0ff */
[--C-:B------:R-:W-:Y:S02]  /*103f0*/  SHF.R.U32.HI R30, RZ, 0xa, R32.reuse ;  /* 0x0000000aff1e7819 */ /* 0x100fe40000011620 */
[----:B------:R-:W-:Y:S02]  /*10400*/  LOP3.LUT R65, R32, 0x3e003e0, RZ, 0xc0, !PT ;  /* 0x03e003e020417812 */ /* 0x000fe400078ec0ff */
[----:B------:R-:W-:-:S02]  /*10410*/  SHF.R.U32.HI R5, RZ, 0xc, R32 ;  /* 0x0000000cff057819 */ /* 0x000fc40000011620 */
[C---:B------:R-:W-:Y:S02]  /*10420*/  LOP3.LUT R31, R33.reuse, 0x1f001f, RZ, 0xc0, !PT ;  /* 0x001f001f211f7812 */ /* 0x040fe400078ec0ff */
[--C-:B------:R-:W-:Y:S02]  /*10430*/  SHF.R.U32.HI R32, RZ, 0xa, R33.reuse ;  /* 0x0000000aff207819 */ /* 0x100fe40000011621 */
[----:B------:R-:W-:Y:S02]  /*10440*/  LOP3.LUT R78, R33, 0x3e003e0, RZ, 0xc0, !PT ;  /* 0x03e003e0214e7812 */ /* 0x000fe400078ec0ff */
[----:B------:R-:W-:Y:S02]  /*10450*/  SHF.R.U32.HI R7, RZ, 0xc, R33 ;  /* 0x0000000cff077819 */ /* 0x000fe40000011621 */
[----:B------:R-:W-:Y:S02]  /*10460*/  LOP3.LUT R33, R34, 0x1f001f, RZ, 0xc0, !PT ;  /* 0x001f001f22217812 */ /* 0x000fe400078ec0ff */
[----:B------:R-:W-:-:S02]  /*10470*/  SHF.R.U32.HI R67, RZ, 0xa, R34 ;  /* 0x0000000aff437819 */ /* 0x000fc40000011622 */
[----:B------:R-:W-:Y:S02]  /*10480*/  LOP3.LUT R69, R34, 0x3e003e0, RZ, 0xc0, !PT ;  /* 0x03e003e022457812 */ /* 0x000fe400078ec0ff */
[----:B------:R-:W-:Y:S02]  /*10490*/  SHF.R.U32.HI R21, RZ, 0xc, R34 ;  /* 0x0000000cff157819 */ /* 0x000fe40000011622 */
[C---:B------:R-:W-:Y:S02]  /*104a0*/  LOP3.LUT R71, R35.reuse, 0x1f001f, RZ, 0xc0, !PT ;  /* 0x001f001f23477812 */ /* 0x040fe400078ec0ff */
[--C-:B------:R-:W-:Y:S02]  /*104b0*/  SHF.R.U32.HI R34, RZ, 0xa, R35.reuse ;  /* 0x0000000aff227819 */ /* 0x100fe40000011623 */
[----:B------:R-:W-:Y:S02]  /*104c0*/  LOP3.LUT R80, R35, 0x3e003e0, RZ, 0xc0, !PT ;  /* 0x03e003e023507812 */ /* 0x000fe400078ec0ff */
[----:B------:R-:W-:-:S02]  /*104d0*/  SHF.R.U32.HI R35, RZ, 0xc, R35 ;  /* 0x0000000cff237819 */ /* 0x000fc40000011623 */
[----:B------:R-:W-:Y:S02]  /*104e0*/  LOP3.LUT R46, R46, 0x1f001f, RZ, 0xc0, !PT ;  /* 0x001f001f2e2e7812 */ /* 0x000fe400078ec0ff */
[----:B------:R-:W-:Y:S02]  /*104f0*/  LOP3.LUT R6, R28, 0x80008, R5, 0xf8, !PT ;  /* 0x000800081c067812 */ /* 0x000fe400078ef805 */
[----:B------:R-:W-:Y:S02]  /*10500*/  LOP3.LUT R68, R8, 0x80008, R7, 0xf8, !PT ;  /* 0x0008000808447812 */ /* 0x000fe400078ef807 */
[----:B------:R-:W-:Y:S02]  /*10510*/  LOP3.LUT R75, R24, 0x80008, R21, 0xf8, !PT ;  /* 0x00080008184b7812 */ /* 0x000fe400078ef815 */
[----:B------:R-:W-:Y:S02]  /*10520*/  LOP3.LUT R82, R26, 0x80008, R35, 0xf8, !PT ;  /* 0x000800081a527812 */ /* 0x000fe400078ef823 */
[----:B------:R-:W-:-:S02]  /*10530*/  @!P0 IADD3 R93, R3, R96, RZ ;  /* 0x00000060035d8210 */ /* 0x000fc40007ffe0ff */
[C---:B------:R-:W-:Y:S02]  /*10540*/  LOP3.LUT R8, R36.reuse, 0x1f001f, RZ, 0xc0, !PT ;  /* 0x001f001f24087812 */ /* 0x040fe400078ec0ff */
[--C-:B------:R-:W-:Y:S02]  /*10550*/  SHF.R.U32.HI R21, RZ, 0xa, R36.reuse ;  /* 0x0000000aff157819 */ /* 0x100fe40000011624 */
[----:B------:R-:W-:Y:S02]  /*10560*/  LOP3.LUT R35, R36, 0x3e003e0, RZ, 0xc0, !PT ;  /* 0x03e003e024237812 */ /* 0x000fe400078ec0ff */
[----:B------:R-:W-:Y:S02]  /*10570*/  SHF.R.U32.HI R5, RZ, 0xb, R36 ;  /* 0x0000000bff057819 */ /* 0x000fe40000011624 */
[----:B------:R-:W-:Y:S02]  /*10580*/  LOP3.LUT R55, R25, 0x1f001f, RZ, 0xc0, !PT ;  /* 0x001f001f19377812 */ /* 0x000fe400078ec0ff */
[----:B------:R-:W-:-:S02]  /*10590*/  SHF.R.U32.HI R53, RZ, 0xa, R25 ;  /* 0x0000000aff357819 */ /* 0x000fc40000011619 */
[----:B------:R-:W-:Y:S02]  /*105a0*/  LOP3.LUT R3, R25, 0x3e003e0, RZ, 0xc0, !PT ;  /* 0x03e003e019037812 */ /* 0x000fe400078ec0ff */
[C---:B------:R-:W-:Y:S02]  /*105b0*/  LOP3.LUT R23, R37.reuse, 0x1f001f, RZ, 0xc0, !PT ;  /* 0x001f001f25177812 */ /* 0x040fe400078ec0ff */
[--C-:B------:R-:W-:Y:S02]  /*105c0*/  SHF.R.U32.HI R24, RZ, 0xa, R37.reuse ;  /* 0x0000000aff187819 */ /* 0x100fe40000011625 */
[----:B------:R-:W-:Y:S02]  /*105d0*/  LOP3.LUT R36, R37, 0x3e003e0, RZ, 0xc0, !PT ;  /* 0x03e003e025247812 */ /* 0x000fe400078ec0ff */
[----:B------:R-:W-:Y:S02]  /*105e0*/  SHF.R.U32.HI R7, RZ, 0xb, R37 ;  /* 0x0000000bff077819 */ /* 0x000fe40000011625 */
[----:B------:R-:W-:-:S02]  /*105f0*/  LOP3.LUT R70, R27, 0x1f001f, RZ, 0xc0, !PT ;  /* 0x001f001f1b467812 */ /* 0x000fc400078ec0ff */
[----:B------:R-:W-:Y:S02]  /*10600*/  SHF.R.U32.HI R73, RZ, 0xa, R27 ;  /* 0x0000000aff497819 */ /* 0x000fe4000001161b */
[----:B------:R-:W-:Y:S02]  /*10610*/  LOP3.LUT R41, R27, 0x3e003e0, RZ, 0xc0, !PT ;  /* 0x03e003e01b297812 */ /* 0x000fe400078ec0ff */
[C---:B------:R-:W-:Y:S02]  /*10620*/  LOP3.LUT R25, R38.reuse, 0x1f001f, RZ, 0xc0, !PT ;  /* 0x001f001f26197812 */ /* 0x040fe400078ec0ff */
[--C-:B------:R-:W-:Y:S02]  /*10630*/  SHF.R.U32.HI R26, RZ, 0xa, R38.reuse ;  /* 0x0000000aff1a7819 */ /* 0x100fe40000011626 */
[----:B------:R-:W-:Y:S02]  /*10640*/  LOP3.LUT R37, R38, 0x3e003e0, RZ, 0xc0, !PT ;  /* 0x03e003e026257812 */ /* 0x000fe400078ec0ff */
[----:B------:R-:W-:-:S02]  /*10650*/  SHF.R.U32.HI R72, RZ, 0xb, R38 ;  /* 0x0000000bff487819 */ /* 0x000fc40000011626 */
[----:B------:R-:W-:Y:S02]  /*10660*/  LOP3.LUT R43, R43, 0x64006400, RZ, 0xfc, !PT ;  /* 0x640064002b2b7812 */ /* 0x000fe400078efcff */
[----:B------:R-:W-:Y:S02]  /*10670*/  LOP3.LUT R46, R46, 0x64006400, RZ, 0xfc, !PT ;  /* 0x640064002e2e7812 */ /* 0x000fe400078efcff */
[C---:B------:R-:W-:Y:S02]  /*10680*/  LOP3.LUT R38, R39.reuse, 0x3e003e0, RZ, 0xc0, !PT ;  /* 0x03e003e027267812 */ /* 0x040fe400078ec0ff */
[----:B------:R-:W-:Y:S02]  /*10690*/  LOP3.LUT R27, R39, 0x1f001f, RZ, 0xc0, !PT ;  /* 0x001f001f271b7812 */ /* 0x000fe400078ec0ff */
[--C-:B------:R-:W-:Y:S02]  /*106a0*/  SHF.R.U32.HI R28, RZ, 0xa, R39.reuse ;  /* 0x0000000aff1c7819 */ /* 0x100fe40000011627 */
[----:B------:R-:W-:-:S02]  /*106b0*/  SHF.R.U32.HI R39, RZ, 0xb, R39 ;  /* 0x0000000bff277819 */ /* 0x000fc40000011627 */
[----:B------:R-:W-:Y:S01]  /*106c0*/  LOP3.LUT R51, R51, 0x1f001f, RZ, 0xc0, !PT ;  /* 0x001f001f33337812 */ /* 0x000fe200078ec0ff */
[----:B------:R-:W-:Y:S01]  /*106d0*/  HFMA2 R83, R43, R0.H0_H0, -48, -48 ;  /* 0xd200d2002b537431 */ /* 0x000fe20000040000 */
[----:B------:R-:W-:Y:S01]  /*106e0*/  LOP3.LUT R37, R37, 0x64006400, RZ, 0xfc, !PT ;  /* 0x6400640025257812 */ /* 0x000fe200078efcff */
[----:B------:R-:W-:Y:S01]  /*106f0*/  HADD2 R86, R46, -1040, -1040 ;  /* 0xe410e4102e567430 */ /* 0x000fe20000000000 */
[----:B------:R-:W-:Y:S02]  /*10700*/  LOP3.LUT R79, R22, 0x64006400, RZ, 0xfc, !PT ;  /* 0x64006400164f7812 */ /* 0x000fe400078efcff */
[----:B------:R-:W-:Y:S02]  /*10710*/  LOP3.LUT R35, R35, 0x64006400, RZ, 0xfc, !PT ;  /* 0x6400640023237812 */ /* 0x000fe400078efcff */
[----:B------:R-:W-:Y:S02]  /*10720*/  LOP3.LUT R63, R63, 0x1f001f, RZ, 0xc0, !PT ;  /* 0x001f001f3f3f7812 */ /* 0x000fe400078ec0ff */
[----:B------:R-:W-:-:S02]  /*10730*/  LOP3.LUT R22, R82, 0x100010, R39, 0xf8, !PT ;  /* 0x0010001052167812 */ /* 0x000fc400078ef827 */
        /* <DEDUP_REMOVED lines=9> */
[----:B------:R-:W-:Y:S02]  /*107d0*/  LOP3.LUT R3, R58, 0x64006400, RZ, 0xfc, !PT ;  /* 0x640064003a037812 */ /* 0x000fe400078efcff */
[----:B------:R-:W-:Y:S02]  /*107e0*/  LOP3.LUT R85, R60, 0x64006400, RZ, 0xfc, !PT ;  /* 0x640064003c557812 */ /* 0x000fe400078efcff */
[----:B------:R-:W-:Y:S02]  /*107f0*/  LOP3.LUT R56, R56, 0x64006400, RZ, 0xfc, !PT ;  /* 0x6400640038387812 */ /* 0x000fe400078efcff */
[----:B------:R-:W-:Y:S01]  /*10800*/  LOP3.LUT R33, R67, 0x1f001f, RZ, 0xc0, !PT ;  /* 0x001f001f43217812 */ /* 0x000fe200078ec0ff */
[----:B------:R-:W-:Y:S01]  /*10810*/  HFMA2 R4, R35, R0.H0_H0, -48, -48 ;  /* 0xd200d20023047431 */ /* 0x000fe20000040000 */
[----:B------:R-:W-:-:S02]  /*10820*/  LOP3.LUT R5, R6, 0x100010, R5, 0xf8, !PT ;  /* 0x0010001006057812 */ /* 0x000fc400078ef805 */
[----:B------:R-:W-:Y:S02]  /*10830*/  ISETP.NE.AND P0, PT, R98, RZ, PT ;  /* 0x000000ff6200720c */ /* 0x000fe40003f05270 */
[----:B------:R-:W-:Y:S02]  /*10840*/  LOP3.LUT R52, R52, 0x1f001f, RZ, 0xc0, !PT ;  /* 0x001f001f34347812 */ /* 0x000fe400078ec0ff */
[----:B------:R-:W-:Y:S01]  /*10850*/  LOP3.LUT R63, R63, 0x64006400, RZ, 0xfc, !PT ;  /* 0x640064003f3f7812 */ /* 0x000fe200078efcff */
[-C--:B------:R-:W-:Y:S01]  /*10860*/  HFMA2 R60, R41, R0.reuse.H0_H0, -48, -48 ;  /* 0xd200d200293c7431 */ /* 0x080fe20000040000 */
[----:B------:R-:W-:Y:S01]  /*10870*/  LOP3.LUT R6, R68, 0x100010, R7, 0xf8, !PT ;  /* 0x0010001044067812 */ /* 0x000fe200078ef807 */
[-C--:B------:R-:W-:Y:S01]  /*10880*/  HFMA2 R68, R43, R0.reuse.H0_H0, -48, -48 ;  /* 0xd200d2002b447431 */ /* 0x080fe20000040000 */
[----:B------:R-:W-:Y:S01]  /*10890*/  LOP3.LUT R107, R64, 0x64006400, RZ, 0xfc, !PT ;  /* 0x64006400406b7812 */ /* 0x000fe200078efcff */
[----:B------:R-:W-:Y:S01]  /*108a0*/  HFMA2 R64, R105, R0.H0_H0, -48, -48 ;  /* 0xd200d20069407431 */ /* 0x000fe20000040000 */
[----:B------:R-:W-:-:S02]  /*108b0*/  LOP3.LUT R62, R62, 0x64006400, RZ, 0xfc, !PT ;  /* 0x640064003e3e7812 */ /* 0x000fc400078efcff */
[----:B------:R-:W-:Y:S01]  /*108c0*/  LOP3.LUT R37, R81, 0x64006400, RZ, 0xfc, !PT ;  /* 0x6400640051257812 */ /* 0x000fe200078efcff */
[----:B------:R-:W-:Y:S01]  /*108d0*/  HADD2 R81, R55, -1040, -1040 ;  /* 0xe410e41037517430 */ /* 0x000fe20000000000 */
[----:B------:R-:W-:Y:S02]  /*108e0*/  LOP3.LUT R34, R34, 0x1f001f, RZ, 0xc0, !PT ;  /* 0x001f001f22227812 */ /* 0x000fe400078ec0ff */
[----:B------:R-:W-:Y:S01]  /*108f0*/  LOP3.LUT R7, R75, 0x100010, R72, 0xf8, !PT ;  /* 0x001000104b077812 */ /* 0x000fe200078ef848 */
[----:B------:R-:W-:Y:S01]  /*10900*/  HFMA2 R72, R39, R0.H0_H0, -48, -48 ;  /* 0xd200d20027487431 */ /* 0x000fe20000040000 */
[----:B------:R-:W-:Y:S02]  /*10910*/  LOP3.LUT R70, R70, 0x64006400, RZ, 0xfc, !PT ;  /* 0x6400640046467812 */ /* 0x000fe400078efcff */
[----:B------:R-:W-:Y:S02]  /*10920*/  LOP3.LUT R73, R73, 0x1f001f, RZ, 0xc0, !PT ;  /* 0x001f001f49497812 */ /* 0x000fe400078ec0ff */
        /* <DEDUP_REMOVED lines=10> */
[----:B------:R-:W-:Y:S01]  /*109d0*/  LOP3.LUT R39, R78, 0x64006400, RZ, 0xfc, !PT ;  /* 0x640064004e277812 */ /* 0x000fe200078efcff */
[----:B------:R-:W-:Y:S01]  /*109e0*/  HADD2 R78, R63, -1040, -1040 ;  /* 0xe410e4103f4e7430 */ /* 0x000fe20000000000 */
        /* <DEDUP_REMOVED lines=13> */
[----:B------:R-:W-:Y:S01]  /*10ac0*/  LOP3.LUT R36, R73, 0x64006400, RZ, 0xfc, !PT ;  /* 0x6400640049247812 */ /* 0x000fe200078efcff */
[----:B------:R-:W-:Y:S01]  /*10ad0*/  HADD2 R73, R70, -1040, -1040 ;  /* 0xe410e41046497430 */ /* 0x000fe20000000000 */
        /* <DEDUP_REMOVED lines=9> */
[----:B------:R-:W-:Y:S01]  /*10b70*/  HADD2 R70, R40, -1040, -1040 ;  /* 0xe410e41028467430 */ /* 0x000fe20000000000 */
[----:B------:R-:W-:Y:S02]  /*10b80*/  LOP3.LUT R87, R42, 0x64006400, RZ, 0xfc, !PT ;  /* 0x640064002a577812 */ /* 0x000fe400078efcff */
[----:B------:R-:W-:-:S02]  /*10b90*/  LOP3.LUT R75, R44, 0x64006400, RZ, 0xfc, !PT ;  /* 0x640064002c4b7812 */ /* 0x000fc400078efcff */
[----:B------:R-:W-:Y:S02]  /*10ba0*/  LOP3.LUT R59, R59, 0x64006400, RZ, 0xfc, !PT ;  /* 0x640064003b3b7812 */ /* 0x000fe400078efcff */
[----:B------:R-:W-:Y:S01]  /*10bb0*/  LOP3.LUT R25, R6, 0x64006400, RZ, 0xfc, !PT ;  /* 0x6400640006197812 */ /* 0x000fe200078efcff */
[----:B------:R-:W-:Y:S01]  /*10bc0*/  HADD2 R88, R47, -1040, -1040 ;  /* 0xe410e4102f587430 */ /* 0x000fe20000000000 */
[----:B------:R-:W-:Y:S01]  /*10bd0*/  LOP3.LUT R35, R27, 0x64006400, RZ, 0xfc, !PT ;  /* 0x640064001b237812 */ /* 0x000fe200078efcff */
[----:B------:R-:W-:Y:S01]  /*10be0*/  HADD2 R82, R52, -1040, -1040 ;  /* 0xe410e41034527430 */ /* 0x000fe20000000000 */
        /* <DEDUP_REMOVED lines=10> */
[----:B------:R-:W-:Y:S01]  /*10c90*/  HADD2 R22, R23, -1040, -1040 ;  /* 0xe410e41017167430 */ /* 0x000fe20000000000 */
[----:B------:R-:W-:Y:S01]  /*10ca0*/  LOP3.LUT R76, R76, 0x64006400, RZ, 0xfc, !PT ;  /* 0x640064004c4c7812 */ /* 0x000fe200078efcff */
[----:B------:R-:W-:Y:S01]  /*10cb0*/  HADD2 R23, R24, -1040, -1040 ;  /* 0xe410e41018177430 */ /* 0x000fe20000000000 */
        /* <DEDUP_REMOVED lines=11> */
[-C--:B------:R-:W-:Y:S02]  /*10d70*/  HFMA2 R87, R87, R0.reuse.H0_H0, -48, -48 ;  /* 0xd200d20057577431 */ /* 0x080fe40000040000 */
[-C--:B------:R-:W-:Y:S02]  /*10d80*/  HFMA2 R79, R79, R0.reuse.H0_H0, -48, -48 ;  /* 0xd200d2004f4f7431 */ /* 0x080fe40000040000 */
[-C--:B------:R-:W-:Y:S02]  /*10d90*/  HFMA2 R75, R75, R0.reuse.H0_H0, -48, -48 ;  /* 0xd200d2004b4b7431 */ /* 0x080fe40000040000 */
[-C--:B------:R-:W-:Y:S02]  /*10da0*/  HFMA2 R59, R59, R0.reuse.H0_H0, -48, -48 ;  /* 0xd200d2003b3b7431 */ /* 0x080fe40000040000 */
[-C--:B------:R-:W-:Y:S02]  /*10db0*/  HFMA2 R58, R107, R0.reuse.H0_H0, -48, -48 ;  /* 0xd200d2006b3a7431 */ /* 0x080fe40000040000 */
[----:B------:R-:W-:-:S02]  /*10dc0*/  HFMA2 R41, R41, R0.H0_H0, -48, -48 ;  /* 0xd200d20029297431 */ /* 0x000fc40000040000 */
[-C--:B------:R-:W-:Y:S02]  /*10dd0*/  HFMA2 R42, R39, R0.reuse.H0_H0, -48, -48 ;  /* 0xd200d200272a7431 */ /* 0x080fe40000040000 */
[-C--:B------:R-:W-:Y:S02]  /*10de0*/  HFMA2 R43, R43, R0.reuse.H0_H0, -48, -48 ;  /* 0xd200d2002b2b7431 */ /* 0x080fe40000040000 */
[-C--:B------:R-:W-:Y:S02]  /*10df0*/  HFMA2 R44, R105, R0.reuse.H0_H0, -48, -48 ;  /* 0xd200d200692c7431 */ /* 0x080fe40000040000 */
[-C--:B------:R-:W-:Y:S02]  /*10e00*/  HFMA2 R3, R3, R0.reuse.H0_H0, -48, -48 ;  /* 0xd200d20003037431 */ /* 0x080fe40000040000 */
[----:B------:R-:W-:Y:S02]  /*10e10*/  HADD2 R24, R25, -1040, -1040 ;  /* 0xe410e41019187430 */ /* 0x000fe40000000000 */
[----:B------:R-:W-:-:S02]  /*10e20*/  HFMA2 R0, R85, R0.H0_H0, -48, -48 ;  /* 0xd200d20055007431 */ /* 0x000fc40000040000 */
        /* <DEDUP_REMOVED lines=30> */
[----:B------:R-:W-:Y:S01]  /*11010*/  HADD2 R40, R40, -1040, -1040 ;  /* 0xe410e41028287430 */ /* 0x000fe20000000000 */
[----:B------:R-:W-:Y:S06]  /*11020*/  @!P0 BRA `(.L_x_1849) ;  /* 0x0000000400388947 */ /* 0x000fec0003800000 */
[----:B------:R-:W0:Y:S01]  /*11030*/  LDS.128 R36, [UR4] ;  /* 0x00000004ff247984 */ /* 0x000e220008000c00 */
[--C-:B------:R-:W-:Y:S02]  /*11040*/  PRMT R91, R91, 0x7610, R89.reuse ;  /* 0x000076105b5b7816 */ /* 0x100fe40000000059 */
[----:B------:R-:W-:Y:S01]  /*11050*/  PRMT R90, R90, 0x5410, R89 ;  /* 0x000054105a5a7816 */ /* 0x000fe20000000059 */
        /* <DEDUP_REMOVED lines=75> */
.L_x_1849:
[----:B------:R-:W-:Y:S05]  /*11510*/  @!P1 BRA `(.L_x_1850) ;  /* 0x0000000400389947 */ /* 0x000fea0003800000 */
[----:B------:R-:W0:Y:S01]  /*11520*/  LDS.128 R36, [UR4+0x80] ;  /* 0x00008004ff247984 */ /* 0x000e220008000c00 */
        /* <DEDUP_REMOVED lines=77> */
.L_x_1850:
        /* <DEDUP_REMOVED lines=79> */
.L_x_1851:
        /* <DEDUP_REMOVED lines=79> */
.L_x_1852:
[----:B------:R-:W0:Y:S01]  /*123e0*/  LDS.128 R36, [UR4+0x200] ;  /* 0x00020004ff247984 */ /* 0x000e220008000c00 */
[----:B------:R-:W-:Y:S02]  /*123f0*/  MOV R105, R5 ;  /* 0x0000000500697202 */ /* 0x000fe40000000f00 */
[----:B------:R-:W-:Y:S01]  /*12400*/  MOV R109, R7 ;  /* 0x00000007006d7202 */ /* 0x000fe20000000f00 */
[----:B------:R-:W1:Y:S01]  /*12410*/  LDS.128 R32, [UR4+0x210] ;  /* 0x00021004ff207984 */ /* 0x000e620008000c00 */
[----:B------:R-:W-:Y:S02]  /*12420*/  MOV R107, R6 ;  /* 0x00000006006b7202 */ /* 0x000fe40000000f00 */
[----:B------:R-:W-:Y:S02]  /*12430*/  MOV R111, R27 ;  /* 0x0000001b006f7202 */ /* 0x000fe40000000f00 */
[----:B------:R-:W-:Y:S02]  /*12440*/  IADD3 R96, R96, 0x20, RZ ;  /* 0x0000002060607810 */ /* 0x000fe40007ffe0ff */
[----:B------:R-:W-:-:S02]  /*12450*/  PRMT R91, R91, 0x7610, R89 ;  /* 0x000076105b5b7816 */ /* 0x000fc40000000059 */
[C---:B------:R-:W-:Y:S02]  /*12460*/  ISETP.GE.AND P0, PT, R96.reuse, UR5, PT ;  /* 0x0000000560007c0c */ /* 0x040fe4000bf06270 */
[----:B------:R-:W-:Y:S02]  /*12470*/  ISETP.LT.AND P1, PT, R96, R101, PT ;  /* 0x000000656000720c */ /* 0x000fe40003f21270 */
[----:B------:R-:W-:Y:S01]  /*12480*/  PRMT R90, R90, 0x5410, R89 ;  /* 0x000054105a5a7816 */ /* 0x000fe20000000059 */
        /* <DEDUP_REMOVED lines=13> */
[----:B------:R-:W0:Y:S01]  /*12560*/  LDS.128 R28, [UR4+0x220] ;  /* 0x00022004ff1c7984 */ /* 0x000e220008000c00 */
[----:B-1----:R-:W-:Y:S02]  /*12570*/  HFMA2 R37, R68, R32, R37 ;  /* 0x0000002044257231 */ /* 0x002fe40000000025 */
        /* <DEDUP_REMOVED lines=24> */
[----:B------:R-:W-:-:S05]  /*12700*/  HFMA2 R34, R52, R29, R34 ;  /* 0x0000001d34227231 */ /* 0x000fca0000000022 */
[-C--:B------:R-:W-:Y:S02]  /*12710*/  HFMA2.MMA R32, R49, R29.reuse, R32 ;  /* 0x0000001d31207235 */ /* 0x080fe40000000020 */
[----:B------:R-:W-:Y:S01]  /*12720*/  HFMA2.MMA R100, R51, R29, R100 ;  /* 0x0000001d33647235 */ /* 0x000fe20000000064 */
[----:B------:R-:W-:-:S04]  /*12730*/  HFMA2 R29, R42, R30, R33 ;  /* 0x0000001e2a1d7231 */ /* 0x000fc80000000021 */
[-C--:B------:R-:W-:Y:S01]  /*12740*/  HFMA2 R29, R54, R31.reuse, R29 ;  /* 0x0000001f361d7231 */ /* 0x080fe2000000001d */
[-C--:B------:R-:W-:Y:S02]  /*12750*/  HFMA2.MMA R28, R41, R30.reuse, R32 ;  /* 0x0000001e291c7235 */ /* 0x080fe40000000020 */
[----:B------:R-:W-:Y:S01]  /*12760*/  HFMA2.MMA R100, R43, R30, R100 ;  /* 0x0000001e2b647235 */ /* 0x000fe20000000064 */
[----:B------:R-:W-:Y:S02]  /*12770*/  HFMA2 R30, R44, R30, R34 ;  /* 0x0000001e2c1e7231 */ /* 0x000fe40000000022 */
[----:B------:R-:W0:Y:S02]  /*12780*/  LDS.128 R32, [UR4+0x280] ;  /* 0x00028004ff207984 */ /* 0x000e240008000c00 */
[----:B------:R-:W-:Y:S01]  /*12790*/  HFMA2 R30, R56, R31, R30 ;  /* 0x0000001f381e7231 */ /* 0x000fe2000000001e */
[-C--:B------:R-:W-:Y:S02]  /*127a0*/  HFMA2.MMA R28, R53, R31.reuse, R28 ;  /* 0x0000001f351c7235 */ /* 0x080fe4000000001c */
[----:B------:R-:W-:Y:S01]  /*127b0*/  HFMA2.MMA R100, R55, R31, R100 ;  /* 0x0000001f37647235 */ /* 0x000fe20000000064 */
[----:B-1----:R-:W-:-:S02]  /*127c0*/  HFMA2 R29, R107, R36, R29 ;  /* 0x000000246b1d7231 */ /* 0x002fc4000000001d */
[----:B------:R-:W-:-:S03]  /*127d0*/  HFMA2 R30, R8, R36, R30 ;  /* 0x00000024081e7231 */ /* 0x000fc6000000001e */
[-C--:B------:R-:W-:Y:S01]  /*127e0*/  HFMA2.MMA R28, R105, R36.reuse, R28 ;  /* 0x00000024691c7235 */ /* 0x080fe2000000001c */
[-C--:B------:R-:W-:Y:S01]  /*127f0*/  HFMA2 R29, R3, R37.reuse, R29 ;  /* 0x00000025031d7231 */ /* 0x080fe2000000001d */
[----:B------:R-:W-:Y:S01]  /*12800*/  HFMA2.MMA R100, R109, R36, R100 ;  /* 0x000000246d647235 */ /* 0x000fe20000000064 */
[----:B------:R-:W-:Y:S01]  /*12810*/  MOV R36, R4 ;  /* 0x0000000400247202 */ /* 0x000fe20000000f00 */
[----:B------:R-:W-:Y:S01]  /*12820*/  HFMA2 R31, R0, R37, R30 ;  /* 0x00000025001f7231 */ /* 0x000fe2000000001e */
[----:B------:R-:W1:Y:S01]  /*12830*/  LDS.128 R4, [UR4+0x290] ;  /* 0x00029004ff047984 */ /* 0x000e620008000c00 */
[-C--:B------:R-:W-:Y:S02]  /*12840*/  HFMA2 R29, R23, R38.reuse, R29 ;  /* 0x00000026171d7231 */ /* 0x080fe4000000001d */
[----:B------:R-:W-:Y:S01]  /*12850*/  HFMA2 R31, R111, R38, R31 ;  /* 0x000000266f1f7231 */ /* 0x000fe2000000001f */
[-C--:B------:R-:W-:Y:S02]  /*12860*/  HFMA2.MMA R28, R36, R37.reuse, R28 ;  /* 0x00000025241c7235 */ /* 0x080fe4000000001c */
[----:B------:R-:W-:Y:S01]  /*12870*/  HFMA2.MMA R100, R2, R37, R100 ;  /* 0x0000002502647235 */ /* 0x000fe20000000064 */
[----:B------:R-:W-:Y:S01]  /*12880*/  MOV R37, R25 ;  /* 0x0000001900257202 */ /* 0x000fe20000000f00 */
[----:B------:R-:W-:-:S04]  /*12890*/  HFMA2 R31, R40, R39, R31 ;  /* 0x00000027281f7231 */ /* 0x000fc8000000001f */
[-C--:B------:R-:W-:Y:S01]  /*128a0*/  HFMA2.MMA R28, R21, R38.reuse, R28 ;  /* 0x00000026151c7235 */ /* 0x080fe2000000001c */
[----:B------:R-:W-:Y:S01]  /*128b0*/  HADD2 R108, R31.H0_H0, R31.H1_H1 ;  /* 0x3000001f1f6c7230 */ /* 0x000fe20000000800 */
[----:B------:R-:W-:Y:S01]  /*128c0*/  HFMA2.MMA R30, R37, R38, R100 ;  /* 0x00000026251e7235 */ /* 0x000fe20000000064 */
[----:B------:R-:W-:Y:S02]  /*128d0*/  MOV R38, R24 ;  /* 0x0000001800267202 */ /* 0x000fe40000000f00 */
[----:B------:R-:W-:Y:S02]  /*128e0*/  MOV R100, R26 ;  /* 0x0000001a00647202 */ /* 0x000fe40000000f00 */
[----:B------:R-:W2:Y:S01]  /*128f0*/  LDS.128 R24, [UR4+0x2a0] ;  /* 0x0002a004ff187984 */ /* 0x000ea20008000c00 */
[-C--:B------:R-:W-:Y:S01]  /*12900*/  HFMA2.MMA R28, R22, R39.reuse, R28 ;  /* 0x00000027161c7235 */ /* 0x080fe2000000001c */
[----:B------:R-:W-:Y:S02]  /*12910*/  HFMA2 R29, R38, R39, R29 ;  /* 0x00000027261d7231 */ /* 0x000fe4000000001d */
[----:B------:R-:W-:Y:S01]  /*12920*/  HFMA2.MMA R30, R100, R39, R30 ;  /* 0x00000027641e7235 */ /* 0x000fe2000000001e */
[-C--:B0-----:R-:W-:Y:S01]  /*12930*/  HFMA2 R84, R84, R32.reuse, RZ.H0_H0 ;  /* 0x0000002054547231 */ /* 0x081fe200000400ff */
[-C--:B------:R-:W-:Y:S01]  /*12940*/  HFMA2.MMA R88, R88, R32.reuse, RZ ;  /* 0x0000002058587235 */ /* 0x080fe200000000ff */
[----:B------:R-:W-:Y:S01]  /*12950*/  HADD2 R104, R29.H0_H0, R29.H1_H1 ;  /* 0x3000001d1d687230 */ /* 0x000fe20000000800 */
        /* <DEDUP_REMOVED lines=8> */
[----:B------:R-:W-:Y:S02]  /*129e0*/  HADD2 R39, R28.H0_H0, R28.H1_H1 ;  /* 0x3000001c1c277230 */ /* 0x000fe40000000800 */
[-C--:B------:R-:W-:Y:S01]  /*129f0*/  HFMA2 R74, R73, R35.reuse, R74 ;  /* 0x00000023494a7231 */ /* 0x080fe2000000004a */
[-C--:B------:R-:W-:Y:S01]  /*12a00*/  HFMA2.MMA R88, R86, R34.reuse, R88 ;  /* 0x0000002256587235 */ /* 0x080fe20000000058 */
[----:B------:R-:W-:Y:S01]  /*12a10*/  HADD2 R106, R30.H0_H0, R30.H1_H1 ;  /* 0x3000001e1e6a7230 */ /* 0x000fe20000000800 */
[----:B------:R-:W-:Y:S01]  /*12a20*/  HFMA2.MMA R80, R78, R34, R80 ;  /* 0x000000224e507235 */ /* 0x000fe20000000050 */
[----:B------:R-:W-:Y:S01]  /*12a30*/  HFMA2 R34, R81, R35, R84 ;  /* 0x0000002351227231 */ /* 0x000fe20000000054 */
[----:B------:R-:W0:Y:S01]  /*12a40*/  LDS.128 R28, [UR4+0x2b0] ;  /* 0x0002b004ff1c7984 */ /* 0x000e220008000c00 */
[-C--:B-1----:R-:W-:Y:S01]  /*12a50*/  HFMA2 R74, R60, R4.reuse, R74 ;  /* 0x000000043c4a7231 */ /* 0x082fe2000000004a */
[----:B------:R-:W-:Y:S01]  /*12a60*/  PRMT R39, R39, 0x5410, R104 ;  /* 0x0000541027277816 */ /* 0x000fe20000000068 */
[----:B------:R-:W-:Y:S01]  /*12a70*/  HFMA2 R34, R68, R4, R34 ;  /* 0x0000000444227231 */ /* 0x000fe20000000022 */
[-C--:B------:R-:W-:Y:S01]  /*12a80*/  HFMA2.MMA R88, R85, R35.reuse, R88 ;  /* 0x0000002355587235 */ /* 0x080fe20000000058 */
[-C--:B------:R-:W-:Y:S01]  /*12a90*/  HFMA2 R74, R57, R5.reuse, R74 ;  /* 0x00000005394a7231 */ /* 0x080fe2000000004a */
[----:B------:R-:W-:Y:S01]  /*12aa0*/  HFMA2.MMA R32, R77, R35, R80 ;  /* 0x000000234d207235 */ /* 0x000fe20000000050 */
[----:B------:R-:W-:Y:S01]  /*12ab0*/  HFMA2 R33, R67, R5, R34 ;  /* 0x0000000543217231 */ /* 0x000fe20000000022 */
[----:B------:R-:W-:Y:S01]  /*12ac0*/  PRMT R106, R106, 0x5410, R108 ;  /* 0x000054106a6a7816 */ /* 0x000fe2000000006c */
[-C--:B------:R-:W-:Y:S01]  /*12ad0*/  HFMA2 R74, R61, R6.reuse, R74 ;  /* 0x000000063d4a7231 */ /* 0x080fe2000000004a */
[----:B------:R-:W-:Y:S01]  /*12ae0*/  UIADD3 UR4, UR4, 0x40, URZ ;  /* 0x0000004004047890 */ /* 0x000fe2000fffe03f */
[----:B------:R-:W-:Y:S01]  /*12af0*/  HFMA2 R33, R66, R6, R33 ;  /* 0x0000000642217231 */ /* 0x000fe20000000021 */
[-C--:B------:R-:W-:Y:S01]  /*12b00*/  HFMA2.MMA R88, R72, R4.reuse, R88 ;  /* 0x0000000448587235 */ /* 0x080fe20000000058 */
[-C--:B------:R-:W-:Y:S01]  /*12b10*/  HFMA2 R74, R58, R7.reuse, R74 ;  /* 0x000000073a4a7231 */ /* 0x080fe2000000004a */
[----:B------:R-:W-:Y:S01]  /*12b20*/  HFMA2.MMA R32, R64, R4, R32 ;  /* 0x0000000440207235 */ /* 0x000fe20000000020 */
[----:B------:R-:W-:Y:S01]  /*12b30*/  HFMA2 R33, R65, R7, R33 ;  /* 0x0000000741217231 */ /* 0x000fe20000000021 */
[----:B------:R-:W-:Y:S01]  /*12b40*/  HFMA2.MMA R12, R39, R91, R12 ;  /* 0x0000005b270c7235 */ /* 0x000fe2000000000c */
[----:B--2---:R-:W-:-:S02]  /*12b50*/  HFMA2 R74, R48, R24, R74 ;  /* 0x00000018304a7231 */ /* 0x004fc4000000004a */
        /* <DEDUP_REMOVED lines=11> */
[----:B------:R-:W-:-:S03]  /*12c10*/  HFMA2 R11, R106, R90, R11 ;  /* 0x0000005a6a0b7231 */ /* 0x000fc6000000000b */
[-C--:B------:R-:W-:Y:S02]  /*12c20*/  HFMA2.MMA R35, R69, R7.reuse, R35 ;  /* 0x0000000745237235 */ /* 0x080fe40000000023 */
[----:B------:R-:W-:Y:S01]  /*12c30*/  HFMA2.MMA R32, R59, R7, R32 ;  /* 0x000000073b207235 */ /* 0x000fe20000000020 */
[-C--:B0-----:R-:W-:Y:S02]  /*12c40*/  HFMA2 R33, R107, R28.reuse, R33 ;  /* 0x0000001c6b217231 */ /* 0x081fe40000000021 */
        /* <DEDUP_REMOVED lines=11> */
[----:B------:R-:W-:Y:S02]  /*12d00*/  HADD2 R33, R33.H0_H0, R33.H1_H1 ;  /* 0x3000002121217230 */ /* 0x000fe40000000800 */
[----:B------:R-:W-:Y:S01]  /*12d10*/  HADD2 R25, R4.H0_H0, R4.H1_H1 ;  /* 0x3000000404197230 */ /* 0x000fe20000000800 */
[-C--:B------:R-:W-:Y:S02]  /*12d20*/  HFMA2.MMA R35, R41, R26.reuse, R35 ;  /* 0x0000001a29237235 */ /* 0x080fe40000000023 */
[----:B------:R-:W-:-:S06]  /*12d30*/  HFMA2.MMA R32, R43, R26, R32 ;  /* 0x0000001a2b207235 */ /* 0x000fcc0000000020 */
[-C--:B------:R-:W-:Y:S01]  /*12d40*/  HFMA2.MMA R35, R53, R27.reuse, R35 ;  /* 0x0000001b35237235 */ /* 0x080fe20000000023 */
[----:B------:R-:W-:Y:S01]  /*12d50*/  IMAD.WIDE R52, R92, 0x4, R102 ;  /* 0x000000045c347825 */ /* 0x000fe200078e0266 */
[----:B------:R-:W-:-:S06]  /*12d60*/  HFMA2.MMA R32, R55, R27, R32 ;  /* 0x0000001b37207235 */ /* 0x000fcc0000000020 */
[-C--:B------:R-:W-:Y:S02]  /*12d70*/  HFMA2.MMA R35, R105, R28.reuse, R35 ;  /* 0x0000001c69237235 */ /* 0x080fe40000000023 */
[----:B------:R-:W-:-:S06]  /*12d80*/  HFMA2.MMA R32, R109, R28, R32 ;  /* 0x0000001c6d207235 */ /* 0x000fcc0000000020 */
        /* <DEDUP_REMOVED lines=13> */
.L_x_1848:
[----:B------:R-:W-:Y:S01]  /*12e60*/  ISETP.GE.AND P0, PT, R96, R101, PT ;  /* 0x000000656000720c */ /* 0x000fe20003f06270 */
[----:B------:R-:W-:-:S03]  /*12e70*/  ULDC UR5, c[0x0][0x264] ;  /* 0x0000990000057ab9 */ /* 0x000fc60000000800 */
[----:B------:R-:W-:-:S13]  /*12e80*/  ISETP.GE.OR P0, PT, R96, UR5, P0 ;  /* 0x0000000560007c0c */ /* 0x000fda0008706670 */
[----:B------:R-:W-:Y:S05]  /*12e90*/  @P0 BRA `(.L_x_1854) ;  /* 0x0000008800ac0947 */ /* 0x000fea0003800000 */
[----:B------:R-:W-:Y:S01]  /*12ea0*/  UMOV UR5, UR4 ;  /* 0x0000000400057c82 */ /* 0x000fe20008000000 */
[----:B------:R-:W-:-:S05]  /*12eb0*/  ULDC UR6, c[0x0][0x264] ;  /* 0x0000990000067ab9 */ /* 0x000fca0000000800 */
.L_x_1871:
[----:B------:R-:W-:Y:S01]  /*12ec0*/  ISETP.NE.AND P0, PT, R96, R93, PT ;  /* 0x0000005d6000720c */ /* 0x000fe20003f05270 */
[----:B------:R-:W0:Y:S01]  /*12ed0*/  LDC R92, c[0x0][0x23c] ;  /* 0x00008f00ff5c7b82 */ /* 0x000e220000000800 */
[----:B------:R-:W2:Y:S04]  /*12ee0*/  LDG.E.128.CONSTANT R32, desc[UR8][R52.64] ;  /* 0x0000000834207981 */ /* 0x000ea8000c1e9d00 */
[----:B------:R-:W1:Y:S07]  /*12ef0*/  LDS.64 R46, [UR5+0x200] ;  /* 0x00020005ff2e7984 */ /* 0x000e6e0008000a00 */
[----:B------:R-:W3:Y:S01]  /*12f00*/  @!P0 LDC.64 R2, c[0x0][0x248] ;  /* 0x00009200ff028b82 */ /* 0x000ee20000000a00 */
[----:B------:R-:W-:-:S02]  /*12f10*/  @!P0 IADD3 R94, R94, 0x1, RZ ;  /* 0x000000015e5e8810 */ /* 0x000fc40007ffe0ff */
[----:B------:R-:W-:Y:S02]  /*12f20*/  @!P0 LEA R5, R96, 0x1, 0x1 ;  /* 0x0000000160058811 */ /* 0x000fe400078e08ff */
[----:B------:R-:W-:-:S06]  /*12f30*/  @!P0 LEA R36, R94, R1, 0x3 ;  /* 0x000000015e248211 */ /* 0x000fcc00078e18ff */
[----:B------:R-:W4:Y:S01]  /*12f40*/  @!P0 LDL.64 R36, [R36] ;  /* 0x0000000024248983 */ /* 0x000f220000100a00 */
[----:B0-----:R-:W-:-:S04]  /*12f50*/  IMAD.WIDE R28, R92, 0x4, R52 ;  /* 0x000000045c1c7825 */ /* 0x001fc800078e0234 */
[----:B---3--:R-:W-:-:S06]  /*12f60*/  @!P0 IMAD.WIDE R2, R5, 0x2, R2 ;  /* 0x0000000205028825 */ /* 0x008fcc00078e0202 */
[----:B------:R-:W3:Y:S01]  /*12f70*/  @!P0 LDG.E.U16.CONSTANT R3, desc[UR8][R2.64] ;  /* 0x0000000802038981 */ /* 0x000ee2000c1e9500 */
[----:B------:R-:W-:-:S03]  /*12f80*/  IMAD.WIDE R24, R92, 0x4, R28 ;  /* 0x000000045c187825 */ /* 0x000fc600078e021c */
[----:B------:R-:W5:Y:S01]  /*12f90*/  LDG.E.128.CONSTANT R28, desc[UR8][R28.64] ;  /* 0x000000081c1c7981 */ /* 0x000f62000c1e9d00 */
[----:B------:R-:W-:-:S03]  /*12fa0*/  IMAD.WIDE R22, R92, 0x4, R24 ;  /* 0x000000045c167825 */ /* 0x000fc600078e0218 */
[----:B------:R-:W5:Y:S04]  /*12fb0*/  LDG.E.128.CONSTANT R24, desc[UR8][R24.64] ;  /* 0x0000000818187981 */ /* 0x000f68000c1e9d00 */
[----:B------:R0:W5:Y:S01]  /*12fc0*/  LDG.E.128.CONSTANT R4, desc[UR8][R22.64] ;  /* 0x0000000816047981 */ /* 0x000162000c1e9d00 */
[----:B------:R-:W-:Y:S01]  /*12fd0*/  HFMA2.MMA R21, -RZ, RZ, 0, 0.0625 ;  /* 0x00002c00ff157435 */ /* 0x000fe200000001ff */
[----:B------:R-:W-:Y:S02]  /*12fe0*/  ISETP.NE.AND P1, PT, R99, RZ, PT ;  /* 0x000000ff6300720c */ /* 0x000fe40003f25270 */
[----:B------:R-:W-:Y:S02]  /*12ff0*/  ISETP.NE.AND P2, PT, R97, RZ, PT ;  /* 0x000000ff6100720c */ /* 0x000fe40003f45270 */
[----:B------:R-:W-:-:S02]  /*13000*/  ISETP.NE.AND P3, PT, R95, RZ, PT ;  /* 0x000000ff5f00720c */ /* 0x000fc40003f65270 */
[----:B--2---:R-:W-:Y:S02]  /*13010*/  LOP3.LUT R39, R33, 0xf000f0, RZ, 0xc0, !PT ;  /* 0x00f000f021277812 */ /* 0x004fe400078ec0ff */
[----:B------:R-:W-:Y:S02]  /*13020*/  SHF.R.U32.HI R40, RZ, 0x8, R33 ;  /* 0x00000008ff287819 */ /* 0x000fe40000011621 */
[C---:B------:R-:W-:Y:S02]  /*13030*/  LOP3.LUT R41, R34.reuse, 0xf000f, RZ, 0xc0, !PT ;  /* 0x000f000f22297812 */ /* 0x040fe400078ec0ff */
[----:B------:R-:W-:Y:S02]  /*13040*/  LOP3.LUT R43, R34, 0xf000f0, RZ, 0xc0, !PT ;  /* 0x00f000f0222b7812 */ /* 0x000fe400078ec0ff */
[----:B------:R-:W-:Y:S02]  /*13050*/  SHF.R.U32.HI R44, RZ, 0x8, R34 ;  /* 0x00000008ff2c7819 */ /* 0x000fe40000011622 */
[----:B------:R-:W-:-:S02]  /*13060*/  SHF.R.U32.HI R49, RZ, 0x8, R35 ;  /* 0x00000008ff317819 */ /* 0x000fc40000011623 */
[C---:B------:R-:W-:Y:S02]  /*13070*/  LOP3.LUT R45, R35.reuse, 0xf000f, RZ, 0xc0, !PT ;  /* 0x000f000f232d7812 */ /* 0x040fe400078ec0ff */
[----:B------:R-:W-:Y:S02]  /*13080*/  LOP3.LUT R48, R35, 0xf000f0, RZ, 0xc0, !PT ;  /* 0x00f000f023307812 */ /* 0x000fe400078ec0ff */
[----:B----4-:R-:W-:Y:S02]  /*13090*/  @!P0 PRMT R89, R89, 0x7610, R36 ;  /* 0x0000761059598816 */ /* 0x010fe40000000024 */
[----:B------:R-:W-:Y:S02]  /*130a0*/  @!P0 PRMT R91, R36, 0x7610, R91 ;  /* 0x00007610245b8816 */ /* 0x000fe4000000005b */
[C---:B------:R-:W-:Y:S02]  /*130b0*/  @!P0 PRMT R90, R37.reuse, 0x7610, R90 ;  /* 0x00007610255a8816 */ /* 0x040fe4000000005a */
[----:B------:R-:W-:Y:S01]  /*130c0*/  @!P0 PRMT R89, R37, 0x7632, R89 ;  /* 0x0000763225598816 */ /* 0x000fe20000000059 */
[--C-:B-1----:R-:W-:Y:S01]  /*130d0*/  HADD2.F32 R35, -RZ, R46.reuse.H0_H0 ;  /* 0x2000002eff237230 */ /* 0x102fe20000004100 */
[----:B------:R-:W-:Y:S01]  /*130e0*/  LOP3.LUT R42, R39, 0x64006400, RZ, 0xfc, !PT ;  /* 0x64006400272a7812 */ /* 0x000fe200078efcff */
[----:B------:R-:W-:Y:S01]  /*130f0*/  HADD2.F32 R36, -RZ, R46.H1_H1 ;  /* 0x3000002eff247230 */ /* 0x000fe20000004100 */
[----:B------:R-:W-:-:S02]  /*13100*/  LOP3.LUT R38, R33, 0xf000f, RZ, 0xc0, !PT ;  /* 0x000f000f21267812 */ /* 0x000fc400078ec0ff */
[----:B------:R-:W-:Y:S02]  /*13110*/  LOP3.LUT R39, R40, 0xf000f, RZ, 0xc0, !PT ;  /* 0x000f000f28277812 */ /* 0x000fe400078ec0ff */
[----:B------:R-:W-:Y:S02]  /*13120*/  LOP3.LUT R50, R41, 0x64006400, RZ, 0xfc, !PT ;  /* 0x6400640029327812 */ /* 0x000fe400078efcff */
[----:B---3--:R-:W-:Y:S02]  /*13130*/  @!P0 IADD3 R93, R3, R96, RZ ;  /* 0x00000060035d8210 */ /* 0x008fe40007ffe0ff */
[----:B------:R-:W-:Y:S02]  /*13140*/  SHF.R.U32.HI R3, RZ, 0x8, R32 ;  /* 0x00000008ff037819 */ /* 0x000fe40000011620 */
[----:B------:R-:W-:Y:S02]  /*13150*/  ISETP.NE.AND P0, PT, R98, RZ, PT ;  /* 0x000000ff6200720c */ /* 0x000fe40003f05270 */
[----:B------:R-:W-:-:S02]  /*13160*/  LOP3.LUT R8, R3, 0xf000f, RZ, 0xc0, !PT ;  /* 0x000f000f03087812 */ /* 0x000fc400078ec0ff */
[----:B------:R-:W-:Y:S02]  /*13170*/  LOP3.LUT R46, R43, 0x64006400, RZ, 0xfc, !PT ;  /* 0x640064002b2e7812 */ /* 0x000fe400078efcff */
[----:B------:R-:W-:Y:S02]  /*13180*/  LOP3.LUT R3, R3, 0xf000f0, RZ, 0xc0, !PT ;  /* 0x00f000f003037812 */ /* 0x000fe400078ec0ff */
[----:B------:R-:W-:Y:S02]  /*13190*/  LOP3.LUT R40, R40, 0xf000f0, RZ, 0xc0, !PT ;  /* 0x00f000f028287812 */ /* 0x000fe400078ec0ff */
[----:B------:R-:W-:Y:S02]  /*131a0*/  LOP3.LUT R41, R44, 0xf000f, RZ, 0xc0, !PT ;  /* 0x000f000f2c297812 */ /* 0x000fe400078ec0ff */
[----:B------:R-:W-:Y:S01]  /*131b0*/  LOP3.LUT R43, R49, 0xf000f, RZ, 0xc0, !PT ;  /* 0x000f000f312b7812 */ /* 0x000fe200078ec0ff */
[--C-:B------:R-:W-:Y:S01]  /*131c0*/  HADD2.F32 R37, -RZ, R47.reuse.H0_H0 ;  /* 0x2000002fff257230 */ /* 0x100fe20000004100 */
[C---:B------:R-:W-:Y:S01]  /*131d0*/  LOP3.LUT R0, R32.reuse, 0xf000f, RZ, 0xc0, !PT ;  /* 0x000f000f20007812 */ /* 0x040fe200078ec0ff */
[----:B------:R-:W-:Y:S01]  /*131e0*/  HADD2.F32 R34, -RZ, R47.H1_H1 ;  /* 0x3000002fff227230 */ /* 0x000fe20000004100 */
[----:B------:R-:W-:-:S02]  /*131f0*/  LOP3.LUT R2, R32, 0xf000f0, RZ, 0xc0, !PT ;  /* 0x00f000f020027812 */ /* 0x000fc400078ec0ff */
[----:B------:R-:W-:Y:S01]  /*13200*/  LOP3.LUT R44, R44, 0xf000f0, RZ, 0xc0, !PT ;  /* 0x00f000f02c2c7812 */ /* 0x000fe200078ec0ff */
[----:B------:R-:W1:Y:S01]  /*13210*/  LDS.64 R32, [UR5+0x280] ;  /* 0x00028005ff207984 */ /* 0x000e620008000a00 */
        /* <DEDUP_REMOVED lines=14> */
[-C--:B------:R-:W-:Y:S02]  /*13300*/  HFMA2 R41, R42, R21.reuse.H0_H0, -72, -72 ;  /* 0xd480d4802a297431 */ /* 0x080fe40000040015 */
[-C--:B------:R-:W-:Y:S02]  /*13310*/  HFMA2 R45, R46, R21.reuse.H0_H0, -72, -72 ;  /* 0xd480d4802e2d7431 */ /* 0x080fe40000040015 */
[----:B------:R-:W-:Y:S02]  /*13320*/  HFMA2 R49, R54, R21.H0_H0, -72, -72 ;  /* 0xd480d48036317431 */ /* 0x000fe40000040015 */
[----:B------:R-:W-:-:S02]  /*13330*/  HADD2 R44, R0, -1032, -1032 ;  /* 0xe408e408002c7430 */ /* 0x000fc40000000000 */
[-C--:B------:R-:W-:Y:S02]  /*13340*/  HFMA2 R40, R2, R21.reuse.H0_H0, -72, -72 ;  /* 0xd480d48002287431 */ /* 0x080fe40000040015 */
[----:B------:R-:W-:Y:S02]  /*13350*/  HADD2 R47, R47, -1032, -1032 ;  /* 0xe408e4082f2f7430 */ /* 0x000fe40000000000 */
[----:B------:R-:W-:Y:S02]  /*13360*/  HADD2 R50, R50, -1032, -1032 ;  /* 0xe408e40832327430 */ /* 0x000fe40000000000 */
[----:B------:R-:W-:Y:S02]  /*13370*/  HADD2 R52, R52, -1032, -1032 ;  /* 0xe408e40834347430 */ /* 0x000fe40000000000 */
[----:B------:R-:W-:Y:S02]  /*13380*/  HFMA2 R48, R48, R21.H0_H0, -72, -72 ;  /* 0xd480d48030307431 */ /* 0x000fe40000040015 */
[----:B------:R-:W-:-:S02]  /*13390*/  HADD2 R42, R8, -1032, -1032 ;  /* 0xe408e408082a7430 */ /* 0x000fc40000000000 */
[-C--:B------:R-:W-:Y:S02]  /*133a0*/  HFMA2 R43, R38, R21.reuse.H0_H0, -72, -72 ;  /* 0xd480d480262b7431 */ /* 0x080fe40000040015 */
[----:B------:R-:W-:Y:S02]  /*133b0*/  HADD2 R46, R39, -1032, -1032 ;  /* 0xe408e408272e7430 */ /* 0x000fe40000000000 */
[----:B------:R-:W-:Y:S02]  /*133c0*/  HADD2 R51, R51, -1032, -1032 ;  /* 0xe408e40833337430 */ /* 0x000fe40000000000 */
[-C--:B------:R-:W-:Y:S02]  /*133d0*/  HFMA2 R53, R56, R21.reuse.H0_H0, -72, -72 ;  /* 0xd480d48038357431 */ /* 0x080fe40000040015 */
[----:B------:R-:W-:Y:S02]  /*133e0*/  HADD2 R54, R3, -1032, -1032 ;  /* 0xe408e40803367430 */ /* 0x000fe40000000000 */
[----:B------:R-:W-:Y:S01]  /*133f0*/  HFMA2 R55, R58, R21.H0_H0, -72, -72 ;  /* 0xd480d4803a377431 */ /* 0x000fe20000040015 */
[----:B01----:R-:W-:Y:S06]  /*13400*/  @!P0 BRA `(.L_x_1855) ;  /* 0x0000000400688947 */ /* 0x003fec0003800000 */
[----:B------:R-:W0:Y:S01]  /*13410*/  LDS.64 R56, [UR5] ;  /* 0x00000005ff387984 */ /* 0x000e220008000a00 */
[----:B------:R-:W-:Y:S02]  /*13420*/  HADD2.F32 R0, -RZ, R44.H0_H0 ;  /* 0x2000002cff007230 */ /* 0x000fe40000004100 */
[--C-:B------:R-:W-:Y:S01]  /*13430*/  HADD2.F32 R60, -RZ, R47.reuse.H0_H0 ;  /* 0x2000002fff3c7230 */ /* 0x100fe20000004100 */
[----:B------:R-:W1:Y:S01]  /*13440*/  LDS.64 R38, [UR5+0x8] ;  /* 0x00000805ff267984 */ /* 0x000e620008000a00 */
[----:B------:R-:W-:Y:S02]  /*13450*/  HADD2.F32 R8, -RZ, R52.H0_H0 ;  /* 0x20000034ff087230 */ /* 0x000fe40000004100 */
[----:B------:R-:W-:Y:S02]  /*13460*/  HADD2.F32 R2, -RZ, R50.H0_H0 ;  /* 0x20000032ff027230 */ /* 0x000fe40000004100 */
[----:B------:R-:W-:Y:S02]  /*13470*/  HADD2.F32 R62, -RZ, R47.H1_H1 ;  /* 0x3000002fff3e7230 */ /* 0x000fe40000004100 */
[----:B0-----:R-:W-:-:S02]  /*13480*/  HADD2.F32 R3, -RZ, R56.H0_H0 ;  /* 0x20000038ff037230 */ /* 0x001fc40000004100 */
[----:B------:R-:W-:Y:S02]  /*13490*/  HADD2.F32 R59, -RZ, R56.H1_H1 ;  /* 0x30000038ff3b7230 */ /* 0x000fe40000004100 */
[--C-:B------:R-:W-:Y:S02]  /*134a0*/  HADD2.F32 R58, -RZ, R57.reuse.H0_H0 ;  /* 0x20000039ff3a7230 */ /* 0x100fe40000004100 */
[C---:B------:R-:W-:Y:S01]  /*134b0*/  FFMA.FTZ R60, R3.reuse, R60, RZ ;  /* 0x0000003c033c7223 */ /* 0x040fe200000100ff */
[----:B------:R-:W-:Y:S02]  /*134c0*/  HADD2.F32 R61, -RZ, R57.H1_H1 ;  /* 0x30000039ff3d7230 */ /* 0x000fe40000004100 */
[----:B------:R-:W-:Y:S01]  /*134d0*/  FFMA.FTZ R57, R0, R3, RZ ;  /* 0x0000000300397223 */ /* 0x000fe200000100ff */
[----:B------:R-:W-:Y:S02]  /*134e0*/  HADD2.F32 R56, -RZ, R44.H1_H1 ;  /* 0x3000002cff387230 */ /* 0x000fe40000004100 */
[C---:B------:R-:W-:Y:S01]  /*134f0*/  FFMA.FTZ R65, R3.reuse, R8, RZ ;  /* 0x0000000803417223 */ /* 0x040fe200000100ff */
[----:B------:R-:W-:Y:S01]  /*13500*/  FFMA.FTZ R64, R3, R2, RZ ;  /* 0x0000000203407223 */ /* 0x000fe200000100ff */
[----:B------:R-:W-:-:S02]  /*13510*/  HADD2.F32 R8, -RZ, R52.H1_H1 ;  /* 0x30000034ff087230 */ /* 0x000fc40000004100 */
        /* <DEDUP_REMOVED lines=11> */
[----:B------:R-:W-:Y:S02]  /*135d0*/  HADD2.F32 R0, -RZ, R40.H1_H1 ;  /* 0x30000028ff007230 */ /* 0x000fe40000004100 */
[C---:B------:R-:W-:Y:S01]  /*135e0*/  FFMA.FTZ R63, R58.reuse, R60, R63 ;  /* 0x0000003c3a3f7223 */ /* 0x040fe2000001003f */
[----:B------:R-:W-:Y:S02]  /*135f0*/  HADD2.F32 R2, -RZ, R41.H1_H1 ;  /* 0x30000029ff027230 */ /* 0x000fe40000004100 */
[----:B------:R-:W-:Y:S01]  /*13600*/  FFMA.FTZ R57, R58, R57, R65 ;  /* 0x000000393a397223 */ /* 0x000fe20000010041 */
[----:B------:R-:W-:-:S02]  /*13610*/  HADD2.F32 R56, -RZ, R45.H1_H1 ;  /* 0x3000002dff387230 */ /* 0x000fc40000004100 */
[----:B------:R-:W-:Y:S01]  /*13620*/  FFMA.FTZ R0, R0, R61, R3 ;  /* 0x0000003d00007223 */ /* 0x000fe20000010003 */
[----:B------:R-:W-:Y:S02]  /*13630*/  HADD2.F32 R60, -RZ, R48.H1_H1 ;  /* 0x30000030ff3c7230 */ /* 0x000fe40000004100 */
[C---:B------:R-:W-:Y:S01]  /*13640*/  FFMA.FTZ R59, R61.reuse, R2, R8 ;  /* 0x000000023d3b7223 */ /* 0x040fe20000010008 */
[----:B-1----:R-:W-:Y:S02]  /*13650*/  HADD2.F32 R8, -RZ, R38.H0_H0 ;  /* 0x20000026ff087230 */ /* 0x002fe40000004100 */
[C---:B------:R-:W-:Y:S01]  /*13660*/  FFMA.FTZ R63, R61.reuse, R56, R63 ;  /* 0x000000383d3f7223 */ /* 0x040fe2000001003f */
[----:B------:R-:W-:Y:S02]  /*13670*/  HADD2.F32 R3, -RZ, R42.H0_H0 ;  /* 0x2000002aff037230 */ /* 0x000fe40000004100 */
[----:B------:R-:W-:Y:S01]  /*13680*/  FFMA.FTZ R61, R61, R60, R57 ;  /* 0x0000003c3d3d7223 */ /* 0x000fe20000010039 */
[----:B------:R-:W-:-:S02]  /*13690*/  HADD2.F32 R57, -RZ, R38.H1_H1 ;  /* 0x30000026ff397230 */ /* 0x000fc40000004100 */
[----:B------:R-:W-:Y:S02]  /*136a0*/  HADD2.F32 R56, -RZ, R46.H0_H0 ;  /* 0x2000002eff387230 */ /* 0x000fe40000004100 */
[----:B------:R-:W-:Y:S01]  /*136b0*/  FFMA.FTZ R3, R3, R8, R0 ;  /* 0x0000000803037223 */ /* 0x000fe20000010000 */
[----:B------:R-:W-:Y:S02]  /*136c0*/  HADD2.F32 R2, -RZ, R42.H1_H1 ;  /* 0x3000002aff027230 */ /* 0x000fe40000004100 */
[----:B------:R-:W-:Y:S02]  /*136d0*/  HADD2.F32 R58, -RZ, R51.H0_H0 ;  /* 0x20000033ff3a7230 */ /* 0x000fe40000004100 */
[----:B------:R-:W-:Y:S01]  /*136e0*/  FFMA.FTZ R56, R8, R56, R59 ;  /* 0x0000003808387223 */ /* 0x000fe2000001003b */
[----:B------:R-:W-:Y:S02]  /*136f0*/  HADD2.F32 R60, -RZ, R54.H0_H0 ;  /* 0x20000036ff3c7230 */ /* 0x000fe40000004100 */
[----:B------:R-:W-:Y:S01]  /*13700*/  FFMA.FTZ R2, R2, R57, R3 ;  /* 0x0000003902027223 */ /* 0x000fe20000010003 */
[----:B------:R-:W-:-:S02]  /*13710*/  HADD2.F32 R0, -RZ, R46.H1_H1 ;  /* 0x3000002eff007230 */ /* 0x000fc40000004100 */
[C---:B------:R-:W-:Y:S01]  /*13720*/  FFMA.FTZ R63, R8.reuse, R58, R63 ;  /* 0x0000003a083f7223 */ /* 0x040fe2000001003f */
[----:B------:R-:W-:Y:S02]  /*13730*/  HADD2.F32 R38, -RZ, R39.H0_H0 ;  /* 0x20000027ff267230 */ /* 0x000fe40000004100 */
[----:B------:R-:W-:Y:S01]  /*13740*/  FFMA.FTZ R61, R8, R60, R61 ;  /* 0x0000003c083d7223 */ /* 0x000fe2000001003d */
[----:B------:R-:W-:Y:S02]  /*13750*/  HADD2.F32 R3, -RZ, R43.H0_H0 ;  /* 0x2000002bff037230 */ /* 0x000fe40000004100 */
[----:B------:R-:W-:Y:S01]  /*13760*/  FFMA.FTZ R59, R57, R0, R56 ;  /* 0x00000000393b7223 */ /* 0x000fe20000010038 */
[----:B------:R-:W-:Y:S02]  /*13770*/  HADD2.F32 R60, -RZ, R54.H1_H1 ;  /* 0x30000036ff3c7230 */ /* 0x000fe40000004100 */
        /* <DEDUP_REMOVED lines=8> */
[----:B------:R-:W-:Y:S02]  /*13800*/  HADD2.F32 R0, -RZ, R43.H1_H1 ;  /* 0x3000002bff007230 */ /* 0x000fe40000004100 */
        /* <DEDUP_REMOVED lines=26> */
.L_x_1855:
[----:B------:R-:W-:Y:S05]  /*139b0*/  @!P1 BRA `(.L_x_1856) ;  /* 0x0000000400689947 */ /* 0x000fea0003800000 */
[----:B------:R-:W0:Y:S01]  /*139c0*/  LDS.64 R2, [UR5+0x80] ;  /* 0x00008005ff027984 */ /* 0x000e220008000a00 */
[----:B------:R-:W-:Y:S02]  /*139d0*/  HADD2.F32 R0, -RZ, R44.H0_H0 ;  /* 0x2000002cff007230 */ /* 0x000fe40000004100 */
[----:B------:R-:W-:Y:S01]  /*139e0*/  HADD2.F32 R8, -RZ, R52.H0_H0 ;  /* 0x20000034ff087230 */ /* 0x000fe20000004100 */
[----:B------:R-:W1:Y:S01]  /*139f0*/  LDS.64 R38, [UR5+0x88] ;  /* 0x00008805ff267984 */ /* 0x000e620008000a00 */
[----:B------:R-:W-:Y:S02]  /*13a00*/  HADD2.F32 R64, -RZ, R47.H1_H1 ;  /* 0x3000002fff407230 */ /* 0x000fe40000004100 */
        /* <DEDUP_REMOVED lines=15> */
[----:B------:R-:W-:Y:S02]  /*13b00*/  HADD2.F32 R8, -RZ, R50.H1_H1 ;  /* 0x30000032ff087230 */ /* 0x000fe40000004100 */
[----:B------:R-:W-:Y:S01]  /*13b10*/  FFMA.FTZ R61, R64, R56, R61 ;  /* 0x00000038403d7223 */ /* 0x000fe2000001003d */
[----:B------:R-:W-:-:S02]  /*13b20*/  HADD2.F32 R64, -RZ, R52.H1_H1 ;  /* 0x30000034ff407230 */ /* 0x000fc40000004100 */
[----:B------:R-:W-:Y:S01]  /*13b30*/  FFMA.FTZ R59, R0, R58, R59 ;  /* 0x0000003a003b7223 */ /* 0x000fe2000001003b */
[----:B------:R-:W-:Y:S02]  /*13b40*/  HADD2.F32 R2, -RZ, R41.H0_H0 ;  /* 0x20000029ff027230 */ /* 0x000fe40000004100 */
[-C--:B------:R-:W-:Y:S01]  /*13b50*/  FFMA.FTZ R3, R8, R56.reuse, R3 ;  /* 0x0000003808037223 */ /* 0x080fe20000010003 */
[----:B------:R-:W-:Y:S02]  /*13b60*/  HADD2.F32 R0, -RZ, R40.H1_H1 ;  /* 0x30000028ff007230 */ /* 0x000fe40000004100 */
        /* <DEDUP_REMOVED lines=9> */
[-C--:B------:R-:W-:Y:S01]  /*13c00*/  FFMA.FTZ R3, R8, R60.reuse, R3 ;  /* 0x0000003c08037223 */ /* 0x080fe20000010003 */
[----:B-1----:R-:W-:Y:S02]  /*13c10*/  HADD2.F32 R0, -RZ, R38.H0_H0 ;  /* 0x20000026ff007230 */ /* 0x002fe40000004100 */
        /* <DEDUP_REMOVED lines=8> */
[----:B------:R-:W-:Y:S02]  /*13ca0*/  HADD2.F32 R56, -RZ, R42.H1_H1 ;  /* 0x3000002aff387230 */ /* 0x000fe40000004100 */
[----:B------:R-:W-:-:S02]  /*13cb0*/  HADD2.F32 R62, -RZ, R54.H0_H0 ;  /* 0x20000036ff3e7230 */ /* 0x000fc40000004100 */
[----:B------:R-:W-:Y:S01]  /*13cc0*/  FFMA.FTZ R3, R60, R0, R3 ;  /* 0x000000003c037223 */ /* 0x000fe20000010003 */
[----:B------:R-:W-:Y:S02]  /*13cd0*/  HADD2.F32 R8, -RZ, R46.H1_H1 ;  /* 0x3000002eff087230 */ /* 0x000fe40000004100 */
[----:B------:R-:W-:Y:S01]  /*13ce0*/  FFMA.FTZ R59, R56, R38, R59 ;  /* 0x00000026383b7223 */ /* 0x000fe2000001003b */
[----:B------:R-:W-:Y:S02]  /*13cf0*/  HADD2.F32 R2, -RZ, R39.H0_H0 ;  /* 0x20000027ff027230 */ /* 0x000fe40000004100 */
[----:B------:R-:W-:Y:S01]  /*13d00*/  FFMA.FTZ R57, R62, R0, R57 ;  /* 0x000000003e397223 */ /* 0x000fe20000010039 */
[----:B------:R-:W-:Y:S02]  /*13d10*/  HADD2.F32 R58, -RZ, R51.H1_H1 ;  /* 0x30000033ff3a7230 */ /* 0x000fe40000004100 */
[----:B------:R-:W-:Y:S01]  /*13d20*/  FFMA.FTZ R61, R8, R38, R61 ;  /* 0x00000026083d7223 */ /* 0x000fe2000001003d */
[----:B------:R-:W-:-:S02]  /*13d30*/  HADD2.F32 R60, -RZ, R54.H1_H1 ;  /* 0x30000036ff3c7230 */ /* 0x000fc40000004100 */
        /* <DEDUP_REMOVED lines=8> */
[----:B------:R-:W-:-:S02]  /*13dc0*/  HADD2.F32 R61, -RZ, R49.H1_H1 ;  /* 0x30000031ff3d7230 */ /* 0x000fc40000004100 */
[----:B------:R-:W-:Y:S02]  /*13dd0*/  HADD2.F32 R56, -RZ, R55.H0_H0 ;  /* 0x20000037ff387230 */ /* 0x000fe40000004100 */
[-C--:B------:R-:W-:Y:S01]  /*13de0*/  FFMA.FTZ R38, R38, R2.reuse, R3 ;  /* 0x0000000226267223 */ /* 0x080fe20000010003 */
[----:B------:R-:W-:Y:S02]  /*13df0*/  HADD2.F32 R59, -RZ, R43.H1_H1 ;  /* 0x3000002bff3b7230 */ /* 0x000fe40000004100 */
[-C--:B------:R-:W-:Y:S01]  /*13e00*/  FFMA.FTZ R8, R61, R39.reuse, R8 ;  /* 0x000000273d087223 */ /* 0x080fe20000010008 */
[----:B------:R-:W-:Y:S02]  /*13e10*/  HADD2.F32 R61, -RZ, R55.H1_H1 ;  /* 0x30000037ff3d7230 */ /* 0x000fe40000004100 */
        /* <DEDUP_REMOVED lines=20> */
.L_x_1856:
        /* <DEDUP_REMOVED lines=91> */
.L_x_1857:
        /* <DEDUP_REMOVED lines=91> */
.L_x_1858:
[----:B------:R-:W0:Y:S01]  /*14ac0*/  LDS.64 R38, [UR5+0x208] ;  /* 0x00020805ff267984 */ /* 0x000e220008000a00 */
[----:B------:R-:W-:Y:S02]  /*14ad0*/  HADD2.F32 R0, -RZ, R44.H0_H0 ;  /* 0x2000002cff007230 */ /* 0x000fe40000004100 */
[----:B------:R-:W-:Y:S02]  /*14ae0*/  HADD2.F32 R2, -RZ, R47.H0_H0 ;  /* 0x2000002fff027230 */ /* 0x000fe40000004100 */
[----:B------:R-:W-:Y:S02]  /*14af0*/  HADD2.F32 R3, -RZ, R50.H0_H0 ;  /* 0x20000032ff037230 */ /* 0x000fe40000004100 */
[----:B------:R-:W-:Y:S02]  /*14b00*/  HADD2.F32 R8, -RZ, R52.H0_H0 ;  /* 0x20000034ff087230 */ /* 0x000fe40000004100 */
[----:B------:R-:W-:Y:S01]  /*14b10*/  FFMA.FTZ R57, R2, R35, RZ ;  /* 0x0000002302397223 */ /* 0x000fe200000100ff */
[----:B------:R-:W-:-:S02]  /*14b20*/  HADD2.F32 R56, -RZ, R44.H1_H1 ;  /* 0x3000002cff387230 */ /* 0x000fc40000004100 */
[-C--:B------:R-:W-:Y:S01]  /*14b30*/  FFMA.FTZ R59, R3, R35.reuse, RZ ;  /* 0x00000023033b7223 */ /* 0x080fe200000100ff */
        /* <DEDUP_REMOVED lines=16> */
[-C--:B------:R-:W-:Y:S01]  /*14c40*/  FFMA.FTZ R52, R63, R37.reuse, R52 ;  /* 0x000000253f347223 */ /* 0x080fe20000010034 */
[----:B------:R-:W-:Y:S01]  /*14c50*/  FFMA.FTZ R36, R65, R37, R36 ;  /* 0x0000002541247223 */ /* 0x000fe20000010024 */
[----:B------:R-:W-:Y:S02]  /*14c60*/  HADD2.F32 R44, -RZ, R40.H1_H1 ;  /* 0x30000028ff2c7230 */ /* 0x000fe40000004100 */
[-C--:B------:R-:W-:Y:S01]  /*14c70*/  FFMA.FTZ R3, R3, R59.reuse, RZ ;  /* 0x0000003b03037223 */ /* 0x080fe200000100ff */
[----:B------:R-:W-:Y:S02]  /*14c80*/  HADD2.F32 R64, -RZ, R41.H1_H1 ;  /* 0x30000029ff407230 */ /* 0x000fe40000004100 */
[----:B------:R-:W-:Y:S01]  /*14c90*/  FFMA.FTZ R61, R2, R59, RZ ;  /* 0x0000003b023d7223 */ /* 0x000fe200000100ff */
[----:B------:R-:W-:Y:S02]  /*14ca0*/  HADD2.F32 R45, -RZ, R45.H1_H1 ;  /* 0x3000002dff2d7230 */ /* 0x000fe40000004100 */
[----:B------:R-:W-:Y:S01]  /*14cb0*/  FFMA.FTZ R35, R44, R34, R35 ;  /* 0x000000222c237223 */ /* 0x000fe20000010023 */
[----:B------:R-:W-:-:S02]  /*14cc0*/  HADD2.F32 R37, -RZ, R48.H1_H1 ;  /* 0x30000030ff257230 */ /* 0x000fc40000004100 */
[-C--:B------:R-:W-:Y:S01]  /*14cd0*/  FFMA.FTZ R47, R64, R34.reuse, R47 ;  /* 0x00000022402f7223 */ /* 0x080fe2000001002f */
[----:B------:R-:W-:Y:S02]  /*14ce0*/  HADD2.F32 R32, -RZ, R32.H1_H1 ;  /* 0x30000020ff207230 */ /* 0x000fe40000004100 */
[-C--:B------:R-:W-:Y:S01]  /*14cf0*/  FFMA.FTZ R41, R45, R34.reuse, R52 ;  /* 0x000000222d297223 */ /* 0x080fe20000010034 */
[----:B------:R-:W-:Y:S02]  /*14d00*/  HADD2.F32 R52, -RZ, R42.H0_H0 ;  /* 0x2000002aff347230 */ /* 0x000fe40000004100 */
[----:B------:R-:W-:Y:S01]  /*14d10*/  FFMA.FTZ R57, R37, R34, R36 ;  /* 0x0000002225397223 */ /* 0x000fe20000010024 */
[--C-:B------:R-:W-:Y:S02]  /*14d20*/  HADD2.F32 R34, -RZ, R33.reuse.H0_H0 ;  /* 0x20000021ff227230 */ /* 0x100fe40000004100 */
[----:B------:R-:W-:Y:S01]  /*14d30*/  FFMA.FTZ R3, R66, R32, R3 ;  /* 0x0000002042037223 */ /* 0x000fe20000010003 */
[----:B------:R-:W-:-:S02]  /*14d40*/  HADD2.F32 R36, -RZ, R33.H1_H1 ;  /* 0x30000021ff247230 */ /* 0x000fc40000004100 */
[-C--:B------:R-:W-:Y:S01]  /*14d50*/  FFMA.FTZ R33, R0, R59.reuse, RZ ;  /* 0x0000003b00217223 */ /* 0x080fe200000100ff */
[----:B------:R-:W-:Y:S01]  /*14d60*/  FFMA.FTZ R59, R8, R59, RZ ;  /* 0x0000003b083b7223 */ /* 0x000fe200000100ff */
[----:B------:R-:W-:Y:S01]  /*14d70*/  FFMA.FTZ R40, R63, R34, R3 ;  /* 0x000000223f287223 */ /* 0x000fe20000010003 */
[-C--:B------:R-:W-:Y:S01]  /*14d80*/  FFMA.FTZ R61, R60, R32.reuse, R61 ;  /* 0x000000203c3d7223 */ /* 0x080fe2000001003d */
[----:B------:R-:W1:Y:S01]  /*14d90*/  LDS.64 R2, [UR5+0x288] ;  /* 0x00028805ff027984 */ /* 0x000e620008000a00 */
[----:B------:R-:W-:Y:S01]  /*14da0*/  FFMA.FTZ R59, R68, R32, R59 ;  /* 0x00000020443b7223 */ /* 0x000fe2000001003b */
[----:B0-----:R-:W-:Y:S02]  /*14db0*/  HADD2.F32 R0, -RZ, R38.H0_H0 ;  /* 0x20000026ff007230 */ /* 0x001fe40000004100 */
[----:B------:R-:W-:Y:S01]  /*14dc0*/  FFMA.FTZ R61, R62, R34, R61 ;  /* 0x000000223e3d7223 */ /* 0x000fe2000001003d */
[----:B------:R-:W-:Y:S01]  /*14dd0*/  FFMA.FTZ R33, R56, R32, R33 ;  /* 0x0000002038217223 */ /* 0x000fe20000010021 */
[----:B------:R-:W-:Y:S01]  /*14de0*/  FFMA.FTZ R50, R65, R34, R59 ;  /* 0x0000002241327223 */ /* 0x000fe2000001003b */
[----:B------:R-:W-:-:S02]  /*14df0*/  HADD2.F32 R59, -RZ, R51.H0_H0 ;  /* 0x20000033ff3b7230 */ /* 0x000fc40000004100 */
[----:B------:R-:W-:Y:S01]  /*14e00*/  FFMA.FTZ R48, R64, R36, R61 ;  /* 0x0000002440307223 */ /* 0x000fe2000001003d */
[----:B------:R-:W-:Y:S02]  /*14e10*/  HADD2.F32 R56, -RZ, R46.H0_H0 ;  /* 0x2000002eff387230 */ /* 0x000fe40000004100 */
[----:B------:R-:W-:Y:S01]  /*14e20*/  FFMA.FTZ R33, R58, R34, R33 ;  /* 0x000000223a217223 */ /* 0x000fe20000010021 */
[----:B------:R-:W-:Y:S02]  /*14e30*/  HADD2.F32 R61, -RZ, R54.H0_H0 ;  /* 0x20000036ff3d7230 */ /* 0x000fe40000004100 */
[-C--:B------:R-:W-:Y:S01]  /*14e40*/  FFMA.FTZ R41, R59, R0.reuse, R41 ;  /* 0x000000003b297223 */ /* 0x080fe20000010029 */
[----:B------:R-:W-:Y:S02]  /*14e50*/  HADD2.F32 R38, -RZ, R38.H1_H1 ;  /* 0x30000026ff267230 */ /* 0x000fe40000004100 */
        /* <DEDUP_REMOVED lines=29> */
[----:B------:R-:W-:Y:S02]  /*15030*/  HADD2.F32 R34, -RZ, R89.H1_H1 ;  /* 0x30000059ff227230 */ /* 0x000fe40000004100 */
[----:B------:R-:W-:Y:S01]  /*15040*/  FFMA.FTZ R41, R49, R39, R32 ;  /* 0x0000002731297223 */ /* 0x000fe20000010020 */
[----:B------:R-:W-:Y:S02]  /*15050*/  HADD2.F32 R55, -RZ, R55.H1_H1 ;  /* 0x30000037ff377230 */ /* 0x000fe40000004100 */
[----:B------:R-:W-:Y:S01]  /*15060*/  FMUL.FTZ R0, R0, R35 ;  /* 0x0000002300007220 */ /* 0x000fe20000410000 */
[----:B------:R-:W-:-:S02]  /*15070*/  HADD2.F32 R33, -RZ, R90.H0_H0 ;  /* 0x2000005aff217230 */ /* 0x000fc40000004100 */
[----:B------:R-:W-:Y:S01]  /*15080*/  FMUL.FTZ R41, R41, R34 ;  /* 0x0000002229297220 */ /* 0x000fe20000410000 */
[----:B------:R-:W-:Y:S02]  /*15090*/  HADD2.F32 R32, -RZ, R89.H0_H0 ;  /* 0x20000059ff207230 */ /* 0x000fe40000004100 */
[----:B------:R-:W-:Y:S01]  /*150a0*/  FFMA.FTZ R39, R55, R39, R38 ;  /* 0x0000002737277223 */ /* 0x000fe20000010026 */
[----:B------:R-:W-:Y:S01]  /*150b0*/  F2FP.F16.F32.PACK_AB R0, RZ, R0 ;  /* 0x00000000ff00723e */ /* 0x000fe200000000ff */
[----:B------:R-:W-:Y:S01]  /*150c0*/  FFMA.FTZ R38, R45, R36, R40 ;  /* 0x000000242d267223 */ /* 0x000fe20000010028 */
[----:B------:R-:W-:Y:S01]  /*150d0*/  F2FP.F16.F32.PACK_AB R37, RZ, R41 ;  /* 0x00000029ff25723e */ /* 0x000fe200000000ff */
[----:B-1----:R-:W-:Y:S02]  /*150e0*/  HADD2.F32 R41, -RZ, R2.H0_H0 ;  /* 0x20000002ff297230 */ /* 0x002fe40000004100 */
[----:B------:R-:W-:Y:S01]  /*150f0*/  FMUL.FTZ R8, R8, R33 ;  /* 0x0000002108087220 */ /* 0x000fe20000410000 */
[----:B------:R-:W-:-:S02]  /*15100*/  HADD2 R40, R0.H0_H0, R12.H0_H0 ;  /* 0x2000000c00287230 */ /* 0x000fc40000000800 */
[----:B------:R-:W-:Y:S02]  /*15110*/  HADD2.F32 R0, -RZ, R2.H1_H1 ;  /* 0x30000002ff007230 */ /* 0x000fe40000004100 */
[----:B------:R-:W-:Y:S02]  /*15120*/  HADD2 R37, R37.H0_H0, R12.H1_H1 ;  /* 0x3000000c25257230 */ /* 0x000fe40000000800 */
[--C-:B------:R-:W-:Y:S02]  /*15130*/  HADD2.F32 R12, -RZ, R3.reuse.H0_H0 ;  /* 0x20000003ff0c7230 */ /* 0x100fe40000004100 */
[-C--:B------:R-:W-:Y:S01]  /*15140*/  FFMA.FTZ R43, R52, R41.reuse, R44 ;  /* 0x00000029342b7223 */ /* 0x080fe2000001002c */
[----:B------:R-:W-:Y:S02]  /*15150*/  HADD2.F32 R36, -RZ, R3.H1_H1 ;  /* 0x30000003ff247230 */ /* 0x000fe40000004100 */
[-C--:B------:R-:W-:Y:S01]  /*15160*/  FFMA.FTZ R45, R56, R41.reuse, R48 ;  /* 0x00000029382d7223 */ /* 0x080fe20000010030 */
[----:B------:R-:W0:Y:S01]  /*15170*/  LDS.64 R2, [UR5+0x210] ;  /* 0x00021005ff027984 */ /* 0x000e220008000a00 */
        /* <DEDUP_REMOVED lines=17> */
[----:B------:R-:W-:Y:S01]  /*15290*/  FMUL.FTZ R41, R41, R32 ;  /* 0x0000002029297220 */ /* 0x000fe20000410000 */
[----:B------:R-:W-:Y:S01]  /*152a0*/  FMUL.FTZ R45, R45, R34 ;  /* 0x000000222d2d7220 */ /* 0x000fe20000410000 */
[----:B------:R-:W-:-:S02]  /*152b0*/  F2FP.F16.F32.PACK_AB R8, RZ, R8 ;  /* 0x00000008ff08723e */ /* 0x000fc400000000ff */
[----:B------:R-:W-:Y:S02]  /*152c0*/  F2FP.F16.F32.PACK_AB R12, RZ, R12 ;  /* 0x0000000cff0c723e */ /* 0x000fe400000000ff */
[----:B------:R-:W-:Y:S01]  /*152d0*/  F2FP.F16.F32.PACK_AB R36, RZ, R41 ;  /* 0x00000029ff24723e */ /* 0x000fe200000000ff */
[----:B------:R-:W-:Y:S01]  /*152e0*/  HADD2 R42, R8.H0_H0, R11.H0_H0 ;  /* 0x2000000b082a7230 */ /* 0x000fe20000000800 */
[----:B------:R-:W-:Y:S01]  /*152f0*/  F2FP.F16.F32.PACK_AB R39, RZ, R39 ;  /* 0x00000027ff27723e */ /* 0x000fe200000000ff */
[--C-:B------:R-:W-:Y:S01]  /*15300*/  HADD2 R12, R12.H0_H0, R9.reuse.H0_H0 ;  /* 0x200000090c0c7230 */ /* 0x100fe20000000800 */
[----:B------:R-:W-:Y:S01]  /*15310*/  F2FP.F16.F32.PACK_AB R0, RZ, R0 ;  /* 0x00000000ff00723e */ /* 0x000fe200000000ff */
[----:B------:R-:W-:Y:S01]  /*15320*/  HADD2 R36, R36.H0_H0, R9.H1_H1 ;  /* 0x3000000924247230 */ /* 0x000fe20000000800 */
[----:B------:R-:W-:Y:S01]  /*15330*/  F2FP.F16.F32.PACK_AB R45, RZ, R45 ;  /* 0x0000002dff2d723e */ /* 0x000fe200000000ff */
[----:B------:R-:W-:Y:S01]  /*15340*/  HADD2 R41, R39.H0_H0, R11.H1_H1 ;  /* 0x3000000b27297230 */ /* 0x000fe20000000800 */
[C---:B-----5:R-:W-:Y:S01]  /*15350*/  LOP3.LUT R9, R29.reuse, 0xf000f, RZ, 0xc0, !PT ;  /* 0x000f000f1d097812 */ /* 0x060fe200078ec0ff */
[--C-:B------:R-:W-:Y:S01]  /*15360*/  HADD2 R38, R0.H0_H0, R10.reuse.H0_H0 ;  /* 0x2000000a00267230 */ /* 0x100fe20000000800 */
[----:B------:R-:W-:Y:S01]  /*15370*/  LOP3.LUT R43, R29, 0xf000f0, RZ, 0xc0, !PT ;  /* 0x00f000f01d2b7812 */ /* 0x000fe200078ec0ff */
[----:B------:R-:W-:Y:S01]  /*15380*/  HADD2 R39, R45.H0_H0, R10.H1_H1 ;  /* 0x3000000a2d277230 */ /* 0x000fe20000000800 */
[----:B------:R-:W-:Y:S01]  /*15390*/  SHF.R.U32.HI R29, RZ, 0x8, R29 ;  /* 0x00000008ff1d7819 */ /* 0x000fe2000001161d */
[----:B------:R-:W1:Y:S01]  /*153a0*/  LDS.64 R10, [UR5+0x218] ;  /* 0x00021805ff0a7984 */ /* 0x000e620008000a00 */
[----:B------:R-:W-:-:S02]  /*153b0*/  SHF.R.U32.HI R50, RZ, 0x8, R30 ;  /* 0x00000008ff327819 */ /* 0x000fc4000001161e */
[C---:B------:R-:W-:Y:S01]  /*153c0*/  LOP3.LUT R0, R28.reuse, 0xf000f, RZ, 0xc0, !PT ;  /* 0x000f000f1c007812 */ /* 0x040fe200078ec0ff */
[--C-:B0-----:R-:W-:Y:S01]  /*153d0*/  HADD2.F32 R45, -RZ, R3.reuse.H0_H0 ;  /* 0x20000003ff2d7230 */ /* 0x101fe20000004100 */
[----:B------:R-:W-:Y:S01]  /*153e0*/  LOP3.LUT R8, R28, 0xf000f0, RZ, 0xc0, !PT ;  /* 0x00f000f01c087812 */ /* 0x000fe200078ec0ff */
[----:B------:R-:W-:Y:S01]  /*153f0*/  HADD2.F32 R46, -RZ, R3.H1_H1 ;  /* 0x30000003ff2e7230 */ /* 0x000fe20000004100 */
[----:B------:R-:W-:Y:S01]  /*15400*/  SHF.R.U32.HI R28, RZ, 0x8, R28 ;  /* 0x00000008ff1c7819 */ /* 0x000fe2000001161c */
[--C-:B------:R-:W-:Y:S01]  /*15410*/  HADD2.F32 R47, -RZ, R2.reuse.H0_H0 ;  /* 0x20000002ff2f7230 */ /* 0x100fe20000004100 */
[----:B------:R-:W-:Y:S01]  /*15420*/  SHF.R.U32.HI R53, RZ, 0x8, R31 ;  /* 0x00000008ff357819 */ /* 0x000fe2000001161f */
[----:B------:R-:W-:Y:S01]  /*15430*/  HADD2.F32 R48, -RZ, R2.H1_H1 ;  /* 0x30000002ff307230 */ /* 0x000fe20000004100 */
        /* <DEDUP_REMOVED lines=8> */
[----:B------:R-:W-:Y:S01]  /*154c0*/  LOP3.LUT R49, R30, 0xf000f0, RZ, 0xc0, !PT ;  /* 0x00f000f01e317812 */ /* 0x000fe200078ec0ff */
[----:B------:R-:W-:Y:S01]  /*154d0*/  HFMA2 R54, R54, R21.H0_H0, -72, -72 ;  /* 0xd480d48036367431 */ /* 0x000fe20000040015 */
[C---:B------:R-:W-:Y:S02]  /*154e0*/  LOP3.LUT R2, R28.reuse, 0xf000f, RZ, 0xc0, !PT ;  /* 0x000f000f1c027812 */ /* 0x040fe400078ec0ff */
[C---:B------:R-:W-:Y:S02]  /*154f0*/  LOP3.LUT R43, R53.reuse, 0xf000f, RZ, 0xc0, !PT ;  /* 0x000f000f352b7812 */ /* 0x040fe400078ec0ff */
[----:B------:R-:W-:Y:S02]  /*15500*/  LOP3.LUT R28, R28, 0xf000f0, RZ, 0xc0, !PT ;  /* 0x00f000f01c1c7812 */ /* 0x000fe400078ec0ff */
[----:B------:R-:W-:Y:S02]  /*15510*/  LOP3.LUT R59, R44, 0x64006400, RZ, 0xfc, !PT ;  /* 0x640064002c3b7812 */ /* 0x000fe400078efcff */
[----:B------:R-:W-:-:S02]  /*15520*/  LOP3.LUT R53, R53, 0xf000f0, RZ, 0xc0, !PT ;  /* 0x00f000f035357812 */ /* 0x000fc400078ec0ff */
[----:B------:R-:W-:Y:S01]  /*15530*/  LOP3.LUT R56, R52, 0x64006400, RZ, 0xfc, !PT ;  /* 0x6400640034387812 */ /* 0x000fe200078efcff */
[----:B------:R-:W-:Y:S01]  /*15540*/  HADD2 R59, R59, -1032, -1032 ;  /* 0xe408e4083b3b7430 */ /* 0x000fe20000000000 */
[----:B------:R-:W-:Y:S02]  /*15550*/  LOP3.LUT R44, R29, 0x64006400, RZ, 0xfc, !PT ;  /* 0x640064001d2c7812 */ /* 0x000fe400078efcff */
[----:B------:R-:W-:Y:S01]  /*15560*/  LOP3.LUT R52, R50, 0x64006400, RZ, 0xfc, !PT ;  /* 0x6400640032347812 */ /* 0x000fe200078efcff */
[-C--:B------:R-:W-:Y:S01]  /*15570*/  HFMA2 R56, R56, R21.reuse.H0_H0, -72, -72 ;  /* 0xd480d48038387431 */ /* 0x080fe20000040015 */
[----:B------:R-:W-:Y:S02]  /*15580*/  LOP3.LUT R30, R49, 0x64006400, RZ, 0xfc, !PT ;  /* 0x64006400311e7812 */ /* 0x000fe400078efcff */
[----:B------:R-:W-:Y:S02]  /*15590*/  LOP3.LUT R60, R51, 0x64006400, RZ, 0xfc, !PT ;  /* 0x64006400333c7812 */ /* 0x000fe400078efcff */
[----:B------:R-:W-:Y:S01]  /*155a0*/  LOP3.LUT R43, R43, 0x64006400, RZ, 0xfc, !PT ;  /* 0x640064002b2b7812 */ /* 0x000fe200078efcff */
[----:B------:R-:W-:Y:S01]  /*155b0*/  HFMA2 R55, R30, R21.H0_H0, -72, -72 ;  /* 0xd480d4801e377431 */ /* 0x000fe20000040015 */
[----:B------:R-:W-:Y:S01]  /*155c0*/  LOP3.LUT R0, R0, 0x64006400, RZ, 0xfc, !PT ;  /* 0x6400640000007812 */ /* 0x000fe200078efcff */
[----:B------:R-:W-:Y:S01]  /*155d0*/  HADD2 R60, R60, -1032, -1032 ;  /* 0xe408e4083c3c7430 */ /* 0x000fe20000000000 */
[----:B------:R-:W-:-:S02]  /*155e0*/  LOP3.LUT R8, R8, 0x64006400, RZ, 0xfc, !PT ;  /* 0x6400640008087812 */ /* 0x000fc400078efcff */
        /* <DEDUP_REMOVED lines=8> */
[-C--:B------:R-:W-:Y:S01]  /*15670*/  HFMA2 R31, R44, R21.reuse.H0_H0, -72, -72 ;  /* 0xd480d4802c1f7431 */ /* 0x080fe20000040015 */
[----:B------:R-:W-:Y:S01]  /*15680*/  LOP3.LUT R62, R53, 0x64006400, RZ, 0xfc, !PT ;  /* 0x64006400353e7812 */ /* 0x000fe200078efcff */
[----:B------:R-:W-:-:S02]  /*15690*/  HFMA2 R44, R52, R21.H0_H0, -72, -72 ;  /* 0xd480d480342c7431 */ /* 0x000fc40000040015 */
[----:B------:R-:W-:Y:S02]  /*156a0*/  HADD2 R52, R43, -1032, -1032 ;  /* 0xe408e4082b347430 */ /* 0x000fe40000000000 */
[-C--:B------:R-:W-:Y:S02]  /*156b0*/  HFMA2 R53, R8, R21.reuse.H0_H0, -72, -72 ;  /* 0xd480d48008357431 */ /* 0x080fe40000040015 */
[-C--:B------:R-:W-:Y:S02]  /*156c0*/  HFMA2 R30, R28, R21.reuse.H0_H0, -72, -72 ;  /* 0xd480d4801c1e7431 */ /* 0x080fe40000040015 */
[----:B------:R-:W-:Y:S02]  /*156d0*/  HADD2 R50, R3, -1032, -1032 ;  /* 0xe408e40803327430 */ /* 0x000fe40000000000 */
[----:B------:R-:W-:Y:S02]  /*156e0*/  HADD2 R51, R51, -1032, -1032 ;  /* 0xe408e40833337430 */ /* 0x000fe40000000000 */
[----:B------:R-:W-:Y:S01]  /*156f0*/  HFMA2 R43, R62, R21.H0_H0, -72, -72 ;  /* 0xd480d4803e2b7431 */ /* 0x000fe20000040015 */
[----:B-1----:R-:W-:Y:S06]  /*15700*/  @!P0 BRA `(.L_x_1859) ;  /* 0x0000000400588947 */ /* 0x002fec0003800000 */
[----:B------:R-:W0:Y:S01]  /*15710*/  LDS.64 R8, [UR5+0x10] ;  /* 0x00001005ff087984 */ /* 0x000e220008000a00 */
[----:B------:R-:W-:Y:S02]  /*15720*/  HADD2.F32 R0, -RZ, R57.H0_H0 ;  /* 0x20000039ff007230 */ /* 0x000fe40000004100 */
[--C-:B------:R-:W-:Y:S01]  /*15730*/  HADD2.F32 R64, -RZ, R58.reuse.H0_H0 ;  /* 0x2000003aff407230 */ /* 0x100fe20000004100 */
[----:B------:R-:W1:Y:S01]  /*15740*/  LDS.64 R28, [UR5+0x18] ;  /* 0x00001805ff1c7984 */ /* 0x000e620008000a00 */
[----:B------:R-:W-:Y:S02]  /*15750*/  HADD2.F32 R2, -RZ, R59.H0_H0 ;  /* 0x2000003bff027230 */ /* 0x000fe40000004100 */
[----:B------:R-:W-:Y:S02]  /*15760*/  HADD2.F32 R65, -RZ, R58.H1_H1 ;  /* 0x3000003aff417230 */ /* 0x000fe40000004100 */
[----:B------:R-:W-:Y:S02]  /*15770*/  HADD2.F32 R69, -RZ, R60.H1_H1 ;  /* 0x3000003cff457230 */ /* 0x000fe40000004100 */
[----:B0-----:R-:W-:-:S02]  /*15780*/  HADD2.F32 R3, -RZ, R8.H0_H0 ;  /* 0x20000008ff037230 */ /* 0x001fc40000004100 */
[--C-:B------:R-:W-:Y:S02]  /*15790*/  HADD2.F32 R61, -RZ, R9.reuse.H0_H0 ;  /* 0x20000009ff3d7230 */ /* 0x100fe40000004100 */
[----:B------:R-:W-:Y:S02]  /*157a0*/  HADD2.F32 R63, -RZ, R9.H1_H1 ;  /* 0x30000009ff3f7230 */ /* 0x000fe40000004100 */
[----:B------:R-:W-:Y:S01]  /*157b0*/  FFMA.FTZ R0, R0, R3, RZ ;  /* 0x0000000300007223 */ /* 0x000fe200000100ff */
[----:B------:R-:W-:Y:S02]  /*157c0*/  HADD2.F32 R62, -RZ, R8.H1_H1 ;  /* 0x30000008ff3e7230 */ /* 0x000fe40000004100 */
[C---:B------:R-:W-:Y:S01]  /*157d0*/  FFMA.FTZ R67, R3.reuse, R64, RZ ;  /* 0x0000004003437223 */ /* 0x040fe200000100ff */
[----:B------:R-:W-:Y:S02]  /*157e0*/  HADD2.F32 R9, -RZ, R57.H1_H1 ;  /* 0x30000039ff097230 */ /* 0x000fe40000004100 */
[----:B------:R-:W-:Y:S01]  /*157f0*/  FFMA.FTZ R64, R3, R2, RZ ;  /* 0x0000000203407223 */ /* 0x000fe200000100ff */
[----:B------:R-:W-:-:S02]  /*15800*/  HADD2.F32 R8, -RZ, R60.H0_H0 ;  /* 0x2000003cff087230 */ /* 0x000fc40000004100 */
[C---:B------:R-:W-:Y:S01]  /*15810*/  FFMA.FTZ R2, R62.reuse, R65, R67 ;  /* 0x000000413e027223 */ /* 0x040fe20000010043 */
[----:B------:R-:W-:Y:S02]  /*15820*/  HADD2.F32 R65, -RZ, R56.H0_H0 ;  /* 0x20000038ff417230 */ /* 0x000fe40000004100 */
[----:B------:R-:W-:Y:S01]  /*15830*/  FFMA.FTZ R0, R9, R62, R0 ;  /* 0x0000003e09007223 */ /* 0x000fe20000010000 */
[----:B------:R-:W-:Y:S02]  /*15840*/  HADD2.F32 R9, -RZ, R59.H1_H1 ;  /* 0x3000003bff097230 */ /* 0x000fe40000004100 */
        /* <DEDUP_REMOVED lines=8> */
[----:B------:R-:W-:Y:S02]  /*158d0*/  HADD2.F32 R0, -RZ, R53.H1_H1 ;  /* 0x30000035ff007230 */ /* 0x000fe40000004100 */
[C---:B------:R-:W-:Y:S01]  /*158e0*/  FFMA.FTZ R9, R61.reuse, R9, R64 ;  /* 0x000000093d097223 */ /* 0x040fe20000010040 */
[----:B------:R-:W-:Y:S02]  /*158f0*/  HADD2.F32 R2, -RZ, R54.H1_H1 ;  /* 0x30000036ff027230 */ /* 0x000fe40000004100 */
[----:B------:R-:W-:Y:S01]  /*15900*/  FFMA.FTZ R67, R61, R65, R66 ;  /* 0x000000413d437223 */ /* 0x000fe20000010042 */
[----:B------:R-:W-:Y:S02]  /*15910*/  HADD2.F32 R62, -RZ, R55.H1_H1 ;  /* 0x30000037ff3e7230 */ /* 0x000fe40000004100 */
[----:B------:R-:W-:Y:S01]  /*15920*/  FFMA.FTZ R0, R0, R63, R3 ;  /* 0x0000003f00007223 */ /* 0x000fe20000010003 */
[----:B------:R-:W-:-:S02]  /*15930*/  HADD2.F32 R3, -RZ, R49.H0_H0 ;  /* 0x20000031ff037230 */ /* 0x000fc40000004100 */
[C---:B------:R-:W-:Y:S01]  /*15940*/  FFMA.FTZ R61, R63.reuse, R2, R8 ;  /* 0x000000023f3d7223 */ /* 0x040fe20000010008 */
[----:B-1----:R-:W-:Y:S02]  /*15950*/  HADD2.F32 R2, -RZ, R28.H0_H0 ;  /* 0x2000001cff027230 */ /* 0x002fe40000004100 */
[----:B------:R-:W-:Y:S01]  /*15960*/  FFMA.FTZ R65, R63, R62, R9 ;  /* 0x0000003e3f417223 */ /* 0x000fe20000010009 */
[----:B------:R-:W-:Y:S02]  /*15970*/  HADD2.F32 R64, -RZ, R56.H1_H1 ;  /* 0x30000038ff407230 */ /* 0x000fe40000004100 */
[----:B------:R-:W-:Y:S02]  /*15980*/  HADD2.F32 R9, -RZ, R28.H1_H1 ;  /* 0x3000001cff097230 */ /* 0x000fe40000004100 */
[----:B------:R-:W-:Y:S01]  /*15990*/  FFMA.FTZ R3, R3, R2, R0 ;  /* 0x0000000203037223 */ /* 0x000fe20000010000 */
[----:B------:R-:W-:Y:S02]  /*159a0*/  HADD2.F32 R28, -RZ, R50.H0_H0 ;  /* 0x20000032ff1c7230 */ /* 0x000fe40000004100 */
[----:B------:R-:W-:Y:S01]  /*159b0*/  FFMA.FTZ R67, R63, R64, R67 ;  /* 0x000000403f437223 */ /* 0x000fe20000010043 */
[----:B------:R-:W-:-:S02]  /*159c0*/  HADD2.F32 R66, -RZ, R52.H0_H0 ;  /* 0x20000034ff427230 */ /* 0x000fc40000004100 */
[----:B------:R-:W-:Y:S02]  /*159d0*/  HADD2.F32 R0, -RZ, R49.H1_H1 ;  /* 0x30000031ff007230 */ /* 0x000fe40000004100 */
[C---:B------:R-:W-:Y:S01]  /*159e0*/  FFMA.FTZ R28, R2.reuse, R28, R61 ;  /* 0x0000001c021c7223 */ /* 0x040fe2000001003d */
[----:B------:R-:W-:Y:S02]  /*159f0*/  HADD2.F32 R62, -RZ, R50.H1_H1 ;  /* 0x30000032ff3e7230 */ /* 0x000fe40000004100 */
[----:B------:R-:W-:Y:S01]  /*15a00*/  FFMA.FTZ R67, R2, R66, R67 ;  /* 0x0000004202437223 */ /* 0x000fe20000010043 */
[----:B------:R-:W-:Y:S02]  /*15a10*/  HADD2.F32 R64, -RZ, R51.H0_H0 ;  /* 0x20000033ff407230 */ /* 0x000fe40000004100 */
[----:B------:R-:W-:Y:S01]  /*15a20*/  FFMA.FTZ R0, R0, R9, R3 ;  /* 0x0000000900007223 */ /* 0x000fe20000010003 */
[----:B------:R-:W-:Y:S02]  /*15a30*/  HADD2.F32 R8, -RZ, R29.H0_H0 ;  /* 0x2000001dff087230 */ /* 0x000fe40000004100 */
[----:B------:R-:W-:Y:S01]  /*15a40*/  FFMA.FTZ R61, R9, R62, R28 ;  /* 0x0000003e093d7223 */ /* 0x000fe2000001001c */
[----:B------:R-:W-:-:S02]  /*15a50*/  HADD2.F32 R28, -RZ, R51.H1_H1 ;  /* 0x30000033ff1c7230 */ /* 0x000fc40000004100 */
[----:B------:R-:W-:Y:S01]  /*15a60*/  FFMA.FTZ R64, R2, R64, R65 ;  /* 0x0000004002407223 */ /* 0x000fe20000010041 */
[----:B------:R-:W-:Y:S02]  /*15a70*/  HADD2.F32 R66, -RZ, R52.H1_H1 ;  /* 0x30000034ff427230 */ /* 0x000fe40000004100 */
        /* <DEDUP_REMOVED lines=10> */
[----:B------:R-:W-:Y:S02]  /*15b20*/  HADD2.F32 R0, -RZ, R30.H1_H1 ;  /* 0x3000001eff007230 */ /* 0x000fe40000004100 */
[----:B------:R-:W-:Y:S02]  /*15b30*/  HADD2.F32 R2, -RZ, R31.H1_H1 ;  /* 0x3000001fff027230 */ /* 0x000fe40000004100 */
[----:B------:R-:W-:Y:S01]  /*15b40*/  FFMA.FTZ R9, R8, R9, R67 ;  /* 0x0000000908097223 */ /* 0x000fe20000010043 */
[----:B------:R-:W-:Y:S02]  /*15b50*/  HADD2.F32 R62, -RZ, R44.H1_H1 ;  /* 0x3000002cff3e7230 */ /* 0x000fe40000004100 */
[----:B------:R-:W-:Y:S01]  /*15b60*/  FFMA.FTZ R0, R0, R29, R3 ;  /* 0x0000001d00007223 */ /* 0x000fe20000010003 */
[----:B------:R-:W-:-:S02]  /*15b70*/  HADD2.F32 R64, -RZ, R43.H1_H1 ;  /* 0x3000002bff407230 */ /* 0x000fc40000004100 */
        /* <DEDUP_REMOVED lines=15> */
.L_x_1859:
        /* <DEDUP_REMOVED lines=8> */
[----:B------:R-:W-:-:S02]  /*15cf0*/  HADD2.F32 R66, -RZ, R56.H1_H1 ;  /* 0x30000038ff427230 */ /* 0x000fc40000004100 */
        /* <DEDUP_REMOVED lines=9> */
[--C-:B------:R-:W-:Y:S02]  /*15d90*/  HADD2.F32 R3, -RZ, R59.reuse.H0_H0 ;  /* 0x2000003bff037230 */ /* 0x100fe40000004100 */
[----:B------:R-:W-:Y:S01]  /*15da0*/  FFMA.FTZ R8, R69, R61, R8 ;  /* 0x0000003d45087223 */ /* 0x000fe20000010008 */
[----:B------:R-:W-:Y:S02]  /*15db0*/  HADD2.F32 R65, -RZ, R59.H1_H1 ;  /* 0x3000003bff417230 */ /* 0x000fe40000004100 */
        /* <DEDUP_REMOVED lines=34> */
[----:B------:R-:W-:Y:S02]  /*15fe0*/  HADD2.F32 R0, -RZ, R30.H0_H0 ;  /* 0x2000001eff007230 */ /* 0x000fe40000004100 */
[----:B------:R-:W-:Y:S01]  /*15ff0*/  FFMA.FTZ R61, R62, R28, R61 ;  /* 0x0000001c3e3d7223 */ /* 0x000fe2000001003d */
[----:B------:R-:W-:Y:S02]  /*16000*/  HADD2.F32 R8, -RZ, R31.H0_H0 ;  /* 0x2000001fff087230 */ /* 0x000fe40000004100 */
[----:B------:R-:W-:-:S02]  /*16010*/  HADD2.F32 R66, -RZ, R52.H1_H1 ;  /* 0x30000034ff427230 */ /* 0x000fc40000004100 */
[-C--:B------:R-:W-:Y:S01]  /*16020*/  FFMA.FTZ R0, R0, R2.reuse, R3 ;  /* 0x0000000200007223 */ /* 0x080fe20000010003 */
[----:B------:R-:W-:Y:S02]  /*16030*/  HADD2.F32 R64, -RZ, R44.H0_H0 ;  /* 0x2000002cff407230 */ /* 0x000fe40000004100 */
[----:B------:R-:W-:Y:S01]  /*16040*/  FFMA.FTZ R8, R8, R2, R9 ;  /* 0x0000000208087223 */ /* 0x000fe20000010009 */
[----:B------:R-:W-:Y:S02]  /*16050*/  HADD2.F32 R29, -RZ, R29.H1_H1 ;  /* 0x3000001dff1d7230 */ /* 0x000fe40000004100 */
[----:B------:R-:W-:Y:S01]  /*16060*/  FFMA.FTZ R63, R66, R28, R63 ;  /* 0x0000001c423f7223 */ /* 0x000fe2000001003f */
        /* <DEDUP_REMOVED lines=23> */
.L_x_1860:
        /* <DEDUP_REMOVED lines=87> */
.L_x_1861:
        /* <DEDUP_REMOVED lines=87> */
.L_x_1862:
[--C-:B------:R-:W-:Y:S02]  /*16cc0*/  HADD2.F32 R0, -RZ, R57.reuse.H0_H0 ;  /* 0x20000039ff007230 */ /* 0x100fe40000004100 */
[----:B------:R-:W-:Y:S02]  /*16cd0*/  HADD2.F32 R57, -RZ, R57.H1_H1 ;  /* 0x30000039ff397230 */ /* 0x000fe40000004100 */
[--C-:B------:R-:W-:Y:S02]  /*16ce0*/  HADD2.F32 R2, -RZ, R58.reuse.H0_H0 ;  /* 0x2000003aff027230 */ /* 0x100fe40000004100 */
[-C--:B------:R-:W-:Y:S01]  /*16cf0*/  FFMA.FTZ R28, R0, R47.reuse, RZ ;  /* 0x0000002f001c7223 */ /* 0x080fe200000100ff */
[----:B------:R-:W-:Y:S02]  /*16d00*/  HADD2.F32 R9, -RZ, R58.H1_H1 ;  /* 0x3000003aff097230 */ /* 0x000fe40000004100 */
[----:B------:R-:W-:Y:S02]  /*16d10*/  HADD2.F32 R8, -RZ, R60.H0_H0 ;  /* 0x2000003cff087230 */ /* 0x000fe40000004100 */
[----:B------:R-:W-:Y:S01]  /*16d20*/  FFMA.FTZ R65, R57, R48, R28 ;  /* 0x0000003039417223 */ /* 0x000fe2000001001c */
[----:B------:R-:W-:Y:S01]  /*16d30*/  FFMA.FTZ R58, R2, R47, RZ ;  /* 0x0000002f023a7223 */ /* 0x000fe200000100ff */
[----:B------:R-:W0:Y:S01]  /*16d40*/  LDS.64 R28, [UR5+0x290] ;  /* 0x00029005ff1c7984 */ /* 0x000e220008000a00 */
[----:B------:R-:W-:-:S02]  /*16d50*/  HADD2.F32 R3, -RZ, R59.H0_H0 ;  /* 0x2000003bff037230 */ /* 0x000fc40000004100 */
[-C--:B------:R-:W-:Y:S01]  /*16d60*/  FFMA.FTZ R62, R8, R47.reuse, RZ ;  /* 0x0000002f083e7223 */ /* 0x080fe200000100ff */
[----:B------:R-:W-:Y:S02]  /*16d70*/  HADD2.F32 R61, -RZ, R60.H1_H1 ;  /* 0x3000003cff3d7230 */ /* 0x000fe40000004100 */
[-C--:B------:R-:W-:Y:S01]  /*16d80*/  FFMA.FTZ R67, R9, R48.reuse, R58 ;  /* 0x0000003009437223 */ /* 0x080fe2000001003a */
[----:B------:R-:W-:Y:S02]  /*16d90*/  HADD2.F32 R58, -RZ, R54.H0_H0 ;  /* 0x20000036ff3a7230 */ /* 0x000fe40000004100 */
[----:B------:R-:W-:Y:S01]  /*16da0*/  FFMA.FTZ R60, R3, R47, RZ ;  /* 0x0000002f033c7223 */ /* 0x000fe200000100ff */
[----:B------:R-:W-:Y:S02]  /*16db0*/  HADD2.F32 R59, -RZ, R59.H1_H1 ;  /* 0x3000003bff3b7230 */ /* 0x000fe40000004100 */
[----:B------:R-:W-:Y:S01]  /*16dc0*/  FFMA.FTZ R71, R61, R48, R62 ;  /* 0x000000303d477223 */ /* 0x000fe2000001003e */
[----:B------:R-:W-:-:S02]  /*16dd0*/  HADD2.F32 R68, -RZ, R10.H1_H1 ;  /* 0x3000000aff447230 */ /* 0x000fc40000004100 */
[----:B------:R-:W-:Y:S01]  /*16de0*/  FFMA.FTZ R62, R58, R45, R67 ;  /* 0x0000002d3a3e7223 */ /* 0x000fe20000010043 */
[----:B------:R-:W-:Y:S02]  /*16df0*/  HADD2.F32 R67, -RZ, R10.H0_H0 ;  /* 0x2000000aff437230 */ /* 0x000fe40000004100 */
[----:B------:R-:W-:Y:S01]  /*16e00*/  FFMA.FTZ R69, R59, R48, R60 ;  /* 0x000000303b457223 */ /* 0x000fe2000001003c */
[--C-:B------:R-:W-:Y:S02]  /*16e10*/  HADD2.F32 R70, -RZ, R11.reuse.H0_H0 ;  /* 0x2000000bff467230 */ /* 0x100fe40000004100 */
[----:B------:R-:W-:Y:S02]  /*16e20*/  HADD2.F32 R72, -RZ, R11.H1_H1 ;  /* 0x3000000bff487230 */ /* 0x000fe40000004100 */
[----:B------:R-:W1:Y:S01]  /*16e30*/  LDS.64 R10, [UR5+0x298] ;  /* 0x00029805ff0a7984 */ /* 0x000e620008000a00 */
[----:B------:R-:W-:Y:S02]  /*16e40*/  HADD2.F32 R48, -RZ, R53.H0_H0 ;  /* 0x20000035ff307230 */ /* 0x000fe40000004100 */
[----:B------:R-:W-:-:S02]  /*16e50*/  HADD2.F32 R47, -RZ, R54.H1_H1 ;  /* 0x30000036ff2f7230 */ /* 0x000fc40000004100 */
[--C-:B------:R-:W-:Y:S02]  /*16e60*/  HADD2.F32 R60, -RZ, R56.reuse.H0_H0 ;  /* 0x20000038ff3c7230 */ /* 0x100fe40000004100 */
[----:B------:R-:W-:Y:S02]  /*16e70*/  HADD2.F32 R54, -RZ, R55.H0_H0 ;  /* 0x20000037ff367230 */ /* 0x000fe40000004100 */
[----:B------:R-:W-:Y:S02]  /*16e80*/  HADD2.F32 R53, -RZ, R53.H1_H1 ;  /* 0x30000035ff357230 */ /* 0x000fe40000004100 */
[-C--:B------:R-:W-:Y:S01]  /*16e90*/  FFMA.FTZ R66, R60, R45.reuse, R71 ;  /* 0x0000002d3c427223 */ /* 0x080fe20000010047 */
[----:B------:R-:W-:Y:S02]  /*16ea0*/  HADD2.F32 R63, -RZ, R56.H1_H1 ;  /* 0x30000038ff3f7230 */ /* 0x000fe40000004100 */
[----:B------:R-:W-:Y:S01]  /*16eb0*/  FFMA.FTZ R56, R48, R45, R65 ;  /* 0x0000002d30387223 */ /* 0x000fe20000010041 */
[----:B------:R-:W-:-:S02]  /*16ec0*/  HADD2.F32 R55, -RZ, R55.H1_H1 ;  /* 0x30000037ff377230 */ /* 0x000fc40000004100 */
[----:B------:R-:W-:Y:S01]  /*16ed0*/  FFMA.FTZ R64, R54, R45, R69 ;  /* 0x0000002d36407223 */ /* 0x000fe20000010045 */
[-C--:B------:R-:W-:Y:S01]  /*16ee0*/  FFMA.FTZ R71, R47, R46.reuse, R62 ;  /* 0x0000002e2f477223 */ /* 0x080fe2000001003e */
        /* <DEDUP_REMOVED lines=27> */
[----:B0-----:R-:W-:Y:S02]  /*170a0*/  HADD2.F32 R75, -RZ, R28.H0_H0 ;  /* 0x2000001cff4b7230 */ /* 0x001fe40000004100 */
[----:B------:R-:W-:Y:S01]  /*170b0*/  FFMA.FTZ R76, R49, R70, R76 ;  /* 0x00000046314c7223 */ /* 0x000fe2000001004c */
[----:B------:R-:W-:Y:S02]  /*170c0*/  HADD2.F32 R44, -RZ, R44.H1_H1 ;  /* 0x3000002cff2c7230 */ /* 0x000fe40000004100 */
[----:B------:R-:W-:Y:S01]  /*170d0*/  FFMA.FTZ R71, R31, R72, R74 ;  /* 0x000000481f477223 */ /* 0x000fe2000001004a */
[----:B------:R-:W-:-:S02]  /*170e0*/  HADD2.F32 R28, -RZ, R28.H1_H1 ;  /* 0x3000001cff1c7230 */ /* 0x000fc40000004100 */
[-C--:B------:R-:W-:Y:S01]  /*170f0*/  FFMA.FTZ R0, R0, R75.reuse, RZ ;  /* 0x0000004b00007223 */ /* 0x080fe200000100ff */
[----:B------:R-:W-:Y:S02]  /*17100*/  HADD2.F32 R70, -RZ, R30.H1_H1 ;  /* 0x3000001eff467230 */ /* 0x000fe40000004100 */
[-C--:B------:R-:W-:Y:S01]  /*17110*/  FFMA.FTZ R2, R2, R75.reuse, RZ ;  /* 0x0000004b02027223 */ /* 0x080fe200000100ff */
[-C--:B------:R-:W-:Y:S01]  /*17120*/  FFMA.FTZ R74, R3, R75.reuse, RZ ;  /* 0x0000004b034a7223 */ /* 0x080fe200000100ff */
[----:B------:R-:W-:Y:S01]  /*17130*/  FFMA.FTZ R8, R8, R75, RZ ;  /* 0x0000004b08087223 */ /* 0x000fe200000100ff */
[----:B------:R-:W-:Y:S02]  /*17140*/  HADD2.F32 R43, -RZ, R43.H1_H1 ;  /* 0x3000002bff2b7230 */ /* 0x000fe40000004100 */
[----:B------:R-:W-:Y:S01]  /*17150*/  FFMA.FTZ R30, R44, R72, R73 ;  /* 0x000000482c1e7223 */ /* 0x000fe20000010049 */
        /* <DEDUP_REMOVED lines=23> */
[----:B------:R-:W-:-:S02]  /*172d0*/  HADD2.F32 R0, -RZ, R11.H0_H0 ;  /* 0x2000000bff007230 */ /* 0x000fc40000004100 */
[----:B------:R-:W-:Y:S01]  /*172e0*/  FMUL.FTZ R30, R30, R33 ;  /* 0x000000211e1e7220 */ /* 0x000fe20000410000 */
        /* <DEDUP_REMOVED lines=15> */
[----:B------:R-:W-:Y:S01]  /*173e0*/  F2FP.F16.F32.PACK_AB R30, RZ, R30 ;  /* 0x0000001eff1e723e */ /* 0x000fe200000000ff */
[----:B------:R-:W-:Y:S01]  /*173f0*/  FMUL.FTZ R11, R11, R32 ;  /* 0x000000200b0b7220 */ /* 0x000fe20000410000 */
[----:B------:R-:W-:Y:S01]  /*17400*/  LOP3.LUT R9, R25, 0xf000f, RZ, 0xc0, !PT ;  /* 0x000f000f19097812 */ /* 0x000fe200078ec0ff */
[----:B------:R-:W-:Y:S01]  /*17410*/  FMUL.FTZ R68, R68, R35 ;  /* 0x0000002344447220 */ /* 0x000fe20000410000 */
[----:B------:R-:W-:Y:S01]  /*17420*/  F2FP.F16.F32.PACK_AB R31, RZ, R31 ;  /* 0x0000001fff1f723e */ /* 0x000fe200000000ff */
[----:B------:R-:W-:Y:S01]  /*17430*/  HADD2 R42, R30.H0_H0, R42.H0_H0 ;  /* 0x2000002a1e2a7230 */ /* 0x000fe20000000800 */
[----:B------:R-:W-:Y:S01]  /*17440*/  F2FP.F16.F32.PACK_AB R44, RZ, R44 ;  /* 0x0000002cff2c723e */ /* 0x000fe200000000ff */
[----:B------:R-:W-:Y:S01]  /*17450*/  FMUL.FTZ R71, R71, R34 ;  /* 0x0000002247477220 */ /* 0x000fe20000410000 */
[----:B------:R-:W-:Y:S01]  /*17460*/  LOP3.LUT R28, R25, 0xf000f0, RZ, 0xc0, !PT ;  /* 0x00f000f0191c7812 */ /* 0x000fe200078ec0ff */
[----:B------:R-:W-:Y:S01]  /*17470*/  HADD2 R39, R31.H0_H0, R39.H0_H0 ;  /* 0x200000271f277230 */ /* 0x000fe20000000800 */
[C---:B------:R-:W-:Y:S01]  /*17480*/  LOP3.LUT R0, R24.reuse, 0xf000f, RZ, 0xc0, !PT ;  /* 0x000f000f18007812 */ /* 0x040fe200078ec0ff */
[----:B------:R-:W-:Y:S01]  /*17490*/  HADD2 R12, R44.H0_H0, R12.H0_H0 ;  /* 0x2000000c2c0c7230 */ /* 0x000fe20000000800 */
[----:B------:R-:W-:Y:S01]  /*174a0*/  LOP3.LUT R8, R24, 0xf000f0, RZ, 0xc0, !PT ;  /* 0x00f000f018087812 */ /* 0x000fe200078ec0ff */
[----:B------:R-:W-:Y:S01]  /*174b0*/  FMUL.FTZ R69, R69, R32 ;  /* 0x0000002045457220 */ /* 0x000fe20000410000 */
[----:B------:R-:W-:Y:S01]  /*174c0*/  SHF.R.U32.HI R25, RZ, 0x8, R25 ;  /* 0x00000008ff197819 */ /* 0x000fe20000011619 */
[----:B------:R-:W-:Y:S01]  /*174d0*/  FMUL.FTZ R70, R70, R35 ;  /* 0x0000002346467220 */ /* 0x000fe20000410000 */
[----:B------:R-:W-:-:S02]  /*174e0*/  LOP3.LUT R29, R26, 0xf000f, RZ, 0xc0, !PT ;  /* 0x000f000f1a1d7812 */ /* 0x000fc400078ec0ff */
[----:B------:R-:W-:Y:S02]  /*174f0*/  LOP3.LUT R45, R26, 0xf000f0, RZ, 0xc0, !PT ;  /* 0x00f000f01a2d7812 */ /* 0x000fe400078ec0ff */
[----:B------:R-:W-:Y:S02]  /*17500*/  SHF.R.U32.HI R24, RZ, 0x8, R24 ;  /* 0x00000008ff187819 */ /* 0x000fe40000011618 */
[----:B------:R-:W-:Y:S01]  /*17510*/  SHF.R.U32.HI R26, RZ, 0x8, R26 ;  /* 0x00000008ff1a7819 */ /* 0x000fe2000001161a */
[--C-:B0-----:R-:W-:Y:S01]  /*17520*/  HADD2.F32 R30, -RZ, R3.reuse.H0_H0 ;  /* 0x20000003ff1e7230 */ /* 0x101fe20000004100 */
[----:B------:R-:W-:Y:S01]  /*17530*/  SHF.R.U32.HI R49, RZ, 0x8, R27 ;  /* 0x00000008ff317819 */ /* 0x000fe2000001161b */
[----:B------:R-:W-:Y:S01]  /*17540*/  HADD2.F32 R31, -RZ, R3.H1_H1 ;  /* 0x30000003ff1f7230 */ /* 0x000fe20000004100 */
[----:B------:R-:W-:Y:S01]  /*17550*/  LOP3.LUT R48, R27, 0xf000f0, RZ, 0xc0, !PT ;  /* 0x00f000f01b307812 */ /* 0x000fe200078ec0ff */
[--C-:B------:R-:W-:Y:S01]  /*17560*/  HADD2.F32 R43, -RZ, R2.reuse.H0_H0 ;  /* 0x20000002ff2b7230 */ /* 0x100fe20000004100 */
[----:B------:R-:W-:Y:S01]  /*17570*/  LOP3.LUT R3, R25, 0xf000f, RZ, 0xc0, !PT ;  /* 0x000f000f19037812 */ /* 0x000fe200078ec0ff */
[----:B------:R-:W-:Y:S01]  /*17580*/  HADD2.F32 R44, -RZ, R2.H1_H1 ;  /* 0x30000002ff2c7230 */ /* 0x000fe20000004100 */
[----:B------:R-:W-:-:S02]  /*17590*/  LOP3.LUT R46, R45, 0x64006400, RZ, 0xfc, !PT ;  /* 0x640064002d2e7812 */ /* 0x000fc400078efcff */
[----:B------:R-:W-:Y:S02]  /*175a0*/  LOP3.LUT R47, R27, 0xf000f, RZ, 0xc0, !PT ;  /* 0x000f000f1b2f7812 */ /* 0x000fe400078ec0ff */
[----:B------:R-:W-:Y:S01]  /*175b0*/  LOP3.LUT R2, R24, 0xf000f, RZ, 0xc0, !PT ;  /* 0x000f000f18027812 */ /* 0x000fe200078ec0ff */
[----:B------:R-:W-:Y:S01]  /*175c0*/  HFMA2 R51, R46, R21.H0_H0, -72, -72 ;  /* 0xd480d4802e337431 */ /* 0x000fe20000040015 */
[----:B------:R-:W-:Y:S02]  /*175d0*/  LOP3.LUT R25, R25, 0xf000f0, RZ, 0xc0, !PT ;  /* 0x00f000f019197812 */ /* 0x000fe400078ec0ff */
[----:B------:R-:W-:Y:S02]  /*175e0*/  LOP3.LUT R45, R26, 0xf000f0, RZ, 0xc0, !PT ;  /* 0x00f000f01a2d7812 */ /* 0x000fe400078ec0ff */
[----:B------:R-:W-:Y:S02]  /*175f0*/  LOP3.LUT R50, R49, 0xf000f, RZ, 0xc0, !PT ;  /* 0x000f000f31327812 */ /* 0x000fe400078ec0ff */
[----:B------:R-:W-:-:S02]  /*17600*/  F2FP.F16.F32.PACK_AB R11, RZ, R11 ;  /* 0x0000000bff0b723e */ /* 0x000fc400000000ff */
[----:B------:R-:W-:Y:S02]  /*17610*/  LOP3.LUT R24, R24, 0xf000f0, RZ, 0xc0, !PT ;  /* 0x00f000f018187812 */ /* 0x000fe400078ec0ff */
[----:B------:R-:W-:Y:S01]  /*17620*/  LOP3.LUT R27, R26, 0xf000f, RZ, 0xc0, !PT ;  /* 0x000f000f1a1b7812 */ /* 0x000fe200078ec0ff */
[----:B------:R-:W-:Y:S01]  /*17630*/  HADD2 R36, R11.H0_H0, R36.H0_H0 ;  /* 0x200000240b247230 */ /* 0x000fe20000000800 */
[----:B------:R-:W-:Y:S01]  /*17640*/  LOP3.LUT R49, R49, 0xf000f0, RZ, 0xc0, !PT ;  /* 0x00f000f031317812 */ /* 0x000fe200078ec0ff */
[----:B------:R-:W0:Y:S01]  /*17650*/  LDS.64 R10, [UR5+0x228] ;  /* 0x00022805ff0a7984 */ /* 0x000e220008000a00 */
[----:B------:R-:W-:Y:S02]  /*17660*/  LOP3.LUT R28, R28, 0x64006400, RZ, 0xfc, !PT ;  /* 0x640064001c1c7812 */ /* 0x000fe400078efcff */
[----:B------:R-:W-:Y:S02]  /*17670*/  LOP3.LUT R29, R29, 0x64006400, RZ, 0xfc, !PT ;  /* 0x640064001d1d7812 */ /* 0x000fe400078efcff */
[----:B------:R-:W-:-:S02]  /*17680*/  LOP3.LUT R52, R48, 0x64006400, RZ, 0xfc, !PT ;  /* 0x6400640030347812 */ /* 0x000fc400078efcff */
[----:B------:R-:W-:Y:S01]  /*17690*/  LOP3.LUT R56, R47, 0x64006400, RZ, 0xfc, !PT ;  /* 0x640064002f387812 */ /* 0x000fe200078efcff */
[----:B------:R-:W-:Y:S01]  /*176a0*/  HADD2 R55, R29, -1032, -1032 ;  /* 0xe408e4081d377430 */ /* 0x000fe20000000000 */
[----:B------:R-:W-:Y:S01]  /*176b0*/  LOP3.LUT R26, R25, 0x64006400, RZ, 0xfc, !PT ;  /* 0x64006400191a7812 */ /* 0x000fe200078efcff */
[-C--:B------:R-:W-:Y:S01]  /*176c0*/  HFMA2 R52, R52, R21.reuse.H0_H0, -72, -72 ;  /* 0xd480d48034347431 */ /* 0x080fe20000040015 */
[----:B------:R-:W-:Y:S01]  /*176d0*/  LOP3.LUT R48, R45, 0x64006400, RZ, 0xfc, !PT ;  /* 0x640064002d307812 */ /* 0x000fe200078efcff */
[----:B------:R-:W-:Y:S01]  /*176e0*/  HADD2 R56, R56, -1032, -1032 ;  /* 0xe408e40838387430 */ /* 0x000fe20000000000 */
[----:B------:R-:W-:Y:S01]  /*176f0*/  F2FP.F16.F32.PACK_AB R68, RZ, R68 ;  /* 0x00000044ff44723e */ /* 0x000fe200000000ff */
[----:B------:R-:W-:Y:S01]  /*17700*/  HFMA2 R29, R26, R21.H0_H0, -72, -72 ;  /* 0xd480d4801a1d7431 */ /* 0x000fe20000040015 */
[----:B------:R-:W-:Y:S02]  /*17710*/  F2FP.F16.F32.PACK_AB R71, RZ, R71 ;  /* 0x00000047ff47723e */ /* 0x000fe400000000ff */
[----:B------:R-:W-:Y:S01]  /*17720*/  F2FP.F16.F32.PACK_AB R69, RZ, R69 ;  /* 0x00000045ff45723e */ /* 0x000fe200000000ff */
[----:B------:R-:W-:Y:S01]  /*17730*/  HADD2 R40, R68.H0_H0, R40.H0_H0 ;  /* 0x2000002844287230 */ /* 0x000fe20000000800 */
[----:B------:R-:W-:Y:S01]  /*17740*/  F2FP.F16.F32.PACK_AB R70, RZ, R70 ;  /* 0x00000046ff46723e */ /* 0x000fe200000000ff */
[----:B------:R-:W-:Y:S01]  /*17750*/  HADD2 R37, R71.H0_H0, R37.H0_H0 ;  /* 0x2000002547257230 */ /* 0x000fe20000000800 */
[----:B------:R-:W-:Y:S01]  /*17760*/  LOP3.LUT R0, R0, 0x64006400, RZ, 0xfc, !PT ;  /* 0x6400640000007812 */ /* 0x000fe200078efcff */
[----:B------:R-:W-:Y:S01]  /*17770*/  HADD2 R41, R69.H0_H0, R41.H0_H0 ;  /* 0x2000002945297230 */ /* 0x000fe20000000800 */
[----:B------:R-:W-:Y:S01]  /*17780*/  LOP3.LUT R8, R8, 0x64006400, RZ, 0xfc, !PT ;  /* 0x6400640008087812 */ /* 0x000fe200078efcff */
[----:B------:R-:W-:Y:S01]  /*17790*/  HADD2 R38, R70.H0_H0, R38.H0_H0 ;  /* 0x2000002646267230 */ /* 0x000fe20000000800 */
[----:B------:R-:W-:Y:S01]  /*177a0*/  LOP3.LUT R9, R9, 0x64006400, RZ, 0xfc, !PT ;  /* 0x6400640009097812 */ /* 0x000fe200078efcff */
[----:B------:R-:W-:Y:S01]  /*177b0*/  HADD2 R53, R0, -1032, -1032 ;  /* 0xe408e40800357430 */ /* 0x000fe20000000000 */
[----:B------:R-:W-:-:S02]  /*177c0*/  LOP3.LUT R2, R2, 0x64006400, RZ, 0xfc, !PT ;  /* 0x6400640002027812 */ /* 0x000fc400078efcff */
[----:B------:R-:W-:Y:S01]  /*177d0*/  LOP3.LUT R24, R24, 0x64006400, RZ, 0xfc, !PT ;  /* 0x6400640018187812 */ /* 0x000fe200078efcff */
[----:B------:R-:W-:Y:S01]  /*177e0*/  HADD2 R54, R9, -1032, -1032 ;  /* 0xe408e40809367430 */ /* 0x000fe20000000000 */
[----:B------:R-:W-:Y:S01]  /*177f0*/  LOP3.LUT R3, R3, 0x64006400, RZ, 0xfc, !PT ;  /* 0x6400640003037812 */ /* 0x000fe200078efcff */
[----:B------:R-:W-:Y:S01]  /*17800*/  HADD2 R45, R2, -1032, -1032 ;  /* 0xe408e408022d7430 */ /* 0x000fe20000000000 */
[----:B------:R-:W-:Y:S01]  /*17810*/  LOP3.LUT R47, R27, 0x64006400, RZ, 0xfc, !PT ;  /* 0x640064001b2f7812 */ /* 0x000fe200078efcff */
[-C--:B------:R-:W-:Y:S01]  /*17820*/  HFMA2 R27, R24, R21.reuse.H0_H0, -72, -72 ;  /* 0xd480d480181b7431 */ /* 0x080fe20000040015 */
[----:B------:R-:W-:Y:S01]  /*17830*/  LOP3.LUT R25, R50, 0x64006400, RZ, 0xfc, !PT ;  /* 0x6400640032197812 */ /* 0x000fe200078efcff */
[-C--:B------:R-:W-:Y:S01]  /*17840*/  HFMA2 R50, R28, R21.reuse.H0_H0, -72, -72 ;  /* 0xd480d4801c327431 */ /* 0x080fe20000040015 */
[----:B------:R-:W-:Y:S01]  /*17850*/  LOP3.LUT R58, R49, 0x64006400, RZ, 0xfc, !PT ;  /* 0x64006400313a7812 */ /* 0x000fe200078efcff */
[-C--:B------:R-:W-:Y:S02]  /*17860*/  HFMA2 R28, R48, R21.reuse.H0_H0, -72, -72 ;  /* 0xd480d480301c7431 */ /* 0x080fe40000040015 */
[----:B------:R-:W-:-:S02]  /*17870*/  HFMA2 R49, R8, R21.H0_H0, -72, -72 ;  /* 0xd480d48008317431 */ /* 0x000fc40000040015 */
[----:B------:R-:W-:Y:S02]  /*17880*/  HADD2 R46, R3, -1032, -1032 ;  /* 0xe408e408032e7430 */ /* 0x000fe40000000000 */
[----:B------:R-:W-:Y:S02]  /*17890*/  HADD2 R47, R47, -1032, -1032 ;  /* 0xe408e4082f2f7430 */ /* 0x000fe40000000000 */
[----:B------:R-:W-:Y:S02]  /*178a0*/  HADD2 R48, R25, -1032, -1032 ;  /* 0xe408e40819307430 */ /* 0x000fe40000000000 */
[----:B------:R-:W-:Y:S01]  /*178b0*/  HFMA2 R26, R58, R21.H0_H0, -72, -72 ;  /* 0xd480d4803a1a7431 */ /* 0x000fe20000040015 */
[----:B0-----:R-:W-:Y:S06]  /*178c0*/  @!P0 BRA `(.L_x_1863) ;  /* 0x0000000400588947 */ /* 0x001fec0003800000 */
        /* <DEDUP_REMOVED lines=86> */
.L_x_1863:
        /* <DEDUP_REMOVED lines=87> */
.L_x_1864:
        /* <DEDUP_REMOVED lines=87> */
.L_x_1865:
        /* <DEDUP_REMOVED lines=87> */
.L_x_1866:
[--C-:B------:R-:W-:Y:S01]  /*18e80*/  HADD2.F32 R0, -RZ, R53.reuse.H0_H0 ;  /* 0x20000035ff007230 */ /* 0x100fe20000004100 */
[----:B------:R-:W-:Y:S01]  /*18e90*/  UIADD3 UR4, UR5, 0x40, URZ ;  /* 0x0000004005047890 */ /* 0x000fe2000fffe03f */
[----:B------:R-:W-:Y:S02]  /*18ea0*/  HADD2.F32 R53, -RZ, R53.H1_H1 ;  /* 0x30000035ff357230 */ /* 0x000fe40000004100 */
[----:B------:R-:W-:Y:S02]  /*18eb0*/  HADD2.F32 R2, -RZ, R54.H0_H0 ;  /* 0x20000036ff027230 */ /* 0x000fe40000004100 */
[----:B------:R-:W-:Y:S01]  /*18ec0*/  FFMA.FTZ R24, R0, R43, RZ ;  /* 0x0000002b00187223 */ /* 0x000fe200000100ff */
[----:B------:R-:W-:Y:S02]  /*18ed0*/  HADD2.F32 R3, -RZ, R55.H0_H0 ;  /* 0x20000037ff037230 */ /* 0x000fe40000004100 */
[----:B------:R-:W-:Y:S02]  /*18ee0*/  HADD2.F32 R8, -RZ, R56.H0_H0 ;  /* 0x20000038ff087230 */ /* 0x000fe40000004100 */
[----:B------:R-:W-:-:S02]  /*18ef0*/  HADD2.F32 R9, -RZ, R54.H1_H1 ;  /* 0x30000036ff097230 */ /* 0x000fc40000004100 */
[-C--:B------:R-:W-:Y:S01]  /*18f00*/  FFMA.FTZ R54, R2, R43.reuse, RZ ;  /* 0x0000002b02367223 */ /* 0x080fe200000100ff */
[----:B------:R-:W-:Y:S02]  /*18f10*/  HADD2.F32 R55, -RZ, R55.H1_H1 ;  /* 0x30000037ff377230 */ /* 0x000fe40000004100 */
[-C--:B------:R-:W-:Y:S01]  /*18f20*/  FFMA.FTZ R60, R3, R43.reuse, RZ ;  /* 0x0000002b033c7223 */ /* 0x080fe200000100ff */
[----:B------:R-:W-:Y:S02]  /*18f30*/  HADD2.F32 R57, -RZ, R56.H1_H1 ;  /* 0x30000038ff397230 */ /* 0x000fe40000004100 */
[----:B------:R-:W-:Y:S01]  /*18f40*/  FFMA.FTZ R62, R8, R43, RZ ;  /* 0x0000002b083e7223 */ /* 0x000fe200000100ff */
[-C--:B------:R-:W-:Y:S01]  /*18f50*/  FFMA.FTZ R56, R53, R44.reuse, R24 ;  /* 0x0000002c35387223 */ /* 0x080fe20000010018 */
[-C--:B------:R-:W-:Y:S01]  /*18f60*/  FFMA.FTZ R58, R9, R44.reuse, R54 ;  /* 0x0000002c093a7223 */ /* 0x080fe20000010036 */
[----:B------:R-:W0:Y:S01]  /*18f70*/  LDS.64 R24, [UR5+0x2a0] ;  /* 0x0002a005ff187984 */ /* 0x000e220008000a00 */
[-C--:B------:R-:W-:Y:S01]  /*18f80*/  FFMA.FTZ R60, R55, R44.reuse, R60 ;  /* 0x0000002c373c7223 */ /* 0x080fe2000001003c */
[----:B------:R-:W-:Y:S01]  /*18f90*/  FFMA.FTZ R62, R57, R44, R62 ;  /* 0x0000002c393e7223 */ /* 0x000fe2000001003e */
[----:B------:R-:W-:-:S02]  /*18fa0*/  HADD2.F32 R43, -RZ, R49.H0_H0 ;  /* 0x20000031ff2b7230 */ /* 0x000fc40000004100 */
[----:B------:R-:W-:Y:S02]  /*18fb0*/  HADD2.F32 R44, -RZ, R49.H1_H1 ;  /* 0x30000031ff2c7230 */ /* 0x000fe40000004100 */
[--C-:B------:R-:W-:Y:S02]  /*18fc0*/  HADD2.F32 R59, -RZ, R51.reuse.H0_H0 ;  /* 0x20000033ff3b7230 */ /* 0x100fe40000004100 */
[-C--:B------:R-:W-:Y:S01]  /*18fd0*/  FFMA.FTZ R61, R43, R30.reuse, R56 ;  /* 0x0000001e2b3d7223 */ /* 0x080fe20000010038 */
[----:B------:R-:W-:Y:S02]  /*18fe0*/  HADD2.F32 R54, -RZ, R51.H1_H1 ;  /* 0x30000033ff367230 */ /* 0x000fe40000004100 */
[----:B------:R-:W-:Y:S02]  /*18ff0*/  HADD2.F32 R49, -RZ, R50.H0_H0 ;  /* 0x20000032ff317230 */ /* 0x000fe40000004100 */
[----:B------:R-:W-:Y:S01]  /*19000*/  FFMA.FTZ R65, R59, R30, R60 ;  /* 0x0000001e3b417223 */ /* 0x000fe2000001003c */
[----:B------:R-:W-:-:S02]  /*19010*/  HADD2.F32 R51, -RZ, R52.H0_H0 ;  /* 0x20000034ff337230 */ /* 0x000fc40000004100 */
[----:B------:R-:W-:Y:S02]  /*19020*/  HADD2.F32 R50, -RZ, R50.H1_H1 ;  /* 0x30000032ff327230 */ /* 0x000fe40000004100 */
[-C--:B------:R-:W-:Y:S01]  /*19030*/  FFMA.FTZ R63, R49, R30.reuse, R58 ;  /* 0x0000001e313f7223 */ /* 0x080fe2000001003a */
[----:B------:R-:W-:Y:S02]  /*19040*/  HADD2.F32 R52, -RZ, R52.H1_H1 ;  /* 0x30000034ff347230 */ /* 0x000fe40000004100 */
[----:B------:R-:W-:Y:S01]  /*19050*/  FFMA.FTZ R67, R51, R30, R62 ;  /* 0x0000001e33437223 */ /* 0x000fe2000001003e */
        /* <DEDUP_REMOVED lines=8> */
[----:B------:R-:W1:Y:S01]  /*190e0*/  LDS.64 R10, [UR5+0x2a8] ;  /* 0x0002a805ff0a7984 */ /* 0x000e620008000a00 */
[----:B------:R-:W-:Y:S02]  /*190f0*/  HADD2.F32 R60, -RZ, R46.H0_H0 ;  /* 0x2000002eff3c7230 */ /* 0x000fe40000004100 */
        /* <DEDUP_REMOVED lines=17> */
[----:B0-----:R-:W-:-:S02]  /*19210*/  HADD2.F32 R73, -RZ, R24.H0_H0 ;  /* 0x20000018ff497230 */ /* 0x001fc40000004100 */
[----:B------:R-:W-:Y:S01]  /*19220*/  FFMA.FTZ R71, R63, R64, R72 ;  /* 0x000000403f477223 */ /* 0x000fe20000010048 */
[----:B------:R-:W-:Y:S02]  /*19230*/  HADD2.F32 R48, -RZ, R27.H0_H0 ;  /* 0x2000001bff307230 */ /* 0x000fe40000004100 */
[-C--:B------:R-:W-:Y:S01]  /*19240*/  FFMA.FTZ R69, R31, R66.reuse, R70 ;  /* 0x000000421f457223 */ /* 0x080fe20000010046 */
[----:B------:R-:W-:Y:S02]  /*19250*/  HADD2.F32 R29, -RZ, R29.H1_H1 ;  /* 0x3000001dff1d7230 */ /* 0x000fe40000004100 */
[-C--:B------:R-:W-:Y:S01]  /*19260*/  FFMA.FTZ R0, R0, R73.reuse, RZ ;  /* 0x0000004900007223 */ /* 0x080fe200000100ff */
[----:B------:R-:W-:Y:S02]  /*19270*/  HADD2.F32 R24, -RZ, R24.H1_H1 ;  /* 0x30000018ff187230 */ /* 0x000fe40000004100 */
[----:B------:R-:W-:Y:S01]  /*19280*/  FFMA.FTZ R64, R48, R66, R65 ;  /* 0x0000004230407223 */ /* 0x000fe20000010041 */
[----:B------:R-:W-:Y:S01]  /*19290*/  FFMA.FTZ R70, R3, R73, RZ ;  /* 0x0000004903467223 */ /* 0x000fe200000100ff */
[----:B------:R-:W-:Y:S01]  /*192a0*/  FFMA.FTZ R65, R29, R67, R68 ;  /* 0x000000431d417223 */ /* 0x000fe20000010044 */
[----:B------:R-:W-:-:S02]  /*192b0*/  HADD2.F32 R68, -RZ, R25.H0_H0 ;  /* 0x20000019ff447230 */ /* 0x000fc40000004100 */
[-C--:B------:R-:W-:Y:S01]  /*192c0*/  FFMA.FTZ R0, R53, R24.reuse, R0 ;  /* 0x0000001835007223 */ /* 0x080fe20000010000 */
[-C--:B------:R-:W-:Y:S01]  /*192d0*/  FFMA.FTZ R2, R2, R73.reuse, RZ ;  /* 0x0000004902027223 */ /* 0x080fe200000100ff */
[----:B------:R-:W-:Y:S01]  /*192e0*/  FFMA.FTZ R8, R8, R73, RZ ;  /* 0x0000004908087223 */ /* 0x000fe200000100ff */
[----:B------:R-:W-:Y:S01]  /*192f0*/  FFMA.FTZ R70, R55, R24, R70 ;  /* 0x0000001837467223 */ /* 0x000fe20000010046 */
[----:B------:R-:W-:Y:S02]  /*19300*/  HADD2.F32 R25, -RZ, R25.H1_H1 ;  /* 0x30000019ff197230 */ /* 0x000fe40000004100 */
[----:B------:R-:W-:Y:S01]  /*19310*/  FFMA.FTZ R43, R43, R68, R0 ;  /* 0x000000442b2b7223 */ /* 0x000fe20000010000 */
[-C--:B------:R-:W-:Y:S01]  /*19320*/  FFMA.FTZ R2, R9, R24.reuse, R2 ;  /* 0x0000001809027223 */ /* 0x080fe20000010002 */
[----:B------:R-:W-:Y:S01]  /*19330*/  FFMA.FTZ R8, R57, R24, R8 ;  /* 0x0000001839087223 */ /* 0x000fe20000010008 */
[----:B------:R-:W-:Y:S01]  /*19340*/  FFMA.FTZ R59, R59, R68, R70 ;  /* 0x000000443b3b7223 */ /* 0x000fe20000010046 */
[----:B-1----:R-:W-:-:S02]  /*19350*/  HADD2.F32 R3, -RZ, R10.H0_H0 ;  /* 0x2000000aff037230 */ /* 0x002fc40000004100 */
[-C--:B------:R-:W-:Y:S01]  /*19360*/  FFMA.FTZ R44, R44, R25.reuse, R43 ;  /* 0x000000192c2c7223 */ /* 0x080fe2000001002b */
[-C--:B------:R-:W-:Y:S01]  /*19370*/  FFMA.FTZ R49, R49, R68.reuse, R2 ;  /* 0x0000004431317223 */ /* 0x080fe20000010002 */
[----:B------:R-:W-:Y:S01]  /*19380*/  FFMA.FTZ R51, R51, R68, R8 ;  /* 0x0000004433337223 */ /* 0x000fe20000010008 */
[----:B------:R-:W-:Y:S01]  /*19390*/  FFMA.FTZ R59, R54, R25, R59 ;  /* 0x00000019363b7223 */ /* 0x000fe2000001003b */
[----:B------:R-:W-:Y:S02]  /*193a0*/  HADD2.F32 R10, -RZ, R10.H1_H1 ;  /* 0x3000000aff0a7230 */ /* 0x000fe40000004100 */
[----:B------:R-:W-:Y:S01]  /*193b0*/  FFMA.FTZ R61, R61, R3, R44 ;  /* 0x000000033d3d7223 */ /* 0x000fe2000001002c */
[-C--:B------:R-:W-:Y:S01]  /*193c0*/  FFMA.FTZ R49, R50, R25.reuse, R49 ;  /* 0x0000001932317223 */ /* 0x080fe20000010031 */
[----:B------:R-:W-:Y:S01]  /*193d0*/  FFMA.FTZ R51, R52, R25, R51 ;  /* 0x0000001934337223 */ /* 0x000fe20000010033 */
[----:B------:R-:W-:Y:S01]  /*193e0*/  FFMA.FTZ R58, R58, R3, R59 ;  /* 0x000000033a3a7223 */ /* 0x000fe2000001003b */
[----:B------:R-:W-:-:S02]  /*193f0*/  HADD2.F32 R0, -RZ, R11.H0_H0 ;  /* 0x2000000bff007230 */ /* 0x000fc40000004100 */
[-C--:B------:R-:W-:Y:S01]  /*19400*/  FFMA.FTZ R61, R62, R10.reuse, R61 ;  /* 0x0000000a3e3d7223 */ /* 0x080fe2000001003d */
[-C--:B------:R-:W-:Y:S01]  /*19410*/  FFMA.FTZ R49, R60, R3.reuse, R49 ;  /* 0x000000033c317223 */ /* 0x080fe20000010031 */
[----:B------:R-:W-:Y:S01]  /*19420*/  FFMA.FTZ R56, R56, R3, R51 ;  /* 0x0000000338387223 */ /* 0x000fe20000010033 */
[----:B------:R-:W-:Y:S01]  /*19430*/  FFMA.FTZ R58, R47, R10, R58 ;  /* 0x0000000a2f3a7223 */ /* 0x000fe2000001003a */
[----:B------:R-:W-:Y:S02]  /*19440*/  HADD2.F32 R30, -RZ, R26.H0_H0 ;  /* 0x2000001aff1e7230 */ /* 0x000fe40000004100 */
[----:B------:R-:W-:Y:S01]  /*19450*/  FFMA.FTZ R48, R48, R0, R61 ;  /* 0x0000000030307223 */ /* 0x000fe2000001003d */
[----:B------:R-:W-:Y:S02]  /*19460*/  HADD2.F32 R27, -RZ, R27.H1_H1 ;  /* 0x3000001bff1b7230 */ /* 0x000fe40000004100 */
[----:B------:R-:W-:Y:S01]  /*19470*/  FFMA.FTZ R46, R46, R10, R49 ;  /* 0x0000000a2e2e7223 */ /* 0x000fe20000010031 */
[----:B------:R-:W-:-:S02]  /*19480*/  HADD2.F32 R28, -RZ, R28.H1_H1 ;  /* 0x3000001cff1c7230 */ /* 0x000fc40000004100 */
[----:B------:R-:W-:Y:S01]  /*19490*/  FFMA.FTZ R63, R63, R10, R56 ;  /* 0x0000000a3f3f7223 */ /* 0x000fe20000010038 */
[----:B------:R-:W-:Y:S02]  /*194a0*/  HADD2.F32 R11, -RZ, R11.H1_H1 ;  /* 0x3000000bff0b7230 */ /* 0x000fe40000004100 */
[----:B------:R-:W-:Y:S01]  /*194b0*/  FFMA.FTZ R31, R31, R0, R58 ;  /* 0x000000001f1f7223 */ /* 0x000fe2000001003a */
[----:B------:R-:W-:Y:S01]  /*194c0*/  FFMA.FTZ R71, R30, R66, R71 ;  /* 0x000000421e477223 */ /* 0x000fe20000010047 */
[----:B------:R-:W-:Y:S01]  /*194d0*/  FFMA.FTZ R66, R28, R67, R69 ;  /* 0x000000431c427223 */ /* 0x000fe20000010045 */
[----:B------:R-:W-:Y:S02]  /*194e0*/  HADD2.F32 R26, -RZ, R26.H1_H1 ;  /* 0x3000001aff1a7230 */ /* 0x000fe40000004100 */
[-C--:B------:R-:W-:Y:S01]  /*194f0*/  FFMA.FTZ R48, R27, R11.reuse, R48 ;  /* 0x0000000b1b307223 */ /* 0x080fe20000010030 */
[-C--:B------:R-:W-:Y:S01]  /*19500*/  FFMA.FTZ R46, R45, R0.reuse, R46 ;  /* 0x000000002d2e7223 */ /* 0x080fe2000001002e */
[----:B------:R-:W-:Y:S01]  /*19510*/  FFMA.FTZ R63, R30, R0, R63 ;  /* 0x000000001e3f7223 */ /* 0x000fe2000001003f */
[----:B------:R-:W-:Y:S01]  /*19520*/  FFMA.FTZ R28, R28, R11, R31 ;  /* 0x0000000b1c1c7223 */ /* 0x000fe2000001001f */
[----:B------:R-:W-:Y:S01]  /*19530*/  SHF.R.U32.HI R44, RZ, 0x8, R6 ;  /* 0x00000008ff2c7819 */ /* 0x000fe20000011606 */
[----:B------:R-:W-:Y:S01]  /*19540*/  FMUL.FTZ R48, R48, R35 ;  /* 0x0000002330307220 */ /* 0x000fe20000410000 */
[----:B------:R-:W-:Y:S01]  /*19550*/  LOP3.LUT R30, R5, 0xf000f, RZ, 0xc0, !PT ;  /* 0x000f000f051e7812 */ /* 0x000fe200078ec0ff */
[----:B------:R-:W-:Y:S01]  /*19560*/  FFMA.FTZ R29, R29, R11, R46 ;  /* 0x0000000b1d1d7223 */ /* 0x000fe2000001002e */
[----:B------:R-:W-:Y:S01]  /*19570*/  LOP3.LUT R3, R5, 0xf000f0, RZ, 0xc0, !PT ;  /* 0x00f000f005037812 */ /* 0x000fe200078ec0ff */
[-C--:B------:R-:W-:Y:S01]  /*19580*/  FFMA.FTZ R64, R27, R67.reuse, R64 ;  /* 0x000000431b407223 */ /* 0x080fe20000010040 */
[----:B------:R-:W-:Y:S01]  /*19590*/  SHF.R.U32.HI R31, RZ, 0x8, R5 ;  /* 0x00000008ff1f7819 */ /* 0x000fe20000011605 */
[----:B------:R-:W-:Y:S01]  /*195a0*/  FFMA.FTZ R71, R26, R67, R71 ;  /* 0x000000431a477223 */ /* 0x000fe20000010047 */
[----:B------:R-:W-:Y:S01]  /*195b0*/  LOP3.LUT R43, R6, 0xf000f, RZ, 0xc0, !PT ;  /* 0x000f000f062b7812 */ /* 0x000fe200078ec0ff */
[----:B------:R-:W-:Y:S01]  /*195c0*/  FFMA.FTZ R63, R26, R11, R63 ;  /* 0x0000000b1a3f7223 */ /* 0x000fe2000001003f */
[----:B------:R-:W-:Y:S01]  /*195d0*/  LOP3.LUT R5, R6, 0xf000f0, RZ, 0xc0, !PT ;  /* 0x00f000f006057812 */ /* 0x000fe200078ec0ff */
[----:B------:R-:W-:Y:S01]  /*195e0*/  FMUL.FTZ R26, R28, R33 ;  /* 0x000000211c1a7220 */ /* 0x000fe20000410000 */
[----:B------:R-:W-:Y:S01]  /*195f0*/  LOP3.LUT R45, R7, 0xf000f, RZ, 0xc0, !PT ;  /* 0x000f000f072d7812 */ /* 0x000fe200078ec0ff */
[-C--:B------:R-:W-:Y:S01]  /*19600*/  FMUL.FTZ R29, R29, R34.reuse ;  /* 0x000000221d1d7220 */ /* 0x080fe20000410000 */
[----:B------:R-:W-:Y:S01]  /*19610*/  LOP3.LUT R6, R7, 0xf000f0, RZ, 0xc0, !PT ;  /* 0x00f000f007067812 */ /* 0x000fe200078ec0ff */
[----:B------:R-:W-:Y:S01]  /*19620*/  FMUL.FTZ R64, R64, R35 ;  /* 0x0000002340407220 */ /* 0x000fe20000410000 */
[----:B------:R-:W-:Y:S01]  /*19630*/  SHF.R.U32.HI R47, RZ, 0x8, R7 ;  /* 0x00000008ff2f7819 */ /* 0x000fe20000011607 */
[----:B------:R-:W-:Y:S01]  /*19640*/  FMUL.FTZ R65, R65, R34 ;  /* 0x0000002241417220 */ /* 0x000fe20000410000 */
[----:B------:R-:W-:Y:S01]  /*19650*/  LOP3.LUT R0, R4, 0xf000f, RZ, 0xc0, !PT ;  /* 0x000f000f04007812 */ /* 0x000fe200078ec0ff */
[----:B------:R-:W-:Y:S01]  /*19660*/  FMUL.FTZ R66, R66, R33 ;  /* 0x0000002142427220 */ /* 0x000fe20000410000 */
[----:B------:R-:W-:Y:S01]  /*19670*/  LOP3.LUT R2, R4, 0xf000f0, RZ, 0xc0, !PT ;  /* 0x00f000f004027812 */ /* 0x000fe200078ec0ff */
[-C--:B------:R-:W-:Y:S01]  /*19680*/  FMUL.FTZ R71, R71, R32.reuse ;  /* 0x0000002047477220 */ /* 0x080fe20000410000 */
[----:B------:R-:W-:Y:S01]  /*19690*/  LOP3.LUT R7, R44, 0xf000f0, RZ, 0xc0, !PT ;  /* 0x00f000f02c077812 */ /* 0x000fe200078ec0ff */
[----:B------:R-:W-:Y:S01]  /*196a0*/  FMUL.FTZ R27, R63, R32 ;  /* 0x000000203f1b7220 */ /* 0x000fe20000410000 */
[----:B------:R-:W-:-:S02]  /*196b0*/  SHF.R.U32.HI R4, RZ, 0x8, R4 ;  /* 0x00000008ff047819 */ /* 0x000fc40000011604 */
[----:B------:R-:W-:Y:S02]  /*196c0*/  LOP3.LUT R8, R5, 0x64006400, RZ, 0xfc, !PT ;  /* 0x6400640005087812 */ /* 0x000fe400078efcff */
[----:B------:R-:W-:Y:S02]  /*196d0*/  F2FP.F16.F32.PACK_AB R48, RZ, R48 ;  /* 0x00000030ff30723e */ /* 0x000fe400000000ff */
[----:B------:R-:W-:Y:S02]  /*196e0*/  LOP3.LUT R2, R2, 0x64006400, RZ, 0xfc, !PT ;  /* 0x6400640002027812 */ /* 0x000fe400078efcff */
[----:B------:R-:W-:Y:S01]  /*196f0*/  LOP3.LUT R24, R3, 0x64006400, RZ, 0xfc, !PT ;  /* 0x6400640003187812 */ /* 0x000fe200078efcff */
[----:B------:R-:W-:Y:S01]  /*19700*/  HADD2 R38, R48.H0_H0, R38.H0_H0 ;  /* 0x2000002630267230 */ /* 0x000fe20000000800 */
        /* <DEDUP_REMOVED lines=13> */
[----:B------:R-:W-:Y:S02]  /*197e0*/  LOP3.LUT R30, R30, 0x64006400, RZ, 0xfc, !PT ;  /* 0x640064001e1e7812 */ /* 0x000fe400078efcff */
[----:B------:R-:W-:Y:S01]  /*197f0*/  F2FP.F16.F32.PACK_AB R29, RZ, R29 ;  /* 0x0000001dff1d723e */ /* 0x000fe200000000ff */
[-C--:B------:R-:W-:Y:S01]  /*19800*/  HFMA2 R10, R10, R21.reuse.H0_H0, -72, -72 ;  /* 0xd480d4800a0a7431 */ /* 0x080fe20000040015 */
[----:B------:R-:W-:Y:S02]  /*19810*/  LOP3.LUT R6, R3, 0x64006400, RZ, 0xfc, !PT ;  /* 0x6400640003067812 */ /* 0x000fe400078efcff */
[----:B------:R-:W-:Y:S01]  /*19820*/  LOP3.LUT R43, R43, 0x64006400, RZ, 0xfc, !PT ;  /* 0x640064002b2b7812 */ /* 0x000fe200078efcff */
[----:B------:R-:W-:Y:S01]  /*19830*/  HADD2 R39, R29.H0_H0, R39.H0_H0 ;  /* 0x200000271d277230 */ /* 0x000fe20000000800 */
[----:B------:R-:W-:Y:S01]  /*19840*/  LOP3.LUT R31, R31, 0x64006400, RZ, 0xfc, !PT ;  /* 0x640064001f1f7812 */ /* 0x000fe200078efcff */
[----:B------:R-:W-:Y:S01]  /*19850*/  HFMA2 R11, R6, R21.H0_H0, -72, -72 ;  /* 0xd480d480060b7431 */ /* 0x000fe20000040015 */
[----:B------:R-:W-:-:S02]  /*19860*/  F2FP.F16.F32.PACK_AB R64, RZ, R64 ;  /* 0x00000040ff40723e */ /* 0x000fc400000000ff */
[----:B------:R-:W-:Y:S02]  /*19870*/  F2FP.F16.F32.PACK_AB R65, RZ, R65 ;  /* 0x00000041ff41723e */ /* 0x000fe400000000ff */
[----:B------:R-:W-:Y:S01]  /*19880*/  F2FP.F16.F32.PACK_AB R66, RZ, R66 ;  /* 0x00000042ff42723e */ /* 0x000fe200000000ff */
[----:B------:R-:W-:Y:S01]  /*19890*/  HADD2 R40, R64.H0_H0, R40.H0_H0 ;  /* 0x2000002840287230 */ /* 0x000fe20000000800 */
[----:B------:R-:W-:Y:S01]  /*198a0*/  F2FP.F16.F32.PACK_AB R71, RZ, R71 ;  /* 0x00000047ff47723e */ /* 0x000fe200000000ff */
[----:B------:R-:W-:Y:S01]  /*198b0*/  HADD2 R37, R65.H0_H0, R37.H0_H0 ;  /* 0x2000002541257230 */ /* 0x000fe20000000800 */
[----:B------:R-:W-:Y:S01]  /*198c0*/  LOP3.LUT R48, R9, 0x64006400, RZ, 0xfc, !PT ;  /* 0x6400640009307812 */ /* 0x000fe200078efcff */
[-C--:B------:R-:W-:Y:S01]  /*198d0*/  HFMA2 R9, R8, R21.reuse.H0_H0, -72, -72 ;  /* 0xd480d48008097431 */ /* 0x080fe20000040015 */
[----:B------:R-:W-:Y:S01]  /*198e0*/  LOP3.LUT R0, R0, 0x64006400, RZ, 0xfc, !PT ;  /* 0x6400640000007812 */ /* 0x000fe200078efcff */
[-C--:B------:R-:W-:Y:S01]  /*198f0*/  HFMA2 R8, R46, R21.reuse.H0_H0, -72, -72 ;  /* 0xd480d4802e087431 */ /* 0x080fe20000040015 */
[----:B------:R-:W-:Y:S01]  /*19900*/  LOP3.LUT R3, R45, 0x64006400, RZ, 0xfc, !PT ;  /* 0x640064002d037812 */ /* 0x000fe200078efcff */
[----:B------:R-:W-:Y:S01]  /*19910*/  HADD2 R45, R30, -1032, -1032 ;  /* 0xe408e4081e2d7430 */ /* 0x000fe20000000000 */
[----:B------:R-:W-:Y:S01]  /*19920*/  LOP3.LUT R4, R4, 0x64006400, RZ, 0xfc, !PT ;  /* 0x6400640004047812 */ /* 0x000fe200078efcff */
[----:B------:R-:W-:Y:S01]  /*19930*/  HADD2 R30, R31, -1032, -1032 ;  /* 0xe408e4081f1e7430 */ /* 0x000fe20000000000 */
[----:B------:R-:W-:Y:S01]  /*19940*/  LOP3.LUT R2, R44, 0x64006400, RZ, 0xfc, !PT ;  /* 0x640064002c027812 */ /* 0x000fe200078efcff */
[----:B------:R-:W-:Y:S01]  /*19950*/  HADD2 R44, R43, -1032, -1032 ;  /* 0xe408e4082b2c7430 */ /* 0x000fe20000000000 */
[----:B------:R-:W-:Y:S01]  /*19960*/  LOP3.LUT R28, R47, 0x64006400, RZ, 0xfc, !PT ;  /* 0x640064002f1c7812 */ /* 0x000fe200078efcff */
[----:B------:R-:W-:Y:S01]  /*19970*/  HADD2 R42, R66.H0_H0, R42.H0_H0 ;  /* 0x2000002a422a7230 */ /* 0x000fe20000000800 */
[----:B------:R-:W-:Y:S01]  /*19980*/  F2FP.F16.F32.PACK_AB R26, RZ, R26 ;  /* 0x0000001aff1a723e */ /* 0x000fe200000000ff */
[----:B------:R-:W-:Y:S01]  /*19990*/  HADD2 R41, R71.H0_H0, R41.H0_H0 ;  /* 0x2000002947297230 */ /* 0x000fe20000000800 */
[----:B------:R-:W-:Y:S01]  /*199a0*/  F2FP.F16.F32.PACK_AB R27, RZ, R27 ;  /* 0x0000001bff1b723e */ /* 0x000fe200000000ff */
[----:B------:R-:W-:-:S02]  /*199b0*/  HFMA2 R21, R48, R21.H0_H0, -72, -72 ;  /* 0xd480d48030157431 */ /* 0x000fc40000040015 */
[----:B------:R-:W-:Y:S02]  /*199c0*/  HADD2 R46, R0, -1032, -1032 ;  /* 0xe408e408002e7430 */ /* 0x000fe40000000000 */
[----:B------:R-:W-:Y:S02]  /*199d0*/  HADD2 R43, R3, -1032, -1032 ;  /* 0xe408e408032b7430 */ /* 0x000fe40000000000 */
[----:B------:R-:W-:Y:S02]  /*199e0*/  HADD2 R29, R4, -1032, -1032 ;  /* 0xe408e408041d7430 */ /* 0x000fe40000000000 */
[----:B------:R-:W-:Y:S02]  /*199f0*/  HADD2 R31, R2, -1032, -1032 ;  /* 0xe408e408021f7430 */ /* 0x000fe40000000000 */
[----:B------:R-:W-:Y:S01]  /*19a00*/  HADD2 R28, R28, -1032, -1032 ;  /* 0xe408e4081c1c7430 */ /* 0x000fe20000000000 */
[----:B------:R-:W-:Y:S06]  /*19a10*/  @!P0 BRA `(.L_x_1867) ;  /* 0x0000000400588947 */ /* 0x000fec0003800000 */
[----:B------:R-:W0:Y:S01]  /*19a20*/  LDS.64 R48, [UR5+0x30] ;  /* 0x00003005ff307984 */ /* 0x000e220008000a00 */
[--C-:B------:R-:W-:Y:S02]  /*19a30*/  HADD2.F32 R0, -RZ, R46.reuse.H0_H0 ;  /* 0x2000002eff007230 */ /* 0x100fe40000004100 */
[----:B------:R-:W-:Y:S01]  /*19a40*/  HADD2.F32 R47, -RZ, R46.H1_H1 ;  /* 0x3000002eff2f7230 */ /* 0x000fe20000004100 */
[----:B------:R-:W1:Y:S01]  /*19a50*/  LDS.64 R6, [UR5+0x38] ;  /* 0x00003805ff067984 */ /* 0x000e620008000a00 */
[----:B------:R-:W-:Y:S02]  /*19a60*/  HADD2.F32 R52, -RZ, R45.H0_H0 ;  /* 0x2000002dff347230 */ /* 0x000fe40000004100 */
[----:B------:R-:W-:Y:S02]  /*19a70*/  HADD2.F32 R2, -RZ, R44.H0_H0 ;  /* 0x2000002cff027230 */ /* 0x000fe40000004100 */
[----:B------:R-:W-:Y:S02]  /*19a80*/  HADD2.F32 R4, -RZ, R43.H0_H0 ;  /* 0x2000002bff047230 */ /* 0x000fe40000004100 */
[----:B------:R-:W-:-:S02]  /*19a90*/  HADD2.F32 R51, -RZ, R45.H1_H1 ;  /* 0x3000002dff337230 */ /* 0x000fc40000004100 */
[----:B------:R-:W-:Y:S02]  /*19aa0*/  HADD2.F32 R55, -RZ, R43.H1_H1 ;  /* 0x3000002bff377230 */ /* 0x000fe40000004100 */
[--C-:B0-----:R-:W-:Y:S02]  /*19ab0*/  HADD2.F32 R3, -RZ, R48.reuse.H0_H0 ;  /* 0x20000030ff037230 */ /* 0x101fe40000004100 */
[----:B------:R-:W-:Y:S02]  /*19ac0*/  HADD2.F32 R48, -RZ, R48.H1_H1 ;  /* 0x30000030ff307230 */ /* 0x000fe40000004100 */
[----:B------:R-:W-:Y:S02]  /*19ad0*/  HADD2.F32 R50, -RZ, R49.H0_H0 ;  /* 0x20000031ff327230 */ /* 0x000fe40000004100 */
[----:B------:R-:W-:Y:S01]  /*19ae0*/  FFMA.FTZ R0, R0, R3, RZ ;  /* 0x0000000300007223 */ /* 0x000fe200000100ff */
[C---:B------:R-:W-:Y:S01]  /*19af0*/  FFMA.FTZ R53, R3.reuse, R52, RZ ;  /* 0x0000003403357223 */ /* 0x040fe200000100ff */
[C---:B------:R-:W-:Y:S01]  /*19b00*/  FFMA.FTZ R52, R3.reuse, R2, RZ ;  /* 0x0000000203347223 */ /* 0x040fe200000100ff */
[----:B------:R-:W-:Y:S01]  /*19b10*/  FFMA.FTZ R4, R3, R4, RZ ;  /* 0x0000000403047223 */ /* 0x000fe200000100ff */
        /* <DEDUP_REMOVED lines=11> */
[----:B------:R-:W-:Y:S02]  /*19bd0*/  HADD2.F32 R0, -RZ, R25.H1_H1 ;  /* 0x30000019ff007230 */ /* 0x000fe40000004100 */
[----:B------:R-:W-:Y:S01]  /*19be0*/  FFMA.FTZ R47, R50, R48, R47 ;  /* 0x00000030322f7223 */ /* 0x000fe2000001002f */
[----:B------:R-:W-:Y:S02]  /*19bf0*/  HADD2.F32 R2, -RZ, R24.H1_H1 ;  /* 0x30000018ff027230 */ /* 0x000fe40000004100 */
[----:B------:R-:W-:Y:S02]  /*19c00*/  HADD2.F32 R52, -RZ, R8.H0_H0 ;  /* 0x20000008ff347230 */ /* 0x000fe40000004100 */
[----:B------:R-:W-:Y:S01]  /*19c10*/  FFMA.FTZ R0, R0, R49, R3 ;  /* 0x0000003100007223 */ /* 0x000fe20000010003 */
[----:B------:R-:W-:Y:S02]  /*19c20*/  HADD2.F32 R48, -RZ, R9.H1_H1 ;  /* 0x30000009ff307230 */ /* 0x000fe40000004100 */
[----:B------:R-:W-:Y:S01]  /*19c30*/  FFMA.FTZ R51, R49, R2, R4 ;  /* 0x0000000231337223 */ /* 0x000fe20000010004 */
[----:B------:R-:W-:-:S02]  /*19c40*/  HADD2.F32 R3, -RZ, R29.H0_H0 ;  /* 0x2000001dff037230 */ /* 0x000fc40000004100 */
[----:B------:R-:W-:Y:S01]  /*19c50*/  FFMA.FTZ R55, R50, R52, R55 ;  /* 0x0000003432377223 */ /* 0x000fe20000010037 */
        /* <DEDUP_REMOVED lines=50> */
.L_x_1867:
        /* <DEDUP_REMOVED lines=87> */
.L_x_1868:
        /* <DEDUP_REMOVED lines=87> */
.L_x_1869:
[----:B------:R-:W-:Y:S02]  /*1aa60*/  HADD2 R26, R26.H0_H0, R12.H0_H0 ;  /* 0x2000000c1a1a7230 */ /* 0x000fe40000000800 */
[----:B------:R-:W-:Y:S01]  /*1aa70*/  HADD2 R27, R27.H0_H0, R36.H0_H0 ;  /* 0x200000241b1b7230 */ /* 0x000fe20000000800 */
[----:B------:R-:W-:Y:S06]  /*1aa80*/  @!P3 BRA `(.L_x_1870) ;  /* 0x000000040058b947 */ /* 0x000fec0003800000 */
        /* <DEDUP_REMOVED lines=86> */
.L_x_1870:
[----:B------:R-:W0:Y:S01]  /*1aff0*/  LDS.64 R2, [UR5+0x230] ;  /* 0x00023005ff027984 */ /* 0x000e220008000a00 */
[--C-:B------:R-:W-:Y:S01]  /*1b000*/  HADD2.F32 R0, -RZ, R46.reuse.H0_H0 ;  /* 0x2000002eff007230 */ /* 0x100fe20000004100 */
[----:B------:R-:W-:Y:S01]  /*1b010*/  IADD3 R96, R96, 0x20, RZ ;  /* 0x0000002060607810 */ /* 0x000fe20007ffe0ff */
[--C-:B------:R-:W-:Y:S01]  /*1b020*/  HADD2.F32 R4, -RZ, R43.reuse.H0_H0 ;  /* 0x2000002bff047230 */ /* 0x100fe20000004100 */
[----:B------:R-:W1:Y:S01]  /*1b030*/  LDS.64 R6, [UR5+0x238] ;  /* 0x00023805ff067984 */ /* 0x000e620008000a00 */
[----:B------:R-:W-:Y:S01]  /*1b040*/  HADD2.F32 R46, -RZ, R46.H1_H1 ;  /* 0x3000002eff2e7230 */ /* 0x000fe20000004100 */
[C---:B------:R-:W-:Y:S01]  /*1b050*/  ISETP.GE.AND P0, PT, R96.reuse, UR6, PT ;  /* 0x0000000660007c0c */ /* 0x040fe2000bf06270 */
[----:B------:R-:W-:Y:S01]  /*1b060*/  HADD2.F32 R43, -RZ, R43.H1_H1 ;  /* 0x3000002bff2b7230 */ /* 0x000fe20000004100 */
[----:B------:R-:W-:Y:S01]  /*1b070*/  ISETP.LT.AND P1, PT, R96, R101, PT ;  /* 0x000000656000720c */ /* 0x000fe20003f21270 */
[----:B------:R-:W-:Y:S01]  /*1b080*/  HADD2.F32 R50, -RZ, R8.H0_H0 ;  /* 0x20000008ff327230 */ /* 0x000fe20000004100 */
[----:B------:R-:W-:-:S02]  /*1b090*/  PRMT R40, R40, 0x5410, R37 ;  /* 0x0000541028287816 */ /* 0x000fc40000000025 */
        /* <DEDUP_REMOVED lines=8> */
[-C--:B------:R-:W-:Y:S01]  /*1b120*/  FFMA.FTZ R48, R4, R47.reuse, RZ ;  /* 0x0000002f04307223 */ /* 0x080fe200000100ff */
[----:B------:R-:W-:Y:S02]  /*1b130*/  HADD2.F32 R2, -RZ, R45.H0_H0 ;  /* 0x2000002dff027230 */ /* 0x000fe40000004100 */
[-C--:B------:R-:W-:Y:S01]  /*1b140*/  FFMA.FTZ R51, R46, R12.reuse, R49 ;  /* 0x0000000c2e337223 */ /* 0x080fe20000010031 */
[----:B------:R-:W-:Y:S02]  /*1b150*/  HADD2.F32 R3, -RZ, R44.H0_H0 ;  /* 0x2000002cff037230 */ /* 0x000fe40000004100 */
[----:B------:R-:W-:Y:S01]  /*1b160*/  FFMA.FTZ R59, R43, R12, R48 ;  /* 0x0000000c2b3b7223 */ /* 0x000fe20000010030 */
[--C-:B------:R-:W-:Y:S02]  /*1b170*/  HADD2.F32 R49, -RZ, R9.reuse.H0_H0 ;  /* 0x20000009ff317230 */ /* 0x100fe40000004100 */
[----:B------:R-:W-:Y:S01]  /*1b180*/  FFMA.FTZ R36, R2, R47, RZ ;  /* 0x0000002f02247223 */ /* 0x000fe200000100ff */
[----:B------:R-:W-:-:S02]  /*1b190*/  HADD2.F32 R48, -RZ, R9.H1_H1 ;  /* 0x30000009ff307230 */ /* 0x000fc40000004100 */
[----:B------:R-:W-:Y:S01]  /*1b1a0*/  FFMA.FTZ R57, R3, R47, RZ ;  /* 0x0000002f03397223 */ /* 0x000fe200000100ff */
[----:B------:R-:W-:Y:S02]  /*1b1b0*/  HADD2.F32 R47, -RZ, R8.H1_H1 ;  /* 0x30000008ff2f7230 */ /* 0x000fe40000004100 */
[----:B------:R-:W-:Y:S01]  /*1b1c0*/  HADD2.F32 R44, -RZ, R44.H1_H1 ;  /* 0x3000002cff2c7230 */ /* 0x000fe20000004100 */
[----:B------:R-:W0:Y:S01]  /*1b1d0*/  LDS.64 R8, [UR5+0x2b0] ;  /* 0x0002b005ff087984 */ /* 0x000e220008000a00 */
[----:B------:R-:W-:Y:S02]  /*1b1e0*/  HADD2.F32 R45, -RZ, R45.H1_H1 ;  /* 0x3000002dff2d7230 */ /* 0x000fe40000004100 */
[--C-:B-1----:R-:W-:Y:S02]  /*1b1f0*/  HADD2.F32 R63, -RZ, R7.reuse.H0_H0 ;  /* 0x20000007ff3f7230 */ /* 0x102fe40000004100 */
[----:B------:R-:W-:Y:S01]  /*1b200*/  FFMA.FTZ R56, R44, R12, R57 ;  /* 0x0000000c2c387223 */ /* 0x000fe20000010039 */
[----:B------:R-:W-:-:S02]  /*1b210*/  HADD2.F32 R62, -RZ, R7.H1_H1 ;  /* 0x30000007ff3e7230 */ /* 0x000fc40000004100 */
[----:B------:R-:W-:Y:S01]  /*1b220*/  FFMA.FTZ R55, R45, R12, R36 ;  /* 0x0000000c2d377223 */ /* 0x000fe20000010024 */
[----:B------:R-:W-:Y:S02]  /*1b230*/  HADD2.F32 R12, -RZ, R25.H0_H0 ;  /* 0x20000019ff0c7230 */ /* 0x000fe40000004100 */
[-C--:B------:R-:W-:Y:S01]  /*1b240*/  FFMA.FTZ R57, R49, R53.reuse, R56 ;  /* 0x0000003531397223 */ /* 0x080fe20000010038 */
[----:B------:R-:W-:Y:S01]  /*1b250*/  FFMA.FTZ R56, R50, R53, R59 ;  /* 0x0000003532387223 */ /* 0x000fe2000001003b */
[----:B------:R-:W-:Y:S02]  /*1b260*/  HADD2.F32 R36, -RZ, R24.H0_H0 ;  /* 0x20000018ff247230 */ /* 0x000fe40000004100 */
[--C-:B------:R-:W-:Y:S02]  /*1b270*/  HADD2.F32 R59, -RZ, R6.reuse.H1_H1 ;  /* 0x30000006ff3b7230 */ /* 0x100fe40000004100 */
[----:B------:R-:W-:Y:S01]  /*1b280*/  FFMA.FTZ R60, R47, R52, R56 ;  /* 0x000000342f3c7223 */ /* 0x000fe20000010038 */
[----:B------:R-:W-:-:S02]  /*1b290*/  HADD2.F32 R56, -RZ, R6.H0_H0 ;  /* 0x20000006ff387230 */ /* 0x000fc40000004100 */
[-C--:B------:R-:W-:Y:S01]  /*1b2a0*/  FFMA.FTZ R54, R12, R53.reuse, R51 ;  /* 0x000000350c367223 */ /* 0x080fe20000010033 */
[----:B------:R-:W-:Y:S01]  /*1b2b0*/  HADD2.F32 R25, -RZ, R25.H1_H1 ;  /* 0x30000019ff197230 */ /* 0x000fe20000004100 */
[----:B------:R-:W1:Y:S01]  /*1b2c0*/  LDS.64 R6, [UR5+0x2b8] ;  /* 0x0002b805ff067984 */ /* 0x000e620008000a00 */
[----:B------:R-:W-:Y:S02]  /*1b2d0*/  HADD2.F32 R24, -RZ, R24.H1_H1 ;  /* 0x30000018ff187230 */ /* 0x000fe40000004100 */
[----:B------:R-:W-:Y:S01]  /*1b2e0*/  FFMA.FTZ R51, R36, R53, R55 ;  /* 0x0000003524337223 */ /* 0x000fe20000010037 */
[-C--:B------:R-:W-:Y:S01]  /*1b2f0*/  FFMA.FTZ R57, R48, R52.reuse, R57 ;  /* 0x0000003430397223 */ /* 0x080fe20000010039 */
[-C--:B------:R-:W-:Y:S01]  /*1b300*/  FFMA.FTZ R55, R25, R52.reuse, R54 ;  /* 0x0000003419377223 */ /* 0x080fe20000010036 */
[----:B------:R-:W-:Y:S02]  /*1b310*/  HADD2.F32 R53, -RZ, R30.H0_H0 ;  /* 0x2000001eff357230 */ /* 0x000fe40000004100 */
[----:B------:R-:W-:Y:S01]  /*1b320*/  FFMA.FTZ R58, R24, R52, R51 ;  /* 0x00000034183a7223 */ /* 0x000fe20000010033 */
[----:B------:R-:W-:Y:S01]  /*1b330*/  HADD2.F32 R52, -RZ, R31.H0_H0 ;  /* 0x2000001fff347230 */ /* 0x000fe20000004100 */
[----:B------:R-:W-:Y:S01]  /*1b340*/  UMOV UR5, UR4 ;  /* 0x0000000400057c82 */ /* 0x000fe20008000000 */
        /* <DEDUP_REMOVED lines=28> */
[--C-:B0-----:R-:W-:Y:S02]  /*1b510*/  HADD2.F32 R63, -RZ, R8.reuse.H0_H0 ;  /* 0x20000008ff3f7230 */ /* 0x101fe40000004100 */
[-C--:B------:R-:W-:Y:S01]  /*1b520*/  FFMA.FTZ R64, R5, R62.reuse, R64 ;  /* 0x0000003e05407223 */ /* 0x080fe20000010040 */
[----:B------:R-:W-:Y:S02]  /*1b530*/  HADD2.F32 R8, -RZ, R8.H1_H1 ;  /* 0x30000008ff087230 */ /* 0x000fe40000004100 */
[----:B------:R-:W-:Y:S01]  /*1b540*/  FFMA.FTZ R59, R21, R62, R66 ;  /* 0x0000003e153b7223 */ /* 0x000fe20000010042 */
        /* <DEDUP_REMOVED lines=64> */
.L_x_1854:
[----:B------:R-:W-:Y:S01]  /*1b950*/  ISETP.GE.AND P0, PT, R96, R101, PT ;  /* 0x000000656000720c */ /* 0x000fe20003f06270 */
[----:B------:R-:W-:-:S03]  /*1b960*/  ULDC UR5, c[0x0][0x268] ;  /* 0x00009a0000057ab9 */ /* 0x000fc60000000800 */
[----:B------:R-:W-:Y:S01]  /*1b970*/  ISETP.GE.OR P0, PT, R96, UR5, P0 ;  /* 0x0000000560007c0c */ /* 0x000fe20008706670 */
[----:B------:R-:W-:-:S12]  /*1b980*/  ULDC UR5, c[0x0][0x268] ;  /* 0x00009a0000057ab9 */ /* 0x000fd80000000800 */
[----:B------:R-:W-:Y:S05]  /*1b990*/  @P0 BRA `(.L_x_1872) ;  /* 0x0000002c00780947 */ /* 0x000fea0003800000 */
.L_x_1877:
        /* <DEDUP_REMOVED lines=12> */
[----:B------:R-:W5:Y:S04]  /*1ba60*/  LDG.E.128.CONSTANT R4, desc[UR8][R52.64] ;  /* 0x0000000834047981 */ /* 0x000f68000c1e9d00 */
[----:B------:R0:W4:Y:S01]  /*1ba70*/  @!P0 LDG.E.U16.CONSTANT R3, desc[UR8][R2.64] ;  /* 0x0000000802038981 */ /* 0x000122000c1e9500 */
[----:B------:R-:W-:Y:S01]  /*1ba80*/  HFMA2.MMA R8, -RZ, RZ, 0, 0.015625 ;  /* 0x00002400ff087435 */ /* 0x000fe200000001ff */
[----:B------:R-:W-:-:S09]  /*1ba90*/  MOV R0, 0x3000 ;  /* 0x0000300000007802 */ /* 0x000fd20000000f00 */
[----:B------:R-:W-:Y:S02]  /*1baa0*/  PRMT R0, R8, 0x5410, R0 ;  /* 0x0000541008007816 */ /* 0x000fe40000000000 */
[----:B------:R-:W-:Y:S02]  /*1bab0*/  ISETP.NE.AND P1, PT, R99, RZ, PT ;  /* 0x000000ff6300720c */ /* 0x000fe40003f25270 */
[----:B------:R-:W-:Y:S02]  /*1bac0*/  ISETP.NE.AND P2, PT, R97, RZ, PT ;  /* 0x000000ff6100720c */ /* 0x000fe40003f45270 */
[----:B------:R-:W-:Y:S02]  /*1bad0*/  ISETP.NE.AND P3, PT, R95, RZ, PT ;  /* 0x000000ff5f00720c */ /* 0x000fe40003f65270 */
[----:B--2---:R-:W-:Y:S02]  /*1bae0*/  @!P0 PRMT R91, R32, 0x7610, R91 ;  /* 0x00007610205b8816 */ /* 0x004fe4000000005b */
[----:B------:R-:W-:-:S02]  /*1baf0*/  @!P0 PRMT R89, R89, 0x7610, R32 ;  /* 0x0000761059598816 */ /* 0x000fc40000000020 */
[----:B---3--:R-:W-:Y:S02]  /*1bb00*/  SHF.R.U32.HI R22, RZ, 0xe, R29 ;  /* 0x0000000eff167819 */ /* 0x008fe4000001161d */
[C---:B-----5:R-:W-:Y:S02]  /*1bb10*/  LOP3.LUT R59, R4.reuse, 0x70007, RZ, 0xc0, !PT ;  /* 0x00070007043b7812 */ /* 0x060fe400078ec0ff */
[----:B0-----:R-:W-:Y:S02]  /*1bb20*/  LOP3.LUT R2, R4, 0x380038, RZ, 0xc0, !PT ;  /* 0x0038003804027812 */ /* 0x001fe400078ec0ff */
[--C-:B------:R-:W-:Y:S02]  /*1bb30*/  SHF.R.U32.HI R53, RZ, 0x6, R4.reuse ;  /* 0x00000006ff357819 */ /* 0x100fe40000011604 */
[----:B------:R-:W-:Y:S02]  /*1bb40*/  SHF.R.U32.HI R21, RZ, 0xf, R5 ;  /* 0x0000000fff157819 */ /* 0x000fe40000011605 */
[----:B------:R-:W-:-:S02]  /*1bb50*/  SHF.R.U32.HI R4, RZ, 0xf, R4 ;  /* 0x0000000fff047819 */ /* 0x000fc40000011604 */
[C---:B------:R-:W-:Y:S02]  /*1bb60*/  LOP3.LUT R65, R7.reuse, 0x70007, RZ, 0xc0, !PT ;  /* 0x0007000707417812 */ /* 0x040fe400078ec0ff */
[----:B------:R-:W-:Y:S02]  /*1bb70*/  LOP3.LUT R43, R7, 0x380038, RZ, 0xc0, !PT ;  /* 0x00380038072b7812 */ /* 0x000fe400078ec0ff */
[--C-:B------:R-:W-:Y:S02]  /*1bb80*/  SHF.R.U32.HI R63, RZ, 0x6, R7.reuse ;  /* 0x00000006ff3f7819 */ /* 0x100fe40000011607 */
[----:B------:R-:W-:Y:S02]  /*1bb90*/  SHF.R.U32.HI R32, RZ, 0xf, R7 ;  /* 0x0000000fff207819 */ /* 0x000fe40000011607 */
[----:B------:R-:W-:Y:S02]  /*1bba0*/  LOP3.LUT R21, R21, 0x10001, RZ, 0xc0, !PT ;  /* 0x0001000115157812 */ /* 0x000fe400078ec0ff */
[----:B------:R-:W-:-:S02]  /*1bbb0*/  SHF.R.U32.HI R7, RZ, 0xe, R28 ;  /* 0x0000000eff077819 */ /* 0x000fc4000001161c */
[----:B------:R-:W-:Y:S02]  /*1bbc0*/  LOP3.LUT R4, R4, 0x10001, RZ, 0xc0, !PT ;  /* 0x0001000104047812 */ /* 0x000fe400078ec0ff */
[C---:B------:R-:W-:Y:S02]  /*1bbd0*/  LOP3.LUT R60, R5.reuse, 0x70007, RZ, 0xc0, !PT ;  /* 0x00070007053c7812 */ /* 0x040fe400078ec0ff */
[----:B------:R-:W-:Y:S02]  /*1bbe0*/  LOP3.LUT R8, R5, 0x380038, RZ, 0xc0, !PT ;  /* 0x0038003805087812 */ /* 0x000fe400078ec0ff */
[----:B------:R-:W-:Y:S02]  /*1bbf0*/  SHF.R.U32.HI R55, RZ, 0x6, R5 ;  /* 0x00000006ff377819 */ /* 0x000fe40000011605 */
[----:B------:R-:W-:Y:S02]  /*1bc00*/  LOP3.LUT R48, R21, 0x20002, R22, 0xf8, !PT ;  /* 0x0002000215307812 */ /* 0x000fe400078ef816 */
[----:B------:R-:W-:-:S02]  /*1bc10*/  LOP3.LUT R5, R6, 0x380038, RZ, 0xc0, !PT ;  /* 0x0038003806057812 */ /* 0x000fc400078ec0ff */
[----:B------:R-:W-:Y:S02]  /*1bc20*/  LOP3.LUT R7, R4, 0x20002, R7, 0xf8, !PT ;  /* 0x0002000204077812 */ /* 0x000fe400078ef807 */
[----:B----4-:R-:W-:Y:S02]  /*1bc30*/  SHF.R.U32.HI R22, RZ, 0xd, R24 ;  /* 0x0000000dff167819 */ /* 0x010fe40000011618 */
[--C-:B------:R-:W-:Y:S02]  /*1bc40*/  SHF.R.U32.HI R56, RZ, 0x6, R6.reuse ;  /* 0x00000006ff387819 */ /* 0x100fe40000011606 */
[----:B------:R-:W-:Y:S02]  /*1bc50*/  SHF.R.U32.HI R23, RZ, 0xf, R6 ;  /* 0x0000000fff177819 */ /* 0x000fe40000011606 */
[----:B------:R-:W-:Y:S02]  /*1bc60*/  LOP3.LUT R22, R7, 0x40004, R22, 0xf8, !PT ;  /* 0x0004000407167812 */ /* 0x000fe400078ef816 */
[----:B------:R-:W-:-:S02]  /*1bc70*/  LOP3.LUT R79, R5, 0x64006400, RZ, 0xfc, !PT ;  /* 0x64006400054f7812 */ /* 0x000fc400078efcff */
[----:B------:R-:W-:Y:S02]  /*1bc80*/  LOP3.LUT R87, R2, 0x64006400, RZ, 0xfc, !PT ;  /* 0x6400640002577812 */ /* 0x000fe400078efcff */
[----:B------:R-:W-:Y:S02]  /*1bc90*/  LOP3.LUT R5, R55, 0x380038, RZ, 0xc0, !PT ;  /* 0x0038003837057812 */ /* 0x000fe400078ec0ff */
[----:B------:R-:W-:Y:S02]  /*1bca0*/  LOP3.LUT R7, R56, 0x380038, RZ, 0xc0, !PT ;  /* 0x0038003838077812 */ /* 0x000fe400078ec0ff */
[C---:B------:R-:W-:Y:S02]  /*1bcb0*/  LOP3.LUT R40, R30.reuse, 0x70007, RZ, 0xc0, !PT ;  /* 0x000700071e287812 */ /* 0x040fe400078ec0ff */
[----:B------:R-:W-:Y:S02]  /*1bcc0*/  LOP3.LUT R42, R30, 0x380038, RZ, 0xc0, !PT ;  /* 0x003800381e2a7812 */ /* 0x000fe400078ec0ff */
[----:B------:R-:W-:-:S02]  /*1bcd0*/  SHF.R.U32.HI R36, RZ, 0x6, R30 ;  /* 0x00000006ff247819 */ /* 0x000fc4000001161e */
[C---:B------:R-:W-:Y:S02]  /*1bce0*/  LOP3.LUT R54, R31.reuse, 0x70007, RZ, 0xc0, !PT ;  /* 0x000700071f367812 */ /* 0x040fe400078ec0ff */
[----:B------:R-:W-:Y:S02]  /*1bcf0*/  LOP3.LUT R45, R31, 0x380038, RZ, 0xc0, !PT ;  /* 0x003800381f2d7812 */ /* 0x000fe400078ec0ff */
[----:B------:R-:W-:Y:S02]  /*1bd00*/  SHF.R.U32.HI R39, RZ, 0x6, R31 ;  /* 0x00000006ff277819 */ /* 0x000fe4000001161f */
[----:B------:R-:W-:Y:S02]  /*1bd10*/  LOP3.LUT R2, R53, 0x380038, RZ, 0xc0, !PT ;  /* 0x0038003835027812 */ /* 0x000fe400078ec0ff */
[----:B------:R-:W-:Y:S02]  /*1bd20*/  SHF.R.U32.HI R35, RZ, 0x6, R28 ;  /* 0x00000006ff237819 */ /* 0x000fe4000001161c */
[----:B------:R-:W-:-:S02]  /*1bd30*/  SHF.R.U32.HI R30, RZ, 0xe, R30 ;  /* 0x0000000eff1e7819 */ /* 0x000fc4000001161e */
[----:B------:R-:W-:Y:S02]  /*1bd40*/  SHF.R.U32.HI R31, RZ, 0xe, R31 ;  /* 0x0000000eff1f7819 */ /* 0x000fe4000001161f */
[----:B------:R-:W-:Y:S02]  /*1bd50*/  LOP3.LUT R23, R23, 0x10001, RZ, 0xc0, !PT ;  /* 0x0001000117177812 */ /* 0x000fe400078ec0ff */
[----:B------:R-:W-:Y:S02]  /*1bd60*/  LOP3.LUT R32, R32, 0x10001, RZ, 0xc0, !PT ;  /* 0x0001000120207812 */ /* 0x000fe400078ec0ff */
[----:B------:R-:W-:Y:S02]  /*1bd70*/  LOP3.LUT R43, R43, 0x64006400, RZ, 0xfc, !PT ;  /* 0x640064002b2b7812 */ /* 0x000fe400078efcff */
[----:B------:R-:W-:Y:S02]  /*1bd80*/  @!P0 IADD3 R93, R3, R96, RZ ;  /* 0x00000060035d8210 */ /* 0x000fe40007ffe0ff */
[----:B------:R-:W-:-:S02]  /*1bd90*/  @!P0 PRMT R90, R33, 0x7610, R90 ;  /* 0x00007610215a8816 */ /* 0x000fc4000000005a */
[----:B------:R-:W-:Y:S02]  /*1bda0*/  @!P0 PRMT R89, R33, 0x7632, R89 ;  /* 0x0000763221598816 */ /* 0x000fe40000000059 */
[----:B------:R-:W-:Y:S02]  /*1bdb0*/  LOP3.LUT R61, R6, 0x70007, RZ, 0xc0, !PT ;  /* 0x00070007063d7812 */ /* 0x000fe400078ec0ff */
[----:B------:R-:W-:Y:S02]  /*1bdc0*/  LOP3.LUT R83, R8, 0x64006400, RZ, 0xfc, !PT ;  /* 0x6400640008537812 */ /* 0x000fe400078efcff */
[----:B------:R-:W-:Y:S02]  /*1bdd0*/  LOP3.LUT R5, R5, 0x64006400, RZ, 0xfc, !PT ;  /* 0x6400640005057812 */ /* 0x000fe400078efcff */
[----:B------:R-:W-:Y:S02]  /*1bde0*/  LOP3.LUT R7, R7, 0x64006400, RZ, 0xfc, !PT ;  /* 0x6400640007077812 */ /* 0x000fe400078efcff */
[----:B------:R-:W-:-:S02]  /*1bdf0*/  LOP3.LUT R3, R28, 0x380038, RZ, 0xc0, !PT ;  /* 0x003800381c037812 */ /* 0x000fc400078ec0ff */
[C---:B------:R-:W-:Y:S02]  /*1be00*/  LOP3.LUT R37, R29.reuse, 0x70007, RZ, 0xc0, !PT ;  /* 0x000700071d257812 */ /* 0x040fe400078ec0ff */
[----:B------:R-:W-:Y:S02]  /*1be10*/  LOP3.LUT R6, R29, 0x380038, RZ, 0xc0, !PT ;  /* 0x003800381d067812 */ /* 0x000fe400078ec0ff */
[----:B------:R-:W-:Y:S02]  /*1be20*/  SHF.R.U32.HI R33, RZ, 0x6, R29 ;  /* 0x00000006ff217819 */ /* 0x000fe4000001161d */
[----:B------:R-:W-:Y:S02]  /*1be30*/  LOP3.LUT R8, R63, 0x380038, RZ, 0xc0, !PT ;  /* 0x003800383f087812 */ /* 0x000fe400078ec0ff */
[----:B------:R-:W-:Y:S02]  /*1be40*/  LOP3.LUT R85, R2, 0x64006400, RZ, 0xfc, !PT ;  /* 0x6400640002557812 */ /* 0x000fe400078efcff */
[----:B------:R-:W-:-:S02]  /*1be50*/  LOP3.LUT R38, R28, 0x70007, RZ, 0xc0, !PT ;  /* 0x000700071c267812 */ /* 0x000fc400078ec0ff */
[----:B------:R-:W-:Y:S02]  /*1be60*/  LOP3.LUT R47, R23, 0x20002, R30, 0xf8, !PT ;  /* 0x00020002172f7812 */ /* 0x000fe400078ef81e */
[----:B------:R-:W-:Y:S02]  /*1be70*/  LOP3.LUT R50, R32, 0x20002, R31, 0xf8, !PT ;  /* 0x0002000220327812 */ /* 0x000fe400078ef81f */
[C---:B------:R-:W-:Y:S02]  /*1be80*/  LOP3.LUT R29, R24.reuse, 0x70007, RZ, 0xc0, !PT ;  /* 0x00070007181d7812 */ /* 0x040fe400078ec0ff */
[----:B------:R-:W-:Y:S02]  /*1be90*/  LOP3.LUT R4, R24, 0x380038, RZ, 0xc0, !PT ;  /* 0x0038003818047812 */ /* 0x000fe400078ec0ff */
[----:B------:R-:W-:Y:S02]  /*1bea0*/  SHF.R.U32.HI R21, RZ, 0x6, R24 ;  /* 0x00000006ff157819 */ /* 0x000fe40000011618 */
[----:B------:R-:W-:-:S02]  /*1beb0*/  LOP3.LUT R44, R26, 0x380038, RZ, 0xc0, !PT ;  /* 0x003800381a2c7812 */ /* 0x000fc400078ec0ff */
[----:B------:R-:W-:Y:S01]  /*1bec0*/  LOP3.LUT R2, R35, 0x380038, RZ, 0xc0, !PT ;  /* 0x0038003823027812 */ /* 0x000fe200078ec0ff */
[----:B------:R-:W-:Y:S01]  /*1bed0*/  HFMA2 R75, R43, R0.H1_H1, -132, -132 ;  /* 0xd820d8202b4b7431 */ /* 0x000fe20000060000 */
[C---:B------:R-:W-:Y:S02]  /*1bee0*/  LOP3.LUT R30, R25.reuse, 0x70007, RZ, 0xc0, !PT ;  /* 0x00070007191e7812 */ /* 0x040fe400078ec0ff */
[----:B------:R-:W-:Y:S02]  /*1bef0*/  LOP3.LUT R41, R25, 0x380038, RZ, 0xc0, !PT ;  /* 0x0038003819297812 */ /* 0x000fe400078ec0ff */
[--C-:B------:R-:W-:Y:S02]  /*1bf00*/  SHF.R.U32.HI R28, RZ, 0x6, R25.reuse ;  /* 0x00000006ff1c7819 */ /* 0x100fe40000011619 */
[----:B------:R-:W-:Y:S02]  /*1bf10*/  SHF.R.U32.HI R23, RZ, 0xd, R25 ;  /* 0x0000000dff177819 */ /* 0x000fe40000011619 */
[----:B------:R-:W-:-:S02]  /*1bf20*/  LOP3.LUT R32, R26, 0x70007, RZ, 0xc0, !PT ;  /* 0x000700071a207812 */ /* 0x000fc400078ec0ff */
[--C-:B------:R-:W-:Y:S02]  /*1bf30*/  SHF.R.U32.HI R31, RZ, 0x6, R26.reuse ;  /* 0x00000006ff1f7819 */ /* 0x100fe4000001161a */
[----:B------:R-:W-:Y:S01]  /*1bf40*/  SHF.R.U32.HI R24, RZ, 0xd, R26 ;  /* 0x0000000dff187819 */ /* 0x000fe2000001161a */
[-C--:B------:R-:W-:Y:S01]  /*1bf50*/  HFMA2 R81, R5, R0.reuse.H1_H1, -132, -132 ;  /* 0xd820d82005517431 */ /* 0x080fe20000060000 */
[C---:B------:R-:W-:Y:S01]  /*1bf60*/  LOP3.LUT R34, R27.reuse, 0x70007, RZ, 0xc0, !PT ;  /* 0x000700071b227812 */ /* 0x040fe200078ec0ff */
[----:B------:R-:W-:Y:S01]  /*1bf70*/  HFMA2 R77, R7, R0.H1_H1, -132, -132 ;  /* 0xd820d820074d7431 */ /* 0x000fe20000060000 */
[----:B------:R-:W-:Y:S02]  /*1bf80*/  LOP3.LUT R46, R27, 0x380038, RZ, 0xc0, !PT ;  /* 0x003800381b2e7812 */ /* 0x000fe400078ec0ff */
[--C-:B------:R-:W-:Y:S02]  /*1bf90*/  SHF.R.U32.HI R26, RZ, 0x6, R27.reuse ;  /* 0x00000006ff1a7819 */ /* 0x100fe4000001161b */
        /* <DEDUP_REMOVED lines=17> */
[----:B------:R-:W-:Y:S01]  /*1c0b0*/  LOP3.LUT R67, R42, 0x64006400, RZ, 0xfc, !PT ;  /* 0x640064002a437812 */ /* 0x000fe200078efcff */
[----:B------:R-:W-:Y:S01]  /*1c0c0*/  HFMA2 R42, R49, R0.H1_H1, -132, -132 ;  /* 0xd820d820312a7431 */ /* 0x000fe20000060000 */
[----:B------:R-:W-:Y:S02]  /*1c0d0*/  LOP3.LUT R24, R47, 0x40004, R24, 0xf8, !PT ;  /* 0x000400042f187812 */ /* 0x000fe400078ef818 */
        /* <DEDUP_REMOVED lines=16> */
[----:B------:R-:W-:Y:S02]  /*1c1e0*/  LOP3.LUT R25, R50, 0x40004, R25, 0xf8, !PT ;  /* 0x0004000432197812 */ /* 0x000fe400078ef819 */
[----:B------:R-:W-:Y:S02]  /*1c1f0*/  LOP3.LUT R2, R35, 0x1c001c0, RZ, 0xc0, !PT ;  /* 0x01c001c023027812 */ /* 0x000fe400078ec0ff */
[----:B------:R-:W-:Y:S02]  /*1c200*/  LOP3.LUT R50, R63, 0x1c001c0, RZ, 0xc0, !PT ;  /* 0x01c001c03f327812 */ /* 0x000fe400078ec0ff */
[----:B------:R-:W-:Y:S01]  /*1c210*/  LOP3.LUT R4, R33, 0x1c001c0, RZ, 0xc0, !PT ;  /* 0x01c001c021047812 */ /* 0x000fe200078ec0ff */
[-C--:B------:R-:W-:Y:S01]  /*1c220*/  HFMA2 R64, R49, R0.reuse.H0_H0, -20, -20 ;  /* 0xcd00cd0031407431 */ /* 0x080fe20000040000 */
[----:B------:R-:W-:Y:S01]  /*1c230*/  LOP3.LUT R49, R2, 0x64006400, RZ, 0xfc, !PT ;  /* 0x6400640002317812 */ /* 0x000fe200078efcff */
[-C--:B------:R-:W-:Y:S01]  /*1c240*/  HFMA2 R6, R51, R0.reuse.H1_H1, -132, -132 ;  /* 0xd820d82033067431 */ /* 0x080fe20000060000 */
[----:B------:R-:W-:Y:S01]  /*1c250*/  LOP3.LUT R53, R53, 0x70007, RZ, 0xc0, !PT ;  /* 0x0007000735357812 */ /* 0x000fe200078ec0ff */
[----:B------:R-:W-:Y:S01]  /*1c260*/  HFMA2 R68, R27, R0.H0_H0, -20, -20 ;  /* 0xcd00cd001b447431 */ /* 0x000fe20000040000 */
[----:B------:R-:W-:-:S02]  /*1c270*/  LOP3.LUT R51, R50, 0x64006400, RZ, 0xfc, !PT ;  /* 0x6400640032337812 */ /* 0x000fc400078efcff */
[----:B------:R-:W-:Y:S02]  /*1c280*/  LOP3.LUT R27, R4, 0x64006400, RZ, 0xfc, !PT ;  /* 0x64006400041b7812 */ /* 0x000fe400078efcff */
[----:B------:R-:W-:Y:S02]  /*1c290*/  LOP3.LUT R2, R21, 0x1c001c0, RZ, 0xc0, !PT ;  /* 0x01c001c015027812 */ /* 0x000fe400078ec0ff */
[----:B------:R-:W-:Y:S01]  /*1c2a0*/  LOP3.LUT R4, R28, 0x1c001c0, RZ, 0xc0, !PT ;  /* 0x01c001c01c047812 */ /* 0x000fe200078ec0ff */
[-C--:B------:R-:W-:Y:S01]  /*1c2b0*/  HFMA2 R72, R3, R0.reuse.H0_H0, -20, -20 ;  /* 0xcd00cd0003487431 */ /* 0x080fe20000040000 */
[----:B------:R-:W-:Y:S01]  /*1c2c0*/  LOP3.LUT R69, R46, 0x64006400, RZ, 0xfc, !PT ;  /* 0x640064002e457812 */ /* 0x000fe200078efcff */
[-C--:B------:R-:W-:Y:S01]  /*1c2d0*/  HFMA2 R46, R45, R0.reuse.H1_H1, -132, -132 ;  /* 0xd820d8202d2e7431 */ /* 0x080fe20000060000 */
[----:B------:R-:W-:Y:S02]  /*1c2e0*/  LOP3.LUT R50, R36, 0x1c001c0, RZ, 0xc0, !PT ;  /* 0x01c001c024327812 */ /* 0x000fe400078ec0ff */
[----:B------:R-:W-:Y:S01]  /*1c2f0*/  LOP3.LUT R63, R63, 0x70007, RZ, 0xc0, !PT ;  /* 0x000700073f3f7812 */ /* 0x000fe200078ec0ff */
[----:B------:R-:W-:Y:S01]  /*1c300*/  HFMA2 R45, R67, R0.H1_H1, -132, -132 ;  /* 0xd820d820432d7431 */ /* 0x000fe20000060000 */
[----:B------:R-:W-:-:S02]  /*1c310*/  ISETP.NE.AND P0, PT, R98, RZ, PT ;  /* 0x000000ff6200720c */ /* 0x000fc40003f05270 */
[----:B------:R-:W-:Y:S01]  /*1c320*/  LOP3.LUT R53, R53, 0x64006400, RZ, 0xfc, !PT ;  /* 0x6400640035357812 */ /* 0x000fe200078efcff */
[-C--:B------:R-:W-:Y:S01]  /*1c330*/  HFMA2 R58, R51, R0.reuse.H0_H0, -20, -20 ;  /* 0xcd00cd00333a7431 */ /* 0x080fe20000040000 */
[----:B------:R-:W-:Y:S02]  /*1c340*/  LOP3.LUT R41, R41, 0x64006400, RZ, 0xfc, !PT ;  /* 0x6400640029297812 */ /* 0x000fe400078efcff */
[----:B------:R-:W-:Y:S02]  /*1c350*/  LOP3.LUT R52, R39, 0x1c001c0, RZ, 0xc0, !PT ;  /* 0x01c001c027347812 */ /* 0x000fe400078ec0ff */
[----:B------:R-:W-:Y:S02]  /*1c360*/  LOP3.LUT R3, R2, 0x64006400, RZ, 0xfc, !PT ;  /* 0x6400640002037812 */ /* 0x000fe400078efcff */
[----:B------:R-:W-:Y:S01]  /*1c370*/  LOP3.LUT R23, R48, 0x40004, R23, 0xf8, !PT ;  /* 0x0004000430177812 */ /* 0x000fe200078ef817 */
        /* <DEDUP_REMOVED lines=8> */
[----:B------:R-:W-:Y:S01]  /*1c400*/  HADD2 R86, R53, -1028, -1028 ;  /* 0xe404e40435567430 */ /* 0x000fe20000000000 */
[----:B------:R-:W-:Y:S01]  /*1c410*/  LOP3.LUT R40, R40, 0x64006400, RZ, 0xfc, !PT ;  /* 0x6400640028287812 */ /* 0x000fe200078efcff */
[-C--:B------:R-:W-:Y:S01]  /*1c420*/  HFMA2 R43, R41, R0.reuse.H1_H1, -132, -132 ;  /* 0xd820d820292b7431 */ /* 0x080fe20000060000 */
[----:B------:R-:W-:Y:S01]  /*1c430*/  LOP3.LUT R71, R52, 0x64006400, RZ, 0xfc, !PT ;  /* 0x6400640034477812 */ /* 0x000fe200078efcff */
[----:B------:R-:W-:Y:S01]  /*1c440*/  HFMA2 R4, R3, R0.H0_H0, -20, -20 ;  /* 0xcd00cd0003047431 */ /* 0x000fe20000040000 */
[----:B------:R-:W-:-:S02]  /*1c450*/  LOP3.LUT R55, R55, 0x70007, RZ, 0xc0, !PT ;  /* 0x0007000737377812 */ /* 0x000fc400078ec0ff */
[----:B------:R-:W-:Y:S01]  /*1c460*/  LOP3.LUT R56, R56, 0x70007, RZ, 0xc0, !PT ;  /* 0x0007000738387812 */ /* 0x000fe200078ec0ff */
[-C--:B------:R-:W-:Y:S01]  /*1c470*/  HFMA2 R41, R69, R0.reuse.H1_H1, -132, -132 ;  /* 0xd820d82045297431 */ /* 0x080fe20000060000 */
[----:B------:R-:W-:Y:S01]  /*1c480*/  LOP3.LUT R52, R26, 0x1c001c0, RZ, 0xc0, !PT ;  /* 0x01c001c01a347812 */ /* 0x000fe200078ec0ff */
[----:B------:R-:W-:Y:S01]  /*1c490*/  HFMA2 R3, R67, R0.H0_H0, -20, -20 ;  /* 0xcd00cd0043037431 */ /* 0x000fe20000040000 */
        /* <DEDUP_REMOVED lines=153> */
.L_x_1873:
        /* <DEDUP_REMOVED lines=79> */
.L_x_1874:
        /* <DEDUP_REMOVED lines=79> */
.L_x_1875:
        /* <DEDUP_REMOVED lines=79> */
.L_x_1876:
        /* <DEDUP_REMOVED lines=64> */
[-C--:B------:R-:W-:Y:S02]  /*1e100*/  HFMA2.MMA R25, R105, R36.reuse, R28 ;  /* 0x0000002469197235 */ /* 0x080fe4000000001c */
[----:B------:R-:W1:Y:S01]  /*1e110*/  LDS.128 R28, [UR4+0x290] ;  /* 0x00029004ff1c7984 */ /* 0x000e620008000c00 */
[----:B------:R-:W-:Y:S01]  /*1e120*/  HFMA2.MMA R27, R109, R36, R100 ;  /* 0x000000246d1b7235 */ /* 0x000fe20000000064 */
[----:B------:R-:W-:Y:S01]  /*1e130*/  MOV R100, R6 ;  /* 0x0000000600647202 */ /* 0x000fe20000000f00 */
[-C--:B------:R-:W-:Y:S01]  /*1e140*/  HFMA2 R106, R104, R37.reuse, R106 ;  /* 0x00000025686a7231 */ /* 0x080fe2000000006a */
[----:B------:R-:W-:Y:S02]  /*1e150*/  MOV R36, R7 ;  /* 0x0000000700247202 */ /* 0x000fe40000000f00 */
[-C--:B------:R-:W-:Y:S01]  /*1e160*/  HFMA2.MMA R25, R8, R37.reuse, R25 ;  /* 0x0000002508197235 */ /* 0x080fe20000000019 */
[----:B------:R-:W-:Y:S02]  /*1e170*/  HFMA2 R106, R0, R38, R106 ;  /* 0x00000026006a7231 */ /* 0x000fe4000000006a */
[----:B------:R-:W-:Y:S01]  /*1e180*/  HFMA2 R26, R36, R37, R26 ;  /* 0x00000025241a7231 */ /* 0x000fe2000000001a */
[----:B------:R-:W-:Y:S01]  /*1e190*/  HFMA2.MMA R27, R100, R37, R27 ;  /* 0x00000025641b7235 */ /* 0x000fe2000000001b */
[----:B------:R-:W-:-:S02]  /*1e1a0*/  MOV R37, R4 ;  /* 0x0000000400257202 */ /* 0x000fc40000000f00 */
[----:B------:R-:W2:Y:S01]  /*1e1b0*/  LDS.128 R4, [UR4+0x2a0] ;  /* 0x0002a004ff047984 */ /* 0x000ea20008000c00 */
[----:B------:R-:W-:-:S03]  /*1e1c0*/  HFMA2 R26, R3, R38, R26 ;  /* 0x00000026031a7231 */ /* 0x000fc6000000001a */
[-C--:B------:R-:W-:Y:S01]  /*1e1d0*/  HFMA2.MMA R25, R37, R38.reuse, R25 ;  /* 0x0000002625197235 */ /* 0x080fe20000000019 */
[----:B------:R-:W-:Y:S01]  /*1e1e0*/  HFMA2 R26, R22, R39, R26 ;  /* 0x00000027161a7231 */ /* 0x000fe2000000001a */
[----:B------:R-:W-:Y:S01]  /*1e1f0*/  HFMA2.MMA R27, R2, R38, R27 ;  /* 0x00000026021b7235 */ /* 0x000fe2000000001b */
[----:B------:R-:W-:-:S05]  /*1e200*/  MOV R38, R24 ;  /* 0x0000001800267202 */ /* 0x000fca0000000f00 */
[----:B------:R-:W-:Y:S01]  /*1e210*/  HFMA2.MMA R25, R21, R39, R25 ;  /* 0x0000002715197235 */ /* 0x000fe20000000019 */
[----:B------:R-:W-:Y:S01]  /*1e220*/  HFMA2 R110, R38, R39, R106 ;  /* 0x00000027266e7231 */ /* 0x000fe2000000006a */
[-C--:B0-----:R-:W-:Y:S01]  /*1e230*/  HFMA2.MMA R88, R88, R32.reuse, RZ ;  /* 0x0000002058587235 */ /* 0x081fe200000000ff */
[-C--:B------:R-:W-:Y:S01]  /*1e240*/  HFMA2 R84, R84, R32.reuse, RZ.H0_H0 ;  /* 0x0000002054547231 */ /* 0x080fe200000400ff */
[----:B------:R-:W-:Y:S01]  /*1e250*/  HFMA2.MMA R80, R80, R32, RZ ;  /* 0x0000002050507235 */ /* 0x000fe200000000ff */
[----:B------:R-:W-:Y:S01]  /*1e260*/  HFMA2 R32, R76, R32, RZ.H0_H0 ;  /* 0x000000204c207231 */ /* 0x000fe200000400ff */
[----:B------:R-:W-:Y:S01]  /*1e270*/  HFMA2.MMA R27, R23, R39, R27 ;  /* 0x00000027171b7235 */ /* 0x000fe2000000001b */
[-C--:B------:R-:W-:Y:S02]  /*1e280*/  HFMA2 R84, R83, R33.reuse, R84 ;  /* 0x0000002153547231 */ /* 0x080fe40000000054 */
[----:B------:R-:W-:Y:S01]  /*1e290*/  HFMA2 R32, R75, R33, R32 ;  /* 0x000000214b207231 */ /* 0x000fe20000000020 */
[-C--:B------:R-:W-:Y:S01]  /*1e2a0*/  HFMA2.MMA R88, R87, R33.reuse, R88 ;  /* 0x0000002157587235 */ /* 0x080fe20000000058 */
[-C--:B------:R-:W-:Y:S01]  /*1e2b0*/  HFMA2 R84, R82, R34.reuse, R84 ;  /* 0x0000002252547231 */ /* 0x080fe20000000054 */
[----:B------:R-:W-:Y:S01]  /*1e2c0*/  HFMA2.MMA R80, R79, R33, R80 ;  /* 0x000000214f507235 */ /* 0x000fe20000000050 */
[----:B------:R-:W-:-:S02]  /*1e2d0*/  HFMA2 R74, R74, R34, R32 ;  /* 0x000000224a4a7231 */ /* 0x000fc40000000020 */
[----:B------:R-:W-:Y:S02]  /*1e2e0*/  HADD2 R39, R25.H0_H0, R25.H1_H1 ;  /* 0x3000001919277230 */ /* 0x000fe40000000800 */
[-C--:B------:R-:W-:Y:S01]  /*1e2f0*/  HFMA2 R74, R73, R35.reuse, R74 ;  /* 0x00000023494a7231 */ /* 0x080fe2000000004a */
[-C--:B------:R-:W-:Y:S01]  /*1e300*/  HFMA2.MMA R88, R86, R34.reuse, R88 ;  /* 0x0000002256587235 */ /* 0x080fe20000000058 */
[----:B------:R-:W-:Y:S01]  /*1e310*/  HADD2 R106, R26.H0_H0, R26.H1_H1 ;  /* 0x3000001a1a6a7230 */ /* 0x000fe20000000800 */
[----:B------:R-:W-:Y:S01]  /*1e320*/  HFMA2.MMA R80, R78, R34, R80 ;  /* 0x000000224e507235 */ /* 0x000fe20000000050 */
[----:B------:R-:W-:Y:S02]  /*1e330*/  HFMA2 R34, R81, R35, R84 ;  /* 0x0000002351227231 */ /* 0x000fe40000000054 */
[----:B------:R-:W-:Y:S01]  /*1e340*/  HADD2 R108, R27.H0_H0, R27.H1_H1 ;  /* 0x3000001b1b6c7230 */ /* 0x000fe20000000800 */
[----:B------:R-:W-:Y:S01]  /*1e350*/  PRMT R39, R39, 0x5410, R106 ;  /* 0x0000541027277816 */ /* 0x000fe2000000006a */
[----:B------:R-:W0:Y:S01]  /*1e360*/  LDS.128 R24, [UR4+0x2b0] ;  /* 0x0002b004ff187984 */ /* 0x000e220008000c00 */
[-C--:B------:R-:W-:Y:S01]  /*1e370*/  HFMA2.MMA R88, R85, R35.reuse, R88 ;  /* 0x0000002355587235 */ /* 0x080fe20000000058 */
[-C--:B-1----:R-:W-:Y:S01]  /*1e380*/  HFMA2 R34, R68, R28.reuse, R34 ;  /* 0x0000001c44227231 */ /* 0x082fe20000000022 */
[----:B------:R-:W-:Y:S01]  /*1e390*/  HFMA2.MMA R32, R77, R35, R80 ;  /* 0x000000234d207235 */ /* 0x000fe20000000050 */
[----:B------:R-:W-:Y:S01]  /*1e3a0*/  HFMA2 R74, R58, R28, R74 ;  /* 0x0000001c3a4a7231 */ /* 0x000fe2000000004a */
[----:B------:R-:W-:Y:S01]  /*1e3b0*/  UIADD3 UR4, UR4, 0x40, URZ ;  /* 0x0000004004047890 */ /* 0x000fe2000fffe03f */
[-C--:B------:R-:W-:Y:S01]  /*1e3c0*/  HFMA2 R33, R67, R29.reuse, R34 ;  /* 0x0000001d43217231 */ /* 0x080fe20000000022 */
[----:B------:R-:W-:Y:S01]  /*1e3d0*/  HFMA2.MMA R12, R39, R91, R12 ;  /* 0x0000005b270c7235 */ /* 0x000fe2000000000c */
        /* <DEDUP_REMOVED lines=8> */
[-C--:B--2---:R-:W-:Y:S01]  /*1e460*/  HFMA2 R33, R47, R4.reuse, R33 ;  /* 0x000000042f217231 */ /* 0x084fe20000000021 */
        /* <DEDUP_REMOVED lines=12> */
[----:B------:R-:W-:-:S04]  /*1e530*/  HFMA2.MMA R32, R60, R31, R32 ;  /* 0x0000001f3c207235 */ /* 0x000fc80000000020 */
[----:B------:R-:W-:Y:S01]  /*1e540*/  PRMT R108, R108, 0x5410, R110 ;  /* 0x000054106c6c7816 */ /* 0x000fe2000000006e */
[-C--:B0-----:R-:W-:Y:S01]  /*1e550*/  HFMA2 R33, R107, R24.reuse, R33 ;  /* 0x000000186b217231 */ /* 0x081fe20000000021 */
        /* <DEDUP_REMOVED lines=17> */
[----:B------:R-:W-:-:S06]  /*1e670*/  HFMA2.MMA R50, R109, R24, R32 ;  /* 0x000000186d327235 */ /* 0x000fcc0000000020 */
[-C--:B------:R-:W-:Y:S02]  /*1e680*/  HFMA2.MMA R4, R8, R25.reuse, R4 ;  /* 0x0000001908047235 */ /* 0x080fe40000000004 */
[----:B------:R-:W-:Y:S01]  /*1e690*/  HFMA2.MMA R50, R100, R25, R50 ;  /* 0x0000001964327235 */ /* 0x000fe20000000032 */
[----:B------:R-:W-:Y:S02]  /*1e6a0*/  HADD2 R25, R52.H0_H0, R52.H1_H1 ;  /* 0x3000003434197230 */ /* 0x000fe40000000800 */
[----:B------:R-:W-:-:S03]  /*1e6b0*/  IMAD.WIDE R52, R92, 0x4, R102 ;  /* 0x000000045c347825 */ /* 0x000fc600078e0266 */
[-C--:B------:R-:W-:Y:S02]  /*1e6c0*/  HFMA2.MMA R4, R37, R26.reuse, R4 ;  /* 0x0000001a25047235 */ /* 0x080fe40000000004 */
        /* <DEDUP_REMOVED lines=11> */
.L_x_1872:
        /* <DEDUP_REMOVED lines=8> */
.L_x_1883:
        /* <DEDUP_REMOVED lines=9> */
[----:B------:R-:W-:Y:S01]  /*1e890*/  HFMA2.MMA R0, -RZ, RZ, 0, 0.015625 ;  /* 0x00002400ff007435 */ /* 0x000fe200000001ff */
[----:B------:R-:W-:Y:S01]  /*1e8a0*/  MOV R34, 0x2c00 ;  /* 0x00002c0000227802 */ /* 0x000fe20000000f00 */
[----:B------:R-:W-:Y:S02]  /*1e8b0*/  HFMA2.MMA R36, -RZ, RZ, 0, 0.25 ;  /* 0x00003400ff247435 */ /* 0x000fe400000001ff */
[----:B0-----:R-:W-:-:S06]  /*1e8c0*/  @!P0 IMAD.WIDE R22, R25, 0x2, R22 ;  /* 0x0000000219168825 */ /* 0x001fcc00078e0216 */
[----:B------:R-:W-:Y:S01]  /*1e8d0*/  PRMT R34, R0, 0x5410, R34 ;  /* 0x0000541000227816 */ /* 0x000fe20000000022 */
[----:B------:R0:W5:Y:S01]  /*1e8e0*/  @!P0 LDG.E.U16.CONSTANT R49, desc[UR8][R22.64] ;  /* 0x0000000816318981 */ /* 0x000162000c1e9500 */
[----:B------:R-:W-:Y:S02]  /*1e8f0*/  ISETP.NE.AND P1, PT, R98, RZ, PT ;  /* 0x000000ff6200720c */ /* 0x000fe40003f25270 */
[----:B------:R-:W-:Y:S02]  /*1e900*/  ISETP.NE.AND P2, PT, R99, RZ, PT ;  /* 0x000000ff6300720c */ /* 0x000fe40003f45270 */
[----:B------:R-:W-:Y:S02]  /*1e910*/  ISETP.NE.AND P3, PT, R97, RZ, PT ;  /* 0x000000ff6100720c */ /* 0x000fe40003f65270 */
[----:B------:R-:W-:Y:S02]  /*1e920*/  ISETP.NE.AND P4, PT, R95, RZ, PT ;  /* 0x000000ff5f00720c */ /* 0x000fe40003f85270 */
[----:B--2---:R-:W-:-:S02]  /*1e930*/  LOP3.LUT R25, R5, 0x30003, RZ, 0xc0, !PT ;  /* 0x0003000305197812 */ /* 0x004fc400078ec0ff */
[C---:B0-----:R-:W-:Y:S02]  /*1e940*/  LOP3.LUT R22, R5.reuse, 0xc000c, RZ, 0xc0, !PT ;  /* 0x000c000c05167812 */ /* 0x041fe400078ec0ff */
[----:B------:R-:W-:Y:S02]  /*1e950*/  LOP3.LUT R23, R5, 0x300030, RZ, 0xc0, !PT ;  /* 0x0030003005177812 */ /* 0x000fe400078ec0ff */
[----:B------:R-:W-:Y:S02]  /*1e960*/  LOP3.LUT R24, R4, 0x30003, RZ, 0xc0, !PT ;  /* 0x0003000304187812 */ /* 0x000fe400078ec0ff */
[----:B---3--:R-:W-:Y:S02]  /*1e970*/  @!P0 PRMT R89, R89, 0x7610, R26 ;  /* 0x0000761059598816 */ /* 0x008fe4000000001a */
[----:B------:R-:W-:Y:S02]  /*1e980*/  @!P0 PRMT R91, R26, 0x7610, R91 ;  /* 0x000076101a5b8816 */ /* 0x000fe4000000005b */
[----:B------:R-:W-:-:S02]  /*1e990*/  @!P0 PRMT R90, R27, 0x7610, R90 ;  /* 0x000076101b5a8816 */ /* 0x000fc4000000005a */
[----:B------:R-:W-:Y:S02]  /*1e9a0*/  @!P0 PRMT R89, R27, 0x7632, R89 ;  /* 0x000076321b598816 */ /* 0x000fe40000000059 */
[----:B------:R-:W-:Y:S02]  /*1e9b0*/  LOP3.LUT R26, R5, 0xc000c0, RZ, 0xc0, !PT ;  /* 0x00c000c0051a7812 */ /* 0x000fe400078ec0ff */
[----:B------:R-:W-:Y:S02]  /*1e9c0*/  SHF.R.U32.HI R27, RZ, 0x8, R5 ;  /* 0x00000008ff1b7819 */ /* 0x000fe40000011605 */
[C---:B------:R-:W-:Y:S02]  /*1e9d0*/  LOP3.LUT R0, R4.reuse, 0xc000c, RZ, 0xc0, !PT ;  /* 0x000c000c04007812 */ /* 0x040fe400078ec0ff */
[C---:B------:R-:W-:Y:S02]  /*1e9e0*/  LOP3.LUT R2, R4.reuse, 0x300030, RZ, 0xc0, !PT ;  /* 0x0030003004027812 */ /* 0x040fe400078ec0ff */
[----:B------:R-:W-:-:S02]  /*1e9f0*/  LOP3.LUT R8, R4, 0xc000c0, RZ, 0xc0, !PT ;  /* 0x00c000c004087812 */ /* 0x000fc400078ec0ff */
[C---:B------:R-:W-:Y:S02]  /*1ea00*/  LOP3.LUT R5, R6.reuse, 0xc000c, RZ, 0xc0, !PT ;  /* 0x000c000c06057812 */ /* 0x040fe400078ec0ff */
[----:B------:R-:W-:Y:S02]  /*1ea10*/  SHF.R.U32.HI R4, RZ, 0x8, R4 ;  /* 0x00000008ff047819 */ /* 0x000fe40000011604 */
[C---:B------:R-:W-:Y:S02]  /*1ea20*/  LOP3.LUT R40, R6.reuse, 0x30003, RZ, 0xc0, !PT ;  /* 0x0003000306287812 */ /* 0x040fe400078ec0ff */
[C---:B------:R-:W-:Y:S02]  /*1ea30*/  LOP3.LUT R28, R6.reuse, 0x300030, RZ, 0xc0, !PT ;  /* 0x00300030061c7812 */ /* 0x040fe400078ec0ff */
        /* <DEDUP_REMOVED lines=10> */
[C---:B------:R-:W-:Y:S01]  /*1eae0*/  LOP3.LUT R54, R7.reuse, 0x30003, RZ, 0xc0, !PT ;  /* 0x0003000307367812 */ /* 0x040fe200078ec0ff */
[----:B------:R-:W-:Y:S01]  /*1eaf0*/  HFMA2 R35, R5, R36.H0_H0, -258, -258 ;  /* 0xdc08dc0805237431 */ /* 0x000fe20000040024 */
[C---:B------:R-:W-:Y:S02]  /*1eb00*/  LOP3.LUT R30, R7.reuse, 0x300030, RZ, 0xc0, !PT ;  /* 0x00300030071e7812 */ /* 0x040fe400078ec0ff */
[----:B------:R-:W-:Y:S02]  /*1eb10*/  LOP3.LUT R32, R7, 0xc000c0, RZ, 0xc0, !PT ;  /* 0x00c000c007207812 */ /* 0x000fe400078ec0ff */
[----:B------:R-:W-:Y:S02]  /*1eb20*/  SHF.R.U32.HI R56, RZ, 0x8, R7 ;  /* 0x00000008ff387819 */ /* 0x000fe40000011607 */
[----:B------:R-:W-:-:S02]  /*1eb30*/  LOP3.LUT R7, R50, 0xc000c, RZ, 0xc0, !PT ;  /* 0x000c000c32077812 */ /* 0x000fc400078ec0ff */
[----:B------:R-:W-:Y:S02]  /*1eb40*/  LOP3.LUT R6, R6, 0x64006400, RZ, 0xfc, !PT ;  /* 0x6400640006067812 */ /* 0x000fe400078efcff */
[----:B------:R-:W-:Y:S02]  /*1eb50*/  LOP3.LUT R0, R4, 0x300030, RZ, 0xc0, !PT ;  /* 0x0030003004007812 */ /* 0x000fe400078ec0ff */
[----:B------:R-:W-:Y:S02]  /*1eb60*/  LOP3.LUT R5, R27, 0x300030, RZ, 0xc0, !PT ;  /* 0x003000301b057812 */ /* 0x000fe400078ec0ff */
[----:B------:R-:W-:Y:S01]  /*1eb70*/  LOP3.LUT R22, R22, 0x64006400, RZ, 0xfc, !PT ;  /* 0x6400640016167812 */ /* 0x000fe200078efcff */
[----:B------:R-:W-:Y:S01]  /*1eb80*/  HFMA2 R38, R6, R36.H0_H0, -258, -258 ;  /* 0xdc08dc0806267431 */ /* 0x000fe20000040024 */
        /* <DEDUP_REMOVED lines=24> */
[-C--:B------:R-:W-:Y:S01]  /*1ed10*/  HFMA2 R42, R42, R36.reuse.H0_H0, -258, -258 ;  /* 0xdc08dc082a2a7431 */ /* 0x080fe20000040024 */
[----:B------:R-:W-:Y:S01]  /*1ed20*/  LOP3.LUT R26, R50, 0xc000c0, RZ, 0xc0, !PT ;  /* 0x00c000c0321a7812 */ /* 0x000fe200078ec0ff */
[-C--:B------:R-:W-:Y:S01]  /*1ed30*/  HFMA2 R29, R29, R36.reuse.H0_H0, -258, -258 ;  /* 0xdc08dc081d1d7431 */ /* 0x080fe20000040024 */
[----:B------:R-:W-:Y:S01]  /*1ed40*/  LOP3.LUT R39, R8, 0x64006400, RZ, 0xfc, !PT ;  /* 0x6400640008277812 */ /* 0x000fe200078efcff */
[----:B------:R-:W-:Y:S01]  /*1ed50*/  HFMA2 R36, R33, R36.H0_H0, -258, -258 ;  /* 0xdc08dc0821247431 */ /* 0x000fe20000040024 */
[----:B------:R-:W-:Y:S01]  /*1ed60*/  LOP3.LUT R28, R56, 0xc000c0, RZ, 0xc0, !PT ;  /* 0x00c000c0381c7812 */ /* 0x000fe200078ec0ff */
[----:B------:R-:W-:Y:S01]  /*1ed70*/  HFMA2 R33, R7, R34.H1_H1, -66, -66 ;  /* 0xd420d42007217431 */ /* 0x000fe20000060022 */
[----:B------:R-:W-:-:S02]  /*1ed80*/  LOP3.LUT R4, R4, 0x30003, RZ, 0xc0, !PT ;  /* 0x0003000304047812 */ /* 0x000fc400078ec0ff */
[----:B------:R-:W-:Y:S02]  /*1ed90*/  LOP3.LUT R27, R27, 0x30003, RZ, 0xc0, !PT ;  /* 0x000300031b1b7812 */ /* 0x000fe400078ec0ff */
[----:B------:R-:W-:Y:S02]  /*1eda0*/  LOP3.LUT R50, R50, 0x30003, RZ, 0xc0, !PT ;  /* 0x0003000332327812 */ /* 0x000fe400078ec0ff */
[----:B------:R-:W-:Y:S01]  /*1edb0*/  LOP3.LUT R56, R56, 0x30003, RZ, 0xc0, !PT ;  /* 0x0003000338387812 */ /* 0x000fe200078ec0ff */
[-C--:B------:R-:W-:Y:S01]  /*1edc0*/  HFMA2 R48, R5, R34.reuse.H0_H0, -18, -18 ;  /* 0xcc80cc8005307431 */ /* 0x080fe20000040022 */
[----:B------:R-:W-:Y:S02]  /*1edd0*/  LOP3.LUT R30, R30, 0x64006400, RZ, 0xfc, !PT ;  /* 0x640064001e1e7812 */ /* 0x000fe400078efcff */
[----:B------:R-:W-:Y:S02]  /*1ede0*/  LOP3.LUT R31, R31, 0x64006400, RZ, 0xfc, !PT ;  /* 0x640064001f1f7812 */ /* 0x000fe400078efcff */
        /* <DEDUP_REMOVED lines=13> */
[-C--:B------:R-:W-:Y:S02]  /*1eec0*/  HFMA2 R44, R23, R34.reuse.H0_H0, -18, -18 ;  /* 0xcc80cc80172c7431 */ /* 0x080fe40000040022 */
[-C--:B------:R-:W-:Y:S02]  /*1eed0*/  HFMA2 R30, R30, R34.reuse.H1_H1, -66, -66 ;  /* 0xd420d4201e1e7431 */ /* 0x080fe40000060022 */
[----:B------:R-:W-:-:S02]  /*1eee0*/  HFMA2 R31, R31, R34.H0_H0, -18, -18 ;  /* 0xcc80cc801f1f7431 */ /* 0x000fc40000040022 */
[-C--:B------:R-:W-:Y:S02]  /*1eef0*/  HFMA2 R28, R55, R34.reuse.H0_H0, -18, -18 ;  /* 0xcc80cc80371c7431 */ /* 0x080fe40000040022 */
        /* <DEDUP_REMOVED lines=56> */
.L_x_1879:
        /* <DEDUP_REMOVED lines=45> */
.L_x_1880:
        /* <DEDUP_REMOVED lines=45> */
.L_x_1881:
[----:B-----5:R-:W-:Y:S01]  /*1f820*/  @!P0 IADD3 R93, R49, R96, RZ ;  /* 0x00000060315d8210 */ /* 0x020fe20007ffe0ff */
[----:B------:R-:W-:Y:S06]  /*1f830*/  @!P4 BRA `(.L_x_1882) ;  /* 0x0000000000b0c947 */ /* 0x000fec0003800000 */
        /* <DEDUP_REMOVED lines=44> */
.L_x_1882:
[----:B------:R-:W0:Y:S01]  /*1fb00*/  LDS.128 R24, [UR4+0x200] ;  /* 0x00020004ff187984 */ /* 0x000e220008000c00 */
[----:B------:R-:W-:Y:S02]  /*1fb10*/  MOV R58, R29 ;  /* 0x0000001d003a7202 */ /* 0x000fe40000000f00 */
[----:B------:R-:W-:Y:S01]  /*1fb20*/  MOV R62, R48 ;  /* 0x00000030003e7202 */ /* 0x000fe20000000f00 */
[----:B------:R-:W1:Y:S01]  /*1fb30*/  LDS.128 R4, [UR4+0x210] ;  /* 0x00021004ff047984 */ /* 0x000e620008000c00 */
[----:B------:R-:W-:Y:S02]  /*1fb40*/  MOV R48, R31 ;  /* 0x0000001f00307202 */ /* 0x000fe40000000f00 */
[----:B------:R-:W-:Y:S02]  /*1fb50*/  MOV R65, R36 ;  /* 0x0000002400417202 */ /* 0x000fe40000000f00 */
[----:B------:R-:W-:Y:S02]  /*1fb60*/  MOV R36, R22 ;  /* 0x0000001600247202 */ /* 0x000fe40000000f00 */
[----:B------:R-:W-:-:S02]  /*1fb70*/  IADD3 R52, P0, R52, R3, RZ ;  /* 0x0000000334347210 */ /* 0x000fc40007f1e0ff */
[----:B------:R-:W-:Y:S02]  /*1fb80*/  IADD3 R96, R96, 0x10, RZ ;  /* 0x0000001060607810 */ /* 0x000fe40007ffe0ff */
[----:B------:R-:W-:Y:S02]  /*1fb90*/  IADD3.X R53, R53, R21, RZ, P0, !PT ;  /* 0x0000001535357210 */ /* 0x000fe400007fe4ff */
[C---:B------:R-:W-:Y:S02]  /*1fba0*/  ISETP.GE.AND P0, PT, R96.reuse, UR5, PT ;  /* 0x0000000560007c0c */ /* 0x040fe4000bf06270 */
[----:B------:R-:W-:Y:S02]  /*1fbb0*/  ISETP.LT.AND P1, PT, R96, R101, PT ;  /* 0x000000656000720c */ /* 0x000fe40003f21270 */
[--C-:B------:R-:W-:Y:S02]  /*1fbc0*/  PRMT R91, R91, 0x7610, R89.reuse ;  /* 0x000076105b5b7816 */ /* 0x100fe40000000059 */
[----:B------:R-:W-:Y:S01]  /*1fbd0*/  PRMT R90, R90, 0x5410, R89 ;  /* 0x000054105a5a7816 */ /* 0x000fe20000000059 */
[-C--:B0-----:R-:W-:Y:S01]  /*1fbe0*/  HFMA2.MMA R60, R55, R24.reuse, RZ ;  /* 0x00000018373c7235 */ /* 0x081fe200000000ff */
[-C--:B------:R-:W-:Y:S01]  /*1fbf0*/  HFMA2 R49, R56, R24.reuse, RZ.H0_H0 ;  /* 0x0000001838317231 */ /* 0x080fe200000400ff */
[----:B------:R-:W-:Y:S01]  /*1fc00*/  HFMA2.MMA R29, R57, R24, RZ ;  /* 0x00000018391d7235 */ /* 0x000fe200000000ff */
[----:B------:R-:W-:-:S02]  /*1fc10*/  HFMA2 R24, R54, R24, RZ.H0_H0 ;  /* 0x0000001836187231 */ /* 0x000fc400000400ff */
[-C--:B------:R-:W-:Y:S01]  /*1fc20*/  HFMA2 R59, R46, R25.reuse, R49 ;  /* 0x000000192e3b7231 */ /* 0x080fe20000000031 */
[----:B------:R-:W-:Y:S02]  /*1fc30*/  MOV R49, R45 ;  /* 0x0000002d00317202 */ /* 0x000fe40000000f00 */
[-C--:B------:R-:W-:Y:S01]  /*1fc40*/  HFMA2.MMA R60, R42, R25.reuse, R60 ;  /* 0x000000192a3c7235 */ /* 0x080fe2000000003c */
[----:B------:R-:W-:Y:S01]  /*1fc50*/  MOV R45, R43 ;  /* 0x0000002b002d7202 */ /* 0x000fe20000000f00 */
[----:B------:R-:W-:Y:S01]  /*1fc60*/  HFMA2.MMA R29, R47, R25, R29 ;  /* 0x000000192f1d7235 */ /* 0x000fe2000000001d */
[----:B------:R-:W-:Y:S01]  /*1fc70*/  MOV R43, R41 ;  /* 0x00000029002b7202 */ /* 0x000fe20000000f00 */
[----:B------:R-:W-:Y:S01]  /*1fc80*/  HFMA2 R25, R58, R25, R24 ;  /* 0x000000193a197231 */ /* 0x000fe20000000018 */
[----:B------:R-:W-:Y:S01]  /*1fc90*/  MOV R41, R30 ;  /* 0x0000001e00297202 */ /* 0x000fe20000000f00 */
[----:B------:R-:W-:-:S03]  /*1fca0*/  HFMA2 R59, R45, R26, R59 ;  /* 0x0000001a2d3b7231 */ /* 0x000fc6000000003b */
[-C--:B------:R-:W-:Y:S01]  /*1fcb0*/  HFMA2.MMA R61, R43, R26.reuse, R60 ;  /* 0x0000001a2b3d7235 */ /* 0x080fe2000000003c */
[----:B------:R-:W-:Y:S01]  /*1fcc0*/  MOV R60, R44 ;  /* 0x0000002c003c7202 */ /* 0x000fe20000000f00 */
[----:B------:R-:W-:Y:S01]  /*1fcd0*/  HFMA2.MMA R24, R49, R26, R29 ;  /* 0x0000001a31187235 */ /* 0x000fe2000000001d */
[----:B------:R-:W-:Y:S01]  /*1fce0*/  MOV R44, R28 ;  /* 0x0000001c002c7202 */ /* 0x000fe20000000f00 */
[----:B------:R-:W-:Y:S01]  /*1fcf0*/  HFMA2 R63, R41, R26, R25 ;  /* 0x0000001a293f7231 */ /* 0x000fe20000000019 */
[----:B------:R-:W0:Y:S01]  /*1fd00*/  LDS.128 R28, [UR4+0x280] ;  /* 0x00028004ff1c7984 */ /* 0x000e220008000c00 */
[-C--:B------:R-:W-:Y:S02]  /*1fd10*/  HFMA2 R25, R60, R27.reuse, R59 ;  /* 0x0000001b3c197231 */ /* 0x080fe4000000003b */
[-C--:B------:R-:W-:Y:S02]  /*1fd20*/  HFMA2.MMA R26, R48, R27.reuse, R61 ;  /* 0x0000001b301a7235 */ /* 0x080fe4000000003d */
[----:B------:R-:W-:Y:S01]  /*1fd30*/  HFMA2.MMA R24, R62, R27, R24 ;  /* 0x0000001b3e187235 */ /* 0x000fe20000000018 */
[----:B------:R-:W-:-:S02]  /*1fd40*/  HFMA2 R27, R44, R27, R63 ;  /* 0x0000001b2c1b7231 */ /* 0x000fc4000000003f */
[----:B-1----:R-:W-:-:S03]  /*1fd50*/  HFMA2 R61, R50, R4, R25 ;  /* 0x00000004323d7231 */ /* 0x002fc60000000019 */
[-C--:B------:R-:W-:Y:S01]  /*1fd60*/  HFMA2.MMA R63, R40, R4.reuse, R26 ;  /* 0x00000004283f7235 */ /* 0x080fe2000000001a */
[-C--:B------:R-:W-:Y:S01]  /*1fd70*/  HFMA2 R61, R38, R5.reuse, R61 ;  /* 0x00000005263d7231 */ /* 0x080fe2000000003d */
[----:B------:R-:W-:Y:S01]  /*1fd80*/  HFMA2.MMA R59, R51, R4, R24 ;  /* 0x00000004333b7235 */ /* 0x000fe20000000018 */
[----:B------:R-:W-:Y:S02]  /*1fd90*/  HFMA2 R4, R39, R4, R27 ;  /* 0x0000000427047231 */ /* 0x000fe4000000001b */
[----:B------:R-:W1:Y:S01]  /*1fda0*/  LDS.128 R24, [UR4+0x290] ;  /* 0x00029004ff187984 */ /* 0x000e620008000c00 */
[----:B------:R-:W-:Y:S01]  /*1fdb0*/  HFMA2 R61, R0, R6, R61 ;  /* 0x00000006003d7231 */ /* 0x000fe2000000003d */
[----:B------:R-:W-:Y:S01]  /*1fdc0*/  UIADD3 UR4, UR4, 0x20, URZ ;  /* 0x0000002004047890 */ /* 0x000fe2000fffe03f */
[-C--:B------:R-:W-:Y:S01]  /*1fdd0*/  HFMA2.MMA R63, R37, R5.reuse, R63 ;  /* 0x00000005253f7235 */ /* 0x080fe2000000003f */
[----:B------:R-:W-:Y:S01]  /*1fde0*/  HFMA2 R4, R65, R5, R4 ;  /* 0x0000000541047231 */ /* 0x000fe20000000004 */
[----:B------:R-:W-:Y:S01]  /*1fdf0*/  HFMA2.MMA R59, R35, R5, R59 ;  /* 0x00000005233b7235 */ /* 0x000fe2000000003b */
[----:B------:R-:W-:-:S02]  /*1fe00*/  HFMA2 R61, R32, R7, R61 ;  /* 0x00000007203d7231 */ /* 0x000fc4000000003d */
[----:B------:R-:W-:Y:S02]  /*1fe10*/  HFMA2 R4, R33, R6, R4 ;  /* 0x0000000621047231 */ /* 0x000fe40000000004 */
[----:B------:R-:W-:Y:S01]  /*1fe20*/  HADD2 R61, R61.H0_H0, R61.H1_H1 ;  /* 0x3000003d3d3d7230 */ /* 0x000fe20000000800 */
[-C--:B------:R-:W-:Y:S01]  /*1fe30*/  HFMA2.MMA R63, R2, R6.reuse, R63 ;  /* 0x00000006023f7235 */ /* 0x080fe2000000003f */
[----:B------:R-:W-:Y:S01]  /*1fe40*/  HFMA2 R4, R34, R7, R4 ;  /* 0x0000000722047231 */ /* 0x000fe20000000004 */
[----:B------:R-:W-:Y:S01]  /*1fe50*/  HFMA2.MMA R59, R36, R6, R59 ;  /* 0x00000006243b7235 */ /* 0x000fe2000000003b */
[----:B------:R-:W-:Y:S02]  /*1fe60*/  MOV R6, R23 ;  /* 0x0000001700067202 */ /* 0x000fe40000000f00 */
[----:B------:R-:W-:-:S04]  /*1fe70*/  HADD2 R4, R4.H0_H0, R4.H1_H1 ;  /* 0x3000000404047230 */ /* 0x000fc80000000800 */
[-C--:B------:R-:W-:Y:S02]  /*1fe80*/  HFMA2.MMA R63, R6, R7.reuse, R63 ;  /* 0x00000007063f7235 */ /* 0x080fe4000000003f */
        /* <DEDUP_REMOVED lines=32> */
[----:B------:R-:W-:-:S02]  /*20090*/  HFMA2.MMA R57, R35, R25, R57 ;  /* 0x0000001923397235 */ /* 0x000fc40000000039 */
[----:B------:R-:W-:Y:S01]  /*200a0*/  HFMA2.MMA R55, R37, R25, R55 ;  /* 0x0000001925377235 */ /* 0x000fe20000000037 */
[----:B------:R-:W-:Y:S01]  /*200b0*/  PRMT R63, R63, 0x5410, R4 ;  /* 0x000054103f3f7816 */ /* 0x000fe20000000004 */
[----:B------:R-:W-:-:S04]  /*200c0*/  HFMA2.MMA R12, R59, R91, R12 ;  /* 0x0000005b3b0c7235 */ /* 0x000fc8000000000c */
        /* <DEDUP_REMOVED lines=12> */
.L_x_1878:
        /* <DEDUP_REMOVED lines=19> */
.L_x_1887:
[----:B------:R-:W0:Y:S02]  /*202c0*/  LDS R4, [R2] ;  /* 0x0000000002047984 */ /* 0x000e240000000800 */
[----:B0-----:R-:W-:-:S06]  /*202d0*/  HADD2 R5, R4, R21 ;  /* 0x0000001504057230 */ /* 0x001fcc0000000000 */
[----:B------:R-:W0:Y:S02]  /*202e0*/  ATOMS.CAST.SPIN R5, [R2], R4, R5 ;  /* 0x000000040205738d */ /* 0x000e240001800005 */
[----:B0-----:R-:W-:-:S13]  /*202f0*/  ISETP.EQ.U32.AND P0, PT, R5, 0x1, PT ;  /* 0x000000010500780c */ /* 0x001fda0003f02070 */
[----:B------:R-:W-:Y:S05]  /*20300*/  @!P0 BRA `(.L_x_1887) ;  /* 0xfffffffc00ec8947 */ /* 0x000fea000383ffff */
[----:B------:R-:W-:Y:S05]  /*20310*/  BRA `(.L_x_1885) ;  /* 0x00000000000c7947 */ /* 0x000fea0003800000 */
.L_x_1886:
[----:B------:R-:W2:Y:S02]  /*20320*/  LD.E R2, desc[UR8][R6.64] ;  /* 0x0000000806027980 */ /* 0x000ea4000c101900 */
[----:B--2---:R-:W-:-:S05]  /*20330*/  IADD3 R3, R21, R2, RZ ;  /* 0x0000000215037210 */ /* 0x004fca0007ffe0ff */
[----:B------:R0:W-:Y:S02]  /*20340*/  ST.E desc[UR8][R6.64], R3 ;  /* 0x0000000306007985 */ /* 0x0001e4000c101908 */
.L_x_1885:
[----:B------:R-:W-:Y:S05]  /*20350*/  BSYNC B0 ;  /* 0x0000000000007941 */ /* 0x000fea0003800000 */
.L_x_1884:
        /* <DEDUP_REMOVED lines=9> */
.L_x_1891:
[----:B------:R-:W1:Y:S02]  /*203f0*/  LDS R20, [R2+0x4] ;  /* 0x0000040002147984 */ /* 0x000e640000000800 */
[----:B-1----:R-:W-:-:S10]  /*20400*/  HFMA2.MMA R21, R20, 1, 1, R19 ;  /* 0x3c003c0014157835 */ /* 0x002fd40000000013 */
[----:B------:R-:W1:Y:S02]  /*20410*/  ATOMS.CAST.SPIN R21, [R2+0x4], R20, R21 ;  /* 0x000004140215738d */ /* 0x000e640001800015 */
[----:B-1----:R-:W-:-:S13]  /*20420*/  ISETP.EQ.U32.AND P0, PT, R21, 0x1, PT ;  /* 0x000000011500780c */ /* 0x002fda0003f02070 */
[----:B------:R-:W-:Y:S05]  /*20430*/  @!P0 BRA `(.L_x_1891) ;  /* 0xfffffffc00ec8947 */ /* 0x000fea000383ffff */
[----:B------:R-:W-:Y:S05]  /*20440*/  BRA `(.L_x_1889) ;  /* 0x00000000000c7947 */ /* 0x000fea0003800000 */
.L_x_1890:
[----:B------:R-:W0:Y:S02]  /*20450*/  LD.E R2, desc[UR8][R6.64+0x4] ;  /* 0x0000040806027980 */ /* 0x000e24000c101900 */
[----:B0-----:R-:W-:-:S05]  /*20460*/  IADD3 R3, R19, R2, RZ ;  /* 0x0000000213037210 */ /* 0x001fca0007ffe0ff */
[----:B------:R1:W-:Y:S02]  /*20470*/  ST.E desc[UR8][R6.64+0x4], R3 ;  /* 0x0000040306007985 */ /* 0x0003e4000c101908 */
.L_x_1889:
[----:B------:R-:W-:Y:S05]  /*20480*/  BSYNC B0 ;  /* 0x0000000000007941 */ /* 0x000fea0003800000 */
.L_x_1888:
        /* <DEDUP_REMOVED lines=10> */
.L_x_1895:
[----:B------:R-:W0:Y:S02]  /*20530*/  LDS R18, [R2] ;  /* 0x0000000002127984 */ /* 0x000e240000000800 */
[----:B0-----:R-:W-:-:S06]  /*20540*/  HADD2 R19, R18, R21 ;  /* 0x0000001512137230 */ /* 0x001fcc0000000000 */
[----:B------:R-:W0:Y:S02]  /*20550*/  ATOMS.CAST.SPIN R19, [R2], R18, R19 ;  /* 0x000000120213738d */ /* 0x000e240001800013 */
[----:B0-----:R-:W-:-:S13]  /*20560*/  ISETP.EQ.U32.AND P0, PT, R19, 0x1, PT ;  /* 0x000000011300780c */ /* 0x001fda0003f02070 */
[----:B------:R-:W-:Y:S05]  /*20570*/  @!P0 BRA `(.L_x_1895) ;  /* 0xfffffffc00ec8947 */ /* 0x000fea000383ffff */
[----:B------:R-:W-:Y:S05]  /*20580*/  BRA `(.L_x_1893) ;  /* 0x00000000000c7947 */ /* 0x000fea0003800000 */
.L_x_1894:
[----:B------:R-:W2:Y:S02]  /*20590*/  LD.E R2, desc[UR8][R6.64] ;  /* 0x0000000806027980 */ /* 0x000ea4000c101900 */
[----:B--2---:R-:W-:-:S05]  /*205a0*/  IADD3 R3, R21, R2, RZ ;  /* 0x0000000215037210 */ /* 0x004fca0007ffe0ff */
[----:B------:R0:W-:Y:S02]  /*205b0*/  ST.E desc[UR8][R6.64], R3 ;  /* 0x0000000306007985 */ /* 0x0001e4000c101908 */
.L_x_1893:
[----:B------:R-:W-:Y:S05]  /*205c0*/  BSYNC B0 ;  /* 0x0000000000007941 */ /* 0x000fea0003800000 */
.L_x_1892:
[----:B0-----:R-:W-:-:S05]  /*205d0*/  IMAD.WIDE R2, R0, 0x2, R4 ;  /* 0x0000000200027825 */ /* 0x001fca00078e0204 */
[----:B------:R0:W-:Y:S01]  /*205e0*/  ATOM.E.ADD.F16x2.RN.STRONG.GPU P0, RZ, desc[UR8][R2.64], R17 ;  /* 0x0000001102ff79a2 */ /* 0x0001e2000810e1c8 */
[----:B------:R-:W-:Y:S04]  /*205f0*/  BSSY B0, `(.L_x_1896) ;  /* 0x000000e000007945 */ /* 0x000fe80003800000 */
[----:B0-----:R-:W-:Y:S05]  /*20600*/  @P0 BRA `(.L_x_1897) ;  /* 0x0000000000300947 */ /* 0x001fea0003800000 */
[----:B------:R-:W0:Y:S02]  /*20610*/  QSPC.E.S P0, RZ, [R2] ;  /* 0x0000000002ff73aa */ /* 0x000e240000000500 */
[----:B0-----:R-:W-:Y:S05]  /*20620*/  @!P0 BRA `(.L_x_1898) ;  /* 0x00000000001c8947 */ /* 0x001fea0003800000 */
[----:B------:R-:W-:-:S07]  /*20630*/  MOV R2, R2 ;  /* 0x0000000200027202 */ /* 0x000fce0000000f00 */
.L_x_1899:
[----:B------:R-:W0:Y:S02]  /*20640*/  LDS R4, [R2] ;  /* 0x0000000002047984 */ /* 0x000e240000000800 */
[----:B0-----:R-:W-:-:S10]  /*20650*/  HFMA2.MMA R5, R4, 1, 1, R17 ;  /* 0x3c003c0004057835 */ /* 0x001fd40000000011 */
[----:B------:R-:W0:Y:S02]  /*20660*/  ATOMS.CAST.SPIN R5, [R2], R4, R5 ;  /* 0x000000040205738d */ /* 0x000e240001800005 */
[----:B0-----:R-:W-:-:S13]  /*20670*/  ISETP.EQ.U32.AND P0, PT, R5, 0x1, PT ;  /* 0x000000010500780c */ /* 0x001fda0003f02070 */
[----:B------:R-:W-:Y:S05]  /*20680*/  @!P0 BRA `(.L_x_1899) ;  /* 0xfffffffc00ec8947 */ /* 0x000fea000383ffff */
[----:B------:R-:W-:Y:S05]  /*20690*/  BRA `(.L_x_1897) ;  /* 0x00000000000c7947 */ /* 0x000fea0003800000 */
.L_x_1898:
[----:B------:R-:W2:Y:S02]  /*206a0*/  LD.E R4, desc[UR8][R2.64] ;  /* 0x0000000802047980 */ /* 0x000ea4000c101900 */
[----:B--2---:R-:W-:-:S05]  /*206b0*/  IADD3 R5, R17, R4, RZ ;  /* 0x0000000411057210 */ /* 0x004fca0007ffe0ff */
[----:B------:R0:W-:Y:S02]  /*206c0*/  ST.E desc[UR8][R2.64], R5 ;  /* 0x0000000502007985 */ /* 0x0001e4000c101908 */
.L_x_1897:
[----:B------:R-:W-:Y:S05]  /*206d0*/  BSYNC B0 ;  /* 0x0000000000007941 */ /* 0x000fea0003800000 */
.L_x_1896:
        /* <DEDUP_REMOVED lines=11> */
.L_x_1903:
[----:B------:R-:W0:Y:S02]  /*20790*/  LDS R4, [R2] ;  /* 0x0000000002047984 */ /* 0x000e240000000800 */
[----:B0-----:R-:W-:-:S06]  /*207a0*/  HADD2 R5, R4, R19 ;  /* 0x0000001304057230 */ /* 0x001fcc0000000000 */
[----:B------:R-:W0:Y:S02]  /*207b0*/  ATOMS.CAST.SPIN R5, [R2], R4, R5 ;  /* 0x000000040205738d */ /* 0x000e240001800005 */
[----:B0-----:R-:W-:-:S13]  /*207c0*/  ISETP.EQ.U32.AND P0, PT, R5, 0x1, PT ;  /* 0x000000010500780c */ /* 0x001fda0003f02070 */
[----:B------:R-:W-:Y:S05]  /*207d0*/  @!P0 BRA `(.L_x_1903) ;  /* 0xfffffffc00ec8947 */ /* 0x000fea000383ffff */
[----:B------:R-:W-:Y:S05]  /*207e0*/  BRA `(.L_x_1901) ;  /* 0x00000000000c7947 */ /* 0x000fea0003800000 */
.L_x_1902:
[----:B------:R-:W2:Y:S02]  /*207f0*/  LD.E R2, desc[UR8][R16.64] ;  /* 0x0000000810027980 */ /* 0x000ea4000c101900 */
[----:B--2---:R-:W-:-:S05]  /*20800*/  IADD3 R3, R19, R2, RZ ;  /* 0x0000000213037210 */ /* 0x004fca0007ffe0ff */
[----:B------:R0:W-:Y:S02]  /*20810*/  ST.E desc[UR8][R16.64], R3 ;  /* 0x0000000310007985 */ /* 0x0001e4000c101908 */
.L_x_1901:
[----:B------:R-:W-:Y:S05]  /*20820*/  BSYNC B0 ;  /* 0x0000000000007941 */ /* 0x000fea0003800000 */
.L_x_1900:
        /* <DEDUP_REMOVED lines=11> */
.L_x_1907:
[----:B------:R-:W0:Y:S02]  /*208e0*/  LDS R6, [R4] ;  /* 0x0000000004067984 */ /* 0x000e240000000800 */
[----:B0-----:R-:W-:-:S06]  /*208f0*/  HADD2 R7, R6, R15 ;  /* 0x0000000f06077230 */ /* 0x001fcc0000000000 */
[----:B------:R-:W0:Y:S02]  /*20900*/  ATOMS.CAST.SPIN R7, [R4], R6, R7 ;  /* 0x000000060407738d */ /* 0x000e240001800007 */
[----:B0-----:R-:W-:-:S13]  /*20910*/  ISETP.EQ.U32.AND P0, PT, R7, 0x1, PT ;  /* 0x000000010700780c */ /* 0x001fda0003f02070 */
[----:B------:R-:W-:Y:S05]  /*20920*/  @!P0 BRA `(.L_x_1907) ;  /* 0xfffffffc00ec8947 */ /* 0x000fea000383ffff */
[----:B------:R-:W-:Y:S05]  /*20930*/  BRA `(.L_x_1905) ;  /* 0x00000000000c7947 */ /* 0x000fea0003800000 */
.L_x_1906:
[----:B------:R-:W2:Y:S02]  /*20940*/  LD.E R6, desc[UR8][R4.64] ;  /* 0x0000000804067980 */ /* 0x000ea4000c101900 */
[----:B--2---:R-:W-:-:S05]  /*20950*/  IADD3 R7, R15, R6, RZ ;  /* 0x000000060f077210 */ /* 0x004fca0007ffe0ff */
[----:B------:R0:W-:Y:S02]  /*20960*/  ST.E desc[UR8][R4.64], R7 ;  /* 0x0000000704007985 */ /* 0x0001e4000c101908 */
.L_x_1905:
[----:B------:R-:W-:Y:S05]  /*20970*/  BSYNC B0 ;  /* 0x0000000000007941 */ /* 0x000fea0003800000 */
.L_x_1904:
        /* <DEDUP_REMOVED lines=10> */
.L_x_1911:
[----:B------:R-:W0:Y:S02]  /*20a20*/  LDS R14, [R4] ;  /* 0x00000000040e7984 */ /* 0x000e240000000800 */
[----:B0-----:R-:W-:-:S10]  /*20a30*/  HFMA2.MMA R15, R14, 1, 1, R19 ;  /* 0x3c003c000e0f7835 */ /* 0x001fd40000000013 */
[----:B------:R-:W0:Y:S02]  /*20a40*/  ATOMS.CAST.SPIN R15, [R4], R14, R15 ;  /* 0x0000000e040f738d */ /* 0x000e24000180000f */
[----:B0-----:R-:W-:-:S13]  /*20a50*/  ISETP.EQ.U32.AND P0, PT, R15, 0x1, PT ;  /* 0x000000010f00780c */ /* 0x001fda0003f02070 */
[----:B------:R-:W-:Y:S05]  /*20a60*/  @!P0 BRA `(.L_x_1911) ;  /* 0xfffffffc00ec8947 */ /* 0x000fea000383ffff */
[----:B------:R-:W-:Y:S05]  /*20a70*/  BRA `(.L_x_1909) ;  /* 0x00000000000c7947 */ /* 0x000fea0003800000 */
.L_x_1910:
[----:B------:R-:W2:Y:S02]  /*20a80*/  LD.E R4, desc[UR8][R6.64] ;  /* 0x0000000806047980 */ /* 0x000ea4000c101900 */
[----:B--2---:R-:W-:-:S05]  /*20a90*/  IADD3 R5, R19, R4, RZ ;  /* 0x0000000413057210 */ /* 0x004fca0007ffe0ff */
[----:B------:R0:W-:Y:S02]  /*20aa0*/  ST.E desc[UR8][R6.64], R5 ;  /* 0x0000000506007985 */ /* 0x0001e4000c101908 */
.L_x_1909:
[----:B------:R-:W-:Y:S05]  /*20ab0*/  BSYNC B0 ;  /* 0x0000000000007941 */ /* 0x000fea0003800000 */
.L_x_1908:
        /* <DEDUP_REMOVED lines=8> */
.L_x_1915:
[----:B------:R-:W0:Y:S02]  /*20b40*/  LDS R14, [R4] ;  /* 0x00000000040e7984 */ /* 0x000e240000000800 */
[----:B0-----:R-:W-:-:S06]  /*20b50*/  HADD2 R15, R14, R13 ;  /* 0x0000000d0e0f7230 */ /* 0x001fcc0000000000 */
[----:B------:R-:W0:Y:S02]  /*20b60*/  ATOMS.CAST.SPIN R15, [R4], R14, R15 ;  /* 0x0000000e040f738d */ /* 0x000e24000180000f */
[----:B0-----:R-:W-:-:S13]  /*20b70*/  ISETP.EQ.U32.AND P0, PT, R15, 0x1, PT ;  /* 0x000000010f00780c */ /* 0x001fda0003f02070 */
[----:B------:R-:W-:Y:S05]  /*20b80*/  @!P0 BRA `(.L_x_1915) ;  /* 0xfffffffc00ec8947 */ /* 0x000fea000383ffff */
[----:B------:R-:W-:Y:S05]  /*20b90*/  BRA `(.L_x_1913) ;  /* 0x00000000000c7947 */ /* 0x000fea0003800000 */
.L_x_1914:
[----:B------:R-:W2:Y:S02]  /*20ba0*/  LD.E R8, desc[UR8][R4.64] ;  /* 0x0000000804087980 */ /* 0x000ea4000c101900 */
[----:B--2---:R-:W-:-:S05]  /*20bb0*/  IADD3 R13, R13, R8, RZ ;  /* 0x000000080d0d7210 */ /* 0x004fca0007ffe0ff */
[----:B------:R0:W-:Y:S02]  /*20bc0*/  ST.E desc[UR8][R4.64], R13 ;  /* 0x0000000d04007985 */ /* 0x0001e4000c101908 */
.L_x_1913:
[----:B------:R-:W-:Y:S05]  /*20bd0*/  BSYNC B0 ;  /* 0x0000000000007941 */ /* 0x000fea0003800000 */
.L_x_1912:
        /* <DEDUP_REMOVED lines=12> */
.L_x_1919:
[----:B------:R-:W0:Y:S02]  /*20ca0*/  LDS R14, [R4] ;  /* 0x00000000040e7984 */ /* 0x000e240000000800 */
[----:B0-----:R-:W-:-:S06]  /*20cb0*/  HADD2 R15, R14, R17 ;  /* 0x000000110e0f7230 */ /* 0x001fcc0000000000 */
[----:B------:R-:W0:Y:S02]  /*20cc0*/  ATOMS.CAST.SPIN R15, [R4], R14, R15 ;  /* 0x0000000e040f738d */ /* 0x000e24000180000f */
[----:B0-----:R-:W-:-:S13]  /*20cd0*/  ISETP.EQ.U32.AND P0, PT, R15, 0x1, PT ;  /* 0x000000010f00780c */ /* 0x001fda0003f02070 */
[----:B------:R-:W-:Y:S05]  /*20ce0*/  @!P0 BRA `(.L_x_1919) ;  /* 0xfffffffc00ec8947 */ /* 0x000fea000383ffff */
[----:B------:R-:W-:Y:S05]  /*20cf0*/  BRA `(.L_x_1917) ;  /* 0x00000000000c7947 */ /* 0x000fea0003800000 */
.L_x_1918:
[----:B------:R-:W2:Y:S02]  /*20d00*/  LD.E R4, desc[UR8][R12.64] ;  /* 0x000000080c047980 */ /* 0x000ea4000c101900 */
[----:B--2---:R-:W-:-:S05]  /*20d10*/  IADD3 R5, R17, R4, RZ ;  /* 0x0000000411057210 */ /* 0x004fca0007ffe0ff */
[----:B------:R0:W-:Y:S02]  /*20d20*/  ST.E desc[UR8][R12.64], R5 ;  /* 0x000000050c007985 */ /* 0x0001e4000c101908 */
.L_x_1917:
[----:B------:R-:W-:Y:S05]  /*20d30*/  BSYNC B0 ;  /* 0x0000000000007941 */ /* 0x000fea0003800000 */
.L_x_1916:
        /* <DEDUP_REMOVED lines=8> */
.L_x_1923:
[----:B------:R-:W0:Y:S02]  /*20dc0*/  LDS R6, [R4] ;  /* 0x0000000004067984 */ /* 0x000e240000000800 */
[----:B0-----:R-:W-:-:S10]  /*20dd0*/  HFMA2.MMA R7, R6, 1, 1, R11 ;  /* 0x3c003c0006077835 */ /* 0x001fd4000000000b */
[----:B------:R-:W0:Y:S02]  /*20de0*/  ATOMS.CAST.SPIN R7, [R4], R6, R7 ;  /* 0x000000060407738d */ /* 0x000e240001800007 */
[----:B0-----:R-:W-:-:S13]  /*20df0*/  ISETP.EQ.U32.AND P0, PT, R7, 0x1, PT ;  /* 0x000000010700780c */ /* 0x001fda0003f02070 */
[----:B------:R-:W-:Y:S05]  /*20e00*/  @!P0 BRA `(.L_x_1923) ;  /* 0xfffffffc00ec8947 */ /* 0x000fea000383ffff */
[----:B------:R-:W-:Y:S05]  /*20e10*/  BRA `(.L_x_1921) ;  /* 0x00000000000c7947 */ /* 0x000fea0003800000 */
.L_x_1922:
[----:B------:R-:W2:Y:S02]  /*20e20*/  LD.E R6, desc[UR8][R4.64] ;  /* 0x0000000804067980 */ /* 0x000ea4000c101900 */
[----:B--2---:R-:W-:-:S05]  /*20e30*/  IADD3 R7, R11, R6, RZ ;  /* 0x000000060b077210 */ /* 0x004fca0007ffe0ff */
[----:B------:R0:W-:Y:S02]  /*20e40*/  ST.E desc[UR8][R4.64], R7 ;  /* 0x0000000704007985 */ /* 0x0001e4000c101908 */
.L_x_1921:
[----:B------:R-:W-:Y:S05]  /*20e50*/  BSYNC B0 ;  /* 0x0000000000007941 */ /* 0x000fea0003800000 */
.L_x_1920:
        /* <DEDUP_REMOVED lines=10> */
.L_x_1927:
[----:B------:R-:W0:Y:S02]  /*20f00*/  LDS R6, [R4] ;  /* 0x0000000004067984 */ /* 0x000e240000000800 */
[----:B0-----:R-:W-:-:S06]  /*20f10*/  HADD2 R7, R6, R11 ;  /* 0x0000000b06077230 */ /* 0x001fcc0000000000 */
[----:B------:R-:W0:Y:S02]  /*20f20*/  ATOMS.CAST.SPIN R7, [R4], R6, R7 ;  /* 0x000000060407738d */ /* 0x000e240001800007 */
[----:B0-----:R-:W-:-:S13]  /*20f30*/  ISETP.EQ.U32.AND P0, PT, R7, 0x1, PT ;  /* 0x000000010700780c */ /* 0x001fda0003f02070 */
[----:B------:R-:W-:Y:S05]  /*20f40*/  @!P0 BRA `(.L_x_1927) ;  /* 0xfffffffc00ec8947 */ /* 0x000fea000383ffff */
[----:B------:R-:W-:Y:S05]  /*20f50*/  BRA `(.L_x_1925) ;  /* 0x00000000000c7947 */ /* 0x000fea0003800000 */
.L_x_1926:
[----:B------:R-:W2:Y:S02]  /*20f60*/  LD.E R0, desc[UR8][R4.64] ;  /* 0x0000000804007980 */ /* 0x000ea4000c101900 */
[----:B--2---:R-:W-:-:S05]  /*20f70*/  IADD3 R7, R11, R0, RZ ;  /* 0x000000000b077210 */ /* 0x004fca0007ffe0ff */
[----:B------:R0:W-:Y:S02]  /*20f80*/  ST.E desc[UR8][R4.64], R7 ;  /* 0x0000000704007985 */ /* 0x0001e4000c101908 */
.L_x_1925:
[----:B------:R-:W-:Y:S05]  /*20f90*/  BSYNC B0 ;  /* 0x0000000000007941 */ /* 0x000fea0003800000 */
.L_x_1924:
[----:B------:R-:W-:-:S04]  /*20fa0*/  IADD3 R2, P0, R2, R12, RZ ;  /* 0x0000000c02027210 */ /* 0x000fc80007f1e0ff */
[----:B------:R-:W-:-:S08]  /*20fb0*/  IADD3.X R3, R3, R13, RZ, P0, !PT ;  /* 0x0000000d03037210 */ /* 0x000fd000007fe4ff */
[----:B------:R1:W-:Y:S02]  /*20fc0*/  ATOM.E.ADD.F16x2.RN.STRONG.GPU P0, RZ, desc[UR8][R2.64], R9 ;  /* 0x0000000902ff79a2 */ /* 0x0003e4000810e1c8 */
[----:B-1----:R-:W-:Y:S05]  /*20fd0*/  @P0 EXIT ;  /* 0x000000000000094d */ /* 0x002fea0003800000 */
[----:B------:R-:W1:Y:S02]  /*20fe0*/  QSPC.E.S P0, RZ, [R2] ;  /* 0x0000000002ff73aa */ /* 0x000e640000000500 */
[----:B-1----:R-:W-:Y:S05]  /*20ff0*/  @!P0 BRA `(.L_x_1928) ;  /* 0x00000000001c8947 */ /* 0x002fea0003800000 */
[----:B------:R-:W-:-:S07]  /*21000*/  MOV R2, R2 ;  /* 0x0000000200027202 */ /* 0x000fce0000000f00 */
.L_x_1929:
[----:B0-----:R-:W0:Y:S02]  /*21010*/  LDS R4, [R2] ;  /* 0x0000000002047984 */ /* 0x001e240000000800 */
[----:B0-----:R-:W-:-:S10]  /*21020*/  HFMA2.MMA R5, R4, 1, 1, R9 ;  /* 0x3c003c0004057835 */ /* 0x001fd40000000009 */
[----:B------:R-:W0:Y:S02]  /*21030*/  ATOMS.CAST.SPIN R5, [R2], R4, R5 ;  /* 0x000000040205738d */ /* 0x000e240001800005 */
[----:B0-----:R-:W-:-:S13]  /*21040*/  ISETP.EQ.U32.AND P0, PT, R5, 0x1, PT ;  /* 0x000000010500780c */ /* 0x001fda0003f02070 */
[----:B------:R-:W-:Y:S05]  /*21050*/  @!P0 BRA `(.L_x_1929) ;  /* 0xfffffffc00ec8947 */ /* 0x000fea000383ffff */
[----:B------:R-:W-:Y:S05]  /*21060*/  EXIT ;  /* 0x000000000000794d */ /* 0x000fea0003800000 */
.L_x_1928:
[----:B------:R-:W0:Y:S02]  /*21070*/  LD.E R0, desc[UR8][R2.64] ;  /* 0x0000000802007980 */ /* 0x000e24000c101900 */
[----:B0-----:R-:W-:-:S05]  /*21080*/  IADD3 R5, R9, R0, RZ ;  /* 0x0000000009057210 */ /* 0x001fca0007ffe0ff */
[----:B------:R-:W-:Y:S01]  /*21090*/  ST.E desc[UR8][R2.64], R5 ;  /* 0x0000000502007985 */ /* 0x000fe2000c101908 */
[----:B------:R-:W-:Y:S05]  /*210a0*/  EXIT ;  /* 0x000000000000794d */ /* 0x000fea0003800000 */
.L_x_1930:
        /* <DEDUP_REMOVED lines=13> */
.L_x_4045:


//--------------------- .text._Z23gemm_half_q_half_kernelILi5ELb1ELb1EEvPK6__halfPKjS4_S2_PS0_iiiiPKtS7_iiiiiibS2_i --------------------------
	.section	.text._Z23gemm_half_q_half_kernelILi5ELb1ELb1EEvPK6__halfPKjS4_S2_PS0_iiiiPKtS7_iiiiiibS2_i,"ax",@progbits
	.align	128
        .global         _Z23gemm_half_q_half_kernelILi5ELb1ELb1EEvPK6__halfPKjS4_S2_PS0_iiiiPKtS7_iiiiiibS2_i
        .type           _Z23gemm_half_q_half_kernelILi5ELb1ELb1EEvPK6__halfPKjS4_S2_PS0_iiiiPKtS7_iiiiiibS2_i,@function
        .size           _Z23gemm_half_q_half_kernelILi5ELb1ELb1EEvPK6__halfPKjS4_S2_PS0_iiiiPKtS7_iiiiiibS2_i,(.L_x_4046 - _Z23gemm_half_q_half_kernelILi5ELb1ELb1EEvPK6__halfPKjS4_S2_PS0_iiiiPKtS7_iiiiiibS2_i)
        .other          _Z23gemm_half_q_half_kernelILi5ELb1ELb1EEvPK6__halfPKjS4_S2_PS0_iiiiPKtS7_iiiiiibS2_i,@"STO_CUDA_ENTRY STV_DEFAULT"
_Z23gemm_half_q_half_kernelILi5ELb1ELb1EEvPK6__halfPKjS4_S2_PS0_iiiiPKtS7_iiiiiibS2_i:
.text._Z23gemm_half_q_half_kernelILi5ELb1ELb1EEvPK6__halfPKjS4_S2_PS0_iiiiPKtS7_iiiiiibS2_i:
[----:B------:R-:W0:Y:S08]  /*0000*/  LDC R1, c[0x0][0x28] ;  /* 0x00000a00ff017b82 */ /* 0x000e300000000800 */
[----:B------:R-:W1:Y:S01]  /*0010*/  LDC R7, c[0x0][0x280] ;  /* 0x0000a000ff077b82 */ /* 0x000e620000000800 */
[----:B------:R-:W-:Y:S01]  /*0020*/  ULDC.64 UR8, c[0x0][0x208] ;  /* 0x0000820000087ab9 */ /* 0x000fe20000000a00 */
[----:B0-----:R-:W-:-:S06]  /*0030*/  IADD3 R1, R1, -0x10, RZ ;  /* 0xfffffff001017810 */ /* 0x001fcc0007ffe0ff */
[----:B------:R-:W1:Y:S08]  /*0040*/  LDC.64 R96, c[0x0][0x278] ;  /* 0x00009e00ff607b82 */ /* 0x000e700000000a00 */
[----:B------:R-:W0:Y:S01]  /*0050*/  LDC.64 R2, c[0x0][0x278] ;  /* 0x00009e00ff027b82 */ /* 0x000e220000000a00 */
[----:B-1----:R-:W-:-:S04]  /*0060*/  IMAD.WIDE R96, R7, 0x2, R96 ;  /* 0x0000000207607825 */ /* 0x002fc800078e0260 */
[C---:B------:R-:W-:Y:S02]  /*0070*/  IMAD.WIDE R4, R7.reuse, 0x2, R96 ;  /* 0x0000000207047825 */ /* 0x040fe400078e0260 */
[----:B------:R-:W2:Y:S02]  /*0080*/  LDG.E.U16 R96, desc[UR8][R96.64] ;  /* 0x0000000860607981 */ /* 0x000ea4000c1e1500 */
[C---:B------:R-:W-:Y:S02]  /*0090*/  IMAD.WIDE R92, R7.reuse, 0x2, R4 ;  /* 0x00000002075c7825 */ /* 0x040fe400078e0204 */
[----:B------:R-:W2:Y:S04]  /*00a0*/  LDG.E.U16 R94, desc[UR8][R4.64] ;  /* 0x00000008045e7981 */ /* 0x000ea8000c1e1500 */
[----:B0-----:R-:W2:Y:S01]  /*00b0*/  LDG.E.U16 R95, desc[UR8][R2.64] ;  /* 0x00000008025f7981 */ /* 0x001ea2000c1e1500 */
[----:B------:R-:W-:-:S03]  /*00c0*/  IMAD.WIDE R6, R7, 0x2, R92 ;  /* 0x0000000207067825 */ /* 0x000fc600078e025c */
[----:B------:R-:W3:Y:S04]  /*00d0*/  LDG.E.U16 R92, desc[UR8][R92.64] ;  /* 0x000000085c5c7981 */ /* 0x000ee8000c1e1500 */
[----:B------:R-:W3:Y:S01]  /*00e0*/  LDG.E.U16 R6, desc[UR8][R6.64] ;  /* 0x0000000806067981 */ /* 0x000ee2000c1e1500 */
[----:B--2---:R-:W-:-:S04]  /*00f0*/  LOP3.LUT R9, R94, R96, R95, 0xfe, !PT ;  /* 0x000000605e097212 */ /* 0x004fc800078efe5f */
[----:B---3--:R-:W-:-:S04]  /*0100*/  LOP3.LUT R9, R6, R92, R9, 0xfe, !PT ;  /* 0x0000005c06097212 */ /* 0x008fc800078efe09 */
        /* <DEDUP_REMOVED lines=17> */
[----:B------:R-:W-:Y:S01]  /*0220*/  ULDC.64 UR6, c[0x0][0x210] ;  /* 0x0000840000067ab9 */ /* 0x000fe20000000a00 */
[----:B0-----:R-:W-:-:S06]  /*0230*/  IMAD.WIDE R2, R5, 0x2, R2 ;  /* 0x0000000205027825 */ /* 0x001fcc00078e0202 */
[----:B------:R-:W2:Y:S01]  /*0240*/  LDG.E.U16.CONSTANT R2, desc[UR8][R2.64] ;  /* 0x0000000802027981 */ /* 0x000ea2000c1e9500 */
[----:B------:R-:W-:-:S05]  /*0250*/  IMAD R5, R13, UR4, RZ ;  /* 0x000000040d057c24 */ /* 0x000fca000f8e02ff */
        /* <DEDUP_REMOVED lines=11> */
[----:B------:R-:W5:Y:S04]  /*0310*/  LDG.E.U16.CONSTANT R10, desc[UR8][R10.64] ;  /* 0x000000080a0a7981 */ /* 0x000f68000c1e9500 */
[----:B------:R-:W5:Y:S01]  /*0320*/  LDG.E.U16.CONSTANT R12, desc[UR8][R12.64] ;  /* 0x000000080c0c7981 */ /* 0x000f62000c1e9500 */
[----:B------:R-:W0:Y:S01]  /*0330*/  S2UR UR6, SR_CgaCtaId ;  /* 0x00000000000679c3 */ /* 0x000e220000008800 */
[----:B------:R-:W-:Y:S02]  /*0340*/  UMOV UR5, 0x400 ;  /* 0x0000040000057882 */ /* 0x000fe40000000000 */
[----:B0-----:R-:W-:-:S06]  /*0350*/  ULEA UR5, UR6, UR5, 0x18 ;  /* 0x0000000506057291 */ /* 0x001fcc000f8ec03f */
[----:B------:R-:W-:-:S05]  /*0360*/  LEA R3, R0, UR5, 0x1 ;  /* 0x0000000500037c11 */ /* 0x000fca000f8e08ff */
[----:B--2---:R0:W-:Y:S04]  /*0370*/  STS.U16 [R3], R4 ;  /* 0x0000000403007388 */ /* 0x0041e80000000400 */
[----:B---3--:R0:W-:Y:S04]  /*0380*/  STS.U16 [R3+0x80], R6 ;  /* 0x0000800603007388 */ /* 0x0081e80000000400 */
[----:B----4-:R0:W-:Y:S04]  /*0390*/  STS.U16 [R3+0x100], R8 ;  /* 0x0001000803007388 */ /* 0x0101e80000000400 */
[----:B-----5:R0:W-:Y:S04]  /*03a0*/  STS.U16 [R3+0x180], R10 ;  /* 0x0001800a03007388 */ /* 0x0201e80000000400 */
[----:B------:R0:W-:Y:S02]  /*03b0*/  STS.U16 [R3+0x200], R12 ;  /* 0x0002000c03007388 */ /* 0x0001e40000000400 */
.L_x_1932:
[----:B------:R-:W-:Y:S05]  /*03c0*/  BSYNC B0 ;  /* 0x0000000000007941 */ /* 0x000fea0003800000 */
.L_x_1931:
[----:B------:R-:W-:Y:S01]  /*03d0*/  ULDC UR5, c[0x0][0x23c] ;  /* 0x00008f0000057ab9 */ /* 0x000fe20000000800 */
[----:B0-----:R-:W-:Y:S02]  /*03e0*/  SHF.L.U32 R12, R14, 0x2, RZ ;  /* 0x000000020e0c7819 */ /* 0x001fe400000006ff */
[----:B------:R-:W-:-:S04]  /*03f0*/  MOV R89, UR5 ;  /* 0x0000000500597c02 */ /* 0x000fc80008000f00 */
[----:B------:R-:W-:-:S13]  /*0400*/  ISETP.GE.AND P0, PT, R12, R89, PT ;  /* 0x000000590c00720c */ /* 0x000fda0003f06270 */
[----:B------:R-:W-:Y:S05]  /*0410*/  @P0 EXIT ;  /* 0x000000000000094d */ /* 0x000fea0003800000 */
[----:B------:R-:W0:Y:S01]  /*0420*/  LDC.64 R2, c[0x0][0x248] ;  /* 0x00009200ff027b82 */ /* 0x000e220000000a00 */
[----:B------:R-:W-:Y:S01]  /*0430*/  SHF.L.U32 R15, R16, 0x7, RZ ;  /* 0x00000007100f7819 */ /* 0x000fe200000006ff */
[----:B------:R-:W-:-:S04]  /*0440*/  ULDC.U8 UR5, c[0x0][0x270] ;  /* 0x00009c0000057ab9 */ /* 0x000fc80000000000 */
[----:B0-----:R-:W-:-:S05]  /*0450*/  IMAD.WIDE R14, R15, 0x2, R2 ;  /* 0x000000020f0e7825 */ /* 0x001fca00078e0202 */
[----:B------:R0:W5:Y:S01]  /*0460*/  LDG.E.U16.CONSTANT R90, desc[UR8][R14.64+0x2] ;  /* 0x000002080e5a7981 */ /* 0x000162000c1e9500 */
[----:B------:R-:W-:Y:S01]  /*0470*/  UPRMT UR5, UR5, 0x8880, URZ ;  /* 0x0000888005057896 */ /* 0x000fe2000800003f */
[----:B------:R-:W-:Y:S02]  /*0480*/  ISETP.GE.AND P0, PT, R93, R98, PT ;  /* 0x000000625d00720c */ /* 0x000fe40003f06270 */
[----:B------:R-:W-:-:S03]  /*0490*/  MOV R100, R1 ;  /* 0x0000000100647202 */ /* 0x000fc60000000f00 */
        /* <DEDUP_REMOVED lines=15> */
.L_x_1933:
        /* <DEDUP_REMOVED lines=10> */
.L_x_1935:
        /* <DEDUP_REMOVED lines=9> */
[----:B------:R-:W-:Y:S01]  /*06c0*/  LEA R9, R13, 0x1, 0x1 ;  /* 0x000000010d097811 */ /* 0x000fe200078e08ff */
[----:B0-----:R-:W-:-:S04]  /*06d0*/  IMAD.WIDE R6, R8, 0x2, R6 ;  /* 0x0000000208067825 */ /* 0x001fc800078e0206 */
[----:B------:R-:W-:Y:S02]  /*06e0*/  IMAD.WIDE R8, R9, 0x2, R2 ;  /* 0x0000000209087825 */ /* 0x000fe400078e0202 */
[----:B------:R0:W3:Y:S04]  /*06f0*/  LDG.E.U16.CONSTANT R6, desc[UR8][R6.64] ;  /* 0x0000000806067981 */ /* 0x0000e8000c1e9500 */
        /* <DEDUP_REMOVED lines=31> */
.L_x_1934:
[----:B------:R2:W5:Y:S01]  /*08f0*/  LDL.64 R86, [R1] ;  /* 0x0000000001567983 */ /* 0x0005620000100a00 */
[----:B01----:R-:W0:Y:S01]  /*0900*/  LDC R4, c[0x0][0x25c] ;  /* 0x00009700ff047b82 */ /* 0x003e220000000800 */
[----:B------:R-:W-:Y:S01]  /*0910*/  ULDC UR6, c[0x0][0x258] ;  /* 0x0000960000067ab9 */ /* 0x000fe20000000800 */
[----:B------:R-:W-:Y:S01]  /*0920*/  HFMA2.MMA R0, -RZ, RZ, 0, 0 ;  /* 0x00000000ff007435 */ /* 0x000fe200000001ff */
[----:B------:R-:W-:Y:S02]  /*0930*/  ISETP.GT.AND P1, PT, R93, UR6, PT ;  /* 0x000000065d007c0c */ /* 0x000fe4000bf24270 */
[----:B------:R-:W-:-:S03]  /*0940*/  MOV R2, RZ ;  /* 0x000000ff00027202 */ /* 0x000fc60000000f00 */
[----:B------:R-:W1:Y:S01]  /*0950*/  LDC R6, c[0x0][0x264] ;  /* 0x00009900ff067b82 */ /* 0x000e620000000800 */
[----:B0-----:R-:W-:-:S07]  /*0960*/  ISETP.GT.AND P2, PT, R93, R4, PT ;  /* 0x000000045d00720c */ /* 0x001fce0003f44270 */
[----:B--2---:R-:W-:Y:S06]  /*0970*/  @!P1 BRA `(.L_x_1936) ;  /* 0x00000000001c9947 */ /* 0x004fec0003800000 */
[----:B------:R-:W0:Y:S02]  /*0980*/  LDC R2, c[0x0][0x25c] ;  /* 0x00009700ff027b82 */ /* 0x000e240000000800 */
[----:B0-----:R-:W-:-:S04]  /*0990*/  VIMNMX R2, R93, R2, PT ;  /* 0x000000025d027248 */ /* 0x001fc80003fe0100 */
[----:B------:R-:W-:-:S04]  /*09a0*/  IADD3 R2, R2, -UR6, RZ ;  /* 0x8000000602027c10 */ /* 0x000fc8000fffe0ff */
[----:B------:R-:W-:-:S04]  /*09b0*/  SHF.R.S32.HI R3, RZ, 0x1f, R2 ;  /* 0x0000001fff037819 */ /* 0x000fc80000011402 */
[----:B------:R-:W-:-:S04]  /*09c0*/  LEA.HI R3, R3, R2, RZ, 0x5 ;  /* 0x0000000203037211 */ /* 0x000fc800078f28ff */
[----:B------:R-:W-:-:S05]  /*09d0*/  SHF.R.S32.HI R3, RZ, 0x5, R3 ;  /* 0x00000005ff037819 */ /* 0x000fca0000011403 */
[----:B------:R-:W-:-:S07]  /*09e0*/  IMAD R2, R3, 0x6, RZ ;  /* 0x0000000603027824 */ /* 0x000fce00078e02ff */
.L_x_1936:
        /* <DEDUP_REMOVED lines=8> */
.L_x_1937:
[----:B------:R-:W-:Y:S01]  /*0a70*/  ULDC UR4, c[0x0][0x260] ;  /* 0x0000980000047ab9 */ /* 0x000fe20000000800 */
[----:B------:R-:W-:Y:S01]  /*0a80*/  HFMA2.MMA R3, -RZ, RZ, 0, 0 ;  /* 0x00000000ff037435 */ /* 0x000fe200000001ff */
[C---:B------:R-:W-:Y:S02]  /*0a90*/  ISETP.GT.AND P1, PT, R93.reuse, UR4, PT ;  /* 0x000000045d007c0c */ /* 0x040fe4000bf24270 */
[----:B-1----:R-:W-:Y:S02]  /*0aa0*/  ISETP.GT.AND P2, PT, R93, R6, PT ;  /* 0x000000065d00720c */ /* 0x002fe40003f44270 */
        /* <DEDUP_REMOVED lines=9> */
.L_x_1938:
        /* <DEDUP_REMOVED lines=8> */
.L_x_1939:
        /* <DEDUP_REMOVED lines=11> */
.L_x_1940:
[C---:B------:R-:W-:Y:S01]  /*0c70*/  VIMNMX R6, R93.reuse, UR6, PT ;  /* 0x000000065d067c48 */ /* 0x040fe2000bfe0100 */
[----:B------:R-:W0:Y:S01]  /*0c80*/  S2UR UR5, SR_CgaCtaId ;  /* 0x00000000000579c3 */ /* 0x000e220000008800 */
[----:B------:R-:W-:Y:S01]  /*0c90*/  ISETP.GE.OR P0, PT, R93, UR6, P0 ;  /* 0x000000065d007c0c */ /* 0x000fe20008706670 */
[----:B------:R-:W-:Y:S01]  /*0ca0*/  UMOV UR4, 0x400 ;  /* 0x0000040000047882 */ /* 0x000fe20000000000 */
[----:B------:R-:W-:Y:S01]  /*0cb0*/  SHF.R.S32.HI R7, RZ, 0x1f, R6 ;  /* 0x0000001fff077819 */ /* 0x000fe20000011406 */
[----:B------:R-:W-:Y:S01]  /*0cc0*/  ULDC.64 UR10, c[0x0][0x218] ;  /* 0x00008600000a7ab9 */ /* 0x000fe20000000a00 */
        /* <DEDUP_REMOVED lines=15> */
[----:B------:R-:W-:Y:S01]  /*0dc0*/  UMOV UR4, UR5 ;  /* 0x0000000500047c82 */ /* 0x000fe20008000000 */
        /* <DEDUP_REMOVED lines=20> */
.L_x_1958:
[----:B------:R0:W2:Y:S01]  /*0f10*/  LDG.E.128.CONSTANT R20, desc[UR8][R114.64] ;  /* 0x0000000872147981 */ /* 0x0000a2000c1e9d00 */
[----:B------:R-:W-:Y:S01]  /*0f20*/  MOV R15, R113 ;  /* 0x00000071000f7202 */ /* 0x000fe20000000f00 */
[----:B------:R-:W1:Y:S04]  /*0f30*/  LDC R89, c[0x0][0x23c] ;  /* 0x00008f00ff597b82 */ /* 0x000e680000000800 */
[----:B------:R-:W3:Y:S01]  /*0f40*/  LDG.E.128.CONSTANT R24, desc[UR8][R14.64] ;  /* 0x000000080e187981 */ /* 0x000ee2000c1e9d00 */
[----:B-1----:R-:W-:-:S05]  /*0f50*/  IMAD.WIDE R12, R89, 0x8, R114 ;  /* 0x00000008590c7825 */ /* 0x002fca00078e0272 */
[----:B------:R-:W4:Y:S01]  /*0f60*/  LDG.E.128.CONSTANT R28, desc[UR8][R12.64] ;  /* 0x000000080c1c7981 */ /* 0x000f22000c1e9d00 */
[----:B------:R-:W-:-:S05]  /*0f70*/  IMAD.WIDE R112, R89, 0x8, R14 ;  /* 0x0000000859707825 */ /* 0x000fca00078e020e */
[----:B------:R1:W4:Y:S01]  /*0f80*/  LDG.E.128.CONSTANT R32, desc[UR8][R112.64] ;  /* 0x0000000870207981 */ /* 0x000322000c1e9d00 */
[----:B------:R-:W-:-:S13]  /*0f90*/  ISETP.NE.AND P0, PT, R93, R90, PT ;  /* 0x0000005a5d00720c */ /* 0x000fda0003f05270 */
[----:B------:R-:W-:-:S04]  /*0fa0*/  @!P0 IADD3 R91, R91, 0x1, RZ ;  /* 0x000000015b5b8810 */ /* 0x000fc80007ffe0ff */
[----:B------:R-:W-:-:S06]  /*0fb0*/  @!P0 LEA R60, R91, R100, 0x3 ;  /* 0x000000645b3c8211 */ /* 0x000fcc00078e18ff */
[----:B------:R-:W4:Y:S01]  /*0fc0*/  @!P0 LDL.64 R60, [R60] ;  /* 0x000000003c3c8983 */ /* 0x000f220000100a00 */
[----:B0-----:R-:W-:-:S04]  /*0fd0*/  IMAD.WIDE R114, R89, 0x8, R12 ;  /* 0x0000000859727825 */ /* 0x001fc800078e020c */
[----:B-1----:R-:W-:Y:S01]  /*0fe0*/  IMAD.WIDE R112, R89, 0x8, R112 ;  /* 0x0000000859707825 */ /* 0x002fe200078e0270 */
[----:B--2---:R-:W-:Y:S02]  /*0ff0*/  LOP3.LUT R11, R20, 0xff, RZ, 0xc0, !PT ;  /* 0x000000ff140b7812 */ /* 0x004fe400078ec0ff */
[----:B------:R-:W-:Y:S02]  /*1000*/  LOP3.LUT R14, R21, 0xff, RZ, 0xc0, !PT ;  /* 0x000000ff150e7812 */ /* 0x000fe400078ec0ff */
[----:B------:R-:W-:Y:S02]  /*1010*/  IADD3 R11, R11, -0x80, RZ ;  /* 0xffffff800b0b7810 */ /* 0x000fe40007ffe0ff */
[----:B------:R-:W-:Y:S02]  /*1020*/  LOP3.LUT R15, R22, 0xff, RZ, 0xc0, !PT ;  /* 0x000000ff160f7812 */ /* 0x000fe400078ec0ff */
[----:B------:R0:W1:Y:S01]  /*1030*/  I2F.F16 R42, R11 ;  /* 0x0000000b002a7306 */ /* 0x0000620000200c00 */
[----:B------:R-:W-:-:S02]  /*1040*/  IADD3 R14, R14, -0x80, RZ ;  /* 0xffffff800e0e7810 */ /* 0x000fc40007ffe0ff */
[----:B------:R-:W-:Y:S02]  /*1050*/  IADD3 R15, R15, -0x80, RZ ;  /* 0xffffff800f0f7810 */ /* 0x000fe40007ffe0ff */
[----:B------:R-:W-:Y:S02]  /*1060*/  LOP3.LUT R16, R23, 0xff, RZ, 0xc0, !PT ;  /* 0x000000ff17107812 */ /* 0x000fe400078ec0ff */
[----:B------:R-:W-:Y:S01]  /*1070*/  LEA.HI R46, R20, 0xffffff80, RZ, 0x8 ;  /* 0xffffff80142e7811 */ /* 0x000fe200078f40ff */
[----:B------:R2:W1:Y:S01]  /*1080*/  I2F.F16 R41, R14 ;  /* 0x0000000e00297306 */ /* 0x0004620000200c00 */
[----:B0-----:R-:W-:Y:S02]  /*1090*/  SHF.R.U32.HI R11, RZ, 0x8, R20 ;  /* 0x00000008ff0b7819 */ /* 0x001fe40000011614 */
[----:B------:R-:W-:Y:S02]  /*10a0*/  IADD3 R16, R16, -0x80, RZ ;  /* 0xffffff8010107810 */ /* 0x000fe40007ffe0ff */
[----:B------:R-:W-:-:S02]  /*10b0*/  SHF.R.U32.HI R49, RZ, 0x8, R22 ;  /* 0x00000008ff317819 */ /* 0x000fc40000011616 */
[----:B------:R-:W-:Y:S01]  /*10c0*/  LEA.HI R45, R21, 0xffffff80, RZ, 0x8 ;  /* 0xffffff80152d7811 */ /* 0x000fe200078f40ff */
[----:B------:R0:W1:Y:S01]  /*10d0*/  I2F.F16 R40, R15 ;  /* 0x0000000f00287306 */ /* 0x0000620000200c00 */
[----:B--2---:R-:W-:Y:S02]  /*10e0*/  LOP3.LUT R14, R11, 0xff, RZ, 0xc0, !PT ;  /* 0x000000ff0b0e7812 */ /* 0x004fe400078ec0ff */
[----:B------:R-:W-:Y:S02]  /*10f0*/  LEA.HI R44, R22, 0xffffff80, RZ, 0x8 ;  /* 0xffffff80162c7811 */ /* 0x000fe400078f40ff */
[----:B------:R-:W-:Y:S02]  /*1100*/  IADD3 R14, R14, -0x80, RZ ;  /* 0xffffff800e0e7810 */ /* 0x000fe40007ffe0ff */
[----:B---3--:R-:W-:Y:S01]  /*1110*/  LOP3.LUT R53, R27, 0xff, RZ, 0xc0, !PT ;  /* 0x000000ff1b357812 */ /* 0x008fe200078ec0ff */
[----:B------:R2:W3:Y:S01]  /*1120*/  I2F.F16 R39, R16 ;  /* 0x0000001000277306 */ /* 0x0004e20000200c00 */
[----:B0-----:R-:W-:-:S02]  /*1130*/  SHF.R.U32.HI R15, RZ, 0x8, R21 ;  /* 0x00000008ff0f7819 */ /* 0x001fc40000011615 */
[----:B------:R-:W-:Y:S02]  /*1140*/  LEA.HI R43, R23, 0xffffff80, RZ, 0x8 ;  /* 0xffffff80172b7811 */ /* 0x000fe400078f40ff */
[----:B------:R-:W-:Y:S02]  /*1150*/  LOP3.LUT R15, R15, 0xff, RZ, 0xc0, !PT ;  /* 0x000000ff0f0f7812 */ /* 0x000fe400078ec0ff */
[----:B------:R-:W-:Y:S01]  /*1160*/  SHF.R.U32.HI R20, RZ, 0x10, R20 ;  /* 0x00000010ff147819 */ /* 0x000fe20000011614 */
[----:B------:R-:W0:Y:S01]  /*1170*/  I2F.F16 R46, R46 ;  /* 0x0000002e002e7306 */ /* 0x000e220000200c00 */
[----:B--2---:R-:W-:Y:S02]  /*1180*/  LEA.HI R16, R27, 0xffffff80, RZ, 0x8 ;  /* 0xffffff801b107811 */ /* 0x004fe400078f40ff */
[----:B------:R-:W-:Y:S02]  /*1190*/  IADD3 R50, R15, -0x80, RZ ;  /* 0xffffff800f327810 */ /* 0x000fe40007ffe0ff */
[----:B------:R-:W-:-:S02]  /*11a0*/  LEA.HI R38, R24, 0xffffff80, RZ, 0x8 ;  /* 0xffffff8018267811 */ /* 0x000fc400078f40ff */
[----:B------:R-:W-:Y:S01]  /*11b0*/  LEA.HI R37, R25, 0xffffff80, RZ, 0x8 ;  /* 0xffffff8019257811 */ /* 0x000fe200078f40ff */
[----:B------:R2:W0:Y:S01]  /*11c0*/  I2F.F16 R11, R16 ;  /* 0x00000010000b7306 */ /* 0x0004220000200c00 */
[----:B------:R-:W-:-:S07]  /*11d0*/  LEA.HI R36, R26, 0xffffff80, RZ, 0x8 ;  /* 0xffffff801a247811 */ /* 0x000fce00078f40ff */
[----:B------:R1:W0:Y:S01]  /*11e0*/  I2F.F16 R48, R14 ;  /* 0x0000000e00307306 */ /* 0x0002220000200c00 */
[----:B--2---:R2:W5:Y:S01]  /*11f0*/  LDG.E.128.CONSTANT R16, desc[UR8][R112.64] ;  /* 0x0000000870107981 */ /* 0x004562000c1e9d00 */
[----:B------:R-:W-:Y:S02]  /*1200*/  LOP3.LUT R20, R20, 0xff, RZ, 0xc0, !PT ;  /* 0x000000ff14147812 */ /* 0x000fe400078ec0ff */
[----:B------:R-:W-:Y:S02]  /*1210*/  SHF.R.U32.HI R21, RZ, 0x10, R21 ;  /* 0x00000010ff157819 */ /* 0x000fe40000011615 */
[----:B------:R-:W-:Y:S02]  /*1220*/  SHF.R.U32.HI R22, RZ, 0x10, R22 ;  /* 0x00000010ff167819 */ /* 0x000fe40000011616 */
[----:B------:R-:W-:Y:S01]  /*1230*/  IADD3 R53, R53, -0x80, RZ ;  /* 0xffffff8035357810 */ /* 0x000fe20007ffe0ff */
[----:B-1----:R2:W5:Y:S01]  /*1240*/  LDG.E.128.CONSTANT R12, desc[UR8][R114.64] ;  /* 0x00000008720c7981 */ /* 0x002562000c1e9d00 */
[----:B------:R-:W-:Y:S01]  /*1250*/  IADD3 R20, R20, -0x80, RZ ;  /* 0xffffff8014147810 */ /* 0x000fe20007ffe0ff */
[----:B------:R-:W1:Y:S08]  /*1260*/  I2F.F16 R45, R45 ;  /* 0x0000002d002d7306 */ /* 0x000e700000200c00 */
[----:B------:R3:W0:Y:S01]  /*1270*/  I2F.F16 R47, R20 ;  /* 0x00000014002f7306 */ /* 0x0006220000200c00 */
[----:B----4-:R-:W-:-:S02]  /*1280*/  LEA.HI R56, R32, 0xffffff80, RZ, 0x8 ;  /* 0xffffff8020387811 */ /* 0x010fc400078f40ff */
[----:B------:R-:W-:Y:S02]  /*1290*/  LEA.HI R55, R33, 0xffffff80, RZ, 0x8 ;  /* 0xffffff8021377811 */ /* 0x000fe400078f40ff */
[----:B------:R-:W-:Y:S02]  /*12a0*/  LEA.HI R54, R34, 0xffffff80, RZ, 0x8 ;  /* 0xffffff8022367811 */ /* 0x000fe400078f40ff */
[----:B------:R-:W-:Y:S01]  /*12b0*/  LEA.HI R62, R28, 0xffffff80, RZ, 0x8 ;  /* 0xffffff801c3e7811 */ /* 0x000fe200078f40ff */
[----:B------:R-:W4:Y:S01]  /*12c0*/  I2F.F16 R44, R44 ;  /* 0x0000002c002c7306 */ /* 0x000f220000200c00 */
[----:B---3--:R-:W-:-:S04]  /*12d0*/  LOP3.LUT R20, R49, 0xff, RZ, 0xc0, !PT ;  /* 0x000000ff31147812 */ /* 0x008fc800078ec0ff */
[----:B------:R-:W-:Y:S02]  /*12e0*/  IADD3 R52, R20, -0x80, RZ ;  /* 0xffffff8014347810 */ /* 0x000fe40007ffe0ff */
[----:B------:R-:W-:Y:S01]  /*12f0*/  SHF.R.U32.HI R20, RZ, 0x8, R23 ;  /* 0x00000008ff147819 */ /* 0x000fe20000011617 */
[----:B------:R-:W3:Y:S03]  /*1300*/  I2F.F16 R43, R43 ;  /* 0x0000002b002b7306 */ /* 0x000ee60000200c00 */
[----:B------:R-:W-:-:S04]  /*1310*/  LOP3.LUT R20, R20, 0xff, RZ, 0xc0, !PT ;  /* 0x000000ff14147812 */ /* 0x000fc800078ec0ff */
[----:B------:R-:W-:Y:S01]  /*1320*/  IADD3 R68, R20, -0x80, RZ ;  /* 0xffffff8014447810 */ /* 0x000fe20007ffe0ff */
[----:B------:R-:W0:Y:S01]  /*1330*/  I2F.F16 R38, R38 ;  /* 0x0000002600267306 */ /* 0x000e220000200c00 */
[----:B------:R-:W-:Y:S02]  /*1340*/  LOP3.LUT R20, R24, 0xff, RZ, 0xc0, !PT ;  /* 0x000000ff18147812 */ /* 0x000fe400078ec0ff */
[----:B------:R-:W-:Y:S02]  /*1350*/  LOP3.LUT R21, R21, 0xff, RZ, 0xc0, !PT ;  /* 0x000000ff15157812 */ /* 0x000fe400078ec0ff */
[----:B------:R-:W-:Y:S02]  /*1360*/  IADD3 R20, R20, -0x80, RZ ;  /* 0xffffff8014147810 */ /* 0x000fe40007ffe0ff */
[----:B------:R-:W-:Y:S01]  /*1370*/  IADD3 R21, R21, -0x80, RZ ;  /* 0xffffff8015157810 */ /* 0x000fe20007ffe0ff */
[----:B------:R-:W0:Y:S08]  /*1380*/  I2F.F16 R37, R37 ;  /* 0x0000002500257306 */ /* 0x000e300000200c00 */
[----:B------:R2:W0:Y:S08]  /*1390*/  I2F.F16 R66, R20 ;  /* 0x0000001400427306 */ /* 0x0004300000200c00 */
[----:B------:R1:W0:Y:S01]  /*13a0*/  I2F.F16 R49, R21 ;  /* 0x0000001500317306 */ /* 0x0002220000200c00 */
[----:B--2---:R-:W-:-:S04]  /*13b0*/  SHF.R.U32.HI R20, RZ, 0x8, R24 ;  /* 0x00000008ff147819 */ /* 0x004fc80000011618 */
[----:B------:R-:W-:Y:S02]  /*13c0*/  LOP3.LUT R20, R20, 0xff, RZ, 0xc0, !PT ;  /* 0x000000ff14147812 */ /* 0x000fe400078ec0ff */
[----:B------:R-:W-:Y:S01]  /*13d0*/  LEA.HI R59, R29, 0xffffff80, RZ, 0x8 ;  /* 0xffffff801d3b7811 */ /* 0x000fe200078f40ff */
[----:B------:R-:W2:Y:S01]  /*13e0*/  I2F.F16 R36, R36 ;  /* 0x0000002400247306 */ /* 0x000ea20000200c00 */
[----:B-1----:R-:W-:Y:S02]  /*13f0*/  LOP3.LUT R21, R25, 0xff, RZ, 0xc0, !PT ;  /* 0x000000ff19157812 */ /* 0x002fe400078ec0ff */
[----:B------:R-:W-:Y:S02]  /*1400*/  IADD3 R20, R20, -0x80, RZ ;  /* 0xffffff8014147810 */ /* 0x000fe40007ffe0ff */
[----:B------:R-:W-:-:S04]  /*1410*/  IADD3 R21, R21, -0x80, RZ ;  /* 0xffffff8015157810 */ /* 0x000fc80007ffe0ff */
[----:B------:R1:W0:Y:S08]  /*1420*/  I2F.F16 R65, R21 ;  /* 0x0000001500417306 */ /* 0x0002300000200c00 */
[----:B------:R4:W0:Y:S01]  /*1430*/  I2F.F16 R70, R20 ;  /* 0x0000001400467306 */ /* 0x0008220000200c00 */
[----:B-1----:R-:W-:-:S04]  /*1440*/  SHF.R.U32.HI R21, RZ, 0x8, R25 ;  /* 0x00000008ff157819 */ /* 0x002fc80000011619 */
[----:B------:R-:W-:Y:S02]  /*1450*/  LOP3.LUT R21, R21, 0xff, RZ, 0xc0, !PT ;  /* 0x000000ff15157812 */ /* 0x000fe400078ec0ff */
[----:B----4-:R-:W-:Y:S02]  /*1460*/  LOP3.LUT R20, R28, 0xff, RZ, 0xc0, !PT ;  /* 0x000000ff1c147812 */ /* 0x010fe400078ec0ff */
[----:B------:R-:W-:Y:S02]  /*1470*/  IADD3 R21, R21, -0x80, RZ ;  /* 0xffffff8015157810 */ /* 0x000fe40007ffe0ff */
[----:B------:R-:W-:Y:S02]  /*1480*/  IADD3 R20, R20, -0x80, RZ ;  /* 0xffffff8014147810 */ /* 0x000fe40007ffe0ff */
[----:B------:R-:W-:Y:S02]  /*1490*/  LOP3.LUT R22, R22, 0xff, RZ, 0xc0, !PT ;  /* 0x000000ff16167812 */ /* 0x000fe400078ec0ff */
[----:B------:R1:W4:Y:S02]  /*14a0*/  I2F.F16 R80, R20 ;  /* 0x0000001400507306 */ /* 0x0003240000200c00 */
[----:B------:R-:W-:-:S06]  /*14b0*/  IADD3 R22, R22, -0x80, RZ ;  /* 0xffffff8016167810 */ /* 0x000fcc0007ffe0ff */
[----:B------:R3:W0:Y:S01]  /*14c0*/  I2F.F16 R71, R21 ;  /* 0x0000001500477306 */ /* 0x0006220000200c00 */
[----:B-1----:R-:W-:-:S04]  /*14d0*/  LOP3.LUT R20, R33, 0xff, RZ, 0xc0, !PT ;  /* 0x000000ff21147812 */ /* 0x002fc800078ec0ff */
[----:B------:R-:W-:Y:S02]  /*14e0*/  IADD3 R77, R20, -0x80, RZ ;  /* 0xffffff80144d7810 */ /* 0x000fe40007ffe0ff */
[----:B---3--:R-:W-:Y:S02]  /*14f0*/  LOP3.LUT R21, R29, 0xff, RZ, 0xc0, !PT ;  /* 0x000000ff1d157812 */ /* 0x008fe400078ec0ff */
[----:B------:R-:W-:Y:S01]  /*1500*/  LOP3.LUT R20, R34, 0xff, RZ, 0xc0, !PT ;  /* 0x000000ff22147812 */ /* 0x000fe200078ec0ff */
[----:B------:R1:W3:Y:S01]  /*1510*/  I2F.F16 R51, R22 ;  /* 0x0000001600337306 */ /* 0x0002e20000200c00 */
[----:B------:R-:W-:Y:S02]  /*1520*/  IADD3 R78, R21, -0x80, RZ ;  /* 0xffffff80154e7810 */ /* 0x000fe40007ffe0ff */
[----:B------:R-:W-:Y:S02]  /*1530*/  LOP3.LUT R21, R30, 0xff, RZ, 0xc0, !PT ;  /* 0x000000ff1e157812 */ /* 0x000fe400078ec0ff */
[----:B------:R-:W-:-:S02]  /*1540*/  IADD3 R74, R20, -0x80, RZ ;  /* 0xffffff80144a7810 */ /* 0x000fc40007ffe0ff */
[----:B------:R-:W-:Y:S02]  /*1550*/  SHF.R.U32.HI R20, RZ, 0x8, R28 ;  /* 0x00000008ff147819 */ /* 0x000fe4000001161c */
[----:B-1----:R-:W-:Y:S02]  /*1560*/  LOP3.LUT R22, R26, 0xff, RZ, 0xc0, !PT ;  /* 0x000000ff1a167812 */ /* 0x002fe400078ec0ff */
[----:B------:R-:W-:Y:S02]  /*1570*/  IADD3 R76, R21, -0x80, RZ ;  /* 0xffffff80154c7810 */ /* 0x000fe40007ffe0ff */
[----:B------:R-:W-:Y:S02]  /*1580*/  IADD3 R22, R22, -0x80, RZ ;  /* 0xffffff8016167810 */ /* 0x000fe40007ffe0ff */
[----:B------:R-:W-:Y:S02]  /*1590*/  LOP3.LUT R21, R31, 0xff, RZ, 0xc0, !PT ;  /* 0x000000ff1f157812 */ /* 0x000fe400078ec0ff */
[----:B------:R-:W-:Y:S01]  /*15a0*/  LOP3.LUT R20, R20, 0xff, RZ, 0xc0, !PT ;  /* 0x000000ff14147812 */ /* 0x000fe200078ec0ff */
[----:B------:R1:W0:Y:S01]  /*15b0*/  I2F.F16 R64, R22 ;  /* 0x0000001600407306 */ /* 0x0002220000200c00 */
[----:B------:R-:W-:-:S02]  /*15c0*/  IADD3 R73, R21, -0x80, RZ ;  /* 0xffffff8015497810 */ /* 0x000fc40007ffe0ff */
[----:B------:R-:W-:Y:S02]  /*15d0*/  LOP3.LUT R21, R32, 0xff, RZ, 0xc0, !PT ;  /* 0x000000ff20157812 */ /* 0x000fe400078ec0ff */
[----:B------:R-:W-:Y:S02]  /*15e0*/  IADD3 R20, R20, -0x80, RZ ;  /* 0xffffff8014147810 */ /* 0x000fe40007ffe0ff */
[----:B-1----:R-:W-:Y:S02]  /*15f0*/  SHF.R.U32.HI R22, RZ, 0x8, R26 ;  /* 0x00000008ff167819 */ /* 0x002fe4000001161a */
[----:B------:R1:W0:Y:S01]  /*1600*/  I2F.F16 R84, R20 ;  /* 0x0000001400547306 */ /* 0x0002220000200c00 */
[----:B------:R-:W-:Y:S02]  /*1610*/  IADD3 R21, R21, -0x80, RZ ;  /* 0xffffff8015157810 */ /* 0x000fe40007ffe0ff */
[----:B------:R-:W-:-:S04]  /*1620*/  LOP3.LUT R22, R22, 0xff, RZ, 0xc0, !PT ;  /* 0x000000ff16167812 */ /* 0x000fc800078ec0ff */
[----:B------:R-:W-:Y:S02]  /*1630*/  IADD3 R22, R22, -0x80, RZ ;  /* 0xffffff8016167810 */ /* 0x000fe40007ffe0ff */
[----:B-1----:R-:W-:Y:S01]  /*1640*/  SHF.R.U32.HI R20, RZ, 0x8, R31 ;  /* 0x00000008ff147819 */ /* 0x002fe2000001161f */
[----:B------:R1:W0:Y:S03]  /*1650*/  I2F.F16 R79, R21 ;  /* 0x00000015004f7306 */ /* 0x0002260000200c00 */
[----:B------:R-:W-:Y:S02]  /*1660*/  LOP3.LUT R20, R20, 0xff, RZ, 0xc0, !PT ;  /* 0x000000ff14147812 */ /* 0x000fe400078ec0ff */
[----:B-1----:R-:W-:-:S03]  /*1670*/  SHF.R.U32.HI R21, RZ, 0x8, R29 ;  /* 0x00000008ff157819 */ /* 0x002fc6000001161d */
[----:B------:R1:W0:Y:S01]  /*1680*/  I2F.F16 R82, R22 ;  /* 0x0000001600527306 */ /* 0x0002220000200c00 */
[----:B------:R-:W-:Y:S02]  /*1690*/  IADD3 R102, R20, -0x80, RZ ;  /* 0xffffff8014667810 */ /* 0x000fe40007ffe0ff */
[----:B------:R-:W-:Y:S02]  /*16a0*/  LOP3.LUT R21, R21, 0xff, RZ, 0xc0, !PT ;  /* 0x000000ff15157812 */ /* 0x000fe400078ec0ff */
[----:B------:R-:W-:Y:S02]  /*16b0*/  SHF.R.U32.HI R20, RZ, 0x8, R32 ;  /* 0x00000008ff147819 */ /* 0x000fe40000011620 */
[----:B-1----:R-:W-:Y:S02]  /*16c0*/  LOP3.LUT R22, R35, 0xff, RZ, 0xc0, !PT ;  /* 0x000000ff23167812 */ /* 0x002fe400078ec0ff */
[----:B------:R-:W-:Y:S02]  /*16d0*/  IADD3 R21, R21, -0x80, RZ ;  /* 0xffffff8015157810 */ /* 0x000fe40007ffe0ff */
[----:B------:R-:W-:-:S02]  /*16e0*/  IADD3 R22, R22, -0x80, RZ ;  /* 0xffffff8016167810 */ /* 0x000fc40007ffe0ff */
[----:B------:R-:W-:Y:S01]  /*16f0*/  LOP3.LUT R20, R20, 0xff, RZ, 0xc0, !PT ;  /* 0x000000ff14147812 */ /* 0x000fe200078ec0ff */
[----:B------:R1:W0:Y:S03]  /*1700*/  I2F.F16 R86, R21 ;  /* 0x0000001500567306 */ /* 0x0002260000200c00 */
[----:B------:R-:W-:-:S05]  /*1710*/  IADD3 R20, R20, -0x80, RZ ;  /* 0xffffff8014147810 */ /* 0x000fca0007ffe0ff */
[----:B------:R2:W0:Y:S01]  /*1720*/  I2F.F16 R75, R22 ;  /* 0x00000016004b7306 */ /* 0x0004220000200c00 */
[----:B-1----:R-:W-:-:S04]  /*1730*/  SHF.R.U32.HI R21, RZ, 0x8, R33 ;  /* 0x00000008ff157819 */ /* 0x002fc80000011621 */
[----:B------:R-:W-:Y:S02]  /*1740*/  LOP3.LUT R21, R21, 0xff, RZ, 0xc0, !PT ;  /* 0x000000ff15157812 */ /* 0x000fe400078ec0ff */
[----:B--2---:R-:W-:Y:S01]  /*1750*/  SHF.R.U32.HI R22, RZ, 0x8, R30 ;  /* 0x00000008ff167819 */ /* 0x004fe2000001161e */
[----:B------:R1:W2:Y:S03]  /*1760*/  I2F.F16 R103, R20 ;  /* 0x0000001400677306 */ /* 0x0002a60000200c00 */
[----:B------:R-:W-:Y:S02]  /*1770*/  LOP3.LUT R22, R22, 0xff, RZ, 0xc0, !PT ;  /* 0x000000ff16167812 */ /* 0x000fe400078ec0ff */
[----:B------:R-:W-:Y:S02]  /*1780*/  IADD3 R21, R21, -0x80, RZ ;  /* 0xffffff8015157810 */ /* 0x000fe40007ffe0ff */
[----:B------:R-:W-:-:S02]  /*1790*/  IADD3 R22, R22, -0x80, RZ ;  /* 0xffffff8016167810 */ /* 0x000fc40007ffe0ff */
[----:B-1----:R-:W-:Y:S01]  /*17a0*/  SHF.R.U32.HI R20, RZ, 0x8, R35 ;  /* 0x00000008ff147819 */ /* 0x002fe20000011623 */
[----:B------:R1:W0:Y:S03]  /*17b0*/  I2F.F16 R63, R53 ;  /* 0x00000035003f7306 */ /* 0x0002260000200c00 */
[----:B------:R-:W-:Y:S02]  /*17c0*/  LOP3.LUT R20, R20, 0xff, RZ, 0xc0, !PT ;  /* 0x000000ff14147812 */ /* 0x000fe400078ec0ff */
[----:B------:R-:W-:-:S03]  /*17d0*/  SHF.R.U32.HI R32, RZ, 0x10, R32 ;  /* 0x00000010ff207819 */ /* 0x000fc60000011620 */
[----:B------:R4:W0:Y:S01]  /*17e0*/  I2F.F16 R99, R22 ;  /* 0x0000001600637306 */ /* 0x0008220000200c00 */
[----:B-1----:R-:W-:Y:S02]  /*17f0*/  LEA.HI R53, R35, 0xffffff80, RZ, 0x8 ;  /* 0xffffff8023357811 */ /* 0x002fe400078f40ff */
[----:B------:R-:W-:Y:S02]  /*1800*/  SHF.R.U32.HI R33, RZ, 0x10, R33 ;  /* 0x00000010ff217819 */ /* 0x000fe40000011621 */
[----:B------:R-:W-:-:S03]  /*1810*/  LEA.HI R58, R30, 0xffffff80, RZ, 0x8 ;  /* 0xffffff801e3a7811 */ /* 0x000fc600078f40ff */
[----:B------:R1:W0:Y:S01]  /*1820*/  I2F.F16 R104, R21 ;  /* 0x0000001500687306 */ /* 0x0002220000200c00 */
[--C-:B----4-:R-:W-:Y:S02]  /*1830*/  SHF.R.U32.HI R22, RZ, 0x8, R34.reuse ;  /* 0x00000008ff167819 */ /* 0x110fe40000011622 */
[----:B------:R-:W-:Y:S02]  /*1840*/  SHF.R.U32.HI R34, RZ, 0x10, R34 ;  /* 0x00000010ff227819 */ /* 0x000fe40000011622 */
[----:B------:R-:W-:Y:S02]  /*1850*/  LEA.HI R57, R31, 0xffffff80, RZ, 0x8 ;  /* 0xffffff801f397811 */ /* 0x000fe400078f40ff */
[----:B-1----:R-:W-:Y:S02]  /*1860*/  SHF.R.U32.HI R21, RZ, 0x10, R35 ;  /* 0x00000010ff157819 */ /* 0x002fe40000011623 */
[----:B------:R-:W-:Y:S02]  /*1870*/  IADD3 R35, R20, -0x80, RZ ;  /* 0xffffff8014237810 */ /* 0x000fe40007ffe0ff */
[----:B------:R-:W-:-:S02]  /*1880*/  SHF.R.U32.HI R20, RZ, 0x8, R27 ;  /* 0x00000008ff147819 */ /* 0x000fc4000001161b */
[----:B------:R-:W-:Y:S02]  /*1890*/  SHF.R.U32.HI R23, RZ, 0x10, R23 ;  /* 0x00000010ff177819 */ /* 0x000fe40000011617 */
        /* <DEDUP_REMOVED lines=26> */
[----:B------:R-:W-:Y:S02]  /*1a40*/  @!P0 PRMT R88, R60, 0x7610, R88 ;  /* 0x000076103c588816 */ /* 0x000fe40000000058 */
        /* <DEDUP_REMOVED lines=12> */
[----:B------:R-:W-:Y:S01]  /*1b10*/  ISETP.NE.AND P1, PT, R95, RZ, PT ;  /* 0x000000ff5f00720c */ /* 0x000fe20003f25270 */
[----:B------:R-:W1:Y:S01]  /*1b20*/  I2F.F16 R50, R50 ;  /* 0x0000003200327306 */ /* 0x000e620000200c00 */
[----:B------:R-:W-:-:S02]  /*1b30*/  @!P0 PRMT R88, R88, 0x7610, R60 ;  /* 0x0000761058588816 */ /* 0x000fc4000000003c */
[----:B------:R-:W-:-:S05]  /*1b40*/  @!P0 PRMT R87, R61, 0x7610, R87 ;  /* 0x000076103d578816 */ /* 0x000fca0000000057 */
[----:B------:R-:W4:Y:S01]  /*1b50*/  I2F.F16 R52, R52 ;  /* 0x0000003400347306 */ /* 0x000f220000200c00 */
[----:B------:R-:W-:-:S07]  /*1b60*/  @!P0 PRMT R87, R87, 0x7610, R61 ;  /* 0x0000761057578816 */ /* 0x000fce000000003d */
        /* <DEDUP_REMOVED lines=25> */
[----:B------:R0:W0:Y:S08]  /*1d00*/  I2F.F16 R105, R22 ;  /* 0x0000001600697306 */ /* 0x0000300000200c00 */
[----:B------:R-:W0:Y:S08]  /*1d10*/  I2F.F16 R34, R34 ;  /* 0x0000002200227306 */ /* 0x000e300000200c00 */
[----:B------:R-:W0:Y:S08]  /*1d20*/  I2F.F16 R35, R35 ;  /* 0x0000002300237306 */ /* 0x000e300000200c00 */
[----:B------:R0:W0:Y:S08]  /*1d30*/  I2F.F16 R60, R21 ;  /* 0x00000015003c7306 */ /* 0x0000300000200c00 */
[----:B------:R0:W0:Y:S08]  /*1d40*/  I2F.F16 R110, R20 ;  /* 0x00000014006e7306 */ /* 0x0000300000200c00 */
[----:B------:R0:W0:Y:S01]  /*1d50*/  I2F.F16 R109, R27 ;  /* 0x0000001b006d7306 */ /* 0x0000220000200c00 */
[----:B------:R-:W-:Y:S01]  /*1d60*/  UIADD3 UR4, UR5, 0x40, URZ ;  /* 0x0000004005047890 */ /* 0x000fe2000fffe03f */
[----:B------:R-:W-:Y:S01]  /*1d70*/  ISETP.NE.AND P2, PT, R96, RZ, PT ;  /* 0x000000ff6000720c */ /* 0x000fe20003f45270 */
[--C-:B------:R-:W-:Y:S01]  /*1d80*/  HADD2.F32 R108, -RZ, R88.reuse.H0_H0 ;  /* 0x20000058ff6c7230 */ /* 0x100fe20000004100 */
[----:B------:R-:W-:Y:S01]  /*1d90*/  ISETP.NE.AND P3, PT, R94, RZ, PT ;  /* 0x000000ff5e00720c */ /* 0x000fe20003f65270 */
[----:B------:R-:W-:Y:S01]  /*1da0*/  HADD2.F32 R107, -RZ, R88.H1_H1 ;  /* 0x30000058ff6b7230 */ /* 0x000fe20000004100 */
[----:B------:R-:W-:Y:S01]  /*1db0*/  ISETP.NE.AND P4, PT, R92, RZ, PT ;  /* 0x000000ff5c00720c */ /* 0x000fe20003f85270 */
[----:B------:R-:W-:-:S02]  /*1dc0*/  HADD2.F32 R106, -RZ, R87.H0_H0 ;  /* 0x20000057ff6a7230 */ /* 0x000fc40000004100 */
[----:B------:R-:W-:Y:S01]  /*1dd0*/  HADD2.F32 R61, -RZ, R87.H1_H1 ;  /* 0x30000057ff3d7230 */ /* 0x000fe20000004100 */
[----:B-1234-:R-:W-:Y:S09]  /*1de0*/  @!P1 BRA `(.L_x_1942) ;  /* 0x0000000400689947 */ /* 0x01eff20003800000 */
[----:B0-----:R-:W0:Y:S01]  /*1df0*/  LDS.64 R20, [UR5] ;  /* 0x00000005ff147984 */ /* 0x001e220008000a00 */
        /* <DEDUP_REMOVED lines=9> */
[----:B------:R-:W-:-:S03]  /*1e90*/  HADD2.F32 R20, -RZ, R20.H1_H1 ;  /* 0x30000014ff147230 */ /* 0x000fc60000004100 */
[----:B------:R-:W-:Y:S01]  /*1ea0*/  FFMA.FTZ R24, R24, R25, RZ ;  /* 0x0000001918187223 */ /* 0x000fe200000100ff */
[C---:B------:R-:W-:Y:S01]  /*1eb0*/  FFMA.FTZ R31, R25.reuse, R30, RZ ;  /* 0x0000001e191f7223 */ /* 0x040fe200000100ff */
[----:B------:R-:W-:Y:S01]  /*1ec0*/  FFMA.FTZ R111, R25, R26, RZ ;  /* 0x0000001a196f7223 */ /* 0x000fe200000100ff */
[----:B------:R-:W-:Y:S02]  /*1ed0*/  HADD2.F32 R26, -RZ, R47.H0_H0 ;  /* 0x2000002fff1a7230 */ /* 0x000fe40000004100 */
[----:B------:R-:W-:Y:S01]  /*1ee0*/  FFMA.FTZ R27, R27, R20, R24 ;  /* 0x000000141b1b7223 */ /* 0x000fe20000010018 */
[----:B------:R-:W-:Y:S02]  /*1ef0*/  HADD2.F32 R24, -RZ, R21.H0_H0 ;  /* 0x20000015ff187230 */ /* 0x000fe40000004100 */
[----:B------:R-:W-:Y:S01]  /*1f00*/  FFMA.FTZ R28, R25, R28, RZ ;  /* 0x0000001c191c7223 */ /* 0x000fe200000100ff */
        /* <DEDUP_REMOVED lines=72> */
.L_x_1942:
        /* <DEDUP_REMOVED lines=29> */
[----:B------:R-:W-:Y:S02]  /*2560*/  HADD2.F32 R29, -RZ, R46.H0_H0 ;  /* 0x2000002eff1d7230 */ /* 0x000fe40000004100 */
[-C--:B------:R-:W-:Y:S01]  /*2570*/  FFMA.FTZ R26, R26, R24.reuse, R25 ;  /* 0x000000181a1a7223 */ /* 0x080fe20000010019 */
[----:B------:R-:W-:Y:S01]  /*2580*/  FFMA.FTZ R24, R30, R24, R27 ;  /* 0x000000181e187223 */ /* 0x000fe2000001001b */
[----:B------:R-:W-:Y:S02]  /*2590*/  HADD2.F32 R27, -RZ, R45.H0_H0 ;  /* 0x2000002dff1b7230 */ /* 0x000fe40000004100 */
[-C--:B------:R-:W-:Y:S01]  /*25a0*/  FFMA.FTZ R25, R29, R21.reuse, R20 ;  /* 0x000000151d197223 */ /* 0x080fe20000010014 */
[----:B------:R-:W-:Y:S02]  /*25b0*/  HADD2.F32 R30, -RZ, R66.H0_H0 ;  /* 0x20000042ff1e7230 */ /* 0x000fe40000004100 */
[----:B------:R-:W-:Y:S02]  /*25c0*/  HADD2.F32 R29, -RZ, R44.H0_H0 ;  /* 0x2000002cff1d7230 */ /* 0x000fe40000004100 */
[----:B------:R-:W-:Y:S01]  /*25d0*/  FFMA.FTZ R27, R27, R21, R26 ;  /* 0x000000151b1b7223 */ /* 0x000fe2000001001a */
[----:B-1----:R-:W-:-:S02]  /*25e0*/  HADD2.F32 R20, -RZ, R22.H0_H0 ;  /* 0x20000016ff147230 */ /* 0x002fc40000004100 */
[----:B------:R-:W-:Y:S02]  /*25f0*/  HADD2.F32 R31, -RZ, R43.H0_H0 ;  /* 0x2000002bff1f7230 */ /* 0x000fe40000004100 */
[-C--:B------:R-:W-:Y:S01]  /*2600*/  FFMA.FTZ R29, R29, R21.reuse, R28 ;  /* 0x000000151d1d7223 */ /* 0x080fe2000001001c */
[----:B------:R-:W-:Y:S02]  /*2610*/  HADD2.F32 R26, -RZ, R65.H0_H0 ;  /* 0x20000041ff1a7230 */ /* 0x000fe40000004100 */
[-C--:B------:R-:W-:Y:S01]  /*2620*/  FFMA.FTZ R25, R30, R20.reuse, R25 ;  /* 0x000000141e197223 */ /* 0x080fe20000010019 */
        /* <DEDUP_REMOVED lines=15> */
[--C-:B------:R-:W-:Y:S02]  /*2720*/  HADD2.F32 R20, -RZ, R23.reuse.H0_H0 ;  /* 0x20000017ff147230 */ /* 0x100fe40000004100 */
        /* <DEDUP_REMOVED lines=8> */
[----:B------:R-:W-:Y:S02]  /*27b0*/  HADD2.F32 R27, -RZ, R37.H0_H0 ;  /* 0x20000025ff1b7230 */ /* 0x000fe40000004100 */
[-C--:B------:R-:W-:Y:S01]  /*27c0*/  FFMA.FTZ R26, R26, R20.reuse, R29 ;  /* 0x000000141a1a7223 */ /* 0x080fe2000001001d */
[----:B------:R-:W-:Y:S02]  /*27d0*/  HADD2.F32 R31, -RZ, R36.H0_H0 ;  /* 0x20000024ff1f7230 */ /* 0x000fe40000004100 */
[----:B------:R-:W-:Y:S01]  /*27e0*/  FFMA.FTZ R20, R28, R20, R21 ;  /* 0x000000141c147223 */ /* 0x000fe20000010015 */
[-C--:B------:R-:W-:Y:S01]  /*27f0*/  FFMA.FTZ R22, R25, R23.reuse, R22 ;  /* 0x0000001719167223 */ /* 0x080fe20000010016 */
[----:B------:R-:W-:Y:S02]  /*2800*/  HADD2.F32 R29, -RZ, R11.H0_H0 ;  /* 0x2000000bff1d7230 */ /* 0x000fe40000004100 */
[----:B------:R-:W-:Y:S01]  /*2810*/  FFMA.FTZ R24, R27, R23, R24 ;  /* 0x000000171b187223 */ /* 0x000fe20000010018 */
[----:B------:R-:W-:-:S02]  /*2820*/  HADD2.F32 R21, -RZ, R88.H0_H0 ;  /* 0x20000058ff157230 */ /* 0x000fc40000004100 */
[-C--:B------:R-:W-:Y:S01]  /*2830*/  FFMA.FTZ R26, R31, R23.reuse, R26 ;  /* 0x000000171f1a7223 */ /* 0x080fe2000001001a */
        /* <DEDUP_REMOVED lines=16> */
.L_x_1943:
        /* <DEDUP_REMOVED lines=91> */
.L_x_1944:
        /* <DEDUP_REMOVED lines=91> */
.L_x_1945:
[----:B------:R-:W-:Y:S05]  /*34a0*/  @!P1 BRA `(.L_x_1946) ;  /* 0x0000000400589947 */ /* 0x000fea0003800000 */
        /* <DEDUP_REMOVED lines=17> */
[C---:B------:R-:W-:Y:S01]  /*35c0*/  FFMA.FTZ R29, R20.reuse, R29, R31 ;  /* 0x0000001d141d7223 */ /* 0x040fe2000001001f */
[----:B------:R-:W-:Y:S01]  /*35d0*/  FFMA.FTZ R111, R20, R111, R26 ;  /* 0x0000006f146f7223 */ /* 0x000fe2000001001a */
[----:B------:R-:W-:Y:S02]  /*35e0*/  HADD2.F32 R31, -RZ, R102.H0_H0 ;  /* 0x20000066ff1f7230 */ /* 0x000fe40000004100 */
[----:B------:R-:W-:Y:S02]  /*35f0*/  HADD2.F32 R26, -RZ, R21.H0_H0 ;  /* 0x20000015ff1a7230 */ /* 0x000fe40000004100 */
[----:B------:R-:W-:-:S02]  /*3600*/  HADD2.F32 R27, -RZ, R85.H0_H0 ;  /* 0x20000055ff1b7230 */ /* 0x000fc40000004100 */
[----:B------:R-:W-:Y:S01]  /*3610*/  FFMA.FTZ R31, R20, R31, R117 ;  /* 0x0000001f141f7223 */ /* 0x000fe20000010075 */
[----:B------:R-:W-:Y:S02]  /*3620*/  HADD2.F32 R25, -RZ, R83.H0_H0 ;  /* 0x20000053ff197230 */ /* 0x000fe40000004100 */
        /* <DEDUP_REMOVED lines=10> */
[----:B-1----:R-:W-:Y:S02]  /*36d0*/  HADD2.F32 R20, -RZ, R22.H0_H0 ;  /* 0x20000016ff147230 */ /* 0x002fe40000004100 */
[----:B------:R-:W-:Y:S01]  /*36e0*/  FFMA.FTZ R27, R21, R24, R28 ;  /* 0x00000018151b7223 */ /* 0x000fe2000001001c */
[----:B------:R-:W-:Y:S02]  /*36f0*/  HADD2.F32 R28, -RZ, R58.H0_H0 ;  /* 0x2000003aff1c7230 */ /* 0x000fe40000004100 */
        /* <DEDUP_REMOVED lines=8> */
[----:B------:R-:W-:Y:S02]  /*3780*/  HADD2.F32 R22, -RZ, R22.H1_H1 ;  /* 0x30000016ff167230 */ /* 0x000fe40000004100 */
        /* <DEDUP_REMOVED lines=40> */
.L_x_1946:
        /* <DEDUP_REMOVED lines=12> */
[----:B------:R-:W-:Y:S02]  /*3ad0*/  HADD2.F32 R24, -RZ, R99.H0_H0 ;  /* 0x20000063ff187230 */ /* 0x000fe40000004100 */
[-C--:B------:R-:W-:Y:S01]  /*3ae0*/  FFMA.FTZ R31, R26, R28.reuse, RZ ;  /* 0x0000001c1a1f7223 */ /* 0x080fe200000100ff */
[----:B------:R-:W-:Y:S01]  /*3af0*/  FFMA.FTZ R25, R25, R28, RZ ;  /* 0x0000001c19197223 */ /* 0x000fe200000100ff */
[-C--:B------:R-:W-:Y:S01]  /*3b00*/  FFMA.FTZ R29, R30, R20.reuse, R29 ;  /* 0x000000141e1d7223 */ /* 0x080fe2000001001d */
[----:B------:R-:W-:Y:S02]  /*3b10*/  HADD2.F32 R30, -RZ, R102.H0_H0 ;  /* 0x20000066ff1e7230 */ /* 0x000fe40000004100 */
[----:B------:R-:W-:Y:S01]  /*3b20*/  FFMA.FTZ R31, R24, R20, R31 ;  /* 0x00000014181f7223 */ /* 0x000fe2000001001f */
[----:B------:R-:W-:Y:S01]  /*3b30*/  FFMA.FTZ R27, R27, R28, RZ ;  /* 0x0000001c1b1b7223 */ /* 0x000fe200000100ff */
        /* <DEDUP_REMOVED lines=10> */
[----:B------:R-:W-:Y:S02]  /*3be0*/  HADD2.F32 R29, -RZ, R59.H0_H0 ;  /* 0x2000003bff1d7230 */ /* 0x000fe40000004100 */
[----:B------:R-:W-:Y:S02]  /*3bf0*/  HADD2.F32 R25, -RZ, R62.H0_H0 ;  /* 0x2000003eff197230 */ /* 0x000fe40000004100 */
[-C--:B------:R-:W-:Y:S01]  /*3c00*/  FFMA.FTZ R28, R28, R24.reuse, R31 ;  /* 0x000000181c1c7223 */ /* 0x080fe2000001001f */
        /* <DEDUP_REMOVED lines=36> */
[----:B------:R-:W-:Y:S02]  /*3e50*/  HADD2.F32 R29, -RZ, R54.H0_H0 ;  /* 0x20000036ff1d7230 */ /* 0x000fe40000004100 */
[----:B------:R-:W-:Y:S01]  /*3e60*/  FFMA.FTZ R20, R28, R20, R21 ;  /* 0x000000141c147223 */ /* 0x000fe20000010015 */
[----:B------:R-:W-:-:S02]  /*3e70*/  HADD2.F32 R31, -RZ, R53.H0_H0 ;  /* 0x20000035ff1f7230 */ /* 0x000fc40000004100 */
[-C--:B------:R-:W-:Y:S01]  /*3e80*/  FFMA.FTZ R21, R25, R23.reuse, R22 ;  /* 0x0000001719157223 */ /* 0x080fe20000010016 */
[-C--:B------:R-:W-:Y:S01]  /*3e90*/  FFMA.FTZ R24, R27, R23.reuse, R24 ;  /* 0x000000171b187223 */ /* 0x080fe20000010018 */
[-C--:B------:R-:W-:Y:S01]  /*3ea0*/  FFMA.FTZ R25, R29, R23.reuse, R26 ;  /* 0x000000171d197223 */ /* 0x080fe2000001001a */
[----:B------:R-:W-:Y:S01]  /*3eb0*/  FFMA.FTZ R20, R31, R23, R20 ;  /* 0x000000171f147223 */ /* 0x000fe20000010014 */
[----:B------:R-:W-:Y:S01]  /*3ec0*/  FMUL.FTZ R21, R21, R108 ;  /* 0x0000006c15157220 */ /* 0x000fe20000410000 */
[----:B------:R-:W-:Y:S01]  /*3ed0*/  FMUL.FTZ R24, R24, R107 ;  /* 0x0000006b18187220 */ /* 0x000fe20000410000 */
[----:B------:R-:W-:Y:S01]  /*3ee0*/  FMUL.FTZ R25, R25, R106 ;  /* 0x0000006a19197220 */ /* 0x000fe20000410000 */
[----:B------:R-:W-:Y:S02]  /*3ef0*/  FMUL.FTZ R20, R20, R61 ;  /* 0x0000003d14147220 */ /* 0x000fe40000410000 */
        /* <DEDUP_REMOVED lines=8> */
.L_x_1947:
        /* <DEDUP_REMOVED lines=87> */
.L_x_1948:
        /* <DEDUP_REMOVED lines=87> */
.L_x_1949:
[----:B------:R-:W-:Y:S01]  /*4a60*/  IMAD.WIDE R112, R89, 0x8, R112 ;  /* 0x0000000859707825 */ /* 0x000fe200078e0270 */
[----:B0-----:R-:W0:Y:S01]  /*4a70*/  @!P0 LDC.64 R30, c[0x0][0x248] ;  /* 0x00009200ff1e8b82 */ /* 0x001e220000000a00 */
[----:B------:R-:W-:Y:S01]  /*4a80*/  @!P0 SHF.L.U32 R21, R93, 0x1, RZ ;  /* 0x000000015d158819 */ /* 0x000fe200000006ff */
[----:B------:R-:W1:Y:S01]  /*4a90*/  LDS.64 R28, [UR5+0x200] ;  /* 0x00020005ff1c7984 */ /* 0x000e620008000a00 */
[----:B------:R-:W-:-:S03]  /*4aa0*/  IMAD.WIDE R114, R89, 0x8, R114 ;  /* 0x0000000859727825 */ /* 0x000fc600078e0272 */
[----:B------:R-:W2:Y:S01]  /*4ab0*/  LDG.E.128.CONSTANT R24, desc[UR8][R112.64] ;  /* 0x0000000870187981 */ /* 0x000ea2000c1e9d00 */
[----:B0-----:R-:W-:-:S03]  /*4ac0*/  @!P0 IMAD.WIDE R30, R21, 0x2, R30 ;  /* 0x00000002151e8825 */ /* 0x001fc600078e021e */
[----:B------:R-:W3:Y:S04]  /*4ad0*/  LDG.E.128.CONSTANT R20, desc[UR8][R114.64] ;  /* 0x0000000872147981 */ /* 0x000ee8000c1e9d00 */
[----:B------:R0:W4:Y:S01]  /*4ae0*/  @!P0 LDG.E.U16.CONSTANT R116, desc[UR8][R30.64+0x2] ;  /* 0x000002081e748981 */ /* 0x000122000c1e9500 */
[----:B------:R-:W-:Y:S02]  /*4af0*/  HADD2.F32 R42, -RZ, R42.H0_H0 ;  /* 0x2000002aff2a7230 */ /* 0x000fe40000004100 */
[----:B------:R-:W-:Y:S02]  /*4b00*/  HADD2.F32 R41, -RZ, R41.H0_H0 ;  /* 0x20000029ff297230 */ /* 0x000fe40000004100 */
[----:B------:R-:W-:Y:S02]  /*4b10*/  HADD2.F32 R40, -RZ, R40.H0_H0 ;  /* 0x20000028ff287230 */ /* 0x000fe40000004100 */
[----:B------:R-:W-:-:S02]  /*4b20*/  HADD2.F32 R39, -RZ, R39.H0_H0 ;  /* 0x20000027ff277230 */ /* 0x000fc40000004100 */
[----:B-1----:R-:W-:-:S05]  /*4b30*/  HADD2.F32 R111, -RZ, R28.H0_H0 ;  /* 0x2000001cff6f7230 */ /* 0x002fca0000004100 */
[-C--:B------:R-:W-:Y:S01]  /*4b40*/  FFMA.FTZ R118, R42, R111.reuse, RZ ;  /* 0x0000006f2a767223 */ /* 0x080fe200000100ff */
[-C--:B------:R-:W-:Y:S01]  /*4b50*/  FFMA.FTZ R120, R41, R111.reuse, RZ ;  /* 0x0000006f29787223 */ /* 0x080fe200000100ff */
[-C--:B0-----:R-:W-:Y:S01]  /*4b60*/  FFMA.FTZ R31, R40, R111.reuse, RZ ;  /* 0x0000006f281f7223 */ /* 0x081fe200000100ff */
[----:B------:R-:W-:Y:S01]  /*4b70*/  FFMA.FTZ R42, R39, R111, RZ ;  /* 0x0000006f272a7223 */ /* 0x000fe200000100ff */
[----:B------:R-:W-:Y:S02]  /*4b80*/  HADD2.F32 R111, -RZ, R28.H1_H1 ;  /* 0x3000001cff6f7230 */ /* 0x000fe40000004100 */
[----:B------:R-:W-:Y:S02]  /*4b90*/  HADD2.F32 R41, -RZ, R48.H0_H0 ;  /* 0x20000030ff297230 */ /* 0x000fe40000004100 */
[----:B------:R-:W-:-:S03]  /*4ba0*/  HADD2.F32 R52, -RZ, R52.H0_H0 ;  /* 0x20000034ff347230 */ /* 0x000fc60000004100 */
[-C--:B------:R-:W-:Y:S01]  /*4bb0*/  FFMA.FTZ R28, R41, R111.reuse, R118 ;  /* 0x0000006f291c7223 */ /* 0x080fe20000010076 */
[----:B------:R-:W-:Y:S02]  /*4bc0*/  HADD2.F32 R41, -RZ, R50.H0_H0 ;  /* 0x20000032ff297230 */ /* 0x000fe40000004100 */
[----:B------:R-:W-:Y:S02]  /*4bd0*/  HADD2.F32 R117, -RZ, R68.H0_H0 ;  /* 0x20000044ff757230 */ /* 0x000fe40000004100 */
[-C--:B------:R-:W-:Y:S01]  /*4be0*/  FFMA.FTZ R31, R52, R111.reuse, R31 ;  /* 0x0000006f341f7223 */ /* 0x080fe2000001001f */
[-C--:B------:R-:W-:Y:S01]  /*4bf0*/  FFMA.FTZ R30, R41, R111.reuse, R120 ;  /* 0x0000006f291e7223 */ /* 0x080fe20000010078 */
[----:B------:R-:W-:Y:S02]  /*4c00*/  HADD2.F32 R48, -RZ, R29.H0_H0 ;  /* 0x2000001dff307230 */ /* 0x000fe40000004100 */
[----:B------:R-:W-:Y:S01]  /*4c10*/  FFMA.FTZ R111, R117, R111, R42 ;  /* 0x0000006f756f7223 */ /* 0x000fe2000001002a */
[----:B------:R-:W-:-:S05]  /*4c20*/  HADD2.F32 R117, -RZ, R47.H0_H0 ;  /* 0x2000002fff757230 */ /* 0x000fca0000004100 */
[----:B------:R-:W-:Y:S01]  /*4c30*/  FFMA.FTZ R50, R117, R48, R28 ;  /* 0x0000003075327223 */ /* 0x000fe2000001001c */
[----:B------:R-:W-:Y:S02]  /*4c40*/  HADD2.F32 R117, -RZ, R49.H0_H0 ;  /* 0x20000031ff757230 */ /* 0x000fe40000004100 */
[----:B------:R-:W-:-:S03]  /*4c50*/  HADD2.F32 R28, -RZ, R51.H0_H0 ;  /* 0x20000033ff1c7230 */ /* 0x000fc60000004100 */
[-C--:B------:R-:W-:Y:S02]  /*4c60*/  FFMA.FTZ R52, R117, R48.reuse, R30 ;  /* 0x0000003075347223 */ /* 0x080fe4000001001e */
[-C--:B------:R-:W-:Y:S02]  /*4c70*/  FFMA.FTZ R51, R28, R48.reuse, R31 ;  /* 0x000000301c337223 */ /* 0x080fe4000001001f */
[----:B------:R-:W0:Y:S01]  /*4c80*/  LDS.64 R30, [UR5+0x208] ;  /* 0x00020805ff1e7984 */ /* 0x000e220008000a00 */
[----:B------:R-:W-:Y:S02]  /*4c90*/  HADD2.F32 R118, -RZ, R67.H0_H0 ;  /* 0x20000043ff767230 */ /* 0x000fe40000004100 */
[----:B------:R-:W-:Y:S02]  /*4ca0*/  HADD2.F32 R67, -RZ, R29.H1_H1 ;  /* 0x3000001dff437230 */ /* 0x000fe40000004100 */
[----:B------:R-:W-:Y:S02]  /*4cb0*/  HADD2.F32 R29, -RZ, R46.H0_H0 ;  /* 0x2000002eff1d7230 */ /* 0x000fe40000004100 */
[----:B------:R-:W-:Y:S01]  /*4cc0*/  FFMA.FTZ R28, R118, R48, R111 ;  /* 0x00000030761c7223 */ /* 0x000fe2000001006f */
[----:B------:R-:W-:Y:S01]  /*4cd0*/  HADD2.F32 R111, -RZ, R45.H0_H0 ;  /* 0x2000002dff6f7230 */ /* 0x000fe20000004100 */
[----:B-----5:R-:W-:Y:S01]  /*4ce0*/  LEA.HI R68, R15, 0xffffff80, RZ, 0x8 ;  /* 0xffffff800f447811 */ /* 0x020fe200078f40ff */
[----:B------:R-:W-:Y:S01]  /*4cf0*/  FFMA.FTZ R50, R29, R67, R50 ;  /* 0x000000431d327223 */ /* 0x000fe20000010032 */
[----:B------:R-:W-:-:S02]  /*4d00*/  LOP3.LUT R29, R12, 0xff, RZ, 0xc0, !PT ;  /* 0x000000ff0c1d7812 */ /* 0x000fc400078ec0ff */
[----:B------:R1:W0:Y:S02]  /*4d10*/  I2F.F16 R42, R68 ;  /* 0x00000044002a7306 */ /* 0x0002240000200c00 */
[----:B------:R-:W-:Y:S01]  /*4d20*/  IADD3 R45, R29, -0x80, RZ ;  /* 0xffffff801d2d7810 */ /* 0x000fe20007ffe0ff */
[----:B------:R-:W-:Y:S01]  /*4d30*/  FFMA.FTZ R29, R111, R67, R52 ;  /* 0x000000436f1d7223 */ /* 0x000fe20000010034 */
[----:B------:R-:W-:Y:S01]  /*4d40*/  LOP3.LUT R52, R13, 0xff, RZ, 0xc0, !PT ;  /* 0x000000ff0d347812 */ /* 0x000fe200078ec0ff */
[----:B-1----:R-:W-:-:S03]  /*4d50*/  HADD2.F32 R68, -RZ, R44.H0_H0 ;  /* 0x2000002cff447230 */ /* 0x002fc60000004100 */
[----:B------:R-:W-:Y:S01]  /*4d60*/  IADD3 R44, R52, -0x80, RZ ;  /* 0xffffff80342c7810 */ /* 0x000fe20007ffe0ff */
[----:B------:R-:W-:Y:S02]  /*4d70*/  HADD2.F32 R111, -RZ, R43.H0_H0 ;  /* 0x2000002bff6f7230 */ /* 0x000fe40000004100 */
[-C--:B------:R-:W-:Y:S01]  /*4d80*/  FFMA.FTZ R52, R68, R67.reuse, R51 ;  /* 0x0000004344347223 */ /* 0x080fe20000010033 */
[----:B------:R-:W-:Y:S02]  /*4d90*/  LOP3.LUT R51, R14, 0xff, RZ, 0xc0, !PT ;  /* 0x000000ff0e337812 */ /* 0x000fe400078ec0ff */
[----:B------:R-:W-:Y:S01]  /*4da0*/  FFMA.FTZ R67, R111, R67, R28 ;  /* 0x000000436f437223 */ /* 0x000fe2000001001c */
[----:B------:R-:W-:Y:S02]  /*4db0*/  LOP3.LUT R28, R15, 0xff, RZ, 0xc0, !PT ;  /* 0x000000ff0f1c7812 */ /* 0x000fe400078ec0ff */
[----:B------:R-:W-:Y:S01]  /*4dc0*/  IADD3 R43, R51, -0x80, RZ ;  /* 0xffffff80332b7810 */ /* 0x000fe20007ffe0ff */
[----:B------:R-:W-:-:S02]  /*4dd0*/  HADD2.F32 R51, -RZ, R66.H0_H0 ;  /* 0x20000042ff337230 */ /* 0x000fc40000004100 */
[----:B------:R-:W-:Y:S02]  /*4de0*/  HADD2.F32 R66, -RZ, R65.H0_H0 ;  /* 0x20000041ff427230 */ /* 0x000fe40000004100 */
[----:B------:R-:W-:Y:S01]  /*4df0*/  HADD2.F32 R117, -RZ, R64.H0_H0 ;  /* 0x20000040ff757230 */ /* 0x000fe20000004100 */
[----:B------:R-:W-:Y:S01]  /*4e00*/  IADD3 R111, R28, -0x80, RZ ;  /* 0xffffff801c6f7810 */ /* 0x000fe20007ffe0ff */
[----:B------:R-:W-:Y:S02]  /*4e10*/  HADD2.F32 R64, -RZ, R63.H0_H0 ;  /* 0x2000003fff407230 */ /* 0x000fe40000004100 */
[----:B0-----:R-:W-:-:S05]  /*4e20*/  HADD2.F32 R68, -RZ, R30.H0_H0 ;  /* 0x2000001eff447230 */ /* 0x001fca0000004100 */
[-C--:B------:R-:W-:Y:S01]  /*4e30*/  FFMA.FTZ R28, R51, R68.reuse, R50 ;  /* 0x00000044331c7223 */ /* 0x080fe20000010032 */
[-C--:B------:R-:W-:Y:S01]  /*4e40*/  FFMA.FTZ R29, R66, R68.reuse, R29 ;  /* 0x00000044421d7223 */ /* 0x080fe2000001001d */
[----:B------:R0:W1:Y:S01]  /*4e50*/  I2F.F16 R50, R111 ;  /* 0x0000006f00327306 */ /* 0x0000620000200c00 */
[-C--:B------:R-:W-:Y:S01]  /*4e60*/  FFMA.FTZ R66, R117, R68.reuse, R52 ;  /* 0x0000004475427223 */ /* 0x080fe20000010034 */
[----:B------:R-:W-:Y:S01]  /*4e70*/  FFMA.FTZ R67, R64, R68, R67 ;  /* 0x0000004440437223 */ /* 0x000fe20000010043 */
[----:B------:R-:W-:Y:S02]  /*4e80*/  HADD2.F32 R68, -RZ, R71.H0_H0 ;  /* 0x20000047ff447230 */ /* 0x000fe40000004100 */
[----:B------:R-:W-:Y:S02]  /*4e90*/  HADD2.F32 R119, -RZ, R70.H0_H0 ;  /* 0x20000046ff777230 */ /* 0x000fe40000004100 */
[----:B0-----:R-:W-:-:S05]  /*4ea0*/  HADD2.F32 R111, -RZ, R30.H1_H1 ;  /* 0x3000001eff6f7230 */ /* 0x001fca0000004100 */
[-C--:B------:R-:W-:Y:S01]  /*4eb0*/  FFMA.FTZ R68, R68, R111.reuse, R29 ;  /* 0x0000006f44447223 */ /* 0x080fe2000001001d */
[----:B------:R-:W-:Y:S02]  /*4ec0*/  HADD2.F32 R29, -RZ, R69.H0_H0 ;  /* 0x20000045ff1d7230 */ /* 0x000fe40000004100 */
[----:B------:R-:W-:Y:S01]  /*4ed0*/  FFMA.FTZ R28, R119, R111, R28 ;  /* 0x0000006f771c7223 */ /* 0x000fe2000001001c */
[----:B------:R-:W-:Y:S02]  /*4ee0*/  HADD2.F32 R69, -RZ, R31.H0_H0 ;  /* 0x2000001fff457230 */ /* 0x000fe40000004100 */
[----:B------:R-:W-:-:S03]  /*4ef0*/  HADD2.F32 R71, -RZ, R82.H0_H0 ;  /* 0x20000052ff477230 */ /* 0x000fc60000004100 */
[----:B------:R-:W-:Y:S01]  /*4f00*/  FFMA.FTZ R70, R29, R69, R28 ;  /* 0x000000451d467223 */ /* 0x000fe2000001001c */
[----:B------:R-:W-:Y:S01]  /*4f10*/  HADD2.F32 R110, -RZ, R110.H0_H0 ;  /* 0x2000006eff6e7230 */ /* 0x000fe20000004100 */
[----:B------:R-:W0:Y:S01]  /*4f20*/  LDS.64 R28, [UR4+0x1d0] ;  /* 0x0001d004ff1c7984 */ /* 0x000e220008000a00 */
        /* <DEDUP_REMOVED lines=15> */
[----:B------:R-:W-:Y:S01]  /*5020*/  FFMA.FTZ R37, R81, R71, R82 ;  /* 0x0000004751257223 */ /* 0x000fe20000010052 */
[----:B------:R-:W-:-:S02]  /*5030*/  FMUL.FTZ R68, R68, R107 ;  /* 0x0000006b44447220 */ /* 0x000fc40000410000 */
[----:B------:R-:W-:Y:S01]  /*5040*/  FMUL.FTZ R11, R11, R108 ;  /* 0x0000006c0b0b7220 */ /* 0x000fe20000410000 */
[----:B------:R-:W-:Y:S02]  /*5050*/  FMUL.FTZ R38, R37, R106 ;  /* 0x0000006a25267220 */ /* 0x000fe40000410000 */
[----:B------:R-:W-:Y:S02]  /*5060*/  F2FP.F16.F32.PACK_AB R68, RZ, R68 ;  /* 0x00000044ff44723e */ /* 0x000fe400000000ff */
[----:B------:R-:W-:Y:S02]  /*5070*/  F2FP.F16.F32.PACK_AB R11, RZ, R11 ;  /* 0x0000000bff0b723e */ /* 0x000fe400000000ff */
[----:B------:R-:W-:Y:S01]  /*5080*/  F2FP.F16.F32.PACK_AB R81, RZ, R38 ;  /* 0x00000026ff51723e */ /* 0x000fe200000000ff */
[----:B------:R-:W-:Y:S01]  /*5090*/  FFMA.FTZ R110, R109, R71, R110 ;  /* 0x000000476d6e7223 */ /* 0x000fe2000001006e */
[--C-:B------:R-:W-:Y:S01]  /*50a0*/  SHF.R.U32.HI R38, RZ, 0x8, R12.reuse ;  /* 0x00000008ff267819 */ /* 0x100fe2000001160c */
[--C-:B------:R-:W-:Y:S01]  /*50b0*/  HADD2 R11, R11.H0_H0, R2.reuse.H0_H0 ;  /* 0x200000020b0b7230 */ /* 0x100fe20000000800 */
[----:B------:R-:W-:Y:S01]  /*50c0*/  LEA.HI R39, R12, 0xffffff80, RZ, 0x8 ;  /* 0xffffff800c277811 */ /* 0x000fe200078f40ff */
[----:B------:R-:W-:Y:S01]  /*50d0*/  HADD2 R2, R68.H0_H0, R2.H1_H1 ;  /* 0x3000000244027230 */ /* 0x000fe20000000800 */
[----:B------:R-:W-:Y:S01]  /*50e0*/  SHF.R.U32.HI R12, RZ, 0x10, R12 ;  /* 0x00000010ff0c7819 */ /* 0x000fe2000001160c */
[----:B------:R-:W-:Y:S01]  /*50f0*/  FMUL.FTZ R110, R110, R61 ;  /* 0x0000003d6e6e7220 */ /* 0x000fe20000410000 */
[----:B------:R-:W-:-:S02]  /*5100*/  LOP3.LUT R68, R38, 0xff, RZ, 0xc0, !PT ;  /* 0x000000ff26447812 */ /* 0x000fc400078ec0ff */
[----:B------:R-:W-:Y:S02]  /*5110*/  LEA.HI R40, R13, 0xffffff80, RZ, 0x8 ;  /* 0xffffff800d287811 */ /* 0x000fe400078f40ff */
[----:B------:R-:W-:Y:S01]  /*5120*/  LOP3.LUT R12, R12, 0xff, RZ, 0xc0, !PT ;  /* 0x000000ff0c0c7812 */ /* 0x000fe200078ec0ff */
[--C-:B0-----:R-:W-:Y:S01]  /*5130*/  HADD2.F32 R109, -RZ, R29.reuse.H0_H0 ;  /* 0x2000001dff6d7230 */ /* 0x101fe20000004100 */
[----:B------:R-:W-:Y:S01]  /*5140*/  F2FP.F16.F32.PACK_AB R110, RZ, R110 ;  /* 0x0000006eff6e723e */ /* 0x000fe200000000ff */
[----:B------:R-:W-:Y:S01]  /*5150*/  HADD2.F32 R82, -RZ, R29.H1_H1 ;  /* 0x3000001dff527230 */ /* 0x000fe20000004100 */
[----:B------:R-:W-:Y:S01]  /*5160*/  IADD3 R29, R12, -0x80, RZ ;  /* 0xffffff800c1d7810 */ /* 0x000fe20007ffe0ff */
[----:B------:R-:W-:Y:S01]  /*5170*/  HADD2.F32 R80, -RZ, R80.H0_H0 ;  /* 0x20000050ff507230 */ /* 0x000fe20000004100 */
[----:B------:R-:W-:Y:S01]  /*5180*/  SHF.R.U32.HI R12, RZ, 0x8, R14 ;  /* 0x00000008ff0c7819 */ /* 0x000fe2000001160e */
[--C-:B------:R-:W-:Y:S01]  /*5190*/  HADD2 R81, R81.H0_H0, R0.reuse.H0_H0 ;  /* 0x2000000051517230 */ /* 0x100fe20000000800 */
[----:B------:R-:W-:Y:S01]  /*51a0*/  IADD3 R68, R68, -0x80, RZ ;  /* 0xffffff8044447810 */ /* 0x000fe20007ffe0ff */
[----:B------:R-:W-:-:S02]  /*51b0*/  HADD2 R0, R110.H0_H0, R0.H1_H1 ;  /* 0x300000006e007230 */ /* 0x000fc40000000800 */
[----:B------:R-:W-:Y:S01]  /*51c0*/  HADD2.F32 R78, -RZ, R78.H0_H0 ;  /* 0x2000004eff4e7230 */ /* 0x000fe20000004100 */
[----:B------:R-:W-:Y:S01]  /*51d0*/  LOP3.LUT R12, R12, 0xff, RZ, 0xc0, !PT ;  /* 0x000000ff0c0c7812 */ /* 0x000fe200078ec0ff */
[----:B------:R-:W-:Y:S02]  /*51e0*/  HADD2.F32 R72, -RZ, R28.H1_H1 ;  /* 0x3000001cff487230 */ /* 0x000fe40000004100 */
[----:B------:R-:W-:Y:S02]  /*51f0*/  HADD2.F32 R84, -RZ, R84.H0_H0 ;  /* 0x20000054ff547230 */ /* 0x000fe40000004100 */
[----:B------:R-:W-:Y:S02]  /*5200*/  HADD2.F32 R76, -RZ, R76.H0_H0 ;  /* 0x2000004cff4c7230 */ /* 0x000fe40000004100 */
[----:B------:R-:W-:Y:S01]  /*5210*/  HADD2.F32 R86, -RZ, R86.H0_H0 ;  /* 0x20000056ff567230 */ /* 0x000fe20000004100 */
[----:B------:R-:W-:Y:S02]  /*5220*/  LEA.HI R41, R14, 0xffffff80, RZ, 0x8 ;  /* 0xffffff800e297811 */ /* 0x000fe400078f40ff */
[----:B------:R-:W-:Y:S01]  /*5230*/  SHF.R.U32.HI R14, RZ, 0x10, R14 ;  /* 0x00000010ff0e7819 */ /* 0x000fe2000001160e */
[----:B------:R-:W-:-:S02]  /*5240*/  HADD2.F32 R73, -RZ, R73.H0_H0 ;  /* 0x20000049ff497230 */ /* 0x000fc40000004100 */
[----:B------:R-:W-:Y:S02]  /*5250*/  HADD2.F32 R85, -RZ, R85.H0_H0 ;  /* 0x20000055ff557230 */ /* 0x000fe40000004100 */
[----:B------:R-:W-:Y:S01]  /*5260*/  HADD2.F32 R97, -RZ, R97.H0_H0 ;  /* 0x20000061ff617230 */ /* 0x000fe20000004100 */
[C---:B------:R-:W-:Y:S01]  /*5270*/  LEA.HI R47, R16.reuse, 0xffffff80, RZ, 0x8 ;  /* 0xffffff80102f7811 */ /* 0x040fe200078f40ff */
[----:B------:R-:W-:Y:S01]  /*5280*/  HADD2.F32 R101, -RZ, R101.H0_H0 ;  /* 0x20000065ff657230 */ /* 0x000fe20000004100 */
[----:B------:R-:W-:Y:S02]  /*5290*/  LOP3.LUT R51, R16, 0xff, RZ, 0xc0, !PT ;  /* 0x000000ff10337812 */ /* 0x000fe400078ec0ff */
[C---:B------:R-:W-:Y:S02]  /*52a0*/  LEA.HI R49, R17.reuse, 0xffffff80, RZ, 0x8 ;  /* 0xffffff8011317811 */ /* 0x040fe400078f40ff */
[----:B------:R-:W-:Y:S02]  /*52b0*/  LOP3.LUT R65, R17, 0xff, RZ, 0xc0, !PT ;  /* 0x000000ff11417812 */ /* 0x000fe400078ec0ff */
[----:B------:R-:W-:-:S02]  /*52c0*/  LEA.HI R48, R18, 0xffffff80, RZ, 0x8 ;  /* 0xffffff8012307811 */ /* 0x000fc400078f40ff */
[----:B------:R-:W-:Y:S01]  /*52d0*/  LOP3.LUT R63, R18, 0xff, RZ, 0xc0, !PT ;  /* 0x000000ff123f7812 */ /* 0x000fe200078ec0ff */
[----:B------:R-:W-:Y:S01]  /*52e0*/  HADD2.F32 R104, -RZ, R104.H0_H0 ;  /* 0x20000068ff687230 */ /* 0x000fe20000004100 */
[----:B--2---:R-:W-:Y:S02]  /*52f0*/  LEA.HI R70, R27, 0xffffff80, RZ, 0x8 ;  /* 0xffffff801b467811 */ /* 0x004fe400078f40ff */
[----:B------:R-:W-:Y:S02]  /*5300*/  LEA.HI R69, R26, 0xffffff80, RZ, 0x8 ;  /* 0xffffff801a457811 */ /* 0x000fe400078f40ff */
[----:B------:R0:W2:Y:S02]  /*5310*/  I2F.F16 R38, R70 ;  /* 0x0000004600267306 */ /* 0x0000a40000200c00 */
[--C-:B0-----:R-:W-:Y:S02]  /*5320*/  SHF.R.U32.HI R70, RZ, 0x8, R13.reuse ;  /* 0x00000008ff467819 */ /* 0x101fe4000001160d */
[----:B------:R-:W-:-:S04]  /*5330*/  SHF.R.U32.HI R13, RZ, 0x10, R13 ;  /* 0x00000010ff0d7819 */ /* 0x000fc8000001160d */
[----:B------:R0:W1:Y:S01]  /*5340*/  I2F.F16 R37, R69 ;  /* 0x0000004500257306 */ /* 0x0000620000200c00 */
[----:B------:R-:W-:Y:S01]  /*5350*/  LOP3.LUT R13, R13, 0xff, RZ, 0xc0, !PT ;  /* 0x000000ff0d0d7812 */ /* 0x000fe200078ec0ff */
[----:B0-----:R-:W-:-:S03]  /*5360*/  HADD2.F32 R69, -RZ, R28.H0_H0 ;  /* 0x2000001cff457230 */ /* 0x001fc60000004100 */
[----:B------:R-:W-:Y:S02]  /*5370*/  IADD3 R110, R13, -0x80, RZ ;  /* 0xffffff800d6e7810 */ /* 0x000fe40007ffe0ff */
[----:B------:R-:W-:Y:S01]  /*5380*/  LOP3.LUT R70, R70, 0xff, RZ, 0xc0, !PT ;  /* 0x000000ff46467812 */ /* 0x000fe200078ec0ff */
[-C--:B------:R-:W-:Y:S01]  /*5390*/  FFMA.FTZ R13, R80, R69.reuse, RZ ;  /* 0x00000045500d7223 */ /* 0x080fe200000100ff */
[----:B------:R0:W1:Y:S01]  /*53a0*/  I2F.F16 R28, R68 ;  /* 0x00000044001c7306 */ /* 0x0000620000200c00 */
[-C--:B------:R-:W-:Y:S02]  /*53b0*/  FFMA.FTZ R111, R78, R69.reuse, RZ ;  /* 0x000000454e6f7223 */ /* 0x080fe400000100ff */
[----:B------:R-:W-:Y:S01]  /*53c0*/  FFMA.FTZ R78, R84, R72, R13 ;  /* 0x00000048544e7223 */ /* 0x000fe2000001000d */
[----:B------:R-:W-:Y:S01]  /*53d0*/  FFMA.FTZ R71, R76, R69, RZ ;  /* 0x000000454c477223 */ /* 0x000fe200000100ff */
[----:B0-----:R-:W-:Y:S02]  /*53e0*/  IADD3 R68, R70, -0x80, RZ ;  /* 0xffffff8046447810 */ /* 0x001fe40007ffe0ff */
[----:B------:R-:W-:-:S02]  /*53f0*/  IADD3 R70, R12, -0x80, RZ ;  /* 0xffffff800c467810 */ /* 0x000fc40007ffe0ff */
[----:B------:R-:W0:Y:S01]  /*5400*/  LDS.64 R12, [UR4+0x1d8] ;  /* 0x0001d804ff0c7984 */ /* 0x000e220008000a00 */
[----:B------:R-:W-:Y:S01]  /*5410*/  FFMA.FTZ R76, R86, R72, R111 ;  /* 0x00000048564c7223 */ /* 0x000fe2000001006f */
[----:B------:R-:W-:Y:S01]  /*5420*/  HADD2.F32 R86, -RZ, R99.H0_H0 ;  /* 0x20000063ff567230 */ /* 0x000fe20000004100 */
[----:B------:R-:W-:Y:S01]  /*5430*/  LOP3.LUT R80, R14, 0xff, RZ, 0xc0, !PT ;  /* 0x000000ff0e507812 */ /* 0x000fe200078ec0ff */
[----:B------:R-:W-:-:S03]  /*5440*/  FFMA.FTZ R73, R73, R69, RZ ;  /* 0x0000004549497223 */ /* 0x000fc600000100ff */
[-C--:B------:R-:W-:Y:S01]  /*5450*/  FFMA.FTZ R14, R86, R72.reuse, R71 ;  /* 0x00000048560e7223 */ /* 0x080fe20000010047 */
[----:B------:R-:W-:Y:S01]  /*5460*/  IADD3 R71, R80, -0x80, RZ ;  /* 0xffffff8050477810 */ /* 0x000fe20007ffe0ff */
[----:B------:R-:W-:Y:S02]  /*5470*/  HADD2.F32 R80, -RZ, R102.H0_H0 ;  /* 0x20000066ff507230 */ /* 0x000fe40000004100 */
[----:B------:R-:W-:Y:S01]  /*5480*/  HADD2.F32 R99, -RZ, R83.H0_H0 ;  /* 0x20000053ff637230 */ /* 0x000fe20000004100 */
[----:B------:R-:W-:Y:S02]  /*5490*/  SHF.R.U32.HI R83, RZ, 0x10, R15 ;  /* 0x00000010ff537819 */ /* 0x000fe4000001160f */
[----:B------:R-:W-:Y:S01]  /*54a0*/  FFMA.FTZ R80, R80, R72, R73 ;  /* 0x0000004850507223 */ /* 0x000fe20000010049 */
[----:B------:R-:W-:Y:S01]  /*54b0*/  SHF.R.U32.HI R84, RZ, 0x8, R15 ;  /* 0x00000008ff547819 */ /* 0x000fe2000001160f */
[-C--:B------:R-:W-:Y:S01]  /*54c0*/  FFMA.FTZ R73, R99, R109.reuse, R78 ;  /* 0x0000006d63497223 */ /* 0x080fe2000001004e */
[----:B------:R-:W-:Y:S01]  /*54d0*/  FFMA.FTZ R15, R85, R109, R76 ;  /* 0x0000006d550f7223 */ /* 0x000fe2000001004c */
[----:B------:R-:W-:Y:S01]  /*54e0*/  HADD2.F32 R78, -RZ, R62.H0_H0 ;  /* 0x2000003eff4e7230 */ /* 0x000fe20000004100 */
[----:B------:R-:W-:-:S02]  /*54f0*/  LOP3.LUT R83, R83, 0xff, RZ, 0xc0, !PT ;  /* 0x000000ff53537812 */ /* 0x000fc400078ec0ff */
[----:B------:R-:W-:Y:S02]  /*5500*/  SHF.R.U32.HI R76, RZ, 0x8, R16 ;  /* 0x00000008ff4c7819 */ /* 0x000fe40000011610 */
[----:B------:R-:W-:Y:S01]  /*5510*/  IADD3 R62, R83, -0x80, RZ ;  /* 0xffffff80533e7810 */ /* 0x000fe20007ffe0ff */
[-C--:B------:R-:W-:Y:S01]  /*5520*/  FFMA.FTZ R73, R78, R82.reuse, R73 ;  /* 0x000000524e497223 */ /* 0x080fe20000010049 */
[----:B------:R-:W-:Y:S01]  /*5530*/  LOP3.LUT R76, R76, 0xff, RZ, 0xc0, !PT ;  /* 0x000000ff4c4c7812 */ /* 0x000fe200078ec0ff */
[-C--:B------:R-:W-:Y:S01]  /*5540*/  FFMA.FTZ R83, R97, R109.reuse, R14 ;  /* 0x0000006d61537223 */ /* 0x080fe2000001000e */
[----:B------:R-:W-:Y:S01]  /*5550*/  HADD2.F32 R78, -RZ, R59.H0_H0 ;  /* 0x2000003bff4e7230 */ /* 0x000fe20000004100 */
[----:B------:R-:W-:Y:S02]  /*5560*/  SHF.R.U32.HI R14, RZ, 0x10, R16 ;  /* 0x00000010ff0e7819 */ /* 0x000fe40000011610 */
[----:B------:R-:W-:Y:S01]  /*5570*/  IADD3 R16, R76, -0x80, RZ ;  /* 0xffffff804c107810 */ /* 0x000fe20007ffe0ff */
[----:B------:R-:W-:Y:S01]  /*5580*/  HADD2.F32 R76, -RZ, R58.H0_H0 ;  /* 0x2000003aff4c7230 */ /* 0x000fe20000004100 */
[----:B------:R-:W-:Y:S01]  /*5590*/  LOP3.LUT R14, R14, 0xff, RZ, 0xc0, !PT ;  /* 0x000000ff0e0e7812 */ /* 0x000fe200078ec0ff */
[----:B------:R-:W-:Y:S01]  /*55a0*/  FFMA.FTZ R58, R78, R82, R15 ;  /* 0x000000524e3a7223 */ /* 0x000fe2000001000f */
[----:B------:R-:W-:Y:S01]  /*55b0*/  SHF.R.U32.HI R15, RZ, 0x8, R17 ;  /* 0x00000008ff0f7819 */ /* 0x000fe20000011611 */
[----:B------:R-:W-:Y:S01]  /*55c0*/  FFMA.FTZ R109, R101, R109, R80 ;  /* 0x0000006d656d7223 */ /* 0x000fe20000010050 */
[----:B------:R-:W-:Y:S01]  /*55d0*/  HADD2.F32 R80, -RZ, R57.H0_H0 ;  /* 0x20000039ff507230 */ /* 0x000fe20000004100 */
[----:B------:R-:W-:-:S02]  /*55e0*/  IADD3 R57, R14, -0x80, RZ ;  /* 0xffffff800e397810 */ /* 0x000fc40007ffe0ff */
[----:B------:R-:W-:Y:S02]  /*55f0*/  LOP3.LUT R14, R15, 0xff, RZ, 0xc0, !PT ;  /* 0x000000ff0f0e7812 */ /* 0x000fe400078ec0ff */
[----:B------:R-:W-:Y:S01]  /*5600*/  SHF.R.U32.HI R78, RZ, 0x10, R17 ;  /* 0x00000010ff4e7819 */ /* 0x000fe20000011611 */
[-C--:B------:R-:W-:Y:S01]  /*5610*/  FFMA.FTZ R76, R76, R82.reuse, R83 ;  /* 0x000000524c4c7223 */ /* 0x080fe20000010053 */
[----:B------:R-:W-:Y:S01]  /*5620*/  IADD3 R17, R14, -0x80, RZ ;  /* 0xffffff800e117810 */ /* 0x000fe20007ffe0ff */
[--C-:B0-----:R-:W-:Y:S02]  /*5630*/  HADD2.F32 R15, -RZ, R13.reuse.H0_H0 ;  /* 0x2000000dff0f7230 */ /* 0x101fe40000004100 */
[----:B------:R-:W-:Y:S01]  /*5640*/  FFMA.FTZ R82, R80, R82, R109 ;  /* 0x0000005250527223 */ /* 0x000fe2000001006d */
[----:B------:R-:W-:Y:S02]  /*5650*/  HADD2.F32 R14, -RZ, R13.H1_H1 ;  /* 0x3000000dff0e7230 */ /* 0x000fe40000004100 */
[----:B------:R-:W-:Y:S01]  /*5660*/  HADD2.F32 R13, -RZ, R77.H0_H0 ;  /* 0x2000004dff0d7230 */ /* 0x000fe20000004100 */
[----:B------:R-:W-:Y:S01]  /*5670*/  SHF.R.U32.HI R77, RZ, 0x8, R18 ;  /* 0x00000008ff4d7819 */ /* 0x000fe20000011612 */
[----:B------:R-:W-:-:S02]  /*5680*/  HADD2.F32 R80, -RZ, R79.H0_H0 ;  /* 0x2000004fff507230 */ /* 0x000fc40000004100 */
[----:B------:R-:W-:Y:S02]  /*5690*/  HADD2.F32 R59, -RZ, R12.H0_H0 ;  /* 0x2000000cff3b7230 */ /* 0x000fe40000004100 */
[----:B------:R-:W-:Y:S01]  /*56a0*/  HADD2.F32 R79, -RZ, R74.H0_H0 ;  /* 0x2000004aff4f7230 */ /* 0x000fe20000004100 */
[----:B------:R-:W-:Y:S02]  /*56b0*/  LOP3.LUT R74, R77, 0xff, RZ, 0xc0, !PT ;  /* 0x000000ff4d4a7812 */ /* 0x000fe400078ec0ff */
[----:B------:R-:W-:Y:S02]  /*56c0*/  LOP3.LUT R78, R78, 0xff, RZ, 0xc0, !PT ;  /* 0x000000ff4e4e7812 */ /* 0x000fe400078ec0ff */
[----:B------:R-:W-:Y:S01]  /*56d0*/  FFMA.FTZ R77, R79, R59, R76 ;  /* 0x0000003b4f4d7223 */ /* 0x000fe2000001004c */
[----:B------:R-:W-:Y:S01]  /*56e0*/  SHF.R.U32.HI R76, RZ, 0x10, R18 ;  /* 0x00000010ff4c7819 */ /* 0x000fe20000011612 */
[----:B------:R-:W-:Y:S01]  /*56f0*/  HADD2.F32 R12, -RZ, R12.H1_H1 ;  /* 0x3000000cff0c7230 */ /* 0x000fe20000004100 */
[----:B------:R-:W-:Y:S01]  /*5700*/  IADD3 R18, R74, -0x80, RZ ;  /* 0xffffff804a127810 */ /* 0x000fe20007ffe0ff */
[----:B------:R-:W-:-:S02]  /*5710*/  HADD2.F32 R74, -RZ, R103.H0_H0 ;  /* 0x20000067ff4a7230 */ /* 0x000fc40000004100 */
[-C--:B------:R-:W-:Y:S01]  /*5720*/  FFMA.FTZ R73, R80, R59.reuse, R73 ;  /* 0x0000003b50497223 */ /* 0x080fe20000010049 */
[-C--:B------:R-:W-:Y:S01]  /*5730*/  FFMA.FTZ R13, R13, R59.reuse, R58 ;  /* 0x0000003b0d0d7223 */ /* 0x080fe2000001003a */
[----:B------:R-:W-:Y:S01]  /*5740*/  HADD2.F32 R79, -RZ, R75.H0_H0 ;  /* 0x2000004bff4f7230 */ /* 0x000fe20000004100 */
[----:B------:R-:W-:Y:S02]  /*5750*/  IADD3 R78, R78, -0x80, RZ ;  /* 0xffffff804e4e7810 */ /* 0x000fe40007ffe0ff */
[----:B------:R-:W-:Y:S01]  /*5760*/  LOP3.LUT R75, R76, 0xff, RZ, 0xc0, !PT ;  /* 0x000000ff4c4b7812 */ /* 0x000fe200078ec0ff */
[-C--:B------:R-:W-:Y:S01]  /*5770*/  FFMA.FTZ R74, R74, R12.reuse, R73 ;  /* 0x0000000c4a4a7223 */ /* 0x080fe20000010049 */
[-C--:B------:R-:W-:Y:S01]  /*5780*/  FFMA.FTZ R76, R104, R12.reuse, R13 ;  /* 0x0000000c684c7223 */ /* 0x080fe2000001000d */
[----:B------:R-:W-:Y:S01]  /*5790*/  HADD2.F32 R80, -RZ, R35.H0_H0 ;  /* 0x20000023ff507230 */ /* 0x000fe20000004100 */
[----:B------:R0:W1:Y:S01]  /*57a0*/  I2F.F16 R58, R78 ;  /* 0x0000004e003a7306 */ /* 0x0000620000200c00 */
[----:B------:R-:W-:Y:S01]  /*57b0*/  FFMA.FTZ R59, R79, R59, R82 ;  /* 0x0000003b4f3b7223 */ /* 0x000fe20000010052 */
[----:B---3--:R-:W-:Y:S01]  /*57c0*/  LOP3.LUT R13, R20, 0xff, RZ, 0xc0, !PT ;  /* 0x000000ff140d7812 */ /* 0x008fe200078ec0ff */
[----:B------:R-:W-:Y:S01]  /*57d0*/  HADD2.F32 R73, -RZ, R32.H0_H0 ;  /* 0x20000020ff497230 */ /* 0x000fe20000004100 */
[----:B------:R-:W-:Y:S01]  /*57e0*/  IADD3 R75, R75, -0x80, RZ ;  /* 0xffffff804b4b7810 */ /* 0x000fe20007ffe0ff */
[----:B------:R-:W-:Y:S01]  /*57f0*/  FFMA.FTZ R80, R80, R12, R59 ;  /* 0x0000000c50507223 */ /* 0x000fe2000001003b */
[----:B------:R-:W-:Y:S01]  /*5800*/  IADD3 R32, R13, -0x80, RZ ;  /* 0xffffff800d207810 */ /* 0x000fe20007ffe0ff */
[----:B0-----:R-:W-:Y:S01]  /*5810*/  HADD2.F32 R78, -RZ, R105.H0_H0 ;  /* 0x20000069ff4e7230 */ /* 0x001fe20000004100 */
[----:B------:R0:W3:Y:S01]  /*5820*/  I2F.F16 R35, R75 ;  /* 0x0000004b00237306 */ /* 0x0000e20000200c00 */
[----:B------:R-:W-:-:S02]  /*5830*/  HADD2.F32 R56, -RZ, R56.H0_H0 ;  /* 0x20000038ff387230 */ /* 0x000fc40000004100 */
[-C--:B------:R-:W-:Y:S01]  /*5840*/  FFMA.FTZ R59, R73, R15.reuse, R74 ;  /* 0x0000000f493b7223 */ /* 0x080fe2000001004a */
[----:B------:R-:W-:Y:S02]  /*5850*/  HADD2.F32 R13, -RZ, R33.H0_H0 ;  /* 0x20000021ff0d7230 */ /* 0x000fe40000004100 */
[----:B------:R-:W-:Y:S01]  /*5860*/  FFMA.FTZ R78, R78, R12, R77 ;  /* 0x0000000c4e4e7223 */ /* 0x000fe2000001004d */
[----:B------:R-:W-:Y:S02]  /*5870*/  HADD2.F32 R77, -RZ, R60.H0_H0 ;  /* 0x2000003cff4d7230 */ /* 0x000fe40000004100 */
[----:B------:R-:W-:Y:S01]  /*5880*/  FFMA.FTZ R59, R56, R14, R59 ;  /* 0x0000000e383b7223 */ /* 0x000fe2000001003b */
[----:B0-----:R-:W-:Y:S02]  /*5890*/  HADD2.F32 R75, -RZ, R34.H0_H0 ;  /* 0x20000022ff4b7230 */ /* 0x001fe40000004100 */
[----:B------:R-:W-:Y:S01]  /*58a0*/  FFMA.FTZ R73, R13, R15, R76 ;  /* 0x0000000f0d497223 */ /* 0x000fe2000001004c */
[----:B------:R-:W-:Y:S01]  /*58b0*/  HADD2.F32 R56, -RZ, R55.H0_H0 ;  /* 0x20000037ff387230 */ /* 0x000fe20000004100 */
[----:B------:R-:W0:Y:S01]  /*58c0*/  LDS.64 R12, [UR4+0x1e0] ;  /* 0x0001e004ff0c7984 */ /* 0x000e220008000a00 */
[----:B------:R-:W-:-:S02]  /*58d0*/  HADD2.F32 R60, -RZ, R54.H0_H0 ;  /* 0x20000036ff3c7230 */ /* 0x000fc40000004100 */
[-C--:B------:R-:W-:Y:S01]  /*58e0*/  FFMA.FTZ R75, R75, R15.reuse, R78 ;  /* 0x0000000f4b4b7223 */ /* 0x080fe2000001004e */
[----:B------:R-:W-:Y:S02]  /*58f0*/  HADD2.F32 R74, -RZ, R53.H0_H0 ;  /* 0x20000035ff4a7230 */ /* 0x000fe40000004100 */
[----:B------:R-:W-:Y:S01]  /*5900*/  FFMA.FTZ R15, R77, R15, R80 ;  /* 0x0000000f4d0f7223 */ /* 0x000fe20000010050 */
[-C--:B------:R-:W-:Y:S01]  /*5910*/  FFMA.FTZ R56, R56, R14.reuse, R73 ;  /* 0x0000000e38387223 */ /* 0x080fe20000010049 */
[-C--:B------:R-:W-:Y:S02]  /*5920*/  FFMA.FTZ R75, R60, R14.reuse, R75 ;  /* 0x0000000e3c4b7223 */ /* 0x080fe4000001004b */
[----:B------:R-:W-:Y:S01]  /*5930*/  FFMA.FTZ R14, R74, R14, R15 ;  /* 0x0000000e4a0e7223 */ /* 0x000fe2000001000f */
[----:B------:R-:W-:Y:S01]  /*5940*/  FMUL.FTZ R56, R56, R107 ;  /* 0x0000006b38387220 */ /* 0x000fe20000410000 */
[----:B------:R-:W-:Y:S02]  /*5950*/  LOP3.LUT R15, R24, 0xff, RZ, 0xc0, !PT ;  /* 0x000000ff180f7812 */ /* 0x000fe400078ec0ff */
[----:B------:R-:W-:-:S02]  /*5960*/  FMUL.FTZ R14, R14, R61 ;  /* 0x0000003d0e0e7220 */ /* 0x000fc40000410000 */
[----:B------:R-:W-:Y:S02]  /*5970*/  F2FP.F16.F32.PACK_AB R56, RZ, R56 ;  /* 0x00000038ff38723e */ /* 0x000fe400000000ff */
[----:B------:R-:W-:Y:S02]  /*5980*/  IADD3 R53, R15, -0x80, RZ ;  /* 0xffffff800f357810 */ /* 0x000fe40007ffe0ff */
[----:B------:R-:W-:Y:S02]  /*5990*/  F2FP.F16.F32.PACK_AB R14, RZ, R14 ;  /* 0x0000000eff0e723e */ /* 0x000fe400000000ff */
[C---:B------:R-:W-:Y:S02]  /*59a0*/  LEA.HI R46, R19.reuse, 0xffffff80, RZ, 0x8 ;  /* 0xffffff80132e7811 */ /* 0x040fe400078f40ff */
[----:B------:R-:W-:Y:S02]  /*59b0*/  LOP3.LUT R64, R19, 0xff, RZ, 0xc0, !PT ;  /* 0x000000ff13407812 */ /* 0x000fe400078ec0ff */
[----:B------:R-:W-:-:S02]  /*59c0*/  SHF.R.U32.HI R15, RZ, 0x8, R19 ;  /* 0x00000008ff0f7819 */ /* 0x000fc40000011613 */
[----:B------:R-:W-:Y:S01]  /*59d0*/  SHF.R.U32.HI R19, RZ, 0x10, R19 ;  /* 0x00000010ff137819 */ /* 0x000fe20000011613 */
[----:B------:R-:W-:Y:S01]  /*59e0*/  HADD2 R60, R56.H0_H0, R2.H0_H0 ;  /* 0x20000002383c7230 */ /* 0x000fe20000000800 */
[----:B------:R-:W-:Y:S01]  /*59f0*/  IADD3 R65, R65, -0x80, RZ ;  /* 0xffffff8041417810 */ /* 0x000fe20007ffe0ff */
[----:B------:R-:W-:Y:S01]  /*5a00*/  HADD2 R56, R14.H0_H0, R0.H0_H0 ;  /* 0x200000000e387230 */ /* 0x000fe20000000800 */
[----:B------:R-:W-:Y:S02]  /*5a10*/  LOP3.LUT R84, R84, 0xff, RZ, 0xc0, !PT ;  /* 0x000000ff54547812 */ /* 0x000fe400078ec0ff */
[----:B------:R-:W-:Y:S02]  /*5a20*/  LOP3.LUT R33, R21, 0xff, RZ, 0xc0, !PT ;  /* 0x000000ff15217812 */ /* 0x000fe400078ec0ff */
[----:B------:R-:W-:Y:S02]  /*5a30*/  LOP3.LUT R34, R22, 0xff, RZ, 0xc0, !PT ;  /* 0x000000ff16227812 */ /* 0x000fe400078ec0ff */
[----:B------:R-:W-:-:S02]  /*5a40*/  LOP3.LUT R54, R23, 0xff, RZ, 0xc0, !PT ;  /* 0x000000ff17367812 */ /* 0x000fc400078ec0ff */
[----:B------:R-:W-:Y:S01]  /*5a50*/  LOP3.LUT R55, R25, 0xff, RZ, 0xc0, !PT ;  /* 0x000000ff19377812 */ /* 0x000fe200078ec0ff */
[----:B------:R2:W0:Y:S01]  /*5a60*/  I2F.F16 R52, R65 ;  /* 0x0000004100347306 */ /* 0x0004220000200c00 */
[----:B------:R-:W-:Y:S02]  /*5a70*/  LOP3.LUT R15, R15, 0xff, RZ, 0xc0, !PT ;  /* 0x000000ff0f0f7812 */ /* 0x000fe400078ec0ff */
[----:B------:R-:W-:Y:S02]  /*5a80*/  LOP3.LUT R0, R19, 0xff, RZ, 0xc0, !PT ;  /* 0x000000ff13007812 */ /* 0x000fe400078ec0ff */
[----:B------:R-:W-:Y:S02]  /*5a90*/  IADD3 R51, R51, -0x80, RZ ;  /* 0xffffff8033337810 */ /* 0x000fe40007ffe0ff */
[----:B------:R-:W-:Y:S02]  /*5aa0*/  IADD3 R63, R63, -0x80, RZ ;  /* 0xffffff803f3f7810 */ /* 0x000fe40007ffe0ff */
[----:B------:R-:W-:-:S02]  /*5ab0*/  IADD3 R64, R64, -0x80, RZ ;  /* 0xffffff8040407810 */ /* 0x000fc40007ffe0ff */
[----:B--2---:R-:W-:Y:S02]  /*5ac0*/  LEA.HI R65, R21, 0xffffff80, RZ, 0x8 ;  /* 0xffffff8015417811 */ /* 0x004fe400078f40ff */
[----:B------:R-:W-:Y:S02]  /*5ad0*/  LEA.HI R67, R23, 0xffffff80, RZ, 0x8 ;  /* 0xffffff8017437811 */ /* 0x000fe400078f40ff */
[----:B------:R-:W-:Y:S02]  /*5ae0*/  LEA.HI R31, R24, 0xffffff80, RZ, 0x8 ;  /* 0xffffff80181f7811 */ /* 0x000fe400078f40ff */
[----:B------:R-:W-:Y:S02]  /*5af0*/  LEA.HI R36, R25, 0xffffff80, RZ, 0x8 ;  /* 0xffffff8019247811 */ /* 0x000fe400078f40ff */
[----:B------:R-:W-:Y:S02]  /*5b00*/  IADD3 R72, R84, -0x80, RZ ;  /* 0xffffff8054487810 */ /* 0x000fe40007ffe0ff */
[----:B------:R-:W-:-:S02]  /*5b10*/  IADD3 R33, R33, -0x80, RZ ;  /* 0xffffff8021217810 */ /* 0x000fc40007ffe0ff */
[----:B------:R-:W-:Y:S02]  /*5b20*/  IADD3 R34, R34, -0x80, RZ ;  /* 0xffffff8022227810 */ /* 0x000fe40007ffe0ff */
[----:B------:R-:W-:Y:S02]  /*5b30*/  IADD3 R54, R54, -0x80, RZ ;  /* 0xffffff8036367810 */ /* 0x000fe40007ffe0ff */
[----:B------:R-:W-:Y:S02]  /*5b40*/  IADD3 R55, R55, -0x80, RZ ;  /* 0xffffff8037377810 */ /* 0x000fe40007ffe0ff */
[----:B----4-:R-:W-:Y:S02]  /*5b50*/  @!P0 IADD3 R90, R116, R93, RZ ;  /* 0x0000005d745a8210 */ /* 0x010fe40007ffe0ff */
[----:B------:R-:W-:Y:S02]  /*5b60*/  LEA.HI R117, R20, 0xffffff80, RZ, 0x8 ;  /* 0xffffff8014757811 */ /* 0x000fe400078f40ff */
[----:B------:R-:W-:-:S02]  /*5b70*/  LEA.HI R116, R22, 0xffffff80, RZ, 0x8 ;  /* 0xffffff8016747811 */ /* 0x000fc400078f40ff */
[----:B------:R-:W-:Y:S02]  /*5b80*/  IADD3 R15, R15, -0x80, RZ ;  /* 0xffffff800f0f7810 */ /* 0x000fe40007ffe0ff */
[----:B------:R-:W-:Y:S01]  /*5b90*/  IADD3 R0, R0, -0x80, RZ ;  /* 0xffffff8000007810 */ /* 0x000fe20007ffe0ff */
[----:B------:R-:W2:Y:S01]  /*5ba0*/  I2F.F16 R39, R39 ;  /* 0x0000002700277306 */ /* 0x000ea20000200c00 */
[----:B------:R-:W-:Y:S01]  /*5bb0*/  FMUL.FTZ R75, R75, R106 ;  /* 0x0000006a4b4b7220 */ /* 0x000fe20000410000 */
[----:B------:R-:W-:-:S06]  /*5bc0*/  FMUL.FTZ R59, R59, R108 ;  /* 0x0000006c3b3b7220 */ /* 0x000fcc0000410000 */
[----:B------:R-:W4:Y:S01]  /*5bd0*/  I2F.F16 R40, R40 ;  /* 0x0000002800287306 */ /* 0x000f220000200c00 */
        /* <DEDUP_REMOVED lines=36> */
[----:B------:R0:W1:Y:S08]  /*5e20*/  I2F.F16 R73, R15 ;  /* 0x0000000f00497306 */ /* 0x0000700000200c00 */
[----:B------:R1:W1:Y:S01]  /*5e30*/  I2F.F16 R77, R0 ;  /* 0x00000000004d7306 */ /* 0x0002620000200c00 */
[----:B------:R-:W-:Y:S01]  /*5e40*/  LOP3.LUT R78, R26, 0xff, RZ, 0xc0, !PT ;  /* 0x000000ff1a4e7812 */ /* 0x000fe200078ec0ff */
[----:B------:R-:W-:-:S02]  /*5e50*/  HADD2 R81, R75.H0_H0, R81.H0_H0 ;  /* 0x200000514b517230 */ /* 0x000fc40000000800 */
[--C-:B0-----:R-:W-:Y:S02]  /*5e60*/  HADD2.F32 R76, -RZ, R12.reuse.H0_H0 ;  /* 0x2000000cff4c7230 */ /* 0x101fe40000004100 */
[----:B------:R-:W-:Y:S02]  /*5e70*/  HADD2 R59, R59.H0_H0, R11.H0_H0 ;  /* 0x2000000b3b3b7230 */ /* 0x000fe40000000800 */
[----:B------:R-:W-:Y:S01]  /*5e80*/  HADD2.F32 R74, -RZ, R12.H1_H1 ;  /* 0x3000000cff4a7230 */ /* 0x000fe20000004100 */
[----:B------:R-:W-:Y:S01]  /*5e90*/  SHF.R.U32.HI R79, RZ, 0x8, R20 ;  /* 0x00000008ff4f7819 */ /* 0x000fe20000011614 */
[--C-:B------:R-:W-:Y:S01]  /*5ea0*/  HADD2.F32 R19, -RZ, R13.reuse.H0_H0 ;  /* 0x2000000dff137230 */ /* 0x100fe20000004100 */
[----:B------:R-:W-:Y:S01]  /*5eb0*/  LOP3.LUT R80, R27, 0xff, RZ, 0xc0, !PT ;  /* 0x000000ff1b507812 */ /* 0x000fe200078ec0ff */
[----:B------:R-:W-:Y:S01]  /*5ec0*/  HADD2.F32 R75, -RZ, R13.H1_H1 ;  /* 0x3000000dff4b7230 */ /* 0x000fe20000004100 */
[----:B------:R-:W-:Y:S01]  /*5ed0*/  IADD3 R78, R78, -0x80, RZ ;  /* 0xffffff804e4e7810 */ /* 0x000fe20007ffe0ff */
[----:B--234-:R-:W-:Y:S06]  /*5ee0*/  @!P1 BRA `(.L_x_1950) ;  /* 0x0000000400589947 */ /* 0x01cfec0003800000 */
[----:B------:R-:W0:Y:S01]  /*5ef0*/  LDS.64 R12, [UR4+-0x20] ;  /* 0xffffe004ff0c7984 */ /* 0x000e220008000a00 */
[----:B-1----:R-:W-:Y:S02]  /*5f00*/  HADD2.F32 R0, -RZ, R45.H0_H0 ;  /* 0x2000002dff007230 */ /* 0x002fe40000004100 */
[----:B------:R-:W-:Y:S01]  /*5f10*/  HADD2.F32 R86, -RZ, R44.H0_H0 ;  /* 0x2000002cff567230 */ /* 0x000fe20000004100 */
[----:B------:R-:W1:Y:S01]  /*5f20*/  LDS.64 R14, [UR4+-0x18] ;  /* 0xffffe804ff0e7984 */ /* 0x000e620008000a00 */
[----:B------:R-:W-:Y:S02]  /*5f30*/  HADD2.F32 R83, -RZ, R28.H0_H0 ;  /* 0x2000001cff537230 */ /* 0x000fe40000004100 */
[----:B------:R-:W-:Y:S02]  /*5f40*/  HADD2.F32 R2, -RZ, R43.H0_H0 ;  /* 0x2000002bff027230 */ /* 0x000fe40000004100 */
[----:B------:R-:W-:Y:S02]  /*5f50*/  HADD2.F32 R85, -RZ, R68.H0_H0 ;  /* 0x20000044ff557230 */ /* 0x000fe40000004100 */
[----:B------:R-:W-:-:S02]  /*5f60*/  HADD2.F32 R99, -RZ, R72.H0_H0 ;  /* 0x20000048ff637230 */ /* 0x000fc40000004100 */
[--C-:B0-----:R-:W-:Y:S02]  /*5f70*/  HADD2.F32 R11, -RZ, R12.reuse.H0_H0 ;  /* 0x2000000cff0b7230 */ /* 0x101fe40000004100 */
[----:B------:R-:W-:Y:S02]  /*5f80*/  HADD2.F32 R84, -RZ, R12.H1_H1 ;  /* 0x3000000cff547230 */ /* 0x000fe40000004100 */
[----:B------:R-:W-:Y:S02]  /*5f90*/  HADD2.F32 R12, -RZ, R50.H0_H0 ;  /* 0x20000032ff0c7230 */ /* 0x000fe40000004100 */
[----:B------:R-:W-:Y:S01]  /*5fa0*/  FFMA.FTZ R0, R0, R11, RZ ;  /* 0x0000000b00007223 */ /* 0x000fe200000100ff */
[C---:B------:R-:W-:Y:S01]  /*5fb0*/  FFMA.FTZ R97, R11.reuse, R86, RZ ;  /* 0x000000560b617223 */ /* 0x040fe200000100ff */
[C---:B------:R-:W-:Y:S01]  /*5fc0*/  FFMA.FTZ R86, R11.reuse, R2, RZ ;  /* 0x000000020b567223 */ /* 0x040fe200000100ff */
[----:B------:R-:W-:Y:S02]  /*5fd0*/  HADD2.F32 R82, -RZ, R13.H0_H0 ;  /* 0x2000000dff527230 */ /* 0x000fe40000004100 */
[----:B------:R-:W-:Y:S01]  /*5fe0*/  FFMA.FTZ R12, R11, R12, RZ ;  /* 0x0000000c0b0c7223 */ /* 0x000fe200000100ff */
[----:B------:R-:W-:Y:S01]  /*5ff0*/  FFMA.FTZ R83, R83, R84, R0 ;  /* 0x0000005453537223 */ /* 0x000fe20000010000 */
[----:B------:R-:W-:-:S02]  /*6000*/  HADD2.F32 R11, -RZ, R70.H0_H0 ;  /* 0x20000046ff0b7230 */ /* 0x000fc40000004100 */
[C---:B------:R-:W-:Y:S01]  /*6010*/  FFMA.FTZ R85, R84.reuse, R85, R97 ;  /* 0x0000005554557223 */ /* 0x040fe20000010061 */
[----:B------:R-:W-:Y:S02]  /*6020*/  HADD2.F32 R0, -RZ, R29.H0_H0 ;  /* 0x2000001dff007230 */ /* 0x000fe40000004100 */
[C---:B------:R-:W-:Y:S01]  /*6030*/  FFMA.FTZ R99, R84.reuse, R99, R12 ;  /* 0x0000006354637223 */ /* 0x040fe2000001000c */
        /* <DEDUP_REMOVED lines=41> */
[----:B------:R-:W-:Y:S01]  /*62d0*/  FFMA.FTZ R97, R13, R86, R97 ;  /* 0x000000560d617223 */ /* 0x000fe20000010061 */
        /* <DEDUP_REMOVED lines=23> */
.L_x_1950:
[----:B------:R-:W-:Y:S05]  /*6450*/  @!P2 BRA `(.L_x_1951) ;  /* 0x000000040058a947 */ /* 0x000fea0003800000 */
[----:B------:R-:W0:Y:S01]  /*6460*/  LDS.64 R14, [UR4+0x60] ;  /* 0x00006004ff0e7984 */ /* 0x000e220008000a00 */
[----:B-1----:R-:W-:Y:S02]  /*6470*/  HADD2.F32 R0, -RZ, R45.H0_H0 ;  /* 0x2000002dff007230 */ /* 0x002fe40000004100 */
[----:B------:R-:W-:Y:S01]  /*6480*/  HADD2.F32 R86, -RZ, R28.H0_H0 ;  /* 0x2000001cff567230 */ /* 0x000fe20000004100 */
[----:B------:R-:W1:Y:S01]  /*6490*/  LDS.64 R12, [UR4+0x68] ;  /* 0x00006804ff0c7984 */ /* 0x000e620008000a00 */
[----:B------:R-:W-:Y:S02]  /*64a0*/  HADD2.F32 R2, -RZ, R44.H0_H0 ;  /* 0x2000002cff027230 */ /* 0x000fe40000004100 */
[----:B------:R-:W-:Y:S02]  /*64b0*/  HADD2.F32 R11, -RZ, R43.H0_H0 ;  /* 0x2000002bff0b7230 */ /* 0x000fe40000004100 */
[----:B------:R-:W-:Y:S02]  /*64c0*/  HADD2.F32 R102, -RZ, R68.H0_H0 ;  /* 0x20000044ff667230 */ /* 0x000fe40000004100 */
[----:B0-----:R-:W-:-:S02]  /*64d0*/  HADD2.F32 R83, -RZ, R14.H0_H0 ;  /* 0x2000000eff537230 */ /* 0x001fc40000004100 */
[----:B------:R-:W-:Y:S02]  /*64e0*/  HADD2.F32 R84, -RZ, R14.H1_H1 ;  /* 0x3000000eff547230 */ /* 0x000fe40000004100 */
[----:B------:R-:W-:Y:S02]  /*64f0*/  HADD2.F32 R14, -RZ, R50.H0_H0 ;  /* 0x20000032ff0e7230 */ /* 0x000fe40000004100 */
[-C--:B------:R-:W-:Y:S01]  /*6500*/  FFMA.FTZ R85, R0, R83.reuse, RZ ;  /* 0x0000005300557223 */ /* 0x080fe200000100ff */
[-C--:B------:R-:W-:Y:S01]  /*6510*/  FFMA.FTZ R97, R2, R83.reuse, RZ ;  /* 0x0000005302617223 */ /* 0x080fe200000100ff */
[----:B------:R-:W-:Y:S01]  /*6520*/  FFMA.FTZ R11, R11, R83, RZ ;  /* 0x000000530b0b7223 */ /* 0x000fe200000100ff */
[----:B------:R-:W-:Y:S02]  /*6530*/  HADD2.F32 R2, -RZ, R70.H0_H0 ;  /* 0x20000046ff027230 */ /* 0x000fe40000004100 */
[----:B------:R-:W-:Y:S01]  /*6540*/  FFMA.FTZ R85, R86, R84, R85 ;  /* 0x0000005456557223 */ /* 0x000fe20000010055 */
[----:B------:R-:W-:-:S02]  /*6550*/  HADD2.F32 R86, -RZ, R72.H0_H0 ;  /* 0x20000048ff567230 */ /* 0x000fc40000004100 */
[----:B------:R-:W-:Y:S01]  /*6560*/  FFMA.FTZ R83, R14, R83, RZ ;  /* 0x000000530e537223 */ /* 0x000fe200000100ff */
[----:B------:R-:W-:Y:S02]  /*6570*/  HADD2.F32 R82, -RZ, R15.H0_H0 ;  /* 0x2000000fff527230 */ /* 0x000fe40000004100 */
        /* <DEDUP_REMOVED lines=20> */
[----:B-1----:R-:W-:Y:S02]  /*66c0*/  HADD2.F32 R11, -RZ, R12.H0_H0 ;  /* 0x2000000cff0b7230 */ /* 0x002fe40000004100 */
[----:B------:R-:W-:Y:S01]  /*66d0*/  FFMA.FTZ R82, R85, R15, R82 ;  /* 0x0000000f55527223 */ /* 0x000fe20000010052 */
[----:B------:R-:W-:-:S02]  /*66e0*/  HADD2.F32 R85, -RZ, R63.H0_H0 ;  /* 0x2000003fff557230 */ /* 0x000fc40000004100 */
        /* <DEDUP_REMOVED lines=45> */
.L_x_1951:
        /* <DEDUP_REMOVED lines=87> */
.L_x_1952:
        /* <DEDUP_REMOVED lines=87> */
.L_x_1953:
[----:B-1----:R-:W-:Y:S01]  /*74a0*/  HADD2.F32 R13, -RZ, R50.H0_H0 ;  /* 0x20000032ff0d7230 */ /* 0x002fe20000004100 */
[----:B------:R-:W-:Y:S01]  /*74b0*/  LOP3.LUT R79, R79, 0xff, RZ, 0xc0, !PT ;  /* 0x000000ff4f4f7812 */ /* 0x000fe200078ec0ff */
[----:B------:R-:W-:Y:S01]  /*74c0*/  HADD2.F32 R43, -RZ, R43.H0_H0 ;  /* 0x2000002bff2b7230 */ /* 0x000fe20000004100 */
[----:B------:R-:W-:Y:S01]  /*74d0*/  IADD3 R14, R80, -0x80, RZ ;  /* 0xffffff80500e7810 */ /* 0x000fe20007ffe0ff */
[----:B------:R-:W-:Y:S02]  /*74e0*/  HADD2.F32 R11, -RZ, R44.H0_H0 ;  /* 0x2000002cff0b7230 */ /* 0x000fe40000004100 */
[-C--:B------:R-:W-:Y:S01]  /*74f0*/  FFMA.FTZ R15, R13, R76.reuse, RZ ;  /* 0x0000004c0d0f7223 */ /* 0x080fe200000100ff */
[----:B------:R-:W-:Y:S01]  /*7500*/  HADD2.F32 R44, -RZ, R70.H0_H0 ;  /* 0x20000046ff2c7230 */ /* 0x000fe20000004100 */
[----:B------:R-:W0:Y:S01]  /*7510*/  LDS.64 R12, [UR4+0x1e8] ;  /* 0x0001e804ff0c7984 */ /* 0x000e220008000a00 */
[----:B------:R-:W-:Y:S01]  /*7520*/  FFMA.FTZ R43, R43, R76, RZ ;  /* 0x0000004c2b2b7223 */ /* 0x000fe200000100ff */
[----:B------:R-:W-:Y:S01]  /*7530*/  HADD2.F32 R0, -RZ, R28.H0_H0 ;  /* 0x2000001cff007230 */ /* 0x000fe20000004100 */
[----:B------:R-:W-:Y:S01]  /*7540*/  SHF.R.U32.HI R28, RZ, 0x10, R20 ;  /* 0x00000010ff1c7819 */ /* 0x000fe20000011614 */
[----:B------:R-:W-:-:S02]  /*7550*/  HADD2.F32 R2, -RZ, R68.H0_H0 ;  /* 0x20000044ff027230 */ /* 0x000fc40000004100 */
[----:B------:R-:W-:Y:S01]  /*7560*/  FFMA.FTZ R11, R11, R76, RZ ;  /* 0x0000004c0b0b7223 */ /* 0x000fe200000100ff */
[-C--:B------:R-:W-:Y:S01]  /*7570*/  FFMA.FTZ R44, R44, R74.reuse, R43 ;  /* 0x0000004a2c2c7223 */ /* 0x080fe2000001002b */
[----:B------:R-:W-:Y:S01]  /*7580*/  HADD2.F32 R45, -RZ, R45.H0_H0 ;  /* 0x2000002dff2d7230 */ /* 0x000fe20000004100 */
[----:B------:R-:W-:Y:S01]  /*7590*/  LOP3.LUT R28, R28, 0xff, RZ, 0xc0, !PT ;  /* 0x000000ff1c1c7812 */ /* 0x000fe200078ec0ff */
[----:B------:R-:W-:Y:S01]  /*75a0*/  HADD2.F32 R43, -RZ, R29.H0_H0 ;  /* 0x2000001dff2b7230 */ /* 0x000fe20000004100 */
[----:B------:R-:W-:Y:S01]  /*75b0*/  SHF.R.U32.HI R29, RZ, 0x8, R21 ;  /* 0x00000008ff1d7819 */ /* 0x000fe20000011615 */
[----:B------:R-:W-:Y:S02]  /*75c0*/  HADD2.F32 R69, -RZ, R69.H0_H0 ;  /* 0x20000045ff457230 */ /* 0x000fe40000004100 */
[----:B------:R-:W-:Y:S01]  /*75d0*/  FFMA.FTZ R2, R2, R74, R11 ;  /* 0x0000004a02027223 */ /* 0x000fe2000001000b */
[----:B------:R-:W-:Y:S01]  /*75e0*/  FFMA.FTZ R45, R45, R76, RZ ;  /* 0x0000004c2d2d7223 */ /* 0x000fe200000100ff */
[----:B------:R-:W-:Y:S01]  /*75f0*/  LOP3.LUT R29, R29, 0xff, RZ, 0xc0, !PT ;  /* 0x000000ff1d1d7812 */ /* 0x000fe200078ec0ff */
[----:B------:R-:W-:Y:S01]  /*7600*/  HADD2.F32 R72, -RZ, R72.H0_H0 ;  /* 0x20000048ff487230 */ /* 0x000fe20000004100 */
[----:B------:R-:W-:Y:S01]  /*7610*/  IADD3 R11, R28, -0x80, RZ ;  /* 0xffffff801c0b7810 */ /* 0x000fe20007ffe0ff */
[----:B------:R-:W-:Y:S01]  /*7620*/  FFMA.FTZ R28, R69, R19, R2 ;  /* 0x00000013451c7223 */ /* 0x000fe20000010002 */
[----:B------:R-:W-:Y:S01]  /*7630*/  SHF.R.U32.HI R2, RZ, 0x10, R21 ;  /* 0x00000010ff027819 */ /* 0x000fe20000011615 */
[----:B------:R-:W-:Y:S01]  /*7640*/  FFMA.FTZ R0, R0, R74, R45 ;  /* 0x0000004a00007223 */ /* 0x000fe2000001002d */
[----:B------:R-:W-:Y:S01]  /*7650*/  IADD3 R21, R29, -0x80, RZ ;  /* 0xffffff801d157810 */ /* 0x000fe20007ffe0ff */
[----:B------:R-:W-:-:S02]  /*7660*/  HADD2.F32 R71, -RZ, R71.H0_H0 ;  /* 0x20000047ff477230 */ /* 0x000fc40000004100 */
[----:B------:R-:W-:Y:S01]  /*7670*/  FFMA.FTZ R74, R72, R74, R15 ;  /* 0x0000004a484a7223 */ /* 0x000fe2000001000f */
[----:B------:R-:W-:Y:S01]  /*7680*/  HADD2.F32 R29, -RZ, R62.H0_H0 ;  /* 0x2000003eff1d7230 */ /* 0x000fe20000004100 */
[----:B------:R-:W-:Y:S01]  /*7690*/  LOP3.LUT R2, R2, 0xff, RZ, 0xc0, !PT ;  /* 0x000000ff02027812 */ /* 0x000fe200078ec0ff */
[----:B------:R-:W-:Y:S02]  /*76a0*/  HADD2.F32 R39, -RZ, R39.H0_H0 ;  /* 0x20000027ff277230 */ /* 0x000fe40000004100 */
[-C--:B------:R-:W-:Y:S01]  /*76b0*/  FFMA.FTZ R0, R43, R19.reuse, R0 ;  /* 0x000000132b007223 */ /* 0x080fe20000010000 */
[----:B------:R1:W2:Y:S01]  /*76c0*/  I2F.F16 R15, R11 ;  /* 0x0000000b000f7306 */ /* 0x0002a20000200c00 */
[-C--:B------:R-:W-:Y:S01]  /*76d0*/  FFMA.FTZ R44, R71, R19.reuse, R44 ;  /* 0x00000013472c7223 */ /* 0x080fe2000001002c */
[----:B------:R-:W-:Y:S01]  /*76e0*/  FFMA.FTZ R74, R29, R19, R74 ;  /* 0x000000131d4a7223 */ /* 0x000fe2000001004a */
[----:B------:R-:W-:Y:S01]  /*76f0*/  IADD3 R19, R2, -0x80, RZ ;  /* 0xffffff8002137810 */ /* 0x000fe20007ffe0ff */
[-C--:B------:R-:W-:Y:S01]  /*7700*/  FFMA.FTZ R2, R39, R75.reuse, R0 ;  /* 0x0000004b27027223 */ /* 0x080fe20000010000 */
[----:B------:R-:W-:Y:S01]  /*7710*/  HADD2.F32 R39, -RZ, R42.H0_H0 ;  /* 0x2000002aff277230 */ /* 0x000fe20000004100 */
[--C-:B------:R-:W-:Y:S01]  /*7720*/  SHF.R.U32.HI R0, RZ, 0x10, R22.reuse ;  /* 0x00000010ff007819 */ /* 0x100fe20000011616 */
[----:B------:R-:W-:Y:S01]  /*7730*/  HADD2.F32 R29, -RZ, R40.H0_H0 ;  /* 0x20000028ff1d7230 */ /* 0x000fe20000004100 */
[----:B------:R-:W-:Y:S01]  /*7740*/  IADD3 R20, R79, -0x80, RZ ;  /* 0xffffff804f147810 */ /* 0x000fe20007ffe0ff */
[----:B------:R-:W-:Y:S01]  /*7750*/  HADD2.F32 R41, -RZ, R41.H0_H0 ;  /* 0x20000029ff297230 */ /* 0x000fe20000004100 */
[----:B-1----:R-:W-:Y:S01]  /*7760*/  SHF.R.U32.HI R11, RZ, 0x8, R22 ;  /* 0x00000008ff0b7819 */ /* 0x002fe20000011616 */
[----:B------:R-:W-:Y:S01]  /*7770*/  FFMA.FTZ R74, R39, R75, R74 ;  /* 0x0000004b274a7223 */ /* 0x000fe2000001004a */
[----:B------:R-:W-:-:S02]  /*7780*/  HADD2.F32 R39, -RZ, R51.H0_H0 ;  /* 0x20000033ff277230 */ /* 0x000fc40000004100 */
[-C--:B------:R-:W-:Y:S01]  /*7790*/  FFMA.FTZ R40, R29, R75.reuse, R28 ;  /* 0x0000004b1d287223 */ /* 0x080fe2000001001c */
[----:B------:R-:W-:Y:S01]  /*77a0*/  LOP3.LUT R11, R11, 0xff, RZ, 0xc0, !PT ;  /* 0x000000ff0b0b7812 */ /* 0x000fe200078ec0ff */
[----:B------:R-:W-:Y:S01]  /*77b0*/  FFMA.FTZ R44, R41, R75, R44 ;  /* 0x0000004b292c7223 */ /* 0x000fe2000001002c */
[--C-:B------:R-:W-:Y:S01]  /*77c0*/  SHF.R.U32.HI R29, RZ, 0x8, R23.reuse ;  /* 0x00000008ff1d7819 */ /* 0x100fe20000011617 */
[----:B------:R-:W-:Y:S01]  /*77d0*/  HADD2.F32 R43, -RZ, R52.H0_H0 ;  /* 0x20000034ff2b7230 */ /* 0x000fe20000004100 */
[----:B------:R-:W-:Y:S01]  /*77e0*/  IADD3 R22, R11, -0x80, RZ ;  /* 0xffffff800b167810 */ /* 0x000fe20007ffe0ff */
[--C-:B0-----:R-:W-:Y:S01]  /*77f0*/  HADD2.F32 R11, -RZ, R12.reuse.H0_H0 ;  /* 0x2000000cff0b7230 */ /* 0x101fe20000004100 */
[----:B------:R-:W-:Y:S01]  /*7800*/  LOP3.LUT R29, R29, 0xff, RZ, 0xc0, !PT ;  /* 0x000000ff1d1d7812 */ /* 0x000fe200078ec0ff */
[----:B------:R-:W-:Y:S01]  /*7810*/  HADD2.F32 R12, -RZ, R12.H1_H1 ;  /* 0x3000000cff0c7230 */ /* 0x000fe20000004100 */
[----:B------:R-:W-:Y:S01]  /*7820*/  SHF.R.U32.HI R41, RZ, 0x10, R23 ;  /* 0x00000010ff297819 */ /* 0x000fe20000011617 */
[----:B------:R-:W-:-:S02]  /*7830*/  HADD2.F32 R16, -RZ, R16.H0_H0 ;  /* 0x20000010ff107230 */ /* 0x000fc40000004100 */
[-C--:B------:R-:W-:Y:S01]  /*7840*/  FFMA.FTZ R39, R39, R11.reuse, R2 ;  /* 0x0000000b27277223 */ /* 0x080fe20000010002 */
[----:B------:R-:W-:Y:S01]  /*7850*/  SHF.R.U32.HI R2, RZ, 0x8, R24 ;  /* 0x00000008ff027819 */ /* 0x000fe20000011618 */
[----:B------:R-:W-:Y:S01]  /*7860*/  HADD2.F32 R63, -RZ, R63.H0_H0 ;  /* 0x2000003fff3f7230 */ /* 0x000fe20000004100 */
[----:B------:R-:W-:Y:S01]  /*7870*/  IADD3 R23, R29, -0x80, RZ ;  /* 0xffffff801d177810 */ /* 0x000fe20007ffe0ff */
[----:B------:R-:W-:Y:S01]  /*7880*/  HADD2.F32 R45, -RZ, R64.H0_H0 ;  /* 0x20000040ff2d7230 */ /* 0x000fe20000004100 */
[----:B------:R-:W-:Y:S01]  /*7890*/  LOP3.LUT R2, R2, 0xff, RZ, 0xc0, !PT ;  /* 0x000000ff02027812 */ /* 0x000fe200078ec0ff */
[-C--:B------:R-:W-:Y:S01]  /*78a0*/  FFMA.FTZ R39, R16, R12.reuse, R39 ;  /* 0x0000000c10277223 */ /* 0x080fe20000010027 */
[----:B------:R-:W-:Y:S01]  /*78b0*/  LOP3.LUT R29, R41, 0xff, RZ, 0xc0, !PT ;  /* 0x000000ff291d7812 */ /* 0x000fe200078ec0ff */
[-C--:B------:R-:W-:Y:S01]  /*78c0*/  FFMA.FTZ R41, R43, R11.reuse, R40 ;  /* 0x0000000b2b297223 */ /* 0x080fe20000010028 */
[----:B------:R-:W-:Y:S01]  /*78d0*/  SHF.R.U32.HI R24, RZ, 0x10, R24 ;  /* 0x00000010ff187819 */ /* 0x000fe20000011618 */
[----:B------:R-:W-:Y:S01]  /*78e0*/  HADD2.F32 R40, -RZ, R17.H0_H0 ;  /* 0x20000011ff287230 */ /* 0x000fe20000004100 */
[----:B------:R-:W-:Y:S01]  /*78f0*/  LOP3.LUT R0, R0, 0xff, RZ, 0xc0, !PT ;  /* 0x000000ff00007812 */ /* 0x000fe200078ec0ff */
[----:B------:R-:W-:Y:S01]  /*7900*/  HADD2.F32 R18, -RZ, R18.H0_H0 ;  /* 0x20000012ff127230 */ /* 0x000fe20000004100 */
[----:B------:R-:W-:Y:S01]  /*7910*/  IADD3 R2, R2, -0x80, RZ ;  /* 0xffffff8002027810 */ /* 0x000fe20007ffe0ff */
[----:B------:R-:W-:Y:S01]  /*7920*/  FFMA.FTZ R43, R63, R11, R44 ;  /* 0x0000000b3f2b7223 */ /* 0x000fe2000001002c */
[----:B------:R-:W-:Y:S01]  /*7930*/  LOP3.LUT R16, R24, 0xff, RZ, 0xc0, !PT ;  /* 0x000000ff18107812 */ /* 0x000fe200078ec0ff */
[----:B------:R-:W-:Y:S01]  /*7940*/  FFMA.FTZ R41, R40, R12, R41 ;  /* 0x0000000c28297223 */ /* 0x000fe20000010029 */
[----:B------:R-:W-:Y:S01]  /*7950*/  IADD3 R28, R0, -0x80, RZ ;  /* 0xffffff80001c7810 */ /* 0x000fe20007ffe0ff */
[----:B------:R0:W1:Y:S01]  /*7960*/  I2F.F16 R24, R2 ;  /* 0x0000000200187306 */ /* 0x0000620000200c00 */
[----:B------:R-:W-:Y:S01]  /*7970*/  HADD2.F32 R0, -RZ, R13.H0_H0 ;  /* 0x2000000dff007230 */ /* 0x000fe20000004100 */
[----:B------:R-:W-:Y:S01]  /*7980*/  SHF.R.U32.HI R17, RZ, 0x8, R25 ;  /* 0x00000008ff117819 */ /* 0x000fe20000011619 */
[----:B------:R-:W-:-:S02]  /*7990*/  HADD2.F32 R40, -RZ, R73.H0_H0 ;  /* 0x20000049ff287230 */ /* 0x000fc40000004100 */
[----:B------:R-:W-:Y:S01]  /*79a0*/  FFMA.FTZ R11, R45, R11, R74 ;  /* 0x0000000b2d0b7223 */ /* 0x000fe2000001004a */
[----:B------:R-:W-:Y:S01]  /*79b0*/  IADD3 R16, R16, -0x80, RZ ;  /* 0xffffff8010107810 */ /* 0x000fe20007ffe0ff */
[----:B------:R-:W-:Y:S02]  /*79c0*/  HADD2.F32 R42, -RZ, R35.H0_H0 ;  /* 0x20000023ff2a7230 */ /* 0x000fe40000004100 */
[-C--:B------:R-:W-:Y:S01]  /*79d0*/  FFMA.FTZ R43, R18, R12.reuse, R43 ;  /* 0x0000000c122b7223 */ /* 0x080fe2000001002b */
[----:B------:R-:W-:Y:S01]  /*79e0*/  LOP3.LUT R17, R17, 0xff, RZ, 0xc0, !PT ;  /* 0x000000ff11117812 */ /* 0x000fe200078ec0ff */
[----:B0-----:R-:W-:Y:S01]  /*79f0*/  HADD2.F32 R2, -RZ, R57.H0_H0 ;  /* 0x20000039ff027230 */ /* 0x001fe20000004100 */
[----:B------:R-:W-:Y:S01]  /*7a00*/  SHF.R.U32.HI R25, RZ, 0x10, R25 ;  /* 0x00000010ff197819 */ /* 0x000fe20000011619 */
[----:B------:R0:W3:Y:S01]  /*7a10*/  I2F.F16 R18, R16 ;  /* 0x0000001000127306 */ /* 0x0000e20000200c00 */
[----:B------:R-:W-:Y:S01]  /*7a20*/  FFMA.FTZ R11, R40, R12, R11 ;  /* 0x0000000c280b7223 */ /* 0x000fe2000001000b */
[----:B------:R-:W-:-:S02]  /*7a30*/  HADD2.F32 R12, -RZ, R58.H0_H0 ;  /* 0x2000003aff0c7230 */ /* 0x000fc40000004100 */
[-C--:B------:R-:W-:Y:S01]  /*7a40*/  FFMA.FTZ R2, R2, R0.reuse, R39 ;  /* 0x0000000002027223 */ /* 0x080fe20000010027 */
[--C-:B------:R-:W-:Y:S01]  /*7a50*/  SHF.R.U32.HI R39, RZ, 0x8, R26.reuse ;  /* 0x00000008ff277819 */ /* 0x100fe2000001161a */
[----:B------:R-:W-:Y:S01]  /*7a60*/  HADD2.F32 R13, -RZ, R13.H1_H1 ;  /* 0x3000000dff0d7230 */ /* 0x000fe20000004100 */
[----:B------:R-:W-:Y:S01]  /*7a70*/  IADD3 R17, R17, -0x80, RZ ;  /* 0xffffff8011117810 */ /* 0x000fe20007ffe0ff */
[----:B------:R-:W-:Y:S01]  /*7a80*/  HADD2.F32 R47, -RZ, R47.H0_H0 ;  /* 0x2000002fff2f7230 */ /* 0x000fe20000004100 */
[----:B------:R-:W-:Y:S01]  /*7a90*/  LOP3.LUT R40, R25, 0xff, RZ, 0xc0, !PT ;  /* 0x000000ff19287812 */ /* 0x000fe200078ec0ff */
[-C--:B0-----:R-:W-:Y:S01]  /*7aa0*/  FFMA.FTZ R16, R42, R0.reuse, R43 ;  /* 0x000000002a107223 */ /* 0x081fe2000001002b */
[----:B------:R-:W-:Y:S01]  /*7ab0*/  HADD2.F32 R42, -RZ, R77.H0_H0 ;  /* 0x2000004dff2a7230 */ /* 0x000fe20000004100 */
[----:B------:R-:W-:Y:S01]  /*7ac0*/  LOP3.LUT R39, R39, 0xff, RZ, 0xc0, !PT ;  /* 0x000000ff27277812 */ /* 0x000fe200078ec0ff */
[----:B------:R0:W4:Y:S01]  /*7ad0*/  I2F.F16 R25, R17 ;  /* 0x0000001100197306 */ /* 0x0001220000200c00 */
[-C--:B------:R-:W-:Y:S01]  /*7ae0*/  FFMA.FTZ R12, R12, R0.reuse, R41 ;  /* 0x000000000c0c7223 */ /* 0x080fe20000010029 */
[----:B------:R-:W-:Y:S01]  /*7af0*/  IADD3 R35, R40, -0x80, RZ ;  /* 0xffffff8028237810 */ /* 0x000fe20007ffe0ff */
[----:B------:R-:W-:Y:S01]  /*7b00*/  HADD2.F32 R49, -RZ, R49.H0_H0 ;  /* 0x20000031ff317230 */ /* 0x000fe20000004100 */
[----:B------:R-:W-:Y:S01]  /*7b10*/  SHF.R.U32.HI R40, RZ, 0x10, R26 ;  /* 0x00000010ff287819 */ /* 0x000fe2000001161a */
[----:B------:R-:W-:Y:S01]  /*7b20*/  FFMA.FTZ R0, R42, R0, R11 ;  /* 0x000000002a007223 */ /* 0x000fe2000001000b */
[----:B------:R-:W-:Y:S01]  /*7b30*/  HADD2.F32 R41, -RZ, R46.H0_H0 ;  /* 0x2000002eff297230 */ /* 0x000fe20000004100 */
[----:B------:R-:W-:Y:S01]  /*7b40*/  IADD3 R26, R39, -0x80, RZ ;  /* 0xffffff80271a7810 */ /* 0x000fe20007ffe0ff */
[-C--:B------:R-:W-:Y:S01]  /*7b50*/  FFMA.FTZ R11, R47, R13.reuse, R2 ;  /* 0x0000000d2f0b7223 */ /* 0x080fe20000010002 */
[----:B0-----:R-:W-:Y:S01]  /*7b60*/  HADD2.F32 R17, -RZ, R48.H0_H0 ;  /* 0x20000030ff117230 */ /* 0x001fe20000004100 */
[--C-:B------:R-:W-:Y:S01]  /*7b70*/  SHF.R.U32.HI R2, RZ, 0x8, R27.reuse ;  /* 0x00000008ff027819 */ /* 0x100fe2000001161b */
[-C--:B------:R-:W-:Y:S01]  /*7b80*/  FFMA.FTZ R12, R49, R13.reuse, R12 ;  /* 0x0000000d310c7223 */ /* 0x080fe2000001000c */
[----:B------:R-:W-:Y:S01]  /*7b90*/  SHF.R.U32.HI R39, RZ, 0x10, R27 ;  /* 0x00000010ff277819 */ /* 0x000fe2000001161b */
[-C--:B------:R-:W-:Y:S01]  /*7ba0*/  FFMA.FTZ R0, R41, R13.reuse, R0 ;  /* 0x0000000d29007223 */ /* 0x080fe20000010000 */
[----:B------:R-:W-:Y:S01]  /*7bb0*/  LOP3.LUT R40, R40, 0xff, RZ, 0xc0, !PT ;  /* 0x000000ff28287812 */ /* 0x000fe200078ec0ff */
[----:B------:R-:W-:Y:S01]  /*7bc0*/  FFMA.FTZ R17, R17, R13, R16 ;  /* 0x0000000d11117223 */ /* 0x000fe20000010010 */
        /* <DEDUP_REMOVED lines=8> */
[----:B------:R-:W-:Y:S01]  /*7c50*/  IADD3 R2, R2, -0x80, RZ ;  /* 0xffffff8002027810 */ /* 0x000fe20007ffe0ff */
[----:B------:R-:W0:Y:S01]  /*7c60*/  I2F.F16 R14, R14 ;  /* 0x0000000e000e7306 */ /* 0x000e220000200c00 */
[----:B------:R-:W-:Y:S01]  /*7c70*/  IADD3 R13, R13, -0x80, RZ ;  /* 0xffffff800d0d7810 */ /* 0x000fe20007ffe0ff */
[----:B------:R-:W-:Y:S01]  /*7c80*/  FMUL.FTZ R42, R0, R61 ;  /* 0x0000003d002a7220 */ /* 0x000fe20000410000 */
[----:B------:R-:W-:-:S02]  /*7c90*/  F2FP.F16.F32.PACK_AB R11, RZ, R11 ;  /* 0x0000000bff0b723e */ /* 0x000fc400000000ff */
[----:B------:R-:W-:Y:S02]  /*7ca0*/  F2FP.F16.F32.PACK_AB R12, RZ, R12 ;  /* 0x0000000cff0c723e */ /* 0x000fe400000000ff */
[----:B------:R-:W-:Y:S01]  /*7cb0*/  F2FP.F16.F32.PACK_AB R41, RZ, R41 ;  /* 0x00000029ff29723e */ /* 0x000fe200000000ff */
[----:B------:R0:W0:Y:S01]  /*7cc0*/  I2F.F16 R27, R40 ;  /* 0x00000028001b7306 */ /* 0x0000220000200c00 */
[----:B------:R-:W-:Y:S01]  /*7cd0*/  F2FP.F16.F32.PACK_AB R42, RZ, R42 ;  /* 0x0000002aff2a723e */ /* 0x000fe200000000ff */
[----:B------:R-:W-:Y:S02]  /*7ce0*/  HADD2 R59, R11.H0_H0, R59.H0_H0 ;  /* 0x2000003b0b3b7230 */ /* 0x000fe40000000800 */
[----:B------:R-:W-:-:S04]  /*7cf0*/  HADD2 R60, R12.H0_H0, R60.H0_H0 ;  /* 0x2000003c0c3c7230 */ /* 0x000fc80000000800 */
        /* <DEDUP_REMOVED lines=98> */
.L_x_1954:
        /* <DEDUP_REMOVED lines=13> */
[-C--:B------:R-:W-:Y:S01]  /*83f0*/  FFMA.FTZ R13, R0, R43.reuse, RZ ;  /* 0x0000002b000d7223 */ /* 0x080fe200000100ff */
[----:B------:R-:W-:Y:S02]  /*8400*/  HADD2.F32 R12, -RZ, R54.H0_H0 ;  /* 0x20000036ff0c7230 */ /* 0x000fe40000004100 */
[----:B------:R-:W-:Y:S01]  /*8410*/  FFMA.FTZ R11, R11, R43, RZ ;  /* 0x0000002b0b0b7223 */ /* 0x000fe200000100ff */
[-C--:B------:R-:W-:Y:S01]  /*8420*/  FFMA.FTZ R47, R50, R44.reuse, R47 ;  /* 0x0000002c322f7223 */ /* 0x080fe2000001002f */
[----:B------:R-:W-:Y:S01]  /*8430*/  FFMA.FTZ R13, R48, R44, R13 ;  /* 0x0000002c300d7223 */ /* 0x000fe2000001000d */
[----:B------:R-:W-:-:S02]  /*8440*/  HADD2.F32 R48, -RZ, R23.H0_H0 ;  /* 0x20000017ff307230 */ /* 0x000fc40000004100 */
[----:B------:R-:W-:Y:S01]  /*8450*/  FFMA.FTZ R43, R12, R43, RZ ;  /* 0x0000002b0c2b7223 */ /* 0x000fe200000100ff */
        /* <DEDUP_REMOVED lines=67> */
.L_x_1955:
        /* <DEDUP_REMOVED lines=87> */
.L_x_1956:
        /* <DEDUP_REMOVED lines=89> */
.L_x_1957:
[----:B------:R-:W1:Y:S01]  /*9390*/  LDS.64 R16, [UR4+0x1f0] ;  /* 0x0001f004ff107984 */ /* 0x000e620008000a00 */
[----:B------:R-:W-:Y:S01]  /*93a0*/  HADD2.F32 R32, -RZ, R32.H0_H0 ;  /* 0x20000020ff207230 */ /* 0x000fe20000004100 */
[----:B------:R-:W-:Y:S01]  /*93b0*/  IADD3 R93, R93, 0x20, RZ ;  /* 0x000000205d5d7810 */ /* 0x000fe20007ffe0ff */
[----:B0-----:R-:W-:Y:S01]  /*93c0*/  HADD2.F32 R20, -RZ, R20.H0_H0 ;  /* 0x20000014ff147230 */ /* 0x001fe20000004100 */
[----:B------:R-:W0:Y:S01]  /*93d0*/  LDS.64 R12, [UR4+0x1f8] ;  /* 0x0001f804ff0c7984 */ /* 0x000e220008000a00 */
        /* <DEDUP_REMOVED lines=9> */
[----:B------:R-:W-:Y:S01]  /*9470*/  UMOV UR5, UR4 ;  /* 0x0000000400057c82 */ /* 0x000fe20008000000 */
        /* <DEDUP_REMOVED lines=8> */
[----:B------:R-:W-:-:S04]  /*9500*/  IMAD.WIDE R112, R89, 0x8, R112 ;  /* 0x0000000859707825 */ /* 0x000fc800078e0270 */
[----:B------:R-:W-:-:S04]  /*9510*/  IMAD.WIDE R114, R89, 0x8, R114 ;  /* 0x0000000859727825 */ /* 0x000fc800078e0272 */
[--C-:B-1----:R-:W-:Y:S02]  /*9520*/  HADD2.F32 R11, -RZ, R16.reuse.H0_H0 ;  /* 0x20000010ff0b7230 */ /* 0x102fe40000004100 */
[----:B------:R-:W-:Y:S02]  /*9530*/  HADD2.F32 R16, -RZ, R16.H1_H1 ;  /* 0x30000010ff107230 */ /* 0x000fe40000004100 */
[--C-:B------:R-:W-:Y:S02]  /*9540*/  HADD2.F32 R0, -RZ, R17.reuse.H0_H0 ;  /* 0x20000011ff007230 */ /* 0x100fe40000004100 */
[-C--:B------:R-:W-:Y:S01]  /*9550*/  FFMA.FTZ R33, R33, R11.reuse, RZ ;  /* 0x0000000b21217223 */ /* 0x080fe200000100ff */
[----:B------:R-:W-:Y:S02]  /*9560*/  HADD2.F32 R2, -RZ, R17.H1_H1 ;  /* 0x30000011ff027230 */ /* 0x000fe40000004100 */
[-C--:B------:R-:W-:Y:S01]  /*9570*/  FFMA.FTZ R17, R32, R11.reuse, RZ ;  /* 0x0000000b20117223 */ /* 0x080fe200000100ff */
[----:B------:R-:W-:Y:S01]  /*9580*/  FFMA.FTZ R21, R34, R11, RZ ;  /* 0x0000000b22157223 */ /* 0x000fe200000100ff */
[----:B------:R-:W-:-:S02]  /*9590*/  HADD2.F32 R32, -RZ, R22.H0_H0 ;  /* 0x20000016ff207230 */ /* 0x000fc40000004100 */
[----:B------:R-:W-:Y:S01]  /*95a0*/  FFMA.FTZ R11, R54, R11, RZ ;  /* 0x0000000b360b7223 */ /* 0x000fe200000100ff */
        /* <DEDUP_REMOVED lines=11> */
[----:B------:R-:W-:Y:S01]  /*9660*/  FFMA.FTZ R21, R28, R0, R21 ;  /* 0x000000001c157223 */ /* 0x000fe20000010015 */
[----:B------:R-:W-:Y:S01]  /*9670*/  FFMA.FTZ R17, R30, R2, R17 ;  /* 0x000000021e117223 */ /* 0x000fe20000010011 */
[----:B------:R-:W-:Y:S02]  /*9680*/  HADD2.F32 R22, -RZ, R67.H0_H0 ;  /* 0x20000043ff167230 */ /* 0x000fe40000004100 */
[----:B------:R-:W-:Y:S01]  /*9690*/  FFMA.FTZ R11, R20, R0, R11 ;  /* 0x00000000140b7223 */ /* 0x000fe2000001000b */
[----:B------:R-:W-:Y:S01]  /*96a0*/  FFMA.FTZ R33, R16, R2, R33 ;  /* 0x0000000210217223 */ /* 0x000fe20000010021 */
[----:B------:R-:W-:-:S02]  /*96b0*/  HADD2.F32 R16, -RZ, R53.H0_H0 ;  /* 0x20000035ff107230 */ /* 0x000fc40000004100 */
[-C--:B------:R-:W-:Y:S01]  /*96c0*/  FFMA.FTZ R21, R66, R2.reuse, R21 ;  /* 0x0000000242157223 */ /* 0x080fe20000010015 */
[--C-:B0-----:R-:W-:Y:S02]  /*96d0*/  HADD2.F32 R0, -RZ, R12.reuse.H0_H0 ;  /* 0x2000000cff007230 */ /* 0x101fe40000004100 */
[----:B------:R-:W-:Y:S01]  /*96e0*/  FFMA.FTZ R11, R22, R2, R11 ;  /* 0x00000002160b7223 */ /* 0x000fe2000001000b */
[----:B------:R-:W-:Y:S02]  /*96f0*/  HADD2.F32 R20, -RZ, R55.H0_H0 ;  /* 0x20000037ff147230 */ /* 0x000fe40000004100 */
        /* <DEDUP_REMOVED lines=16> */
[----:B------:R-:W-:Y:S02]  /*9800*/  HADD2.F32 R13, -RZ, R13.H1_H1 ;  /* 0x3000000dff0d7230 */ /* 0x000fe40000004100 */
[-C--:B------:R-:W-:Y:S01]  /*9810*/  FFMA.FTZ R0, R0, R2.reuse, R17 ;  /* 0x0000000200007223 */ /* 0x080fe20000010011 */
[----:B------:R-:W-:Y:S02]  /*9820*/  HADD2.F32 R15, -RZ, R36.H0_H0 ;  /* 0x20000024ff0f7230 */ /* 0x000fe40000004100 */
[-C--:B------:R-:W-:Y:S01]  /*9830*/  FFMA.FTZ R12, R14, R2.reuse, R33 ;  /* 0x000000020e0c7223 */ /* 0x080fe20000010021 */
[----:B------:R-:W-:Y:S01]  /*9840*/  FFMA.FTZ R14, R16, R2, R21 ;  /* 0x00000002100e7223 */ /* 0x000fe20000010015 */
[----:B------:R-:W-:-:S02]  /*9850*/  HADD2.F32 R17, -RZ, R38.H0_H0 ;  /* 0x20000026ff117230 */ /* 0x000fc40000004100 */
        /* <DEDUP_REMOVED lines=9> */
[----:B------:R-:W-:Y:S02]  /*98f0*/  MOV R14, R112 ;  /* 0x00000070000e7202 */ /* 0x000fe40000000f00 */
[----:B------:R-:W-:-:S02]  /*9900*/  F2FP.F16.F32.PACK_AB R11, RZ, R11 ;  /* 0x0000000bff0b723e */ /* 0x000fc400000000ff */
[----:B------:R-:W-:Y:S02]  /*9910*/  F2FP.F16.F32.PACK_AB R12, RZ, R12 ;  /* 0x0000000cff0c723e */ /* 0x000fe400000000ff */
[----:B------:R-:W-:Y:S02]  /*9920*/  F2FP.F16.F32.PACK_AB R15, RZ, R15 ;  /* 0x0000000fff0f723e */ /* 0x000fe400000000ff */
[----:B------:R-:W-:Y:S02]  /*9930*/  F2FP.F16.F32.PACK_AB R2, RZ, R2 ;  /* 0x00000002ff02723e */ /* 0x000fe400000000ff */
[----:B------:R-:W-:Y:S02]  /*9940*/  PRMT R11, R11, 0x5410, R12 ;  /* 0x000054100b0b7816 */ /* 0x000fe4000000000c */
[----:B------:R-:W-:-:S04]  /*9950*/  PRMT R15, R15, 0x5410, R2 ;  /* 0x000054100f0f7816 */ /* 0x000fc80000000002 */
[----:B------:R-:W-:Y:S01]  /*9960*/  HFMA2.MMA R2, R11, 1, 1, R59 ;  /* 0x3c003c000b027835 */ /* 0x000fe2000000003b */
[----:B------:R-:W-:Y:S01]  /*9970*/  HADD2 R0, R15, R41 ;  /* 0x000000290f007230 */ /* 0x000fe20000000000 */
[----:B------:R-:W-:Y:S09]  /*9980*/  @!P0 BRA P1, `(.L_x_1958) ;  /* 0xffffff7400608947 */ /* 0x000ff2000083ffff */
.L_x_1941:
[----:B------:R-:W-:Y:S01]  /*9990*/  ISETP.GE.AND P0, PT, R93, R98, PT ;  /* 0x000000625d00720c */ /* 0x000fe20003f06270 */
[----:B------:R-:W-:-:S03]  /*99a0*/  ULDC UR5, c[0x0][0x25c] ;  /* 0x0000970000057ab9 */ /* 0x000fc60000000800 */
[----:B------:R-:W-:-:S13]  /*99b0*/  ISETP.GE.OR P0, PT, R93, UR5, P0 ;  /* 0x000000055d007c0c */ /* 0x000fda0008706670 */
[----:B------:R-:W-:Y:S05]  /*99c0*/  @P0 BRA `(.L_x_1959) ;  /* 0x0000005000040947 */ /* 0x000fea0003800000 */
[----:B------:R-:W-:Y:S01]  /*99d0*/  SHF.R.S32.HI R53, RZ, 0x1f, R89 ;  /* 0x0000001fff357819 */ /* 0x000fe20000011459 */
[----:B------:R-:W-:-:S06]  /*99e0*/  ULDC UR5, c[0x0][0x25c] ;  /* 0x0000970000057ab9 */ /* 0x000fcc0000000800 */
.L_x_1968:
        /* <DEDUP_REMOVED lines=10> */
[----:B------:R-:W-:-:S05]  /*9a90*/  IMAD.WIDE.U32 R20, R89, 0xc, R116 ;  /* 0x0000000c59147825 */ /* 0x000fca00078e0074 */
[----:B------:R-:W-:-:S05]  /*9aa0*/  IADD3 R21, R21, R17, RZ ;  /* 0x0000001115157210 */ /* 0x000fca0007ffe0ff */
[----:B------:R-:W-:Y:S02]  /*9ab0*/  @!P0 IADD3 R91, R91, 0x1, RZ ;  /* 0x000000015b5b8810 */ /* 0x000fe40007ffe0ff */
[----:B------:R-:W-:Y:S02]  /*9ac0*/  @!P0 LEA R37, R93, 0x1, 0x1 ;  /* 0x000000015d258811 */ /* 0x000fe400078e08ff */
[----:B------:R-:W-:-:S06]  /*9ad0*/  @!P0 LEA R60, R91, R100, 0x3 ;  /* 0x000000645b3c8211 */ /* 0x000fcc00078e18ff */
[----:B------:R-:W4:Y:S01]  /*9ae0*/  @!P0 LDL.64 R60, [R60] ;  /* 0x000000003c3c8983 */ /* 0x000f220000100a00 */
[----:B--2---:R-:W-:-:S04]  /*9af0*/  LOP3.LUT R12, R25, 0x3f, RZ, 0xc0, !PT ;  /* 0x0000003f190c7812 */ /* 0x004fc800078ec0ff */
[----:B------:R-:W-:Y:S02]  /*9b00*/  IADD3 R69, R12, -0x20, RZ ;  /* 0xffffffe00c457810 */ /* 0x000fe40007ffe0ff */
[----:B------:R-:W-:Y:S02]  /*9b10*/  LOP3.LUT R12, R26, 0x3f, RZ, 0xc0, !PT ;  /* 0x0000003f1a0c7812 */ /* 0x000fe400078ec0ff */
[----:B------:R-:W-:Y:S02]  /*9b20*/  LOP3.LUT R13, R27, 0x3f, RZ, 0xc0, !PT ;  /* 0x0000003f1b0d7812 */ /* 0x000fe400078ec0ff */
[----:B------:R-:W-:Y:S02]  /*9b30*/  IADD3 R51, R12, -0x20, RZ ;  /* 0xffffffe00c337810 */ /* 0x000fe40007ffe0ff */
[----:B------:R-:W-:Y:S02]  /*9b40*/  SHF.R.U32.HI R12, RZ, 0x6, R24 ;  /* 0x00000006ff0c7819 */ /* 0x000fe40000011618 */
[----:B------:R-:W-:-:S02]  /*9b50*/  IADD3 R52, R13, -0x20, RZ ;  /* 0xffffffe00d347810 */ /* 0x000fc40007ffe0ff */
[----:B------:R-:W-:Y:S02]  /*9b60*/  LOP3.LUT R12, R12, 0x3f, RZ, 0xc0, !PT ;  /* 0x0000003f0c0c7812 */ /* 0x000fe400078ec0ff */
[----:B------:R-:W-:Y:S02]  /*9b70*/  SHF.R.U32.HI R13, RZ, 0x12, R24 ;  /* 0x00000012ff0d7819 */ /* 0x000fe40000011618 */
[----:B------:R-:W-:Y:S02]  /*9b80*/  IADD3 R12, R12, -0x20, RZ ;  /* 0xffffffe00c0c7810 */ /* 0x000fe40007ffe0ff */
[----:B------:R-:W-:Y:S02]  /*9b90*/  LOP3.LUT R13, R13, 0x3f, RZ, 0xc0, !PT ;  /* 0x0000003f0d0d7812 */ /* 0x000fe400078ec0ff */
[----:B------:R-:W-:Y:S01]  /*9ba0*/  LOP3.LUT R11, R24, 0x3f, RZ, 0xc0, !PT ;  /* 0x0000003f180b7812 */ /* 0x000fe200078ec0ff */
[----:B------:R0:W1:Y:S01]  /*9bb0*/  I2F.F16 R80, R12 ;  /* 0x0000000c00507306 */ /* 0x0000620000200c00 */
[----:B------:R-:W-:-:S02]  /*9bc0*/  IADD3 R13, R13, -0x20, RZ ;  /* 0xffffffe00d0d7810 */ /* 0x000fc40007ffe0ff */
[----:B------:R-:W-:Y:S02]  /*9bd0*/  IADD3 R11, R11, -0x20, RZ ;  /* 0xffffffe00b0b7810 */ /* 0x000fe40007ffe0ff */
[----:B------:R-:W-:Y:S02]  /*9be0*/  SHF.R.U32.HI R14, RZ, 0x18, R24 ;  /* 0x00000018ff0e7819 */ /* 0x000fe40000011618 */
[----:B0-----:R-:W-:Y:S01]  /*9bf0*/  SHF.R.U32.HI R12, RZ, 0xc, R25 ;  /* 0x0000000cff0c7819 */ /* 0x001fe20000011619 */
[----:B------:R0:W2:Y:S03]  /*9c00*/  I2F.F16 R74, R13 ;  /* 0x0000000d004a7306 */ /* 0x0000a60000200c00 */
[----:B------:R-:W-:-:S05]  /*9c10*/  LOP3.LUT R12, R12, 0x3f, RZ, 0xc0, !PT ;  /* 0x0000003f0c0c7812 */ /* 0x000fca00078ec0ff */
[----:B------:R1:W2:Y:S01]  /*9c20*/  I2F.F16 R81, R11 ;  /* 0x0000000b00517306 */ /* 0x0002a20000200c00 */
[----:B0-----:R-:W-:Y:S02]  /*9c30*/  SHF.R.U32.HI R13, RZ, 0x18, R25 ;  /* 0x00000018ff0d7819 */ /* 0x001fe40000011619 */
[----:B------:R-:W-:Y:S02]  /*9c40*/  LOP3.LUT R14, R14, 0x3f, RZ, 0xc0, !PT ;  /* 0x0000003f0e0e7812 */ /* 0x000fe400078ec0ff */
[----:B------:R-:W-:Y:S02]  /*9c50*/  IADD3 R12, R12, -0x20, RZ ;  /* 0xffffffe00c0c7810 */ /* 0x000fe40007ffe0ff */
[----:B-1----:R-:W-:Y:S02]  /*9c60*/  SHF.R.U32.HI R11, RZ, 0xc, R24 ;  /* 0x0000000cff0b7819 */ /* 0x002fe40000011618 */
[----:B------:R-:W-:Y:S02]  /*9c70*/  LOP3.LUT R13, R13, 0x3f, RZ, 0xc0, !PT ;  /* 0x0000003f0d0d7812 */ /* 0x000fe400078ec0ff */
[----:B------:R-:W-:-:S02]  /*9c80*/  LOP3.LUT R11, R11, 0x3f, RZ, 0xc0, !PT ;  /* 0x0000003f0b0b7812 */ /* 0x000fc400078ec0ff */
[----:B------:R-:W-:Y:S01]  /*9c90*/  SHF.R.U32.HI R15, RZ, 0x6, R25 ;  /* 0x00000006ff0f7819 */ /* 0x000fe20000011619 */
[----:B------:R0:W1:Y:S01]  /*9ca0*/  I2F.F16 R49, R12 ;  /* 0x0000000c00317306 */ /* 0x0000620000200c00 */
[----:B------:R-:W-:Y:S02]  /*9cb0*/  IADD3 R14, R14, -0x20, RZ ;  /* 0xffffffe00e0e7810 */ /* 0x000fe40007ffe0ff */
[----:B------:R-:W-:Y:S02]  /*9cc0*/  IADD3 R11, R11, -0x20, RZ ;  /* 0xffffffe00b0b7810 */ /* 0x000fe40007ffe0ff */
[----:B------:R-:W-:Y:S02]  /*9cd0*/  LOP3.LUT R15, R15, 0x3f, RZ, 0xc0, !PT ;  /* 0x0000003f0f0f7812 */ /* 0x000fe400078ec0ff */
[----:B------:R-:W-:Y:S02]  /*9ce0*/  IADD3 R47, R13, -0x20, RZ ;  /* 0xffffffe00d2f7810 */ /* 0x000fe40007ffe0ff */
[----:B0-----:R-:W0:Y:S01]  /*9cf0*/  @!P0 LDC.64 R12, c[0x0][0x248] ;  /* 0x00009200ff0c8b82 */ /* 0x001e220000000a00 */
[----:B------:R3:W0:Y:S01]  /*9d00*/  I2F.F16 R50, R14 ;  /* 0x0000000e00327306 */ /* 0x0006220000200c00 */
[----:B------:R-:W-:-:S02]  /*9d10*/  IADD3 R15, R15, -0x20, RZ ;  /* 0xffffffe00f0f7810 */ /* 0x000fc40007ffe0ff */
[----:B------:R-:W-:-:S05]  /*9d20*/  SHF.R.U32.HI R16, RZ, 0x12, R26 ;  /* 0x00000012ff107819 */ /* 0x000fca000001161a */
[----:B------:R2:W0:Y:S01]  /*9d30*/  I2F.F16 R71, R11 ;  /* 0x0000000b00477306 */ /* 0x0004220000200c00 */
[----:B---3--:R-:W-:-:S04]  /*9d40*/  SHF.R.U32.HI R14, RZ, 0x6, R26 ;  /* 0x00000006ff0e7819 */ /* 0x008fc8000001161a */
[----:B------:R-:W-:Y:S02]  /*9d50*/  LOP3.LUT R14, R14, 0x3f, RZ, 0xc0, !PT ;  /* 0x0000003f0e0e7812 */ /* 0x000fe400078ec0ff */
[----:B--2---:R-:W-:Y:S01]  /*9d60*/  SHF.R.U32.HI R11, RZ, 0x12, R25 ;  /* 0x00000012ff0b7819 */ /* 0x004fe20000011619 */
[----:B------:R2:W3:Y:S01]  /*9d70*/  I2F.F16 R76, R15 ;  /* 0x0000000f004c7306 */ /* 0x0004e20000200c00 */
[----:B------:R-:W-:Y:S02]  /*9d80*/  LOP3.LUT R16, R16, 0x3f, RZ, 0xc0, !PT ;  /* 0x0000003f10107812 */ /* 0x000fe400078ec0ff */
[----:B------:R-:W-:Y:S02]  /*9d90*/  LOP3.LUT R11, R11, 0x3f, RZ, 0xc0, !PT ;  /* 0x0000003f0b0b7812 */ /* 0x000fe400078ec0ff */
[----:B------:R-:W-:Y:S02]  /*9da0*/  IADD3 R14, R14, -0x20, RZ ;  /* 0xffffffe00e0e7810 */ /* 0x000fe40007ffe0ff */
[----:B--2---:R-:W-:-:S02]  /*9db0*/  SHF.R.U32.HI R15, RZ, 0xc, R26 ;  /* 0x0000000cff0f7819 */ /* 0x004fc4000001161a */
[----:B------:R-:W-:Y:S02]  /*9dc0*/  IADD3 R11, R11, -0x20, RZ ;  /* 0xffffffe00b0b7810 */ /* 0x000fe40007ffe0ff */
[----:B------:R-:W-:Y:S01]  /*9dd0*/  LOP3.LUT R15, R15, 0x3f, RZ, 0xc0, !PT ;  /* 0x0000003f0f0f7812 */ /* 0x000fe200078ec0ff */
[----:B------:R2:W0:Y:S01]  /*9de0*/  I2F.F16 R46, R14 ;  /* 0x0000000e002e7306 */ /* 0x0004220000200c00 */
[----:B------:R-:W-:Y:S02]  /*9df0*/  IADD3 R16, R16, -0x20, RZ ;  /* 0xffffffe010107810 */ /* 0x000fe40007ffe0ff */
[----:B------:R-:W-:-:S05]  /*9e00*/  IADD3 R15, R15, -0x20, RZ ;  /* 0xffffffe00f0f7810 */ /* 0x000fca0007ffe0ff */
[----:B------:R1:W3:Y:S01]  /*9e10*/  I2F.F16 R48, R11 ;  /* 0x0000000b00307306 */ /* 0x0002e20000200c00 */
[----:B--2---:R-:W-:-:S04]  /*9e20*/  SHF.R.U32.HI R14, RZ, 0x6, R27 ;  /* 0x00000006ff0e7819 */ /* 0x004fc8000001161b */
[----:B------:R-:W-:-:S03]  /*9e30*/  LOP3.LUT R14, R14, 0x3f, RZ, 0xc0, !PT ;  /* 0x0000003f0e0e7812 */ /* 0x000fc600078ec0ff */
[----:B------:R2:W3:Y:S01]  /*9e40*/  I2F.F16 R44, R16 ;  /* 0x00000010002c7306 */ /* 0x0004e20000200c00 */
[----:B-1----:R-:W-:Y:S01]  /*9e50*/  SHF.R.U32.HI R11, RZ, 0x18, R26 ;  /* 0x00000018ff0b7819 */ /* 0x002fe2000001161a */
[----:B0-----:R-:W-:-:S03]  /*9e60*/  @!P0 IMAD.WIDE R36, R37, 0x2, R12 ;  /* 0x0000000225248825 */ /* 0x001fc600078e020c */
[----:B------:R-:W-:-:S03]  /*9e70*/  LOP3.LUT R11, R11, 0x3f, RZ, 0xc0, !PT ;  /* 0x0000003f0b0b7812 */ /* 0x000fc600078ec0ff */
[----:B------:R0:W1:Y:S01]  /*9e80*/  I2F.F16 R45, R15 ;  /* 0x0000000f002d7306 */ /* 0x0000620000200c00 */
[----:B--2---:R-:W-:Y:S01]  /*9e90*/  IMAD.WIDE R16, R89, 0x4, R20 ;  /* 0x0000000459107825 */ /* 0x004fe200078e0214 */
[----:B------:R-:W-:Y:S01]  /*9ea0*/  IADD3 R41, R14, -0x20, RZ ;  /* 0xffffffe00e297810 */ /* 0x000fe20007ffe0ff */
[----:B------:R-:W5:Y:S01]  /*9eb0*/  LDG.E.128.CONSTANT R20, desc[UR8][R20.64] ;  /* 0x0000000814147981 */ /* 0x000f62000c1e9d00 */
[----:B------:R-:W-:Y:S02]  /*9ec0*/  IADD3 R11, R11, -0x20, RZ ;  /* 0xffffffe00b0b7810 */ /* 0x000fe40007ffe0ff */
[----:B------:R-:W-:Y:S01]  /*9ed0*/  SHF.R.U32 R24, R24, 0x1e, R32 ;  /* 0x0000001e18187819 */ /* 0x000fe20000001620 */
[----:B------:R2:W5:Y:S01]  /*9ee0*/  @!P0 LDG.E.U16.CONSTANT R42, desc[UR8][R36.64] ;  /* 0x00000008242a8981 */ /* 0x000562000c1e9500 */
[----:B0-----:R-:W-:Y:S01]  /*9ef0*/  SHF.R.U32.HI R15, RZ, 0xc, R27 ;  /* 0x0000000cff0f7819 */ /* 0x001fe2000001161b */
[----:B------:R-:W-:Y:S01]  /*9f00*/  IMAD.WIDE R12, R89, 0x4, R16 ;  /* 0x00000004590c7825 */ /* 0x000fe200078e0210 */
[----:B------:R-:W-:Y:S01]  /*9f10*/  SHF.R.U32.HI R14, RZ, 0x12, R27 ;  /* 0x00000012ff0e7819 */ /* 0x000fe2000001161b */
[----:B------:R0:W1:Y:S01]  /*9f20*/  I2F.F16 R43, R11 ;  /* 0x0000000b002b7306 */ /* 0x0000620000200c00 */
[----:B------:R-:W-:Y:S01]  /*9f30*/  LOP3.LUT R15, R15, 0x3f, RZ, 0xc0, !PT ;  /* 0x0000003f0f0f7812 */ /* 0x000fe200078ec0ff */
[----:B------:R-:W5:Y:S03]  /*9f40*/  LDG.E.128.CONSTANT R16, desc[UR8][R16.64] ;  /* 0x0000000810107981 */ /* 0x000f66000c1e9d00 */
[----:B------:R-:W-:-:S02]  /*9f50*/  IADD3 R40, R15, -0x20, RZ ;  /* 0xffffffe00f287810 */ /* 0x000fc40007ffe0ff */
[----:B0-----:R-:W-:Y:S02]  /*9f60*/  LOP3.LUT R11, R14, 0x3f, RZ, 0xc0, !PT ;  /* 0x0000003f0e0b7812 */ /* 0x001fe400078ec0ff */
[----:B------:R-:W5:Y:S01]  /*9f70*/  LDG.E.128.CONSTANT R12, desc[UR8][R12.64] ;  /* 0x000000080c0c7981 */ /* 0x000f62000c1e9d00 */
[----:B------:R-:W-:Y:S02]  /*9f80*/  LOP3.LUT R24, R24, 0x3f, RZ, 0xc0, !PT ;  /* 0x0000003f18187812 */ /* 0x000fe400078ec0ff */
[----:B------:R-:W-:Y:S02]  /*9f90*/  SHF.R.U32 R25, R25, 0x1e, R33 ;  /* 0x0000001e19197819 */ /* 0x000fe40000001621 */
[----:B------:R-:W-:Y:S02]  /*9fa0*/  IADD3 R24, R24, -0x20, RZ ;  /* 0xffffffe018187810 */ /* 0x000fe40007ffe0ff */
[----:B------:R-:W-:Y:S02]  /*9fb0*/  LOP3.LUT R25, R25, 0x3f, RZ, 0xc0, !PT ;  /* 0x0000003f19197812 */ /* 0x000fe400078ec0ff */
[----:B------:R0:W1:Y:S02]  /*9fc0*/  I2F.F16 R57, R24 ;  /* 0x0000001800397306 */ /* 0x0000640000200c00 */
[----:B------:R-:W-:-:S02]  /*9fd0*/  IADD3 R25, R25, -0x20, RZ ;  /* 0xffffffe019197810 */ /* 0x000fc40007ffe0ff */
[--C-:B------:R-:W-:Y:S02]  /*9fe0*/  SHF.R.U32.HI R67, RZ, 0x16, R33.reuse ;  /* 0x00000016ff437819 */ /* 0x100fe40000011621 */
[----:B0-----:R-:W-:Y:S02]  /*9ff0*/  SHF.R.U32.HI R24, RZ, 0x4, R33 ;  /* 0x00000004ff187819 */ /* 0x001fe40000011621 */
[----:B------:R0:W1:Y:S01]  /*a000*/  I2F.F16 R64, R25 ;  /* 0x0000001900407306 */ /* 0x0000620000200c00 */
[----:B------:R-:W-:Y:S02]  /*a010*/  LOP3.LUT R67, R67, 0x3f, RZ, 0xc0, !PT ;  /* 0x0000003f43437812 */ /* 0x000fe400078ec0ff */
[----:B------:R-:W-:Y:S02]  /*a020*/  LOP3.LUT R24, R24, 0x3f, RZ, 0xc0, !PT ;  /* 0x0000003f18187812 */ /* 0x000fe400078ec0ff */
[----:B0-----:R-:W-:Y:S02]  /*a030*/  SHF.R.U32.HI R25, RZ, 0xa, R34 ;  /* 0x0000000aff197819 */ /* 0x001fe40000011622 */
[----:B------:R-:W-:-:S02]  /*a040*/  IADD3 R24, R24, -0x20, RZ ;  /* 0xffffffe018187810 */ /* 0x000fc40007ffe0ff */
[----:B------:R-:W-:Y:S02]  /*a050*/  LOP3.LUT R25, R25, 0x3f, RZ, 0xc0, !PT ;  /* 0x0000003f19197812 */ /* 0x000fe400078ec0ff */
[----:B------:R-:W-:Y:S01]  /*a060*/  IADD3 R67, R67, -0x20, RZ ;  /* 0xffffffe043437810 */ /* 0x000fe20007ffe0ff */
[----:B------:R0:W1:Y:S01]  /*a070*/  I2F.F16 R63, R24 ;  /* 0x00000018003f7306 */ /* 0x0000620000200c00 */
[----:B------:R-:W-:Y:S02]  /*a080*/  IADD3 R25, R25, -0x20, RZ ;  /* 0xffffffe019197810 */ /* 0x000fe40007ffe0ff */
[--C-:B------:R-:W-:Y:S02]  /*a090*/  SHF.R.U32 R26, R26, 0x1e, R34.reuse ;  /* 0x0000001e1a1a7819 */ /* 0x100fe40000001622 */
[----:B0-----:R-:W-:-:S03]  /*a0a0*/  SHF.R.U32.HI R24, RZ, 0x4, R34 ;  /* 0x00000004ff187819 */ /* 0x001fc60000011622 */
[----:B------:R-:W0:Y:S01]  /*a0b0*/  I2F.F16 R72, R67 ;  /* 0x0000004300487306 */ /* 0x000e220000200c00 */
[----:B------:R-:W-:Y:S02]  /*a0c0*/  LOP3.LUT R26, R26, 0x3f, RZ, 0xc0, !PT ;  /* 0x0000003f1a1a7812 */ /* 0x000fe400078ec0ff */
[----:B------:R-:W-:-:S05]  /*a0d0*/  LOP3.LUT R24, R24, 0x3f, RZ, 0xc0, !PT ;  /* 0x0000003f18187812 */ /* 0x000fca00078ec0ff */
[----:B------:R4:W0:Y:S01]  /*a0e0*/  I2F.F16 R67, R25 ;  /* 0x0000001900437306 */ /* 0x0008220000200c00 */
[----:B------:R-:W-:Y:S02]  /*a0f0*/  IADD3 R26, R26, -0x20, RZ ;  /* 0xffffffe01a1a7810 */ /* 0x000fe40007ffe0ff */
[----:B------:R-:W-:Y:S02]  /*a100*/  IADD3 R24, R24, -0x20, RZ ;  /* 0xffffffe018187810 */ /* 0x000fe40007ffe0ff */
[----:B----4-:R-:W-:-:S04]  /*a110*/  SHF.R.U32.HI R25, RZ, 0xa, R35 ;  /* 0x0000000aff197819 */ /* 0x010fc80000011623 */
[----:B------:R-:W-:Y:S01]  /*a120*/  LOP3.LUT R25, R25, 0x3f, RZ, 0xc0, !PT ;  /* 0x0000003f19197812 */ /* 0x000fe200078ec0ff */
[----:B------:R4:W0:Y:S01]  /*a130*/  I2F.F16 R70, R26 ;  /* 0x0000001a00467306 */ /* 0x0008220000200c00 */
[----:B------:R-:W-:Y:S02]  /*a140*/  SHF.R.U32.HI R54, RZ, 0x4, R32 ;  /* 0x00000004ff367819 */ /* 0x000fe40000011620 */
[----:B------:R-:W-:Y:S02]  /*a150*/  IADD3 R78, R25, -0x20, RZ ;  /* 0xffffffe0194e7810 */ /* 0x000fe40007ffe0ff */
[----:B------:R-:W-:-:S03]  /*a160*/  SHF.R.U32.HI R25, RZ, 0x16, R35 ;  /* 0x00000016ff197819 */ /* 0x000fc60000011623 */
[----:B------:R3:W0:Y:S01]  /*a170*/  I2F.F16 R68, R24 ;  /* 0x0000001800447306 */ /* 0x0006220000200c00 */
[--C-:B----4-:R-:W-:Y:S02]  /*a180*/  SHF.R.U32.HI R26, RZ, 0x10, R35.reuse ;  /* 0x00000010ff1a7819 */ /* 0x110fe40000011623 */
[----:B------:R-:W-:Y:S02]  /*a190*/  LOP3.LUT R54, R54, 0x3f, RZ, 0xc0, !PT ;  /* 0x0000003f36367812 */ /* 0x000fe400078ec0ff */
[----:B------:R-:W-:Y:S02]  /*a1a0*/  LOP3.LUT R26, R26, 0x3f, RZ, 0xc0, !PT ;  /* 0x0000003f1a1a7812 */ /* 0x000fe400078ec0ff */
[----:B---3--:R-:W-:Y:S02]  /*a1b0*/  SHF.R.U32.HI R24, RZ, 0x4, R35 ;  /* 0x00000004ff187819 */ /* 0x008fe40000011623 */
[----:B------:R-:W-:Y:S02]  /*a1c0*/  LOP3.LUT R25, R25, 0x3f, RZ, 0xc0, !PT ;  /* 0x0000003f19197812 */ /* 0x000fe400078ec0ff */
[----:B------:R-:W-:-:S02]  /*a1d0*/  LOP3.LUT R24, R24, 0x3f, RZ, 0xc0, !PT ;  /* 0x0000003f18187812 */ /* 0x000fc400078ec0ff */
[----:B------:R-:W-:Y:S02]  /*a1e0*/  IADD3 R56, R54, -0x20, RZ ;  /* 0xffffffe036387810 */ /* 0x000fe40007ffe0ff */
[--C-:B------:R-:W-:Y:S02]  /*a1f0*/  SHF.R.U32.HI R55, RZ, 0xa, R32.reuse ;  /* 0x0000000aff377819 */ /* 0x100fe40000011620 */
[--C-:B------:R-:W-:Y:S02]  /*a200*/  SHF.R.U32.HI R54, RZ, 0x10, R32.reuse ;  /* 0x00000010ff367819 */ /* 0x100fe40000011620 */
[----:B------:R-:W-:Y:S02]  /*a210*/  SHF.R.U32.HI R59, RZ, 0x16, R32 ;  /* 0x00000016ff3b7819 */ /* 0x000fe40000011620 */
[----:B------:R-:W-:Y:S02]  /*a220*/  IADD3 R24, R24, -0x20, RZ ;  /* 0xffffffe018187810 */ /* 0x000fe40007ffe0ff */
[----:B------:R-:W-:-:S02]  /*a230*/  IADD3 R79, R26, -0x20, RZ ;  /* 0xffffffe01a4f7810 */ /* 0x000fc40007ffe0ff */
[----:B------:R-:W-:Y:S02]  /*a240*/  IADD3 R82, R25, -0x20, RZ ;  /* 0xffffffe019527810 */ /* 0x000fe40007ffe0ff */
[--C-:B------:R-:W-:Y:S02]  /*a250*/  SHF.R.U32 R32, R32, 0x1c, R28.reuse ;  /* 0x0000001c20207819 */ /* 0x100fe4000000161c */
[--C-:B------:R-:W-:Y:S02]  /*a260*/  SHF.R.U32.HI R25, RZ, 0x2, R28.reuse ;  /* 0x00000002ff197819 */ /* 0x100fe4000001161c */
[----:B------:R-:W-:Y:S01]  /*a270*/  SHF.R.U32.HI R26, RZ, 0x8, R28 ;  /* 0x00000008ff1a7819 */ /* 0x000fe2000001161c */
[----:B------:R3:W4:Y:S01]  /*a280*/  I2F.F16 R77, R24 ;  /* 0x00000018004d7306 */ /* 0x0007220000200c00 */
[----:B------:R-:W-:Y:S02]  /*a290*/  LOP3.LUT R25, R25, 0x3f, RZ, 0xc0, !PT ;  /* 0x0000003f19197812 */ /* 0x000fe400078ec0ff */
[----:B------:R-:W-:-:S02]  /*a2a0*/  LOP3.LUT R26, R26, 0x3f, RZ, 0xc0, !PT ;  /* 0x0000003f1a1a7812 */ /* 0x000fc400078ec0ff */
[----:B------:R-:W-:Y:S02]  /*a2b0*/  IADD3 R25, R25, -0x20, RZ ;  /* 0xffffffe019197810 */ /* 0x000fe40007ffe0ff */
[----:B---3--:R-:W-:Y:S02]  /*a2c0*/  LOP3.LUT R24, R32, 0x3f, RZ, 0xc0, !PT ;  /* 0x0000003f20187812 */ /* 0x008fe400078ec0ff */
[----:B------:R-:W-:Y:S02]  /*a2d0*/  IADD3 R26, R26, -0x20, RZ ;  /* 0xffffffe01a1a7810 */ /* 0x000fe40007ffe0ff */
[----:B------:R-:W-:Y:S01]  /*a2e0*/  IADD3 R24, R24, -0x20, RZ ;  /* 0xffffffe018187810 */ /* 0x000fe20007ffe0ff */
[----:B------:R-:W3:Y:S08]  /*a2f0*/  I2F.F16 R32, R82 ;  /* 0x0000005200207306 */ /* 0x000ef00000200c00 */
[----:B------:R2:W0:Y:S08]  /*a300*/  I2F.F16 R84, R24 ;  /* 0x0000001800547306 */ /* 0x0004300000200c00 */
[----:B------:R1:W0:Y:S01]  /*a310*/  I2F.F16 R83, R25 ;  /* 0x0000001900537306 */ /* 0x0002220000200c00 */
[----:B--2---:R-:W-:-:S07]  /*a320*/  SHF.R.U32.HI R24, RZ, 0x2, R29 ;  /* 0x00000002ff187819 */ /* 0x004fce000001161d */
[----:B------:R2:W0:Y:S01]  /*a330*/  I2F.F16 R82, R26 ;  /* 0x0000001a00527306 */ /* 0x0004220000200c00 */
[--C-:B-1----:R-:W-:Y:S02]  /*a340*/  SHF.R.U32.HI R25, RZ, 0x8, R29.reuse ;  /* 0x00000008ff197819 */ /* 0x102fe4000001161d */
[----:B------:R-:W-:Y:S02]  /*a350*/  LOP3.LUT R24, R24, 0x3f, RZ, 0xc0, !PT ;  /* 0x0000003f18187812 */ /* 0x000fe400078ec0ff */
[----:B------:R-:W-:Y:S02]  /*a360*/  LOP3.LUT R25, R25, 0x3f, RZ, 0xc0, !PT ;  /* 0x0000003f19197812 */ /* 0x000fe400078ec0ff */
[----:B--2---:R-:W-:-:S04]  /*a370*/  SHF.R.U32.HI R26, RZ, 0xe, R29 ;  /* 0x0000000eff1a7819 */ /* 0x004fc8000001161d */
[----:B------:R-:W-:Y:S02]  /*a380*/  LOP3.LUT R26, R26, 0x3f, RZ, 0xc0, !PT ;  /* 0x0000003f1a1a7812 */ /* 0x000fe400078ec0ff */
[----:B------:R-:W-:Y:S02]  /*a390*/  IADD3 R24, R24, -0x20, RZ ;  /* 0xffffffe018187810 */ /* 0x000fe40007ffe0ff */
[----:B------:R-:W-:Y:S02]  /*a3a0*/  IADD3 R25, R25, -0x20, RZ ;  /* 0xffffffe019197810 */ /* 0x000fe40007ffe0ff */
[----:B------:R-:W-:Y:S01]  /*a3b0*/  IADD3 R26, R26, -0x20, RZ ;  /* 0xffffffe01a1a7810 */ /* 0x000fe20007ffe0ff */
[----:B------:R1:W2:Y:S01]  /*a3c0*/  I2F.F16 R99, R24 ;  /* 0x0000001800637306 */ /* 0x0002a20000200c00 */
[----:B------:R-:W-:Y:S02]  /*a3d0*/  SHF.R.U32.HI R38, RZ, 0x18, R27 ;  /* 0x00000018ff267819 */ /* 0x000fe4000001161b */
[----:B------:R-:W-:-:S02]  /*a3e0*/  SHF.R.U32 R27, R27, 0x1e, R35 ;  /* 0x0000001e1b1b7819 */ /* 0x000fc40000001623 */
[----:B------:R-:W-:-:S03]  /*a3f0*/  LOP3.LUT R59, R59, 0x3f, RZ, 0xc0, !PT ;  /* 0x0000003f3b3b7812 */ /* 0x000fc600078ec0ff */
[----:B------:R4:W0:Y:S01]  /*a400*/  I2F.F16 R97, R25 ;  /* 0x0000001900617306 */ /* 0x0008220000200c00 */
[----:B-1----:R-:W-:Y:S02]  /*a410*/  SHF.R.U32.HI R24, RZ, 0x2, R30 ;  /* 0x00000002ff187819 */ /* 0x002fe4000001161e */
[----:B------:R-:W-:-:S05]  /*a420*/  SHF.R.U32.HI R66, RZ, 0x10, R33 ;  /* 0x00000010ff427819 */ /* 0x000fca0000011621 */
[----:B------:R1:W0:Y:S01]  /*a430*/  I2F.F16 R106, R26 ;  /* 0x0000001a006a7306 */ /* 0x0002220000200c00 */
[--C-:B----4-:R-:W-:Y:S02]  /*a440*/  SHF.R.U32.HI R25, RZ, 0x8, R30.reuse ;  /* 0x00000008ff197819 */ /* 0x110fe4000001161e */
[----:B------:R-:W-:Y:S02]  /*a450*/  LOP3.LUT R27, R27, 0x3f, RZ, 0xc0, !PT ;  /* 0x0000003f1b1b7812 */ /* 0x000fe400078ec0ff */
[----:B------:R-:W-:Y:S02]  /*a460*/  LOP3.LUT R24, R24, 0x3f, RZ, 0xc0, !PT ;  /* 0x0000003f18187812 */ /* 0x000fe400078ec0ff */
[----:B-1----:R-:W-:Y:S02]  /*a470*/  SHF.R.U32.HI R26, RZ, 0xe, R30 ;  /* 0x0000000eff1a7819 */ /* 0x002fe4000001161e */
[----:B------:R-:W-:Y:S02]  /*a480*/  LOP3.LUT R25, R25, 0x3f, RZ, 0xc0, !PT ;  /* 0x0000003f19197812 */ /* 0x000fe400078ec0ff */
[----:B------:R-:W-:-:S02]  /*a490*/  LOP3.LUT R26, R26, 0x3f, RZ, 0xc0, !PT ;  /* 0x0000003f1a1a7812 */ /* 0x000fc400078ec0ff */
[----:B------:R-:W-:Y:S02]  /*a4a0*/  IADD3 R59, R59, -0x20, RZ ;  /* 0xffffffe03b3b7810 */ /* 0x000fe40007ffe0ff */
[----:B------:R-:W-:Y:S02]  /*a4b0*/  LOP3.LUT R66, R66, 0x3f, RZ, 0xc0, !PT ;  /* 0x0000003f42427812 */ /* 0x000fe400078ec0ff */
[----:B------:R-:W-:Y:S02]  /*a4c0*/  IADD3 R27, R27, -0x20, RZ ;  /* 0xffffffe01b1b7810 */ /* 0x000fe40007ffe0ff */
[----:B------:R-:W-:Y:S02]  /*a4d0*/  IADD3 R24, R24, -0x20, RZ ;  /* 0xffffffe018187810 */ /* 0x000fe40007ffe0ff */
[----:B------:R-:W-:Y:S02]  /*a4e0*/  IADD3 R25, R25, -0x20, RZ ;  /* 0xffffffe019197810 */ /* 0x000fe40007ffe0ff */
[----:B------:R-:W-:Y:S01]  /*a4f0*/  IADD3 R26, R26, -0x20, RZ ;  /* 0xffffffe01a1a7810 */ /* 0x000fe20007ffe0ff */
[----:B------:R1:W4:Y:S01]  /*a500*/  I2F.F16 R65, R59 ;  /* 0x0000003b00417306 */ /* 0x0003220000200c00 */
[----:B------:R-:W-:-:S02]  /*a510*/  IADD3 R39, R11, -0x20, RZ ;  /* 0xffffffe00b277810 */ /* 0x000fc40007ffe0ff */
[----:B------:R-:W-:Y:S02]  /*a520*/  SHF.R.U32.HI R62, RZ, 0xa, R33 ;  /* 0x0000000aff3e7819 */ /* 0x000fe40000011621 */
[--C-:B------:R-:W-:Y:S02]  /*a530*/  SHF.R.U32.HI R73, RZ, 0x16, R34.reuse ;  /* 0x00000016ff497819 */ /* 0x100fe40000011622 */
[----:B------:R-:W-:Y:S01]  /*a540*/  LEA.HI R37, R28, 0xffffffe0, RZ, 0x6 ;  /* 0xffffffe01c257811 */ /* 0x000fe200078f30ff */
[----:B------:R3:W0:Y:S01]  /*a550*/  I2F.F16 R75, R27 ;  /* 0x0000001b004b7306 */ /* 0x0006220000200c00 */
[----:B-1----:R-:W-:Y:S02]  /*a560*/  IADD3 R59, R66, -0x20, RZ ;  /* 0xffffffe0423b7810 */ /* 0x002fe40007ffe0ff */
[----:B------:R-:W-:Y:S02]  /*a570*/  SHF.R.U32.HI R66, RZ, 0x10, R34 ;  /* 0x00000010ff427819 */ /* 0x000fe40000011622 */
[----:B------:R-:W-:-:S02]  /*a580*/  LEA.HI R36, R29, 0xffffffe0, RZ, 0x6 ;  /* 0xffffffe01d247811 */ /* 0x000fc400078f30ff */
[----:B------:R-:W-:Y:S01]  /*a590*/  LEA.HI R11, R30, 0xffffffe0, RZ, 0x6 ;  /* 0xffffffe01e0b7811 */ /* 0x000fe200078f30ff */
[----:B------:R1:W0:Y:S01]  /*a5a0*/  I2F.F16 R105, R24 ;  /* 0x0000001800697306 */ /* 0x0002220000200c00 */
[----:B------:R-:W-:Y:S02]  /*a5b0*/  LEA.HI R58, R31, 0xffffffe0, RZ, 0x6 ;  /* 0xffffffe01f3a7811 */ /* 0x000fe400078f30ff */
[----:B---3--:R-:W-:Y:S02]  /*a5c0*/  SHF.R.U32.HI R27, RZ, 0xe, R28 ;  /* 0x0000000eff1b7819 */ /* 0x008fe4000001161c */
[----:B------:R-:W-:Y:S02]  /*a5d0*/  SHF.R.U32 R33, R33, 0x1c, R29 ;  /* 0x0000001c21217819 */ /* 0x000fe4000000161d */
[----:B------:R-:W-:Y:S01]  /*a5e0*/  SHF.R.U32 R34, R34, 0x1c, R30 ;  /* 0x0000001c22227819 */ /* 0x000fe2000000161e */
[----:B------:R3:W0:Y:S01]  /*a5f0*/  I2F.F16 R103, R25 ;  /* 0x0000001900677306 */ /* 0x0006220000200c00 */
[----:B------:R-:W-:-:S02]  /*a600*/  SHF.R.U32 R35, R35, 0x1c, R31 ;  /* 0x0000001c23237819 */ /* 0x000fc4000000161f */
[----:B-1----:R-:W-:Y:S02]  /*a610*/  SHF.R.U32.HI R24, RZ, 0x2, R31 ;  /* 0x00000002ff187819 */ /* 0x002fe4000001161f */
        /* <DEDUP_REMOVED lines=74> */
[----:B------:R-:W-:-:S02]  /*aac0*/  @!P0 PRMT R88, R60, 0x7610, R88 ;  /* 0x000076103c588816 */ /* 0x000fc40000000058 */
[----:B------:R-:W-:Y:S02]  /*aad0*/  @!P0 PRMT R87, R61, 0x7610, R87 ;  /* 0x000076103d578816 */ /* 0x000fe40000000057 */
[----:B------:R-:W-:Y:S02]  /*aae0*/  ISETP.NE.AND P2, PT, R96, RZ, PT ;  /* 0x000000ff6000720c */ /* 0x000fe40003f45270 */
[----:B------:R-:W-:Y:S02]  /*aaf0*/  ISETP.NE.AND P3, PT, R94, RZ, PT ;  /* 0x000000ff5e00720c */ /* 0x000fe40003f65270 */
[----:B------:R-:W-:Y:S02]  /*ab00*/  ISETP.NE.AND P4, PT, R92, RZ, PT ;  /* 0x000000ff5c00720c */ /* 0x000fe40003f85270 */
[----:B------:R-:W-:Y:S02]  /*ab10*/  @!P0 PRMT R88, R88, 0x7610, R60 ;  /* 0x0000761058588816 */ /* 0x000fe4000000003c */
[----:B------:R-:W-:Y:S01]  /*ab20*/  @!P0 PRMT R87, R87, 0x7610, R61 ;  /* 0x0000761057578816 */ /* 0x000fe2000000003d */
[----:B-1234-:R-:W-:Y:S08]  /*ab30*/  @!P1 BRA `(.L_x_1960) ;  /* 0x0000000400289947 */ /* 0x01eff00003800000 */
[----:B0-----:R-:W0:Y:S01]  /*ab40*/  LDS.128 R24, [UR4] ;  /* 0x00000004ff187984 */ /* 0x001e220008000c00 */
[----:B------:R-:W-:Y:S02]  /*ab50*/  PRMT R35, R69, 0x5410, R76 ;  /* 0x0000541045237816 */ /* 0x000fe4000000004c */
[----:B------:R-:W-:Y:S01]  /*ab60*/  PRMT R61, R51, 0x5410, R46 ;  /* 0x00005410333d7816 */ /* 0x000fe2000000002e */
[----:B------:R-:W1:Y:S01]  /*ab70*/  LDS.128 R28, [UR4+0x10] ;  /* 0x00001004ff1c7984 */ /* 0x000e620008000c00 */
[----:B------:R-:W-:Y:S02]  /*ab80*/  PRMT R33, R81, 0x5410, R80 ;  /* 0x0000541051217816 */ /* 0x000fe40000000050 */
[----:B------:R-:W-:Y:S01]  /*ab90*/  PRMT R60, R71, 0x5410, R74 ;  /* 0x00005410473c7816 */ /* 0x000fe2000000004a */
[----:B0-----:R-:W-:Y:S01]  /*aba0*/  HFMA2 R34, R35, R24, RZ.H0_H0 ;  /* 0x0000001823227231 */ /* 0x001fe200000400ff */
[-C--:B------:R-:W-:Y:S01]  /*abb0*/  HFMA2.MMA R35, R61, R24.reuse, RZ ;  /* 0x000000183d237235 */ /* 0x080fe200000000ff */
[----:B------:R-:W-:Y:S01]  /*abc0*/  PRMT R61, R52, 0x5410, R41 ;  /* 0x00005410343d7816 */ /* 0x000fe20000000029 */
[----:B------:R-:W-:-:S04]  /*abd0*/  HFMA2.MMA R33, R33, R24, RZ ;  /* 0x0000001821217235 */ /* 0x000fc800000000ff */
[----:B------:R-:W-:Y:S01]  /*abe0*/  HFMA2 R24, R61, R24, RZ.H0_H0 ;  /* 0x000000183d187231 */ /* 0x000fe200000400ff */
[----:B------:R-:W-:-:S03]  /*abf0*/  PRMT R61, R49, 0x5410, R48 ;  /* 0x00005410313d7816 */ /* 0x000fc60000000030 */
        /* <DEDUP_REMOVED lines=62> */
.L_x_1960:
[----:B------:R-:W-:Y:S05]  /*afe0*/  @!P2 BRA `(.L_x_1961) ;  /* 0x000000040028a947 */ /* 0x000fea0003800000 */
[----:B0-----:R-:W0:Y:S01]  /*aff0*/  LDS.128 R24, [UR4+0x80] ;  /* 0x00008004ff187984 */ /* 0x001e220008000c00 */
        /* <DEDUP_REMOVED lines=73> */
.L_x_1961:
        /* <DEDUP_REMOVED lines=75> */
.L_x_1962:
        /* <DEDUP_REMOVED lines=75> */
.L_x_1963:
[----:B0----5:R-:W-:Y:S02]  /*bdf0*/  LOP3.LUT R25, R21, 0x3f, RZ, 0xc0, !PT ;  /* 0x0000003f15197812 */ /* 0x021fe400078ec0ff */
[----:B------:R-:W-:Y:S02]  /*be00*/  LOP3.LUT R24, R20, 0x3f, RZ, 0xc0, !PT ;  /* 0x0000003f14187812 */ /* 0x000fe400078ec0ff */
[----:B------:R-:W-:Y:S02]  /*be10*/  IADD3 R28, R25, -0x20, RZ ;  /* 0xffffffe0191c7810 */ /* 0x000fe40007ffe0ff */
[----:B------:R-:W-:Y:S02]  /*be20*/  LOP3.LUT R25, R22, 0x3f, RZ, 0xc0, !PT ;  /* 0x0000003f16197812 */ /* 0x000fe400078ec0ff */
[----:B------:R-:W-:Y:S02]  /*be30*/  IADD3 R24, R24, -0x20, RZ ;  /* 0xffffffe018187810 */ /* 0x000fe40007ffe0ff */
[----:B------:R-:W-:Y:S01]  /*be40*/  IADD3 R29, R25, -0x20, RZ ;  /* 0xffffffe0191d7810 */ /* 0x000fe20007ffe0ff */
[----:B------:R-:W0:Y:S01]  /*be50*/  I2F.F16 R28, R28 ;  /* 0x0000001c001c7306 */ /* 0x000e220000200c00 */
[----:B------:R-:W-:-:S02]  /*be60*/  LOP3.LUT R26, R23, 0x3f, RZ, 0xc0, !PT ;  /* 0x0000003f171a7812 */ /* 0x000fc400078ec0ff */
[--C-:B------:R-:W-:Y:S02]  /*be70*/  SHF.R.U32.HI R25, RZ, 0x6, R20.reuse ;  /* 0x00000006ff197819 */ /* 0x100fe40000011614 */
[----:B------:R-:W-:Y:S02]  /*be80*/  IADD3 R30, R26, -0x20, RZ ;  /* 0xffffffe01a1e7810 */ /* 0x000fe40007ffe0ff */
[----:B------:R-:W-:Y:S01]  /*be90*/  LOP3.LUT R25, R25, 0x3f, RZ, 0xc0, !PT ;  /* 0x0000003f19197812 */ /* 0x000fe200078ec0ff */
[----:B------:R1:W2:Y:S01]  /*bea0*/  I2F.F16 R60, R24 ;  /* 0x00000018003c7306 */ /* 0x0002a20000200c00 */
[----:B------:R-:W-:Y:S02]  /*beb0*/  SHF.R.U32.HI R26, RZ, 0x12, R20 ;  /* 0x00000012ff1a7819 */ /* 0x000fe40000011614 */
[----:B------:R-:W-:Y:S02]  /*bec0*/  IADD3 R25, R25, -0x20, RZ ;  /* 0xffffffe019197810 */ /* 0x000fe40007ffe0ff */
[----:B------:R-:W-:-:S02]  /*bed0*/  LOP3.LUT R26, R26, 0x3f, RZ, 0xc0, !PT ;  /* 0x0000003f1a1a7812 */ /* 0x000fc400078ec0ff */
[--C-:B------:R-:W-:Y:S01]  /*bee0*/  SHF.R.U32.HI R27, RZ, 0x18, R20.reuse ;  /* 0x00000018ff1b7819 */ /* 0x100fe20000011614 */
[----:B------:R3:W4:Y:S01]  /*bef0*/  I2F.F16 R35, R25 ;  /* 0x0000001900237306 */ /* 0x0007220000200c00 */
[----:B-1----:R-:W-:Y:S02]  /*bf00*/  SHF.R.U32.HI R24, RZ, 0xc, R20 ;  /* 0x0000000cff187819 */ /* 0x002fe40000011614 */
[----:B------:R-:W-:Y:S02]  /*bf10*/  IADD3 R26, R26, -0x20, RZ ;  /* 0xffffffe01a1a7810 */ /* 0x000fe40007ffe0ff */
[----:B------:R-:W-:Y:S02]  /*bf20*/  LOP3.LUT R24, R24, 0x3f, RZ, 0xc0, !PT ;  /* 0x0000003f18187812 */ /* 0x000fe400078ec0ff */
[----:B------:R-:W-:Y:S01]  /*bf30*/  LOP3.LUT R27, R27, 0x3f, RZ, 0xc0, !PT ;  /* 0x0000003f1b1b7812 */ /* 0x000fe200078ec0ff */
[----:B------:R-:W1:Y:S01]  /*bf40*/  I2F.F16 R31, R26 ;  /* 0x0000001a001f7306 */ /* 0x000e620000200c00 */
[----:B------:R-:W-:-:S02]  /*bf50*/  IADD3 R24, R24, -0x20, RZ ;  /* 0xffffffe018187810 */ /* 0x000fc40007ffe0ff */
[----:B---3--:R-:W-:Y:S02]  /*bf60*/  SHF.R.U32.HI R25, RZ, 0xc, R21 ;  /* 0x0000000cff197819 */ /* 0x008fe40000011615 */
[----:B------:R-:W-:Y:S02]  /*bf70*/  PRMT R81, R81, 0x5410, R80 ;  /* 0x0000541051517816 */ /* 0x000fe40000000050 */
[----:B------:R-:W-:Y:S01]  /*bf80*/  PRMT R80, R71, 0x5410, R74 ;  /* 0x0000541047507816 */ /* 0x000fe2000000004a */
[----:B------:R3:W0:Y:S01]  /*bf90*/  I2F.F16 R34, R24 ;  /* 0x0000001800227306 */ /* 0x0006220000200c00 */
[----:B------:R-:W-:Y:S02]  /*bfa0*/  IADD3 R33, R27, -0x20, RZ ;  /* 0xffffffe01b217810 */ /* 0x000fe40007ffe0ff */
[----:B------:R-:W-:Y:S02]  /*bfb0*/  LOP3.LUT R74, R25, 0x3f, RZ, 0xc0, !PT ;  /* 0x0000003f194a7812 */ /* 0x000fe400078ec0ff */
[----:B------:R-:W-:-:S02]  /*bfc0*/  PRMT R71, R69, 0x5410, R76 ;  /* 0x0000541045477816 */ /* 0x000fc4000000004c */
[----:B------:R-:W-:Y:S01]  /*bfd0*/  SHF.R.U32.HI R76, RZ, 0x12, R21 ;  /* 0x00000012ff4c7819 */ /* 0x000fe20000011615 */
[----:B------:R-:W0:Y:S01]  /*bfe0*/  I2F.F16 R29, R29 ;  /* 0x0000001d001d7306 */ /* 0x000e220000200c00 */
[----:B---3--:R-:W3:Y:S01]  /*bff0*/  LDS.128 R24, [UR4+0x200] ;  /* 0x00020004ff187984 */ /* 0x008ee20008000c00 */
[----:B------:R-:W-:Y:S02]  /*c000*/  IADD3 R69, R74, -0x20, RZ ;  /* 0xffffffe04a457810 */ /* 0x000fe40007ffe0ff */
[----:B------:R-:W-:Y:S02]  /*c010*/  LOP3.LUT R76, R76, 0x3f, RZ, 0xc0, !PT ;  /* 0x0000003f4c4c7812 */ /* 0x000fe400078ec0ff */
[----:B------:R-:W-:Y:S02]  /*c020*/  PRMT R74, R49, 0x5410, R48 ;  /* 0x00005410314a7816 */ /* 0x000fe40000000030 */
[----:B------:R-:W-:Y:S01]  /*c030*/  IADD3 R48, R76, -0x20, RZ ;  /* 0xffffffe04c307810 */ /* 0x000fe20007ffe0ff */
[----:B------:R-:W0:Y:S01]  /*c040*/  I2F.F16 R30, R30 ;  /* 0x0000001e001e7306 */ /* 0x000e220000200c00 */
[----:B------:R-:W-:-:S02]  /*c050*/  SHF.R.U32.HI R76, RZ, 0x6, R22 ;  /* 0x00000006ff4c7819 */ /* 0x000fc40000011616 */
[----:B------:R-:W-:Y:S02]  /*c060*/  PRMT R118, R45, 0x5410, R44 ;  /* 0x000054102d767816 */ /* 0x000fe4000000002c */
[----:B------:R-:W-:Y:S02]  /*c070*/  LOP3.LUT R76, R76, 0x3f, RZ, 0xc0, !PT ;  /* 0x0000003f4c4c7812 */ /* 0x000fe400078ec0ff */
[----:B------:R-:W-:Y:S01]  /*c080*/  PRMT R51, R51, 0x5410, R46 ;  /* 0x0000541033337816 */ /* 0x000fe2000000002e */
[----:B------:R-:W0:Y:S01]  /*c090*/  I2F.F16 R33, R33 ;  /* 0x0000002100217306 */ /* 0x000e220000200c00 */
[----:B------:R-:W-:Y:S02]  /*c0a0*/  IADD3 R44, R76, -0x20, RZ ;  /* 0xffffffe04c2c7810 */ /* 0x000fe40007ffe0ff */
[----:B------:R-:W-:Y:S02]  /*c0b0*/  PRMT R41, R52, 0x5410, R41 ;  /* 0x0000541034297816 */ /* 0x000fe40000000029 */
[----:B------:R-:W-:-:S02]  /*c0c0*/  SHF.R.U32.HI R45, RZ, 0xc, R22 ;  /* 0x0000000cff2d7819 */ /* 0x000fc40000011616 */
[----:B------:R-:W-:Y:S01]  /*c0d0*/  PRMT R115, R47, 0x5410, R64 ;  /* 0x000054102f737816 */ /* 0x000fe20000000040 */
[----:B------:R-:W0:Y:S01]  /*c0e0*/  I2F.F16 R69, R69 ;  /* 0x0000004500457306 */ /* 0x000e220000200c00 */
[----:B------:R-:W-:Y:S02]  /*c0f0*/  LOP3.LUT R45, R45, 0x3f, RZ, 0xc0, !PT ;  /* 0x0000003f2d2d7812 */ /* 0x000fe400078ec0ff */
[----:B------:R-:W-:Y:S02]  /*c100*/  SHF.R.U32.HI R47, RZ, 0x10, R16 ;  /* 0x00000010ff2f7819 */ /* 0x000fe40000011610 */
[----:B------:R-:W-:Y:S02]  /*c110*/  IADD3 R45, R45, -0x20, RZ ;  /* 0xffffffe02d2d7810 */ /* 0x000fe40007ffe0ff */
[--C-:B------:R-:W-:Y:S01]  /*c120*/  SHF.R.U32.HI R61, RZ, 0x6, R21.reuse ;  /* 0x00000006ff3d7819 */ /* 0x100fe20000011615 */
[----:B------:R-:W0:Y:S01]  /*c130*/  I2F.F16 R48, R48 ;  /* 0x0000003000307306 */ /* 0x000e220000200c00 */
[----:B------:R-:W-:-:S02]  /*c140*/  SHF.R.U32.HI R49, RZ, 0x18, R21 ;  /* 0x00000018ff317819 */ /* 0x000fc40000011615 */
[----:B------:R-:W-:Y:S02]  /*c150*/  PRMT R120, R40, 0x5410, R39 ;  /* 0x0000541028787816 */ /* 0x000fe40000000027 */
[----:B------:R-:W-:Y:S02]  /*c160*/  SHF.R.U32 R21, R21, 0x1e, R17 ;  /* 0x0000001e15157819 */ /* 0x000fe40000001611 */
[----:B------:R-:W-:Y:S01]  /*c170*/  LOP3.LUT R47, R47, 0x3f, RZ, 0xc0, !PT ;  /* 0x0000003f2f2f7812 */ /* 0x000fe200078ec0ff */
[-C--:B---3--:R-:W-:Y:S01]  /*c180*/  HFMA2.MMA R76, R81, R24.reuse, RZ ;  /* 0x00000018514c7235 */ /* 0x088fe200000000ff */
[-C--:B------:R-:W-:Y:S01]  /*c190*/  HFMA2 R71, R71, R24.reuse, RZ.H0_H0 ;  /* 0x0000001847477231 */ /* 0x080fe200000400ff */
[----:B------:R-:W-:Y:S01]  /*c1a0*/  HFMA2.MMA R51, R51, R24, RZ ;  /* 0x0000001833337235 */ /* 0x000fe200000000ff */
[----:B------:R-:W-:Y:S01]  /*c1b0*/  HFMA2 R81, R41, R24, RZ.H0_H0 ;  /* 0x0000001829517231 */ /* 0x000fe200000400ff */
[--C-:B------:R-:W-:Y:S01]  /*c1c0*/  SHF.R.U32.HI R24, RZ, 0x6, R23.reuse ;  /* 0x00000006ff187819 */ /* 0x100fe20000011617 */
[----:B------:R-:W-:Y:S01]  /*c1d0*/  HFMA2 R74, R74, R25, R71 ;  /* 0x000000194a4a7231 */ /* 0x000fe20000000047 */
[----:B------:R-:W3:Y:S01]  /*c1e0*/  I2F.F16 R40, R45 ;  /* 0x0000002d00287306 */ /* 0x000ee20000200c00 */
[----:B------:R-:W-:Y:S01]  /*c1f0*/  LOP3.LUT R21, R21, 0x3f, RZ, 0xc0, !PT ;  /* 0x0000003f15157812 */ /* 0x000fe200078ec0ff */
[-C--:B------:R-:W-:Y:S01]  /*c200*/  HFMA2.MMA R76, R80, R25.reuse, R76 ;  /* 0x00000019504c7235 */ /* 0x080fe2000000004c */
[----:B------:R-:W-:Y:S01]  /*c210*/  SHF.R.U32.HI R80, RZ, 0x18, R23 ;  /* 0x00000018ff507819 */ /* 0x000fe20000011617 */
[----:B------:R-:W-:Y:S01]  /*c220*/  HFMA2.MMA R71, R118, R25, R51 ;  /* 0x0000001976477235 */ /* 0x000fe20000000033 */
[----:B------:R-:W-:Y:S01]  /*c230*/  LOP3.LUT R24, R24, 0x3f, RZ, 0xc0, !PT ;  /* 0x0000003f18187812 */ /* 0x000fe200078ec0ff */
[----:B------:R-:W-:Y:S01]  /*c240*/  HFMA2 R115, R115, R26, R74 ;  /* 0x0000001a73737231 */ /* 0x000fe2000000004a */
[----:B------:R-:W-:Y:S01]  /*c250*/  LOP3.LUT R80, R80, 0x3f, RZ, 0xc0, !PT ;  /* 0x0000003f50507812 */ /* 0x000fe200078ec0ff */
[----:B------:R-:W0:Y:S01]  /*c260*/  I2F.F16 R44, R44 ;  /* 0x0000002c002c7306 */ /* 0x000e220000200c00 */
[----:B------:R-:W-:-:S02]  /*c270*/  PRMT R118, R56, 0x5410, R55 ;  /* 0x0000541038767816 */ /* 0x000fc40000000037 */
[----:B------:R-:W-:Y:S02]  /*c280*/  IADD3 R24, R24, -0x20, RZ ;  /* 0xffffffe018187810 */ /* 0x000fe40007ffe0ff */
[----:B------:R-:W-:Y:S02]  /*c290*/  SHF.R.U32.HI R55, RZ, 0x4, R16 ;  /* 0x00000004ff377819 */ /* 0x000fe40000011610 */
[----:B------:R-:W-:Y:S01]  /*c2a0*/  IADD3 R113, R80, -0x20, RZ ;  /* 0xffffffe050717810 */ /* 0x000fe20007ffe0ff */
[----:B------:R-:W0:Y:S01]  /*c2b0*/  I2F.F16 R45, R24 ;  /* 0x00000018002d7306 */ /* 0x000e220000200c00 */
[----:B------:R-:W-:Y:S01]  /*c2c0*/  LOP3.LUT R55, R55, 0x3f, RZ, 0xc0, !PT ;  /* 0x0000003f37377812 */ /* 0x000fe200078ec0ff */
[----:B------:R-:W-:Y:S01]  /*c2d0*/  HFMA2 R80, R120, R25, R81 ;  /* 0x0000001978507231 */ /* 0x000fe20000000051 */
[----:B------:R-:W-:Y:S02]  /*c2e0*/  IADD3 R21, R21, -0x20, RZ ;  /* 0xffffffe015157810 */ /* 0x000fe40007ffe0ff */
[----:B------:R-:W-:-:S02]  /*c2f0*/  PRMT R119, R59, 0x5410, R72 ;  /* 0x000054103b777816 */ /* 0x000fc40000000048 */
[----:B------:R-:W-:Y:S01]  /*c300*/  LOP3.LUT R49, R49, 0x3f, RZ, 0xc0, !PT ;  /* 0x0000003f31317812 */ /* 0x000fe200078ec0ff */
[----:B------:R2:W0:Y:S01]  /*c310*/  I2F.F16 R24, R113 ;  /* 0x0000007100187306 */ /* 0x0004220000200c00 */
[----:B------:R-:W-:Y:S02]  /*c320*/  SHF.R.U32 R20, R20, 0x1e, R16 ;  /* 0x0000001e14147819 */ /* 0x000fe40000001610 */
[----:B------:R-:W-:Y:S02]  /*c330*/  PRMT R120, R63, 0x5410, R62 ;  /* 0x000054103f787816 */ /* 0x000fe4000000003e */
[----:B------:R-:W-:Y:S02]  /*c340*/  IADD3 R46, R49, -0x20, RZ ;  /* 0xffffffe0312e7810 */ /* 0x000fe40007ffe0ff */
[----:B------:R-:W-:Y:S01]  /*c350*/  SHF.R.U32.HI R63, RZ, 0xa, R17 ;  /* 0x0000000aff3f7819 */ /* 0x000fe20000011611 */
[----:B------:R-:W-:Y:S01]  /*c360*/  HFMA2 R115, R120, R27, R115 ;  /* 0x0000001b78737231 */ /* 0x000fe20000000073 */
[----:B--2---:R-:W-:-:S02]  /*c370*/  PRMT R113, R54, 0x5410, R65 ;  /* 0x0000541036717816 */ /* 0x004fc40000000041 */
[----:B------:R-:W-:Y:S01]  /*c380*/  IADD3 R54, R55, -0x20, RZ ;  /* 0xffffffe037367810 */ /* 0x000fe20007ffe0ff */
[----:B------:R-:W2:Y:S01]  /*c390*/  I2F.F16 R46, R46 ;  /* 0x0000002e002e7306 */ /* 0x000ea20000200c00 */
[----:B------:R-:W-:Y:S02]  /*c3a0*/  IADD3 R55, R47, -0x20, RZ ;  /* 0xffffffe02f377810 */ /* 0x000fe40007ffe0ff */
[----:B------:R-:W-:Y:S02]  /*c3b0*/  SHF.R.U32.HI R47, RZ, 0x4, R17 ;  /* 0x00000004ff2f7819 */ /* 0x000fe40000011611 */
[--C-:B------:R-:W-:Y:S02]  /*c3c0*/  SHF.R.U32.HI R49, RZ, 0x12, R22.reuse ;  /* 0x00000012ff317819 */ /* 0x100fe40000011616 */
[----:B------:R-:W-:Y:S01]  /*c3d0*/  LOP3.LUT R59, R47, 0x3f, RZ, 0xc0, !PT ;  /* 0x0000003f2f3b7812 */ /* 0x000fe200078ec0ff */
[----:B------:R-:W0:Y:S01]  /*c3e0*/  I2F.F16 R54, R54 ;  /* 0x0000003600367306 */ /* 0x000e220000200c00 */
[----:B------:R-:W-:-:S02]  /*c3f0*/  SHF.R.U32.HI R52, RZ, 0x18, R22 ;  /* 0x00000018ff347819 */ /* 0x000fc40000011616 */
[----:B------:R-:W-:Y:S02]  /*c400*/  LOP3.LUT R20, R20, 0x3f, RZ, 0xc0, !PT ;  /* 0x0000003f14147812 */ /* 0x000fe400078ec0ff */
[----:B------:R-:W-:Y:S02]  /*c410*/  SHF.R.U32 R22, R22, 0x1e, R18 ;  /* 0x0000001e16167819 */ /* 0x000fe40000001612 */
[----:B------:R-:W-:Y:S01]  /*c420*/  SHF.R.U32.HI R41, RZ, 0xc, R23 ;  /* 0x0000000cff297819 */ /* 0x000fe20000011617 */
[----:B------:R4:W0:Y:S01]  /*c430*/  I2F.F16 R47, R21 ;  /* 0x00000015002f7306 */ /* 0x0008220000200c00 */
[----:B------:R-:W-:Y:S02]  /*c440*/  LOP3.LUT R63, R63, 0x3f, RZ, 0xc0, !PT ;  /* 0x0000003f3f3f7812 */ /* 0x000fe400078ec0ff */
[----:B------:R-:W-:Y:S02]  /*c450*/  PRMT R121, R66, 0x5410, R73 ;  /* 0x0000541042797816 */ /* 0x000fe40000000049 */
[----:B------:R-:W-:-:S02]  /*c460*/  LOP3.LUT R49, R49, 0x3f, RZ, 0xc0, !PT ;  /* 0x0000003f31317812 */ /* 0x000fc400078ec0ff */
[----:B------:R-:W-:Y:S01]  /*c470*/  IADD3 R20, R20, -0x20, RZ ;  /* 0xffffffe014147810 */ /* 0x000fe20007ffe0ff */
[----:B------:R-:W0:Y:S01]  /*c480*/  I2F.F16 R55, R55 ;  /* 0x0000003700377306 */ /* 0x000e220000200c00 */
[----:B----4-:R-:W-:Y:S02]  /*c490*/  SHF.R.U32.HI R21, RZ, 0x16, R17 ;  /* 0x00000016ff157819 */ /* 0x010fe40000011611 */
[----:B------:R-:W-:Y:S02]  /*c4a0*/  LOP3.LUT R22, R22, 0x3f, RZ, 0xc0, !PT ;  /* 0x0000003f16167812 */ /* 0x000fe400078ec0ff */
[----:B------:R-:W-:Y:S02]  /*c4b0*/  LOP3.LUT R21, R21, 0x3f, RZ, 0xc0, !PT ;  /* 0x0000003f15157812 */ /* 0x000fe400078ec0ff */
[----:B------:R-:W-:Y:S01]  /*c4c0*/  LOP3.LUT R52, R52, 0x3f, RZ, 0xc0, !PT ;  /* 0x0000003f34347812 */ /* 0x000fe200078ec0ff */
[----:B------:R4:W0:Y:S01]  /*c4d0*/  I2F.F16 R56, R20 ;  /* 0x0000001400387306 */ /* 0x0008220000200c00 */
[----:B------:R-:W-:-:S02]  /*c4e0*/  IADD3 R21, R21, -0x20, RZ ;  /* 0xffffffe015157810 */ /* 0x000fc40007ffe0ff */
[----:B------:R-:W-:Y:S02]  /*c4f0*/  LOP3.LUT R41, R41, 0x3f, RZ, 0xc0, !PT ;  /* 0x0000003f29297812 */ /* 0x000fe400078ec0ff */
[----:B------:R-:W-:Y:S02]  /*c500*/  IADD3 R63, R63, -0x20, RZ ;  /* 0xffffffe03f3f7810 */ /* 0x000fe40007ffe0ff */
[----:B------:R-:W-:Y:S01]  /*c510*/  IADD3 R39, R49, -0x20, RZ ;  /* 0xffffffe031277810 */ /* 0x000fe20007ffe0ff */
[----:B------:R1:W0:Y:S01]  /*c520*/  I2F.F16 R66, R21 ;  /* 0x0000001500427306 */ /* 0x0002220000200c00 */
[----:B------:R-:W-:Y:S02]  /*c530*/  IADD3 R22, R22, -0x20, RZ ;  /* 0xffffffe016167810 */ /* 0x000fe40007ffe0ff */
[----:B------:R-:W-:Y:S02]  /*c540*/  IADD3 R49, R52, -0x20, RZ ;  /* 0xffffffe034317810 */ /* 0x000fe40007ffe0ff */
[----:B----4-:R-:W-:-:S02]  /*c550*/  SHF.R.U32.HI R20, RZ, 0x16, R16 ;  /* 0x00000016ff147819 */ /* 0x010fc40000011610 */
[----:B------:R-:W-:Y:S01]  /*c560*/  IADD3 R52, R41, -0x20, RZ ;  /* 0xffffffe029347810 */ /* 0x000fe20007ffe0ff */
[----:B------:R4:W0:Y:S01]  /*c570*/  I2F.F16 R64, R63 ;  /* 0x0000003f00407306 */ /* 0x0008220000200c00 */
[----:B-1----:R-:W-:Y:S02]  /*c580*/  PRMT R21, R38, 0x5410, R75 ;  /* 0x0000541026157816 */ /* 0x002fe4000000004b */
[----:B------:R-:W-:Y:S02]  /*c590*/  SHF.R.U32.HI R38, RZ, 0x4, R18 ;  /* 0x00000004ff267819 */ /* 0x000fe40000011612 */
[----:B------:R-:W-:Y:S01]  /*c5a0*/  SHF.R.U32.HI R41, RZ, 0x12, R23 ;  /* 0x00000012ff297819 */ /* 0x000fe20000011617 */
[----:B------:R-:W-:Y:S01]  /*c5b0*/  HFMA2 R80, R21, R26, R80 ;  /* 0x0000001a15507231 */ /* 0x000fe20000000050 */
[----:B------:R-:W-:Y:S01]  /*c5c0*/  SHF.R.U32 R23, R23, 0x1e, R19 ;  /* 0x0000001e17177819 */ /* 0x000fe20000001613 */
[----:B------:R-:W1:Y:S01]  /*c5d0*/  I2F.F16 R39, R39 ;  /* 0x0000002700277306 */ /* 0x000e620000200c00 */
[----:B----4-:R-:W-:-:S02]  /*c5e0*/  LOP3.LUT R63, R38, 0x3f, RZ, 0xc0, !PT ;  /* 0x0000003f263f7812 */ /* 0x010fc400078ec0ff */
[----:B------:R-:W-:Y:S02]  /*c5f0*/  LOP3.LUT R20, R20, 0x3f, RZ, 0xc0, !PT ;  /* 0x0000003f14147812 */ /* 0x000fe400078ec0ff */
[----:B------:R-:W-:Y:S02]  /*c600*/  SHF.R.U32.HI R65, RZ, 0xa, R18 ;  /* 0x0000000aff417819 */ /* 0x000fe40000011612 */
[----:B------:R-:W-:Y:S01]  /*c610*/  LOP3.LUT R23, R23, 0x3f, RZ, 0xc0, !PT ;  /* 0x0000003f17177812 */ /* 0x000fe200078ec0ff */
[----:B------:R4:W0:Y:S01]  /*c620*/  I2F.F16 R38, R22 ;  /* 0x0000001600267306 */ /* 0x0008220000200c00 */
[----:B------:R-:W-:Y:S02]  /*c630*/  IADD3 R20, R20, -0x20, RZ ;  /* 0xffffffe014147810 */ /* 0x000fe40007ffe0ff */
[----:B------:R-:W-:Y:S02]  /*c640*/  PRMT R122, R68, 0x5410, R67 ;  /* 0x00005410447a7816 */ /* 0x000fe40000000043 */
[----:B------:R-:W-:-:S02]  /*c650*/  SHF.R.U32.HI R67, RZ, 0x4, R19 ;  /* 0x00000004ff437819 */ /* 0x000fc40000011613 */
[----:B------:R-:W-:Y:S01]  /*c660*/  LOP3.LUT R65, R65, 0x3f, RZ, 0xc0, !PT ;  /* 0x0000003f41417812 */ /* 0x000fe200078ec0ff */
[----:B------:R3:W0:Y:S01]  /*c670*/  I2F.F16 R62, R20 ;  /* 0x00000014003e7306 */ /* 0x0006220000200c00 */
[----:B----4-:R-:W-:Y:S02]  /*c680*/  SHF.R.U32.HI R22, RZ, 0x16, R18 ;  /* 0x00000016ff167819 */ /* 0x010fe40000011612 */
[----:B------:R-:W-:Y:S02]  /*c690*/  IADD3 R23, R23, -0x20, RZ ;  /* 0xffffffe017177810 */ /* 0x000fe40007ffe0ff */
[----:B------:R-:W-:Y:S02]  /*c6a0*/  LOP3.LUT R22, R22, 0x3f, RZ, 0xc0, !PT ;  /* 0x0000003f16167812 */ /* 0x000fe400078ec0ff */
[----:B------:R-:W-:Y:S01]  /*c6b0*/  IADD3 R68, R65, -0x20, RZ ;  /* 0xffffffe041447810 */ /* 0x000fe20007ffe0ff */
[----:B------:R-:W4:Y:S01]  /*c6c0*/  I2F.F16 R49, R49 ;  /* 0x0000003100317306 */ /* 0x000f220000200c00 */
[----:B------:R-:W-:-:S02]  /*c6d0*/  IADD3 R22, R22, -0x20, RZ ;  /* 0xffffffe016167810 */ /* 0x000fc40007ffe0ff */
[----:B---3--:R-:W-:Y:S02]  /*c6e0*/  PRMT R20, R43, 0x5410, R70 ;  /* 0x000054102b147816 */ /* 0x008fe40000000046 */
[----:B------:R-:W-:Y:S02]  /*c6f0*/  LOP3.LUT R70, R67, 0x3f, RZ, 0xc0, !PT ;  /* 0x0000003f43467812 */ /* 0x000fe400078ec0ff */
[----:B------:R-:W-:Y:S01]  /*c700*/  PRMT R81, R50, 0x5410, R57 ;  /* 0x0000541032517816 */ /* 0x000fe20000000039 */
[----:B------:R3:W0:Y:S01]  /*c710*/  I2F.F16 R67, R23 ;  /* 0x0000001700437306 */ /* 0x0006220000200c00 */
[----:B------:R-:W-:Y:S02]  /*c720*/  SHF.R.U32.HI R57, RZ, 0xa, R16 ;  /* 0x0000000aff397819 */ /* 0x000fe40000011610 */
[----:B------:R-:W-:Y:S02]  /*c730*/  SHF.R.U32 R16, R16, 0x1c, R12 ;  /* 0x0000001c10107819 */ /* 0x000fe4000000160c */
[----:B------:R-:W-:Y:S01]  /*c740*/  PRMT R104, R104, 0x5410, R37 ;  /* 0x0000541068687816 */ /* 0x000fe20000000025 */
[----:B------:R-:W-:Y:S01]  /*c750*/  HFMA2.MMA R81, R81, R26, R76 ;  /* 0x0000001a51517235 */ /* 0x000fe2000000004c */
[----:B------:R-:W-:Y:S01]  /*c760*/  PRMT R124, R77, 0x5410, R78 ;  /* 0x000054104d7c7816 */ /* 0x000fe2000000004e */
[----:B------:R2:W0:Y:S01]  /*c770*/  I2F.F16 R65, R22 ;  /* 0x0000001600417306 */ /* 0x0004220000200c00 */
[----:B---3--:R-:W-:-:S02]  /*c780*/  SHF.R.U32.HI R23, RZ, 0x16, R19 ;  /* 0x00000016ff177819 */ /* 0x008fc40000011613 */
[----:B------:R-:W-:Y:S01]  /*c790*/  IADD3 R37, R70, -0x20, RZ ;  /* 0xffffffe046257810 */ /* 0x000fe20007ffe0ff */
[----:B------:R-:W-:Y:S01]  /*c7a0*/  HFMA2 R80, R124, R27, R80 ;  /* 0x0000001b7c507231 */ /* 0x000fe20000000050 */
[----:B------:R-:W-:Y:S01]  /*c7b0*/  LOP3.LUT R23, R23, 0x3f, RZ, 0xc0, !PT ;  /* 0x0000003f17177812 */ /* 0x000fe200078ec0ff */
[----:B------:R-:W-:Y:S01]  /*c7c0*/  HFMA2.MMA R118, R118, R27, R81 ;  /* 0x0000001b76767235 */ /* 0x000fe20000000051 */
[----:B------:R-:W-:Y:S01]  /*c7d0*/  LEA.HI R51, R12, 0xffffffe0, RZ, 0x6 ;  /* 0xffffffe00c337811 */ /* 0x000fe200078f30ff */
[----:B------:R-:W3:Y:S01]  /*c7e0*/  I2F.F16 R52, R52 ;  /* 0x0000003400347306 */ /* 0x000ee20000200c00 */
[----:B--2---:R-:W-:Y:S02]  /*c7f0*/  SHF.R.U32.HI R22, RZ, 0x10, R19 ;  /* 0x00000010ff167819 */ /* 0x004fe40000011613 */
[----:B------:R-:W-:Y:S02]  /*c800*/  IADD3 R73, R23, -0x20, RZ ;  /* 0xffffffe017497810 */ /* 0x000fe40007ffe0ff */
[----:B------:R-:W-:-:S02]  /*c810*/  LOP3.LUT R22, R22, 0x3f, RZ, 0xc0, !PT ;  /* 0x0000003f16167812 */ /* 0x000fc400078ec0ff */
[--C-:B------:R-:W-:Y:S01]  /*c820*/  SHF.R.U32.HI R23, RZ, 0x2, R12.reuse ;  /* 0x00000002ff177819 */ /* 0x100fe2000001160c */
[----:B------:R-:W2:Y:S01]  /*c830*/  I2F.F16 R51, R51 ;  /* 0x0000003300337306 */ /* 0x000ea20000200c00 */
[----:B------:R-:W-:Y:S02]  /*c840*/  IADD3 R70, R22, -0x20, RZ ;  /* 0xffffffe016467810 */ /* 0x000fe40007ffe0ff */
[--C-:B------:R-:W-:Y:S02]  /*c850*/  SHF.R.U32.HI R75, RZ, 0x8, R12.reuse ;  /* 0x00000008ff4b7819 */ /* 0x100fe4000001160c */
[--C-:B------:R-:W-:Y:S02]  /*c860*/  SHF.R.U32.HI R78, RZ, 0xe, R12.reuse ;  /* 0x0000000eff4e7819 */ /* 0x100fe4000001160c */
[----:B------:R-:W-:Y:S01]  /*c870*/  LOP3.LUT R22, R16, 0x3f, RZ, 0xc0, !PT ;  /* 0x0000003f10167812 */ /* 0x000fe200078ec0ff */
[----:B------:R-:W0:Y:S01]  /*c880*/  I2F.F16 R68, R68 ;  /* 0x0000004400447306 */ /* 0x000e220000200c00 */
[----:B------:R-:W-:-:S02]  /*c890*/  SHF.R.U32.HI R12, RZ, 0x14, R12 ;  /* 0x00000014ff0c7819 */ /* 0x000fc4000001160c */
[----:B------:R-:W-:Y:S02]  /*c8a0*/  IADD3 R22, R22, -0x20, RZ ;  /* 0xffffffe016167810 */ /* 0x000fe40007ffe0ff */
[----:B------:R-:W-:Y:S02]  /*c8b0*/  LOP3.LUT R12, R12, 0x3f, RZ, 0xc0, !PT ;  /* 0x0000003f0c0c7812 */ /* 0x000fe400078ec0ff */
[----:B------:R-:W-:Y:S01]  /*c8c0*/  PRMT R16, R107, 0x5410, R36 ;  /* 0x000054106b107816 */ /* 0x000fe20000000024 */
[----:B------:R-:W0:Y:S01]  /*c8d0*/  I2F.F16 R37, R37 ;  /* 0x0000002500257306 */ /* 0x000e220000200c00 */
[----:B------:R-:W-:Y:S02]  /*c8e0*/  LOP3.LUT R23, R23, 0x3f, RZ, 0xc0, !PT ;  /* 0x0000003f17177812 */ /* 0x000fe400078ec0ff */
[----:B------:R-:W-:Y:S02]  /*c8f0*/  IADD3 R12, R12, -0x20, RZ ;  /* 0xffffffe00c0c7810 */ /* 0x000fe40007ffe0ff */
[----:B------:R-:W-:-:S02]  /*c900*/  IADD3 R43, R59, -0x20, RZ ;  /* 0xffffffe03b2b7810 */ /* 0x000fc40007ffe0ff */
[----:B------:R-:W-:Y:S01]  /*c910*/  SHF.R.U32.HI R59, RZ, 0x10, R17 ;  /* 0x00000010ff3b7819 */ /* 0x000fe20000011611 */
[----:B------:R1:W0:Y:S01]  /*c920*/  I2F.F16 R36, R22 ;  /* 0x0000001600247306 */ /* 0x0002220000200c00 */
[----:B------:R-:W-:Y:S02]  /*c930*/  PRMT R83, R84, 0x5410, R83 ;  /* 0x0000541054537816 */ /* 0x000fe40000000053 */
[--C-:B------:R-:W-:Y:S02]  /*c940*/  SHF.R.U32 R17, R17, 0x1c, R13.reuse ;  /* 0x0000001c11117819 */ /* 0x100fe4000000160d */
[----:B------:R-:W-:Y:S02]  /*c950*/  IADD3 R23, R23, -0x20, RZ ;  /* 0xffffffe017177810 */ /* 0x000fe40007ffe0ff */
[----:B------:R-:W-:Y:S01]  /*c960*/  LOP3.LUT R77, R75, 0x3f, RZ, 0xc0, !PT ;  /* 0x0000003f4b4d7812 */ /* 0x000fe200078ec0ff */
[----:B------:R4:W0:Y:S01]  /*c970*/  I2F.F16 R84, R12 ;  /* 0x0000000c00547306 */ /* 0x0008220000200c00 */
[----:B-1----:R-:W-:-:S02]  /*c980*/  SHF.R.U32.HI R22, RZ, 0x2, R13 ;  /* 0x00000002ff167819 */ /* 0x002fc4000001160d */
[----:B------:R-:W-:Y:S02]  /*c990*/  LOP3.LUT R17, R17, 0x3f, RZ, 0xc0, !PT ;  /* 0x0000003f11117812 */ /* 0x000fe400078ec0ff */
[----:B------:R-:W-:Y:S02]  /*c9a0*/  LOP3.LUT R22, R22, 0x3f, RZ, 0xc0, !PT ;  /* 0x0000003f16167812 */ /* 0x000fe400078ec0ff */
[----:B------:R-:W-:Y:S01]  /*c9b0*/  PRMT R114, R114, 0x5410, R11 ;  /* 0x0000541072727816 */ /* 0x000fe2000000000b */
[----:B------:R1:W0:Y:S01]  /*c9c0*/  I2F.F16 R75, R23 ;  /* 0x00000017004b7306 */ /* 0x0002220000200c00 */
[----:B----4-:R-:W-:Y:S02]  /*c9d0*/  SHF.R.U32.HI R12, RZ, 0xe, R13 ;  /* 0x0000000eff0c7819 */ /* 0x010fe4000001160d */
[----:B------:R-:W-:Y:S02]  /*c9e0*/  IADD3 R22, R22, -0x20, RZ ;  /* 0xffffffe016167810 */ /* 0x000fe40007ffe0ff */
[----:B------:R-:W-:-:S02]  /*c9f0*/  LOP3.LUT R12, R12, 0x3f, RZ, 0xc0, !PT ;  /* 0x0000003f0c0c7812 */ /* 0x000fc400078ec0ff */
[----:B------:R-:W-:Y:S01]  /*ca00*/  IADD3 R11, R17, -0x20, RZ ;  /* 0xffffffe0110b7810 */ /* 0x000fe20007ffe0ff */
[----:B------:R-:W4:Y:S01]  /*ca10*/  I2F.F16 R43, R43 ;  /* 0x0000002b002b7306 */ /* 0x000f220000200c00 */
[--C-:B-1----:R-:W-:Y:S02]  /*ca20*/  SHF.R.U32.HI R23, RZ, 0x14, R13.reuse ;  /* 0x00000014ff177819 */ /* 0x102fe4000001160d */
[----:B------:R-:W-:Y:S02]  /*ca30*/  LEA.HI R25, R13, 0xffffffe0, RZ, 0x6 ;  /* 0xffffffe00d197811 */ /* 0x000fe400078f30ff */
[----:B------:R-:W-:Y:S02]  /*ca40*/  SHF.R.U32.HI R17, RZ, 0x8, R13 ;  /* 0x00000008ff117819 */ /* 0x000fe4000001160d */
[----:B------:R-:W-:Y:S01]  /*ca50*/  PRMT R85, R82, 0x5410, R85 ;  /* 0x0000541052557816 */ /* 0x000fe20000000055 */
[----:B------:R-:W1:Y:S01]  /*ca60*/  I2F.F16 R70, R70 ;  /* 0x0000004600467306 */ /* 0x000e620000200c00 */
[----:B------:R-:W-:Y:S01]  /*ca70*/  IADD3 R13, R12, -0x20, RZ ;  /* 0xffffffe00c0d7810 */ /* 0x000fe20007ffe0ff */
[----:B------:R-:W-:Y:S01]  /*ca80*/  HFMA2.MMA R12, R20, R26, R71 ;  /* 0x0000001a140c7235 */ /* 0x000fe20000000047 */
[----:B------:R-:W-:-:S02]  /*ca90*/  LOP3.LUT R74, R23, 0x3f, RZ, 0xc0, !PT ;  /* 0x0000003f174a7812 */ /* 0x000fc400078ec0ff */
[----:B------:R-:W-:Y:S02]  /*caa0*/  PRMT R123, R79, 0x5410, R32 ;  /* 0x000054104f7b7816 */ /* 0x000fe40000000020 */
[----:B------:R-:W-:Y:S01]  /*cab0*/  SHF.R.U32.HI R32, RZ, 0x10, R18 ;  /* 0x00000010ff207819 */ /* 0x000fe20000011612 */
[----:B------:R3:W0:Y:S01]  /*cac0*/  I2F.F16 R82, R22 ;  /* 0x0000001600527306 */ /* 0x0006220000200c00 */
[----:B------:R-:W-:Y:S01]  /*cad0*/  SHF.R.U32 R18, R18, 0x1c, R14 ;  /* 0x0000001c12127819 */ /* 0x000fe2000000160e */
[----:B------:R-:W-:Y:S01]  /*cae0*/  HFMA2.MMA R12, R122, R27, R12 ;  /* 0x0000001b7a0c7235 */ /* 0x000fe2000000000c */
[----:B------:R-:W-:Y:S02]  /*caf0*/  LOP3.LUT R17, R17, 0x3f, RZ, 0xc0, !PT ;  /* 0x0000003f11117812 */ /* 0x000fe400078ec0ff */
[----:B------:R-:W-:Y:S02]  /*cb00*/  LOP3.LUT R18, R18, 0x3f, RZ, 0xc0, !PT ;  /* 0x0000003f12127812 */ /* 0x000fe400078ec0ff */
[----:B------:R-:W-:Y:S01]  /*cb10*/  IADD3 R17, R17, -0x20, RZ ;  /* 0xffffffe011117810 */ /* 0x000fe20007ffe0ff */
[----:B------:R2:W0:Y:S01]  /*cb20*/  I2F.F16 R71, R13 ;  /* 0x0000000d00477306 */ /* 0x0004220000200c00 */
[----:B---3--:R-:W3:Y:S01]  /*cb30*/  LDS.128 R20, [UR4+0x210] ;  /* 0x00021004ff147984 */ /* 0x008ee20008000c00 */
[----:B------:R-:W-:-:S02]  /*cb40*/  IADD3 R18, R18, -0x20, RZ ;  /* 0xffffffe012127810 */ /* 0x000fc40007ffe0ff */
[----:B------:R-:W-:Y:S02]  /*cb50*/  IADD3 R26, R74, -0x20, RZ ;  /* 0xffffffe04a1a7810 */ /* 0x000fe40007ffe0ff */
[----:B------:R-:W-:Y:S02]  /*cb60*/  @!P0 IADD3 R90, R42, R93, RZ ;  /* 0x0000005d2a5a8210 */ /* 0x000fe40007ffe0ff */
[----:B------:R4:W0:Y:S01]  /*cb70*/  I2F.F16 R74, R18 ;  /* 0x00000012004a7306 */ /* 0x0008220000200c00 */
[----:B------:R-:W-:Y:S02]  /*cb80*/  LEA.HI R42, R14, 0xffffffe0, RZ, 0x6 ;  /* 0xffffffe00e2a7811 */ /* 0x000fe400078f30ff */
[----:B--2---:R-:W-:Y:S02]  /*cb90*/  SHF.R.U32.HI R13, RZ, 0x8, R14 ;  /* 0x00000008ff0d7819 */ /* 0x004fe4000001160e */
[----:B------:R-:W-:Y:S02]  /*cba0*/  PRMT R108, R108, 0x5410, R105 ;  /* 0x000054106c6c7816 */ /* 0x000fe40000000069 */
[----:B------:R-:W-:Y:S01]  /*cbb0*/  LOP3.LUT R13, R13, 0x3f, RZ, 0xc0, !PT ;  /* 0x0000003f0d0d7812 */ /* 0x000fe200078ec0ff */
[----:B------:R2:W0:Y:S01]  /*cbc0*/  I2F.F16 R76, R17 ;  /* 0x00000011004c7306 */ /* 0x0004220000200c00 */
[----:B----4-:R-:W-:-:S02]  /*cbd0*/  PRMT R18, R109, 0x5410, R58 ;  /* 0x000054106d127816 */ /* 0x010fc4000000003a */
[----:B------:R-:W-:Y:S02]  /*cbe0*/  SHF.R.U32.HI R58, RZ, 0xe, R14 ;  /* 0x0000000eff3a7819 */ /* 0x000fe4000001160e */
[----:B------:R-:W-:Y:S02]  /*cbf0*/  IADD3 R13, R13, -0x20, RZ ;  /* 0xffffffe00d0d7810 */ /* 0x000fe40007ffe0ff */
[----:B------:R-:W-:Y:S01]  /*cc00*/  PRMT R103, R103, 0x5410, R110 ;  /* 0x0000541067677816 */ /* 0x000fe2000000006e */
[----:B------:R-:W4:Y:S01]  /*cc10*/  I2F.F16 R25, R25 ;  /* 0x0000001900197306 */ /* 0x000f220000200c00 */
[--C-:B--2---:R-:W-:Y:S02]  /*cc20*/  SHF.R.U32.HI R17, RZ, 0x2, R14.reuse ;  /* 0x00000002ff117819 */ /* 0x104fe4000001160e */
[----:B------:R-:W-:Y:S02]  /*cc30*/  SHF.R.U32.HI R14, RZ, 0x14, R14 ;  /* 0x00000014ff0e7819 */ /* 0x000fe4000001160e */
[----:B------:R-:W-:-:S02]  /*cc40*/  LOP3.LUT R17, R17, 0x3f, RZ, 0xc0, !PT ;  /* 0x0000003f11117812 */ /* 0x000fc400078ec0ff */
[----:B------:R-:W-:Y:S01]  /*cc50*/  LOP3.LUT R14, R14, 0x3f, RZ, 0xc0, !PT ;  /* 0x0000003f0e0e7812 */ /* 0x000fe200078ec0ff */
[----:B------:R-:W2:Y:S01]  /*cc60*/  I2F.F16 R42, R42 ;  /* 0x0000002a002a7306 */ /* 0x000ea20000200c00 */
[----:B------:R-:W-:Y:S02]  /*cc70*/  IADD3 R17, R17, -0x20, RZ ;  /* 0xffffffe011117810 */ /* 0x000fe40007ffe0ff */
[----:B------:R-:W-:Y:S02]  /*cc80*/  IADD3 R14, R14, -0x20, RZ ;  /* 0xffffffe00e0e7810 */ /* 0x000fe40007ffe0ff */
[----:B------:R-:W-:Y:S02]  /*cc90*/  LOP3.LUT R81, R58, 0x3f, RZ, 0xc0, !PT ;  /* 0x0000003f3a517812 */ /* 0x000fe400078ec0ff */
[----:B------:R-:W-:Y:S01]  /*cca0*/  SHF.R.U32.HI R72, RZ, 0xa, R19 ;  /* 0x0000000aff487819 */ /* 0x000fe20000011613 */
[----:B------:R1:W0:Y:S01]  /*ccb0*/  I2F.F16 R79, R17 ;  /* 0x00000011004f7306 */ /* 0x0002220000200c00 */
[-C--:B---3--:R-:W-:Y:S01]  /*ccc0*/  HFMA2.MMA R118, R113, R20.reuse, R118 ;  /* 0x0000001471767235 */ /* 0x088fe20000000076 */
[----:B------:R-:W-:Y:S01]  /*ccd0*/  PRMT R102, R102, 0x5410, R99 ;  /* 0x0000541066667816 */ /* 0x000fe20000000063 */
[----:B------:R-:W-:Y:S01]  /*cce0*/  HFMA2.MMA R12, R121, R20, R12 ;  /* 0x00000014790c7235 */ /* 0x000fe2000000000c */
[----:B------:R-:W-:Y:S01]  /*ccf0*/  PRMT R112, R112, 0x5410, R111 ;  /* 0x0000541070707816 */ /* 0x000fe2000000006f */
[-C--:B------:R-:W-:Y:S01]  /*cd00*/  HFMA2 R115, R119, R20.reuse, R115 ;  /* 0x0000001477737231 */ /* 0x080fe20000000073 */
[----:B------:R-:W-:Y:S01]  /*cd10*/  LEA.HI R50, R15, 0xffffffe0, RZ, 0x6 ;  /* 0xffffffe00f327811 */ /* 0x000fe200078f30ff */
[----:B------:R-:W-:Y:S01]  /*cd20*/  HFMA2 R20, R123, R20, R80 ;  /* 0x000000147b147231 */ /* 0x000fe20000000050 */
[----:B------:R3:W0:Y:S01]  /*cd30*/  I2F.F16 R58, R13 ;  /* 0x0000000d003a7306 */ /* 0x0006220000200c00 */
[-C--:B------:R-:W-:Y:S01]  /*cd40*/  HFMA2.MMA R118, R83, R21.reuse, R118 ;  /* 0x0000001553767235 */ /* 0x080fe20000000076 */
[--C-:B------:R-:W-:Y:S01]  /*cd50*/  SHF.R.U32 R19, R19, 0x1c, R15.reuse ;  /* 0x0000001c13137819 */ /* 0x100fe2000000160f */
[----:B------:R-:W-:Y:S01]  /*cd60*/  HFMA2.MMA R12, R108, R21, R12 ;  /* 0x000000156c0c7235 */ /* 0x000fe2000000000c */
[--C-:B-1----:R-:W-:Y:S01]  /*cd70*/  SHF.R.U32.HI R17, RZ, 0xe, R15.reuse ;  /* 0x0000000eff117819 */ /* 0x102fe2000001160f */
[-C--:B------:R-:W-:Y:S01]  /*cd80*/  HFMA2 R115, R102, R21.reuse, R115 ;  /* 0x0000001566737231 */ /* 0x080fe20000000073 */
[----:B------:R-:W-:Y:S01]  /*cd90*/  LOP3.LUT R61, R61, 0x3f, RZ, 0xc0, !PT ;  /* 0x0000003f3d3d7812 */ /* 0x000fe200078ec0ff */
[----:B------:R-:W-:Y:S01]  /*cda0*/  HFMA2 R20, R112, R21, R20 ;  /* 0x0000001570147231 */ /* 0x000fe20000000014 */
[----:B------:R1:W0:Y:S01]  /*cdb0*/  I2F.F16 R27, R14 ;  /* 0x0000000e001b7306 */ /* 0x0002220000200c00 */
[----:B---3--:R-:W-:Y:S01]  /*cdc0*/  SHF.R.U32.HI R13, RZ, 0x2, R15 ;  /* 0x00000002ff0d7819 */ /* 0x008fe2000001160f */
[-C--:B------:R-:W-:Y:S01]  /*cdd0*/  HFMA2.MMA R118, R85, R22.reuse, R118 ;  /* 0x0000001655767235 */ /* 0x080fe20000000076 */
[----:B------:R-:W-:Y:S01]  /*cde0*/  LOP3.LUT R41, R41, 0x3f, RZ, 0xc0, !PT ;  /* 0x0000003f29297812 */ /* 0x000fe200078ec0ff */
[----:B------:R-:W-:Y:S01]  /*cdf0*/  HFMA2.MMA R12, R103, R22, R12 ;  /* 0x00000016670c7235 */ /* 0x000fe2000000000c */
[----:B------:R-:W-:-:S02]  /*ce00*/  LOP3.LUT R57, R57, 0x3f, RZ, 0xc0, !PT ;  /* 0x0000003f39397812 */ /* 0x000fc400078ec0ff */
[----:B------:R-:W-:Y:S01]  /*ce10*/  LOP3.LUT R59, R59, 0x3f, RZ, 0xc0, !PT ;  /* 0x0000003f3b3b7812 */ /* 0x000fe200078ec0ff */
[----:B------:R-:W3:Y:S01]  /*ce20*/  I2F.F16 R50, R50 ;  /* 0x0000003200327306 */ /* 0x000ee20000200c00 */
[--C-:B-1----:R-:W-:Y:S01]  /*ce30*/  SHF.R.U32.HI R14, RZ, 0x8, R15.reuse ;  /* 0x00000008ff0e7819 */ /* 0x102fe2000001160f */
[-C--:B------:R-:W-:Y:S01]  /*ce40*/  HFMA2.MMA R118, R104, R23.reuse, R118 ;  /* 0x0000001768767235 */ /* 0x080fe20000000076 */
[----:B------:R-:W-:Y:S01]  /*ce50*/  SHF.R.U32.HI R15, RZ, 0x14, R15 ;  /* 0x00000014ff0f7819 */ /* 0x000fe2000001160f */
[----:B------:R-:W-:Y:S01]  /*ce60*/  HFMA2.MMA R12, R114, R23, R12 ;  /* 0x00000017720c7235 */ /* 0x000fe2000000000c */
[----:B------:R-:W-:Y:S02]  /*ce70*/  LOP3.LUT R32, R32, 0x3f, RZ, 0xc0, !PT ;  /* 0x0000003f20207812 */ /* 0x000fe400078ec0ff */
[----:B------:R-:W-:Y:S01]  /*ce80*/  LOP3.LUT R72, R72, 0x3f, RZ, 0xc0, !PT ;  /* 0x0000003f48487812 */ /* 0x000fe200078ec0ff */
[----:B------:R-:W1:Y:S01]  /*ce90*/  I2F.F16 R73, R73 ;  /* 0x0000004900497306 */ /* 0x000e620000200c00 */
[----:B------:R-:W-:-:S02]  /*cea0*/  PRMT R97, R97, 0x5410, R106 ;  /* 0x0000541061617816 */ /* 0x000fc4000000006a */
[----:B------:R-:W-:Y:S02]  /*ceb0*/  LOP3.LUT R78, R78, 0x3f, RZ, 0xc0, !PT ;  /* 0x0000003f4e4e7812 */ /* 0x000fe400078ec0ff */
[----:B------:R-:W-:Y:S01]  /*cec0*/  PRMT R101, R86, 0x5410, R101 ;  /* 0x0000541056657816 */ /* 0x000fe20000000065 */
[-C--:B------:R-:W-:Y:S01]  /*ced0*/  HFMA2 R115, R97, R22.reuse, R115 ;  /* 0x0000001661737231 */ /* 0x080fe20000000073 */
[----:B------:R-:W-:Y:S01]  /*cee0*/  LOP3.LUT R19, R19, 0x3f, RZ, 0xc0, !PT ;  /* 0x0000003f13137812 */ /* 0x000fe200078ec0ff */
[----:B------:R-:W0:Y:S01]  /*cef0*/  I2F.F16 R11, R11 ;  /* 0x0000000b000b7306 */ /* 0x000e220000200c00 */
[----:B------:R-:W-:Y:S01]  /*cf00*/  LOP3.LUT R13, R13, 0x3f, RZ, 0xc0, !PT ;  /* 0x0000003f0d0d7812 */ /* 0x000fe200078ec0ff */
[----:B------:R-:W-:Y:S01]  /*cf10*/  HFMA2 R20, R101, R22, R20 ;  /* 0x0000001665147231 */ /* 0x000fe20000000014 */
[----:B------:R-:W-:Y:S01]  /*cf20*/  LOP3.LUT R14, R14, 0x3f, RZ, 0xc0, !PT ;  /* 0x0000003f0e0e7812 */ /* 0x000fe200078ec0ff */
[-C--:B------:R-:W-:Y:S01]  /*cf30*/  HFMA2 R115, R16, R23.reuse, R115 ;  /* 0x0000001710737231 */ /* 0x080fe20000000073 */
[----:B------:R-:W-:Y:S01]  /*cf40*/  LOP3.LUT R17, R17, 0x3f, RZ, 0xc0, !PT ;  /* 0x0000003f11117812 */ /* 0x000fe200078ec0ff */
[----:B------:R-:W-:Y:S01]  /*cf50*/  HFMA2 R86, R18, R23, R20 ;  /* 0x0000001712567231 */ /* 0x000fe20000000014 */
[----:B------:R-:W-:Y:S01]  /*cf60*/  LOP3.LUT R15, R15, 0x3f, RZ, 0xc0, !PT ;  /* 0x0000003f0f0f7812 */ /* 0x000fe200078ec0ff */
[----:B------:R-:W0:Y:S01]  /*cf70*/  I2F.F16 R26, R26 ;  /* 0x0000001a001a7306 */ /* 0x000e220000200c00 */
[----:B------:R-:W-:Y:S01]  /*cf80*/  IADD3 R61, R61, -0x20, RZ ;  /* 0xffffffe03d3d7810 */ /* 0x000fe20007ffe0ff */
[----:B------:R-:W-:Y:S01]  /*cf90*/  HADD2 R20, R118.H0_H0, R118.H1_H1 ;  /* 0x3000007676147230 */ /* 0x000fe20000000800 */
[----:B------:R-:W-:Y:S01]  /*cfa0*/  IADD3 R41, R41, -0x20, RZ ;  /* 0xffffffe029297810 */ /* 0x000fe20007ffe0ff */
[----:B------:R-:W-:Y:S01]  /*cfb0*/  HADD2 R115, R115.H0_H0, R115.H1_H1 ;  /* 0x3000007373737230 */ /* 0x000fe20000000800 */
[----:B------:R-:W-:Y:S01]  /*cfc0*/  IADD3 R57, R57, -0x20, RZ ;  /* 0xffffffe039397810 */ /* 0x000fe20007ffe0ff */
[-C--:B------:R-:W-:Y:S01]  /*cfd0*/  HFMA2 R20, R20.H0_H0, R88.reuse.H0_H0, R2.H0_H0 ;  /* 0x2000005814147231 */ /* 0x080fe20000040802 */
[----:B------:R-:W-:Y:S01]  /*cfe0*/  IADD3 R59, R59, -0x20, RZ ;  /* 0xffffffe03b3b7810 */ /* 0x000fe20007ffe0ff */
[----:B------:R-:W0:Y:S01]  /*cff0*/  I2F.F16 R61, R61 ;  /* 0x0000003d003d7306 */ /* 0x000e220000200c00 */
[----:B------:R-:W-:Y:S01]  /*d000*/  IADD3 R63, R63, -0x20, RZ ;  /* 0xffffffe03f3f7810 */ /* 0x000fe20007ffe0ff */
[----:B------:R-:W-:Y:S01]  /*d010*/  HADD2 R85, R12.H0_H0, R12.H1_H1 ;  /* 0x3000000c0c557230 */ /* 0x000fe20000000800 */
[----:B------:R-:W-:Y:S01]  /*d020*/  IADD3 R32, R32, -0x20, RZ ;  /* 0xffffffe020207810 */ /* 0x000fe20007ffe0ff */
[----:B------:R-:W-:Y:S01]  /*d030*/  HADD2 R86, R86.H0_H0, R86.H1_H1 ;  /* 0x3000005656567230 */ /* 0x000fe20000000800 */
[----:B------:R-:W-:Y:S01]  /*d040*/  IADD3 R72, R72, -0x20, RZ ;  /* 0xffffffe048487810 */ /* 0x000fe20007ffe0ff */
[----:B------:R-:W-:Y:S01]  /*d050*/  HFMA2 R2, R115.H0_H0, R88.H1_H1, R2.H1_H1 ;  /* 0x3000005873027231 */ /* 0x000fe20000060802 */
[----:B------:R-:W-:Y:S01]  /*d060*/  IADD3 R77, R77, -0x20, RZ ;  /* 0xffffffe04d4d7810 */ /* 0x000fe20007ffe0ff */
[----:B------:R-:W0:Y:S01]  /*d070*/  I2F.F16 R41, R41 ;  /* 0x0000002900297306 */ /* 0x000e220000200c00 */
[----:B------:R-:W-:-:S02]  /*d080*/  IADD3 R78, R78, -0x20, RZ ;  /* 0xffffffe04e4e7810 */ /* 0x000fc40007ffe0ff */
[----:B------:R-:W-:Y:S02]  /*d090*/  IADD3 R81, R81, -0x20, RZ ;  /* 0xffffffe051517810 */ /* 0x000fe40007ffe0ff */
[----:B------:R-:W-:Y:S02]  /*d0a0*/  IADD3 R19, R19, -0x20, RZ ;  /* 0xffffffe013137810 */ /* 0x000fe40007ffe0ff */
[----:B------:R-:W-:Y:S01]  /*d0b0*/  IADD3 R13, R13, -0x20, RZ ;  /* 0xffffffe00d0d7810 */ /* 0x000fe20007ffe0ff */
[----:B------:R-:W0:Y:S01]  /*d0c0*/  I2F.F16 R57, R57 ;  /* 0x0000003900397306 */ /* 0x000e220000200c00 */
[----:B------:R-:W-:Y:S02]  /*d0d0*/  IADD3 R14, R14, -0x20, RZ ;  /* 0xffffffe00e0e7810 */ /* 0x000fe40007ffe0ff */
[----:B------:R-:W-:Y:S02]  /*d0e0*/  IADD3 R17, R17, -0x20, RZ ;  /* 0xffffffe011117810 */ /* 0x000fe40007ffe0ff */
[----:B------:R-:W-:-:S03]  /*d0f0*/  IADD3 R15, R15, -0x20, RZ ;  /* 0xffffffe00f0f7810 */ /* 0x000fc60007ffe0ff */
        /* <DEDUP_REMOVED lines=11> */
[----:B------:R0:W0:Y:S01]  /*d1b0*/  I2F.F16 R83, R15 ;  /* 0x0000000f00537306 */ /* 0x0000220000200c00 */
[----:B-1234-:R-:W-:Y:S05]  /*d1c0*/  @!P1 BRA `(.L_x_1964) ;  /* 0x0000000400289947 */ /* 0x01efea0003800000 */
[----:B0-----:R-:W0:Y:S01]  /*d1d0*/  LDS.128 R12, [UR4+0x20] ;  /* 0x00002004ff0c7984 */ /* 0x001e220008000c00 */
[----:B------:R-:W-:Y:S02]  /*d1e0*/  PRMT R97, R60, 0x5410, R35 ;  /* 0x000054103c617816 */ /* 0x000fe40000000023 */
[----:B------:R-:W-:Y:S01]  /*d1f0*/  PRMT R102, R34, 0x5410, R31 ;  /* 0x0000541022667816 */ /* 0x000fe2000000001f */
[----:B------:R-:W1:Y:S01]  /*d200*/  LDS.128 R16, [UR4+0x30] ;  /* 0x00003004ff107984 */ /* 0x000e620008000c00 */
[----:B------:R-:W-:Y:S02]  /*d210*/  PRMT R99, R28, 0x5410, R61 ;  /* 0x000054101c637816 */ /* 0x000fe4000000003d */
[----:B------:R-:W-:Y:S02]  /*d220*/  PRMT R101, R29, 0x5410, R44 ;  /* 0x000054101d657816 */ /* 0x000fe4000000002c */
[----:B------:R-:W-:Y:S01]  /*d230*/  PRMT R103, R30, 0x5410, R45 ;  /* 0x000054101e677816 */ /* 0x000fe2000000002d */
[----:B0-----:R-:W-:Y:S01]  /*d240*/  HFMA2.MMA R97, R97, R12, RZ ;  /* 0x0000000c61617235 */ /* 0x001fe200000000ff */
[----:B------:R-:W-:-:S02]  /*d250*/  HFMA2 R99, R99, R12, RZ.H0_H0 ;  /* 0x0000000c63637231 */ /* 0x000fc400000400ff */
[----:B------:R-:W-:Y:S01]  /*d260*/  HFMA2.MMA R101, R101, R12, RZ ;  /* 0x0000000c65657235 */ /* 0x000fe200000000ff */
[----:B------:R-:W-:Y:S01]  /*d270*/  HFMA2 R12, R103, R12, RZ.H0_H0 ;  /* 0x0000000c670c7231 */ /* 0x000fe200000400ff */
[----:B------:R-:W-:-:S03]  /*d280*/  PRMT R103, R52, 0x5410, R41 ;  /* 0x0000541034677816 */ /* 0x000fc60000000029 */
[----:B------:R-:W-:Y:S01]  /*d290*/  HFMA2.MMA R97, R102, R13, R97 ;  /* 0x0000000d66617235 */ /* 0x000fe20000000061 */
[----:B------:R-:W-:Y:S01]  /*d2a0*/  PRMT R102, R69, 0x5410, R48 ;  /* 0x0000541045667816 */ /* 0x000fe20000000030 */
[----:B------:R-:W-:-:S04]  /*d2b0*/  HFMA2 R12, R103, R13, R12 ;  /* 0x0000000d670c7231 */ /* 0x000fc8000000000c */
        /* <DEDUP_REMOVED lines=11> */
[----:B------:R-:W-:Y:S01]  /*d370*/  HFMA2 R12, R13, R15, R12 ;  /* 0x0000000f0d0c7231 */ /* 0x000fe2000000000c */
[----:B------:R-:W-:-:S04]  /*d380*/  PRMT R13, R70, 0x5410, R73 ;  /* 0x00005410460d7816 */ /* 0x000fc80000000049 */
[----:B------:R-:W-:Y:S01]  /*d390*/  HFMA2.MMA R101, R102, R14, R101 ;  /* 0x0000000e66657235 */ /* 0x000fe20000000065 */
[----:B------:R-:W-:Y:S01]  /*d3a0*/  PRMT R14, R54, 0x5410, R57 ;  /* 0x00005410360e7816 */ /* 0x000fe20000000039 */
[----:B-1----:R-:W-:Y:S01]  /*d3b0*/  HFMA2 R12, R13, R16, R12 ;  /* 0x000000100d0c7231 */ /* 0x002fe2000000000c */
        /* <DEDUP_REMOVED lines=11> */
[----:B------:R-:W-:-:S04]  /*d470*/  HFMA2 R12, R13, R19, R12 ;  /* 0x000000130d0c7231 */ /* 0x000fc8000000000c */
[----:B------:R-:W-:Y:S01]  /*d480*/  HADD2 R12, R12.H0_H0, R12.H1_H1 ;  /* 0x3000000c0c0c7230 */ /* 0x000fe20000000800 */
        /* <DEDUP_REMOVED lines=21> */
[----:B------:R-:W-:-:S03]  /*d5e0*/  PRMT R14, R27, 0x5410, R42 ;  /* 0x000054101b0e7816 */ /* 0x000fc6000000002a */
[----:B------:R-:W-:Y:S02]  /*d5f0*/  HADD2 R97, R97.H0_H0, R97.H1_H1 ;  /* 0x3000006161617230 */ /* 0x000fe40000000800 */
[----:B------:R-:W-:Y:S01]  /*d600*/  HADD2 R99, R99.H0_H0, R99.H1_H1 ;  /* 0x3000006363637230 */ /* 0x000fe20000000800 */
[----:B------:R-:W-:-:S04]  /*d610*/  HFMA2.MMA R101, R14, R19, R101 ;  /* 0x000000130e657235 */ /* 0x000fc80000000065 */
[----:B------:R-:W-:-:S06]  /*d620*/  PRMT R97, R97, 0x5410, R99 ;  /* 0x0000541061617816 */ /* 0x000fcc0000000063 */
[----:B------:R-:W-:Y:S01]  /*d630*/  HADD2 R101, R101.H0_H0, R101.H1_H1 ;  /* 0x3000006565657230 */ /* 0x000fe20000000800 */
[----:B------:R-:W-:-:S04]  /*d640*/  HFMA2.MMA R10, R97, R88, R10 ;  /* 0x00000058610a7235 */ /* 0x000fc8000000000a */
[----:B------:R-:W-:-:S05]  /*d650*/  PRMT R101, R101, 0x5410, R12 ;  /* 0x0000541065657816 */ /* 0x000fca000000000c */
[----:B------:R-:W-:-:S07]  /*d660*/  HFMA2 R9, R101, R87, R9 ;  /* 0x0000005765097231 */ /* 0x000fce0000000009 */
.L_x_1964:
        /* <DEDUP_REMOVED lines=75> */
.L_x_1965:
        /* <DEDUP_REMOVED lines=75> */
.L_x_1966:
        /* <DEDUP_REMOVED lines=14> */
[----:B------:R-:W-:-:S02]  /*e0b0*/  HFMA2 R12, R103, R12, RZ.H0_H0 ;  /* 0x0000000c670c7231 */ /* 0x000fc400000400ff */
        /* <DEDUP_REMOVED lines=12> */
[----:B------:R-:W-:Y:S02]  /*e180*/  HFMA2.MMA R99, R102, R14, R99 ;  /* 0x0000000e66637235 */ /* 0x000fe40000000063 */
        /* <DEDUP_REMOVED lines=11> */
[----:B-1----:R-:W-:Y:S01]  /*e240*/  HFMA2 R97, R14, R16, R97 ;  /* 0x000000100e617231 */ /* 0x002fe20000000061 */
        /* <DEDUP_REMOVED lines=37> */
.L_x_1967:
[----:B0-----:R-:W0:Y:S01]  /*e4a0*/  LDS.128 R12, [UR4+0x220] ;  /* 0x00022004ff0c7984 */ /* 0x001e220008000c00 */
[----:B------:R-:W-:Y:S01]  /*e4b0*/  PRMT R35, R60, 0x5410, R35 ;  /* 0x000054103c237816 */ /* 0x000fe20000000023 */
[----:B------:R-:W-:Y:S01]  /*e4c0*/  IMAD.WIDE.U32 R114, R89, 0x18, R116 ;  /* 0x0000001859727825 */ /* 0x000fe200078e0074 */
[----:B------:R-:W-:Y:S01]  /*e4d0*/  PRMT R82, R11, 0x5410, R82 ;  /* 0x000054100b527816 */ /* 0x000fe20000000052 */
[----:B------:R-:W1:Y:S01]  /*e4e0*/  LDS.128 R16, [UR4+0x230] ;  /* 0x00023004ff107984 */ /* 0x000e620008000c00 */
[----:B------:R-:W-:Y:S01]  /*e4f0*/  PRMT R11, R29, 0x5410, R44 ;  /* 0x000054101d0b7816 */ /* 0x000fe2000000002c */
[----:B------:R-:W-:Y:S01]  /*e500*/  UIADD3 UR4, UR4, 0x40, URZ ;  /* 0x0000004004047890 */ /* 0x000fe2000fffe03f */
        /* <DEDUP_REMOVED lines=17> */
[-C--:B0-----:R-:W-:Y:S01]  /*e620*/  HFMA2.MMA R35, R35, R12.reuse, RZ ;  /* 0x0000000c23237235 */ /* 0x081fe200000000ff */
        /* <DEDUP_REMOVED lines=8> */
[-C--:B------:R-:W-:Y:S01]  /*e6b0*/  HFMA2 R0, R47, R14.reuse, R0 ;  /* 0x0000000e2f007231 */ /* 0x080fe20000000000 */
[----:B------:R-:W-:Y:S01]  /*e6c0*/  HFMA2.MMA R11, R40, R13, R11 ;  /* 0x0000000d280b7235 */ /* 0x000fe2000000000b */
[----:B------:R-:W-:Y:S01]  /*e6d0*/  PRMT R37, R37, 0x5410, R72 ;  /* 0x0000541025257816 */ /* 0x000fe20000000048 */
[----:B------:R-:W-:Y:S01]  /*e6e0*/  HFMA2 R12, R67, R14, R12 ;  /* 0x0000000e430c7231 */ /* 0x000fe2000000000c */
[----:B------:R-:W-:Y:S01]  /*e6f0*/  PRMT R58, R58, 0x5410, R81 ;  /* 0x000054103a3a7816 */ /* 0x000fe20000000051 */
[-C--:B------:R-:W-:Y:S01]  /*e700*/  HFMA2 R0, R43, R15.reuse, R0 ;  /* 0x0000000f2b007231 */ /* 0x080fe20000000000 */
[----:B------:R-:W-:Y:S01]  /*e710*/  PRMT R59, R59, 0x5410, R66 ;  /* 0x000054103b3b7816 */ /* 0x000fe20000000042 */
[-C--:B------:R-:W-:Y:S01]  /*e720*/  HFMA2.MMA R27, R33, R14.reuse, R35 ;  /* 0x0000000e211b7235 */ /* 0x080fe20000000023 */
[----:B------:R-:W-:Y:S01]  /*e730*/  PRMT R73, R70, 0x5410, R73 ;  /* 0x0000541046497816 */ /* 0x000fe20000000049 */
[----:B------:R-:W-:Y:S01]  /*e740*/  HFMA2.MMA R11, R38, R14, R11 ;  /* 0x0000000e260b7235 */ /* 0x000fe2000000000b */
[----:B------:R-:W-:Y:S01]  /*e750*/  HFMA2 R12, R37, R15, R12 ;  /* 0x0000000f250c7231 */ /* 0x000fe2000000000c */
[----:B------:R-:W-:Y:S01]  /*e760*/  PRMT R84, R84, 0x5410, R51 ;  /* 0x0000541054547816 */ /* 0x000fe20000000033 */
[-C--:B-1----:R-:W-:Y:S01]  /*e770*/  HFMA2 R41, R59, R16.reuse, R0 ;  /* 0x000000103b297231 */ /* 0x082fe20000000000 */
[----:B------:R-:W-:Y:S01]  /*e780*/  PRMT R21, R80, 0x5410, R21 ;  /* 0x0000541050157816 */ /* 0x000fe20000000015 */
[----:B------:R-:W-:Y:S01]  /*e790*/  HFMA2 R12, R73, R16, R12 ;  /* 0x00000010490c7231 */ /* 0x000fe2000000000c */
[-C--:B------:R-:W-:Y:S01]  /*e7a0*/  HFMA2.MMA R27, R54, R15.reuse, R27 ;  /* 0x0000000f361b7235 */ /* 0x080fe2000000001b */
[----:B------:R-:W-:Y:S01]  /*e7b0*/  PRMT R71, R76, 0x5410, R71 ;  /* 0x000054104c477816 */ /* 0x000fe20000000047 */
[----:B------:R-:W-:Y:S01]  /*e7c0*/  HFMA2.MMA R11, R68, R15, R11 ;  /* 0x0000000f440b7235 */ /* 0x000fe2000000000b */
[-C--:B------:R-:W-:Y:S01]  /*e7d0*/  HFMA2 R41, R82, R17.reuse, R41 ;  /* 0x0000001152297231 */ /* 0x080fe20000000029 */
[----:B------:R-:W-:Y:S01]  /*e7e0*/  PRMT R23, R22, 0x5410, R23 ;  /* 0x0000541016177816 */ /* 0x000fe20000000017 */
[----:B------:R-:W-:Y:S01]  /*e7f0*/  HFMA2 R12, R21, R17, R12 ;  /* 0x00000011150c7231 */ /* 0x000fe2000000000c */
[----:B------:R-:W-:Y:S01]  /*e800*/  PRMT R26, R26, 0x5410, R25 ;  /* 0x000054101a1a7816 */ /* 0x000fe20000000019 */
[-C--:B------:R-:W-:Y:S01]  /*e810*/  HFMA2 R13, R71, R18.reuse, R41 ;  /* 0x00000012470d7231 */ /* 0x080fe20000000029 */
[-C--:B------:R-:W-:Y:S01]  /*e820*/  HFMA2.MMA R27, R55, R16.reuse, R27 ;  /* 0x00000010371b7235 */ /* 0x080fe2000000001b */
[----:B------:R-:W-:Y:S01]  /*e830*/  PRMT R83, R83, 0x5410, R50 ;  /* 0x0000541053537816 */ /* 0x000fe20000000032 */
[----:B------:R-:W-:Y:S01]  /*e840*/  HFMA2.MMA R11, R32, R16, R11 ;  /* 0x00000010200b7235 */ /* 0x000fe2000000000b */
[----:B------:R-:W-:Y:S01]  /*e850*/  HFMA2 R12, R23, R18, R12 ;  /* 0x00000012170c7231 */ /* 0x000fe2000000000c */
[----:B------:R-:W-:Y:S01]  /*e860*/  IADD3 R93, R93, 0x20, RZ ;  /* 0x000000205d5d7810 */ /* 0x000fe20007ffe0ff */
[-C--:B------:R-:W-:Y:S01]  /*e870*/  HFMA2 R13, R26, R19.reuse, R13 ;  /* 0x000000131a0d7231 */ /* 0x080fe2000000000d */
[----:B------:R-:W-:Y:S01]  /*e880*/  PRMT R20, R20, 0x5410, R2 ;  /* 0x0000541014147816 */ /* 0x000fe20000000002 */
[----:B------:R-:W-:Y:S01]  /*e890*/  HFMA2 R12, R83, R19, R12 ;  /* 0x00000013530c7231 */ /* 0x000fe2000000000c */
[-C--:B------:R-:W-:Y:S01]  /*e8a0*/  HFMA2.MMA R27, R36, R17.reuse, R27 ;  /* 0x00000011241b7235 */ /* 0x080fe2000000001b */
[C---:B------:R-:W-:Y:S01]  /*e8b0*/  ISETP.GE.AND P0, PT, R93.reuse, UR5, PT ;  /* 0x000000055d007c0c */ /* 0x040fe2000bf06270 */
[----:B------:R-:W-:Y:S01]  /*e8c0*/  HFMA2.MMA R11, R74, R17, R11 ;  /* 0x000000114a0b7235 */ /* 0x000fe2000000000b */
[----:B------:R-:W-:Y:S01]  /*e8d0*/  ISETP.LT.AND P1, PT, R93, R98, PT ;  /* 0x000000625d00720c */ /* 0x000fe20003f21270 */
[----:B------:R-:W-:Y:S01]  /*e8e0*/  HADD2 R21, R13.H0_H0, R13.H1_H1 ;  /* 0x3000000d0d157230 */ /* 0x000fe20000000800 */
[----:B------:R-:W-:Y:S01]  /*e8f0*/  PRMT R85, R85, 0x5410, R86 ;  /* 0x0000541055557816 */ /* 0x000fe20000000056 */
[----:B------:R-:W-:-:S02]  /*e900*/  HADD2 R12, R12.H0_H0, R12.H1_H1 ;  /* 0x3000000c0c0c7230 */ /* 0x000fc40000000800 */
[-C--:B------:R-:W-:Y:S02]  /*e910*/  HFMA2.MMA R42, R77, R18.reuse, R27 ;  /* 0x000000124d2a7235 */ /* 0x080fe4000000001b */
[----:B------:R-:W-:-:S06]  /*e920*/  HFMA2.MMA R11, R58, R18, R11 ;  /* 0x000000123a0b7235 */ /* 0x000fcc000000000b */
[-C--:B------:R-:W-:Y:S02]  /*e930*/  HFMA2.MMA R42, R84, R19.reuse, R42 ;  /* 0x00000013542a7235 */ /* 0x080fe4000000002a */
[----:B------:R-:W-:-:S08]  /*e940*/  HFMA2.MMA R11, R28, R19, R11 ;  /* 0x000000131c0b7235 */ /* 0x000fd0000000000b */
[----:B------:R-:W-:Y:S02]  /*e950*/  HADD2 R42, R42.H0_H0, R42.H1_H1 ;  /* 0x3000002a2a2a7230 */ /* 0x000fe40000000800 */
[----:B------:R-:W-:-:S03]  /*e960*/  HADD2 R11, R11.H0_H0, R11.H1_H1 ;  /* 0x3000000b0b0b7230 */ /* 0x000fc60000000800 */
[----:B------:R-:W-:Y:S02]  /*e970*/  PRMT R42, R42, 0x5410, R21 ;  /* 0x000054102a2a7816 */ /* 0x000fe40000000015 */
[----:B------:R-:W-:Y:S01]  /*e980*/  PRMT R0, R11, 0x5410, R12 ;  /* 0x000054100b007816 */ /* 0x000fe2000000000c */
[----:B------:R-:W-:-:S03]  /*e990*/  IMAD R11, R53, 0x18, RZ ;  /* 0x00000018350b7824 */ /* 0x000fc600078e02ff */
[----:B------:R-:W-:Y:S01]  /*e9a0*/  HFMA2.MMA R2, R42, R88, R20 ;  /* 0x000000582a027235 */ /* 0x000fe20000000014 */
[----:B------:R-:W-:Y:S01]  /*e9b0*/  HFMA2 R0, R0, R87, R85 ;  /* 0x0000005700007231 */ /* 0x000fe20000000055 */
[----:B------:R-:W-:Y:S01]  /*e9c0*/  IADD3 R115, R115, R11, RZ ;  /* 0x0000000b73737210 */ /* 0x000fe20007ffe0ff */
[----:B------:R-:W-:Y:S08]  /*e9d0*/  @!P0 BRA P1, `(.L_x_1968) ;  /* 0xffffffb000048947 */ /* 0x000ff0000083ffff */
.L_x_1959:
[----:B------:R-:W-:Y:S01]  /*e9e0*/  ISETP.GE.AND P0, PT, R93, R98, PT ;  /* 0x000000625d00720c */ /* 0x000fe20003f06270 */
[----:B------:R-:W-:-:S03]  /*e9f0*/  ULDC UR5, c[0x0][0x260] ;  /* 0x0000980000057ab9 */ /* 0x000fc60000000800 */
[----:B------:R-:W-:Y:S01]  /*ea00*/  ISETP.GE.OR P0, PT, R93, UR5, P0 ;  /* 0x000000055d007c0c */ /* 0x000fe20008706670 */
[----:B------:R-:W-:-:S12]  /*ea10*/  ULDC UR5, c[0x0][0x260] ;  /* 0x0000980000057ab9 */ /* 0x000fd80000000800 */
[----:B------:R-:W-:Y:S05]  /*ea20*/  @P0 BRA `(.L_x_1969) ;  /* 0x0000002800680947 */ /* 0x000fea0003800000 */
.L_x_1974:
        /* <DEDUP_REMOVED lines=10> */
[----:B-1----:R-:W-:-:S06]  /*ead0*/  @!P0 IMAD.WIDE R32, R11, 0x2, R32 ;  /* 0x000000020b208825 */ /* 0x002fcc00078e0220 */
[----:B------:R-:W5:Y:S01]  /*eae0*/  @!P0 LDG.E.U16.CONSTANT R32, desc[UR8][R32.64] ;  /* 0x0000000820208981 */ /* 0x000f62000c1e9500 */
[----:B------:R-:W-:-:S05]  /*eaf0*/  IMAD.WIDE R36, R89, 0x4, R34 ;  /* 0x0000000459247825 */ /* 0x000fca00078e0222 */
[----:B------:R-:W5:Y:S01]  /*eb00*/  LDG.E.128.CONSTANT R20, desc[UR8][R36.64] ;  /* 0x0000000824147981 */ /* 0x000f62000c1e9d00 */
        /* <DEDUP_REMOVED lines=9> */
[----:B------:R-:W-:-:S02]  /*eba0*/  SHF.R.U32.HI R35, RZ, 0xf, R18 ;  /* 0x0000000fff237819 */ /* 0x000fc40000011612 */
[----:B0-----:R-:W-:Y:S02]  /*ebb0*/  SHF.R.U32.HI R38, RZ, 0xf, R19 ;  /* 0x0000000fff267819 */ /* 0x001fe40000011613 */
[C---:B------:R-:W-:Y:S02]  /*ebc0*/  LOP3.LUT R36, R16.reuse, 0x1f001f, RZ, 0xc0, !PT ;  /* 0x001f001f10247812 */ /* 0x040fe400078ec0ff */
[----:B------:R-:W-:Y:S02]  /*ebd0*/  LOP3.LUT R64, R16, 0x3e003e0, RZ, 0xc0, !PT ;  /* 0x03e003e010407812 */ /* 0x000fe400078ec0ff */
[C---:B------:R-:W-:Y:S02]  /*ebe0*/  LOP3.LUT R50, R18.reuse, 0x1f001f, RZ, 0xc0, !PT ;  /* 0x001f001f12327812 */ /* 0x040fe400078ec0ff */
[----:B------:R-:W-:Y:S02]  /*ebf0*/  SHF.R.U32.HI R54, RZ, 0xa, R18 ;  /* 0x0000000aff367819 */ /* 0x000fe40000011612 */
[----:B------:R-:W-:-:S02]  /*ec00*/  LOP3.LUT R60, R18, 0x3e003e0, RZ, 0xc0, !PT ;  /* 0x03e003e0123c7812 */ /* 0x000fc400078ec0ff */
[----:B---3--:R-:W-:-:S04]  /*ec10*/  @!P0 PRMT R87, R41, 0x7610, R87 ;  /* 0x0000761029578816 */ /* 0x008fc80000000057 */
[----:B------:R-:W-:Y:S02]  /*ec20*/  @!P0 PRMT R87, R87, 0x7610, R41 ;  /* 0x0000761057578816 */ /* 0x000fe40000000029 */
[----:B------:R-:W-:Y:S02]  /*ec30*/  SHF.R.U32.HI R41, RZ, 0xa, R16 ;  /* 0x0000000aff297819 */ /* 0x000fe40000011610 */
[----:B----4-:R-:W-:Y:S02]  /*ec40*/  LOP3.LUT R39, R28, 0x1f001f, RZ, 0xc0, !PT ;  /* 0x001f001f1c277812 */ /* 0x010fe400078ec0ff */
[--C-:B------:R-:W-:Y:S02]  /*ec50*/  SHF.R.U32.HI R37, RZ, 0xa, R28.reuse ;  /* 0x0000000aff257819 */ /* 0x100fe4000001161c */
[----:B------:R-:W-:Y:S02]  /*ec60*/  SHF.R.U32.HI R33, RZ, 0xe, R28 ;  /* 0x0000000eff217819 */ /* 0x000fe4000001161c */
[----:B------:R-:W-:-:S02]  /*ec70*/  LOP3.LUT R49, R29, 0x1f001f, RZ, 0xc0, !PT ;  /* 0x001f001f1d317812 */ /* 0x000fc400078ec0ff */
[----:B-----5:R-:W-:Y:S02]  /*ec80*/  @!P0 IADD3 R90, R32, R93, RZ ;  /* 0x0000005d205a8210 */ /* 0x020fe40007ffe0ff */
[----:B------:R-:W-:Y:S02]  /*ec90*/  SHF.R.U32.HI R32, RZ, 0xf, R16 ;  /* 0x0000000fff207819 */ /* 0x000fe40000011610 */
[----:B------:R-:W-:Y:S02]  /*eca0*/  LOP3.LUT R16, R28, 0x3e003e0, RZ, 0xc0, !PT ;  /* 0x03e003e01c107812 */ /* 0x000fe400078ec0ff */
[--C-:B------:R-:W-:Y:S02]  /*ecb0*/  SHF.R.U32.HI R46, RZ, 0xa, R29.reuse ;  /* 0x0000000aff2e7819 */ /* 0x100fe4000001161d */
[----:B------:R-:W-:Y:S02]  /*ecc0*/  LOP3.LUT R18, R29, 0x3e003e0, RZ, 0xc0, !PT ;  /* 0x03e003e01d127812 */ /* 0x000fe400078ec0ff */
[----:B------:R-:W-:-:S02]  /*ecd0*/  SHF.R.U32.HI R29, RZ, 0xe, R29 ;  /* 0x0000000eff1d7819 */ /* 0x000fc4000001161d */
[----:B------:R-:W-:Y:S02]  /*ece0*/  SHF.R.U32.HI R28, RZ, 0xe, R30 ;  /* 0x0000000eff1c7819 */ /* 0x000fe4000001161e */
[----:B------:R-:W-:Y:S02]  /*ecf0*/  LOP3.LUT R32, R32, 0x10001, RZ, 0xc0, !PT ;  /* 0x0001000120207812 */ /* 0x000fe400078ec0ff */
[----:B------:R-:W-:Y:S02]  /*ed00*/  LOP3.LUT R34, R34, 0x10001, RZ, 0xc0, !PT ;  /* 0x0001000122227812 */ /* 0x000fe400078ec0ff */
[----:B------:R-:W-:Y:S02]  /*ed10*/  LOP3.LUT R35, R35, 0x10001, RZ, 0xc0, !PT ;  /* 0x0001000123237812 */ /* 0x000fe400078ec0ff */
[----:B------:R-:W-:Y:S02]  /*ed20*/  SHF.R.U32.HI R43, RZ, 0xe, R31 ;  /* 0x0000000eff2b7819 */ /* 0x000fe4000001161f */
[----:B------:R-:W-:-:S02]  /*ed30*/  LOP3.LUT R38, R38, 0x10001, RZ, 0xc0, !PT ;  /* 0x0001000126267812 */ /* 0x000fc400078ec0ff */
[C---:B------:R-:W-:Y:S02]  /*ed40*/  LOP3.LUT R47, R17.reuse, 0x1f001f, RZ, 0xc0, !PT ;  /* 0x001f001f112f7812 */ /* 0x040fe400078ec0ff */
[----:B------:R-:W-:Y:S02]  /*ed50*/  SHF.R.U32.HI R45, RZ, 0xa, R17 ;  /* 0x0000000aff2d7819 */ /* 0x000fe40000011611 */
[----:B------:R-:W-:Y:S02]  /*ed60*/  LOP3.LUT R68, R17, 0x3e003e0, RZ, 0xc0, !PT ;  /* 0x03e003e011447812 */ /* 0x000fe400078ec0ff */
[C---:B------:R-:W-:Y:S02]  /*ed70*/  LOP3.LUT R65, R19.reuse, 0x1f001f, RZ, 0xc0, !PT ;  /* 0x001f001f13417812 */ /* 0x040fe400078ec0ff */
        /* <DEDUP_REMOVED lines=8> */
[----:B------:R-:W-:Y:S02]  /*ee00*/  LOP3.LUT R33, R32, 0x20002, R33, 0xf8, !PT ;  /* 0x0002000220217812 */ /* 0x000fe400078ef821 */
[----:B------:R-:W-:Y:S02]  /*ee10*/  LOP3.LUT R30, R34, 0x20002, R29, 0xf8, !PT ;  /* 0x00020002221e7812 */ /* 0x000fe400078ef81d */
[----:B------:R-:W-:Y:S02]  /*ee20*/  LOP3.LUT R31, R35, 0x20002, R28, 0xf8, !PT ;  /* 0x00020002231f7812 */ /* 0x000fe400078ef81c */
[----:B------:R-:W-:Y:S02]  /*ee30*/  LOP3.LUT R53, R38, 0x20002, R43, 0xf8, !PT ;  /* 0x0002000226357812 */ /* 0x000fe400078ef82b */
[----:B------:R-:W-:Y:S02]  /*ee40*/  LOP3.LUT R34, R20, 0x1f001f, RZ, 0xc0, !PT ;  /* 0x001f001f14227812 */ /* 0x000fe400078ec0ff */
[----:B------:R-:W-:-:S02]  /*ee50*/  SHF.R.U32.HI R35, RZ, 0xa, R20 ;  /* 0x0000000aff237819 */ /* 0x000fc40000011614 */
[----:B------:R-:W-:Y:S02]  /*ee60*/  LOP3.LUT R70, R20, 0x3e003e0, RZ, 0xc0, !PT ;  /* 0x03e003e014467812 */ /* 0x000fe400078ec0ff */
[----:B------:R-:W-:Y:S02]  /*ee70*/  SHF.R.U32.HI R28, RZ, 0xd, R20 ;  /* 0x0000000dff1c7819 */ /* 0x000fe40000011614 */
[----:B------:R-:W-:Y:S02]  /*ee80*/  SHF.R.U32.HI R32, RZ, 0xd, R23 ;  /* 0x0000000dff207819 */ /* 0x000fe40000011617 */
[----:B------:R-:W-:Y:S02]  /*ee90*/  @!P0 PRMT R88, R40, 0x7610, R88 ;  /* 0x0000761028588816 */ /* 0x000fe40000000058 */
[----:B------:R-:W-:Y:S02]  /*eea0*/  LOP3.LUT R55, R22, 0x1f001f, RZ, 0xc0, !PT ;  /* 0x001f001f16377812 */ /* 0x000fe400078ec0ff */
[----:B------:R-:W-:-:S02]  /*eeb0*/  SHF.R.U32.HI R52, RZ, 0xa, R22 ;  /* 0x0000000aff347819 */ /* 0x000fc40000011616 */
[----:B------:R-:W-:Y:S02]  /*eec0*/  LOP3.LUT R20, R22, 0x3e003e0, RZ, 0xc0, !PT ;  /* 0x03e003e016147812 */ /* 0x000fe400078ec0ff */
[----:B------:R-:W-:Y:S02]  /*eed0*/  SHF.R.U32.HI R22, RZ, 0xd, R22 ;  /* 0x0000000dff167819 */ /* 0x000fe40000011616 */
[--C-:B------:R-:W-:Y:S02]  /*eee0*/  SHF.R.U32.HI R29, RZ, 0xd, R21.reuse ;  /* 0x0000000dff1d7819 */ /* 0x100fe40000011615 */
[C---:B------:R-:W-:Y:S02]  /*eef0*/  LOP3.LUT R42, R21.reuse, 0x1f001f, RZ, 0xc0, !PT ;  /* 0x001f001f152a7812 */ /* 0x040fe400078ec0ff */
[----:B------:R-:W-:Y:S02]  /*ef00*/  SHF.R.U32.HI R43, RZ, 0xa, R21 ;  /* 0x0000000aff2b7819 */ /* 0x000fe40000011615 */
[----:B------:R-:W-:-:S02]  /*ef10*/  LOP3.LUT R71, R21, 0x3e003e0, RZ, 0xc0, !PT ;  /* 0x03e003e015477812 */ /* 0x000fc400078ec0ff */
[----:B------:R-:W-:Y:S02]  /*ef20*/  LOP3.LUT R32, R53, 0x40004, R32, 0xf8, !PT ;  /* 0x0004000435207812 */ /* 0x000fe400078ef820 */
[----:B------:R-:W-:Y:S02]  /*ef30*/  @!P0 PRMT R88, R88, 0x7610, R40 ;  /* 0x0000761058588816 */ /* 0x000fe40000000028 */
[C---:B------:R-:W-:Y:S02]  /*ef40*/  LOP3.LUT R62, R23.reuse, 0x1f001f, RZ, 0xc0, !PT ;  /* 0x001f001f173e7812 */ /* 0x040fe400078ec0ff */
[----:B------:R-:W-:Y:S02]  /*ef50*/  SHF.R.U32.HI R59, RZ, 0xa, R23 ;  /* 0x0000000aff3b7819 */ /* 0x000fe40000011617 */
[----:B------:R-:W-:Y:S02]  /*ef60*/  LOP3.LUT R21, R23, 0x3e003e0, RZ, 0xc0, !PT ;  /* 0x03e003e017157812 */ /* 0x000fe400078ec0ff */
[----:B------:R-:W-:-:S02]  /*ef70*/  LOP3.LUT R53, R26, 0x1f001f, RZ, 0xc0, !PT ;  /* 0x001f001f1a357812 */ /* 0x000fc400078ec0ff */
[----:B------:R-:W-:Y:S02]  /*ef80*/  SHF.R.U32.HI R56, RZ, 0xa, R26 ;  /* 0x0000000aff387819 */ /* 0x000fe4000001161a */
[----:B------:R-:W-:Y:S02]  /*ef90*/  LOP3.LUT R75, R26, 0x3e003e0, RZ, 0xc0, !PT ;  /* 0x03e003e01a4b7812 */ /* 0x000fe400078ec0ff */
[----:B------:R-:W-:Y:S02]  /*efa0*/  LOP3.LUT R23, R31, 0x40004, R22, 0xf8, !PT ;  /* 0x000400041f177812 */ /* 0x000fe400078ef816 */
[C---:B------:R-:W-:Y:S02]  /*efb0*/  LOP3.LUT R38, R24.reuse, 0x1f001f, RZ, 0xc0, !PT ;  /* 0x001f001f18267812 */ /* 0x040fe400078ec0ff */
[----:B------:R-:W-:Y:S02]  /*efc0*/  SHF.R.U32.HI R40, RZ, 0xa, R24 ;  /* 0x0000000aff287819 */ /* 0x000fe40000011618 */
[----:B------:R-:W-:-:S02]  /*efd0*/  LOP3.LUT R73, R24, 0x3e003e0, RZ, 0xc0, !PT ;  /* 0x03e003e018497812 */ /* 0x000fc400078ec0ff */
[C---:B------:R-:W-:Y:S02]  /*efe0*/  LOP3.LUT R44, R25.reuse, 0x1f001f, RZ, 0xc0, !PT ;  /* 0x001f001f192c7812 */ /* 0x040fe400078ec0ff */
[----:B------:R-:W-:Y:S02]  /*eff0*/  SHF.R.U32.HI R48, RZ, 0xa, R25 ;  /* 0x0000000aff307819 */ /* 0x000fe40000011619 */
[----:B------:R-:W-:Y:S02]  /*f000*/  LOP3.LUT R78, R25, 0x3e003e0, RZ, 0xc0, !PT ;  /* 0x03e003e0194e7812 */ /* 0x000fe400078ec0ff */
[----:B------:R-:W-:Y:S02]  /*f010*/  SHF.R.U32.HI R26, RZ, 0xc, R26 ;  /* 0x0000000cff1a7819 */ /* 0x000fe4000001161a */
[----:B------:R-:W-:Y:S02]  /*f020*/  LOP3.LUT R33, R33, 0x40004, R28, 0xf8, !PT ;  /* 0x0004000421217812 */ /* 0x000fe400078ef81c */
[----:B------:R-:W-:-:S02]  /*f030*/  LOP3.LUT R30, R30, 0x40004, R29, 0xf8, !PT ;  /* 0x000400041e1e7812 */ /* 0x000fc400078ef81d */
[----:B------:R-:W-:Y:S02]  /*f040*/  SHF.R.U32.HI R24, RZ, 0xc, R24 ;  /* 0x0000000cff187819 */ /* 0x000fe40000011618 */
[----:B------:R-:W-:Y:S02]  /*f050*/  SHF.R.U32.HI R25, RZ, 0xc, R25 ;  /* 0x0000000cff197819 */ /* 0x000fe40000011619 */
[C---:B------:R-:W-:Y:S02]  /*f060*/  LOP3.LUT R61, R27.reuse, 0x1f001f, RZ, 0xc0, !PT ;  /* 0x001f001f1b3d7812 */ /* 0x040fe400078ec0ff */
[--C-:B------:R-:W-:Y:S02]  /*f070*/  SHF.R.U32.HI R66, RZ, 0xa, R27.reuse ;  /* 0x0000000aff427819 */ /* 0x100fe4000001161b */
[----:B------:R-:W-:Y:S02]  /*f080*/  LOP3.LUT R76, R27, 0x3e003e0, RZ, 0xc0, !PT ;  /* 0x03e003e01b4c7812 */ /* 0x000fe400078ec0ff */
[----:B------:R-:W-:-:S02]  /*f090*/  SHF.R.U32.HI R27, RZ, 0xc, R27 ;  /* 0x0000000cff1b7819 */ /* 0x000fc4000001161b */
[----:B------:R-:W-:Y:S02]  /*f0a0*/  LOP3.LUT R77, R23, 0x80008, R26, 0xf8, !PT ;  /* 0x00080008174d7812 */ /* 0x000fe400078ef81a */
[----:B------:R-:W-:Y:S02]  /*f0b0*/  LOP3.LUT R29, R33, 0x80008, R24, 0xf8, !PT ;  /* 0x00080008211d7812 */ /* 0x000fe400078ef818 */
[----:B------:R-:W-:Y:S02]  /*f0c0*/  LOP3.LUT R31, R30, 0x80008, R25, 0xf8, !PT ;  /* 0x000800081e1f7812 */ /* 0x000fe400078ef819 */
[C---:B------:R-:W-:Y:S02]  /*f0d0*/  LOP3.LUT R22, R12.reuse, 0x1f001f, RZ, 0xc0, !PT ;  /* 0x001f001f0c167812 */ /* 0x040fe400078ec0ff */
[----:B------:R-:W-:Y:S02]  /*f0e0*/  SHF.R.U32.HI R23, RZ, 0xa, R12 ;  /* 0x0000000aff177819 */ /* 0x000fe4000001160c */
[----:B------:R-:W-:-:S02]  /*f0f0*/  LOP3.LUT R79, R12, 0x3e003e0, RZ, 0xc0, !PT ;  /* 0x03e003e00c4f7812 */ /* 0x000fc400078ec0ff */
[----:B------:R-:W-:Y:S02]  /*f100*/  SHF.R.U32.HI R28, RZ, 0xb, R12 ;  /* 0x0000000bff1c7819 */ /* 0x000fe4000001160c */
        /* <DEDUP_REMOVED lines=9> */
[C---:B------:R-:W-:Y:S02]  /*f1a0*/  LOP3.LUT R14, R15.reuse, 0x3e003e0, RZ, 0xc0, !PT ;  /* 0x03e003e00f0e7812 */ /* 0x040fe400078ec0ff */
[----:B------:R-:W-:-:S02]  /*f1b0*/  LOP3.LUT R32, R15, 0x1f001f, RZ, 0xc0, !PT ;  /* 0x001f001f0f207812 */ /* 0x000fc400078ec0ff */
[--C-:B------:R-:W-:Y:S02]  /*f1c0*/  SHF.R.U32.HI R33, RZ, 0xa, R15.reuse ;  /* 0x0000000aff217819 */ /* 0x100fe4000001160f */
[----:B------:R-:W-:Y:S02]  /*f1d0*/  SHF.R.U32.HI R15, RZ, 0xb, R15 ;  /* 0x0000000bff0f7819 */ /* 0x000fe4000001160f */
[----:B------:R-:W-:Y:S02]  /*f1e0*/  LOP3.LUT R28, R29, 0x100010, R28, 0xf8, !PT ;  /* 0x001000101d1c7812 */ /* 0x000fe400078ef81c */
[----:B------:R-:W-:Y:S02]  /*f1f0*/  LOP3.LUT R29, R31, 0x100010, R30, 0xf8, !PT ;  /* 0x001000101f1d7812 */ /* 0x000fe400078ef81e */
[----:B------:R-:W-:Y:S02]  /*f200*/  LOP3.LUT R68, R68, 0x64006400, RZ, 0xfc, !PT ;  /* 0x6400640044447812 */ /* 0x000fe400078efcff */
[----:B------:R-:W-:-:S02]  /*f210*/  LOP3.LUT R64, R64, 0x64006400, RZ, 0xfc, !PT ;  /* 0x6400640040407812 */ /* 0x000fc400078efcff */
[----:B------:R-:W-:Y:S02]  /*f220*/  LOP3.LUT R60, R60, 0x64006400, RZ, 0xfc, !PT ;  /* 0x640064003c3c7812 */ /* 0x000fe400078efcff */
[----:B------:R-:W-:Y:S02]  /*f230*/  LOP3.LUT R31, R80, 0x100010, R15, 0xf8, !PT ;  /* 0x00100010501f7812 */ /* 0x000fe400078ef80f */
[----:B------:R-:W-:Y:S02]  /*f240*/  LOP3.LUT R16, R16, 0x64006400, RZ, 0xfc, !PT ;  /* 0x6400640010107812 */ /* 0x000fe400078efcff */
[----:B------:R-:W-:Y:S02]  /*f250*/  LOP3.LUT R18, R18, 0x64006400, RZ, 0xfc, !PT ;  /* 0x6400640012127812 */ /* 0x000fe400078efcff */
[----:B------:R-:W-:Y:S02]  /*f260*/  LOP3.LUT R70, R70, 0x64006400, RZ, 0xfc, !PT ;  /* 0x6400640046467812 */ /* 0x000fe400078efcff */
[----:B------:R-:W-:Y:S01]  /*f270*/  LOP3.LUT R80, R71, 0x64006400, RZ, 0xfc, !PT ;  /* 0x6400640047507812 */ /* 0x000fe200078efcff */
[-C--:B------:R-:W-:Y:S01]  /*f280*/  HFMA2 R81, R68, R11.reuse.H0_H0, -48, -48 ;  /* 0xd200d20044517431 */ /* 0x080fe2000004000b */
[----:B------:R-:W-:Y:S01]  /*f290*/  LOP3.LUT R30, R77, 0x100010, R72, 0xf8, !PT ;  /* 0x001000104d1e7812 */ /* 0x000fe200078ef848 */
        /* <DEDUP_REMOVED lines=28> */
[-C--:B------:R-:W-:Y:S01]  /*f460*/  HFMA2 R74, R74, R11.reuse.H0_H0, -48, -48 ;  /* 0xd200d2004a4a7431 */ /* 0x080fe2000004000b */
[----:B------:R-:W-:Y:S01]  /*f470*/  LOP3.LUT R58, R58, 0x64006400, RZ, 0xfc, !PT ;  /* 0x640064003a3a7812 */ /* 0x000fe200078efcff */
[-C--:B------:R-:W-:Y:S01]  /*f480*/  HFMA2 R64, R64, R11.reuse.H0_H0, -48, -48 ;  /* 0xd200d20040407431 */ /* 0x080fe2000004000b */
[----:B------:R-:W-:Y:S01]  /*f490*/  ISETP.NE.AND P0, PT, R95, RZ, PT ;  /* 0x000000ff5f00720c */ /* 0x000fe20003f05270 */
        /* <DEDUP_REMOVED lines=8> */
[----:B------:R-:W-:-:S02]  /*f520*/  HFMA2 R17, R78, R11.H0_H0, -48, -48 ;  /* 0xd200d2004e117431 */ /* 0x000fc4000004000b */
[-C--:B------:R-:W-:Y:S02]  /*f530*/  HFMA2 R16, R16, R11.reuse.H0_H0, -48, -48 ;  /* 0xd200d20010107431 */ /* 0x080fe4000004000b */
[-C--:B------:R-:W-:Y:S02]  /*f540*/  HFMA2 R15, R84, R11.reuse.H0_H0, -48, -48 ;  /* 0xd200d200540f7431 */ /* 0x080fe4000004000b */
[-C--:B------:R-:W-:Y:S02]  /*f550*/  HFMA2 R14, R70, R11.reuse.H0_H0, -48, -48 ;  /* 0xd200d200460e7431 */ /* 0x080fe4000004000b */
[-C--:B------:R-:W-:Y:S02]  /*f560*/  HFMA2 R12, R76, R11.reuse.H0_H0, -48, -48 ;  /* 0xd200d2004c0c7431 */ /* 0x080fe4000004000b */
[----:B------:R-:W-:Y:S01]  /*f570*/  HADD2 R83, R39, -1040, -1040 ;  /* 0xe410e41027537430 */ /* 0x000fe20000000000 */
        /* <DEDUP_REMOVED lines=172> */
.L_x_1970:
        /* <DEDUP_REMOVED lines=77> */
.L_x_1971:
        /* <DEDUP_REMOVED lines=77> */
.L_x_1972:
        /* <DEDUP_REMOVED lines=77> */
.L_x_1973:
[----:B------:R-:W0:Y:S01]  /*10eb0*/  LDS.128 R36, [UR4+0x200] ;  /* 0x00020004ff247984 */ /* 0x000e220008000c00 */
[----:B------:R-:W-:Y:S01]  /*10ec0*/  IADD3 R93, R93, 0x20, RZ ;  /* 0x000000205d5d7810 */ /* 0x000fe20007ffe0ff */
[----:B------:R-:W-:Y:S02]  /*10ed0*/  IMAD.WIDE R114, R89, 0x4, R102 ;  /* 0x0000000459727825 */ /* 0x000fe400078e0266 */
[----:B------:R-:W1:Y:S01]  /*10ee0*/  LDS.128 R28, [UR4+0x210] ;  /* 0x00021004ff1c7984 */ /* 0x000e620008000c00 */
        /* <DEDUP_REMOVED lines=35> */
[----:B------:R-:W-:Y:S01]  /*11120*/  HFMA2.MMA R74, R20, R31, R74 ;  /* 0x0000001f144a7235 */ /* 0x000fe2000000004a */
[----:B------:R-:W-:-:S04]  /*11130*/  UIADD3 UR4, UR4, 0x40, URZ ;  /* 0x0000004004047890 */ /* 0x000fc8000fffe03f */
        /* <DEDUP_REMOVED lines=41> */
.L_x_1969:
[----:B------:R-:W-:Y:S01]  /*113d0*/  ISETP.GE.AND P0, PT, R93, R98, PT ;  /* 0x000000625d00720c */ /* 0x000fe20003f06270 */
[----:B------:R-:W-:-:S03]  /*113e0*/  ULDC UR5, c[0x0][0x264] ;  /* 0x0000990000057ab9 */ /* 0x000fc60000000800 */
[----:B------:R-:W-:-:S13]  /*113f0*/  ISETP.GE.OR P0, PT, R93, UR5, P0 ;  /* 0x000000055d007c0c */ /* 0x000fda0008706670 */
[----:B------:R-:W-:Y:S05]  /*11400*/  @P0 BRA `(.L_x_1975) ;  /* 0x0000007c00440947 */ /* 0x000fea0003800000 */
[----:B------:R-:W-:Y:S01]  /*11410*/  UMOV UR5, UR4 ;  /* 0x0000000400057c82 */ /* 0x000fe20008000000 */
[----:B------:R-:W-:-:S05]  /*11420*/  ULDC UR6, c[0x0][0x264] ;  /* 0x0000990000067ab9 */ /* 0x000fca0000000800 */
.L_x_1992:
[----:B------:R-:W-:Y:S01]  /*11430*/  ISETP.NE.AND P0, PT, R93, R90, PT ;  /* 0x0000005a5d00720c */ /* 0x000fe20003f05270 */
[----:B------:R-:W2:Y:S01]  /*11440*/  LDG.E.128.CONSTANT R12, desc[UR8][R114.64] ;  /* 0x00000008720c7981 */ /* 0x000ea2000c1e9d00 */
[----:B------:R-:W0:Y:S03]  /*11450*/  LDC R89, c[0x0][0x23c] ;  /* 0x00008f00ff597b82 */ /* 0x000e260000000800 */
[----:B------:R-:W1:Y:S08]  /*11460*/  LDS.64 R36, [UR5+0x200] ;  /* 0x00020005ff247984 */ /* 0x000e700008000a00 */
[----:B------:R-:W-:Y:S01]  /*11470*/  @!P0 IADD3 R91, R91, 0x1, RZ ;  /* 0x000000015b5b8810 */ /* 0x000fe20007ffe0ff */
[----:B------:R-:W3:Y:S01]  /*11480*/  @!P0 LDC.64 R28, c[0x0][0x248] ;  /* 0x00009200ff1c8b82 */ /* 0x000ee20000000a00 */
[----:B------:R-:W-:-:S02]  /*11490*/  @!P0 LEA R11, R93, 0x1, 0x1 ;  /* 0x000000015d0b8811 */ /* 0x000fc400078e08ff */
[----:B------:R-:W-:-:S06]  /*114a0*/  @!P0 LEA R32, R91, R100, 0x3 ;  /* 0x000000645b208211 */ /* 0x000fcc00078e18ff */
[----:B------:R-:W4:Y:S01]  /*114b0*/  @!P0 LDL.64 R32, [R32] ;  /* 0x0000000020208983 */ /* 0x000f220000100a00 */
[----:B---3--:R-:W-:-:S06]  /*114c0*/  @!P0 IMAD.WIDE R28, R11, 0x2, R28 ;  /* 0x000000020b1c8825 */ /* 0x008fcc00078e021c */
[----:B------:R-:W3:Y:S01]  /*114d0*/  @!P0 LDG.E.U16.CONSTANT R28, desc[UR8][R28.64] ;  /* 0x000000081c1c8981 */ /* 0x000ee2000c1e9500 */
[----:B0-----:R-:W-:-:S05]  /*114e0*/  IMAD.WIDE R30, R89, 0x4, R114 ;  /* 0x00000004591e7825 */ /* 0x001fca00078e0272 */
[----:B------:R-:W3:Y:S01]  /*114f0*/  LDG.E.128.CONSTANT R24, desc[UR8][R30.64] ;  /* 0x000000081e187981 */ /* 0x000ee2000c1e9d00 */
[----:B------:R-:W-:-:S05]  /*11500*/  IMAD.WIDE R22, R89, 0x4, R30 ;  /* 0x0000000459167825 */ /* 0x000fca00078e021e */
[----:B------:R0:W3:Y:S01]  /*11510*/  LDG.E.128.CONSTANT R16, desc[UR8][R22.64] ;  /* 0x0000000816107981 */ /* 0x0000e2000c1e9d00 */
[--C-:B-1----:R-:W-:Y:S01]  /*11520*/  HADD2.F32 R38, -RZ, R36.reuse.H0_H0 ;  /* 0x20000024ff267230 */ /* 0x102fe20000004100 */
[----:B------:R-:W-:Y:S01]  /*11530*/  HFMA2.MMA R20, -RZ, RZ, 0, 0.0625 ;  /* 0x00002c00ff147435 */ /* 0x000fe200000001ff */
[----:B------:R-:W-:Y:S02]  /*11540*/  HADD2.F32 R36, -RZ, R36.H1_H1 ;  /* 0x30000024ff247230 */ /* 0x000fe40000004100 */
[--C-:B------:R-:W-:Y:S02]  /*11550*/  HADD2.F32 R39, -RZ, R37.reuse.H0_H0 ;  /* 0x20000025ff277230 */ /* 0x100fe40000004100 */
[----:B------:R-:W-:Y:S02]  /*11560*/  HADD2.F32 R37, -RZ, R37.H1_H1 ;  /* 0x30000025ff257230 */ /* 0x000fe40000004100 */
[----:B0-----:R-:W-:Y:S01]  /*11570*/  IMAD.WIDE R22, R89, 0x4, R22 ;  /* 0x0000000459167825 */ /* 0x001fe200078e0216 */
[----:B--2---:R-:W-:-:S02]  /*11580*/  LOP3.LUT R11, R12, 0xf000f, RZ, 0xc0, !PT ;  /* 0x000f000f0c0b7812 */ /* 0x004fc400078ec0ff */
[----:B------:R-:W-:Y:S02]  /*11590*/  SHF.R.U32.HI R30, RZ, 0x8, R12 ;  /* 0x00000008ff1e7819 */ /* 0x000fe4000001160c */
[----:B------:R-:W-:Y:S02]  /*115a0*/  SHF.R.U32.HI R31, RZ, 0x8, R13 ;  /* 0x00000008ff1f7819 */ /* 0x000fe4000001160d */
[----:B------:R-:W-:Y:S02]  /*115b0*/  LOP3.LUT R34, R14, 0xf000f0, RZ, 0xc0, !PT ;  /* 0x00f000f00e227812 */ /* 0x000fe400078ec0ff */
[----:B------:R-:W-:Y:S02]  /*115c0*/  SHF.R.U32.HI R21, RZ, 0x8, R14 ;  /* 0x00000008ff157819 */ /* 0x000fe4000001160e */
[----:B------:R-:W-:Y:S02]  /*115d0*/  LOP3.LUT R11, R11, 0x64006400, RZ, 0xfc, !PT ;  /* 0x640064000b0b7812 */ /* 0x000fe400078efcff */
[----:B----4-:R-:W-:-:S02]  /*115e0*/  @!P0 PRMT R88, R32, 0x7610, R88 ;  /* 0x0000761020588816 */ /* 0x010fc40000000058 */
[----:B------:R-:W-:Y:S02]  /*115f0*/  @!P0 PRMT R87, R33, 0x7610, R87 ;  /* 0x0000761021578816 */ /* 0x000fe40000000057 */
[----:B------:R-:W-:Y:S02]  /*11600*/  @!P0 PRMT R88, R88, 0x7610, R32 ;  /* 0x0000761058588816 */ /* 0x000fe40000000020 */
[----:B------:R-:W-:Y:S02]  /*11610*/  @!P0 PRMT R87, R87, 0x7610, R33 ;  /* 0x0000761057578816 */ /* 0x000fe40000000021 */
[----:B------:R-:W-:Y:S02]  /*11620*/  LOP3.LUT R32, R12, 0xf000f0, RZ, 0xc0, !PT ;  /* 0x00f000f00c207812 */ /* 0x000fe400078ec0ff */
[C---:B------:R-:W-:Y:S02]  /*11630*/  LOP3.LUT R12, R13.reuse, 0xf000f, RZ, 0xc0, !PT ;  /* 0x000f000f0d0c7812 */ /* 0x040fe400078ec0ff */
[----:B------:R-:W-:-:S02]  /*11640*/  LOP3.LUT R33, R13, 0xf000f0, RZ, 0xc0, !PT ;  /* 0x00f000f00d217812 */ /* 0x000fc400078ec0ff */
[----:B------:R-:W-:Y:S02]  /*11650*/  LOP3.LUT R13, R14, 0xf000f, RZ, 0xc0, !PT ;  /* 0x000f000f0e0d7812 */ /* 0x000fe400078ec0ff */
[----:B------:R-:W-:Y:S02]  /*11660*/  LOP3.LUT R14, R15, 0xf000f, RZ, 0xc0, !PT ;  /* 0x000f000f0f0e7812 */ /* 0x000fe400078ec0ff */
[----:B------:R-:W-:Y:S02]  /*11670*/  LOP3.LUT R12, R12, 0x64006400, RZ, 0xfc, !PT ;  /* 0x640064000c0c7812 */ /* 0x000fe400078efcff */
[----:B------:R-:W-:Y:S02]  /*11680*/  LOP3.LUT R13, R13, 0x64006400, RZ, 0xfc, !PT ;  /* 0x640064000d0d7812 */ /* 0x000fe400078efcff */
[----:B------:R-:W-:Y:S01]  /*11690*/  LOP3.LUT R14, R14, 0x64006400, RZ, 0xfc, !PT ;  /* 0x640064000e0e7812 */ /* 0x000fe200078efcff */
[----:B------:R-:W-:Y:S02]  /*116a0*/  HADD2 R70, R11, -1032, -1032 ;  /* 0xe408e4080b467430 */ /* 0x000fe40000000000 */
[----:B------:R-:W-:-:S02]  /*116b0*/  HADD2 R71, R12, -1032, -1032 ;  /* 0xe408e4080c477430 */ /* 0x000fc40000000000 */
[----:B------:R-:W-:Y:S02]  /*116c0*/  HADD2 R72, R13, -1032, -1032 ;  /* 0xe408e4080d487430 */ /* 0x000fe40000000000 */
[----:B------:R-:W-:Y:S02]  /*116d0*/  HADD2 R73, R14, -1032, -1032 ;  /* 0xe408e4080e497430 */ /* 0x000fe40000000000 */
[----:B------:R-:W-:Y:S02]  /*116e0*/  HADD2.F32 R11, -RZ, R70.H0_H0 ;  /* 0x20000046ff0b7230 */ /* 0x000fe40000004100 */
[----:B------:R-:W-:Y:S02]  /*116f0*/  HADD2.F32 R12, -RZ, R71.H0_H0 ;  /* 0x20000047ff0c7230 */ /* 0x000fe40000004100 */
[----:B------:R-:W-:Y:S02]  /*11700*/  HADD2.F32 R13, -RZ, R72.H0_H0 ;  /* 0x20000048ff0d7230 */ /* 0x000fe40000004100 */
[----:B------:R-:W-:Y:S01]  /*11710*/  HADD2.F32 R14, -RZ, R73.H0_H0 ;  /* 0x20000049ff0e7230 */ /* 0x000fe20000004100 */
[----:B---3--:R-:W-:Y:S01]  /*11720*/  @!P0 IADD3 R90, R28, R93, RZ ;  /* 0x0000005d1c5a8210 */ /* 0x008fe20007ffe0ff */
[----:B------:R-:W-:-:S02]  /*11730*/  HADD2.F32 R40, -RZ, R70.H1_H1 ;  /* 0x30000046ff287230 */ /* 0x000fc40000004100 */
[-C--:B------:R-:W-:Y:S01]  /*11740*/  FFMA.FTZ R11, R11, R38.reuse, RZ ;  /* 0x000000260b0b7223 */ /* 0x080fe200000100ff */
[----:B------:R-:W0:Y:S01]  /*11750*/  LDS.64 R28, [UR5+0x208] ;  /* 0x00020805ff1c7984 */ /* 0x000e220008000a00 */
[-C--:B------:R-:W-:Y:S01]  /*11760*/  FFMA.FTZ R41, R12, R38.reuse, RZ ;  /* 0x000000260c297223 */ /* 0x080fe200000100ff */
[-C--:B------:R-:W-:Y:S01]  /*11770*/  FFMA.FTZ R13, R13, R38.reuse, RZ ;  /* 0x000000260d0d7223 */ /* 0x080fe200000100ff */
[----:B------:R-:W-:Y:S01]  /*11780*/  FFMA.FTZ R43, R14, R38, RZ ;  /* 0x000000260e2b7223 */ /* 0x000fe200000100ff */
[----:B------:R-:W-:Y:S02]  /*11790*/  HADD2.F32 R38, -RZ, R72.H1_H1 ;  /* 0x30000048ff267230 */ /* 0x000fe40000004100 */
[-C--:B------:R-:W-:Y:S01]  /*117a0*/  FFMA.FTZ R12, R40, R36.reuse, R11 ;  /* 0x00000024280c7223 */ /* 0x080fe2000001000b */
[----:B------:R-:W-:Y:S02]  /*117b0*/  LOP3.LUT R11, R32, 0x64006400, RZ, 0xfc, !PT ;  /* 0x64006400200b7812 */ /* 0x000fe400078efcff */
[----:B------:R-:W-:Y:S01]  /*117c0*/  FFMA.FTZ R32, R38, R36, R13 ;  /* 0x0000002426207223 */ /* 0x000fe2000001000d */
[----:B------:R-:W-:-:S02]  /*117d0*/  LOP3.LUT R13, R34, 0x64006400, RZ, 0xfc, !PT ;  /* 0x64006400220d7812 */ /* 0x000fc400078efcff */
[-C--:B------:R-:W-:Y:S01]  /*117e0*/  HFMA2 R74, R11, R20.reuse.H0_H0, -72, -72 ;  /* 0xd480d4800b4a7431 */ /* 0x080fe20000040014 */
[----:B------:R-:W-:Y:S02]  /*117f0*/  LOP3.LUT R33, R33, 0x64006400, RZ, 0xfc, !PT ;  /* 0x6400640021217812 */ /* 0x000fe400078efcff */
[-C--:B------:R-:W-:Y:S02]  /*11800*/  HFMA2 R76, R13, R20.reuse.H0_H0, -72, -72 ;  /* 0xd480d4800d4c7431 */ /* 0x080fe40000040014 */
[----:B------:R-:W-:Y:S02]  /*11810*/  HADD2.F32 R11, -RZ, R74.H0_H0 ;  /* 0x2000004aff0b7230 */ /* 0x000fe40000004100 */
[----:B------:R-:W-:Y:S02]  /*11820*/  HFMA2 R75, R33, R20.H0_H0, -72, -72 ;  /* 0xd480d480214b7431 */ /* 0x000fe40000040014 */
[----:B------:R-:W-:Y:S01]  /*11830*/  HADD2.F32 R14, -RZ, R71.H1_H1 ;  /* 0x30000047ff0e7230 */ /* 0x000fe20000004100 */
[----:B------:R-:W-:Y:S01]  /*11840*/  LOP3.LUT R35, R15, 0xf000f0, RZ, 0xc0, !PT ;  /* 0x00f000f00f237812 */ /* 0x000fe200078ec0ff */
[----:B------:R-:W-:-:S02]  /*11850*/  HADD2.F32 R34, -RZ, R73.H1_H1 ;  /* 0x30000049ff227230 */ /* 0x000fc40000004100 */
[-C--:B------:R-:W-:Y:S01]  /*11860*/  FFMA.FTZ R12, R11, R39.reuse, R12 ;  /* 0x000000270b0c7223 */ /* 0x080fe2000001000c */
[----:B------:R-:W-:Y:S02]  /*11870*/  HADD2.F32 R33, -RZ, R76.H0_H0 ;  /* 0x2000004cff217230 */ /* 0x000fe40000004100 */
[----:B------:R-:W-:Y:S02]  /*11880*/  HADD2.F32 R11, -RZ, R74.H1_H1 ;  /* 0x3000004aff0b7230 */ /* 0x000fe40000004100 */
[-C--:B------:R-:W-:Y:S01]  /*11890*/  FFMA.FTZ R14, R14, R36.reuse, R41 ;  /* 0x000000240e0e7223 */ /* 0x080fe20000010029 */
[----:B------:R-:W-:Y:S01]  /*118a0*/  LOP3.LUT R35, R35, 0x64006400, RZ, 0xfc, !PT ;  /* 0x6400640023237812 */ /* 0x000fe200078efcff */
[----:B------:R-:W-:Y:S01]  /*118b0*/  FFMA.FTZ R36, R34, R36, R43 ;  /* 0x0000002422247223 */ /* 0x000fe2000001002b */
[----:B------:R-:W-:Y:S01]  /*118c0*/  FFMA.FTZ R34, R33, R39, R32 ;  /* 0x0000002721227223 */ /* 0x000fe20000010020 */
[----:B------:R-:W-:Y:S01]  /*118d0*/  FFMA.FTZ R32, R11, R37, R12 ;  /* 0x000000250b207223 */ /* 0x000fe2000001000c */
[----:B------:R-:W-:Y:S01]  /*118e0*/  LOP3.LUT R11, R30, 0xf000f, RZ, 0xc0, !PT ;  /* 0x000f000f1e0b7812 */ /* 0x000fe200078ec0ff */
[----:B------:R-:W-:-:S02]  /*118f0*/  HADD2.F32 R13, -RZ, R75.H0_H0 ;  /* 0x2000004bff0d7230 */ /* 0x000fc40000004100 */
[----:B------:R-:W-:Y:S01]  /*11900*/  HFMA2 R77, R35, R20.H0_H0, -72, -72 ;  /* 0xd480d480234d7431 */ /* 0x000fe20000040014 */
[----:B------:R-:W-:Y:S01]  /*11910*/  LOP3.LUT R11, R11, 0x64006400, RZ, 0xfc, !PT ;  /* 0x640064000b0b7812 */ /* 0x000fe200078efcff */
[----:B------:R-:W-:Y:S02]  /*11920*/  HADD2.F32 R33, -RZ, R76.H1_H1 ;  /* 0x3000004cff217230 */ /* 0x000fe40000004100 */
[-C--:B------:R-:W-:Y:S01]  /*11930*/  FFMA.FTZ R14, R13, R39.reuse, R14 ;  /* 0x000000270d0e7223 */ /* 0x080fe2000001000e */
[----:B------:R-:W-:Y:S01]  /*11940*/  HADD2.F32 R35, -RZ, R77.H0_H0 ;  /* 0x2000004dff237230 */ /* 0x000fe20000004100 */
[----:B------:R-:W-:Y:S01]  /*11950*/  LOP3.LUT R12, R31, 0xf000f, RZ, 0xc0, !PT ;  /* 0x000f000f1f0c7812 */ /* 0x000fe200078ec0ff */
[----:B------:R-:W-:Y:S02]  /*11960*/  HADD2.F32 R13, -RZ, R75.H1_H1 ;  /* 0x3000004bff0d7230 */ /* 0x000fe40000004100 */
[----:B------:R-:W-:Y:S01]  /*11970*/  HADD2 R78, R11, -1032, -1032 ;  /* 0xe408e4080b4e7430 */ /* 0x000fe20000000000 */
[----:B------:R-:W-:Y:S01]  /*11980*/  SHF.R.U32.HI R15, RZ, 0x8, R15 ;  /* 0x00000008ff0f7819 */ /* 0x000fe2000001160f */
[----:B------:R-:W-:Y:S01]  /*11990*/  FFMA.FTZ R40, R35, R39, R36 ;  /* 0x0000002723287223 */ /* 0x000fe20000010024 */
[----:B------:R-:W-:Y:S01]  /*119a0*/  LOP3.LUT R12, R12, 0x64006400, RZ, 0xfc, !PT ;  /* 0x640064000c0c7812 */ /* 0x000fe200078efcff */
[-C--:B------:R-:W-:Y:S01]  /*119b0*/  FFMA.FTZ R36, R13, R37.reuse, R14 ;  /* 0x000000250d247223 */ /* 0x080fe2000001000e */
[----:B------:R-:W-:Y:S01]  /*119c0*/  FFMA.FTZ R38, R33, R37, R34 ;  /* 0x0000002521267223 */ /* 0x000fe20000010022 */
[----:B0-----:R-:W-:Y:S01]  /*119d0*/  HADD2.F32 R33, -RZ, R28.H0_H0 ;  /* 0x2000001cff217230 */ /* 0x001fe20000004100 */
[----:B------:R-:W-:Y:S01]  /*119e0*/  LOP3.LUT R13, R21, 0xf000f, RZ, 0xc0, !PT ;  /* 0x000f000f150d7812 */ /* 0x000fe200078ec0ff */
[----:B------:R-:W-:Y:S01]  /*119f0*/  HADD2.F32 R11, -RZ, R78.H0_H0 ;  /* 0x2000004eff0b7230 */ /* 0x000fe20000004100 */
[----:B------:R-:W-:Y:S01]  /*11a00*/  LOP3.LUT R14, R15, 0xf000f, RZ, 0xc0, !PT ;  /* 0x000f000f0f0e7812 */ /* 0x000fe200078ec0ff */
[----:B------:R-:W-:-:S02]  /*11a10*/  HADD2.F32 R35, -RZ, R77.H1_H1 ;  /* 0x3000004dff237230 */ /* 0x000fc40000004100 */
[----:B------:R-:W-:Y:S02]  /*11a20*/  HADD2 R79, R12, -1032, -1032 ;  /* 0xe408e4080c4f7430 */ /* 0x000fe40000000000 */
[----:B------:R-:W-:Y:S01]  /*11a30*/  HADD2.F32 R34, -RZ, R28.H1_H1 ;  /* 0x3000001cff227230 */ /* 0x000fe20000004100 */
[----:B------:R-:W-:Y:S01]  /*11a40*/  LOP3.LUT R13, R13, 0x64006400, RZ, 0xfc, !PT ;  /* 0x640064000d0d7812 */ /* 0x000fe200078efcff */
[----:B------:R-:W-:Y:S01]  /*11a50*/  HADD2.F32 R12, -RZ, R78.H1_H1 ;  /* 0x3000004eff0c7230 */ /* 0x000fe20000004100 */
[----:B------:R-:W-:Y:S01]  /*11a60*/  LOP3.LUT R14, R14, 0x64006400, RZ, 0xfc, !PT ;  /* 0x640064000e0e7812 */ /* 0x000fe200078efcff */
[----:B------:R-:W-:Y:S01]  /*11a70*/  FFMA.FTZ R11, R11, R33, R32 ;  /* 0x000000210b0b7223 */ /* 0x000fe20000010020 */
[----:B------:R-:W-:Y:S02]  /*11a80*/  LOP3.LUT R30, R30, 0xf000f0, RZ, 0xc0, !PT ;  /* 0x00f000f01e1e7812 */ /* 0x000fe400078ec0ff */
[----:B------:R-:W-:Y:S01]  /*11a90*/  LOP3.LUT R31, R31, 0xf000f0, RZ, 0xc0, !PT ;  /* 0x00f000f01f1f7812 */ /* 0x000fe200078ec0ff */
[----:B------:R-:W-:Y:S01]  /*11aa0*/  FFMA.FTZ R40, R35, R37, R40 ;  /* 0x0000002523287223 */ /* 0x000fe20000010028 */
[----:B------:R-:W-:-:S02]  /*11ab0*/  HADD2.F32 R37, -RZ, R79.H0_H0 ;  /* 0x2000004fff257230 */ /* 0x000fc40000004100 */
[----:B------:R-:W-:Y:S02]  /*11ac0*/  HADD2 R80, R13, -1032, -1032 ;  /* 0xe408e4080d507430 */ /* 0x000fe40000000000 */
[----:B------:R-:W-:Y:S01]  /*11ad0*/  FFMA.FTZ R12, R12, R34, R11 ;  /* 0x000000220c0c7223 */ /* 0x000fe2000001000b */
[----:B------:R-:W-:Y:S01]  /*11ae0*/  HADD2 R81, R14, -1032, -1032 ;  /* 0xe408e4080e517430 */ /* 0x000fe20000000000 */
[----:B------:R-:W-:Y:S02]  /*11af0*/  LOP3.LUT R11, R30, 0x64006400, RZ, 0xfc, !PT ;  /* 0x640064001e0b7812 */ /* 0x000fe400078efcff */
[----:B------:R-:W-:Y:S01]  /*11b00*/  LOP3.LUT R31, R31, 0x64006400, RZ, 0xfc, !PT ;  /* 0x640064001f1f7812 */ /* 0x000fe200078efcff */
[--C-:B------:R-:W-:Y:S02]  /*11b10*/  HADD2.F32 R35, -RZ, R29.reuse.H0_H0 ;  /* 0x2000001dff237230 */ /* 0x100fe40000004100 */
[----:B------:R-:W-:Y:S01]  /*11b20*/  FFMA.FTZ R13, R37, R33, R36 ;  /* 0x00000021250d7223 */ /* 0x000fe20000010024 */
[----:B------:R-:W-:-:S02]  /*11b30*/  HADD2.F32 R45, -RZ, R29.H1_H1 ;  /* 0x3000001dff2d7230 */ /* 0x000fc40000004100 */
[-C--:B------:R-:W-:Y:S02]  /*11b40*/  HFMA2 R82, R11, R20.reuse.H0_H0, -72, -72 ;  /* 0xd480d4800b527431 */ /* 0x080fe40000040014 */
[--C-:B------:R-:W-:Y:S02]  /*11b50*/  HADD2.F32 R29, -RZ, R80.reuse.H0_H0 ;  /* 0x20000050ff1d7230 */ /* 0x100fe40000004100 */
[----:B------:R-:W-:Y:S02]  /*11b60*/  HFMA2 R83, R31, R20.H0_H0, -72, -72 ;  /* 0xd480d4801f537431 */ /* 0x000fe40000040014 */
[----:B------:R-:W-:Y:S01]  /*11b70*/  HADD2.F32 R14, -RZ, R79.H1_H1 ;  /* 0x3000004fff0e7230 */ /* 0x000fe20000004100 */
[----:B------:R-:W-:Y:S01]  /*11b80*/  LOP3.LUT R15, R15, 0xf000f0, RZ, 0xc0, !PT ;  /* 0x00f000f00f0f7812 */ /* 0x000fe200078ec0ff */
[----:B------:R-:W-:Y:S02]  /*11b90*/  HADD2.F32 R37, -RZ, R81.H0_H0 ;  /* 0x20000051ff257230 */ /* 0x000fe40000004100 */
[----:B------:R-:W-:Y:S01]  /*11ba0*/  FFMA.FTZ R29, R29, R33, R38 ;  /* 0x000000211d1d7223 */ /* 0x000fe20000010026 */
[----:B------:R-:W-:-:S02]  /*11bb0*/  HADD2.F32 R32, -RZ, R80.H1_H1 ;  /* 0x30000050ff207230 */ /* 0x000fc40000004100 */
[-C--:B------:R-:W-:Y:S01]  /*11bc0*/  FFMA.FTZ R14, R14, R34.reuse, R13 ;  /* 0x000000220e0e7223 */ /* 0x080fe2000001000d */
[----:B------:R-:W-:Y:S02]  /*11bd0*/  HADD2.F32 R30, -RZ, R81.H1_H1 ;  /* 0x30000051ff1e7230 */ /* 0x000fe40000004100 */
[----:B------:R-:W-:Y:S01]  /*11be0*/  FFMA.FTZ R33, R37, R33, R40 ;  /* 0x0000002125217223 */ /* 0x000fe20000010028 */
[----:B------:R-:W-:Y:S01]  /*11bf0*/  LOP3.LUT R15, R15, 0x64006400, RZ, 0xfc, !PT ;  /* 0x640064000f0f7812 */ /* 0x000fe200078efcff */
[----:B------:R-:W-:Y:S02]  /*11c00*/  HADD2.F32 R11, -RZ, R82.H0_H0 ;  /* 0x20000052ff0b7230 */ /* 0x000fe40000004100 */
[----:B------:R-:W-:Y:S02]  /*11c10*/  HADD2.F32 R13, -RZ, R83.H0_H0 ;  /* 0x20000053ff0d7230 */ /* 0x000fe40000004100 */
[-C--:B------:R-:W-:Y:S01]  /*11c20*/  FFMA.FTZ R32, R32, R34.reuse, R29 ;  /* 0x0000002220207223 */ /* 0x080fe2000001001d */
[----:B------:R-:W-:Y:S01]  /*11c30*/  FFMA.FTZ R34, R30, R34, R33 ;  /* 0x000000221e227223 */ /* 0x000fe20000010021 */
[----:B------:R-:W-:-:S02]  /*11c40*/  HFMA2 R85, R15, R20.H0_H0, -72, -72 ;  /* 0xd480d4800f557431 */ /* 0x000fc40000040014 */
[-C--:B------:R-:W-:Y:S01]  /*11c50*/  FFMA.FTZ R46, R11, R35.reuse, R12 ;  /* 0x000000230b2e7223 */ /* 0x080fe2000001000c */
[----:B------:R-:W-:Y:S01]  /*11c60*/  FFMA.FTZ R30, R13, R35, R14 ;  /* 0x000000230d1e7223 */ /* 0x000fe2000001000e */
[----:B------:R-:W-:Y:S01]  /*11c70*/  LOP3.LUT R21, R21, 0xf000f0, RZ, 0xc0, !PT ;  /* 0x00f000f015157812 */ /* 0x000fe200078ec0ff */
[----:B------:R0:W5:Y:S04]  /*11c80*/  LDG.E.128.CONSTANT R12, desc[UR8][R22.64] ;  /* 0x00000008160c7981 */ /* 0x000168000c1e9d00 */
[----:B------:R-:W1:Y:S01]  /*11c90*/  LDS.64 R28, [UR5+0x210] ;  /* 0x00021005ff1c7984 */ /* 0x000e620008000a00 */
[----:B------:R-:W-:-:S05]  /*11ca0*/  LOP3.LUT R21, R21, 0x64006400, RZ, 0xfc, !PT ;  /* 0x6400640015157812 */ /* 0x000fca00078efcff */
[----:B------:R-:W-:-:S05]  /*11cb0*/  HFMA2 R84, R21, R20.H0_H0, -72, -72 ;  /* 0xd480d48015547431 */ /* 0x000fca0000040014 */
[----:B------:R-:W-:Y:S02]  /*11cc0*/  HADD2.F32 R21, -RZ, R84.H0_H0 ;  /* 0x20000054ff157230 */ /* 0x000fe40000004100 */
[----:B------:R-:W-:-:S03]  /*11cd0*/  HADD2.F32 R31, -RZ, R85.H0_H0 ;  /* 0x20000055ff1f7230 */ /* 0x000fc60000004100 */
[-C--:B------:R-:W-:Y:S01]  /*11ce0*/  FFMA.FTZ R32, R21, R35.reuse, R32 ;  /* 0x0000002315207223 */ /* 0x080fe20000010020 */
[----:B------:R-:W-:Y:S02]  /*11cf0*/  HADD2.F32 R21, -RZ, R84.H1_H1 ;  /* 0x30000054ff157230 */ /* 0x000fe40000004100 */
[----:B------:R-:W-:Y:S02]  /*11d00*/  HADD2.F32 R11, -RZ, R82.H1_H1 ;  /* 0x30000052ff0b7230 */ /* 0x000fe40000004100 */
[----:B------:R-:W-:Y:S01]  /*11d10*/  FFMA.FTZ R34, R31, R35, R34 ;  /* 0x000000231f227223 */ /* 0x000fe20000010022 */
[----:B------:R-:W-:Y:S02]  /*11d20*/  HADD2.F32 R43, -RZ, R83.H1_H1 ;  /* 0x30000053ff2b7230 */ /* 0x000fe40000004100 */
[-C--:B------:R-:W-:Y:S01]  /*11d30*/  FFMA.FTZ R44, R21, R45.reuse, R32 ;  /* 0x0000002d152c7223 */ /* 0x080fe20000010020 */
[----:B------:R-:W-:Y:S01]  /*11d40*/  LOP3.LUT R21, R25, 0xf000f, RZ, 0xc0, !PT ;  /* 0x000f000f19157812 */ /* 0x000fe200078ec0ff */
[----:B------:R-:W-:Y:S01]  /*11d50*/  FFMA.FTZ R46, R11, R45, R46 ;  /* 0x0000002d0b2e7223 */ /* 0x000fe2000001002e */
[----:B------:R-:W-:-:S02]  /*11d60*/  LOP3.LUT R31, R25, 0xf000f0, RZ, 0xc0, !PT ;  /* 0x00f000f0191f7812 */ /* 0x000fc400078ec0ff */
[----:B------:R-:W-:Y:S02]  /*11d70*/  SHF.R.U32.HI R38, RZ, 0x8, R25 ;  /* 0x00000008ff267819 */ /* 0x000fe40000011619 */
[----:B------:R-:W-:Y:S02]  /*11d80*/  LOP3.LUT R11, R24, 0xf000f, RZ, 0xc0, !PT ;  /* 0x000f000f180b7812 */ /* 0x000fe400078ec0ff */
[C---:B------:R-:W-:Y:S02]  /*11d90*/  LOP3.LUT R25, R26.reuse, 0xf000f, RZ, 0xc0, !PT ;  /* 0x000f000f1a197812 */ /* 0x040fe400078ec0ff */
[----:B------:R-:W-:Y:S02]  /*11da0*/  LOP3.LUT R32, R26, 0xf000f0, RZ, 0xc0, !PT ;  /* 0x00f000f01a207812 */ /* 0x000fe400078ec0ff */
[----:B------:R-:W-:Y:S01]  /*11db0*/  SHF.R.U32.HI R37, RZ, 0x8, R26 ;  /* 0x00000008ff257819 */ /* 0x000fe2000001161a */
[----:B------:R-:W-:Y:S01]  /*11dc0*/  FFMA.FTZ R43, R43, R45, R30 ;  /* 0x0000002d2b2b7223 */ /* 0x000fe2000001001e */
[----:B------:R-:W-:-:S02]  /*11dd0*/  LOP3.LUT R26, R27, 0xf000f, RZ, 0xc0, !PT ;  /* 0x000f000f1b1a7812 */ /* 0x000fc400078ec0ff */
[----:B------:R-:W-:Y:S02]  /*11de0*/  LOP3.LUT R30, R24, 0xf000f0, RZ, 0xc0, !PT ;  /* 0x00f000f0181e7812 */ /* 0x000fe400078ec0ff */
[----:B------:R-:W-:Y:S02]  /*11df0*/  SHF.R.U32.HI R39, RZ, 0x8, R24 ;  /* 0x00000008ff277819 */ /* 0x000fe40000011618 */
[----:B------:R-:W-:Y:S02]  /*11e00*/  LOP3.LUT R11, R11, 0x64006400, RZ, 0xfc, !PT ;  /* 0x640064000b0b7812 */ /* 0x000fe400078efcff */
[----:B------:R-:W-:Y:S02]  /*11e10*/  LOP3.LUT R24, R21, 0x64006400, RZ, 0xfc, !PT ;  /* 0x6400640015187812 */ /* 0x000fe400078efcff */
[----:B------:R-:W-:Y:S02]  /*11e20*/  LOP3.LUT R25, R25, 0x64006400, RZ, 0xfc, !PT ;  /* 0x6400640019197812 */ /* 0x000fe400078efcff */
[----:B------:R-:W-:Y:S01]  /*11e30*/  LOP3.LUT R26, R26, 0x64006400, RZ, 0xfc, !PT ;  /* 0x640064001a1a7812 */ /* 0x000fe200078efcff */
[----:B------:R-:W-:-:S02]  /*11e40*/  HADD2.F32 R33, -RZ, R85.H1_H1 ;  /* 0x30000055ff217230 */ /* 0x000fc40000004100 */
[----:B------:R-:W-:Y:S02]  /*11e50*/  HADD2 R21, R11, -1032, -1032 ;  /* 0xe408e4080b157430 */ /* 0x000fe40000000000 */
[----:B------:R-:W-:Y:S02]  /*11e60*/  HADD2 R24, R24, -1032, -1032 ;  /* 0xe408e40818187430 */ /* 0x000fe40000000000 */
[----:B------:R-:W-:Y:S02]  /*11e70*/  HADD2 R25, R25, -1032, -1032 ;  /* 0xe408e40819197430 */ /* 0x000fe40000000000 */
[----:B------:R-:W-:Y:S02]  /*11e80*/  HADD2 R26, R26, -1032, -1032 ;  /* 0xe408e4081a1a7430 */ /* 0x000fe40000000000 */
[----:B------:R-:W-:Y:S01]  /*11e90*/  FFMA.FTZ R45, R33, R45, R34 ;  /* 0x0000002d212d7223 */ /* 0x000fe20000010022 */
[----:B------:R-:W-:Y:S01]  /*11ea0*/  LOP3.LUT R33, R27, 0xf000f0, RZ, 0xc0, !PT ;  /* 0x00f000f01b217812 */ /* 0x000fe200078ec0ff */
[--C-:B-1----:R-:W-:Y:S01]  /*11eb0*/  HADD2.F32 R40, -RZ, R28.reuse.H0_H0 ;  /* 0x2000001cff287230 */ /* 0x102fe20000004100 */
[----:B------:R-:W-:Y:S01]  /*11ec0*/  SHF.R.U32.HI R36, RZ, 0x8, R27 ;  /* 0x00000008ff247819 */ /* 0x000fe2000001161b */
[----:B------:R-:W-:Y:S01]  /*11ed0*/  HADD2.F32 R41, -RZ, R28.H1_H1 ;  /* 0x3000001cff297230 */ /* 0x000fe20000004100 */
[----:B------:R-:W1:Y:S01]  /*11ee0*/  LDS.64 R34, [UR5+0x218] ;  /* 0x00021805ff227984 */ /* 0x000e620008000a00 */
[----:B------:R-:W-:-:S02]  /*11ef0*/  HADD2.F32 R47, -RZ, R29.H0_H0 ;  /* 0x2000001dff2f7230 */ /* 0x000fc40000004100 */
[----:B------:R-:W-:Y:S02]  /*11f00*/  HADD2.F32 R48, -RZ, R29.H1_H1 ;  /* 0x3000001dff307230 */ /* 0x000fe40000004100 */
[----:B------:R-:W-:Y:S02]  /*11f10*/  HADD2.F32 R11, -RZ, R21.H0_H0 ;  /* 0x20000015ff0b7230 */ /* 0x000fe40000004100 */
[----:B------:R-:W-:Y:S02]  /*11f20*/  HADD2.F32 R27, -RZ, R24.H0_H0 ;  /* 0x20000018ff1b7230 */ /* 0x000fe40000004100 */
[----:B------:R-:W-:Y:S02]  /*11f30*/  HADD2.F32 R28, -RZ, R25.H0_H0 ;  /* 0x20000019ff1c7230 */ /* 0x000fe40000004100 */
[----:B------:R-:W-:Y:S02]  /*11f40*/  HADD2.F32 R29, -RZ, R26.H0_H0 ;  /* 0x2000001aff1d7230 */ /* 0x000fe40000004100 */
[----:B------:R-:W-:Y:S01]  /*11f50*/  FFMA.FTZ R42, R11, R40, RZ ;  /* 0x000000280b2a7223 */ /* 0x000fe200000100ff */
[----:B------:R-:W-:-:S02]  /*11f60*/  HADD2.F32 R49, -RZ, R21.H1_H1 ;  /* 0x30000015ff317230 */ /* 0x000fc40000004100 */
[-C--:B------:R-:W-:Y:S01]  /*11f70*/  FFMA.FTZ R50, R27, R40.reuse, RZ ;  /* 0x000000281b327223 */ /* 0x080fe200000100ff */
[-C--:B------:R-:W-:Y:S01]  /*11f80*/  FFMA.FTZ R28, R28, R40.reuse, RZ ;  /* 0x000000281c1c7223 */ /* 0x080fe200000100ff */
[----:B------:R-:W-:Y:S01]  /*11f90*/  FFMA.FTZ R40, R29, R40, RZ ;  /* 0x000000281d287223 */ /* 0x000fe200000100ff */
[----:B------:R-:W-:Y:S01]  /*11fa0*/  LOP3.LUT R29, R32, 0x64006400, RZ, 0xfc, !PT ;  /* 0x64006400201d7812 */ /* 0x000fe200078efcff */
[----:B------:R-:W-:Y:S01]  /*11fb0*/  FFMA.FTZ R42, R49, R41, R42 ;  /* 0x00000029312a7223 */ /* 0x000fe2000001002a */
[----:B------:R-:W-:Y:S01]  /*11fc0*/  LOP3.LUT R27, R30, 0x64006400, RZ, 0xfc, !PT ;  /* 0x640064001e1b7812 */ /* 0x000fe200078efcff */
[----:B------:R-:W-:Y:S01]  /*11fd0*/  HADD2.F32 R49, -RZ, R25.H1_H1 ;  /* 0x30000019ff317230 */ /* 0x000fe20000004100 */
[----:B------:R-:W-:Y:S01]  /*11fe0*/  LOP3.LUT R31, R31, 0x64006400, RZ, 0xfc, !PT ;  /* 0x640064001f1f7812 */ /* 0x000fe200078efcff */
[----:B------:R-:W-:Y:S01]  /*11ff0*/  HFMA2 R29, R29, R20.H0_H0, -72, -72 ;  /* 0xd480d4801d1d7431 */ /* 0x000fe20000040014 */
[----:B------:R-:W-:Y:S01]  /*12000*/  LOP3.LUT R33, R33, 0x64006400, RZ, 0xfc, !PT ;  /* 0x6400640021217812 */ /* 0x000fe200078efcff */
[----:B------:R-:W-:-:S02]  /*12010*/  HADD2.F32 R11, -RZ, R24.H1_H1 ;  /* 0x30000018ff0b7230 */ /* 0x000fc40000004100 */
[-C--:B------:R-:W-:Y:S02]  /*12020*/  HFMA2 R27, R27, R20.reuse.H0_H0, -72, -72 ;  /* 0xd480d4801b1b7431 */ /* 0x080fe40000040014 */
[-C--:B------:R-:W-:Y:S01]  /*12030*/  FFMA.FTZ R32, R49, R41.reuse, R28 ;  /* 0x0000002931207223 */ /* 0x080fe2000001001c */
[-C--:B------:R-:W-:Y:S02]  /*12040*/  HFMA2 R28, R31, R20.reuse.H0_H0, -72, -72 ;  /* 0xd480d4801f1c7431 */ /* 0x080fe40000040014 */
[----:B------:R-:W-:Y:S02]  /*12050*/  HADD2.F32 R51, -RZ, R26.H1_H1 ;  /* 0x3000001aff337230 */ /* 0x000fe40000004100 */
[----:B------:R-:W-:Y:S02]  /*12060*/  HFMA2 R30, R33, R20.H0_H0, -72, -72 ;  /* 0xd480d480211e7431 */ /* 0x000fe40000040014 */
        /* <DEDUP_REMOVED lines=12> */
[-C--:B------:R-:W-:Y:S01]  /*12130*/  FFMA.FTZ R41, R32, R48.reuse, R11 ;  /* 0x0000003020297223 */ /* 0x080fe2000001000b */
[----:B------:R-:W-:Y:S01]  /*12140*/  LOP3.LUT R11, R39, 0xf000f, RZ, 0xc0, !PT ;  /* 0x000f000f270b7812 */ /* 0x000fe200078ec0ff */
[-C--:B------:R-:W-:Y:S01]  /*12150*/  FFMA.FTZ R51, R42, R48.reuse, R31 ;  /* 0x000000302a337223 */ /* 0x080fe2000001001f */
[----:B------:R-:W-:Y:S02]  /*12160*/  LOP3.LUT R31, R38, 0xf000f, RZ, 0xc0, !PT ;  /* 0x000f000f261f7812 */ /* 0x000fe400078ec0ff */
[----:B------:R-:W-:Y:S02]  /*12170*/  LOP3.LUT R40, R36, 0xf000f, RZ, 0xc0, !PT ;  /* 0x000f000f24287812 */ /* 0x000fe400078ec0ff */
[----:B------:R-:W-:Y:S01]  /*12180*/  LOP3.LUT R11, R11, 0x64006400, RZ, 0xfc, !PT ;  /* 0x640064000b0b7812 */ /* 0x000fe200078efcff */
[----:B------:R-:W-:Y:S02]  /*12190*/  HADD2.F32 R50, -RZ, R29.H1_H1 ;  /* 0x3000001dff327230 */ /* 0x000fe40000004100 */
[----:B------:R-:W-:Y:S01]  /*121a0*/  HADD2.F32 R52, -RZ, R30.H1_H1 ;  /* 0x3000001eff347230 */ /* 0x000fe20000004100 */
[----:B------:R-:W-:Y:S01]  /*121b0*/  LOP3.LUT R32, R31, 0x64006400, RZ, 0xfc, !PT ;  /* 0x640064001f207812 */ /* 0x000fe200078efcff */
[----:B------:R-:W-:Y:S01]  /*121c0*/  HADD2 R31, R11, -1032, -1032 ;  /* 0xe408e4080b1f7430 */ /* 0x000fe20000000000 */
[----:B------:R-:W-:Y:S01]  /*121d0*/  LOP3.LUT R40, R40, 0x64006400, RZ, 0xfc, !PT ;  /* 0x6400640028287812 */ /* 0x000fe200078efcff */
[-C--:B------:R-:W-:Y:S01]  /*121e0*/  FFMA.FTZ R53, R50, R48.reuse, R33 ;  /* 0x0000003032357223 */ /* 0x080fe20000010021 */
[----:B------:R-:W-:Y:S01]  /*121f0*/  FFMA.FTZ R55, R52, R48, R47 ;  /* 0x0000003034377223 */ /* 0x000fe2000001002f */
[--C-:B-1----:R-:W-:Y:S01]  /*12200*/  HADD2.F32 R42, -RZ, R34.reuse.H0_H0 ;  /* 0x20000022ff2a7230 */ /* 0x102fe20000004100 */
[----:B------:R-:W-:Y:S01]  /*12210*/  LOP3.LUT R33, R37, 0xf000f, RZ, 0xc0, !PT ;  /* 0x000f000f25217812 */ /* 0x000fe200078ec0ff */
[----:B------:R-:W-:-:S02]  /*12220*/  HADD2.F32 R47, -RZ, R34.H1_H1 ;  /* 0x30000022ff2f7230 */ /* 0x000fc40000004100 */
[----:B------:R-:W-:Y:S02]  /*12230*/  HADD2 R34, R40, -1032, -1032 ;  /* 0xe408e40828227430 */ /* 0x000fe40000000000 */
[----:B------:R-:W-:Y:S01]  /*12240*/  HADD2.F32 R40, -RZ, R31.H0_H0 ;  /* 0x2000001fff287230 */ /* 0x000fe20000004100 */
[----:B------:R-:W-:Y:S01]  /*12250*/  LOP3.LUT R33, R33, 0x64006400, RZ, 0xfc, !PT ;  /* 0x6400640021217812 */ /* 0x000fe200078efcff */
[--C-:B------:R-:W-:Y:S02]  /*12260*/  HADD2.F32 R49, -RZ, R35.reuse.H0_H0 ;  /* 0x20000023ff317230 */ /* 0x100fe40000004100 */
[----:B------:R-:W-:Y:S02]  /*12270*/  HADD2.F32 R11, -RZ, R35.H1_H1 ;  /* 0x30000023ff0b7230 */ /* 0x000fe40000004100 */
[----:B------:R-:W-:Y:S02]  /*12280*/  HADD2 R32, R32, -1032, -1032 ;  /* 0xe408e40820207430 */ /* 0x000fe40000000000 */
[----:B------:R-:W-:-:S02]  /*12290*/  HADD2.F32 R35, -RZ, R31.H1_H1 ;  /* 0x3000001fff237230 */ /* 0x000fc40000004100 */
[----:B------:R-:W-:Y:S01]  /*122a0*/  FFMA.FTZ R40, R40, R42, R41 ;  /* 0x0000002a28287223 */ /* 0x000fe20000010029 */
[----:B------:R-:W-:Y:S01]  /*122b0*/  LOP3.LUT R39, R39, 0xf000f0, RZ, 0xc0, !PT ;  /* 0x00f000f027277812 */ /* 0x000fe200078ec0ff */
[----:B------:R-:W-:Y:S01]  /*122c0*/  HADD2 R33, R33, -1032, -1032 ;  /* 0xe408e40821217430 */ /* 0x000fe20000000000 */
[----:B------:R-:W-:Y:S01]  /*122d0*/  LOP3.LUT R38, R38, 0xf000f0, RZ, 0xc0, !PT ;  /* 0x00f000f026267812 */ /* 0x000fe200078ec0ff */
[----:B------:R-:W-:Y:S01]  /*122e0*/  FFMA.FTZ R40, R35, R47, R40 ;  /* 0x0000002f23287223 */ /* 0x000fe20000010028 */
[----:B------:R-:W-:Y:S01]  /*122f0*/  HADD2.F32 R48, -RZ, R32.H0_H0 ;  /* 0x20000020ff307230 */ /* 0x000fe20000004100 */
[----:B------:R-:W-:Y:S01]  /*12300*/  LOP3.LUT R35, R39, 0x64006400, RZ, 0xfc, !PT ;  /* 0x6400640027237812 */ /* 0x000fe200078efcff */
[----:B------:R-:W-:Y:S01]  /*12310*/  HADD2.F32 R50, -RZ, R33.H0_H0 ;  /* 0x20000021ff327230 */ /* 0x000fe20000004100 */
[----:B------:R-:W-:Y:S02]  /*12320*/  LOP3.LUT R39, R38, 0x64006400, RZ, 0xfc, !PT ;  /* 0x6400640026277812 */ /* 0x000fe400078efcff */
[----:B------:R-:W-:-:S02]  /*12330*/  LOP3.LUT R37, R37, 0xf000f0, RZ, 0xc0, !PT ;  /* 0x00f000f025257812 */ /* 0x000fc400078ec0ff */
[----:B------:R-:W-:Y:S01]  /*12340*/  LOP3.LUT R38, R36, 0xf000f0, RZ, 0xc0, !PT ;  /* 0x00f000f024267812 */ /* 0x000fe200078ec0ff */
[----:B------:R-:W-:Y:S01]  /*12350*/  FFMA.FTZ R48, R48, R42, R51 ;  /* 0x0000002a30307223 */ /* 0x000fe20000010033 */
[----:B------:R-:W-:Y:S02]  /*12360*/  HADD2.F32 R41, -RZ, R32.H1_H1 ;  /* 0x30000020ff297230 */ /* 0x000fe40000004100 */
[-C--:B------:R-:W-:Y:S02]  /*12370*/  HFMA2 R35, R35, R20.reuse.H0_H0, -72, -72 ;  /* 0xd480d48023237431 */ /* 0x080fe40000040014 */
[----:B------:R-:W-:Y:S02]  /*12380*/  HADD2.F32 R51, -RZ, R33.H1_H1 ;  /* 0x30000021ff337230 */ /* 0x000fe40000004100 */
[----:B------:R-:W-:Y:S02]  /*12390*/  HFMA2 R36, R39, R20.H0_H0, -72, -72 ;  /* 0xd480d48027247431 */ /* 0x000fe40000040014 */
[----:B------:R-:W-:-:S02]  /*123a0*/  HADD2.F32 R52, -RZ, R34.H0_H0 ;  /* 0x20000022ff347230 */ /* 0x000fc40000004100 */
[-C--:B------:R-:W-:Y:S01]  /*123b0*/  FFMA.FTZ R50, R50, R42.reuse, R53 ;  /* 0x0000002a32327223 */ /* 0x080fe20000010035 */
[----:B------:R-:W-:Y:S02]  /*123c0*/  LOP3.LUT R37, R37, 0x64006400, RZ, 0xfc, !PT ;  /* 0x6400640025257812 */ /* 0x000fe400078efcff */
[----:B------:R-:W-:Y:S01]  /*123d0*/  LOP3.LUT R39, R38, 0x64006400, RZ, 0xfc, !PT ;  /* 0x6400640026277812 */ /* 0x000fe200078efcff */
[-C--:B------:R-:W-:Y:S01]  /*123e0*/  FFMA.FTZ R48, R41, R47.reuse, R48 ;  /* 0x0000002f29307223 */ /* 0x080fe20000010030 */
[----:B------:R-:W-:Y:S01]  /*123f0*/  FFMA.FTZ R50, R51, R47, R50 ;  /* 0x0000002f33327223 */ /* 0x000fe20000010032 */
[----:B------:R-:W-:Y:S02]  /*12400*/  HADD2.F32 R53, -RZ, R34.H1_H1 ;  /* 0x30000022ff357230 */ /* 0x000fe40000004100 */
[----:B------:R-:W-:Y:S01]  /*12410*/  FFMA.FTZ R42, R52, R42, R55 ;  /* 0x0000002a342a7223 */ /* 0x000fe20000010037 */
[----:B------:R-:W-:Y:S02]  /*12420*/  HADD2.F32 R41, -RZ, R35.H0_H0 ;  /* 0x20000023ff297230 */ /* 0x000fe40000004100 */
[----:B------:R-:W-:-:S02]  /*12430*/  HFMA2 R37, R37, R20.H0_H0, -72, -72 ;  /* 0xd480d48025257431 */ /* 0x000fc40000040014 */
[----:B------:R-:W-:Y:S02]  /*12440*/  HADD2.F32 R51, -RZ, R36.H0_H0 ;  /* 0x20000024ff337230 */ /* 0x000fe40000004100 */
[----:B------:R-:W-:Y:S02]  /*12450*/  HFMA2 R38, R39, R20.H0_H0, -72, -72 ;  /* 0xd480d48027267431 */ /* 0x000fe40000040014 */
[----:B------:R-:W-:Y:S01]  /*12460*/  FFMA.FTZ R52, R53, R47, R42 ;  /* 0x0000002f35347223 */ /* 0x000fe2000001002a */
[-C--:B------:R-:W-:Y:S01]  /*12470*/  FFMA.FTZ R40, R41, R49.reuse, R40 ;  /* 0x0000003129287223 */ /* 0x080fe20000010028 */
[----:B------:R-:W-:Y:S02]  /*12480*/  HADD2.F32 R41, -RZ, R37.H0_H0 ;  /* 0x20000025ff297230 */ /* 0x000fe40000004100 */
[----:B------:R-:W-:Y:S01]  /*12490*/  FFMA.FTZ R48, R51, R49, R48 ;  /* 0x0000003133307223 */ /* 0x000fe20000010030 */
[----:B------:R-:W-:Y:S02]  /*124a0*/  HADD2.F32 R53, -RZ, R38.H0_H0 ;  /* 0x20000026ff357230 */ /* 0x000fe40000004100 */
[----:B------:R-:W-:-:S02]  /*124b0*/  HADD2.F32 R47, -RZ, R36.H1_H1 ;  /* 0x30000024ff2f7230 */ /* 0x000fc40000004100 */
[-C--:B------:R-:W-:Y:S01]  /*124c0*/  FFMA.FTZ R42, R41, R49.reuse, R50 ;  /* 0x00000031292a7223 */ /* 0x080fe20000010032 */
[----:B------:R-:W-:Y:S02]  /*124d0*/  FFMA.FTZ R54, R53, R49, R52 ;  /* 0x0000003135367223 */ /* 0x000fe40000010034 */
[----:B------:R-:W-:Y:S02]  /*124e0*/  FFMA.FTZ R47, R47, R11, R48 ;  /* 0x0000000b2f2f7223 */ /* 0x000fe40000010030 */
[----:B------:R-:W1:Y:S01]  /*124f0*/  LDS.64 R48, [UR5+0x220] ;  /* 0x00022005ff307984 */ /* 0x000e620008000a00 */
[----:B------:R-:W-:Y:S02]  /*12500*/  HADD2.F32 R39, -RZ, R35.H1_H1 ;  /* 0x30000023ff277230 */ /* 0x000fe40000004100 */
[----:B------:R-:W-:-:S03]  /*12510*/  HADD2.F32 R51, -RZ, R37.H1_H1 ;  /* 0x30000025ff337230 */ /* 0x000fc60000004100 */
[-C--:B------:R-:W-:Y:S01]  /*12520*/  FFMA.FTZ R50, R39, R11.reuse, R40 ;  /* 0x0000000b27327223 */ /* 0x080fe20000010028 */
[--C-:B------:R-:W-:Y:S02]  /*12530*/  HADD2.F32 R39, -RZ, R88.reuse.H0_H0 ;  /* 0x20000058ff277230 */ /* 0x100fe40000004100 */
[----:B------:R-:W-:Y:S02]  /*12540*/  HADD2.F32 R40, -RZ, R88.H1_H1 ;  /* 0x30000058ff287230 */ /* 0x000fe40000004100 */
[----:B------:R-:W-:Y:S01]  /*12550*/  FFMA.FTZ R52, R51, R11, R42 ;  /* 0x0000000b33347223 */ /* 0x000fe2000001002a */
[--C-:B------:R-:W-:Y:S02]  /*12560*/  HADD2.F32 R41, -RZ, R87.reuse.H0_H0 ;  /* 0x20000057ff297230 */ /* 0x100fe40000004100 */
[----:B------:R-:W-:Y:S01]  /*12570*/  FMUL.FTZ R46, R46, R39 ;  /* 0x000000272e2e7220 */ /* 0x000fe20000410000 */
[----:B------:R-:W-:Y:S02]  /*12580*/  HADD2.F32 R42, -RZ, R87.H1_H1 ;  /* 0x30000057ff2a7230 */ /* 0x000fe40000004100 */
[----:B------:R-:W-:-:S02]  /*12590*/  HADD2.F32 R51, -RZ, R38.H1_H1 ;  /* 0x30000026ff337230 */ /* 0x000fc40000004100 */
[----:B------:R-:W-:Y:S01]  /*125a0*/  FMUL.FTZ R43, R43, R40 ;  /* 0x000000282b2b7220 */ /* 0x000fe20000410000 */
[----:B------:R-:W-:Y:S01]  /*125b0*/  FMUL.FTZ R44, R44, R41 ;  /* 0x000000292c2c7220 */ /* 0x000fe20000410000 */
[----:B------:R-:W-:Y:S01]  /*125c0*/  FMUL.FTZ R45, R45, R42 ;  /* 0x0000002a2d2d7220 */ /* 0x000fe20000410000 */
[----:B------:R-:W-:Y:S01]  /*125d0*/  F2FP.F16.F32.PACK_AB R46, RZ, R46 ;  /* 0x0000002eff2e723e */ /* 0x000fe200000000ff */
[----:B------:R-:W-:Y:S01]  /*125e0*/  FFMA.FTZ R11, R51, R11, R54 ;  /* 0x0000000b330b7223 */ /* 0x000fe20000010036 */
[----:B------:R-:W-:Y:S01]  /*125f0*/  F2FP.F16.F32.PACK_AB R43, RZ, R43 ;  /* 0x0000002bff2b723e */ /* 0x000fe200000000ff */
[----:B------:R-:W-:Y:S01]  /*12600*/  FMUL.FTZ R50, R50, R39 ;  /* 0x0000002732327220 */ /* 0x000fe20000410000 */
[----:B------:R-:W-:Y:S01]  /*12610*/  F2FP.F16.F32.PACK_AB R44, RZ, R44 ;  /* 0x0000002cff2c723e */ /* 0x000fe200000000ff */
[----:B------:R-:W-:Y:S01]  /*12620*/  FMUL.FTZ R11, R11, R42 ;  /* 0x0000002a0b0b7220 */ /* 0x000fe20000410000 */
[----:B------:R-:W-:Y:S01]  /*12630*/  F2FP.F16.F32.PACK_AB R45, RZ, R45 ;  /* 0x0000002dff2d723e */ /* 0x000fe200000000ff */
[----:B------:R-:W-:-:S02]  /*12640*/  HADD2 R46, R46.H0_H0, R2.H0_H0 ;  /* 0x200000022e2e7230 */ /* 0x000fc40000000800 */
[----:B------:R-:W-:Y:S01]  /*12650*/  HADD2 R2, R43.H0_H0, R2.H1_H1 ;  /* 0x300000022b027230 */ /* 0x000fe20000000800 */
[----:B------:R-:W-:Y:S01]  /*12660*/  F2FP.F16.F32.PACK_AB R43, RZ, R50 ;  /* 0x00000032ff2b723e */ /* 0x000fe200000000ff */
[----:B------:R-:W-:Y:S01]  /*12670*/  FMUL.FTZ R52, R52, R41 ;  /* 0x0000002934347220 */ /* 0x000fe20000410000 */
[--C-:B------:R-:W-:Y:S01]  /*12680*/  HADD2 R51, R44.H0_H0, R0.reuse.H0_H0 ;  /* 0x200000002c337230 */ /* 0x100fe20000000800 */
[----:B------:R-:W-:Y:S01]  /*12690*/  F2FP.F16.F32.PACK_AB R11, RZ, R11 ;  /* 0x0000000bff0b723e */ /* 0x000fe200000000ff */
[----:B------:R-:W-:Y:S01]  /*126a0*/  FMUL.FTZ R47, R47, R40 ;  /* 0x000000282f2f7220 */ /* 0x000fe20000410000 */
[----:B------:R-:W-:Y:S01]  /*126b0*/  HADD2 R0, R45.H0_H0, R0.H1_H1 ;  /* 0x300000002d007230 */ /* 0x000fe20000000800 */
[----:B------:R-:W-:Y:S01]  /*126c0*/  F2FP.F16.F32.PACK_AB R52, RZ, R52 ;  /* 0x00000034ff34723e */ /* 0x000fe200000000ff */
[----:B------:R-:W-:Y:S02]  /*126d0*/  HADD2 R43, R43.H0_H0, R46.H0_H0 ;  /* 0x2000002e2b2b7230 */ /* 0x000fe40000000800 */
[----:B------:R-:W-:Y:S01]  /*126e0*/  HADD2 R46, R11.H0_H0, R0.H0_H0 ;  /* 0x200000000b2e7230 */ /* 0x000fe20000000800 */
[----:B------:R-:W-:-:S02]  /*126f0*/  F2FP.F16.F32.PACK_AB R44, RZ, R47 ;  /* 0x0000002fff2c723e */ /* 0x000fc400000000ff */
[----:B------:R-:W-:Y:S01]  /*12700*/  LOP3.LUT R11, R18, 0xf000f, RZ, 0xc0, !PT ;  /* 0x000f000f120b7812 */ /* 0x000fe200078ec0ff */
[----:B------:R-:W-:Y:S01]  /*12710*/  HADD2 R45, R52.H0_H0, R51.H0_H0 ;  /* 0x20000033342d7230 */ /* 0x000fe20000000800 */
[C---:B------:R-:W-:Y:S01]  /*12720*/  LOP3.LUT R0, R16.reuse, 0xf000f, RZ, 0xc0, !PT ;  /* 0x000f000f10007812 */ /* 0x040fe200078ec0ff */
[----:B------:R-:W-:Y:S01]  /*12730*/  HADD2 R44, R44.H0_H0, R2.H0_H0 ;  /* 0x200000022c2c7230 */ /* 0x000fe20000000800 */
[----:B------:R-:W-:Y:S02]  /*12740*/  LOP3.LUT R11, R11, 0x64006400, RZ, 0xfc, !PT ;  /* 0x640064000b0b7812 */ /* 0x000fe400078efcff */
[----:B------:R-:W-:Y:S02]  /*12750*/  LOP3.LUT R51, R16, 0xf000f0, RZ, 0xc0, !PT ;  /* 0x00f000f010337812 */ /* 0x000fe400078ec0ff */
[----:B------:R-:W-:Y:S02]  /*12760*/  SHF.R.U32.HI R61, RZ, 0x8, R16 ;  /* 0x00000008ff3d7819 */ /* 0x000fe40000011610 */
[----:B------:R-:W-:-:S02]  /*12770*/  LOP3.LUT R2, R17, 0xf000f, RZ, 0xc0, !PT ;  /* 0x000f000f11027812 */ /* 0x000fc400078ec0ff */
[----:B------:R-:W-:Y:S01]  /*12780*/  LOP3.LUT R16, R19, 0xf000f, RZ, 0xc0, !PT ;  /* 0x000f000f13107812 */ /* 0x000fe200078ec0ff */
[--C-:B-1----:R-:W-:Y:S01]  /*12790*/  HADD2.F32 R56, -RZ, R49.reuse.H0_H0 ;  /* 0x20000031ff387230 */ /* 0x102fe20000004100 */
[----:B------:R-:W-:Y:S01]  /*127a0*/  LOP3.LUT R0, R0, 0x64006400, RZ, 0xfc, !PT ;  /* 0x6400640000007812 */ /* 0x000fe200078efcff */
[----:B------:R-:W-:Y:S02]  /*127b0*/  HADD2.F32 R55, -RZ, R49.H1_H1 ;  /* 0x30000031ff377230 */ /* 0x000fe40000004100 */
[----:B------:R-:W-:Y:S01]  /*127c0*/  HADD2 R49, R11, -1032, -1032 ;  /* 0xe408e4080b317430 */ /* 0x000fe20000000000 */
[----:B------:R-:W-:Y:S02]  /*127d0*/  LOP3.LUT R2, R2, 0x64006400, RZ, 0xfc, !PT ;  /* 0x6400640002027812 */ /* 0x000fe400078efcff */
[----:B------:R-:W-:Y:S01]  /*127e0*/  LOP3.LUT R50, R16, 0x64006400, RZ, 0xfc, !PT ;  /* 0x6400640010327812 */ /* 0x000fe200078efcff */
[----:B------:R-:W-:Y:S01]  /*127f0*/  HADD2 R47, R0, -1032, -1032 ;  /* 0xe408e408002f7430 */ /* 0x000fe20000000000 */
[----:B------:R-:W-:Y:S01]  /*12800*/  LOP3.LUT R52, R17, 0xf000f0, RZ, 0xc0, !PT ;  /* 0x00f000f011347812 */ /* 0x000fe200078ec0ff */
[--C-:B------:R-:W-:Y:S01]  /*12810*/  HADD2.F32 R57, -RZ, R48.reuse.H0_H0 ;  /* 0x20000030ff397230 */ /* 0x100fe20000004100 */
[----:B------:R-:W-:Y:S01]  /*12820*/  SHF.R.U32.HI R62, RZ, 0x8, R17 ;  /* 0x00000008ff3e7819 */ /* 0x000fe20000011611 */
[----:B------:R-:W-:Y:S01]  /*12830*/  HADD2.F32 R58, -RZ, R48.H1_H1 ;  /* 0x30000030ff3a7230 */ /* 0x000fe20000004100 */
[----:B------:R-:W-:Y:S01]  /*12840*/  LOP3.LUT R53, R18, 0xf000f0, RZ, 0xc0, !PT ;  /* 0x00f000f012357812 */ /* 0x000fe200078ec0ff */
[----:B------:R-:W1:Y:S01]  /*12850*/  LDS.64 R16, [UR5+0x228] ;  /* 0x00022805ff107984 */ /* 0x000e620008000a00 */
[----:B------:R-:W-:-:S02]  /*12860*/  HADD2.F32 R11, -RZ, R49.H0_H0 ;  /* 0x20000031ff0b7230 */ /* 0x000fc40000004100 */
[----:B------:R-:W-:Y:S02]  /*12870*/  HADD2 R48, R2, -1032, -1032 ;  /* 0xe408e40802307430 */ /* 0x000fe40000000000 */
[----:B------:R-:W-:Y:S02]  /*12880*/  HADD2 R50, R50, -1032, -1032 ;  /* 0xe408e40832327430 */ /* 0x000fe40000000000 */
[----:B------:R-:W-:Y:S01]  /*12890*/  HADD2.F32 R0, -RZ, R47.H0_H0 ;  /* 0x2000002fff007230 */ /* 0x000fe20000004100 */
[----:B------:R-:W-:Y:S01]  /*128a0*/  LOP3.LUT R53, R53, 0x64006400, RZ, 0xfc, !PT ;  /* 0x6400640035357812 */ /* 0x000fe200078efcff */
[-C--:B------:R-:W-:Y:S01]  /*128b0*/  FFMA.FTZ R65, R11, R57.reuse, RZ ;  /* 0x000000390b417223 */ /* 0x080fe200000100ff */
[----:B------:R-:W-:Y:S01]  /*128c0*/  SHF.R.U32.HI R60, RZ, 0x8, R18 ;  /* 0x00000008ff3c7819 */ /* 0x000fe20000011612 */
[----:B------:R-:W-:Y:S01]  /*128d0*/  HADD2.F32 R2, -RZ, R48.H0_H0 ;  /* 0x20000030ff027230 */ /* 0x000fe20000004100 */
[----:B------:R-:W-:Y:S01]  /*128e0*/  LOP3.LUT R11, R52, 0x64006400, RZ, 0xfc, !PT ;  /* 0x64006400340b7812 */ /* 0x000fe200078efcff */
[----:B------:R-:W-:Y:S01]  /*128f0*/  HADD2.F32 R18, -RZ, R50.H0_H0 ;  /* 0x20000032ff127230 */ /* 0x000fe20000004100 */
[----:B------:R-:W-:Y:S01]  /*12900*/  LOP3.LUT R54, R19, 0xf000f0, RZ, 0xc0, !PT ;  /* 0x00f000f013367812 */ /* 0x000fe200078ec0ff */
[----:B------:R-:W-:Y:S01]  /*12910*/  FFMA.FTZ R59, R0, R57, RZ ;  /* 0x00000039003b7223 */ /* 0x000fe200000100ff */
[----:B------:R-:W-:Y:S01]  /*12920*/  LOP3.LUT R51, R51, 0x64006400, RZ, 0xfc, !PT ;  /* 0x6400640033337812 */ /* 0x000fe200078efcff */
[----:B------:R-:W-:-:S02]  /*12930*/  HFMA2 R53, R53, R20.H0_H0, -72, -72 ;  /* 0xd480d48035357431 */ /* 0x000fc40000040014 */
[----:B------:R-:W-:Y:S02]  /*12940*/  HADD2.F32 R64, -RZ, R47.H1_H1 ;  /* 0x3000002fff407230 */ /* 0x000fe40000004100 */
[-C--:B------:R-:W-:Y:S01]  /*12950*/  FFMA.FTZ R63, R2, R57.reuse, RZ ;  /* 0x00000039023f7223 */ /* 0x080fe200000100ff */
[----:B------:R-:W-:Y:S02]  /*12960*/  HADD2.F32 R0, -RZ, R49.H1_H1 ;  /* 0x30000031ff007230 */ /* 0x000fe40000004100 */
[----:B------:R-:W-:Y:S01]  /*12970*/  FFMA.FTZ R67, R18, R57, RZ ;  /* 0x0000003912437223 */ /* 0x000fe200000100ff */
[-C--:B------:R-:W-:Y:S02]  /*12980*/  HFMA2 R52, R11, R20.reuse.H0_H0, -72, -72 ;  /* 0xd480d4800b347431 */ /* 0x080fe40000040014 */
[----:B------:R-:W-:Y:S01]  /*12990*/  HADD2.F32 R66, -RZ, R48.H1_H1 ;  /* 0x30000030ff427230 */ /* 0x000fe20000004100 */
[----:B------:R-:W-:Y:S01]  /*129a0*/  LOP3.LUT R57, R54, 0x64006400, RZ, 0xfc, !PT ;  /* 0x6400640036397812 */ /* 0x000fe200078efcff */
[----:B------:R-:W-:-:S02]  /*129b0*/  HFMA2 R51, R51, R20.H0_H0, -72, -72 ;  /* 0xd480d48033337431 */ /* 0x000fc40000040014 */
[----:B------:R-:W-:Y:S02]  /*129c0*/  HADD2.F32 R18, -RZ, R53.H0_H0 ;  /* 0x20000035ff127230 */ /* 0x000fe40000004100 */
[-C--:B------:R-:W-:Y:S01]  /*129d0*/  FFMA.FTZ R59, R64, R58.reuse, R59 ;  /* 0x0000003a403b7223 */ /* 0x080fe2000001003b */
[-C--:B------:R-:W-:Y:S01]  /*129e0*/  FFMA.FTZ R65, R0, R58.reuse, R65 ;  /* 0x0000003a00417223 */ /* 0x080fe20000010041 */
[----:B------:R-:W-:Y:S02]  /*129f0*/  HADD2.F32 R64, -RZ, R50.H1_H1 ;  /* 0x30000032ff407230 */ /* 0x000fe40000004100 */
[----:B------:R-:W-:Y:S01]  /*12a00*/  FFMA.FTZ R63, R66, R58, R63 ;  /* 0x0000003a423f7223 */ /* 0x000fe2000001003f */
[----:B------:R-:W-:Y:S02]  /*12a10*/  HADD2.F32 R2, -RZ, R52.H0_H0 ;  /* 0x20000034ff027230 */ /* 0x000fe40000004100 */
[----:B------:R-:W-:Y:S02]  /*12a20*/  HFMA2 R54, R57, R20.H0_H0, -72, -72 ;  /* 0xd480d48039367431 */ /* 0x000fe40000040014 */
[----:B------:R-:W-:-:S02]  /*12a30*/  HADD2.F32 R0, -RZ, R51.H0_H0 ;  /* 0x20000033ff007230 */ /* 0x000fc40000004100 */
[----:B------:R-:W-:Y:S01]  /*12a40*/  FFMA.FTZ R18, R18, R56, R65 ;  /* 0x0000003812127223 */ /* 0x000fe20000010041 */
[----:B------:R-:W-:Y:S02]  /*12a50*/  HADD2.F32 R65, -RZ, R52.H1_H1 ;  /* 0x30000034ff417230 */ /* 0x000fe40000004100 */
[----:B------:R-:W-:Y:S01]  /*12a60*/  FFMA.FTZ R67, R64, R58, R67 ;  /* 0x0000003a40437223 */ /* 0x000fe20000010043 */
[-C--:B------:R-:W-:Y:S01]  /*12a70*/  FFMA.FTZ R2, R2, R56.reuse, R63 ;  /* 0x0000003802027223 */ /* 0x080fe2000001003f */
[----:B------:R-:W-:Y:S02]  /*12a80*/  HADD2.F32 R58, -RZ, R54.H0_H0 ;  /* 0x20000036ff3a7230 */ /* 0x000fe40000004100 */
[-C--:B------:R-:W-:Y:S01]  /*12a90*/  FFMA.FTZ R0, R0, R56.reuse, R59 ;  /* 0x0000003800007223 */ /* 0x080fe2000001003b */
[----:B------:R-:W-:Y:S02]  /*12aa0*/  HADD2.F32 R63, -RZ, R51.H1_H1 ;  /* 0x30000033ff3f7230 */ /* 0x000fe40000004100 */
[----:B------:R-:W-:Y:S01]  /*12ab0*/  FFMA.FTZ R65, R65, R55, R2 ;  /* 0x0000003741417223 */ /* 0x000fe20000010002 */
[----:B------:R-:W-:Y:S01]  /*12ac0*/  LOP3.LUT R2, R62, 0xf000f, RZ, 0xc0, !PT ;  /* 0x000f000f3e027812 */ /* 0x000fe200078ec0ff */
[----:B------:R-:W-:Y:S01]  /*12ad0*/  FFMA.FTZ R56, R58, R56, R67 ;  /* 0x000000383a387223 */ /* 0x000fe20000010043 */
[----:B------:R-:W-:-:S02]  /*12ae0*/  HADD2.F32 R67, -RZ, R53.H1_H1 ;  /* 0x30000035ff437230 */ /* 0x000fc40000004100 */
[-C--:B------:R-:W-:Y:S01]  /*12af0*/  FFMA.FTZ R63, R63, R55.reuse, R0 ;  /* 0x000000373f3f7223 */ /* 0x080fe20000010000 */
[----:B------:R-:W-:Y:S01]  /*12b00*/  LOP3.LUT R0, R61, 0xf000f, RZ, 0xc0, !PT ;  /* 0x000f000f3d007812 */ /* 0x000fe200078ec0ff */
[----:B------:R-:W-:Y:S01]  /*12b10*/  HADD2.F32 R97, -RZ, R54.H1_H1 ;  /* 0x30000036ff617230 */ /* 0x000fe20000004100 */
[----:B------:R-:W-:Y:S02]  /*12b20*/  LOP3.LUT R11, R60, 0xf000f, RZ, 0xc0, !PT ;  /* 0x000f000f3c0b7812 */ /* 0x000fe400078ec0ff */
[----:B------:R-:W-:Y:S02]  /*12b30*/  SHF.R.U32.HI R19, RZ, 0x8, R19 ;  /* 0x00000008ff137819 */ /* 0x000fe40000011613 */
[----:B------:R-:W-:Y:S01]  /*12b40*/  LOP3.LUT R2, R2, 0x64006400, RZ, 0xfc, !PT ;  /* 0x6400640002027812 */ /* 0x000fe200078efcff */
[-C--:B------:R-:W-:Y:S01]  /*12b50*/  FFMA.FTZ R67, R67, R55.reuse, R18 ;  /* 0x0000003743437223 */ /* 0x080fe20000010012 */
[----:B------:R-:W-:Y:S01]  /*12b60*/  LOP3.LUT R0, R0, 0x64006400, RZ, 0xfc, !PT ;  /* 0x6400640000007812 */ /* 0x000fe200078efcff */
[----:B------:R-:W-:Y:S01]  /*12b70*/  FFMA.FTZ R97, R97, R55, R56 ;  /* 0x0000003761617223 */ /* 0x000fe20000010038 */
[----:B------:R-:W-:Y:S01]  /*12b80*/  LOP3.LUT R11, R11, 0x64006400, RZ, 0xfc, !PT ;  /* 0x640064000b0b7812 */ /* 0x000fe200078efcff */
[----:B------:R-:W-:Y:S01]  /*12b90*/  HADD2 R56, R2, -1032, -1032 ;  /* 0xe408e40802387430 */ /* 0x000fe20000000000 */
[----:B------:R-:W-:Y:S01]  /*12ba0*/  LOP3.LUT R18, R19, 0xf000f, RZ, 0xc0, !PT ;  /* 0x000f000f13127812 */ /* 0x000fe200078ec0ff */
[----:B------:R-:W-:-:S02]  /*12bb0*/  HADD2 R55, R0, -1032, -1032 ;  /* 0xe408e40800377430 */ /* 0x000fc40000000000 */
[----:B------:R-:W-:Y:S01]  /*12bc0*/  HADD2 R57, R11, -1032, -1032 ;  /* 0xe408e4080b397430 */ /* 0x000fe20000000000 */
[----:B------:R-:W-:Y:S01]  /*12bd0*/  LOP3.LUT R18, R18, 0x64006400, RZ, 0xfc, !PT ;  /* 0x6400640012127812 */ /* 0x000fe200078efcff */
[----:B-1----:R-:W-:Y:S02]  /*12be0*/  HADD2.F32 R64, -RZ, R16.H0_H0 ;  /* 0x20000010ff407230 */ /* 0x002fe40000004100 */
[----:B------:R-:W-:Y:S02]  /*12bf0*/  HADD2.F32 R2, -RZ, R56.H0_H0 ;  /* 0x20000038ff027230 */ /* 0x000fe40000004100 */
[----:B------:R-:W-:Y:S02]  /*12c00*/  HADD2.F32 R0, -RZ, R55.H0_H0 ;  /* 0x20000037ff007230 */ /* 0x000fe40000004100 */
[----:B------:R-:W-:Y:S02]  /*12c10*/  HADD2 R58, R18, -1032, -1032 ;  /* 0xe408e408123a7430 */ /* 0x000fe40000000000 */
[----:B------:R-:W-:Y:S01]  /*12c20*/  HADD2.F32 R68, -RZ, R57.H0_H0 ;  /* 0x20000039ff447230 */ /* 0x000fe20000004100 */
[----:B------:R-:W-:Y:S01]  /*12c30*/  LOP3.LUT R60, R60, 0xf000f0, RZ, 0xc0, !PT ;  /* 0x00f000f03c3c7812 */ /* 0x000fe200078ec0ff */
[----:B------:R-:W-:-:S02]  /*12c40*/  HADD2.F32 R16, -RZ, R16.H1_H1 ;  /* 0x30000010ff107230 */ /* 0x000fc40000004100 */
[-C--:B------:R-:W-:Y:S01]  /*12c50*/  FFMA.FTZ R11, R2, R64.reuse, R65 ;  /* 0x00000040020b7223 */ /* 0x080fe20000010041 */
[----:B------:R-:W-:Y:S01]  /*12c60*/  HADD2.F32 R18, -RZ, R56.H1_H1 ;  /* 0x30000038ff127230 */ /* 0x000fe20000004100 */
[----:B------:R-:W-:Y:S01]  /*12c70*/  LOP3.LUT R61, R61, 0xf000f0, RZ, 0xc0, !PT ;  /* 0x00f000f03d3d7812 */ /* 0x000fe200078ec0ff */
[--C-:B------:R-:W-:Y:S01]  /*12c80*/  HADD2.F32 R66, -RZ, R17.reuse.H0_H0 ;  /* 0x20000011ff427230 */ /* 0x100fe20000004100 */
[----:B------:R-:W-:Y:S01]  /*12c90*/  LOP3.LUT R62, R62, 0xf000f0, RZ, 0xc0, !PT ;  /* 0x00f000f03e3e7812 */ /* 0x000fe200078ec0ff */
[----:B------:R-:W-:Y:S02]  /*12ca0*/  HADD2.F32 R59, -RZ, R17.H1_H1 ;  /* 0x30000011ff3b7230 */ /* 0x000fe40000004100 */
[-C--:B------:R-:W-:Y:S01]  /*12cb0*/  FFMA.FTZ R63, R0, R64.reuse, R63 ;  /* 0x00000040003f7223 */ /* 0x080fe2000001003f */
[----:B------:R-:W-:Y:S02]  /*12cc0*/  HADD2.F32 R0, -RZ, R55.H1_H1 ;  /* 0x30000037ff007230 */ /* 0x000fe40000004100 */
[----:B------:R-:W-:Y:S01]  /*12cd0*/  FFMA.FTZ R69, R68, R64, R67 ;  /* 0x0000004044457223 */ /* 0x000fe20000010043 */
[----:B------:R-:W-:Y:S01]  /*12ce0*/  LOP3.LUT R17, R60, 0x64006400, RZ, 0xfc, !PT ;  /* 0x640064003c117812 */ /* 0x000fe200078efcff */
[----:B------:R-:W-:Y:S01]  /*12cf0*/  FFMA.FTZ R67, R18, R16, R11 ;  /* 0x0000001012437223 */ /* 0x000fe2000001000b */
[----:B------:R-:W-:-:S02]  /*12d00*/  LOP3.LUT R61, R61, 0x64006400, RZ, 0xfc, !PT ;  /* 0x640064003d3d7812 */ /* 0x000fc400078efcff */
[----:B------:R-:W-:Y:S01]  /*12d10*/  LOP3.LUT R11, R62, 0x64006400, RZ, 0xfc, !PT ;  /* 0x640064003e0b7812 */ /* 0x000fe200078efcff */
[----:B------:R-:W-:Y:S02]  /*12d20*/  HADD2.F32 R86, -RZ, R58.H0_H0 ;  /* 0x2000003aff567230 */ /* 0x000fe40000004100 */
[----:B------:R-:W-:Y:S01]  /*12d30*/  FFMA.FTZ R65, R0, R16, R63 ;  /* 0x0000001000417223 */ /* 0x000fe2000001003f */
[----:B------:R-:W-:Y:S01]  /*12d40*/  LOP3.LUT R19, R19, 0xf000f0, RZ, 0xc0, !PT ;  /* 0x00f000f013137812 */ /* 0x000fe200078ec0ff */
[-C--:B------:R-:W-:Y:S02]  /*12d50*/  HFMA2 R62, R17, R20.reuse.H0_H0, -72, -72 ;  /* 0xd480d480113e7431 */ /* 0x080fe40000040014 */
[----:B------:R-:W-:Y:S02]  /*12d60*/  HADD2.F32 R0, -RZ, R57.H1_H1 ;  /* 0x30000039ff007230 */ /* 0x000fe40000004100 */
[-C--:B------:R-:W-:Y:S02]  /*12d70*/  HFMA2 R60, R61, R20.reuse.H0_H0, -72, -72 ;  /* 0xd480d4803d3c7431 */ /* 0x080fe40000040014 */
[----:B------:R-:W-:-:S02]  /*12d80*/  HFMA2 R61, R11, R20.H0_H0, -72, -72 ;  /* 0xd480d4800b3d7431 */ /* 0x000fc40000040014 */
[----:B------:R-:W-:Y:S01]  /*12d90*/  FFMA.FTZ R97, R86, R64, R97 ;  /* 0x0000004056617223 */ /* 0x000fe20000010061 */
[----:B------:R-:W-:Y:S01]  /*12da0*/  LOP3.LUT R19, R19, 0x64006400, RZ, 0xfc, !PT ;  /* 0x6400640013137812 */ /* 0x000fe200078efcff */
[----:B------:R-:W-:Y:S01]  /*12db0*/  HADD2.F32 R64, -RZ, R62.H0_H0 ;  /* 0x2000003eff407230 */ /* 0x000fe20000004100 */
[----:B------:R-:W-:Y:S01]  /*12dc0*/  ISETP.NE.AND P0, PT, R95, RZ, PT ;  /* 0x000000ff5f00720c */ /* 0x000fe20003f05270 */
[----:B------:R-:W-:Y:S01]  /*12dd0*/  FFMA.FTZ R69, R0, R16, R69 ;  /* 0x0000001000457223 */ /* 0x000fe20000010045 */
[----:B------:R-:W-:Y:S02]  /*12de0*/  HADD2.F32 R0, -RZ, R60.H0_H0 ;  /* 0x2000003cff007230 */ /* 0x000fe40000004100 */
[----:B------:R-:W-:Y:S02]  /*12df0*/  HADD2.F32 R2, -RZ, R61.H0_H0 ;  /* 0x2000003dff027230 */ /* 0x000fe40000004100 */
[----:B------:R-:W-:Y:S02]  /*12e00*/  HFMA2 R63, R19, R20.H0_H0, -72, -72 ;  /* 0xd480d480133f7431 */ /* 0x000fe40000040014 */
[----:B------:R-:W-:-:S02]  /*12e10*/  HADD2.F32 R18, -RZ, R58.H1_H1 ;  /* 0x3000003aff127230 */ /* 0x000fc40000004100 */
[-C--:B------:R-:W-:Y:S01]  /*12e20*/  FFMA.FTZ R64, R64, R66.reuse, R69 ;  /* 0x0000004240407223 */ /* 0x080fe20000010045 */
[----:B------:R-:W-:Y:S02]  /*12e30*/  HADD2.F32 R11, -RZ, R60.H1_H1 ;  /* 0x3000003cff0b7230 */ /* 0x000fe40000004100 */
[-C--:B------:R-:W-:Y:S01]  /*12e40*/  FFMA.FTZ R0, R0, R66.reuse, R65 ;  /* 0x0000004200007223 */ /* 0x080fe20000010041 */
[----:B------:R-:W-:Y:S02]  /*12e50*/  HADD2.F32 R69, -RZ, R61.H1_H1 ;  /* 0x3000003dff457230 */ /* 0x000fe40000004100 */
[----:B------:R-:W-:Y:S01]  /*12e60*/  FFMA.FTZ R2, R2, R66, R67 ;  /* 0x0000004202027223 */ /* 0x000fe20000010043 */
[--C-:B------:R-:W-:Y:S02]  /*12e70*/  HADD2.F32 R68, -RZ, R63.reuse.H0_H0 ;  /* 0x2000003fff447230 */ /* 0x100fe40000004100 */
[----:B------:R-:W-:Y:S01]  /*12e80*/  FFMA.FTZ R97, R18, R16, R97 ;  /* 0x0000001012617223 */ /* 0x000fe20000010061 */
[-C--:B------:R-:W-:Y:S01]  /*12e90*/  FFMA.FTZ R0, R11, R59.reuse, R0 ;  /* 0x0000003b0b007223 */ /* 0x080fe20000010000 */
[----:B------:R-:W-:Y:S01]  /*12ea0*/  FFMA.FTZ R69, R69, R59, R2 ;  /* 0x0000003b45457223 */ /* 0x000fe20000010002 */
[----:B------:R-:W-:Y:S01]  /*12eb0*/  ISETP.NE.AND P1, PT, R96, RZ, PT ;  /* 0x000000ff6000720c */ /* 0x000fe20003f25270 */
[----:B------:R-:W-:Y:S01]  /*12ec0*/  FFMA.FTZ R66, R68, R66, R97 ;  /* 0x0000004244427223 */ /* 0x000fe20000010061 */
[----:B------:R-:W-:Y:S01]  /*12ed0*/  ISETP.NE.AND P2, PT, R94, RZ, PT ;  /* 0x000000ff5e00720c */ /* 0x000fe20003f45270 */
[----:B------:R-:W-:Y:S01]  /*12ee0*/  HADD2.F32 R65, -RZ, R62.H1_H1 ;  /* 0x3000003eff417230 */ /* 0x000fe20000004100 */
[----:B------:R-:W-:Y:S01]  /*12ef0*/  ISETP.NE.AND P3, PT, R92, RZ, PT ;  /* 0x000000ff5c00720c */ /* 0x000fe20003f65270 */
[----:B------:R-:W-:-:S02]  /*12f00*/  HADD2.F32 R67, -RZ, R63.H1_H1 ;  /* 0x3000003fff437230 */ /* 0x000fc40000004100 */
[----:B------:R-:W-:Y:S01]  /*12f10*/  FMUL.FTZ R68, R0, R39 ;  /* 0x0000002700447220 */ /* 0x000fe20000410000 */
[----:B------:R-:W-:Y:S01]  /*12f20*/  FMUL.FTZ R69, R69, R40 ;  /* 0x0000002845457220 */ /* 0x000fe20000410000 */
[----:B0-----:R-:W-:Y:S08]  /*12f30*/  @!P0 BRA `(.L_x_1976) ;  /* 0x0000000400688947 */ /* 0x001ff00003800000 */
[----:B------:R-:W0:Y:S01]  /*12f40*/  LDS.64 R18, [UR5] ;  /* 0x00000005ff127984 */ /* 0x000e220008000a00 */
[--C-:B------:R-:W-:Y:S02]  /*12f50*/  HADD2.F32 R104, -RZ, R71.reuse.H0_H0 ;  /* 0x20000047ff687230 */ /* 0x100fe40000004100 */
[----:B------:R-:W-:Y:S01]  /*12f60*/  HADD2.F32 R99, -RZ, R71.H1_H1 ;  /* 0x30000047ff637230 */ /* 0x000fe20000004100 */
        /* <DEDUP_REMOVED lines=8> */
[----:B------:R-:W-:Y:S01]  /*12ff0*/  FFMA.FTZ R0, R0, R11, RZ ;  /* 0x0000000b00007223 */ /* 0x000fe200000100ff */
[C---:B------:R-:W-:Y:S01]  /*13000*/  FFMA.FTZ R103, R11.reuse, R2, RZ ;  /* 0x000000020b677223 */ /* 0x040fe200000100ff */
[----:B------:R-:W-:Y:S02]  /*13010*/  HADD2.F32 R86, -RZ, R19.H0_H0 ;  /* 0x20000013ff567230 */ /* 0x000fe40000004100 */
[----:B------:R-:W-:Y:S01]  /*13020*/  FFMA.FTZ R99, R102, R99, R101 ;  /* 0x0000006366637223 */ /* 0x000fe20000010065 */
[----:B------:R-:W-:Y:S01]  /*13030*/  FFMA.FTZ R18, R11, R18, RZ ;  /* 0x000000120b127223 */ /* 0x000fe200000100ff */
        /* <DEDUP_REMOVED lines=20> */
[----:B-1----:R-:W-:Y:S02]  /*13180*/  HADD2.F32 R18, -RZ, R16.H0_H0 ;  /* 0x20000010ff127230 */ /* 0x002fe40000004100 */
        /* <DEDUP_REMOVED lines=10> */
[----:B------:R-:W-:Y:S02]  /*13230*/  HADD2.F32 R11, -RZ, R78.H1_H1 ;  /* 0x3000004eff0b7230 */ /* 0x000fe40000004100 */
[----:B------:R-:W-:Y:S01]  /*13240*/  FFMA.FTZ R102, R18, R102, R103 ;  /* 0x0000006612667223 */ /* 0x000fe20000010067 */
[----:B------:R-:W-:Y:S02]  /*13250*/  HADD2.F32 R19, -RZ, R79.H1_H1 ;  /* 0x3000004fff137230 */ /* 0x000fe40000004100 */
[----:B------:R-:W-:Y:S02]  /*13260*/  HADD2.F32 R0, -RZ, R17.H0_H0 ;  /* 0x20000011ff007230 */ /* 0x000fe40000004100 */
[----:B------:R-:W-:Y:S01]  /*13270*/  FFMA.FTZ R11, R11, R16, R2 ;  /* 0x000000100b0b7223 */ /* 0x000fe20000010002 */
[----:B------:R-:W-:-:S02]  /*13280*/  HADD2.F32 R101, -RZ, R81.H1_H1 ;  /* 0x30000051ff657230 */ /* 0x000fc40000004100 */
[C---:B------:R-:W-:Y:S01]  /*13290*/  FFMA.FTZ R19, R16.reuse, R19, R99 ;  /* 0x0000001310137223 */ /* 0x040fe20000010063 */
        /* <DEDUP_REMOVED lines=10> */
[----:B------:R-:W-:Y:S02]  /*13340*/  HADD2.F32 R2, -RZ, R82.H1_H1 ;  /* 0x30000052ff027230 */ /* 0x000fe40000004100 */
[C---:B------:R-:W-:Y:S01]  /*13350*/  FFMA.FTZ R19, R0.reuse, R19, R97 ;  /* 0x0000001300137223 */ /* 0x040fe20000010061 */
[----:B------:R-:W-:Y:S02]  /*13360*/  HADD2.F32 R16, -RZ, R83.H1_H1 ;  /* 0x30000053ff107230 */ /* 0x000fe40000004100 */
[----:B------:R-:W-:Y:S01]  /*13370*/  FFMA.FTZ R102, R0, R102, R101 ;  /* 0x0000006600667223 */ /* 0x000fe20000010065 */
[----:B------:R-:W-:Y:S02]  /*13380*/  HADD2.F32 R86, -RZ, R84.H1_H1 ;  /* 0x30000054ff567230 */ /* 0x000fe40000004100 */
[----:B------:R-:W-:Y:S01]  /*13390*/  FFMA.FTZ R2, R2, R17, R11 ;  /* 0x0000001102027223 */ /* 0x000fe2000001000b */
[----:B------:R-:W-:-:S02]  /*133a0*/  HADD2.F32 R0, -RZ, R85.H1_H1 ;  /* 0x30000055ff007230 */ /* 0x000fc40000004100 */
[C---:B------:R-:W-:Y:S01]  /*133b0*/  FFMA.FTZ R16, R17.reuse, R16, R18 ;  /* 0x0000001011107223 */ /* 0x040fe20000010012 */
[--C-:B------:R-:W-:Y:S02]  /*133c0*/  HADD2.F32 R11, -RZ, R88.reuse.H0_H0 ;  /* 0x20000058ff0b7230 */ /* 0x100fe40000004100 */
[C---:B------:R-:W-:Y:S01]  /*133d0*/  FFMA.FTZ R19, R17.reuse, R86, R19 ;  /* 0x0000005611137223 */ /* 0x040fe20000010013 */
        /* <DEDUP_REMOVED lines=16> */
.L_x_1976:
[----:B------:R-:W-:Y:S05]  /*134e0*/  @!P1 BRA `(.L_x_1977) ;  /* 0x0000000400689947 */ /* 0x000fea0003800000 */
[----:B------:R-:W0:Y:S01]  /*134f0*/  LDS.64 R16, [UR5+0x80] ;  /* 0x00008005ff107984 */ /* 0x000e220008000a00 */
[----:B------:R-:W-:Y:S02]  /*13500*/  HADD2.F32 R0, -RZ, R70.H0_H0 ;  /* 0x20000046ff007230 */ /* 0x000fe40000004100 */
[--C-:B------:R-:W-:Y:S01]  /*13510*/  HADD2.F32 R2, -RZ, R71.reuse.H0_H0 ;  /* 0x20000047ff027230 */ /* 0x100fe20000004100 */
[----:B------:R-:W1:Y:S01]  /*13520*/  LDS.64 R18, [UR5+0x88] ;  /* 0x00008805ff127984 */ /* 0x000e620008000a00 */
[----:B------:R-:W-:Y:S02]  /*13530*/  HADD2.F32 R11, -RZ, R72.H0_H0 ;  /* 0x20000048ff0b7230 */ /* 0x000fe40000004100 */
[----:B------:R-:W-:Y:S02]  /*13540*/  HADD2.F32 R101, -RZ, R70.H1_H1 ;  /* 0x30000046ff657230 */ /* 0x000fe40000004100 */
[----:B------:R-:W-:Y:S02]  /*13550*/  HADD2.F32 R103, -RZ, R71.H1_H1 ;  /* 0x30000047ff677230 */ /* 0x000fe40000004100 */
[----:B------:R-:W-:-:S02]  /*13560*/  HADD2.F32 R104, -RZ, R76.H0_H0 ;  /* 0x2000004cff687230 */ /* 0x000fc40000004100 */
[--C-:B0-----:R-:W-:Y:S02]  /*13570*/  HADD2.F32 R97, -RZ, R16.reuse.H0_H0 ;  /* 0x20000010ff617230 */ /* 0x101fe40000004100 */
[----:B------:R-:W-:Y:S02]  /*13580*/  HADD2.F32 R99, -RZ, R16.H1_H1 ;  /* 0x30000010ff637230 */ /* 0x000fe40000004100 */
[----:B------:R-:W-:Y:S02]  /*13590*/  HADD2.F32 R16, -RZ, R73.H0_H0 ;  /* 0x20000049ff107230 */ /* 0x000fe40000004100 */
[-C--:B------:R-:W-:Y:S01]  /*135a0*/  FFMA.FTZ R0, R0, R97.reuse, RZ ;  /* 0x0000006100007223 */ /* 0x080fe200000100ff */
[-C--:B------:R-:W-:Y:S01]  /*135b0*/  FFMA.FTZ R2, R2, R97.reuse, RZ ;  /* 0x0000006102027223 */ /* 0x080fe200000100ff */
[-C--:B------:R-:W-:Y:S01]  /*135c0*/  FFMA.FTZ R102, R11, R97.reuse, RZ ;  /* 0x000000610b667223 */ /* 0x080fe200000100ff */
[----:B------:R-:W-:Y:S02]  /*135d0*/  HADD2.F32 R86, -RZ, R17.H0_H0 ;  /* 0x20000011ff567230 */ /* 0x000fe40000004100 */
[----:B------:R-:W-:Y:S01]  /*135e0*/  FFMA.FTZ R16, R16, R97, RZ ;  /* 0x0000006110107223 */ /* 0x000fe200000100ff */
[-C--:B------:R-:W-:Y:S01]  /*135f0*/  FFMA.FTZ R11, R101, R99.reuse, R0 ;  /* 0x00000063650b7223 */ /* 0x080fe20000010000 */
[----:B------:R-:W-:Y:S01]  /*13600*/  FFMA.FTZ R97, R103, R99, R2 ;  /* 0x0000006367617223 */ /* 0x000fe20000010002 */
[----:B------:R-:W-:-:S02]  /*13610*/  HADD2.F32 R101, -RZ, R72.H1_H1 ;  /* 0x30000048ff657230 */ /* 0x000fc40000004100 */
[----:B------:R-:W-:Y:S02]  /*13620*/  HADD2.F32 R103, -RZ, R73.H1_H1 ;  /* 0x30000049ff677230 */ /* 0x000fe40000004100 */
[----:B------:R-:W-:Y:S02]  /*13630*/  HADD2.F32 R2, -RZ, R75.H0_H0 ;  /* 0x2000004bff027230 */ /* 0x000fe40000004100 */
[-C--:B------:R-:W-:Y:S01]  /*13640*/  FFMA.FTZ R101, R101, R99.reuse, R102 ;  /* 0x0000006365657223 */ /* 0x080fe20000010066 */
[----:B------:R-:W-:Y:S02]  /*13650*/  HADD2.F32 R0, -RZ, R74.H0_H0 ;  /* 0x2000004aff007230 */ /* 0x000fe40000004100 */
[----:B------:R-:W-:Y:S01]  /*13660*/  FFMA.FTZ R99, R103, R99, R16 ;  /* 0x0000006367637223 */ /* 0x000fe20000010010 */
[----:B------:R-:W-:Y:S02]  /*13670*/  HADD2.F32 R17, -RZ, R17.H1_H1 ;  /* 0x30000011ff117230 */ /* 0x000fe40000004100 */
[----:B------:R-:W-:Y:S01]  /*13680*/  FFMA.FTZ R16, R2, R86, R97 ;  /* 0x0000005602107223 */ /* 0x000fe20000010061 */
[----:B------:R-:W-:-:S02]  /*13690*/  HADD2.F32 R2, -RZ, R77.H0_H0 ;  /* 0x2000004dff027230 */ /* 0x000fc40000004100 */
[-C--:B------:R-:W-:Y:S01]  /*136a0*/  FFMA.FTZ R0, R0, R86.reuse, R11 ;  /* 0x0000005600007223 */ /* 0x080fe2000001000b */
        /* <DEDUP_REMOVED lines=8> */
[----:B-1----:R-:W-:Y:S02]  /*13730*/  HADD2.F32 R11, -RZ, R18.H0_H0 ;  /* 0x20000012ff0b7230 */ /* 0x002fe40000004100 */
[-C--:B------:R-:W-:Y:S01]  /*13740*/  FFMA.FTZ R102, R101, R17.reuse, R102 ;  /* 0x0000001165667223 */ /* 0x080fe20000010066 */
[----:B------:R-:W-:Y:S02]  /*13750*/  HADD2.F32 R97, -RZ, R79.H0_H0 ;  /* 0x2000004fff617230 */ /* 0x000fe40000004100 */
[----:B------:R-:W-:Y:S01]  /*13760*/  FFMA.FTZ R86, R103, R17, R86 ;  /* 0x0000001167567223 */ /* 0x000fe20000010056 */
[----:B------:R-:W-:Y:S02]  /*13770*/  HADD2.F32 R17, -RZ, R78.H0_H0 ;  /* 0x2000004eff117230 */ /* 0x000fe40000004100 */
[----:B------:R-:W-:Y:S02]  /*13780*/  HADD2.F32 R18, -RZ, R18.H1_H1 ;  /* 0x30000012ff127230 */ /* 0x000fe40000004100 */
[----:B------:R-:W-:Y:S01]  /*13790*/  FFMA.FTZ R97, R97, R11, R16 ;  /* 0x0000000b61617223 */ /* 0x000fe20000010010 */
[----:B------:R-:W-:-:S02]  /*137a0*/  HADD2.F32 R99, -RZ, R80.H0_H0 ;  /* 0x20000050ff637230 */ /* 0x000fc40000004100 */
[-C--:B------:R-:W-:Y:S01]  /*137b0*/  FFMA.FTZ R17, R17, R11.reuse, R2 ;  /* 0x0000000b11117223 */ /* 0x080fe20000010002 */
[----:B------:R-:W-:Y:S02]  /*137c0*/  HADD2.F32 R104, -RZ, R78.H1_H1 ;  /* 0x3000004eff687230 */ /* 0x000fe40000004100 */
[----:B------:R-:W-:Y:S02]  /*137d0*/  HADD2.F32 R101, -RZ, R81.H0_H0 ;  /* 0x20000051ff657230 */ /* 0x000fe40000004100 */
        /* <DEDUP_REMOVED lines=43> */
.L_x_1977:
        /* <DEDUP_REMOVED lines=91> */
.L_x_1978:
        /* <DEDUP_REMOVED lines=9> */
[----:B------:R-:W-:Y:S02]  /*140d0*/  HADD2.F32 R99, -RZ, R16.H1_H1 ;  /* 0x30000010ff637230 */ /* 0x000fe40000004100 */
[----:B------:R-:W-:Y:S02]  /*140e0*/  HADD2.F32 R16, -RZ, R73.H0_H0 ;  /* 0x20000049ff107230 */ /* 0x000fe40000004100 */
[-C--:B------:R-:W-:Y:S01]  /*140f0*/  FFMA.FTZ R0, R0, R97.reuse, RZ ;  /* 0x0000006100007223 */ /* 0x080fe200000100ff */
[-C--:B------:R-:W-:Y:S01]  /*14100*/  FFMA.FTZ R2, R2, R97.reuse, RZ ;  /* 0x0000006102027223 */ /* 0x080fe200000100ff */
[-C--:B------:R-:W-:Y:S01]  /*14110*/  FFMA.FTZ R70, R11, R97.reuse, RZ ;  /* 0x000000610b467223 */ /* 0x080fe200000100ff */
[----:B------:R-:W-:Y:S02]  /*14120*/  HADD2.F32 R86, -RZ, R17.H0_H0 ;  /* 0x20000011ff567230 */ /* 0x000fe40000004100 */
[----:B------:R-:W-:Y:S01]  /*14130*/  FFMA.FTZ R16, R16, R97, RZ ;  /* 0x0000006110107223 */ /* 0x000fe200000100ff */
[----:B------:R-:W-:Y:S01]  /*14140*/  FFMA.FTZ R11, R101, R99, R0 ;  /* 0x00000063650b7223 */ /* 0x000fe20000010000 */
[----:B------:R-:W-:-:S02]  /*14150*/  HADD2.F32 R97, -RZ, R72.H1_H1 ;  /* 0x30000048ff617230 */ /* 0x000fc40000004100 */
[-C--:B------:R-:W-:Y:S01]  /*14160*/  FFMA.FTZ R71, R71, R99.reuse, R2 ;  /* 0x0000006347477223 */ /* 0x080fe20000010002 */
[----:B------:R-:W-:Y:S02]  /*14170*/  HADD2.F32 R101, -RZ, R73.H1_H1 ;  /* 0x30000049ff657230 */ /* 0x000fe40000004100 */
        /* <DEDUP_REMOVED lines=71> */
.L_x_1979:
        /* <DEDUP_REMOVED lines=87> */
.L_x_1980:
        /* <DEDUP_REMOVED lines=10> */
[--C-:B------:R-:W-:Y:S02]  /*14c00*/  HADD2.F32 R72, -RZ, R17.reuse.H0_H0 ;  /* 0x20000011ff487230 */ /* 0x100fe40000004100 */
[-C--:B------:R-:W-:Y:S01]  /*14c10*/  FFMA.FTZ R75, R2, R71.reuse, RZ ;  /* 0x00000047024b7223 */ /* 0x080fe200000100ff */
[----:B------:R-:W-:Y:S02]  /*14c20*/  HADD2.F32 R73, -RZ, R17.H1_H1 ;  /* 0x30000011ff497230 */ /* 0x000fe40000004100 */
[-C--:B------:R-:W-:Y:S01]  /*14c30*/  FFMA.FTZ R17, R0, R71.reuse, RZ ;  /* 0x0000004700117223 */ /* 0x080fe200000100ff */
[--C-:B------:R-:W-:Y:S02]  /*14c40*/  HADD2.F32 R16, -RZ, R26.reuse.H0_H0 ;  /* 0x2000001aff107230 */ /* 0x100fe40000004100 */
[----:B------:R-:W-:Y:S01]  /*14c50*/  FFMA.FTZ R11, R11, R71, RZ ;  /* 0x000000470b0b7223 */ /* 0x000fe200000100ff */
[-C--:B------:R-:W-:Y:S01]  /*14c60*/  FFMA.FTZ R75, R76, R70.reuse, R75 ;  /* 0x000000464c4b7223 */ /* 0x080fe2000001004b */
[----:B------:R-:W-:Y:S01]  /*14c70*/  FFMA.FTZ R17, R74, R70, R17 ;  /* 0x000000464a117223 */ /* 0x000fe20000010011 */
[----:B------:R-:W-:-:S02]  /*14c80*/  HADD2.F32 R74, -RZ, R26.H1_H1 ;  /* 0x3000001aff4a7230 */ /* 0x000fc40000004100 */
[----:B------:R-:W-:Y:S01]  /*14c90*/  FFMA.FTZ R71, R16, R71, RZ ;  /* 0x0000004710477223 */ /* 0x000fe200000100ff */
        /* <DEDUP_REMOVED lines=29> */
[----:B------:R-:W-:Y:S02]  /*14e70*/  HADD2.F32 R75, -RZ, R34.H0_H0 ;  /* 0x20000022ff4b7230 */ /* 0x000fe40000004100 */
[-C--:B------:R-:W-:Y:S01]  /*14e80*/  FFMA.FTZ R17, R0, R18.reuse, R17 ;  /* 0x0000001200117223 */ /* 0x080fe20000010011 */
[----:B------:R-:W-:Y:S02]  /*14e90*/  HADD2.F32 R70, -RZ, R33.H1_H1 ;  /* 0x30000021ff467230 */ /* 0x000fe40000004100 */
[----:B------:R-:W-:Y:S01]  /*14ea0*/  FFMA.FTZ R71, R74, R18, R71 ;  /* 0x000000124a477223 */ /* 0x000fe20000010047 */
[----:B------:R-:W-:-:S02]  /*14eb0*/  HADD2.F32 R2, -RZ, R19.H0_H0 ;  /* 0x20000013ff027230 */ /* 0x000fc40000004100 */
[----:B------:R-:W-:Y:S01]  /*14ec0*/  FFMA.FTZ R11, R75, R11, R72 ;  /* 0x0000000b4b0b7223 */ /* 0x000fe20000010048 */
        /* <DEDUP_REMOVED lines=32> */
.L_x_1981:
        /* <DEDUP_REMOVED lines=87> */
.L_x_1982:
        /* <DEDUP_REMOVED lines=12> */
[--C-:B------:R-:W-:Y:S02]  /*15700*/  HADD2.F32 R72, -RZ, R17.reuse.H0_H0 ;  /* 0x20000011ff487230 */ /* 0x100fe40000004100 */
[-C--:B------:R-:W-:Y:S01]  /*15710*/  FFMA.FTZ R11, R11, R71.reuse, RZ ;  /* 0x000000470b0b7223 */ /* 0x080fe200000100ff */
[----:B------:R-:W-:Y:S02]  /*15720*/  HADD2.F32 R73, -RZ, R17.H1_H1 ;  /* 0x30000011ff497230 */ /* 0x000fe40000004100 */
[-C--:B------:R-:W-:Y:S01]  /*15730*/  FFMA.FTZ R17, R0, R71.reuse, RZ ;  /* 0x0000004700117223 */ /* 0x080fe200000100ff */
[----:B------:R-:W-:Y:S01]  /*15740*/  FFMA.FTZ R71, R16, R71, RZ ;  /* 0x0000004710477223 */ /* 0x000fe200000100ff */
[----:B------:R-:W-:-:S02]  /*15750*/  HADD2.F32 R16, -RZ, R25.H1_H1 ;  /* 0x30000019ff107230 */ /* 0x000fc40000004100 */
[-C--:B------:R-:W-:Y:S01]  /*15760*/  FFMA.FTZ R21, R24, R70.reuse, R21 ;  /* 0x0000004618157223 */ /* 0x080fe20000010015 */
[----:B------:R-:W-:Y:S02]  /*15770*/  HADD2.F32 R24, -RZ, R29.H0_H0 ;  /* 0x2000001dff187230 */ /* 0x000fe40000004100 */
[-C--:B------:R-:W-:Y:S01]  /*15780*/  FFMA.FTZ R17, R74, R70.reuse, R17 ;  /* 0x000000464a117223 */ /* 0x080fe20000010011 */
[----:B------:R-:W-:Y:S02]  /*15790*/  HADD2.F32 R26, -RZ, R26.H1_H1 ;  /* 0x3000001aff1a7230 */ /* 0x000fe40000004100 */
[----:B------:R-:W-:Y:S01]  /*157a0*/  FFMA.FTZ R11, R16, R70, R11 ;  /* 0x00000046100b7223 */ /* 0x000fe2000001000b */
[----:B------:R-:W-:Y:S02]  /*157b0*/  HADD2.F32 R2, -RZ, R28.H0_H0 ;  /* 0x2000001cff027230 */ /* 0x000fe40000004100 */
[----:B------:R-:W-:Y:S02]  /*157c0*/  HADD2.F32 R0, -RZ, R27.H0_H0 ;  /* 0x2000001bff007230 */ /* 0x000fe40000004100 */
[----:B------:R-:W-:Y:S01]  /*157d0*/  FFMA.FTZ R24, R24, R72, R11 ;  /* 0x0000004818187223 */ /* 0x000fe2000001000b */
[----:B------:R-:W-:-:S02]  /*157e0*/  HADD2.F32 R16, -RZ, R30.H0_H0 ;  /* 0x2000001eff107230 */ /* 0x000fc40000004100 */
[----:B------:R-:W-:Y:S01]  /*157f0*/  FFMA.FTZ R71, R26, R70, R71 ;  /* 0x000000461a477223 */ /* 0x000fe20000010047 */
[----:B------:R-:W-:Y:S02]  /*15800*/  HADD2.F32 R11, -RZ, R28.H1_H1 ;  /* 0x3000001cff0b7230 */ /* 0x000fe40000004100 */
[-C--:B------:R-:W-:Y:S01]  /*15810*/  FFMA.FTZ R2, R2, R72.reuse, R21 ;  /* 0x0000004802027223 */ /* 0x080fe20000010015 */
[----:B------:R-:W-:Y:S02]  /*15820*/  HADD2.F32 R27, -RZ, R27.H1_H1 ;  /* 0x3000001bff1b7230 */ /* 0x000fe40000004100 */
[-C--:B------:R-:W-:Y:S01]  /*15830*/  FFMA.FTZ R0, R0, R72.reuse, R17 ;  /* 0x0000004800007223 */ /* 0x080fe20000010011 */
[----:B------:R-:W-:Y:S01]  /*15840*/  FFMA.FTZ R72, R16, R72, R71 ;  /* 0x0000004810487223 */ /* 0x000fe20000010047 */
[-C--:B------:R-:W-:Y:S01]  /*15850*/  FFMA.FTZ R16, R11, R73.reuse, R2 ;  /* 0x000000490b107223 */ /* 0x080fe20000010002 */
[----:B------:R-:W-:Y:S02]  /*15860*/  HADD2.F32 R21, -RZ, R30.H1_H1 ;  /* 0x3000001eff157230 */ /* 0x000fe40000004100 */
[----:B------:R-:W-:Y:S01]  /*15870*/  FFMA.FTZ R0, R27, R73, R0 ;  /* 0x000000491b007223 */ /* 0x000fe20000010000 */
[----:B------:R-:W-:-:S02]  /*15880*/  HADD2.F32 R17, -RZ, R31.H0_H0 ;  /* 0x2000001fff117230 */ /* 0x000fc40000004100 */
[--C-:B-1----:R-:W-:Y:S02]  /*15890*/  HADD2.F32 R11, -RZ, R18.reuse.H0_H0 ;  /* 0x20000012ff0b7230 */ /* 0x102fe40000004100 */
[----:B------:R-:W-:Y:S01]  /*158a0*/  FFMA.FTZ R72, R21, R73, R72 ;  /* 0x0000004915487223 */ /* 0x000fe20000010048 */
[----:B------:R-:W-:Y:S02]  /*158b0*/  HADD2.F32 R29, -RZ, R29.H1_H1 ;  /* 0x3000001dff1d7230 */ /* 0x000fe40000004100 */
[----:B------:R-:W-:Y:S02]  /*158c0*/  HADD2.F32 R25, -RZ, R33.H0_H0 ;  /* 0x20000021ff197230 */ /* 0x000fe40000004100 */
[----:B------:R-:W-:Y:S01]  /*158d0*/  FFMA.FTZ R17, R17, R11, R0 ;  /* 0x0000000b11117223 */ /* 0x000fe20000010000 */
[----:B------:R-:W-:Y:S02]  /*158e0*/  HADD2.F32 R18, -RZ, R18.H1_H1 ;  /* 0x30000012ff127230 */ /* 0x000fe40000004100 */
[----:B------:R-:W-:Y:S01]  /*158f0*/  FFMA.FTZ R24, R29, R73, R24 ;  /* 0x000000491d187223 */ /* 0x000fe20000010018 */
[----:B------:R-:W-:-:S02]  /*15900*/  HADD2.F32 R21, -RZ, R32.H0_H0 ;  /* 0x20000020ff157230 */ /* 0x000fc40000004100 */
[----:B------:R-:W-:Y:S02]  /*15910*/  HADD2.F32 R0, -RZ, R31.H1_H1 ;  /* 0x3000001fff007230 */ /* 0x000fe40000004100 */
[-C--:B------:R-:W-:Y:S01]  /*15920*/  FFMA.FTZ R25, R25, R11.reuse, R24 ;  /* 0x0000000b19197223 */ /* 0x080fe20000010018 */
[----:B------:R-:W-:Y:S02]  /*15930*/  HADD2.F32 R27, -RZ, R34.H0_H0 ;  /* 0x20000022ff1b7230 */ /* 0x000fe40000004100 */
        /* <DEDUP_REMOVED lines=8> */
[----:B------:R-:W-:Y:S01]  /*159c0*/  FFMA.FTZ R25, R24, R18, R25 ;  /* 0x0000001218197223 */ /* 0x000fe20000010019 */
[----:B------:R-:W-:Y:S02]  /*159d0*/  HADD2.F32 R34, -RZ, R34.H1_H1 ;  /* 0x30000022ff227230 */ /* 0x000fe40000004100 */
        /* <DEDUP_REMOVED lines=29> */
.L_x_1983:
        /* <DEDUP_REMOVED lines=40> */
[----:B------:R-:W-:Y:S02]  /*15e30*/  HADD2.F32 R18, -RZ, R56.H0_H0 ;  /* 0x20000038ff127230 */ /* 0x000fe40000004100 */
[----:B------:R-:W-:Y:S01]  /*15e40*/  FFMA.FTZ R11, R11, R2, R0 ;  /* 0x000000020b0b7223 */ /* 0x000fe20000010000 */
[----:B------:R-:W-:Y:S02]  /*15e50*/  HADD2.F32 R19, -RZ, R16.H1_H1 ;  /* 0x30000010ff137230 */ /* 0x000fe40000004100 */
[----:B------:R-:W-:Y:S01]  /*15e60*/  FFMA.FTZ R29, R25, R26, R29 ;  /* 0x0000001a191d7223 */ /* 0x000fe2000001001d */
[----:B------:R-:W-:-:S02]  /*15e70*/  HADD2.F32 R28, -RZ, R58.H0_H0 ;  /* 0x2000003aff1c7230 */ /* 0x000fc40000004100 */
[C---:B------:R-:W-:Y:S01]  /*15e80*/  FFMA.FTZ R18, R2.reuse, R18, R21 ;  /* 0x0000001202127223 */ /* 0x040fe20000010015 */
[----:B------:R-:W-:Y:S02]  /*15e90*/  HADD2.F32 R0, -RZ, R55.H1_H1 ;  /* 0x30000037ff007230 */ /* 0x000fe40000004100 */
        /* <DEDUP_REMOVED lines=40> */
.L_x_1984:
        /* <DEDUP_REMOVED lines=87> */
.L_x_1985:
        /* <DEDUP_REMOVED lines=87> */
.L_x_1986:
        /* <DEDUP_REMOVED lines=51> */
[--C-:B------:R-:W-:Y:S02]  /*16f30*/  HADD2.F32 R25, -RZ, R58.reuse.H0_H0 ;  /* 0x2000003aff197230 */ /* 0x100fe40000004100 */
[-C--:B------:R-:W-:Y:S01]  /*16f40*/  FFMA.FTZ R17, R0, R16.reuse, R17 ;  /* 0x0000001000117223 */ /* 0x080fe20000010011 */
[----:B------:R-:W-:Y:S02]  /*16f50*/  HADD2.F32 R24, -RZ, R61.H0_H0 ;  /* 0x2000003dff187230 */ /* 0x000fe40000004100 */
[----:B------:R-:W-:Y:S01]  /*16f60*/  FFMA.FTZ R19, R56, R16, R19 ;  /* 0x0000001038137223 */ /* 0x000fe20000010013 */
[----:B------:R-:W-:Y:S02]  /*16f70*/  HADD2.F32 R26, -RZ, R57.H1_H1 ;  /* 0x30000039ff1a7230 */ /* 0x000fe40000004100 */
[----:B------:R-:W-:Y:S01]  /*16f80*/  FFMA.FTZ R11, R25, R11, R28 ;  /* 0x0000000b190b7223 */ /* 0x000fe2000001001c */
[----:B------:R-:W-:-:S02]  /*16f90*/  HADD2.F32 R58, -RZ, R58.H1_H1 ;  /* 0x3000003aff3a7230 */ /* 0x000fc40000004100 */
[----:B------:R-:W-:Y:S01]  /*16fa0*/  FFMA.FTZ R19, R24, R2, R19 ;  /* 0x0000000218137223 */ /* 0x000fe20000010013 */
        /* <DEDUP_REMOVED lines=28> */
.L_x_1987:
[C---:B-----5:R-:W-:Y:S01]  /*17170*/  LOP3.LUT R0, R12.reuse, 0xf000f, RZ, 0xc0, !PT ;  /* 0x000f000f0c007812 */ /* 0x060fe200078ec0ff */
[-C--:B------:R-:W-:Y:S01]  /*17180*/  FFMA.FTZ R64, R65, R59.reuse, R64 ;  /* 0x0000003b41407223 */ /* 0x080fe20000010040 */
[----:B------:R-:W-:Y:S01]  /*17190*/  LOP3.LUT R2, R12, 0xf000f0, RZ, 0xc0, !PT ;  /* 0x00f000f00c027812 */ /* 0x000fe200078ec0ff */
[----:B------:R-:W-:Y:S01]  /*171a0*/  FFMA.FTZ R67, R67, R59, R66 ;  /* 0x0000003b43437223 */ /* 0x000fe20000010042 */
[----:B------:R-:W-:Y:S01]  /*171b0*/  SHF.R.U32.HI R12, RZ, 0x8, R12 ;  /* 0x00000008ff0c7819 */ /* 0x000fe2000001160c */
[----:B------:R-:W-:Y:S01]  /*171c0*/  UIADD3 UR4, UR5, 0x40, URZ ;  /* 0x0000004005047890 */ /* 0x000fe2000fffe03f */
[C---:B------:R-:W-:Y:S01]  /*171d0*/  LOP3.LUT R29, R14.reuse, 0xf000f, RZ, 0xc0, !PT ;  /* 0x000f000f0e1d7812 */ /* 0x040fe200078ec0ff */
[----:B------:R-:W-:Y:S01]  /*171e0*/  FMUL.FTZ R16, R67, R42 ;  /* 0x0000002a43107220 */ /* 0x000fe20000410000 */
[----:B------:R-:W-:Y:S02]  /*171f0*/  LOP3.LUT R18, R14, 0xf000f0, RZ, 0xc0, !PT ;  /* 0x00f000f00e127812 */ /* 0x000fe400078ec0ff */
[----:B------:R-:W-:-:S02]  /*17200*/  SHF.R.U32.HI R30, RZ, 0x8, R14 ;  /* 0x00000008ff1e7819 */ /* 0x000fc4000001160e */
[----:B------:R-:W-:Y:S02]  /*17210*/  LOP3.LUT R14, R15, 0xf000f0, RZ, 0xc0, !PT ;  /* 0x00f000f00f0e7812 */ /* 0x000fe400078ec0ff */
[----:B------:R-:W-:Y:S02]  /*17220*/  SHF.R.U32.HI R28, RZ, 0x8, R13 ;  /* 0x00000008ff1c7819 */ /* 0x000fe4000001160d */
[----:B------:R-:W-:Y:S02]  /*17230*/  LOP3.LUT R11, R13, 0xf000f0, RZ, 0xc0, !PT ;  /* 0x00f000f00d0b7812 */ /* 0x000fe400078ec0ff */
[----:B------:R-:W-:Y:S02]  /*17240*/  LOP3.LUT R17, R2, 0x64006400, RZ, 0xfc, !PT ;  /* 0x6400640002117812 */ /* 0x000fe400078efcff */
[----:B------:R-:W-:Y:S02]  /*17250*/  SHF.R.U32.HI R33, RZ, 0x8, R15 ;  /* 0x00000008ff217819 */ /* 0x000fe4000001160f */
[----:B------:R-:W-:Y:S01]  /*17260*/  LOP3.LUT R2, R12, 0xf000f0, RZ, 0xc0, !PT ;  /* 0x00f000f00c027812 */ /* 0x000fe200078ec0ff */
[----:B------:R-:W-:Y:S01]  /*17270*/  HFMA2 R17, R17, R20.H0_H0, -72, -72 ;  /* 0xd480d48011117431 */ /* 0x000fe20000040014 */
        /* <DEDUP_REMOVED lines=12> */
[----:B------:R-:W-:Y:S01]  /*17340*/  FMUL.FTZ R13, R64, R41 ;  /* 0x00000029400d7220 */ /* 0x000fe20000410000 */
        /* <DEDUP_REMOVED lines=8> */
[-C--:B------:R-:W-:Y:S01]  /*173d0*/  HFMA2 R18, R15, R20.reuse.H0_H0, -72, -72 ;  /* 0xd480d4800f127431 */ /* 0x080fe20000040014 */
[----:B------:R-:W-:Y:S02]  /*173e0*/  LOP3.LUT R11, R32, 0x64006400, RZ, 0xfc, !PT ;  /* 0x64006400200b7812 */ /* 0x000fe400078efcff */
[----:B------:R-:W-:Y:S01]  /*173f0*/  F2FP.F16.F32.PACK_AB R68, RZ, R68 ;  /* 0x00000044ff44723e */ /* 0x000fe200000000ff */
[-C--:B------:R-:W-:Y:S01]  /*17400*/  HFMA2 R26, R31, R20.reuse.H0_H0, -72, -72 ;  /* 0xd480d4801f1a7431 */ /* 0x080fe20000040014 */
[----:B------:R-:W-:Y:S01]  /*17410*/  F2FP.F16.F32.PACK_AB R69, RZ, R69 ;  /* 0x00000045ff45723e */ /* 0x000fe200000000ff */
[----:B------:R-:W-:Y:S01]  /*17420*/  HFMA2 R20, R35, R20.H0_H0, -72, -72 ;  /* 0xd480d48023147431 */ /* 0x000fe20000040014 */
        /* <DEDUP_REMOVED lines=21> */
[--C-:B------:R-:W-:Y:S02]  /*17580*/  HADD2.F32 R0, -RZ, R29.reuse.H0_H0 ;  /* 0x2000001dff007230 */ /* 0x100fe40000004100 */
[----:B------:R-:W-:Y:S01]  /*17590*/  HADD2.F32 R35, -RZ, R29.H1_H1 ;  /* 0x3000001dff237230 */ /* 0x000fe20000004100 */
[----:B------:R-:W1:Y:S01]  /*175a0*/  LDS.64 R14, [UR5+0x38] ;  /* 0x00003805ff0e7984 */ /* 0x000e620008000a00 */
[--C-:B------:R-:W-:Y:S02]  /*175b0*/  HADD2.F32 R48, -RZ, R27.reuse.H0_H0 ;  /* 0x2000001bff307230 */ /* 0x100fe40000004100 */
        /* <DEDUP_REMOVED lines=31> */
[--C-:B-1----:R-:W-:Y:S02]  /*177b0*/  HADD2.F32 R2, -RZ, R14.reuse.H0_H0 ;  /* 0x2000000eff027230 */ /* 0x102fe40000004100 */
        /* <DEDUP_REMOVED lines=49> */
.L_x_1988:
[----:B------:R-:W-:Y:S05]  /*17ad0*/  @!P1 BRA `(.L_x_1989) ;  /* 0x0000000400589947 */ /* 0x000fea0003800000 */
[----:B------:R-:W0:Y:S01]  /*17ae0*/  LDS.64 R36, [UR5+0xb0] ;  /* 0x0000b005ff247984 */ /* 0x000e220008000a00 */
[----:B------:R-:W-:Y:S02]  /*17af0*/  HADD2.F32 R0, -RZ, R29.H0_H0 ;  /* 0x2000001dff007230 */ /* 0x000fe40000004100 */
[----:B------:R-:W-:Y:S01]  /*17b00*/  HADD2.F32 R2, -RZ, R27.H0_H0 ;  /* 0x2000001bff027230 */ /* 0x000fe20000004100 */
[----:B------:R-:W1:Y:S01]  /*17b10*/  LDS.64 R14, [UR5+0xb8] ;  /* 0x0000b805ff0e7984 */ /* 0x000e620008000a00 */
[----:B------:R-:W-:Y:S02]  /*17b20*/  HADD2.F32 R11, -RZ, R28.H0_H0 ;  /* 0x2000001cff0b7230 */ /* 0x000fe40000004100 */
[----:B------:R-:W-:Y:S02]  /*17b30*/  HADD2.F32 R12, -RZ, R30.H0_H0 ;  /* 0x2000001eff0c7230 */ /* 0x000fe40000004100 */
[----:B------:R-:W-:Y:S02]  /*17b40*/  HADD2.F32 R48, -RZ, R29.H1_H1 ;  /* 0x3000001dff307230 */ /* 0x000fe40000004100 */
[----:B------:R-:W-:-:S02]  /*17b50*/  HADD2.F32 R50, -RZ, R27.H1_H1 ;  /* 0x3000001bff327230 */ /* 0x000fc40000004100 */
[--C-:B0-----:R-:W-:Y:S02]  /*17b60*/  HADD2.F32 R35, -RZ, R36.reuse.H0_H0 ;  /* 0x20000024ff237230 */ /* 0x101fe40000004100 */
[--C-:B------:R-:W-:Y:S02]  /*17b70*/  HADD2.F32 R38, -RZ, R37.reuse.H0_H0 ;  /* 0x20000025ff267230 */ /* 0x100fe40000004100 */
[----:B------:R-:W-:Y:S02]  /*17b80*/  HADD2.F32 R47, -RZ, R37.H1_H1 ;  /* 0x30000025ff2f7230 */ /* 0x000fe40000004100 */
[-C--:B------:R-:W-:Y:S01]  /*17b90*/  FFMA.FTZ R37, R0, R35.reuse, RZ ;  /* 0x0000002300257223 */ /* 0x080fe200000100ff */
[-C--:B------:R-:W-:Y:S01]  /*17ba0*/  FFMA.FTZ R49, R2, R35.reuse, RZ ;  /* 0x0000002302317223 */ /* 0x080fe200000100ff */
[-C--:B------:R-:W-:Y:S01]  /*17bb0*/  FFMA.FTZ R11, R11, R35.reuse, RZ ;  /* 0x000000230b0b7223 */ /* 0x080fe200000100ff */
[----:B------:R-:W-:Y:S01]  /*17bc0*/  FFMA.FTZ R35, R12, R35, RZ ;  /* 0x000000230c237223 */ /* 0x000fe200000100ff */
[----:B------:R-:W-:-:S02]  /*17bd0*/  HADD2.F32 R36, -RZ, R36.H1_H1 ;  /* 0x30000024ff247230 */ /* 0x000fc40000004100 */
[----:B------:R-:W-:Y:S02]  /*17be0*/  HADD2.F32 R12, -RZ, R28.H1_H1 ;  /* 0x3000001cff0c7230 */ /* 0x000fe40000004100 */
[----:B------:R-:W-:Y:S02]  /*17bf0*/  HADD2.F32 R0, -RZ, R17.H0_H0 ;  /* 0x20000011ff007230 */ /* 0x000fe40000004100 */
[-C--:B------:R-:W-:Y:S01]  /*17c00*/  FFMA.FTZ R37, R48, R36.reuse, R37 ;  /* 0x0000002430257223 */ /* 0x080fe20000010025 */
        /* <DEDUP_REMOVED lines=8> */
[----:B------:R-:W-:Y:S02]  /*17c90*/  HADD2.F32 R11, -RZ, R18.H1_H1 ;  /* 0x30000012ff0b7230 */ /* 0x000fe40000004100 */
[-C--:B------:R-:W-:Y:S01]  /*17ca0*/  FFMA.FTZ R0, R0, R38.reuse, R37 ;  /* 0x0000002600007223 */ /* 0x080fe20000010025 */
[-C--:B------:R-:W-:Y:S01]  /*17cb0*/  FFMA.FTZ R2, R2, R38.reuse, R49 ;  /* 0x0000002602027223 */ /* 0x080fe20000010031 */
        /* <DEDUP_REMOVED lines=56> */
.L_x_1989:
        /* <DEDUP_REMOVED lines=87> */
.L_x_1990:
[----:B------:R-:W-:Y:S02]  /*185b0*/  HADD2 R13, R13.H0_H0, R45.H0_H0 ;  /* 0x2000002d0d0d7230 */ /* 0x000fe40000000800 */
[----:B------:R-:W-:Y:S01]  /*185c0*/  HADD2 R16, R16.H0_H0, R46.H0_H0 ;  /* 0x2000002e10107230 */ /* 0x000fe20000000800 */
        /* <DEDUP_REMOVED lines=87> */
.L_x_1991:
[----:B------:R-:W0:Y:S01]  /*18b40*/  LDS.64 R36, [UR5+0x230] ;  /* 0x00023005ff247984 */ /* 0x000e220008000a00 */
[----:B------:R-:W-:Y:S01]  /*18b50*/  HADD2.F32 R11, -RZ, R28.H0_H0 ;  /* 0x2000001cff0b7230 */ /* 0x000fe20000004100 */
[----:B------:R-:W-:Y:S01]  /*18b60*/  IADD3 R93, R93, 0x20, RZ ;  /* 0x000000205d5d7810 */ /* 0x000fe20007ffe0ff */
[----:B------:R-:W-:Y:S01]  /*18b70*/  HADD2.F32 R0, -RZ, R29.H0_H0 ;  /* 0x2000001dff007230 */ /* 0x000fe20000004100 */
[----:B------:R-:W1:Y:S01]  /*18b80*/  LDS.64 R14, [UR5+0x238] ;  /* 0x00023805ff0e7984 */ /* 0x000e620008000a00 */
[----:B------:R-:W-:Y:S01]  /*18b90*/  HADD2.F32 R2, -RZ, R27.H0_H0 ;  /* 0x2000001bff027230 */ /* 0x000fe20000004100 */
[C---:B------:R-:W-:Y:S01]  /*18ba0*/  ISETP.GE.AND P0, PT, R93.reuse, UR6, PT ;  /* 0x000000065d007c0c */ /* 0x040fe2000bf06270 */
[----:B------:R-:W-:Y:S01]  /*18bb0*/  HADD2.F32 R12, -RZ, R30.H0_H0 ;  /* 0x2000001eff0c7230 */ /* 0x000fe20000004100 */
[----:B------:R-:W-:Y:S01]  /*18bc0*/  ISETP.LT.AND P1, PT, R93, R98, PT ;  /* 0x000000625d00720c */ /* 0x000fe20003f21270 */
[----:B------:R-:W-:Y:S01]  /*18bd0*/  HADD2.F32 R28, -RZ, R28.H1_H1 ;  /* 0x3000001cff1c7230 */ /* 0x000fe20000004100 */
[----:B------:R-:W-:Y:S01]  /*18be0*/  PRMT R43, R43, 0x5410, R44 ;  /* 0x000054102b2b7816 */ /* 0x000fe2000000002c */
[----:B------:R-:W-:Y:S01]  /*18bf0*/  HADD2.F32 R46, -RZ, R29.H1_H1 ;  /* 0x3000001dff2e7230 */ /* 0x000fe20000004100 */
[----:B------:R-:W-:Y:S01]  /*18c00*/  PRMT R13, R13, 0x5410, R16 ;  /* 0x000054100d0d7816 */ /* 0x000fe20000000010 */
[----:B------:R-:W-:Y:S01]  /*18c10*/  HADD2.F32 R48, -RZ, R27.H1_H1 ;  /* 0x3000001bff307230 */ /* 0x000fe20000004100 */
[----:B------:R-:W-:Y:S01]  /*18c20*/  UMOV UR5, UR4 ;  /* 0x0000000400057c82 */ /* 0x000fe20008000000 */
[----:B------:R-:W-:-:S02]  /*18c30*/  HADD2.F32 R30, -RZ, R30.H1_H1 ;  /* 0x3000001eff1e7230 */ /* 0x000fc40000004100 */
[----:B------:R-:W-:-:S04]  /*18c40*/  IMAD.WIDE R114, R89, 0x4, R22 ;  /* 0x0000000459727825 */ /* 0x000fc800078e0216 */
[--C-:B0-----:R-:W-:Y:S02]  /*18c50*/  HADD2.F32 R35, -RZ, R36.reuse.H0_H0 ;  /* 0x20000024ff237230 */ /* 0x101fe40000004100 */
[----:B------:R-:W-:Y:S02]  /*18c60*/  HADD2.F32 R36, -RZ, R36.H1_H1 ;  /* 0x30000024ff247230 */ /* 0x000fe40000004100 */
[----:B------:R-:W-:Y:S02]  /*18c70*/  HADD2.F32 R38, -RZ, R37.H0_H0 ;  /* 0x20000025ff267230 */ /* 0x000fe40000004100 */
[-C--:B------:R-:W-:Y:S01]  /*18c80*/  FFMA.FTZ R11, R11, R35.reuse, RZ ;  /* 0x000000230b0b7223 */ /* 0x080fe200000100ff */
[-C--:B------:R-:W-:Y:S01]  /*18c90*/  FFMA.FTZ R27, R0, R35.reuse, RZ ;  /* 0x00000023001b7223 */ /* 0x080fe200000100ff */
[-C--:B------:R-:W-:Y:S01]  /*18ca0*/  FFMA.FTZ R29, R2, R35.reuse, RZ ;  /* 0x00000023021d7223 */ /* 0x080fe200000100ff */
[----:B------:R-:W-:Y:S01]  /*18cb0*/  FFMA.FTZ R35, R12, R35, RZ ;  /* 0x000000230c237223 */ /* 0x000fe200000100ff */
[----:B------:R-:W-:-:S02]  /*18cc0*/  HADD2.F32 R12, -RZ, R19.H0_H0 ;  /* 0x20000013ff0c7230 */ /* 0x000fc40000004100 */
[-C--:B------:R-:W-:Y:S01]  /*18cd0*/  FFMA.FTZ R11, R28, R36.reuse, R11 ;  /* 0x000000241c0b7223 */ /* 0x080fe2000001000b */
[----:B------:R-:W-:Y:S02]  /*18ce0*/  HADD2.F32 R0, -RZ, R17.H0_H0 ;  /* 0x20000011ff007230 */ /* 0x000fe40000004100 */
[-C--:B------:R-:W-:Y:S01]  /*18cf0*/  FFMA.FTZ R27, R46, R36.reuse, R27 ;  /* 0x000000242e1b7223 */ /* 0x080fe2000001001b */
[----:B------:R-:W-:Y:S02]  /*18d00*/  HADD2.F32 R2, -RZ, R18.H0_H0 ;  /* 0x20000012ff027230 */ /* 0x000fe40000004100 */
[----:B------:R-:W-:Y:S01]  /*18d10*/  FFMA.FTZ R29, R48, R36, R29 ;  /* 0x00000024301d7223 */ /* 0x000fe2000001001d */
[-C--:B------:R-:W-:Y:S01]  /*18d20*/  FFMA.FTZ R12, R12, R38.reuse, R11 ;  /* 0x000000260c0c7223 */ /* 0x080fe2000001000b */
[----:B------:R-:W-:Y:S02]  /*18d30*/  HADD2.F32 R37, -RZ, R37.H1_H1 ;  /* 0x30000025ff257230 */ /* 0x000fe40000004100 */
[----:B------:R-:W-:Y:S01]  /*18d40*/  FFMA.FTZ R0, R0, R38, R27 ;  /* 0x0000002600007223 */ /* 0x000fe2000001001b */
[----:B------:R-:W-:-:S02]  /*18d50*/  HADD2.F32 R17, -RZ, R17.H1_H1 ;  /* 0x30000011ff117230 */ /* 0x000fc40000004100 */
[----:B------:R-:W-:Y:S01]  /*18d60*/  FFMA.FTZ R2, R2, R38, R29 ;  /* 0x0000002602027223 */ /* 0x000fe2000001001d */
[----:B------:R-:W-:Y:S02]  /*18d70*/  HADD2.F32 R11, -RZ, R18.H1_H1 ;  /* 0x30000012ff0b7230 */ /* 0x000fe40000004100 */
[----:B------:R-:W-:Y:S01]  /*18d80*/  FFMA.FTZ R35, R30, R36, R35 ;  /* 0x000000241e237223 */ /* 0x000fe20000010023 */
[----:B------:R-:W-:Y:S02]  /*18d90*/  HADD2.F32 R28, -RZ, R21.H0_H0 ;  /* 0x20000015ff1c7230 */ /* 0x000fe40000004100 */
[-C--:B------:R-:W-:Y:S01]  /*18da0*/  FFMA.FTZ R0, R17, R37.reuse, R0 ;  /* 0x0000002511007223 */ /* 0x080fe20000010000 */
[----:B------:R-:W-:Y:S02]  /*18db0*/  HADD2.F32 R19, -RZ, R19.H1_H1 ;  /* 0x30000013ff137230 */ /* 0x000fe40000004100 */
[----:B------:R-:W-:Y:S01]  /*18dc0*/  FFMA.FTZ R18, R11, R37, R2 ;  /* 0x000000250b127223 */ /* 0x000fe20000010002 */
[----:B------:R-:W-:-:S02]  /*18dd0*/  HADD2.F32 R17, -RZ, R31.H0_H0 ;  /* 0x2000001fff117230 */ /* 0x000fc40000004100 */
[----:B------:R-:W-:Y:S01]  /*18de0*/  FFMA.FTZ R38, R28, R38, R35 ;  /* 0x000000261c267223 */ /* 0x000fe20000010023 */
[----:B-1----:R-:W-:Y:S02]  /*18df0*/  HADD2.F32 R11, -RZ, R14.H0_H0 ;  /* 0x2000000eff0b7230 */ /* 0x002fe40000004100 */
[----:B------:R-:W-:Y:S01]  /*18e00*/  FFMA.FTZ R28, R19, R37, R12 ;  /* 0x00000025131c7223 */ /* 0x000fe2000001000c */
[--C-:B------:R-:W-:Y:S02]  /*18e10*/  HADD2.F32 R2, -RZ, R15.reuse.H0_H0 ;  /* 0x2000000fff027230 */ /* 0x100fe40000004100 */
[----:B------:R-:W-:Y:S02]  /*18e20*/  HADD2.F32 R12, -RZ, R15.H1_H1 ;  /* 0x3000000fff0c7230 */ /* 0x000fe40000004100 */
[----:B------:R-:W-:Y:S01]  /*18e30*/  FFMA.FTZ R15, R17, R11, R0 ;  /* 0x0000000b110f7223 */ /* 0x000fe20000010000 */
[----:B------:R-:W-:Y:S02]  /*18e40*/  HADD2.F32 R21, -RZ, R21.H1_H1 ;  /* 0x30000015ff157230 */ /* 0x000fe40000004100 */
[----:B------:R-:W-:-:S02]  /*18e50*/  HADD2.F32 R17, -RZ, R32.H0_H0 ;  /* 0x20000020ff117230 */ /* 0x000fc40000004100 */
[----:B------:R-:W-:Y:S02]  /*18e60*/  HADD2.F32 R14, -RZ, R14.H1_H1 ;  /* 0x3000000eff0e7230 */ /* 0x000fe40000004100 */
[----:B------:R-:W-:Y:S01]  /*18e70*/  FFMA.FTZ R38, R21, R37, R38 ;  /* 0x0000002515267223 */ /* 0x000fe20000010026 */
[----:B------:R-:W-:Y:S02]  /*18e80*/  HADD2.F32 R19, -RZ, R33.H0_H0 ;  /* 0x20000021ff137230 */ /* 0x000fe40000004100 */
[-C--:B------:R-:W-:Y:S01]  /*18e90*/  FFMA.FTZ R17, R17, R11.reuse, R18 ;  /* 0x0000000b11117223 */ /* 0x080fe20000010012 */
[----:B------:R-:W-:Y:S02]  /*18ea0*/  HADD2.F32 R0, -RZ, R31.H1_H1 ;  /* 0x3000001fff007230 */ /* 0x000fe40000004100 */
[----:B------:R-:W-:Y:S02]  /*18eb0*/  HADD2.F32 R32, -RZ, R32.H1_H1 ;  /* 0x30000020ff207230 */ /* 0x000fe40000004100 */
[----:B------:R-:W-:Y:S01]  /*18ec0*/  FFMA.FTZ R19, R19, R11, R28 ;  /* 0x0000000b13137223 */ /* 0x000fe2000001001c */
[----:B------:R-:W-:-:S02]  /*18ed0*/  HADD2.F32 R21, -RZ, R34.H0_H0 ;  /* 0x20000022ff157230 */ /* 0x000fc40000004100 */
[-C--:B------:R-:W-:Y:S01]  /*18ee0*/  FFMA.FTZ R15, R0, R14.reuse, R15 ;  /* 0x0000000e000f7223 */ /* 0x080fe2000001000f */
[----:B------:R-:W-:Y:S02]  /*18ef0*/  HADD2.F32 R18, -RZ, R25.H0_H0 ;  /* 0x20000019ff127230 */ /* 0x000fe40000004100 */
[----:B------:R-:W-:Y:S01]  /*18f00*/  FFMA.FTZ R17, R32, R14, R17 ;  /* 0x0000000e20117223 */ /* 0x000fe20000010011 */
        /* <DEDUP_REMOVED lines=33> */
.L_x_1975:
[----:B------:R-:W-:Y:S01]  /*19120*/  ISETP.GE.AND P0, PT, R93, R98, PT ;  /* 0x000000625d00720c */ /* 0x000fe20003f06270 */
[----:B------:R-:W-:-:S03]  /*19130*/  ULDC UR5, c[0x0][0x268] ;  /* 0x00009a0000057ab9 */ /* 0x000fc60000000800 */
[----:B------:R-:W-:Y:S01]  /*19140*/  ISETP.GE.OR P0, PT, R93, UR5, P0 ;  /* 0x000000055d007c0c */ /* 0x000fe20008706670 */
[----:B------:R-:W-:-:S12]  /*19150*/  ULDC UR5, c[0x0][0x268] ;  /* 0x00009a0000057ab9 */ /* 0x000fd80000000800 */
[----:B------:R-:W-:Y:S05]  /*19160*/  @P0 BRA `(.L_x_1993) ;  /* 0x0000002400fc0947 */ /* 0x000fea0003800000 */
.L_x_1998:
        /* <DEDUP_REMOVED lines=10> */
[----:B-1----:R-:W-:-:S04]  /*19210*/  @!P0 IMAD.WIDE R26, R11, 0x2, R26 ;  /* 0x000000020b1a8825 */ /* 0x002fc800078e021a */
[----:B------:R-:W-:Y:S02]  /*19220*/  IMAD.WIDE R102, R89, 0x4, R28 ;  /* 0x0000000459667825 */ /* 0x000fe400078e021c */
[----:B------:R-:W5:Y:S04]  /*19230*/  @!P0 LDG.E.U16.CONSTANT R26, desc[UR8][R26.64] ;  /* 0x000000081a1a8981 */ /* 0x000f68000c1e9500 */
[----:B------:R-:W4:Y:S01]  /*19240*/  LDG.E.128.CONSTANT R16, desc[UR8][R102.64] ;  /* 0x0000000866107981 */ /* 0x000f22000c1e9d00 */
[----:B------:R-:W-:Y:S01]  /*19250*/  MOV R24, 0x3000 ;  /* 0x0000300000187802 */ /* 0x000fe20000000f00 */
[----:B------:R-:W-:Y:S01]  /*19260*/  HFMA2.MMA R42, -RZ, RZ, 0, 0.015625 ;  /* 0x00002400ff2a7435 */ /* 0x000fe200000001ff */
[----:B------:R-:W-:Y:S02]  /*19270*/  ISETP.NE.AND P1, PT, R96, RZ, PT ;  /* 0x000000ff6000720c */ /* 0x000fe40003f25270 */
[----:B------:R-:W-:-:S02]  /*19280*/  ISETP.NE.AND P2, PT, R94, RZ, PT ;  /* 0x000000ff5e00720c */ /* 0x000fc40003f45270 */
[----:B------:R-:W-:Y:S02]  /*19290*/  ISETP.NE.AND P3, PT, R92, RZ, PT ;  /* 0x000000ff5c00720c */ /* 0x000fe40003f65270 */
[----:B--2---:R-:W-:Y:S02]  /*192a0*/  SHF.R.U32.HI R28, RZ, 0xf, R12 ;  /* 0x0000000fff1c7819 */ /* 0x004fe4000001160c */
[----:B------:R-:W-:Y:S02]  /*192b0*/  LOP3.LUT R61, R15, 0x70007, RZ, 0xc0, !PT ;  /* 0x000700070f3d7812 */ /* 0x000fe400078ec0ff */
[--C-:B------:R-:W-:Y:S02]  /*192c0*/  SHF.R.U32.HI R54, RZ, 0x6, R15.reuse ;  /* 0x00000006ff367819 */ /* 0x100fe4000001160f */
[----:B------:R-:W-:Y:S02]  /*192d0*/  SHF.R.U32.HI R32, RZ, 0xf, R15 ;  /* 0x0000000fff207819 */ /* 0x000fe4000001160f */
[----:B------:R-:W-:-:S02]  /*192e0*/  LOP3.LUT R28, R28, 0x10001, RZ, 0xc0, !PT ;  /* 0x000100011c1c7812 */ /* 0x000fc400078ec0ff */
[C---:B------:R-:W-:Y:S02]  /*192f0*/  LOP3.LUT R56, R12.reuse, 0x70007, RZ, 0xc0, !PT ;  /* 0x000700070c387812 */ /* 0x040fe400078ec0ff */
[----:B------:R-:W-:Y:S02]  /*19300*/  LOP3.LUT R11, R12, 0x380038, RZ, 0xc0, !PT ;  /* 0x003800380c0b7812 */ /* 0x000fe400078ec0ff */
[----:B---3--:R-:W-:Y:S02]  /*19310*/  @!P0 PRMT R88, R30, 0x7610, R88 ;  /* 0x000076101e588816 */ /* 0x008fe40000000058 */
[----:B------:R-:W-:Y:S02]  /*19320*/  @!P0 PRMT R87, R31, 0x7610, R87 ;  /* 0x000076101f578816 */ /* 0x000fe40000000057 */
[----:B------:R-:W-:Y:S02]  /*19330*/  @!P0 PRMT R88, R88, 0x7610, R30 ;  /* 0x0000761058588816 */ /* 0x000fe4000000001e */
[----:B------:R-:W-:-:S02]  /*19340*/  SHF.R.U32.HI R30, RZ, 0xf, R14 ;  /* 0x0000000fff1e7819 */ /* 0x000fc4000001160e */
[----:B------:R-:W-:Y:S02]  /*19350*/  @!P0 PRMT R87, R87, 0x7610, R31 ;  /* 0x0000761057578816 */ /* 0x000fe4000000001f */
[----:B------:R-:W-:Y:S02]  /*19360*/  SHF.R.U32.HI R50, RZ, 0x6, R12 ;  /* 0x00000006ff327819 */ /* 0x000fe4000001160c */
[----:B------:R-:W-:Y:S02]  /*19370*/  SHF.R.U32.HI R29, RZ, 0xf, R13 ;  /* 0x0000000fff1d7819 */ /* 0x000fe4000001160d */
[----:B-----5:R-:W-:Y:S02]  /*19380*/  @!P0 IADD3 R90, R26, R93, RZ ;  /* 0x0000005d1a5a8210 */ /* 0x020fe40007ffe0ff */
[----:B------:R-:W-:Y:S02]  /*19390*/  LOP3.LUT R26, R15, 0x380038, RZ, 0xc0, !PT ;  /* 0x003800380f1a7812 */ /* 0x000fe400078ec0ff */
[----:B----4-:R-:W-:-:S02]  /*193a0*/  SHF.R.U32.HI R15, RZ, 0xe, R20 ;  /* 0x0000000eff0f7819 */ /* 0x010fc40000011614 */
[----:B------:R-:W-:Y:S02]  /*193b0*/  SHF.R.U32.HI R31, RZ, 0xe, R22 ;  /* 0x0000000eff1f7819 */ /* 0x000fe40000011616 */
[----:B------:R-:W-:Y:S02]  /*193c0*/  LOP3.LUT R30, R30, 0x10001, RZ, 0xc0, !PT ;  /* 0x000100011e1e7812 */ /* 0x000fe400078ec0ff */
[----:B------:R-:W-:Y:S02]  /*193d0*/  LOP3.LUT R15, R28, 0x20002, R15, 0xf8, !PT ;  /* 0x000200021c0f7812 */ /* 0x000fe400078ef80f */
[C---:B------:R-:W-:Y:S02]  /*193e0*/  LOP3.LUT R55, R13.reuse, 0x70007, RZ, 0xc0, !PT ;  /* 0x000700070d377812 */ /* 0x040fe400078ec0ff */
[----:B------:R-:W-:Y:S02]  /*193f0*/  LOP3.LUT R12, R13, 0x380038, RZ, 0xc0, !PT ;  /* 0x003800380d0c7812 */ /* 0x000fe400078ec0ff */
[----:B------:R-:W-:-:S02]  /*19400*/  SHF.R.U32.HI R51, RZ, 0x6, R13 ;  /* 0x00000006ff337819 */ /* 0x000fc4000001160d */
[----:B------:R-:W-:Y:S02]  /*19410*/  SHF.R.U32.HI R28, RZ, 0xd, R16 ;  /* 0x0000000dff1c7819 */ /* 0x000fe40000011610 */
[C---:B------:R-:W-:Y:S02]  /*19420*/  LOP3.LUT R57, R14.reuse, 0x70007, RZ, 0xc0, !PT ;  /* 0x000700070e397812 */ /* 0x040fe400078ec0ff */
[----:B------:R-:W-:Y:S02]  /*19430*/  LOP3.LUT R25, R14, 0x380038, RZ, 0xc0, !PT ;  /* 0x003800380e197812 */ /* 0x000fe400078ec0ff */
[----:B------:R-:W-:Y:S02]  /*19440*/  SHF.R.U32.HI R53, RZ, 0x6, R14 ;  /* 0x00000006ff357819 */ /* 0x000fe4000001160e */
[C---:B------:R-:W-:Y:S02]  /*19450*/  LOP3.LUT R46, R20.reuse, 0x70007, RZ, 0xc0, !PT ;  /* 0x00070007142e7812 */ /* 0x040fe400078ec0ff */
[----:B------:R-:W-:-:S02]  /*19460*/  LOP3.LUT R13, R20, 0x380038, RZ, 0xc0, !PT ;  /* 0x00380038140d7812 */ /* 0x000fc400078ec0ff */
[----:B------:R-:W-:Y:S02]  /*19470*/  SHF.R.U32.HI R39, RZ, 0x6, R20 ;  /* 0x00000006ff277819 */ /* 0x000fe40000011614 */
[C---:B------:R-:W-:Y:S02]  /*19480*/  LOP3.LUT R45, R21.reuse, 0x70007, RZ, 0xc0, !PT ;  /* 0x00070007152d7812 */ /* 0x040fe400078ec0ff */
[----:B------:R-:W-:Y:S02]  /*19490*/  LOP3.LUT R20, R21, 0x380038, RZ, 0xc0, !PT ;  /* 0x0038003815147812 */ /* 0x000fe400078ec0ff */
[--C-:B------:R-:W-:Y:S02]  /*194a0*/  SHF.R.U32.HI R43, RZ, 0x6, R21.reuse ;  /* 0x00000006ff2b7819 */ /* 0x100fe40000011615 */
[----:B------:R-:W-:Y:S02]  /*194b0*/  SHF.R.U32.HI R14, RZ, 0xe, R21 ;  /* 0x0000000eff0e7819 */ /* 0x000fe40000011615 */
[----:B------:R-:W-:-:S02]  /*194c0*/  LOP3.LUT R52, R23, 0x70007, RZ, 0xc0, !PT ;  /* 0x0007000717347812 */ /* 0x000fc400078ec0ff */
[----:B------:R-:W-:Y:S02]  /*194d0*/  LOP3.LUT R27, R23, 0x380038, RZ, 0xc0, !PT ;  /* 0x00380038171b7812 */ /* 0x000fe400078ec0ff */
[--C-:B------:R-:W-:Y:S02]  /*194e0*/  SHF.R.U32.HI R49, RZ, 0x6, R23.reuse ;  /* 0x00000006ff317819 */ /* 0x100fe40000011617 */
[----:B------:R-:W-:Y:S02]  /*194f0*/  SHF.R.U32.HI R33, RZ, 0xe, R23 ;  /* 0x0000000eff217819 */ /* 0x000fe40000011617 */
[C---:B------:R-:W-:Y:S02]  /*19500*/  LOP3.LUT R48, R22.reuse, 0x70007, RZ, 0xc0, !PT ;  /* 0x0007000716307812 */ /* 0x040fe400078ec0ff */
[----:B------:R-:W-:Y:S02]  /*19510*/  LOP3.LUT R21, R22, 0x380038, RZ, 0xc0, !PT ;  /* 0x0038003816157812 */ /* 0x000fe400078ec0ff */
[----:B------:R-:W-:-:S02]  /*19520*/  SHF.R.U32.HI R47, RZ, 0x6, R22 ;  /* 0x00000006ff2f7819 */ /* 0x000fc40000011616 */
[----:B------:R-:W-:Y:S02]  /*19530*/  LOP3.LUT R29, R29, 0x10001, RZ, 0xc0, !PT ;  /* 0x000100011d1d7812 */ /* 0x000fe400078ec0ff */
[----:B------:R-:W-:Y:S02]  /*19540*/  LOP3.LUT R32, R32, 0x10001, RZ, 0xc0, !PT ;  /* 0x0001000120207812 */ /* 0x000fe400078ec0ff */
[----:B------:R-:W-:Y:S02]  /*19550*/  LOP3.LUT R23, R30, 0x20002, R31, 0xf8, !PT ;  /* 0x000200021e177812 */ /* 0x000fe400078ef81f */
[C---:B------:R-:W-:Y:S02]  /*19560*/  LOP3.LUT R37, R18.reuse, 0x70007, RZ, 0xc0, !PT ;  /* 0x0007000712257812 */ /* 0x040fe400078ec0ff */
[----:B------:R-:W-:Y:S02]  /*19570*/  LOP3.LUT R22, R18, 0x380038, RZ, 0xc0, !PT ;  /* 0x0038003812167812 */ /* 0x000fe400078ec0ff */
[----:B------:R-:W-:-:S02]  /*19580*/  SHF.R.U32.HI R34, RZ, 0x6, R18 ;  /* 0x00000006ff227819 */ /* 0x000fc40000011612 */
[----:B------:R-:W-:Y:S02]  /*19590*/  SHF.R.U32.HI R30, RZ, 0xd, R18 ;  /* 0x0000000dff1e7819 */ /* 0x000fe40000011612 */
[----:B------:R-:W-:Y:S02]  /*195a0*/  LOP3.LUT R28, R15, 0x40004, R28, 0xf8, !PT ;  /* 0x000400040f1c7812 */ /* 0x000fe400078ef81c */
[----:B------:R-:W-:Y:S02]  /*195b0*/  LOP3.LUT R81, R12, 0x64006400, RZ, 0xfc, !PT ;  /* 0x640064000c517812 */ /* 0x000fe400078efcff */
[----:B------:R-:W-:Y:S02]  /*195c0*/  LOP3.LUT R15, R51, 0x380038, RZ, 0xc0, !PT ;  /* 0x00380038330f7812 */ /* 0x000fe400078ec0ff */
[----:B------:R-:W-:Y:S02]  /*195d0*/  LOP3.LUT R18, R54, 0x380038, RZ, 0xc0, !PT ;  /* 0x0038003836127812 */ /* 0x000fe400078ec0ff */
[----:B------:R-:W-:-:S02]  /*195e0*/  LOP3.LUT R12, R50, 0x380038, RZ, 0xc0, !PT ;  /* 0x00380038320c7812 */ /* 0x000fc400078ec0ff */
[----:B------:R-:W-:Y:S02]  /*195f0*/  LOP3.LUT R58, R29, 0x20002, R14, 0xf8, !PT ;  /* 0x000200021d3a7812 */ /* 0x000fe400078ef80e */
[----:B------:R-:W-:Y:S02]  /*19600*/  LOP3.LUT R60, R32, 0x20002, R33, 0xf8, !PT ;  /* 0x00020002203c7812 */ /* 0x000fe400078ef821 */
[C---:B------:R-:W-:Y:S02]  /*19610*/  LOP3.LUT R44, R19.reuse, 0x70007, RZ, 0xc0, !PT ;  /* 0x00070007132c7812 */ /* 0x040fe400078ec0ff */
[----:B------:R-:W-:Y:S02]  /*19620*/  LOP3.LUT R40, R19, 0x380038, RZ, 0xc0, !PT ;  /* 0x0038003813287812 */ /* 0x000fe400078ec0ff */
[--C-:B------:R-:W-:Y:S02]  /*19630*/  SHF.R.U32.HI R38, RZ, 0x6, R19.reuse ;  /* 0x00000006ff267819 */ /* 0x100fe40000011613 */
[----:B------:R-:W-:-:S02]  /*19640*/  SHF.R.U32.HI R31, RZ, 0xd, R19 ;  /* 0x0000000dff1f7819 */ /* 0x000fc40000011613 */
[C---:B------:R-:W-:Y:S02]  /*19650*/  LOP3.LUT R35, R16.reuse, 0x70007, RZ, 0xc0, !PT ;  /* 0x0007000710237812 */ /* 0x040fe400078ec0ff */
[----:B------:R-:W-:Y:S02]  /*19660*/  LOP3.LUT R14, R16, 0x380038, RZ, 0xc0, !PT ;  /* 0x00380038100e7812 */ /* 0x000fe400078ec0ff */
[----:B------:R-:W-:Y:S02]  /*19670*/  SHF.R.U32.HI R32, RZ, 0x6, R16 ;  /* 0x00000006ff207819 */ /* 0x000fe40000011610 */
[----:B------:R-:W-:Y:S02]  /*19680*/  LOP3.LUT R30, R23, 0x40004, R30, 0xf8, !PT ;  /* 0x00040004171e7812 */ /* 0x000fe400078ef81e */
        /* <DEDUP_REMOVED lines=71> */
[-C--:B------:R-:W-:Y:S01]  /*19b00*/  HFMA2 R68, R25, R42.reuse.H0_H0, -20, -20 ;  /* 0xcd00cd0019447431 */ /* 0x080fe2000004002a */
[----:B------:R-:W-:Y:S02]  /*19b10*/  LOP3.LUT R24, R39, 0x1c001c0, RZ, 0xc0, !PT ;  /* 0x01c001c027187812 */ /* 0x000fe400078ec0ff */
[----:B------:R-:W-:Y:S01]  /*19b20*/  LOP3.LUT R50, R50, 0x70007, RZ, 0xc0, !PT ;  /* 0x0007000732327812 */ /* 0x000fe200078ec0ff */
[----:B------:R-:W-:Y:S01]  /*19b30*/  HFMA2 R72, R23, R42.H0_H0, -20, -20 ;  /* 0xcd00cd0017487431 */ /* 0x000fe2000004002a */
[----:B------:R-:W-:-:S02]  /*19b40*/  LOP3.LUT R25, R26, 0x64006400, RZ, 0xfc, !PT ;  /* 0x640064001a197812 */ /* 0x000fc400078efcff */
[----:B------:R-:W-:Y:S02]  /*19b50*/  ISETP.NE.AND P0, PT, R95, RZ, PT ;  /* 0x000000ff5f00720c */ /* 0x000fe40003f05270 */
[----:B------:R-:W-:Y:S02]  /*19b60*/  LOP3.LUT R67, R49, 0x1c001c0, RZ, 0xc0, !PT ;  /* 0x01c001c031437812 */ /* 0x000fe400078ec0ff */
[----:B------:R-:W-:Y:S02]  /*19b70*/  LOP3.LUT R63, R40, 0x64006400, RZ, 0xfc, !PT ;  /* 0x64006400283f7812 */ /* 0x000fe400078efcff */
[----:B------:R-:W-:Y:S02]  /*19b80*/  LOP3.LUT R26, R33, 0x1c001c0, RZ, 0xc0, !PT ;  /* 0x01c001c0211a7812 */ /* 0x000fe400078ec0ff */
[----:B------:R-:W-:Y:S02]  /*19b90*/  LOP3.LUT R23, R24, 0x64006400, RZ, 0xfc, !PT ;  /* 0x6400640018177812 */ /* 0x000fe400078efcff */
[----:B------:R-:W-:-:S02]  /*19ba0*/  LOP3.LUT R40, R34, 0x1c001c0, RZ, 0xc0, !PT ;  /* 0x01c001c022287812 */ /* 0x000fc400078ec0ff */
[----:B------:R-:W-:Y:S01]  /*19bb0*/  LOP3.LUT R31, R60, 0x40004, R31, 0xf8, !PT ;  /* 0x000400043c1f7812 */ /* 0x000fe200078ef81f */
[-C--:B------:R-:W-:Y:S01]  /*19bc0*/  HFMA2 R60, R41, R42.reuse.H0_H0, -20, -20 ;  /* 0xcd00cd00293c7431 */ /* 0x080fe2000004002a */
[----:B------:R-:W-:Y:S02]  /*19bd0*/  LOP3.LUT R24, R32, 0x1c001c0, RZ, 0xc0, !PT ;  /* 0x01c001c020187812 */ /* 0x000fe400078ec0ff */
        /* <DEDUP_REMOVED lines=51> */
[-C--:B------:R-:W-:Y:S02]  /*19f10*/  HFMA2 R25, R63, R42.reuse.H0_H0, -20, -20 ;  /* 0xcd00cd003f197431 */ /* 0x080fe4000004002a */
[----:B------:R-:W-:-:S02]  /*19f20*/  HFMA2 R26, R69, R42.H0_H0, -20, -20 ;  /* 0xcd00cd00451a7431 */ /* 0x000fc4000004002a */
[-C--:B------:R-:W-:Y:S02]  /*19f30*/  HFMA2 R27, R27, R42.reuse.H0_H0, -20, -20 ;  /* 0xcd00cd001b1b7431 */ /* 0x080fe4000004002a */
        /* <DEDUP_REMOVED lines=105> */
.L_x_1994:
        /* <DEDUP_REMOVED lines=77> */
.L_x_1995:
        /* <DEDUP_REMOVED lines=77> */
.L_x_1996:
        /* <DEDUP_REMOVED lines=77> */
.L_x_1997:
        /* <DEDUP_REMOVED lines=82> */
.L_x_1993:
        /* <DEDUP_REMOVED lines=8> */
.L_x_2004:
        /* <DEDUP_REMOVED lines=8> */
[----:B------:R-:W-:Y:S02]  /*1ba60*/  @!P0 LEA R17, R93, 0x1, 0x1 ;  /* 0x000000015d118811 */ /* 0x000fe400078e08ff */
[----:B------:R-:W-:-:S03]  /*1ba70*/  MOV R16, 0x2c00 ;  /* 0x00002c0000107802 */ /* 0x000fc60000000f00 */
[----:B0-----:R-:W-:Y:S01]  /*1ba80*/  @!P0 IMAD.WIDE R28, R17, 0x2, R28 ;  /* 0x00000002111c8825 */ /* 0x001fe200078e021c */
[----:B------:R-:W-:-:S05]  /*1ba90*/  HFMA2.MMA R17, -RZ, RZ, 0, 0.015625 ;  /* 0x00002400ff117435 */ /* 0x000fca00000001ff */
[----:B------:R0:W5:Y:S05]  /*1baa0*/  @!P0 LDG.E.U16.CONSTANT R28, desc[UR8][R28.64] ;  /* 0x000000081c1c8981 */ /* 0x00016a000c1e9500 */
[----:B------:R-:W-:Y:S01]  /*1bab0*/  PRMT R16, R17, 0x5410, R16 ;  /* 0x0000541011107816 */ /* 0x000fe20000000010 */
[----:B------:R-:W-:Y:S01]  /*1bac0*/  HFMA2.MMA R30, -RZ, RZ, 0, 0.25 ;  /* 0x00003400ff1e7435 */ /* 0x000fe200000001ff */
[----:B------:R-:W-:Y:S02]  /*1bad0*/  ISETP.NE.AND P1, PT, R95, RZ, PT ;  /* 0x000000ff5f00720c */ /* 0x000fe40003f25270 */
[----:B------:R-:W-:Y:S02]  /*1bae0*/  ISETP.NE.AND P2, PT, R96, RZ, PT ;  /* 0x000000ff6000720c */ /* 0x000fe40003f45270 */
[----:B------:R-:W-:-:S02]  /*1baf0*/  ISETP.NE.AND P3, PT, R94, RZ, PT ;  /* 0x000000ff5e00720c */ /* 0x000fc40003f65270 */
[----:B------:R-:W-:Y:S02]  /*1bb00*/  ISETP.NE.AND P4, PT, R92, RZ, PT ;  /* 0x000000ff5c00720c */ /* 0x000fe40003f85270 */
[C---:B--2---:R-:W-:Y:S02]  /*1bb10*/  LOP3.LUT R45, R13.reuse, 0x30003, RZ, 0xc0, !PT ;  /* 0x000300030d2d7812 */ /* 0x044fe400078ec0ff */
[C---:B------:R-:W-:Y:S02]  /*1bb20*/  LOP3.LUT R20, R13.reuse, 0xc000c, RZ, 0xc0, !PT ;  /* 0x000c000c0d147812 */ /* 0x040fe400078ec0ff */
[C---:B0-----:R-:W-:Y:S02]  /*1bb30*/  LOP3.LUT R29, R13.reuse, 0x300030, RZ, 0xc0, !PT ;  /* 0x003000300d1d7812 */ /* 0x041fe400078ec0ff */
[----:B------:R-:W-:Y:S02]  /*1bb40*/  LOP3.LUT R38, R13, 0xc000c0, RZ, 0xc0, !PT ;  /* 0x00c000c00d267812 */ /* 0x000fe400078ec0ff */
[----:B------:R-:W-:-:S02]  /*1bb50*/  SHF.R.U32.HI R47, RZ, 0x8, R13 ;  /* 0x00000008ff2f7819 */ /* 0x000fc4000001160d */
[----:B---3--:R-:W-:Y:S02]  /*1bb60*/  @!P0 PRMT R88, R18, 0x7610, R88 ;  /* 0x0000761012588816 */ /* 0x008fe40000000058 */
[----:B------:R-:W-:Y:S02]  /*1bb70*/  @!P0 PRMT R87, R19, 0x7610, R87 ;  /* 0x0000761013578816 */ /* 0x000fe40000000057 */
[----:B------:R-:W-:Y:S02]  /*1bb80*/  @!P0 PRMT R88, R88, 0x7610, R18 ;  /* 0x0000761058588816 */ /* 0x000fe40000000012 */
[----:B------:R-:W-:Y:S02]  /*1bb90*/  @!P0 PRMT R87, R87, 0x7610, R19 ;  /* 0x0000761057578816 */ /* 0x000fe40000000013 */
[C---:B------:R-:W-:Y:S02]  /*1bba0*/  LOP3.LUT R17, R12.reuse, 0x30003, RZ, 0xc0, !PT ;  /* 0x000300030c117812 */ /* 0x040fe400078ec0ff */
[----:B------:R-:W-:-:S02]  /*1bbb0*/  LOP3.LUT R18, R12, 0xc000c, RZ, 0xc0, !PT ;  /* 0x000c000c0c127812 */ /* 0x000fc400078ec0ff */
[C---:B------:R-:W-:Y:S02]  /*1bbc0*/  LOP3.LUT R19, R12.reuse, 0x300030, RZ, 0xc0, !PT ;  /* 0x003000300c137812 */ /* 0x040fe400078ec0ff */
[----:B------:R-:W-:Y:S02]  /*1bbd0*/  LOP3.LUT R37, R12, 0xc000c0, RZ, 0xc0, !PT ;  /* 0x00c000c00c257812 */ /* 0x000fe400078ec0ff */
[C---:B------:R-:W-:Y:S02]  /*1bbe0*/  LOP3.LUT R13, R14.reuse, 0xc000c, RZ, 0xc0, !PT ;  /* 0x000c000c0e0d7812 */ /* 0x040fe400078ec0ff */
[----:B------:R-:W-:Y:S02]  /*1bbf0*/  SHF.R.U32.HI R12, RZ, 0x8, R12 ;  /* 0x00000008ff0c7819 */ /* 0x000fe4000001160c */
[C---:B------:R-:W-:Y:S02]  /*1bc00*/  LOP3.LUT R48, R14.reuse, 0x30003, RZ, 0xc0, !PT ;  /* 0x000300030e307812 */ /* 0x040fe400078ec0ff */
[----:B------:R-:W-:-:S02]  /*1bc10*/  LOP3.LUT R31, R14, 0x300030, RZ, 0xc0, !PT ;  /* 0x003000300e1f7812 */ /* 0x000fc400078ec0ff */
[----:B------:R-:W-:Y:S02]  /*1bc20*/  LOP3.LUT R39, R14, 0xc000c0, RZ, 0xc0, !PT ;  /* 0x00c000c00e277812 */ /* 0x000fe400078ec0ff */
[----:B------:R-:W-:Y:S02]  /*1bc30*/  SHF.R.U32.HI R49, RZ, 0x8, R14 ;  /* 0x00000008ff317819 */ /* 0x000fe4000001160e */
[----:B------:R-:W-:Y:S02]  /*1bc40*/  LOP3.LUT R14, R15, 0xc000c, RZ, 0xc0, !PT ;  /* 0x000c000c0f0e7812 */ /* 0x000fe400078ec0ff */
[----:B------:R-:W-:Y:S02]  /*1bc50*/  LOP3.LUT R22, R13, 0x64006400, RZ, 0xfc, !PT ;  /* 0x640064000d167812 */ /* 0x000fe400078efcff */
[----:B------:R-:W-:Y:S02]  /*1bc60*/  LOP3.LUT R13, R12, 0xc000c, RZ, 0xc0, !PT ;  /* 0x000c000c0c0d7812 */ /* 0x000fe400078ec0ff */
[----:B------:R-:W-:-:S02]  /*1bc70*/  LOP3.LUT R23, R14, 0x64006400, RZ, 0xfc, !PT ;  /* 0x640064000e177812 */ /* 0x000fc400078efcff */
[----:B------:R-:W-:Y:S02]  /*1bc80*/  LOP3.LUT R14, R47, 0xc000c, RZ, 0xc0, !PT ;  /* 0x000c000c2f0e7812 */ /* 0x000fe400078ec0ff */
[----:B------:R-:W-:Y:S02]  /*1bc90*/  LOP3.LUT R13, R13, 0x64006400, RZ, 0xfc, !PT ;  /* 0x640064000d0d7812 */ /* 0x000fe400078efcff */
[C---:B------:R-:W-:Y:S02]  /*1bca0*/  LOP3.LUT R50, R15.reuse, 0x30003, RZ, 0xc0, !PT ;  /* 0x000300030f327812 */ /* 0x040fe400078ec0ff */
[C---:B------:R-:W-:Y:S02]  /*1bcb0*/  LOP3.LUT R32, R15.reuse, 0x300030, RZ, 0xc0, !PT ;  /* 0x003000300f207812 */ /* 0x040fe400078ec0ff */
[----:B------:R-:W-:Y:S02]  /*1bcc0*/  LOP3.LUT R40, R15, 0xc000c0, RZ, 0xc0, !PT ;  /* 0x00c000c00f287812 */ /* 0x000fe400078ec0ff */
[----:B------:R-:W-:-:S02]  /*1bcd0*/  SHF.R.U32.HI R51, RZ, 0x8, R15 ;  /* 0x00000008ff337819 */ /* 0x000fc4000001160f */
[----:B------:R-:W-:Y:S02]  /*1bce0*/  LOP3.LUT R15, R49, 0xc000c, RZ, 0xc0, !PT ;  /* 0x000c000c310f7812 */ /* 0x000fe400078ec0ff */
[----:B------:R-:W-:Y:S01]  /*1bcf0*/  LOP3.LUT R14, R14, 0x64006400, RZ, 0xfc, !PT ;  /* 0x640064000e0e7812 */ /* 0x000fe200078efcff */
[-C--:B------:R-:W-:Y:S01]  /*1bd00*/  HFMA2 R24, R13, R30.reuse.H0_H0, -258, -258 ;  /* 0xdc08dc080d187431 */ /* 0x080fe2000004001e */
[----:B------:R-:W-:Y:S02]  /*1bd10*/  LOP3.LUT R21, R20, 0x64006400, RZ, 0xfc, !PT ;  /* 0x6400640014157812 */ /* 0x000fe400078efcff */
[----:B------:R-:W-:Y:S01]  /*1bd20*/  LOP3.LUT R20, R51, 0xc000c, RZ, 0xc0, !PT ;  /* 0x000c000c33147812 */ /* 0x000fe200078ec0ff */
[----:B------:R-:W-:Y:S01]  /*1bd30*/  HFMA2 R25, R14, R30.H0_H0, -258, -258 ;  /* 0xdc08dc080e197431 */ /* 0x000fe2000004001e */
[----:B------:R-:W-:Y:S02]  /*1bd40*/  LOP3.LUT R15, R15, 0x64006400, RZ, 0xfc, !PT ;  /* 0x640064000f0f7812 */ /* 0x000fe400078efcff */
        /* <DEDUP_REMOVED lines=8> */
[-C--:B------:R-:W-:Y:S01]  /*1bdd0*/  HFMA2 R20, R18, R30.reuse.H0_H0, -258, -258 ;  /* 0xdc08dc0812147431 */ /* 0x080fe2000004001e */
[----:B------:R-:W-:Y:S01]  /*1bde0*/  LOP3.LUT R31, R31, 0x64006400, RZ, 0xfc, !PT ;  /* 0x640064001f1f7812 */ /* 0x000fe200078efcff */
[----:B------:R-:W-:-:S02]  /*1bdf0*/  HFMA2 R21, R21, R30.H0_H0, -258, -258 ;  /* 0xdc08dc0815157431 */ /* 0x000fc4000004001e */
[-C--:B------:R-:W-:Y:S02]  /*1be00*/  HFMA2 R22, R22, R30.reuse.H0_H0, -258, -258 ;  /* 0xdc08dc0816167431 */ /* 0x080fe4000004001e */
[-C--:B------:R-:W-:Y:S02]  /*1be10*/  HFMA2 R23, R23, R30.reuse.H0_H0, -258, -258 ;  /* 0xdc08dc0817177431 */ /* 0x080fe4000004001e */
[----:B------:R-:W-:Y:S01]  /*1be20*/  HFMA2 R27, R27, R30.H0_H0, -258, -258 ;  /* 0xdc08dc081b1b7431 */ /* 0x000fe2000004001e */
[----:B------:R-:W-:Y:S01]  /*1be30*/  LOP3.LUT R30, R29, 0x64006400, RZ, 0xfc, !PT ;  /* 0x640064001d1e7812 */ /* 0x000fe200078efcff */
[-C--:B------:R-:W-:Y:S01]  /*1be40*/  HFMA2 R33, R13, R16.reuse.H1_H1, -66, -66 ;  /* 0xd420d4200d217431 */ /* 0x080fe20000060010 */
[----:B------:R-:W-:Y:S01]  /*1be50*/  LOP3.LUT R19, R19, 0x64006400, RZ, 0xfc, !PT ;  /* 0x6400640013137812 */ /* 0x000fe200078efcff */
[----:B------:R-:W-:Y:S01]  /*1be60*/  HFMA2 R34, R14, R16.H1_H1, -66, -66 ;  /* 0xd420d4200e227431 */ /* 0x000fe20000060010 */
        /* <DEDUP_REMOVED lines=35> */
[-C--:B------:R-:W-:Y:S02]  /*1c0a0*/  HFMA2 R30, R30, R16.reuse.H1_H1, -66, -66 ;  /* 0xd420d4201e1e7431 */ /* 0x080fe40000060010 */
[-C--:B------:R-:W-:Y:S02]  /*1c0b0*/  HFMA2 R36, R36, R16.reuse.H1_H1, -66, -66 ;  /* 0xd420d42024247431 */ /* 0x080fe40000060010 */
[-C--:B------:R-:W-:Y:S02]  /*1c0c0*/  HFMA2 R37, R37, R16.reuse.H0_H0, -18, -18 ;  /* 0xcc80cc8025257431 */ /* 0x080fe40000040010 */
[-C--:B------:R-:W-:Y:S02]  /*1c0d0*/  HFMA2 R38, R15, R16.reuse.H0_H0, -18, -18 ;  /* 0xcc80cc800f267431 */ /* 0x080fe40000040010 */
[----:B------:R-:W-:-:S02]  /*1c0e0*/  HFMA2 R39, R39, R16.H0_H0, -18, -18 ;  /* 0xcc80cc8027277431 */ /* 0x000fc40000040010 */
[-C--:B------:R-:W-:Y:S02]  /*1c0f0*/  HFMA2 R42, R19, R16.reuse.H0_H0, -18, -18 ;  /* 0xcc80cc80132a7431 */ /* 0x080fe40000040010 */
[-C--:B------:R-:W-:Y:S02]  /*1c100*/  HFMA2 R43, R43, R16.reuse.H0_H0, -18, -18 ;  /* 0xcc80cc802b2b7431 */ /* 0x080fe40000040010 */
[----:B------:R-:W-:Y:S02]  /*1c110*/  HFMA2 R44, R53, R16.H0_H0, -18, -18 ;  /* 0xcc80cc80352c7431 */ /* 0x000fe40000040010 */
[----:B------:R-:W-:Y:S02]  /*1c120*/  HADD2 R45, R17, -1026, -1026 ;  /* 0xe402e402112d7430 */ /* 0x000fe40000000000 */
[----:B------:R-:W-:Y:S02]  /*1c130*/  HADD2 R46, R46, -1026, -1026 ;  /* 0xe402e4022e2e7430 */ /* 0x000fe40000000000 */
[----:B------:R-:W-:-:S02]  /*1c140*/  HADD2 R48, R13, -1026, -1026 ;  /* 0xe402e4020d307430 */ /* 0x000fc40000000000 */
        /* <DEDUP_REMOVED lines=47> */
.L_x_2000:
        /* <DEDUP_REMOVED lines=43> */
.L_x_2001:
        /* <DEDUP_REMOVED lines=43> */
.L_x_2002:
        /* <DEDUP_REMOVED lines=44> */
.L_x_2003:
[----:B------:R-:W0:Y:S01]  /*1cc60*/  LDS.128 R12, [UR4+0x200] ;  /* 0x00020004ff0c7984 */ /* 0x000e220008000c00 */
[----:B------:R-:W-:Y:S02]  /*1cc70*/  MOV R53, R20 ;  /* 0x0000001400357202 */ /* 0x000fe40000000f00 */
[----:B------:R-:W-:Y:S01]  /*1cc80*/  IADD3 R114, P0, R114, R11, RZ ;  /* 0x0000000b72727210 */ /* 0x000fe20007f1e0ff */
[----:B------:R-:W1:Y:S01]  /*1cc90*/  LDS.128 R16, [UR4+0x210] ;  /* 0x00021004ff107984 */ /* 0x000e620008000c00 */
[----:B------:R-:W-:Y:S01]  /*1cca0*/  IADD3 R93, R93, 0x10, RZ ;  /* 0x000000105d5d7810 */ /* 0x000fe20007ffe0ff */
[----:B------:R-:W-:Y:S01]  /*1ccb0*/  UIADD3 UR4, UR4, 0x20, URZ ;  /* 0x0000002004047890 */ /* 0x000fe2000fffe03f */
        /* <DEDUP_REMOVED lines=44> */
.L_x_1999:
        /* <DEDUP_REMOVED lines=19> */
.L_x_2008:
[----:B------:R-:W0:Y:S02]  /*1d0b0*/  LDS R12, [R10] ;  /* 0x000000000a0c7984 */ /* 0x000e240000000800 */
[----:B0-----:R-:W-:-:S06]  /*1d0c0*/  HADD2 R13, R12, R17 ;  /* 0x000000110c0d7230 */ /* 0x001fcc0000000000 */
[----:B------:R-:W0:Y:S02]  /*1d0d0*/  ATOMS.CAST.SPIN R13, [R10], R12, R13 ;  /* 0x0000000c0a0d738d */ /* 0x000e24000180000d */
[----:B0-----:R-:W-:-:S13]  /*1d0e0*/  ISETP.EQ.U32.AND P0, PT, R13, 0x1, PT ;  /* 0x000000010d00780c */ /* 0x001fda0003f02070 */
[----:B------:R-:W-:Y:S05]  /*1d0f0*/  @!P0 BRA `(.L_x_2008) ;  /* 0xfffffffc00ec8947 */ /* 0x000fea000383ffff */
[----:B------:R-:W-:Y:S05]  /*1d100*/  BRA `(.L_x_2006) ;  /* 0x00000000000c7947 */ /* 0x000fea0003800000 */
.L_x_2007:
[----:B------:R-:W2:Y:S02]  /*1d110*/  LD.E R9, desc[UR8][R14.64] ;  /* 0x000000080e097980 */ /* 0x000ea4000c101900 */
[----:B--2---:R-:W-:-:S05]  /*1d120*/  IADD3 R9, R17, R9, RZ ;  /* 0x0000000911097210 */ /* 0x004fca0007ffe0ff */
[----:B------:R0:W-:Y:S02]  /*1d130*/  ST.E desc[UR8][R14.64], R9 ;  /* 0x000000090e007985 */ /* 0x0001e4000c101908 */
.L_x_2006:
[----:B------:R-:W-:Y:S05]  /*1d140*/  BSYNC B0 ;  /* 0x0000000000007941 */ /* 0x000fea0003800000 */
.L_x_2005:
        /* <DEDUP_REMOVED lines=9> */
.L_x_2012:
[----:B------:R-:W1:Y:S02]  /*1d1e0*/  LDS R16, [R10+0x4] ;  /* 0x000004000a107984 */ /* 0x000e640000000800 */
[----:B-1----:R-:W-:-:S10]  /*1d1f0*/  HFMA2.MMA R17, R16, 1, 1, R95 ;  /* 0x3c003c0010117835 */ /* 0x002fd4000000005f */
[----:B------:R-:W1:Y:S02]  /*1d200*/  ATOMS.CAST.SPIN R17, [R10+0x4], R16, R17 ;  /* 0x000004100a11738d */ /* 0x000e640001800011 */
[----:B-1----:R-:W-:-:S13]  /*1d210*/  ISETP.EQ.U32.AND P0, PT, R17, 0x1, PT ;  /* 0x000000011100780c */ /* 0x002fda0003f02070 */
[----:B------:R-:W-:Y:S05]  /*1d220*/  @!P0 BRA `(.L_x_2012) ;  /* 0xfffffffc00ec8947 */ /* 0x000fea000383ffff */
[----:B------:R-:W-:Y:S05]  /*1d230*/  BRA `(.L_x_2010) ;  /* 0x00000000000c7947 */ /* 0x000fea0003800000 */
.L_x_2011:
[----:B0-----:R-:W2:Y:S02]  /*1d240*/  LD.E R9, desc[UR8][R14.64+0x4] ;  /* 0x000004080e097980 */ /* 0x001ea4000c101900 */
[----:B--2---:R-:W-:-:S05]  /*1d250*/  IADD3 R9, R95, R9, RZ ;  /* 0x000000095f097210 */ /* 0x004fca0007ffe0ff */
[----:B------:R1:W-:Y:S02]  /*1d260*/  ST.E desc[UR8][R14.64+0x4], R9 ;  /* 0x000004090e007985 */ /* 0x0003e4000c101908 */
.L_x_2010:
[----:B------:R-:W-:Y:S05]  /*1d270*/  BSYNC B0 ;  /* 0x0000000000007941 */ /* 0x000fea0003800000 */
.L_x_2009:
        /* <DEDUP_REMOVED lines=10> */
.L_x_2016:
[----:B------:R-:W0:Y:S02]  /*1d320*/  LDS R10, [R8] ;  /* 0x00000000080a7984 */ /* 0x000e240000000800 */
[----:B0-----:R-:W-:-:S06]  /*1d330*/  HADD2 R11, R10, R17 ;  /* 0x000000110a0b7230 */ /* 0x001fcc0000000000 */
[----:B------:R-:W0:Y:S02]  /*1d340*/  ATOMS.CAST.SPIN R11, [R8], R10, R11 ;  /* 0x0000000a080b738d */ /* 0x000e24000180000b */
[----:B0-----:R-:W-:-:S13]  /*1d350*/  ISETP.EQ.U32.AND P0, PT, R11, 0x1, PT ;  /* 0x000000010b00780c */ /* 0x001fda0003f02070 */
[----:B------:R-:W-:Y:S05]  /*1d360*/  @!P0 BRA `(.L_x_2016) ;  /* 0xfffffffc00ec8947 */ /* 0x000fea000383ffff */
[----:B------:R-:W-:Y:S05]  /*1d370*/  BRA `(.L_x_2014) ;  /* 0x00000000000c7947 */ /* 0x000fea0003800000 */
.L_x_2015:
[----:B------:R-:W2:Y:S02]  /*1d380*/  LD.E R7, desc[UR8][R14.64] ;  /* 0x000000080e077980 */ /* 0x000ea4000c101900 */
[----:B--2---:R-:W-:-:S05]  /*1d390*/  IADD3 R7, R17, R7, RZ ;  /* 0x0000000711077210 */ /* 0x004fca0007ffe0ff */
[----:B------:R0:W-:Y:S02]  /*1d3a0*/  ST.E desc[UR8][R14.64], R7 ;  /* 0x000000070e007985 */ /* 0x0001e4000c101908 */
.L_x_2014:
[----:B------:R-:W-:Y:S05]  /*1d3b0*/  BSYNC B0 ;  /* 0x0000000000007941 */ /* 0x000fea0003800000 */
.L_x_2013:
[----:B------:R-:W-:-:S05]  /*1d3c0*/  IMAD.WIDE R8, R21, 0x2, R12 ;  /* 0x0000000215087825 */ /* 0x000fca00078e020c */
[----:B------:R1:W-:Y:S01]  /*1d3d0*/  ATOM.E.ADD.F16x2.RN.STRONG.GPU P0, RZ, desc[UR8][R8.64], R19 ;  /* 0x0000001308ff79a2 */ /* 0x0003e2000810e1c8 */
[----:B------:R-:W-:Y:S04]  /*1d3e0*/  BSSY B0, `(.L_x_2017) ;  /* 0x000000e000007945 */ /* 0x000fe80003800000 */
[----:B-1----:R-:W-:Y:S05]  /*1d3f0*/  @P0 BRA `(.L_x_2018) ;  /* 0x0000000000300947 */ /* 0x002fea0003800000 */
[----:B------:R-:W1:Y:S02]  /*1d400*/  QSPC.E.S P0, RZ, [R8] ;  /* 0x0000000008ff73aa */ /* 0x000e640000000500 */
[----:B-1----:R-:W-:Y:S05]  /*1d410*/  @!P0 BRA `(.L_x_2019) ;  /* 0x00000000001c8947 */ /* 0x002fea0003800000 */
[----:B------:R-:W-:-:S07]  /*1d420*/  MOV R8, R8 ;  /* 0x0000000800087202 */ /* 0x000fce0000000f00 */
.L_x_2020:
[----:B------:R-:W1:Y:S02]  /*1d430*/  LDS R10, [R8] ;  /* 0x00000000080a7984 */ /* 0x000e640000000800 */
[----:B-1----:R-:W-:-:S10]  /*1d440*/  HFMA2.MMA R11, R10, 1, 1, R19 ;  /* 0x3c003c000a0b7835 */ /* 0x002fd40000000013 */
[----:B------:R-:W1:Y:S02]  /*1d450*/  ATOMS.CAST.SPIN R11, [R8], R10, R11 ;  /* 0x0000000a080b738d */ /* 0x000e64000180000b */
[----:B-1----:R-:W-:-:S13]  /*1d460*/  ISETP.EQ.U32.AND P0, PT, R11, 0x1, PT ;  /* 0x000000010b00780c */ /* 0x002fda0003f02070 */
[----:B------:R-:W-:Y:S05]  /*1d470*/  @!P0 BRA `(.L_x_2020) ;  /* 0xfffffffc00ec8947 */ /* 0x000fea000383ffff */
[----:B------:R-:W-:Y:S05]  /*1d480*/  BRA `(.L_x_2018) ;  /* 0x00000000000c7947 */ /* 0x000fea0003800000 */
.L_x_2019:
[----:B0-----:R-:W2:Y:S02]  /*1d490*/  LD.E R7, desc[UR8][R8.64] ;  /* 0x0000000808077980 */ /* 0x001ea4000c101900 */
[----:B--2---:R-:W-:-:S05]  /*1d4a0*/  IADD3 R7, R19, R7, RZ ;  /* 0x0000000713077210 */ /* 0x004fca0007ffe0ff */
[----:B------:R1:W-:Y:S02]  /*1d4b0*/  ST.E desc[UR8][R8.64], R7 ;  /* 0x0000000708007985 */ /* 0x0003e4000c101908 */
.L_x_2018:
[----:B------:R-:W-:Y:S05]  /*1d4c0*/  BSYNC B0 ;  /* 0x0000000000007941 */ /* 0x000fea0003800000 */
.L_x_2017:
        /* <DEDUP_REMOVED lines=10> */
.L_x_2024:
[----:B-1----:R-:W1:Y:S02]  /*1d570*/  LDS R8, [R6] ;  /* 0x0000000006087984 */ /* 0x002e640000000800 */
[----:B-1----:R-:W-:-:S06]  /*1d580*/  HADD2 R9, R8, R13 ;  /* 0x0000000d08097230 */ /* 0x002fcc0000000000 */
[----:B------:R-:W1:Y:S02]  /*1d590*/  ATOMS.CAST.SPIN R9, [R6], R8, R9 ;  /* 0x000000080609738d */ /* 0x000e640001800009 */
[----:B-1----:R-:W-:-:S13]  /*1d5a0*/  ISETP.EQ.U32.AND P0, PT, R9, 0x1, PT ;  /* 0x000000010900780c */ /* 0x002fda0003f02070 */
[----:B------:R-:W-:Y:S05]  /*1d5b0*/  @!P0 BRA `(.L_x_2024) ;  /* 0xfffffffc00ec8947 */ /* 0x000fea000383ffff */
[----:B------:R-:W-:Y:S05]  /*1d5c0*/  BRA `(.L_x_2022) ;  /* 0x00000000000c7947 */ /* 0x000fea0003800000 */
.L_x_2023:
[----:B------:R-:W2:Y:S02]  /*1d5d0*/  LD.E R5, desc[UR8][R10.64] ;  /* 0x000000080a057980 */ /* 0x000ea4000c101900 */
[----:B--2---:R-:W-:-:S05]  /*1d5e0*/  IADD3 R5, R13, R5, RZ ;  /* 0x000000050d057210 */ /* 0x004fca0007ffe0ff */
[----:B------:R2:W-:Y:S02]  /*1d5f0*/  ST.E desc[UR8][R10.64], R5 ;  /* 0x000000050a007985 */ /* 0x0005e4000c101908 */
.L_x_2022:
[----:B------:R-:W-:Y:S05]  /*1d600*/  BSYNC B0 ;  /* 0x0000000000007941 */ /* 0x000fea0003800000 */
.L_x_2021:
        /* <DEDUP_REMOVED lines=11> */
.L_x_2028:
[----:B------:R-:W0:Y:S02]  /*1d6c0*/  LDS R12, [R8] ;  /* 0x00000000080c7984 */ /* 0x000e240000000800 */
[----:B0-----:R-:W-:-:S06]  /*1d6d0*/  HADD2 R13, R12, R17 ;  /* 0x000000110c0d7230 */ /* 0x001fcc0000000000 */
[----:B------:R-:W0:Y:S02]  /*1d6e0*/  ATOMS.CAST.SPIN R13, [R8], R12, R13 ;  /* 0x0000000c080d738d */ /* 0x000e24000180000d */
[----:B0-----:R-:W-:-:S13]  /*1d6f0*/  ISETP.EQ.U32.AND P0, PT, R13, 0x1, PT ;  /* 0x000000010d00780c */ /* 0x001fda0003f02070 */
[----:B------:R-:W-:Y:S05]  /*1d700*/  @!P0 BRA `(.L_x_2028) ;  /* 0xfffffffc00ec8947 */ /* 0x000fea000383ffff */
[----:B------:R-:W-:Y:S05]  /*1d710*/  BRA `(.L_x_2026) ;  /* 0x00000000000c7947 */ /* 0x000fea0003800000 */
.L_x_2027:
[----:B--2---:R-:W2:Y:S02]  /*1d720*/  LD.E R5, desc[UR8][R8.64] ;  /* 0x0000000808057980 */ /* 0x004ea4000c101900 */
[----:B--2---:R-:W-:-:S05]  /*1d730*/  IADD3 R5, R17, R5, RZ ;  /* 0x0000000511057210 */ /* 0x004fca0007ffe0ff */
[----:B------:R0:W-:Y:S02]  /*1d740*/  ST.E desc[UR8][R8.64], R5 ;  /* 0x0000000508007985 */ /* 0x0001e4000c101908 */
.L_x_2026:
[----:B------:R-:W-:Y:S05]  /*1d750*/  BSYNC B0 ;  /* 0x0000000000007941 */ /* 0x000fea0003800000 */
.L_x_2025:
        /* <DEDUP_REMOVED lines=10> */
.L_x_2032:
[----:B------:R-:W0:Y:S02]  /*1d800*/  LDS R12, [R4] ;  /* 0x00000000040c7984 */ /* 0x000e240000000800 */
[----:B0-----:R-:W-:-:S10]  /*1d810*/  HFMA2.MMA R13, R12, 1, 1, R15 ;  /* 0x3c003c000c0d7835 */ /* 0x001fd4000000000f */
[----:B------:R-:W0:Y:S02]  /*1d820*/  ATOMS.CAST.SPIN R13, [R4], R12, R13 ;  /* 0x0000000c040d738d */ /* 0x000e24000180000d */
[----:B0-----:R-:W-:-:S13]  /*1d830*/  ISETP.EQ.U32.AND P0, PT, R13, 0x1, PT ;  /* 0x000000010d00780c */ /* 0x001fda0003f02070 */
[----:B------:R-:W-:Y:S05]  /*1d840*/  @!P0 BRA `(.L_x_2032) ;  /* 0xfffffffc00ec8947 */ /* 0x000fea000383ffff */
[----:B------:R-:W-:Y:S05]  /*1d850*/  BRA `(.L_x_2030) ;  /* 0x00000000000c7947 */ /* 0x000fea0003800000 */
.L_x_2031:
[----:B------:R-:W3:Y:S02]  /*1d860*/  LD.E R3, desc[UR8][R8.64] ;  /* 0x0000000808037980 */ /* 0x000ee4000c101900 */
[----:B---3--:R-:W-:-:S05]  /*1d870*/  IADD3 R3, R15, R3, RZ ;  /* 0x000000030f037210 */ /* 0x008fca0007ffe0ff */
[----:B------:R0:W-:Y:S02]  /*1d880*/  ST.E desc[UR8][R8.64], R3 ;  /* 0x0000000308007985 */ /* 0x0001e4000c101908 */
.L_x_2030:
[----:B------:R-:W-:Y:S05]  /*1d890*/  BSYNC B0 ;  /* 0x0000000000007941 */ /* 0x000fea0003800000 */
.L_x_2029:
        /* <DEDUP_REMOVED lines=8> */
.L_x_2036:
[----:B------:R-:W1:Y:S02]  /*1d920*/  LDS R10, [R4] ;  /* 0x00000000040a7984 */ /* 0x000e640000000800 */
[----:B-1----:R-:W-:-:S06]  /*1d930*/  HADD2 R11, R10, R17 ;  /* 0x000000110a0b7230 */ /* 0x002fcc0000000000 */
[----:B------:R-:W1:Y:S02]  /*1d940*/  ATOMS.CAST.SPIN R11, [R4], R10, R11 ;  /* 0x0000000a040b738d */ /* 0x000e64000180000b */
[----:B-1----:R-:W-:-:S13]  /*1d950*/  ISETP.EQ.U32.AND P0, PT, R11, 0x1, PT ;  /* 0x000000010b00780c */ /* 0x002fda0003f02070 */
[----:B------:R-:W-:Y:S05]  /*1d960*/  @!P0 BRA `(.L_x_2036) ;  /* 0xfffffffc00ec8947 */ /* 0x000fea000383ffff */
[----:B------:R-:W-:Y:S05]  /*1d970*/  BRA `(.L_x_2034) ;  /* 0x00000000000c7947 */ /* 0x000fea0003800000 */
.L_x_2035:
[----:B0-----:R-:W2:Y:S02]  /*1d980*/  LD.E R3, desc[UR8][R4.64] ;  /* 0x0000000804037980 */ /* 0x001ea4000c101900 */
[----:B--2---:R-:W-:-:S05]  /*1d990*/  IADD3 R3, R17, R3, RZ ;  /* 0x0000000311037210 */ /* 0x004fca0007ffe0ff */
[----:B------:R1:W-:Y:S02]  /*1d9a0*/  ST.E desc[UR8][R4.64], R3 ;  /* 0x0000000304007985 */ /* 0x0003e4000c101908 */
.L_x_2034:
[----:B------:R-:W-:Y:S05]  /*1d9b0*/  BSYNC B0 ;  /* 0x0000000000007941 */ /* 0x000fea0003800000 */
.L_x_2033:
        /* <DEDUP_REMOVED lines=11> */
.L_x_2040:
[----:B------:R-:W0:Y:S02]  /*1da70*/  LDS R4, [R2] ;  /* 0x0000000002047984 */ /* 0x000e240000000800 */
[----:B0-----:R-:W-:-:S06]  /*1da80*/  HADD2 R5, R4, R11 ;  /* 0x0000000b04057230 */ /* 0x001fcc0000000000 */
[----:B------:R-:W0:Y:S02]  /*1da90*/  ATOMS.CAST.SPIN R5, [R2], R4, R5 ;  /* 0x000000040205738d */ /* 0x000e240001800005 */
[----:B0-----:R-:W-:-:S13]  /*1daa0*/  ISETP.EQ.U32.AND P0, PT, R5, 0x1, PT ;  /* 0x000000010500780c */ /* 0x001fda0003f02070 */
[----:B------:R-:W-:Y:S05]  /*1dab0*/  @!P0 BRA `(.L_x_2040) ;  /* 0xfffffffc00ec8947 */ /* 0x000fea000383ffff */
[----:B------:R-:W-:Y:S05]  /*1dac0*/  BRA `(.L_x_2038) ;  /* 0x00000000000c7947 */ /* 0x000fea0003800000 */
.L_x_2039:
[----:B------:R-:W2:Y:S02]  /*1dad0*/  LD.E R0, desc[UR8][R2.64] ;  /* 0x0000000802007980 */ /* 0x000ea4000c101900 */
[----:B--2---:R-:W-:-:S05]  /*1dae0*/  IADD3 R5, R11, R0, RZ ;  /* 0x000000000b057210 */ /* 0x004fca0007ffe0ff */
[----:B------:R0:W-:Y:S02]  /*1daf0*/  ST.E desc[UR8][R2.64], R5 ;  /* 0x0000000502007985 */ /* 0x0001e4000c101908 */
.L_x_2038:
[----:B------:R-:W-:Y:S05]  /*1db00*/  BSYNC B0 ;  /* 0x0000000000007941 */ /* 0x000fea0003800000 */
.L_x_2037:
[----:B0-----:R-:W-:-:S04]  /*1db10*/  IADD3 R2, P0, R6, R8, RZ ;  /* 0x0000000806027210 */ /* 0x001fc80007f1e0ff */
[----:B------:R-:W-:-:S08]  /*1db20*/  IADD3.X R3, R7, R9, RZ, P0, !PT ;  /* 0x0000000907037210 */ /* 0x000fd000007fe4ff */
[----:B------:R0:W-:Y:S02]  /*1db30*/  ATOM.E.ADD.F16x2.RN.STRONG.GPU P0, RZ, desc[UR8][R2.64], R13 ;  /* 0x0000000d02ff79a2 */ /* 0x0001e4000810e1c8 */
[----:B0-----:R-:W-:Y:S05]  /*1db40*/  @P0 EXIT ;  /* 0x000000000000094d */ /* 0x001fea0003800000 */
[----:B------:R-:W0:Y:S02]  /*1db50*/  QSPC.E.S P0, RZ, [R2] ;  /* 0x0000000002ff73aa */ /* 0x000e240000000500 */
[----:B0-----:R-:W-:Y:S05]  /*1db60*/  @!P0 BRA `(.L_x_2041) ;  /* 0x00000000001c8947 */ /* 0x001fea0003800000 */
[----:B------:R-:W-:-:S07]  /*1db70*/  MOV R2, R2 ;  /* 0x0000000200027202 */ /* 0x000fce0000000f00 */
.L_x_2042:
[----:B------:R-:W0:Y:S02]  /*1db80*/  LDS R4, [R2] ;  /* 0x0000000002047984 */ /* 0x000e240000000800 */
[----:B0-----:R-:W-:-:S10]  /*1db90*/  HFMA2.MMA R5, R4, 1, 1, R13 ;  /* 0x3c003c0004057835 */ /* 0x001fd4000000000d */
[----:B------:R-:W0:Y:S02]  /*1dba0*/  ATOMS.CAST.SPIN R5, [R2], R4, R5 ;  /* 0x000000040205738d */ /* 0x000e240001800005 */
[----:B0-----:R-:W-:-:S13]  /*1dbb0*/  ISETP.EQ.U32.AND P0, PT, R5, 0x1, PT ;  /* 0x000000010500780c */ /* 0x001fda0003f02070 */
[----:B------:R-:W-:Y:S05]  /*1dbc0*/  @!P0 BRA `(.L_x_2042) ;  /* 0xfffffffc00ec8947 */ /* 0x000fea000383ffff */
[----:B------:R-:W-:Y:S05]  /*1dbd0*/  EXIT ;  /* 0x000000000000794d */ /* 0x000fea0003800000 */
.L_x_2041:
[----:B------:R-:W2:Y:S02]  /*1dbe0*/  LD.E R0, desc[UR8][R2.64] ;  /* 0x0000000802007980 */ /* 0x000ea4000c101900 */
[----:B--2---:R-:W-:-:S05]  /*1dbf0*/  IADD3 R5, R13, R0, RZ ;  /* 0x000000000d057210 */ /* 0x004fca0007ffe0ff */
[----:B------:R-:W-:Y:S01]  /*1dc00*/  ST.E desc[UR8][R2.64], R5 ;  /* 0x0000000502007985 */ /* 0x000fe2000c101908 */
[----:B------:R-:W-:Y:S05]  /*1dc10*/  EXIT ;  /* 0x000000000000794d */ /* 0x000fea0003800000 */
.L_x_2043:
        /* <DEDUP_REMOVED lines=14> */
.L_x_4046:


//--------------------- .text._Z23gemm_half_q_half_kernelILi4ELb1ELb1EEvPK6__halfPKjS4_S2_PS0_iiiiPKtS7_iiiiiibS2_i --------------------------
	.section	.text._Z23gemm_half_q_half_kernelILi4ELb1ELb1EEvPK6__halfPKjS4_S2_PS0_iiiiPKtS7_iiiiiibS2_i,"ax",@progbits
	.align	128
        .global         _Z23gemm_half_q_half_kernelILi4ELb1ELb1EEvPK6__halfPKjS4_S2_PS0_iiiiPKtS7_iiiiiibS2_i
        .type           _Z23gemm_half_q_half_kernelILi4ELb1ELb1EEvPK6__halfPKjS4_S2_PS0_iiiiPKtS7_iiiiiibS2_i,@function
        .size           _Z23gemm_half_q_half_kernelILi4ELb1ELb1EEvPK6__halfPKjS4_S2_PS0_iiiiPKtS7_iiiiiibS2_i,(.L_x_4047 - _Z23gemm_half_q_half_kernelILi4ELb1ELb1EEvPK6__halfPKjS4_S2_PS0_iiiiPKtS7_iiiiiibS2_i)
        .other          _Z23gemm_half_q_half_kernelILi4ELb1ELb1EEvPK6__halfPKjS4_S2_PS0_iiiiPKtS7_iiiiiibS2_i,@"STO_CUDA_ENTRY STV_DEFAULT"
_Z23gemm_half_q_half_kernelILi4ELb1ELb1EEvPK6__halfPKjS4_S2_PS0_iiiiPKtS7_iiiiiibS2_i:
.text._Z23gemm_half_q_half_kernelILi4ELb1ELb1EEvPK6__halfPKjS4_S2_PS0_iiiiPKtS7_iiiiiibS2_i:
        /* <DEDUP_REMOVED lines=9> */
[----:B------:R-:W-:Y:S02]  /*0090*/  IMAD.WIDE R90, R91, 0x2, R4 ;  /* 0x000000025b5a7825 */ /* 0x000fe400078e0204 */
[----:B------:R-:W2:Y:S04]  /*00a0*/  LDG.E.U16 R92, desc[UR8][R4.64] ;  /* 0x00000008045c7981 */ /* 0x000ea8000c1e1500 */
[----:B0-----:R-:W2:Y:S04]  /*00b0*/  LDG.E.U16 R93, desc[UR8][R2.64] ;  /* 0x00000008025d7981 */ /* 0x001ea8000c1e1500 */
[----:B------:R-:W3:Y:S01]  /*00c0*/  LDG.E.U16 R90, desc[UR8][R90.64] ;  /* 0x000000085a5a7981 */ /* 0x000ee2000c1e1500 */
[----:B--2---:R-:W-:-:S04]  /*00d0*/  LOP3.LUT R7, R92, R94, R93, 0xfe, !PT ;  /* 0x0000005e5c077212 */ /* 0x004fc800078efe5d */
[----:B---3--:R-:W-:-:S04]  /*00e0*/  LOP3.LUT R7, R90, R7, RZ, 0xfc, !PT ;  /* 0x000000075a077212 */ /* 0x008fc800078efcff */
        /* <DEDUP_REMOVED lines=29> */
[----:B------:R-:W-:Y:S02]  /*02c0*/  IMAD.WIDE R10, R11, 0x2, R8 ;  /* 0x000000020b0a7825 */ /* 0x000fe400078e0208 */
[----:B------:R-:W4:Y:S04]  /*02d0*/  LDG.E.U16.CONSTANT R8, desc[UR8][R8.64] ;  /* 0x0000000808087981 */ /* 0x000f28000c1e9500 */
        /* <DEDUP_REMOVED lines=8> */
[----:B-----5:R0:W-:Y:S02]  /*0360*/  STS.U16 [R3+0x180], R10 ;  /* 0x0001800a03007388 */ /* 0x0201e40000000400 */
.L_x_2045:
[----:B------:R-:W-:Y:S05]  /*0370*/  BSYNC B0 ;  /* 0x0000000000007941 */ /* 0x000fea0003800000 */
.L_x_2044:
        /* <DEDUP_REMOVED lines=26> */
.L_x_2046:
        /* <DEDUP_REMOVED lines=10> */
.L_x_2048:
        /* <DEDUP_REMOVED lines=44> */
.L_x_2047:
        /* <DEDUP_REMOVED lines=16> */
.L_x_2049:
        /* <DEDUP_REMOVED lines=8> */
.L_x_2050:
        /* <DEDUP_REMOVED lines=13> */
.L_x_2051:
        /* <DEDUP_REMOVED lines=8> */
.L_x_2052:
        /* <DEDUP_REMOVED lines=11> */
.L_x_2053:
        /* <DEDUP_REMOVED lines=24> */
[----:B------:R-:W-:Y:S02]  /*0d80*/  IADD3 R88, R91, R88, RZ ;  /* 0x000000585b587210 */ /* 0x000fe40007ffe0ff */
[----:B------:R-:W-:Y:S02]  /*0d90*/  IADD3.X R3, R12, R9, RZ, P1, !PT ;  /* 0x000000090c037210 */ /* 0x000fe40000ffe4ff */
[----:B------:R-:W-:-:S04]  /*0da0*/  LEA R114, P1, R0, UR10, 0x2 ;  /* 0x0000000a00727c11 */ /* 0x000fc8000f8210ff */
[----:B------:R-:W-:Y:S02]  /*0db0*/  LEA.HI.X R115, R0, UR11, R3, 0x2, P1 ;  /* 0x0000000b00737c11 */ /* 0x000fe400088f1403 */
[----:B------:R-:W-:Y:S02]  /*0dc0*/  PRMT R3, RZ, 0x5410, RZ ;  /* 0x00005410ff037816 */ /* 0x000fe400000000ff */
[----:B------:R-:W-:Y:S01]  /*0dd0*/  PRMT R0, RZ, 0x5410, RZ ;  /* 0x00005410ff007816 */ /* 0x000fe200000000ff */
        /* <DEDUP_REMOVED lines=9> */
.L_x_2071:
[----:B0-----:R0:W2:Y:S01]  /*0e70*/  LDG.E.128.CONSTANT R36, desc[UR8][R114.64] ;  /* 0x0000000872247981 */ /* 0x0010a2000c1e9d00 */
[----:B------:R-:W-:Y:S01]  /*0e80*/  MOV R10, R112 ;  /* 0x00000070000a7202 */ /* 0x000fe20000000f00 */
[----:B-1----:R-:W1:Y:S01]  /*0e90*/  LDC R87, c[0x0][0x23c] ;  /* 0x00008f00ff577b82 */ /* 0x002e620000000800 */
[----:B------:R-:W-:-:S05]  /*0ea0*/  MOV R11, R113 ;  /* 0x00000071000b7202 */ /* 0x000fca0000000f00 */
[----:B------:R3:W4:Y:S01]  /*0eb0*/  LDG.E.128.CONSTANT R40, desc[UR8][R10.64] ;  /* 0x000000080a287981 */ /* 0x000722000c1e9d00 */
[----:B-1----:R-:W-:-:S04]  /*0ec0*/  IMAD.WIDE R12, R87, 0x8, R114 ;  /* 0x00000008570c7825 */ /* 0x002fc800078e0272 */
[----:B------:R-:W-:Y:S01]  /*0ed0*/  IMAD.WIDE R14, R87, 0x8, R10 ;  /* 0x00000008570e7825 */ /* 0x000fe200078e020a */
[----:B------:R-:W4:Y:S04]  /*0ee0*/  LDG.E.128.CONSTANT R32, desc[UR8][R12.64] ;  /* 0x000000080c207981 */ /* 0x000f28000c1e9d00 */
[----:B------:R-:W4:Y:S01]  /*0ef0*/  LDG.E.128.CONSTANT R28, desc[UR8][R14.64] ;  /* 0x000000080e1c7981 */ /* 0x000f22000c1e9d00 */
[----:B------:R-:W-:Y:S01]  /*0f00*/  ISETP.NE.AND P0, PT, R91, R88, PT ;  /* 0x000000585b00720c */ /* 0x000fe20003f05270 */
[----:B------:R-:W-:-:S04]  /*0f10*/  IMAD.WIDE R16, R87, 0x8, R12 ;  /* 0x0000000857107825 */ /* 0x000fc800078e020c */
[----:B------:R-:W-:Y:S01]  /*0f20*/  IMAD.WIDE R44, R87, 0x8, R14 ;  /* 0x00000008572c7825 */ /* 0x000fe200078e020e */
[----:B------:R-:W4:Y:S04]  /*0f30*/  LDG.E.128.CONSTANT R24, desc[UR8][R16.64] ;  /* 0x0000000810187981 */ /* 0x000f28000c1e9d00 */
[----:B------:R1:W4:Y:S03]  /*0f40*/  LDG.E.128.CONSTANT R20, desc[UR8][R44.64] ;  /* 0x000000082c147981 */ /* 0x000326000c1e9d00 */
[----:B------:R-:W-:Y:S01]  /*0f50*/  @!P0 IADD3 R89, R89, 0x1, RZ ;  /* 0x0000000159598810 */ /* 0x000fe20007ffe0ff */
[----:B------:R-:W3:Y:S03]  /*0f60*/  @!P0 LDC.64 R54, c[0x0][0x248] ;  /* 0x00009200ff368b82 */ /* 0x000ee60000000a00 */
[----:B------:R-:W-:Y:S01]  /*0f70*/  @!P0 LEA R60, R89, R98, 0x3 ;  /* 0x00000062593c8211 */ /* 0x000fe200078e18ff */
[----:B0-----:R-:W-:-:S05]  /*0f80*/  IMAD.WIDE R114, R87, 0x8, R16 ;  /* 0x0000000857727825 */ /* 0x001fca00078e0210 */
[----:B------:R-:W4:Y:S01]  /*0f90*/  @!P0 LDL.64 R60, [R60] ;  /* 0x000000003c3c8983 */ /* 0x000f220000100a00 */
[----:B------:R-:W-:-:S03]  /*0fa0*/  IMAD.WIDE R112, R87, 0x8, R44 ;  /* 0x0000000857707825 */ /* 0x000fc600078e022c */
[----:B------:R-:W5:Y:S04]  /*0fb0*/  LDG.E.128.CONSTANT R16, desc[UR8][R114.64] ;  /* 0x0000000872107981 */ /* 0x000f68000c1e9d00 */
[----:B------:R-:W5:Y:S01]  /*0fc0*/  LDG.E.128.CONSTANT R12, desc[UR8][R112.64] ;  /* 0x00000008700c7981 */ /* 0x000f62000c1e9d00 */
[----:B------:R-:W-:-:S05]  /*0fd0*/  @!P0 SHF.L.U32 R9, R91, 0x1, RZ ;  /* 0x000000015b098819 */ /* 0x000fca00000006ff */
[----:B---3--:R-:W-:-:S06]  /*0fe0*/  @!P0 IMAD.WIDE R54, R9, 0x2, R54 ;  /* 0x0000000209368825 */ /* 0x008fcc00078e0236 */
[----:B------:R0:W5:Y:S01]  /*0ff0*/  @!P0 LDG.E.U16.CONSTANT R54, desc[UR8][R54.64+0x2] ;  /* 0x0000020836368981 */ /* 0x000162000c1e9500 */
[----:B------:R-:W-:Y:S02]  /*1000*/  ISETP.NE.AND P1, PT, R93, RZ, PT ;  /* 0x000000ff5d00720c */ /* 0x000fe40003f25270 */
[----:B------:R-:W-:Y:S02]  /*1010*/  ISETP.NE.AND P2, PT, R94, RZ, PT ;  /* 0x000000ff5e00720c */ /* 0x000fe40003f45270 */
[----:B------:R-:W-:Y:S02]  /*1020*/  ISETP.NE.AND P3, PT, R92, RZ, PT ;  /* 0x000000ff5c00720c */ /* 0x000fe40003f65270 */
[----:B--2---:R-:W-:-:S04]  /*1030*/  LOP3.LUT R9, R36, 0xff, RZ, 0xc0, !PT ;  /* 0x000000ff24097812 */ /* 0x004fc800078ec0ff */
[----:B------:R-:W-:-:S04]  /*1040*/  IADD3 R9, R9, -0x80, RZ ;  /* 0xffffff8009097810 */ /* 0x000fc80007ffe0ff */
[----:B------:R2:W3:Y:S01]  /*1050*/  I2F.F16 R48, R9 ;  /* 0x0000000900307306 */ /* 0x0004e20000200c00 */
[----:B------:R-:W-:Y:S02]  /*1060*/  LOP3.LUT R11, R38, 0xff, RZ, 0xc0, !PT ;  /* 0x000000ff260b7812 */ /* 0x000fe400078ec0ff */
[----:B----4-:R-:W-:Y:S02]  /*1070*/  LEA.HI R57, R43, 0xffffff80, RZ, 0x8 ;  /* 0xffffff802b397811 */ /* 0x010fe400078f40ff */
[----:B--2---:R-:W-:Y:S02]  /*1080*/  SHF.R.U32.HI R9, RZ, 0x8, R36 ;  /* 0x00000008ff097819 */ /* 0x004fe40000011624 */
[----:B------:R-:W-:Y:S02]  /*1090*/  IADD3 R46, R11, -0x80, RZ ;  /* 0xffffff800b2e7810 */ /* 0x000fe40007ffe0ff */
[----:B------:R-:W-:Y:S02]  /*10a0*/  LOP3.LUT R53, R9, 0xff, RZ, 0xc0, !PT ;  /* 0x000000ff09357812 */ /* 0x000fe400078ec0ff */
[----:B------:R2:W4:Y:S01]  /*10b0*/  I2F.F16 R9, R57 ;  /* 0x0000003900097306 */ /* 0x0005220000200c00 */
[----:B------:R-:W-:-:S02]  /*10c0*/  LEA.HI R49, R39, 0xffffff80, RZ, 0x8 ;  /* 0xffffff8027317811 */ /* 0x000fc400078f40ff */
[----:B------:R-:W-:Y:S02]  /*10d0*/  LOP3.LUT R11, R39, 0xff, RZ, 0xc0, !PT ;  /* 0x000000ff270b7812 */ /* 0x000fe400078ec0ff */
[--C-:B--2---:R-:W-:Y:S02]  /*10e0*/  SHF.R.U32.HI R57, RZ, 0x8, R39.reuse ;  /* 0x00000008ff397819 */ /* 0x104fe40000011627 */
[----:B------:R-:W-:-:S04]  /*10f0*/  SHF.R.U32.HI R39, RZ, 0x10, R39 ;  /* 0x00000010ff277819 */ /* 0x000fc80000011627 */
[----:B------:R-:W-:-:S04]  /*1100*/  LOP3.LUT R39, R39, 0xff, RZ, 0xc0, !PT ;  /* 0x000000ff27277812 */ /* 0x000fc800078ec0ff */
[----:B------:R-:W-:Y:S02]  /*1110*/  IADD3 R70, R39, -0x80, RZ ;  /* 0xffffff8027467810 */ /* 0x000fe40007ffe0ff */
[----:B------:R-:W-:-:S04]  /*1120*/  LOP3.LUT R39, R40, 0xff, RZ, 0xc0, !PT ;  /* 0x000000ff28277812 */ /* 0x000fc800078ec0ff */
[----:B------:R-:W-:-:S04]  /*1130*/  IADD3 R39, R39, -0x80, RZ ;  /* 0xffffff8027277810 */ /* 0x000fc80007ffe0ff */
[----:B------:R2:W0:Y:S01]  /*1140*/  I2F.F16 R69, R39 ;  /* 0x0000002700457306 */ /* 0x0004220000200c00 */
[----:B-1----:R-:W-:Y:S02]  /*1150*/  LEA.HI R44, R40, 0xffffff80, RZ, 0x8 ;  /* 0xffffff80282c7811 */ /* 0x002fe400078f40ff */
[----:B------:R-:W-:Y:S02]  /*1160*/  LOP3.LUT R57, R57, 0xff, RZ, 0xc0, !PT ;  /* 0x000000ff39397812 */ /* 0x000fe400078ec0ff */
[--C-:B--2---:R-:W-:Y:S02]  /*1170*/  SHF.R.U32.HI R39, RZ, 0x8, R40.reuse ;  /* 0x00000008ff277819 */ /* 0x104fe40000011628 */
[----:B------:R-:W-:Y:S02]  /*1180*/  SHF.R.U32.HI R40, RZ, 0x10, R40 ;  /* 0x00000010ff287819 */ /* 0x000fe40000011628 */
[----:B------:R-:W-:Y:S02]  /*1190*/  LOP3.LUT R72, R39, 0xff, RZ, 0xc0, !PT ;  /* 0x000000ff27487812 */ /* 0x000fe400078ec0ff */
[----:B------:R-:W-:-:S02]  /*11a0*/  LOP3.LUT R40, R40, 0xff, RZ, 0xc0, !PT ;  /* 0x000000ff28287812 */ /* 0x000fc400078ec0ff */
[----:B------:R-:W-:Y:S02]  /*11b0*/  IADD3 R73, R72, -0x80, RZ ;  /* 0xffffff8048497810 */ /* 0x000fe40007ffe0ff */
[----:B------:R-:W-:Y:S02]  /*11c0*/  SHF.R.U32.HI R72, RZ, 0x8, R41 ;  /* 0x00000008ff487819 */ /* 0x000fe40000011629 */
[----:B------:R-:W-:Y:S02]  /*11d0*/  IADD3 R45, R11, -0x80, RZ ;  /* 0xffffff800b2d7810 */ /* 0x000fe40007ffe0ff */
[----:B------:R-:W-:Y:S02]  /*11e0*/  IADD3 R71, R57, -0x80, RZ ;  /* 0xffffff8039477810 */ /* 0x000fe40007ffe0ff */
[C---:B------:R-:W-:Y:S02]  /*11f0*/  LEA.HI R11, R41.reuse, 0xffffff80, RZ, 0x8 ;  /* 0xffffff80290b7811 */ /* 0x040fe400078f40ff */
[----:B------:R-:W-:-:S02]  /*1200*/  LOP3.LUT R57, R41, 0xff, RZ, 0xc0, !PT ;  /* 0x000000ff29397812 */ /* 0x000fc400078ec0ff */
[----:B------:R-:W-:Y:S02]  /*1210*/  IADD3 R40, R40, -0x80, RZ ;  /* 0xffffff8028287810 */ /* 0x000fe40007ffe0ff */
[----:B------:R-:W-:Y:S02]  /*1220*/  SHF.R.U32.HI R41, RZ, 0x10, R41 ;  /* 0x00000010ff297819 */ /* 0x000fe40000011629 */
[----:B------:R-:W-:Y:S02]  /*1230*/  LOP3.LUT R74, R72, 0xff, RZ, 0xc0, !PT ;  /* 0x000000ff484a7812 */ /* 0x000fe400078ec0ff */
[----:B------:R1:W2:Y:S01]  /*1240*/  I2F.F16 R72, R40 ;  /* 0x0000002800487306 */ /* 0x0002a20000200c00 */
[----:B------:R-:W-:Y:S02]  /*1250*/  LOP3.LUT R41, R41, 0xff, RZ, 0xc0, !PT ;  /* 0x000000ff29297812 */ /* 0x000fe400078ec0ff */
[----:B------:R-:W-:Y:S02]  /*1260*/  IADD3 R75, R74, -0x80, RZ ;  /* 0xffffff804a4b7810 */ /* 0x000fe40007ffe0ff */
[----:B------:R-:W-:-:S02]  /*1270*/  LEA.HI R76, R31, 0xffffff80, RZ, 0x8 ;  /* 0xffffff801f4c7811 */ /* 0x000fc400078f40ff */
[----:B------:R-:W-:Y:S02]  /*1280*/  SHF.R.U32.HI R74, RZ, 0x8, R42 ;  /* 0x00000008ff4a7819 */ /* 0x000fe4000001162a */
[----:B-1----:R-:W-:Y:S02]  /*1290*/  LOP3.LUT R40, R32, 0xff, RZ, 0xc0, !PT ;  /* 0x000000ff20287812 */ /* 0x002fe400078ec0ff */
[----:B------:R-:W-:Y:S01]  /*12a0*/  IADD3 R41, R41, -0x80, RZ ;  /* 0xffffff8029297810 */ /* 0x000fe20007ffe0ff */
[----:B------:R1:W0:Y:S01]  /*12b0*/  I2F.F16 R39, R76 ;  /* 0x0000004c00277306 */ /* 0x0002220000200c00 */
[----:B------:R-:W-:Y:S02]  /*12c0*/  IADD3 R40, R40, -0x80, RZ ;  /* 0xffffff8028287810 */ /* 0x000fe40007ffe0ff */
[----:B------:R-:W-:Y:S02]  /*12d0*/  LOP3.LUT R10, R37, 0xff, RZ, 0xc0, !PT ;  /* 0x000000ff250a7812 */ /* 0x000fe400078ec0ff */
[----:B------:R-:W-:-:S02]  /*12e0*/  LEA.HI R56, R42, 0xffffff80, RZ, 0x8 ;  /* 0xffffff802a387811 */ /* 0x000fc400078f40ff */
[----:B-1----:R-:W-:Y:S01]  /*12f0*/  LOP3.LUT R76, R74, 0xff, RZ, 0xc0, !PT ;  /* 0x000000ff4a4c7812 */ /* 0x002fe200078ec0ff */
[----:B------:R1:W0:Y:S01]  /*1300*/  I2F.F16 R100, R40 ;  /* 0x0000002800647306 */ /* 0x0002220000200c00 */
[----:B------:R-:W-:Y:S02]  /*1310*/  IADD3 R10, R10, -0x80, RZ ;  /* 0xffffff800a0a7810 */ /* 0x000fe40007ffe0ff */
[----:B------:R-:W-:Y:S02]  /*1320*/  LOP3.LUT R58, R42, 0xff, RZ, 0xc0, !PT ;  /* 0x000000ff2a3a7812 */ /* 0x000fe400078ec0ff */
[----:B------:R-:W-:-:S03]  /*1330*/  SHF.R.U32.HI R42, RZ, 0x10, R42 ;  /* 0x00000010ff2a7819 */ /* 0x000fc6000001162a */
[----:B------:R3:W0:Y:S01]  /*1340*/  I2F.F16 R74, R41 ;  /* 0x00000029004a7306 */ /* 0x0006220000200c00 */
[----:B-1----:R-:W-:Y:S02]  /*1350*/  LOP3.LUT R40, R29, 0xff, RZ, 0xc0, !PT ;  /* 0x000000ff1d287812 */ /* 0x002fe400078ec0ff */
[----:B------:R-:W-:Y:S02]  /*1360*/  LOP3.LUT R42, R42, 0xff, RZ, 0xc0, !PT ;  /* 0x000000ff2a2a7812 */ /* 0x000fe400078ec0ff */
[----:B---3--:R-:W-:-:S03]  /*1370*/  LOP3.LUT R41, R34, 0xff, RZ, 0xc0, !PT ;  /* 0x000000ff22297812 */ /* 0x008fc600078ec0ff */
[----:B------:R-:W1:Y:S01]  /*1380*/  I2F.F16 R47, R10 ;  /* 0x0000000a002f7306 */ /* 0x000e620000200c00 */
[----:B------:R-:W-:Y:S02]  /*1390*/  IADD3 R40, R40, -0x80, RZ ;  /* 0xffffff8028287810 */ /* 0x000fe40007ffe0ff */
[----:B------:R-:W-:Y:S02]  /*13a0*/  IADD3 R97, R41, -0x80, RZ ;  /* 0xffffff8029617810 */ /* 0x000fe40007ffe0ff */
[----:B------:R-:W-:Y:S02]  /*13b0*/  LOP3.LUT R41, R35, 0xff, RZ, 0xc0, !PT ;  /* 0x000000ff23297812 */ /* 0x000fe400078ec0ff */
[----:B------:R-:W-:Y:S01]  /*13c0*/  LEA.HI R52, R36, 0xffffff80, RZ, 0x8 ;  /* 0xffffff8024347811 */ /* 0x000fe200078f40ff */
[----:B------:R3:W1:Y:S01]  /*13d0*/  I2F.F16 R10, R56 ;  /* 0x00000038000a7306 */ /* 0x0006620000200c00 */
[----:B------:R-:W-:Y:S02]  /*13e0*/  LEA.HI R51, R37, 0xffffff80, RZ, 0x8 ;  /* 0xffffff8025337811 */ /* 0x000fe400078f40ff */
[----:B------:R-:W-:-:S02]  /*13f0*/  LEA.HI R50, R38, 0xffffff80, RZ, 0x8 ;  /* 0xffffff8026327811 */ /* 0x000fc400078f40ff */
[--C-:B0-----:R-:W-:Y:S02]  /*1400*/  SHF.R.U32.HI R55, RZ, 0x8, R37.reuse ;  /* 0x00000008ff377819 */ /* 0x101fe40000011625 */
[----:B------:R-:W-:Y:S01]  /*1410*/  IADD3 R76, R76, -0x80, RZ ;  /* 0xffffff804c4c7810 */ /* 0x000fe20007ffe0ff */
[----:B------:R0:W0:Y:S01]  /*1420*/  I2F.F16 R83, R40 ;  /* 0x0000002800537306 */ /* 0x0000220000200c00 */
[----:B---3--:R-:W-:Y:S02]  /*1430*/  SHF.R.U32.HI R56, RZ, 0x8, R38 ;  /* 0x00000008ff387819 */ /* 0x008fe40000011626 */
[----:B------:R-:W-:Y:S02]  /*1440*/  LOP3.LUT R77, R33, 0xff, RZ, 0xc0, !PT ;  /* 0x000000ff214d7812 */ /* 0x000fe400078ec0ff */
[----:B------:R-:W-:Y:S02]  /*1450*/  SHF.R.U32.HI R36, RZ, 0x10, R36 ;  /* 0x00000010ff247819 */ /* 0x000fe40000011624 */
[----:B------:R-:W-:-:S02]  /*1460*/  SHF.R.U32.HI R37, RZ, 0x10, R37 ;  /* 0x00000010ff257819 */ /* 0x000fc40000011625 */
[----:B------:R-:W-:Y:S02]  /*1470*/  SHF.R.U32.HI R38, RZ, 0x10, R38 ;  /* 0x00000010ff267819 */ /* 0x000fe40000011626 */
[----:B------:R-:W-:Y:S02]  /*1480*/  IADD3 R95, R41, -0x80, RZ ;  /* 0xffffff80295f7810 */ /* 0x000fe40007ffe0ff */
[----:B------:R-:W-:Y:S02]  /*1490*/  LOP3.LUT R59, R43, 0xff, RZ, 0xc0, !PT ;  /* 0x000000ff2b3b7812 */ /* 0x000fe400078ec0ff */
[----:B------:R-:W-:Y:S02]  /*14a0*/  IADD3 R42, R42, -0x80, RZ ;  /* 0xffffff802a2a7810 */ /* 0x000fe40007ffe0ff */
[----:B------:R-:W-:Y:S02]  /*14b0*/  LOP3.LUT R41, R28, 0xff, RZ, 0xc0, !PT ;  /* 0x000000ff1c297812 */ /* 0x000fe400078ec0ff */
[--C-:B0-----:R-:W-:Y:S01]  /*14c0*/  SHF.R.U32.HI R40, RZ, 0x8, R43.reuse ;  /* 0x00000008ff287819 */ /* 0x101fe2000001162b */
[----:B------:R0:W3:Y:S01]  /*14d0*/  I2F.F16 R102, R76 ;  /* 0x0000004c00667306 */ /* 0x0000e20000200c00 */
[----:B------:R-:W-:-:S02]  /*14e0*/  SHF.R.U32.HI R43, RZ, 0x10, R43 ;  /* 0x00000010ff2b7819 */ /* 0x000fc4000001162b */
[----:B------:R-:W-:Y:S02]  /*14f0*/  IADD3 R57, R57, -0x80, RZ ;  /* 0xffffff8039397810 */ /* 0x000fe40007ffe0ff */
[----:B------:R-:W-:Y:S02]  /*1500*/  IADD3 R58, R58, -0x80, RZ ;  /* 0xffffff803a3a7810 */ /* 0x000fe40007ffe0ff */
[----:B------:R-:W-:Y:S01]  /*1510*/  IADD3 R77, R77, -0x80, RZ ;  /* 0xffffff804d4d7810 */ /* 0x000fe20007ffe0ff */
[----:B------:R4:W1:Y:S01]  /*1520*/  I2F.F16 R101, R42 ;  /* 0x0000002a00657306 */ /* 0x0008620000200c00 */
[----:B------:R-:W-:Y:S02]  /*1530*/  LOP3.LUT R36, R36, 0xff, RZ, 0xc0, !PT ;  /* 0x000000ff24247812 */ /* 0x000fe400078ec0ff */
[----:B------:R-:W-:Y:S02]  /*1540*/  LOP3.LUT R55, R55, 0xff, RZ, 0xc0, !PT ;  /* 0x000000ff37377812 */ /* 0x000fe400078ec0ff */
[----:B------:R-:W-:-:S02]  /*1550*/  LOP3.LUT R37, R37, 0xff, RZ, 0xc0, !PT ;  /* 0x000000ff25257812 */ /* 0x000fc400078ec0ff */
[----:B------:R-:W-:Y:S02]  /*1560*/  LOP3.LUT R56, R56, 0xff, RZ, 0xc0, !PT ;  /* 0x000000ff38387812 */ /* 0x000fe400078ec0ff */
[----:B------:R-:W-:Y:S02]  /*1570*/  LOP3.LUT R38, R38, 0xff, RZ, 0xc0, !PT ;  /* 0x000000ff26267812 */ /* 0x000fe400078ec0ff */
[----:B0-----:R-:W-:Y:S02]  /*1580*/  LOP3.LUT R76, R31, 0xff, RZ, 0xc0, !PT ;  /* 0x000000ff1f4c7812 */ /* 0x001fe400078ec0ff */
[----:B------:R-:W-:Y:S01]  /*1590*/  IADD3 R41, R41, -0x80, RZ ;  /* 0xffffff8029297810 */ /* 0x000fe20007ffe0ff */
[----:B------:R-:W0:Y:S01]  /*15a0*/  I2F.F16 R68, R57 ;  /* 0x0000003900447306 */ /* 0x000e220000200c00 */
[----:B----4-:R-:W-:Y:S02]  /*15b0*/  LOP3.LUT R42, R30, 0xff, RZ, 0xc0, !PT ;  /* 0x000000ff1e2a7812 */ /* 0x010fe400078ec0ff */
[----:B------:R-:W-:-:S02]  /*15c0*/  LOP3.LUT R40, R40, 0xff, RZ, 0xc0, !PT ;  /* 0x000000ff28287812 */ /* 0x000fc400078ec0ff */
[----:B------:R-:W-:Y:S02]  /*15d0*/  LOP3.LUT R43, R43, 0xff, RZ, 0xc0, !PT ;  /* 0x000000ff2b2b7812 */ /* 0x000fe400078ec0ff */
[----:B------:R-:W-:Y:S01]  /*15e0*/  IADD3 R66, R59, -0x80, RZ ;  /* 0xffffff803b427810 */ /* 0x000fe20007ffe0ff */
[----:B------:R4:W0:Y:S01]  /*15f0*/  I2F.F16 R67, R58 ;  /* 0x0000003a00437306 */ /* 0x0008220000200c00 */
[----:B------:R-:W-:Y:S02]  /*1600*/  IADD3 R53, R53, -0x80, RZ ;  /* 0xffffff8035357810 */ /* 0x000fe40007ffe0ff */
[----:B------:R-:W-:Y:S02]  /*1610*/  IADD3 R36, R36, -0x80, RZ ;  /* 0xffffff8024247810 */ /* 0x000fe40007ffe0ff */
[----:B------:R-:W-:Y:S02]  /*1620*/  IADD3 R55, R55, -0x80, RZ ;  /* 0xffffff8037377810 */ /* 0x000fe40007ffe0ff */
[----:B------:R-:W-:Y:S01]  /*1630*/  IADD3 R37, R37, -0x80, RZ ;  /* 0xffffff8025257810 */ /* 0x000fe20007ffe0ff */
[----:B------:R2:W0:Y:S01]  /*1640*/  I2F.F16 R99, R77 ;  /* 0x0000004d00637306 */ /* 0x0004220000200c00 */
[----:B------:R-:W-:-:S02]  /*1650*/  IADD3 R56, R56, -0x80, RZ ;  /* 0xffffff8038387810 */ /* 0x000fc40007ffe0ff */
[----:B------:R-:W-:Y:S02]  /*1660*/  IADD3 R38, R38, -0x80, RZ ;  /* 0xffffff8026267810 */ /* 0x000fe40007ffe0ff */
[----:B------:R-:W-:Y:S02]  /*1670*/  LEA.HI R65, R32, 0xffffff80, RZ, 0x8 ;  /* 0xffffff8020417811 */ /* 0x000fe400078f40ff */
[----:B------:R-:W-:Y:S01]  /*1680*/  LEA.HI R64, R33, 0xffffff80, RZ, 0x8 ;  /* 0xffffff8021407811 */ /* 0x000fe200078f40ff */
[----:B------:R3:W0:Y:S01]  /*1690*/  I2F.F16 R84, R41 ;  /* 0x0000002900547306 */ /* 0x0006220000200c00 */
[----:B------:R-:W-:Y:S02]  /*16a0*/  LEA.HI R63, R34, 0xffffff80, RZ, 0x8 ;  /* 0xffffff80223f7811 */ /* 0x000fe400078f40ff */
[----:B------:R-:W-:Y:S02]  /*16b0*/  LEA.HI R62, R35, 0xffffff80, RZ, 0x8 ;  /* 0xffffff80233e7811 */ /* 0x000fe400078f40ff */
[----:B------:R-:W-:-:S02]  /*16c0*/  LEA.HI R59, R28, 0xffffff80, RZ, 0x8 ;  /* 0xffffff801c3b7811 */ /* 0x000fc400078f40ff */
[----:B----4-:R-:W-:Y:S02]  /*16d0*/  LEA.HI R58, R29, 0xffffff80, RZ, 0x8 ;  /* 0xffffff801d3a7811 */ /* 0x010fe400078f40ff */
[----:B------:R-:W-:Y:S02]  /*16e0*/  LEA.HI R57, R30, 0xffffff80, RZ, 0x8 ;  /* 0xffffff801e397811 */ /* 0x000fe400078f40ff */
[----:B------:R-:W-:Y:S02]  /*16f0*/  IADD3 R76, R76, -0x80, RZ ;  /* 0xffffff804c4c7810 */ /* 0x000fe40007ffe0ff */
[----:B------:R-:W-:Y:S02]  /*1700*/  LEA.HI R80, R24, 0xffffff80, RZ, 0x8 ;  /* 0xffffff8018507811 */ /* 0x000fe400078f40ff */
[----:B------:R-:W-:Y:S02]  /*1710*/  LEA.HI R79, R25, 0xffffff80, RZ, 0x8 ;  /* 0xffffff80194f7811 */ /* 0x000fe400078f40ff */
[----:B------:R-:W-:-:S02]  /*1720*/  LEA.HI R78, R26, 0xffffff80, RZ, 0x8 ;  /* 0xffffff801a4e7811 */ /* 0x000fc400078f40ff */
[----:B--2---:R-:W-:Y:S02]  /*1730*/  LEA.HI R77, R27, 0xffffff80, RZ, 0x8 ;  /* 0xffffff801b4d7811 */ /* 0x004fe400078f40ff */
[----:B------:R-:W-:Y:S02]  /*1740*/  IADD3 R42, R42, -0x80, RZ ;  /* 0xffffff802a2a7810 */ /* 0x000fe40007ffe0ff */
[----:B---3--:R-:W-:Y:S02]  /*1750*/  LEA.HI R41, R20, 0xffffff80, RZ, 0x8 ;  /* 0xffffff8014297811 */ /* 0x008fe400078f40ff */
[----:B------:R-:W-:Y:S02]  /*1760*/  IADD3 R40, R40, -0x80, RZ ;  /* 0xffffff8028287810 */ /* 0x000fe40007ffe0ff */
[----:B------:R-:W-:Y:S01]  /*1770*/  IADD3 R43, R43, -0x80, RZ ;  /* 0xffffff802b2b7810 */ /* 0x000fe20007ffe0ff */
[----:B------:R2:W3:Y:S08]  /*1780*/  I2F.F16 R81, R76 ;  /* 0x0000004c00517306 */ /* 0x0004f00000200c00 */
        /* <DEDUP_REMOVED lines=35> */
[----:B------:R2:W0:Y:S01]  /*19c0*/  I2F.F16 R110, R43 ;  /* 0x0000002b006e7306 */ /* 0x0004220000200c00 */
[----:B------:R-:W-:-:S02]  /*19d0*/  @!P0 PRMT R86, R60, 0x7610, R86 ;  /* 0x000076103c568816 */ /* 0x000fc40000000056 */
[----:B------:R-:W-:Y:S02]  /*19e0*/  @!P0 PRMT R85, R61, 0x7610, R85 ;  /* 0x000076103d558816 */ /* 0x000fe40000000055 */
[----:B------:R-:W-:Y:S02]  /*19f0*/  @!P0 PRMT R86, R86, 0x7610, R60 ;  /* 0x0000761056568816 */ /* 0x000fe4000000003c */
[----:B------:R-:W-:Y:S01]  /*1a00*/  @!P0 PRMT R85, R85, 0x7610, R61 ;  /* 0x0000761055558816 */ /* 0x000fe2000000003d */
[----:B-1-34-:R-:W-:Y:S06]  /*1a10*/  @!P1 BRA `(.L_x_2055) ;  /* 0x0000000400689947 */ /* 0x01afec0003800000 */
[----:B--2---:R-:W1:Y:S01]  /*1a20*/  LDS.64 R40, [UR4] ;  /* 0x00000004ff287984 */ /* 0x004e620008000a00 */
[----:B------:R-:W-:Y:S02]  /*1a30*/  HADD2.F32 R60, -RZ, R48.H0_H0 ;  /* 0x20000030ff3c7230 */ /* 0x000fe40000004100 */
[----:B0-----:R-:W-:Y:S01]  /*1a40*/  HADD2.F32 R105, -RZ, R53.H0_H0 ;  /* 0x20000035ff697230 */ /* 0x001fe20000004100 */
[----:B------:R-:W0:Y:S01]  /*1a50*/  LDS.64 R42, [UR4+0x8] ;  /* 0x00000804ff2a7984 */ /* 0x000e220008000a00 */
[----:B------:R-:W-:Y:S02]  /*1a60*/  HADD2.F32 R108, -RZ, R47.H0_H0 ;  /* 0x2000002fff6c7230 */ /* 0x000fe40000004100 */
[----:B------:R-:W-:Y:S02]  /*1a70*/  HADD2.F32 R104, -RZ, R46.H0_H0 ;  /* 0x2000002eff687230 */ /* 0x000fe40000004100 */
[----:B------:R-:W-:Y:S02]  /*1a80*/  HADD2.F32 R106, -RZ, R45.H0_H0 ;  /* 0x2000002dff6a7230 */ /* 0x000fe40000004100 */
[----:B------:R-:W-:-:S02]  /*1a90*/  HADD2.F32 R107, -RZ, R55.H0_H0 ;  /* 0x20000037ff6b7230 */ /* 0x000fc40000004100 */
[----:B------:R-:W-:Y:S02]  /*1aa0*/  HADD2.F32 R116, -RZ, R49.H0_H0 ;  /* 0x20000031ff747230 */ /* 0x000fe40000004100 */
[--C-:B-1----:R-:W-:Y:S02]  /*1ab0*/  HADD2.F32 R61, -RZ, R40.reuse.H0_H0 ;  /* 0x20000028ff3d7230 */ /* 0x102fe40000004100 */
        /* <DEDUP_REMOVED lines=27> */
[----:B0-----:R-:W-:-:S02]  /*1c70*/  HADD2.F32 R40, -RZ, R42.H0_H0 ;  /* 0x2000002aff287230 */ /* 0x001fc40000004100 */
        /* <DEDUP_REMOVED lines=52> */
.L_x_2055:
[----:B------:R-:W-:Y:S05]  /*1fc0*/  @!P2 BRA `(.L_x_2056) ;  /* 0x000000040068a947 */ /* 0x000fea0003800000 */
[----:B--2---:R-:W1:Y:S01]  /*1fd0*/  LDS.64 R40, [UR4+0x80] ;  /* 0x00008004ff287984 */ /* 0x004e620008000a00 */
[----:B------:R-:W-:Y:S02]  /*1fe0*/  HADD2.F32 R60, -RZ, R48.H0_H0 ;  /* 0x20000030ff3c7230 */ /* 0x000fe40000004100 */
[----:B0-----:R-:W-:Y:S01]  /*1ff0*/  HADD2.F32 R108, -RZ, R53.H0_H0 ;  /* 0x20000035ff6c7230 */ /* 0x001fe20000004100 */
[----:B------:R-:W0:Y:S01]  /*2000*/  LDS.64 R42, [UR4+0x88] ;  /* 0x00008804ff2a7984 */ /* 0x000e220008000a00 */
[----:B------:R-:W-:Y:S02]  /*2010*/  HADD2.F32 R61, -RZ, R47.H0_H0 ;  /* 0x2000002fff3d7230 */ /* 0x000fe40000004100 */
[----:B------:R-:W-:Y:S02]  /*2020*/  HADD2.F32 R104, -RZ, R46.H0_H0 ;  /* 0x2000002eff687230 */ /* 0x000fe40000004100 */
[----:B------:R-:W-:Y:S02]  /*2030*/  HADD2.F32 R105, -RZ, R45.H0_H0 ;  /* 0x2000002dff697230 */ /* 0x000fe40000004100 */
[----:B------:R-:W-:-:S02]  /*2040*/  HADD2.F32 R116, -RZ, R55.H0_H0 ;  /* 0x20000037ff747230 */ /* 0x000fc40000004100 */
[--C-:B-1----:R-:W-:Y:S02]  /*2050*/  HADD2.F32 R106, -RZ, R40.reuse.H0_H0 ;  /* 0x20000028ff6a7230 */ /* 0x102fe40000004100 */
        /* <DEDUP_REMOVED lines=27> */
[----:B0-----:R-:W-:-:S02]  /*2210*/  HADD2.F32 R40, -RZ, R42.H0_H0 ;  /* 0x2000002aff287230 */ /* 0x001fc40000004100 */
        /* <DEDUP_REMOVED lines=53> */
.L_x_2056:
        /* <DEDUP_REMOVED lines=91> */
.L_x_2057:
[--C-:B--2---:R-:W-:Y:S02]  /*2b20*/  SHF.R.U32.HI R42, RZ, 0x8, R32.reuse ;  /* 0x00000008ff2a7819 */ /* 0x104fe40000011620 */
[----:B------:R-:W-:Y:S02]  /*2b30*/  SHF.R.U32.HI R32, RZ, 0x10, R32 ;  /* 0x00000010ff207819 */ /* 0x000fe40000011620 */
[----:B------:R-:W-:Y:S02]  /*2b40*/  LOP3.LUT R43, R42, 0xff, RZ, 0xc0, !PT ;  /* 0x000000ff2a2b7812 */ /* 0x000fe400078ec0ff */
[----:B------:R-:W-:Y:S02]  /*2b50*/  LOP3.LUT R32, R32, 0xff, RZ, 0xc0, !PT ;  /* 0x000000ff20207812 */ /* 0x000fe400078ec0ff */
[----:B------:R-:W-:Y:S02]  /*2b60*/  IADD3 R60, R43, -0x80, RZ ;  /* 0xffffff802b3c7810 */ /* 0x000fe40007ffe0ff */
[----:B------:R-:W-:-:S02]  /*2b70*/  SHF.R.U32.HI R43, RZ, 0x8, R33 ;  /* 0x00000008ff2b7819 */ /* 0x000fc40000011621 */
[----:B------:R-:W-:Y:S02]  /*2b80*/  IADD3 R32, R32, -0x80, RZ ;  /* 0xffffff8020207810 */ /* 0x000fe40007ffe0ff */
[----:B------:R-:W-:Y:S01]  /*2b90*/  LOP3.LUT R61, R43, 0xff, RZ, 0xc0, !PT ;  /* 0x000000ff2b3d7812 */ /* 0x000fe200078ec0ff */
[----:B------:R-:W1:Y:S01]  /*2ba0*/  I2F.F16 R60, R60 ;  /* 0x0000003c003c7306 */ /* 0x000e620000200c00 */
[----:B------:R-:W-:Y:S02]  /*2bb0*/  LEA.HI R104, R23, 0xffffff80, RZ, 0x8 ;  /* 0xffffff8017687811 */ /* 0x000fe400078f40ff */
[----:B------:R-:W-:Y:S02]  /*2bc0*/  SHF.R.U32.HI R33, RZ, 0x10, R33 ;  /* 0x00000010ff217819 */ /* 0x000fe40000011621 */
[----:B------:R-:W-:Y:S02]  /*2bd0*/  LEA.HI R40, R21, 0xffffff80, RZ, 0x8 ;  /* 0xffffff8015287811 */ /* 0x000fe400078f40ff */
[----:B------:R-:W-:Y:S01]  /*2be0*/  LOP3.LUT R33, R33, 0xff, RZ, 0xc0, !PT ;  /* 0x000000ff21217812 */ /* 0x000fe200078ec0ff */
[----:B------:R2:W3:Y:S01]  /*2bf0*/  I2F.F16 R43, R32 ;  /* 0x00000020002b7306 */ /* 0x0004e20000200c00 */
[----:B------:R-:W-:-:S02]  /*2c00*/  LEA.HI R41, R22, 0xffffff80, RZ, 0x8 ;  /* 0xffffff8016297811 */ /* 0x000fc400078f40ff */
[----:B------:R-:W-:Y:S02]  /*2c10*/  IADD3 R61, R61, -0x80, RZ ;  /* 0xffffff803d3d7810 */ /* 0x000fe40007ffe0ff */
[----:B------:R-:W-:Y:S02]  /*2c20*/  IADD3 R33, R33, -0x80, RZ ;  /* 0xffffff8021217810 */ /* 0x000fe40007ffe0ff */
[----:B------:R-:W-:Y:S01]  /*2c30*/  ISETP.NE.AND P4, PT, R90, RZ, PT ;  /* 0x000000ff5a00720c */ /* 0x000fe20003f85270 */
[----:B------:R4:W0:Y:S01]  /*2c40*/  I2F.F16 R42, R104 ;  /* 0x00000068002a7306 */ /* 0x0008220000200c00 */
[--C-:B--2---:R-:W-:Y:S02]  /*2c50*/  SHF.R.U32.HI R32, RZ, 0x8, R35.reuse ;  /* 0x00000008ff207819 */ /* 0x104fe40000011623 */
[----:B------:R-:W-:Y:S02]  /*2c60*/  SHF.R.U32.HI R35, RZ, 0x10, R35 ;  /* 0x00000010ff237819 */ /* 0x000fe40000011623 */
[----:B------:R-:W-:-:S02]  /*2c70*/  LOP3.LUT R32, R32, 0xff, RZ, 0xc0, !PT ;  /* 0x000000ff20207812 */ /* 0x000fc400078ec0ff */
[----:B------:R-:W-:Y:S01]  /*2c80*/  LOP3.LUT R35, R35, 0xff, RZ, 0xc0, !PT ;  /* 0x000000ff23237812 */ /* 0x000fe200078ec0ff */
[----:B------:R-:W2:Y:S01]  /*2c90*/  I2F.F16 R40, R40 ;  /* 0x0000002800287306 */ /* 0x000ea20000200c00 */
[--C-:B----4-:R-:W-:Y:S02]  /*2ca0*/  SHF.R.U32.HI R104, RZ, 0x8, R34.reuse ;  /* 0x00000008ff687819 */ /* 0x110fe40000011622 */
[----:B------:R-:W-:Y:S02]  /*2cb0*/  IADD3 R108, R32, -0x80, RZ ;  /* 0xffffff80206c7810 */ /* 0x000fe40007ffe0ff */
[----:B------:R-:W-:Y:S02]  /*2cc0*/  SHF.R.U32.HI R34, RZ, 0x10, R34 ;  /* 0x00000010ff227819 */ /* 0x000fe40000011622 */
[----:B------:R-:W-:Y:S01]  /*2cd0*/  SHF.R.U32.HI R32, RZ, 0x8, R28 ;  /* 0x00000008ff207819 */ /* 0x000fe2000001161c */
[----:B------:R-:W4:Y:S01]  /*2ce0*/  I2F.F16 R41, R41 ;  /* 0x0000002900297306 */ /* 0x000f220000200c00 */
[----:B------:R-:W-:-:S02]  /*2cf0*/  LOP3.LUT R105, R104, 0xff, RZ, 0xc0, !PT ;  /* 0x000000ff68697812 */ /* 0x000fc400078ec0ff */
[----:B------:R-:W-:Y:S02]  /*2d00*/  LOP3.LUT R34, R34, 0xff, RZ, 0xc0, !PT ;  /* 0x000000ff22227812 */ /* 0x000fe400078ec0ff */
[----:B------:R-:W-:Y:S02]  /*2d10*/  LOP3.LUT R32, R32, 0xff, RZ, 0xc0, !PT ;  /* 0x000000ff20207812 */ /* 0x000fe400078ec0ff */
[----:B------:R-:W-:Y:S01]  /*2d20*/  IADD3 R105, R105, -0x80, RZ ;  /* 0xffffff8069697810 */ /* 0x000fe20007ffe0ff */
[----:B------:R-:W0:Y:S01]  /*2d30*/  I2F.F16 R61, R61 ;  /* 0x0000003d003d7306 */ /* 0x000e220000200c00 */
[----:B------:R-:W-:Y:S02]  /*2d40*/  IADD3 R34, R34, -0x80, RZ ;  /* 0xffffff8022227810 */ /* 0x000fe40007ffe0ff */
[----:B------:R-:W-:Y:S02]  /*2d50*/  IADD3 R35, R35, -0x80, RZ ;  /* 0xffffff8023237810 */ /* 0x000fe40007ffe0ff */
[----:B------:R-:W-:-:S02]  /*2d60*/  IADD3 R32, R32, -0x80, RZ ;  /* 0xffffff8020207810 */ /* 0x000fc40007ffe0ff */
[----:B------:R-:W-:Y:S01]  /*2d70*/  SHF.R.U32.HI R28, RZ, 0x10, R28 ;  /* 0x00000010ff1c7819 */ /* 0x000fe2000001161c */
[----:B------:R0:W0:Y:S03]  /*2d80*/  I2F.F16 R104, R33 ;  /* 0x0000002100687306 */ /* 0x0000260000200c00 */
[----:B------:R-:W-:-:S05]  /*2d90*/  LOP3.LUT R28, R28, 0xff, RZ, 0xc0, !PT ;  /* 0x000000ff1c1c7812 */ /* 0x000fca00078ec0ff */
[----:B------:R-:W0:Y:S08]  /*2da0*/  I2F.F16 R105, R105 ;  /* 0x0000006900697306 */ /* 0x000e300000200c00 */
[----:B------:R0:W0:Y:S08]  /*2db0*/  I2F.F16 R106, R34 ;  /* 0x00000022006a7306 */ /* 0x0000300000200c00 */
[----:B------:R-:W0:Y:S08]  /*2dc0*/  I2F.F16 R108, R108 ;  /* 0x0000006c006c7306 */ /* 0x000e300000200c00 */
[----:B------:R0:W0:Y:S08]  /*2dd0*/  I2F.F16 R107, R35 ;  /* 0x00000023006b7306 */ /* 0x0000300000200c00 */
[----:B------:R0:W0:Y:S01]  /*2de0*/  I2F.F16 R109, R32 ;  /* 0x00000020006d7306 */ /* 0x0000220000200c00 */
[----:B-1234-:R-:W-:Y:S05]  /*2df0*/  @!P4 BRA `(.L_x_2058) ;  /* 0x000000040068c947 */ /* 0x01efea0003800000 */
        /* <DEDUP_REMOVED lines=39> */
[-C--:B------:R-:W-:Y:S01]  /*3070*/  FFMA.FTZ R46, R51, R33.reuse, R46 ;  /* 0x00000021332e7223 */ /* 0x080fe2000001002e */
[----:B------:R-:W-:Y:S02]  /*3080*/  HADD2.F32 R45, -RZ, R68.H0_H0 ;  /* 0x20000044ff2d7230 */ /* 0x000fe40000004100 */
[-C--:B------:R-:W-:Y:S01]  /*3090*/  FFMA.FTZ R48, R37, R33.reuse, R48 ;  /* 0x0000002125307223 */ /* 0x080fe20000010030 */
[-C--:B------:R-:W-:Y:S01]  /*30a0*/  FFMA.FTZ R38, R49, R33.reuse, R32 ;  /* 0x0000002131267223 */ /* 0x080fe20000010020 */
[----:B------:R-:W-:Y:S01]  /*30b0*/  FFMA.FTZ R36, R47, R33, R36 ;  /* 0x000000212f247223 */ /* 0x000fe20000010024 */
[----:B-1----:R-:W-:Y:S02]  /*30c0*/  HADD2.F32 R33, -RZ, R34.H0_H0 ;  /* 0x20000022ff217230 */ /* 0x002fe40000004100 */
[----:B------:R-:W-:-:S02]  /*30d0*/  HADD2.F32 R37, -RZ, R69.H0_H0 ;  /* 0x20000045ff257230 */ /* 0x000fc40000004100 */
[----:B------:R-:W-:Y:S02]  /*30e0*/  HADD2.F32 R47, -RZ, R67.H0_H0 ;  /* 0x20000043ff2f7230 */ /* 0x000fe40000004100 */
        /* <DEDUP_REMOVED lines=11> */
[--C-:B------:R-:W-:Y:S02]  /*31a0*/  HADD2.F32 R32, -RZ, R35.reuse.H0_H0 ;  /* 0x20000023ff207230 */ /* 0x100fe40000004100 */
[-C--:B------:R-:W-:Y:S01]  /*31b0*/  FFMA.FTZ R45, R36, R34.reuse, R45 ;  /* 0x00000022242d7223 */ /* 0x080fe2000001002d */
[----:B------:R-:W-:Y:S02]  /*31c0*/  HADD2.F32 R35, -RZ, R35.H1_H1 ;  /* 0x30000023ff237230 */ /* 0x000fe40000004100 */
[----:B------:R-:W-:Y:S01]  /*31d0*/  FFMA.FTZ R33, R38, R34, R33 ;  /* 0x0000002226217223 */ /* 0x000fe20000010021 */
[----:B------:R-:W-:-:S02]  /*31e0*/  HADD2.F32 R38, -RZ, R101.H0_H0 ;  /* 0x20000065ff267230 */ /* 0x000fc40000004100 */
[-C--:B------:R-:W-:Y:S01]  /*31f0*/  FFMA.FTZ R34, R72, R32.reuse, R37 ;  /* 0x0000002048227223 */ /* 0x080fe20000010025 */
[----:B------:R-:W-:Y:S02]  /*3200*/  HADD2.F32 R37, -RZ, R44.H0_H0 ;  /* 0x2000002cff257230 */ /* 0x000fe40000004100 */
[-C--:B------:R-:W-:Y:S01]  /*3210*/  FFMA.FTZ R36, R74, R32.reuse, R45 ;  /* 0x000000204a247223 */ /* 0x080fe2000001002d */
[----:B------:R-:W-:Y:S02]  /*3220*/  HADD2.F32 R45, -RZ, R10.H0_H0 ;  /* 0x2000000aff2d7230 */ /* 0x000fe40000004100 */
[-C--:B------:R-:W-:Y:S01]  /*3230*/  FFMA.FTZ R10, R38, R32.reuse, R47 ;  /* 0x00000020260a7223 */ /* 0x080fe2000001002f */
[----:B------:R-:W-:Y:S01]  /*3240*/  FFMA.FTZ R32, R110, R32, R33 ;  /* 0x000000206e207223 */ /* 0x000fe20000010021 */
[-C--:B------:R-:W-:Y:S01]  /*3250*/  FFMA.FTZ R34, R37, R35.reuse, R34 ;  /* 0x0000002325227223 */ /* 0x080fe20000010022 */
[----:B------:R-:W-:Y:S01]  /*3260*/  FFMA.FTZ R36, R11, R35, R36 ;  /* 0x000000230b247223 */ /* 0x000fe20000010024 */
[----:B------:R-:W-:-:S02]  /*3270*/  HADD2.F32 R37, -RZ, R9.H0_H0 ;  /* 0x20000009ff257230 */ /* 0x000fc40000004100 */
[-C--:B------:R-:W-:Y:S01]  /*3280*/  FFMA.FTZ R10, R45, R35.reuse, R10 ;  /* 0x000000232d0a7223 */ /* 0x080fe2000001000a */
[--C-:B------:R-:W-:Y:S02]  /*3290*/  HADD2.F32 R9, -RZ, R86.reuse.H0_H0 ;  /* 0x20000056ff097230 */ /* 0x100fe40000004100 */
        /* <DEDUP_REMOVED lines=16> */
.L_x_2058:
[--C-:B------:R-:W-:Y:S02]  /*33a0*/  SHF.R.U32.HI R10, RZ, 0x8, R29.reuse ;  /* 0x00000008ff0a7819 */ /* 0x100fe4000001161d */
[----:B------:R-:W-:Y:S02]  /*33b0*/  SHF.R.U32.HI R29, RZ, 0x10, R29 ;  /* 0x00000010ff1d7819 */ /* 0x000fe4000001161d */
[----:B------:R-:W-:Y:S02]  /*33c0*/  LOP3.LUT R10, R10, 0xff, RZ, 0xc0, !PT ;  /* 0x000000ff0a0a7812 */ /* 0x000fe400078ec0ff */
[----:B------:R-:W-:Y:S02]  /*33d0*/  IADD3 R9, R28, -0x80, RZ ;  /* 0xffffff801c097810 */ /* 0x000fe40007ffe0ff */
[----:B------:R-:W-:Y:S02]  /*33e0*/  IADD3 R10, R10, -0x80, RZ ;  /* 0xffffff800a0a7810 */ /* 0x000fe40007ffe0ff */
[----:B------:R-:W-:-:S02]  /*33f0*/  SHF.R.U32.HI R28, RZ, 0x8, R30 ;  /* 0x00000008ff1c7819 */ /* 0x000fc4000001161e */
[----:B0-----:R-:W-:Y:S01]  /*3400*/  LOP3.LUT R11, R29, 0xff, RZ, 0xc0, !PT ;  /* 0x000000ff1d0b7812 */ /* 0x001fe200078ec0ff */
[----:B------:R-:W0:Y:S01]  /*3410*/  I2F.F16 R9, R9 ;  /* 0x0000000900097306 */ /* 0x000e220000200c00 */
[----:B------:R-:W-:Y:S02]  /*3420*/  LOP3.LUT R32, R28, 0xff, RZ, 0xc0, !PT ;  /* 0x000000ff1c207812 */ /* 0x000fe400078ec0ff */
[----:B------:R-:W-:Y:S02]  /*3430*/  IADD3 R11, R11, -0x80, RZ ;  /* 0xffffff800b0b7810 */ /* 0x000fe40007ffe0ff */
[----:B------:R-:W-:Y:S02]  /*3440*/  IADD3 R53, R32, -0x80, RZ ;  /* 0xffffff8020357810 */ /* 0x000fe40007ffe0ff */
[--C-:B------:R-:W-:Y:S01]  /*3450*/  SHF.R.U32.HI R67, RZ, 0x8, R26.reuse ;  /* 0x00000008ff437819 */ /* 0x100fe2000001161a */
[----:B------:R1:W2:Y:S01]  /*3460*/  I2F.F16 R29, R10 ;  /* 0x0000000a001d7306 */ /* 0x0002a20000200c00 */
[----:B------:R-:W-:-:S02]  /*3470*/  SHF.R.U32.HI R68, RZ, 0x10, R26 ;  /* 0x00000010ff447819 */ /* 0x000fc4000001161a */
[----:B------:R-:W-:Y:S02]  /*3480*/  SHF.R.U32.HI R30, RZ, 0x10, R30 ;  /* 0x00000010ff1e7819 */ /* 0x000fe4000001161e */
[----:B------:R-:W-:Y:S02]  /*3490*/  LOP3.LUT R37, R22, 0xff, RZ, 0xc0, !PT ;  /* 0x000000ff16257812 */ /* 0x000fe400078ec0ff */
[----:B------:R-:W-:Y:S01]  /*34a0*/  LOP3.LUT R30, R30, 0xff, RZ, 0xc0, !PT ;  /* 0x000000ff1e1e7812 */ /* 0x000fe200078ec0ff */
[----:B------:R3:W4:Y:S01]  /*34b0*/  I2F.F16 R28, R11 ;  /* 0x0000000b001c7306 */ /* 0x0007220000200c00 */
[----:B-1----:R-:W-:Y:S02]  /*34c0*/  LOP3.LUT R10, R25, 0xff, RZ, 0xc0, !PT ;  /* 0x000000ff190a7812 */ /* 0x002fe400078ec0ff */
[----:B------:R-:W-:Y:S02]  /*34d0*/  IADD3 R52, R30, -0x80, RZ ;  /* 0xffffff801e347810 */ /* 0x000fe40007ffe0ff */
[----:B------:R-:W-:-:S02]  /*34e0*/  IADD3 R32, R10, -0x80, RZ ;  /* 0xffffff800a207810 */ /* 0x000fc40007ffe0ff */
[----:B------:R-:W-:Y:S01]  /*34f0*/  LOP3.LUT R10, R26, 0xff, RZ, 0xc0, !PT ;  /* 0x000000ff1a0a7812 */ /* 0x000fe200078ec0ff */
[----:B------:R-:W1:Y:S01]  /*3500*/  I2F.F16 R53, R53 ;  /* 0x0000003500357306 */ /* 0x000e620000200c00 */
[----:B---3--:R-:W-:Y:S02]  /*3510*/  LOP3.LUT R11, R21, 0xff, RZ, 0xc0, !PT ;  /* 0x000000ff150b7812 */ /* 0x008fe400078ec0ff */
[----:B------:R-:W-:Y:S02]  /*3520*/  IADD3 R33, R10, -0x80, RZ ;  /* 0xffffff800a217810 */ /* 0x000fe40007ffe0ff */
[----:B------:R-:W-:Y:S02]  /*3530*/  LOP3.LUT R10, R27, 0xff, RZ, 0xc0, !PT ;  /* 0x000000ff1b0a7812 */ /* 0x000fe400078ec0ff */
[----:B------:R-:W-:Y:S01]  /*3540*/  IADD3 R11, R11, -0x80, RZ ;  /* 0xffffff800b0b7810 */ /* 0x000fe20007ffe0ff */
[----:B------:R-:W3:Y:S01]  /*3550*/  I2F.F16 R52, R52 ;  /* 0x0000003400347306 */ /* 0x000ee20000200c00 */
[----:B------:R-:W-:-:S02]  /*3560*/  IADD3 R34, R10, -0x80, RZ ;  /* 0xffffff800a227810 */ /* 0x000fc40007ffe0ff */
[----:B------:R-:W-:Y:S02]  /*3570*/  LOP3.LUT R10, R20, 0xff, RZ, 0xc0, !PT ;  /* 0x000000ff140a7812 */ /* 0x000fe400078ec0ff */
[----:B------:R-:W-:Y:S02]  /*3580*/  LOP3.LUT R30, R24, 0xff, RZ, 0xc0, !PT ;  /* 0x000000ff181e7812 */ /* 0x000fe400078ec0ff */
[----:B------:R-:W-:Y:S01]  /*3590*/  IADD3 R10, R10, -0x80, RZ ;  /* 0xffffff800a0a7810 */ /* 0x000fe20007ffe0ff */
[----:B------:R0:W1:Y:S01]  /*35a0*/  I2F.F16 R36, R11 ;  /* 0x0000000b00247306 */ /* 0x0000620000200c00 */
[----:B------:R-:W-:Y:S02]  /*35b0*/  LOP3.LUT R38, R23, 0xff, RZ, 0xc0, !PT ;  /* 0x000000ff17267812 */ /* 0x000fe400078ec0ff */
[----:B------:R-:W-:Y:S02]  /*35c0*/  LOP3.LUT R68, R68, 0xff, RZ, 0xc0, !PT ;  /* 0x000000ff44447812 */ /* 0x000fe400078ec0ff */
[----:B------:R-:W-:-:S02]  /*35d0*/  IADD3 R30, R30, -0x80, RZ ;  /* 0xffffff801e1e7810 */ /* 0x000fc40007ffe0ff */
[----:B------:R-:W-:Y:S01]  /*35e0*/  IADD3 R37, R37, -0x80, RZ ;  /* 0xffffff8025257810 */ /* 0x000fe20007ffe0ff */
[----:B------:R2:W1:Y:S01]  /*35f0*/  I2F.F16 R35, R10 ;  /* 0x0000000a00237306 */ /* 0x0004620000200c00 */
[--C-:B0-----:R-:W-:Y:S02]  /*3600*/  SHF.R.U32.HI R11, RZ, 0x8, R25.reuse ;  /* 0x00000008ff0b7819 */ /* 0x101fe40000011619 */
[----:B------:R-:W-:Y:S02]  /*3610*/  SHF.R.U32.HI R25, RZ, 0x10, R25 ;  /* 0x00000010ff197819 */ /* 0x000fe40000011619 */
[----:B------:R-:W-:Y:S02]  /*3620*/  LOP3.LUT R11, R11, 0xff, RZ, 0xc0, !PT ;  /* 0x000000ff0b0b7812 */ /* 0x000fe400078ec0ff */
[----:B------:R-:W-:Y:S01]  /*3630*/  LOP3.LUT R25, R25, 0xff, RZ, 0xc0, !PT ;  /* 0x000000ff19197812 */ /* 0x000fe200078ec0ff */
[----:B------:R-:W0:Y:S01]  /*3640*/  I2F.F16 R30, R30 ;  /* 0x0000001e001e7306 */ /* 0x000e220000200c00 */
[----:B--2---:R-:W-:-:S02]  /*3650*/  SHF.R.U32.HI R10, RZ, 0x8, R24 ;  /* 0x00000008ff0a7819 */ /* 0x004fc40000011618 */
[----:B------:R-:W-:Y:S02]  /*3660*/  IADD3 R11, R11, -0x80, RZ ;  /* 0xffffff800b0b7810 */ /* 0x000fe40007ffe0ff */
[----:B------:R-:W-:Y:S02]  /*3670*/  LOP3.LUT R10, R10, 0xff, RZ, 0xc0, !PT ;  /* 0x000000ff0a0a7812 */ /* 0x000fe400078ec0ff */
[----:B------:R-:W-:Y:S01]  /*3680*/  SHF.R.U32.HI R24, RZ, 0x10, R24 ;  /* 0x00000010ff187819 */ /* 0x000fe20000011618 */
[----:B------:R2:W0:Y:S01]  /*3690*/  I2F.F16 R66, R11 ;  /* 0x0000000b00427306 */ /* 0x0004220000200c00 */
[----:B------:R-:W-:Y:S02]  /*36a0*/  IADD3 R10, R10, -0x80, RZ ;  /* 0xffffff800a0a7810 */ /* 0x000fe40007ffe0ff */
[----:B------:R-:W-:Y:S02]  /*36b0*/  LOP3.LUT R24, R24, 0xff, RZ, 0xc0, !PT ;  /* 0x000000ff18187812 */ /* 0x000fe400078ec0ff */
[----:B------:R-:W-:-:S02]  /*36c0*/  IADD3 R38, R38, -0x80, RZ ;  /* 0xffffff8026267810 */ /* 0x000fc40007ffe0ff */
[----:B-----5:R-:W-:Y:S01]  /*36d0*/  LEA.HI R44, R16, 0xffffff80, RZ, 0x8 ;  /* 0xffffff80102c7811 */ /* 0x020fe200078f40ff */
[----:B------:R4:W0:Y:S01]  /*36e0*/  I2F.F16 R55, R10 ;  /* 0x0000000a00377306 */ /* 0x0008220000200c00 */
[----:B--2---:R-:W-:Y:S02]  /*36f0*/  SHF.R.U32.HI R11, RZ, 0x10, R27 ;  /* 0x00000010ff0b7819 */ /* 0x004fe4000001161b */
[----:B------:R-:W-:Y:S02]  /*3700*/  LEA.HI R45, R17, 0xffffff80, RZ, 0x8 ;  /* 0xffffff80112d7811 */ /* 0x000fe400078f40ff */
[----:B------:R-:W-:Y:S02]  /*3710*/  LOP3.LUT R11, R11, 0xff, RZ, 0xc0, !PT ;  /* 0x000000ff0b0b7812 */ /* 0x000fe400078ec0ff */
[----:B------:R-:W-:Y:S01]  /*3720*/  LEA.HI R46, R18, 0xffffff80, RZ, 0x8 ;  /* 0xffffff80122e7811 */ /* 0x000fe200078f40ff */
[----:B------:R-:W2:Y:S01]  /*3730*/  I2F.F16 R32, R32 ;  /* 0x0000002000207306 */ /* 0x000ea20000200c00 */
[----:B----4-:R-:W-:-:S02]  /*3740*/  LOP3.LUT R10, R67, 0xff, RZ, 0xc0, !PT ;  /* 0x000000ff430a7812 */ /* 0x010fc400078ec0ff */
[----:B------:R-:W-:Y:S02]  /*3750*/  IADD3 R69, R11, -0x80, RZ ;  /* 0xffffff800b457810 */ /* 0x000fe40007ffe0ff */
[----:B------:R-:W-:Y:S02]  /*3760*/  IADD3 R26, R10, -0x80, RZ ;  /* 0xffffff800a1a7810 */ /* 0x000fe40007ffe0ff */
[----:B------:R-:W-:Y:S01]  /*3770*/  SHF.R.U32.HI R10, RZ, 0x8, R27 ;  /* 0x00000008ff0a7819 */ /* 0x000fe2000001161b */
[----:B------:R-:W4:Y:S01]  /*3780*/  I2F.F16 R33, R33 ;  /* 0x0000002100217306 */ /* 0x000f220000200c00 */
[----:B------:R-:W-:Y:S02]  /*3790*/  LEA.HI R47, R19, 0xffffff80, RZ, 0x8 ;  /* 0xffffff80132f7811 */ /* 0x000fe400078f40ff */
[----:B------:R-:W-:Y:S02]  /*37a0*/  LOP3.LUT R10, R10, 0xff, RZ, 0xc0, !PT ;  /* 0x000000ff0a0a7812 */ /* 0x000fe400078ec0ff */
[----:B------:R-:W-:-:S02]  /*37b0*/  LEA.HI R48, R12, 0xffffff80, RZ, 0x8 ;  /* 0xffffff800c307811 */ /* 0x000fc400078f40ff */
[----:B------:R-:W-:Y:S01]  /*37c0*/  IADD3 R27, R10, -0x80, RZ ;  /* 0xffffff800a1b7810 */ /* 0x000fe20007ffe0ff */
[----:B------:R-:W0:Y:S01]  /*37d0*/  I2F.F16 R34, R34 ;  /* 0x0000002200227306 */ /* 0x000e220000200c00 */
[----:B------:R-:W-:Y:S02]  /*37e0*/  SHF.R.U32.HI R10, RZ, 0x8, R20 ;  /* 0x00000008ff0a7819 */ /* 0x000fe40000011614 */
[----:B------:R-:W-:Y:S02]  /*37f0*/  LEA.HI R49, R13, 0xffffff80, RZ, 0x8 ;  /* 0xffffff800d317811 */ /* 0x000fe400078f40ff */
[----:B------:R-:W-:Y:S02]  /*3800*/  LOP3.LUT R11, R10, 0xff, RZ, 0xc0, !PT ;  /* 0x000000ff0a0b7812 */ /* 0x000fe400078ec0ff */
[--C-:B------:R-:W-:Y:S01]  /*3810*/  SHF.R.U32.HI R10, RZ, 0x8, R31.reuse ;  /* 0x00000008ff0a7819 */ /* 0x100fe2000001161f */
[----:B------:R-:W0:Y:S01]  /*3820*/  I2F.F16 R37, R37 ;  /* 0x0000002500257306 */ /* 0x000e220000200c00 */
[----:B------:R-:W-:-:S02]  /*3830*/  SHF.R.U32.HI R31, RZ, 0x10, R31 ;  /* 0x00000010ff1f7819 */ /* 0x000fc4000001161f */
[----:B------:R-:W-:Y:S02]  /*3840*/  LOP3.LUT R10, R10, 0xff, RZ, 0xc0, !PT ;  /* 0x000000ff0a0a7812 */ /* 0x000fe400078ec0ff */
[----:B------:R-:W-:Y:S02]  /*3850*/  LOP3.LUT R31, R31, 0xff, RZ, 0xc0, !PT ;  /* 0x000000ff1f1f7812 */ /* 0x000fe400078ec0ff */
[----:B------:R-:W-:Y:S01]  /*3860*/  LEA.HI R50, R14, 0xffffff80, RZ, 0x8 ;  /* 0xffffff800e327811 */ /* 0x000fe200078f40ff */
[----:B------:R-:W0:Y:S01]  /*3870*/  I2F.F16 R38, R38 ;  /* 0x0000002600267306 */ /* 0x000e220000200c00 */
[----:B------:R-:W-:Y:S02]  /*3880*/  LEA.HI R51, R15, 0xffffff80, RZ, 0x8 ;  /* 0xffffff800f337811 */ /* 0x000fe400078f40ff */
[----:B------:R-:W-:Y:S02]  /*3890*/  IADD3 R68, R68, -0x80, RZ ;  /* 0xffffff8044447810 */ /* 0x000fe40007ffe0ff */
[----:B------:R-:W-:-:S02]  /*38a0*/  IADD3 R24, R24, -0x80, RZ ;  /* 0xffffff8018187810 */ /* 0x000fc40007ffe0ff */
[----:B------:R-:W-:Y:S01]  /*38b0*/  IADD3 R25, R25, -0x80, RZ ;  /* 0xffffff8019197810 */ /* 0x000fe20007ffe0ff */
[----:B------:R-:W0:Y:S01]  /*38c0*/  I2F.F16 R44, R44 ;  /* 0x0000002c002c7306 */ /* 0x000e220000200c00 */
[----:B------:R-:W-:Y:S02]  /*38d0*/  IADD3 R11, R11, -0x80, RZ ;  /* 0xffffff800b0b7810 */ /* 0x000fe40007ffe0ff */
[----:B------:R-:W-:Y:S02]  /*38e0*/  IADD3 R10, R10, -0x80, RZ ;  /* 0xffffff800a0a7810 */ /* 0x000fe40007ffe0ff */
[----:B------:R-:W-:Y:S02]  /*38f0*/  IADD3 R31, R31, -0x80, RZ ;  /* 0xffffff801f1f7810 */ /* 0x000fe40007ffe0ff */
[----:B------:R-:W-:Y:S01]  /*3900*/  SHF.R.U32.HI R73, RZ, 0x10, R20 ;  /* 0x00000010ff497819 */ /* 0x000fe20000011614 */
[----:B------:R-:W0:Y:S03]  /*3910*/  I2F.F16 R45, R45 ;  /* 0x0000002d002d7306 */ /* 0x000e260000200c00 */
[----:B------:R-:W-:-:S05]  /*3920*/  LOP3.LUT R73, R73, 0xff, RZ, 0xc0, !PT ;  /* 0x000000ff49497812 */ /* 0x000fca00078ec0ff */
        /* <DEDUP_REMOVED lines=32> */
[----:B------:R-:W-:Y:S01]  /*3b30*/  FFMA.FTZ R75, R10, R75, R101 ;  /* 0x0000004b0a4b7223 */ /* 0x000fe20000010065 */
[----:B------:R-:W-:Y:S02]  /*3b40*/  HADD2.F32 R31, -RZ, R105.H0_H0 ;  /* 0x20000069ff1f7230 */ /* 0x000fe40000004100 */
[----:B------:R-:W-:Y:S02]  /*3b50*/  HADD2.F32 R72, -RZ, R43.H0_H0 ;  /* 0x2000002bff487230 */ /* 0x000fe40000004100 */
[----:B------:R-:W-:-:S02]  /*3b60*/  HADD2.F32 R101, -RZ, R108.H0_H0 ;  /* 0x2000006cff657230 */ /* 0x000fc40000004100 */
[C---:B------:R-:W-:Y:S01]  /*3b70*/  FFMA.FTZ R111, R10.reuse, R31, R111 ;  /* 0x0000001f0a6f7223 */ /* 0x040fe2000001006f */
[--C-:B------:R-:W-:Y:S02]  /*3b80*/  HADD2.F32 R20, -RZ, R11.reuse.H0_H0 ;  /* 0x2000000bff147230 */ /* 0x100fe40000004100 */
[----:B------:R-:W-:Y:S02]  /*3b90*/  HADD2.F32 R11, -RZ, R11.H1_H1 ;  /* 0x3000000bff0b7230 */ /* 0x000fe40000004100 */
[----:B------:R-:W-:Y:S01]  /*3ba0*/  FFMA.FTZ R101, R10, R101, R74 ;  /* 0x000000650a657223 */ /* 0x000fe2000001004a */
[----:B------:R-:W-:Y:S02]  /*3bb0*/  HADD2.F32 R31, -RZ, R104.H0_H0 ;  /* 0x20000068ff1f7230 */ /* 0x000fe40000004100 */
[----:B------:R-:W-:Y:S01]  /*3bc0*/  FFMA.FTZ R71, R72, R20, R71 ;  /* 0x0000001448477223 */ /* 0x000fe20000010047 */
[----:B------:R-:W-:Y:S02]  /*3bd0*/  HADD2.F32 R72, -RZ, R106.H0_H0 ;  /* 0x2000006aff487230 */ /* 0x000fe40000004100 */
[----:B------:R-:W-:-:S02]  /*3be0*/  HADD2.F32 R110, -RZ, R107.H0_H0 ;  /* 0x2000006bff6e7230 */ /* 0x000fc40000004100 */
[C---:B------:R-:W-:Y:S01]  /*3bf0*/  FFMA.FTZ R74, R20.reuse, R31, R75 ;  /* 0x0000001f144a7223 */ /* 0x040fe2000001004b */
[----:B------:R-:W-:Y:S02]  /*3c00*/  HADD2.F32 R10, -RZ, R65.H0_H0 ;  /* 0x20000041ff0a7230 */ /* 0x000fe40000004100 */
[C---:B------:R-:W-:Y:S01]  /*3c10*/  FFMA.FTZ R111, R20.reuse, R72, R111 ;  /* 0x00000048146f7223 */ /* 0x040fe2000001006f */
[----:B------:R-:W-:Y:S02]  /*3c20*/  HADD2.F32 R72, -RZ, R64.H0_H0 ;  /* 0x20000040ff487230 */ /* 0x000fe40000004100 */
[----:B------:R-:W-:Y:S01]  /*3c30*/  FFMA.FTZ R101, R20, R110, R101 ;  /* 0x0000006e14657223 */ /* 0x000fe20000010065 */
[----:B------:R-:W-:Y:S02]  /*3c40*/  HADD2.F32 R20, -RZ, R84.H0_H0 ;  /* 0x20000054ff147230 */ /* 0x000fe40000004100 */
[----:B------:R-:W-:Y:S01]  /*3c50*/  FFMA.FTZ R71, R10, R11, R71 ;  /* 0x0000000b0a477223 */ /* 0x000fe20000010047 */
[----:B-1----:R-:W-:-:S02]  /*3c60*/  HADD2.F32 R10, -RZ, R24.H0_H0 ;  /* 0x20000018ff0a7230 */ /* 0x002fc40000004100 */
        /* <DEDUP_REMOVED lines=9> */
[C---:B------:R-:W-:Y:S01]  /*3d00*/  FFMA.FTZ R31, R10.reuse, R71, R31 ;  /* 0x000000470a1f7223 */ /* 0x040fe2000001001f */
        /* <DEDUP_REMOVED lines=44> */
.L_x_2059:
        /* <DEDUP_REMOVED lines=91> */
.L_x_2060:
        /* <DEDUP_REMOVED lines=91> */
.L_x_2061:
[----:B0-----:R-:W-:Y:S02]  /*4b30*/  SHF.R.U32.HI R10, RZ, 0x8, R21 ;  /* 0x00000008ff0a7819 */ /* 0x001fe40000011615 */
[--C-:B------:R-:W-:Y:S02]  /*4b40*/  SHF.R.U32.HI R11, RZ, 0x8, R22.reuse ;  /* 0x00000008ff0b7819 */ /* 0x100fe40000011616 */
[----:B------:R-:W-:Y:S02]  /*4b50*/  LOP3.LUT R10, R10, 0xff, RZ, 0xc0, !PT ;  /* 0x000000ff0a0a7812 */ /* 0x000fe400078ec0ff */
[----:B------:R-:W-:Y:S02]  /*4b60*/  LOP3.LUT R11, R11, 0xff, RZ, 0xc0, !PT ;  /* 0x000000ff0b0b7812 */ /* 0x000fe400078ec0ff */
[----:B------:R-:W-:Y:S02]  /*4b70*/  IADD3 R10, R10, -0x80, RZ ;  /* 0xffffff800a0a7810 */ /* 0x000fe40007ffe0ff */
[----:B------:R-:W-:-:S02]  /*4b80*/  SHF.R.U32.HI R22, RZ, 0x10, R22 ;  /* 0x00000010ff167819 */ /* 0x000fc40000011616 */
[----:B------:R0:W1:Y:S01]  /*4b90*/  I2F.F16 R31, R10 ;  /* 0x0000000a001f7306 */ /* 0x0000620000200c00 */
[----:B------:R-:W-:Y:S02]  /*4ba0*/  IADD3 R11, R11, -0x80, RZ ;  /* 0xffffff800b0b7810 */ /* 0x000fe40007ffe0ff */
[----:B------:R-:W-:Y:S02]  /*4bb0*/  SHF.R.U32.HI R21, RZ, 0x10, R21 ;  /* 0x00000010ff157819 */ /* 0x000fe40000011615 */
[----:B------:R-:W-:Y:S02]  /*4bc0*/  LOP3.LUT R22, R22, 0xff, RZ, 0xc0, !PT ;  /* 0x000000ff16167812 */ /* 0x000fe400078ec0ff */
[----:B------:R-:W-:Y:S01]  /*4bd0*/  LOP3.LUT R21, R21, 0xff, RZ, 0xc0, !PT ;  /* 0x000000ff15157812 */ /* 0x000fe200078ec0ff */
[----:B------:R2:W3:Y:S01]  /*4be0*/  I2F.F16 R101, R11 ;  /* 0x0000000b00657306 */ /* 0x0004e20000200c00 */
[----:B0-----:R-:W-:Y:S02]  /*4bf0*/  LOP3.LUT R10, R17, 0xff, RZ, 0xc0, !PT ;  /* 0x000000ff110a7812 */ /* 0x001fe400078ec0ff */
[----:B------:R-:W-:-:S02]  /*4c00*/  LOP3.LUT R20, R16, 0xff, RZ, 0xc0, !PT ;  /* 0x000000ff10147812 */ /* 0x000fc400078ec0ff */
[----:B------:R-:W-:Y:S02]  /*4c10*/  IADD3 R72, R10, -0x80, RZ ;  /* 0xffffff800a487810 */ /* 0x000fe40007ffe0ff */
[----:B------:R-:W-:Y:S02]  /*4c20*/  LOP3.LUT R10, R18, 0xff, RZ, 0xc0, !PT ;  /* 0x000000ff120a7812 */ /* 0x000fe400078ec0ff */
[----:B------:R-:W-:Y:S02]  /*4c30*/  IADD3 R24, R73, -0x80, RZ ;  /* 0xffffff8049187810 */ /* 0x000fe40007ffe0ff */
[----:B------:R-:W-:Y:S01]  /*4c40*/  IADD3 R71, R10, -0x80, RZ ;  /* 0xffffff800a477810 */ /* 0x000fe20007ffe0ff */
[----:B------:R-:W0:Y:S01]  /*4c50*/  I2F.F16 R72, R72 ;  /* 0x0000004800487306 */ /* 0x000e220000200c00 */
[----:B------:R-:W-:Y:S02]  /*4c60*/  LOP3.LUT R10, R19, 0xff, RZ, 0xc0, !PT ;  /* 0x000000ff130a7812 */ /* 0x000fe400078ec0ff */
[----:B------:R-:W-:-:S02]  /*4c70*/  IADD3 R22, R22, -0x80, RZ ;  /* 0xffffff8016167810 */ /* 0x000fc40007ffe0ff */
[----:B--2---:R-:W-:Y:S02]  /*4c80*/  IADD3 R11, R10, -0x80, RZ ;  /* 0xffffff800a0b7810 */ /* 0x004fe40007ffe0ff */
[----:B------:R-:W-:Y:S01]  /*4c90*/  LOP3.LUT R10, R12, 0xff, RZ, 0xc0, !PT ;  /* 0x000000ff0c0a7812 */ /* 0x000fe200078ec0ff */
[----:B------:R2:W4:Y:S01]  /*4ca0*/  I2F.F16 R75, R22 ;  /* 0x00000016004b7306 */ /* 0x0005220000200c00 */
[----:B------:R-:W-:Y:S02]  /*4cb0*/  IADD3 R21, R21, -0x80, RZ ;  /* 0xffffff8015157810 */ /* 0x000fe40007ffe0ff */
[----:B------:R-:W-:Y:S02]  /*4cc0*/  IADD3 R20, R20, -0x80, RZ ;  /* 0xffffff8014147810 */ /* 0x000fe40007ffe0ff */
[----:B------:R-:W-:Y:S02]  /*4cd0*/  IADD3 R10, R10, -0x80, RZ ;  /* 0xffffff800a0a7810 */ /* 0x000fe40007ffe0ff */
[----:B------:R-:W-:Y:S01]  /*4ce0*/  LOP3.LUT R110, R13, 0xff, RZ, 0xc0, !PT ;  /* 0x000000ff0d6e7812 */ /* 0x000fe200078ec0ff */
[----:B------:R-:W0:Y:S08]  /*4cf0*/  I2F.F16 R24, R24 ;  /* 0x0000001800187306 */ /* 0x000e300000200c00 */
[----:B------:R2:W0:Y:S08]  /*4d00*/  I2F.F16 R25, R21 ;  /* 0x0000001500197306 */ /* 0x0004300000200c00 */
[----:B------:R2:W0:Y:S08]  /*4d10*/  I2F.F16 R74, R20 ;  /* 0x00000014004a7306 */ /* 0x0004300000200c00 */
[----:B------:R-:W0:Y:S08]  /*4d20*/  I2F.F16 R71, R71 ;  /* 0x0000004700477306 */ /* 0x000e300000200c00 */
[----:B------:R2:W0:Y:S08]  /*4d30*/  I2F.F16 R22, R11 ;  /* 0x0000000b00167306 */ /* 0x0004300000200c00 */
[----:B------:R2:W0:Y:S01]  /*4d40*/  I2F.F16 R73, R10 ;  /* 0x0000000a00497306 */ /* 0x0004220000200c00 */
[----:B-1-34-:R-:W-:Y:S05]  /*4d50*/  @!P4 BRA `(.L_x_2062) ;  /* 0x000000040068c947 */ /* 0x01afea0003800000 */
[----:B--2---:R-:W1:Y:S01]  /*4d60*/  LDS.64 R10, [UR4+0x190] ;  /* 0x00019004ff0a7984 */ /* 0x004e620008000a00 */
[----:B------:R-:W-:Y:S02]  /*4d70*/  HADD2.F32 R111, -RZ, R60.H0_H0 ;  /* 0x2000003cff6f7230 */ /* 0x000fe40000004100 */
[----:B------:R-:W-:Y:S01]  /*4d80*/  HADD2.F32 R99, -RZ, R99.H0_H0 ;  /* 0x20000063ff637230 */ /* 0x000fe20000004100 */
[----:B------:R-:W2:Y:S01]  /*4d90*/  LDS.64 R20, [UR4+0x198] ;  /* 0x00019804ff147984 */ /* 0x000ea20008000a00 */
        /* <DEDUP_REMOVED lines=30> */
[----:B------:R-:W-:Y:S01]  /*4f80*/  FFMA.FTZ R97, R116, R10, R97 ;  /* 0x0000000a74617223 */ /* 0x000fe20000010061 */
[----:B------:R-:W-:Y:S02]  /*4f90*/  HADD2.F32 R11, -RZ, R11.H1_H1 ;  /* 0x3000000bff0b7230 */ /* 0x000fe40000004100 */
[----:B------:R-:W-:Y:S02]  /*4fa0*/  HADD2.F32 R43, -RZ, R65.H0_H0 ;  /* 0x20000041ff2b7230 */ /* 0x000fe40000004100 */
[-C--:B------:R-:W-:Y:S01]  /*4fb0*/  FFMA.FTZ R10, R100, R60.reuse, R111 ;  /* 0x0000003c640a7223 */ /* 0x080fe2000001006f */
[-C--:B------:R-:W-:Y:S01]  /*4fc0*/  FFMA.FTZ R100, R104, R60.reuse, R99 ;  /* 0x0000003c68647223 */ /* 0x080fe20000010063 */
[----:B------:R-:W-:Y:S01]  /*4fd0*/  FFMA.FTZ R104, R106, R60, R97 ;  /* 0x0000003c6a687223 */ /* 0x000fe20000010061 */
[----:B------:R-:W-:Y:S02]  /*4fe0*/  HADD2.F32 R106, -RZ, R107.H0_H0 ;  /* 0x2000006bff6a7230 */ /* 0x000fe40000004100 */
[----:B------:R-:W-:Y:S01]  /*4ff0*/  FFMA.FTZ R43, R43, R11, R10 ;  /* 0x0000000b2b2b7223 */ /* 0x000fe2000001000a */
[----:B------:R-:W-:-:S02]  /*5000*/  HADD2.F32 R65, -RZ, R62.H0_H0 ;  /* 0x2000003eff417230 */ /* 0x000fc40000004100 */
[-C--:B------:R-:W-:Y:S01]  /*5010*/  FFMA.FTZ R61, R61, R11.reuse, R100 ;  /* 0x0000000b3d3d7223 */ /* 0x080fe20000010064 */
[-C--:B------:R-:W-:Y:S01]  /*5020*/  FFMA.FTZ R63, R63, R11.reuse, R104 ;  /* 0x0000000b3f3f7223 */ /* 0x080fe20000010068 */
[----:B------:R-:W-:Y:S01]  /*5030*/  FFMA.FTZ R60, R106, R60, R95 ;  /* 0x0000003c6a3c7223 */ /* 0x000fe2000001005f */
[----:B------:R-:W-:Y:S02]  /*5040*/  HADD2.F32 R62, -RZ, R109.H0_H0 ;  /* 0x2000006dff3e7230 */ /* 0x000fe40000004100 */
[----:B------:R-:W-:Y:S02]  /*5050*/  HADD2.F32 R100, -RZ, R81.H0_H0 ;  /* 0x20000051ff647230 */ /* 0x000fe40000004100 */
[----:B------:R-:W-:Y:S01]  /*5060*/  FFMA.FTZ R11, R65, R11, R60 ;  /* 0x0000000b410b7223 */ /* 0x000fe2000001003c */
[--C-:B--2---:R-:W-:Y:S02]  /*5070*/  HADD2.F32 R60, -RZ, R20.reuse.H0_H0 ;  /* 0x20000014ff3c7230 */ /* 0x104fe40000004100 */
[----:B------:R-:W-:-:S02]  /*5080*/  HADD2.F32 R20, -RZ, R20.H1_H1 ;  /* 0x30000014ff147230 */ /* 0x000fc40000004100 */
[----:B------:R-:W-:Y:S02]  /*5090*/  HADD2.F32 R10, -RZ, R21.H0_H0 ;  /* 0x20000015ff0a7230 */ /* 0x000fe40000004100 */
[-C--:B------:R-:W-:Y:S01]  /*50a0*/  FFMA.FTZ R43, R84, R60.reuse, R43 ;  /* 0x0000003c542b7223 */ /* 0x080fe2000001002b */
[-C--:B------:R-:W-:Y:S01]  /*50b0*/  FFMA.FTZ R61, R64, R60.reuse, R61 ;  /* 0x0000003c403d7223 */ /* 0x080fe2000001003d */
[-C--:B------:R-:W-:Y:S01]  /*50c0*/  FFMA.FTZ R63, R82, R60.reuse, R63 ;  /* 0x0000003c523f7223 */ /* 0x080fe2000001003f */
[----:B------:R-:W-:Y:S01]  /*50d0*/  FFMA.FTZ R11, R100, R60, R11 ;  /* 0x0000003c640b7223 */ /* 0x000fe2000001000b */
[-C--:B------:R-:W-:Y:S01]  /*50e0*/  FFMA.FTZ R43, R62, R20.reuse, R43 ;  /* 0x000000143e2b7223 */ /* 0x080fe2000001002b */
        /* <DEDUP_REMOVED lines=10> */
[-C--:B------:R-:W-:Y:S01]  /*5190*/  FFMA.FTZ R28, R28, R10.reuse, R61 ;  /* 0x0000000a1c1c7223 */ /* 0x080fe2000001003d */
[----:B------:R-:W-:Y:S01]  /*51a0*/  FFMA.FTZ R52, R52, R10, R63 ;  /* 0x0000000a34347223 */ /* 0x000fe2000001003f */
[----:B------:R-:W-:Y:S01]  /*51b0*/  FFMA.FTZ R20, R59, R21, R20 ;  /* 0x000000153b147223 */ /* 0x000fe20000010014 */
[----:B------:R-:W-:-:S02]  /*51c0*/  HADD2.F32 R29, -RZ, R85.H0_H0 ;  /* 0x20000055ff1d7230 */ /* 0x000fc40000004100 */
[----:B------:R-:W-:Y:S01]  /*51d0*/  FFMA.FTZ R10, R60, R10, R11 ;  /* 0x0000000a3c0a7223 */ /* 0x000fe2000001000b */
[-C--:B------:R-:W-:Y:S01]  /*51e0*/  FFMA.FTZ R28, R9, R21.reuse, R28 ;  /* 0x00000015091c7223 */ /* 0x080fe2000001001c */
[--C-:B------:R-:W-:Y:S02]  /*51f0*/  HADD2.F32 R9, -RZ, R86.reuse.H0_H0 ;  /* 0x20000056ff097230 */ /* 0x100fe40000004100 */
[-C--:B------:R-:W-:Y:S01]  /*5200*/  FFMA.FTZ R52, R57, R21.reuse, R52 ;  /* 0x0000001539347223 */ /* 0x080fe20000010034 */
[----:B------:R-:W-:Y:S02]  /*5210*/  HADD2.F32 R11, -RZ, R86.H1_H1 ;  /* 0x30000056ff0b7230 */ /* 0x000fe40000004100 */
[----:B------:R-:W-:Y:S01]  /*5220*/  FFMA.FTZ R10, R39, R21, R10 ;  /* 0x00000015270a7223 */ /* 0x000fe2000001000a */
[----:B------:R-:W-:Y:S02]  /*5230*/  HADD2.F32 R43, -RZ, R85.H1_H1 ;  /* 0x30000055ff2b7230 */ /* 0x000fe40000004100 */
        /* <DEDUP_REMOVED lines=12> */
.L_x_2062:
[----:B------:R-:W-:Y:S02]  /*5300*/  LOP3.LUT R9, R14, 0xff, RZ, 0xc0, !PT ;  /* 0x000000ff0e097812 */ /* 0x000fe400078ec0ff */
[----:B--2---:R-:W-:Y:S02]  /*5310*/  LOP3.LUT R10, R15, 0xff, RZ, 0xc0, !PT ;  /* 0x000000ff0f0a7812 */ /* 0x004fe400078ec0ff */
[----:B------:R-:W-:Y:S02]  /*5320*/  IADD3 R21, R9, -0x80, RZ ;  /* 0xffffff8009157810 */ /* 0x000fe40007ffe0ff */
[----:B------:R-:W-:Y:S02]  /*5330*/  SHF.R.U32.HI R9, RZ, 0x8, R16 ;  /* 0x00000008ff097819 */ /* 0x000fe40000011610 */
[----:B------:R-:W-:Y:S02]  /*5340*/  IADD3 R20, R10, -0x80, RZ ;  /* 0xffffff800a147810 */ /* 0x000fe40007ffe0ff */
[----:B------:R-:W-:Y:S01]  /*5350*/  LOP3.LUT R9, R9, 0xff, RZ, 0xc0, !PT ;  /* 0x000000ff09097812 */ /* 0x000fe200078ec0ff */
[----:B------:R-:W1:Y:S01]  /*5360*/  I2F.F16 R21, R21 ;  /* 0x0000001500157306 */ /* 0x000e620000200c00 */
[----:B------:R-:W-:-:S02]  /*5370*/  SHF.R.U32.HI R10, RZ, 0x8, R17 ;  /* 0x00000008ff0a7819 */ /* 0x000fc40000011611 */
[----:B------:R-:W-:Y:S02]  /*5380*/  IADD3 R9, R9, -0x80, RZ ;  /* 0xffffff8009097810 */ /* 0x000fe40007ffe0ff */
[----:B------:R-:W-:Y:S02]  /*5390*/  LOP3.LUT R10, R10, 0xff, RZ, 0xc0, !PT ;  /* 0x000000ff0a0a7812 */ /* 0x000fe400078ec0ff */
[----:B------:R-:W-:Y:S01]  /*53a0*/  SHF.R.U32.HI R11, RZ, 0x8, R18 ;  /* 0x00000008ff0b7819 */ /* 0x000fe20000011612 */
[----:B------:R2:W3:Y:S01]  /*53b0*/  I2F.F16 R29, R9 ;  /* 0x00000009001d7306 */ /* 0x0004e20000200c00 */
[----:B------:R-:W-:Y:S02]  /*53c0*/  IADD3 R10, R10, -0x80, RZ ;  /* 0xffffff800a0a7810 */ /* 0x000fe40007ffe0ff */
[----:B------:R-:W-:Y:S02]  /*53d0*/  LOP3.LUT R11, R11, 0xff, RZ, 0xc0, !PT ;  /* 0x000000ff0b0b7812 */ /* 0x000fe400078ec0ff */
[----:B------:R-:W-:-:S02]  /*53e0*/  SHF.R.U32.HI R16, RZ, 0x10, R16 ;  /* 0x00000010ff107819 */ /* 0x000fc40000011610 */
[----:B------:R-:W-:Y:S01]  /*53f0*/  IADD3 R11, R11, -0x80, RZ ;  /* 0xffffff800b0b7810 */ /* 0x000fe20007ffe0ff */
[----:B------:R4:W0:Y:S01]  /*5400*/  I2F.F16 R39, R10 ;  /* 0x0000000a00277306 */ /* 0x0008220000200c00 */
[----:B--2---:R-:W-:Y:S02]  /*5410*/  SHF.R.U32.HI R9, RZ, 0x8, R19 ;  /* 0x00000008ff097819 */ /* 0x004fe40000011613 */
[----:B------:R-:W-:Y:S02]  /*5420*/  SHF.R.U32.HI R17, RZ, 0x10, R17 ;  /* 0x00000010ff117819 */ /* 0x000fe40000011611 */
[----:B------:R-:W-:Y:S02]  /*5430*/  LOP3.LUT R9, R9, 0xff, RZ, 0xc0, !PT ;  /* 0x000000ff09097812 */ /* 0x000fe400078ec0ff */
[----:B------:R-:W-:Y:S01]  /*5440*/  SHF.R.U32.HI R18, RZ, 0x10, R18 ;  /* 0x00000010ff127819 */ /* 0x000fe20000011612 */
[----:B------:R2:W0:Y:S01]  /*5450*/  I2F.F16 R43, R11 ;  /* 0x0000000b002b7306 */ /* 0x0004220000200c00 */
[----:B------:R-:W-:-:S02]  /*5460*/  IADD3 R52, R9, -0x80, RZ ;  /* 0xffffff8009347810 */ /* 0x000fc40007ffe0ff */
[----:B------:R-:W-:Y:S02]  /*5470*/  SHF.R.U32.HI R9, RZ, 0x8, R12 ;  /* 0x00000008ff097819 */ /* 0x000fe4000001160c */
[----:B----4-:R-:W-:Y:S02]  /*5480*/  SHF.R.U32.HI R10, RZ, 0x8, R13 ;  /* 0x00000008ff0a7819 */ /* 0x010fe4000001160d */
[----:B------:R-:W-:Y:S01]  /*5490*/  LOP3.LUT R9, R9, 0xff, RZ, 0xc0, !PT ;  /* 0x000000ff09097812 */ /* 0x000fe200078ec0ff */
[----:B------:R-:W4:Y:S01]  /*54a0*/  I2F.F16 R20, R20 ;  /* 0x0000001400147306 */ /* 0x000f220000200c00 */
[----:B------:R-:W-:Y:S02]  /*54b0*/  LOP3.LUT R10, R10, 0xff, RZ, 0xc0, !PT ;  /* 0x000000ff0a0a7812 */ /* 0x000fe400078ec0ff */
[----:B------:R-:W-:Y:S02]  /*54c0*/  IADD3 R9, R9, -0x80, RZ ;  /* 0xffffff8009097810 */ /* 0x000fe40007ffe0ff */
[----:B------:R-:W-:-:S02]  /*54d0*/  IADD3 R10, R10, -0x80, RZ ;  /* 0xffffff800a0a7810 */ /* 0x000fc40007ffe0ff */
[----:B------:R-:W-:Y:S01]  /*54e0*/  SHF.R.U32.HI R19, RZ, 0x10, R19 ;  /* 0x00000010ff137819 */ /* 0x000fe20000011613 */
[----:B------:R5:W0:Y:S01]  /*54f0*/  I2F.F16 R57, R9 ;  /* 0x0000000900397306 */ /* 0x000a220000200c00 */
[----:B--2---:R-:W-:Y:S02]  /*5500*/  SHF.R.U32.HI R11, RZ, 0x8, R14 ;  /* 0x00000008ff0b7819 */ /* 0x004fe4000001160e */
[----:B------:R-:W-:Y:S02]  /*5510*/  SHF.R.U32.HI R12, RZ, 0x10, R12 ;  /* 0x00000010ff0c7819 */ /* 0x000fe4000001160c */
[----:B------:R-:W-:Y:S02]  /*5520*/  SHF.R.U32.HI R13, RZ, 0x10, R13 ;  /* 0x00000010ff0d7819 */ /* 0x000fe4000001160d */
[----:B------:R-:W-:Y:S01]  /*5530*/  SHF.R.U32.HI R14, RZ, 0x10, R14 ;  /* 0x00000010ff0e7819 */ /* 0x000fe2000001160e */
[----:B------:R2:W0:Y:S01]  /*5540*/  I2F.F16 R59, R10 ;  /* 0x0000000a003b7306 */ /* 0x0004220000200c00 */
[----:B-----5:R-:W-:-:S02]  /*5550*/  SHF.R.U32.HI R9, RZ, 0x8, R15 ;  /* 0x00000008ff097819 */ /* 0x020fc4000001160f */
[----:B------:R-:W-:Y:S02]  /*5560*/  LOP3.LUT R16, R16, 0xff, RZ, 0xc0, !PT ;  /* 0x000000ff10107812 */ /* 0x000fe400078ec0ff */
[----:B------:R-:W-:Y:S02]  /*5570*/  LOP3.LUT R17, R17, 0xff, RZ, 0xc0, !PT ;  /* 0x000000ff11117812 */ /* 0x000fe400078ec0ff */
[----:B------:R-:W-:Y:S01]  /*5580*/  LOP3.LUT R18, R18, 0xff, RZ, 0xc0, !PT ;  /* 0x000000ff12127812 */ /* 0x000fe200078ec0ff */
[----:B------:R-:W0:Y:S01]  /*5590*/  I2F.F16 R52, R52 ;  /* 0x0000003400347306 */ /* 0x000e220000200c00 */
[----:B--2---:R-:W-:Y:S02]  /*55a0*/  LOP3.LUT R10, R9, 0xff, RZ, 0xc0, !PT ;  /* 0x000000ff090a7812 */ /* 0x004fe400078ec0ff */
        /* <DEDUP_REMOVED lines=12> */
[----:B------:R-:W-:Y:S01]  /*5670*/  IADD3 R18, R18, -0x80, RZ ;  /* 0xffffff8012127810 */ /* 0x000fe20007ffe0ff */
[----:B------:R-:W2:Y:S01]  /*5680*/  I2F.F16 R28, R28 ;  /* 0x0000001c001c7306 */ /* 0x000ea20000200c00 */
[----:B------:R-:W-:-:S02]  /*5690*/  IADD3 R19, R19, -0x80, RZ ;  /* 0xffffff8013137810 */ /* 0x000fc40007ffe0ff */
[----:B------:R-:W-:Y:S02]  /*56a0*/  IADD3 R23, R23, -0x80, RZ ;  /* 0xffffff8017177810 */ /* 0x000fe40007ffe0ff */
[----:B------:R-:W-:Y:S02]  /*56b0*/  IADD3 R12, R12, -0x80, RZ ;  /* 0xffffff800c0c7810 */ /* 0x000fe40007ffe0ff */
[----:B------:R-:W-:Y:S01]  /*56c0*/  IADD3 R13, R13, -0x80, RZ ;  /* 0xffffff800d0d7810 */ /* 0x000fe20007ffe0ff */
[----:B------:R-:W0:Y:S01]  /*56d0*/  I2F.F16 R16, R16 ;  /* 0x0000001000107306 */ /* 0x000e220000200c00 */
[----:B------:R-:W-:Y:S02]  /*56e0*/  IADD3 R11, R11, -0x80, RZ ;  /* 0xffffff800b0b7810 */ /* 0x000fe40007ffe0ff */
[----:B------:R-:W-:Y:S02]  /*56f0*/  IADD3 R14, R14, -0x80, RZ ;  /* 0xffffff800e0e7810 */ /* 0x000fe40007ffe0ff */
[----:B------:R-:W-:-:S02]  /*5700*/  IADD3 R10, R10, -0x80, RZ ;  /* 0xffffff800a0a7810 */ /* 0x000fc40007ffe0ff */
[----:B------:R-:W-:Y:S01]  /*5710*/  IADD3 R9, R9, -0x80, RZ ;  /* 0xffffff8009097810 */ /* 0x000fe20007ffe0ff */
[----:B------:R-:W0:Y:S01]  /*5720*/  I2F.F16 R17, R17 ;  /* 0x0000001100117306 */ /* 0x000e220000200c00 */
[----:B------:R-:W-:-:S04]  /*5730*/  SHF.R.U32.HI R15, RZ, 0x10, R15 ;  /* 0x00000010ff0f7819 */ /* 0x000fc8000001160f */
[----:B------:R-:W-:-:S03]  /*5740*/  LOP3.LUT R15, R15, 0xff, RZ, 0xc0, !PT ;  /* 0x000000ff0f0f7812 */ /* 0x000fc600078ec0ff */
[----:B------:R-:W0:Y:S01]  /*5750*/  I2F.F16 R18, R18 ;  /* 0x0000001200127306 */ /* 0x000e220000200c00 */
[----:B------:R-:W-:-:S07]  /*5760*/  IADD3 R63, R15, -0x80, RZ ;  /* 0xffffff800f3f7810 */ /* 0x000fce0007ffe0ff */
[----:B------:R-:W0:Y:S08]  /*5770*/  I2F.F16 R19, R19 ;  /* 0x0000001300137306 */ /* 0x000e300000200c00 */
[----:B------:R0:W0:Y:S08]  /*5780*/  I2F.F16 R53, R12 ;  /* 0x0000000c00357306 */ /* 0x0000300000200c00 */
[----:B------:R0:W0:Y:S08]  /*5790*/  I2F.F16 R58, R13 ;  /* 0x0000000d003a7306 */ /* 0x0000300000200c00 */
[----:B------:R0:W0:Y:S08]  /*57a0*/  I2F.F16 R61, R11 ;  /* 0x0000000b003d7306 */ /* 0x0000300000200c00 */
[----:B------:R0:W0:Y:S08]  /*57b0*/  I2F.F16 R62, R14 ;  /* 0x0000000e003e7306 */ /* 0x0000300000200c00 */
[----:B------:R0:W0:Y:S08]  /*57c0*/  I2F.F16 R60, R10 ;  /* 0x0000000a003c7306 */ /* 0x0000300000200c00 */
[----:B------:R0:W0:Y:S08]  /*57d0*/  I2F.F16 R64, R9 ;  /* 0x0000000900407306 */ /* 0x0000300000200c00 */
[----:B------:R-:W0:Y:S01]  /*57e0*/  I2F.F16 R23, R23 ;  /* 0x0000001700177306 */ /* 0x000e220000200c00 */
        /* <DEDUP_REMOVED lines=11> */
[----:B------:R-:W-:Y:S01]  /*58a0*/  FFMA.FTZ R84, R9, R14, RZ ;  /* 0x0000000e09547223 */ /* 0x000fe200000100ff */
[----:B------:R-:W-:Y:S02]  /*58b0*/  HADD2.F32 R10, -RZ, R11.H1_H1 ;  /* 0x3000000bff0a7230 */ /* 0x000fe40000004100 */
[C---:B------:R-:W-:Y:S01]  /*58c0*/  FFMA.FTZ R83, R14.reuse, R83, RZ ;  /* 0x000000530e537223 */ /* 0x040fe200000100ff */
[----:B------:R-:W-:Y:S02]  /*58d0*/  HADD2.F32 R11, -RZ, R33.H0_H0 ;  /* 0x20000021ff0b7230 */ /* 0x000fe40000004100 */
[----:B------:R-:W-:Y:S01]  /*58e0*/  FFMA.FTZ R102, R14, R15, RZ ;  /* 0x0000000f0e667223 */ /* 0x000fe200000100ff */
[----:B------:R-:W-:-:S02]  /*58f0*/  HADD2.F32 R15, -RZ, R27.H0_H0 ;  /* 0x2000001bff0f7230 */ /* 0x000fc40000004100 */
[----:B------:R-:W-:Y:S01]  /*5900*/  FFMA.FTZ R65, R65, R82, R84 ;  /* 0x0000005241417223 */ /* 0x000fe20000010054 */
[----:B------:R-:W-:Y:S01]  /*5910*/  FFMA.FTZ R84, R82, R95, R83 ;  /* 0x0000005f52547223 */ /* 0x000fe20000010053 */
[----:B------:R-:W-:Y:S01]  /*5920*/  FFMA.FTZ R97, R14, R11, RZ ;  /* 0x0000000b0e617223 */ /* 0x000fe200000100ff */
        /* <DEDUP_REMOVED lines=71> */
.L_x_2063:
        /* <DEDUP_REMOVED lines=21> */
[----:B------:R-:W-:Y:S01]  /*5ef0*/  FFMA.FTZ R84, R11, R65, RZ ;  /* 0x000000410b547223 */ /* 0x000fe200000100ff */
        /* <DEDUP_REMOVED lines=69> */
.L_x_2064:
        /* <DEDUP_REMOVED lines=91> */
.L_x_2065:
        /* <DEDUP_REMOVED lines=18> */
[----:B------:R-:W-:Y:S02]  /*6a20*/  HADD2.F32 R14, -RZ, R11.H0_H0 ;  /* 0x2000000bff0e7230 */ /* 0x000fe40000004100 */
[-C--:B------:R-:W-:Y:S01]  /*6a30*/  FFMA.FTZ R15, R30, R9.reuse, RZ ;  /* 0x000000091e0f7223 */ /* 0x080fe200000100ff */
[-C--:B------:R-:W-:Y:S01]  /*6a40*/  FFMA.FTZ R55, R32, R9.reuse, RZ ;  /* 0x0000000920377223 */ /* 0x080fe200000100ff */
[----:B------:R-:W-:Y:S01]  /*6a50*/  FFMA.FTZ R33, R33, R9, RZ ;  /* 0x0000000921217223 */ /* 0x000fe200000100ff */
[----:B------:R-:W-:-:S02]  /*6a60*/  HADD2.F32 R30, -RZ, R26.H0_H0 ;  /* 0x2000001aff1e7230 */ /* 0x000fc40000004100 */
[----:B------:R-:W-:Y:S01]  /*6a70*/  FFMA.FTZ R9, R34, R9, RZ ;  /* 0x0000000922097223 */ /* 0x000fe200000100ff */
[----:B------:R-:W-:Y:S02]  /*6a80*/  HADD2.F32 R32, -RZ, R27.H0_H0 ;  /* 0x2000001bff207230 */ /* 0x000fe40000004100 */
[-C--:B------:R-:W-:Y:S01]  /*6a90*/  FFMA.FTZ R15, R82, R10.reuse, R15 ;  /* 0x0000000a520f7223 */ /* 0x080fe2000001000f */
[-C--:B------:R-:W-:Y:S01]  /*6aa0*/  FFMA.FTZ R55, R66, R10.reuse, R55 ;  /* 0x0000000a42377223 */ /* 0x080fe20000010037 */
[----:B------:R-:W-:Y:S02]  /*6ab0*/  HADD2.F32 R26, -RZ, R67.H0_H0 ;  /* 0x20000043ff1a7230 */ /* 0x000fe40000004100 */
[-C--:B------:R-:W-:Y:S01]  /*6ac0*/  FFMA.FTZ R33, R30, R10.reuse, R33 ;  /* 0x0000000a1e217223 */ /* 0x080fe20000010021 */
[----:B------:R-:W-:Y:S01]  /*6ad0*/  FFMA.FTZ R9, R32, R10, R9 ;  /* 0x0000000a20097223 */ /* 0x000fe20000010009 */
        /* <DEDUP_REMOVED lines=12> */
[-C--:B------:R-:W-:Y:S01]  /*6ba0*/  FFMA.FTZ R30, R27, R11.reuse, R30 ;  /* 0x0000000b1b1e7223 */ /* 0x080fe2000001001e */
        /* <DEDUP_REMOVED lines=22> */
[----:B------:R-:W-:Y:S02]  /*6d10*/  HADD2.F32 R24, -RZ, R75.H0_H0 ;  /* 0x2000004bff187230 */ /* 0x000fe40000004100 */
[----:B------:R-:W-:Y:S02]  /*6d20*/  HADD2.F32 R11, -RZ, R76.H0_H0 ;  /* 0x2000004cff0b7230 */ /* 0x000fe40000004100 */
[----:B------:R-:W-:Y:S02]  /*6d30*/  HADD2.F32 R15, -RZ, R40.H0_H0 ;  /* 0x20000028ff0f7230 */ /* 0x000fe40000004100 */
[-C--:B------:R-:W-:Y:S01]  /*6d40*/  FFMA.FTZ R24, R24, R14.reuse, R27 ;  /* 0x0000000e18187223 */ /* 0x080fe2000001001b */
[----:B------:R-:W-:Y:S01]  /*6d50*/  FFMA.FTZ R14, R26, R14, R9 ;  /* 0x0000000e1a0e7223 */ /* 0x000fe20000010009 */
[----:B------:R-:W-:Y:S01]  /*6d60*/  FFMA.FTZ R10, R11, R13, R10 ;  /* 0x0000000d0b0a7223 */ /* 0x000fe2000001000a */
[----:B------:R-:W-:-:S02]  /*6d70*/  HADD2.F32 R23, -RZ, R42.H0_H0 ;  /* 0x2000002aff177230 */ /* 0x000fc40000004100 */
        /* <DEDUP_REMOVED lines=19> */
.L_x_2066:
[----:B------:R-:W1:Y:S01]  /*6eb0*/  I2F.F16 R63, R63 ;  /* 0x0000003f003f7306 */ /* 0x000e620000200c00 */
[----:B------:R-:W-:Y:S05]  /*6ec0*/  @!P1 BRA `(.L_x_2067) ;  /* 0x0000000400689947 */ /* 0x000fea0003800000 */
[----:B0-----:R-:W0:Y:S01]  /*6ed0*/  LDS.64 R12, [UR4+0x30] ;  /* 0x00003004ff0c7984 */ /* 0x001e220008000a00 */
[----:B------:R-:W-:Y:S02]  /*6ee0*/  HADD2.F32 R25, -RZ, R72.H0_H0 ;  /* 0x20000048ff197230 */ /* 0x000fe40000004100 */
[----:B------:R-:W-:Y:S01]  /*6ef0*/  HADD2.F32 R9, -RZ, R74.H0_H0 ;  /* 0x2000004aff097230 */ /* 0x000fe20000004100 */
[----:B------:R-:W2:Y:S01]  /*6f00*/  LDS.64 R14, [UR4+0x38] ;  /* 0x00003804ff0e7984 */ /* 0x000ea20008000a00 */
[----:B------:R-:W-:Y:S02]  /*6f10*/  HADD2.F32 R11, -RZ, R71.H0_H0 ;  /* 0x20000047ff0b7230 */ /* 0x000fe40000004100 */
[----:B------:R-:W-:Y:S02]  /*6f20*/  HADD2.F32 R30, -RZ, R39.H0_H0 ;  /* 0x20000027ff1e7230 */ /* 0x000fe40000004100 */
[----:B------:R-:W-:Y:S02]  /*6f30*/  HADD2.F32 R36, -RZ, R52.H0_H0 ;  /* 0x20000034ff247230 */ /* 0x000fe40000004100 */
[----:B------:R-:W-:-:S02]  /*6f40*/  HADD2.F32 R27, -RZ, R47.H0_H0 ;  /* 0x2000002fff1b7230 */ /* 0x000fc40000004100 */
        /* <DEDUP_REMOVED lines=29> */
[--C-:B--2---:R-:W-:Y:S02]  /*7120*/  HADD2.F32 R12, -RZ, R14.reuse.H0_H0 ;  /* 0x2000000eff0c7230 */ /* 0x104fe40000004100 */
        /* <DEDUP_REMOVED lines=24> */
[----:B-1----:R-:W-:Y:S02]  /*72b0*/  HADD2.F32 R25, -RZ, R63.H0_H0 ;  /* 0x2000003fff197230 */ /* 0x002fe40000004100 */
        /* <DEDUP_REMOVED lines=27> */
.L_x_2067:
        /* <DEDUP_REMOVED lines=18> */
[-C--:B------:R-:W-:Y:S01]  /*7590*/  FFMA.FTZ R24, R27, R23.reuse, R24 ;  /* 0x000000171b187223 */ /* 0x080fe20000010018 */
[----:B------:R-:W-:Y:S02]  /*75a0*/  HADD2.F32 R9, -RZ, R16.H0_H0 ;  /* 0x20000010ff097230 */ /* 0x000fe40000004100 */
[----:B------:R-:W-:Y:S01]  /*75b0*/  FFMA.FTZ R10, R31, R23, R10 ;  /* 0x000000171f0a7223 */ /* 0x000fe2000001000a */
[----:B------:R-:W-:Y:S02]  /*75c0*/  HADD2.F32 R31, -RZ, R52.H0_H0 ;  /* 0x20000034ff1f7230 */ /* 0x000fe40000004100 */
[----:B------:R-:W-:Y:S01]  /*75d0*/  FFMA.FTZ R30, R11, R13, RZ ;  /* 0x0000000d0b1e7223 */ /* 0x000fe200000100ff */
        /* <DEDUP_REMOVED lines=14> */
[----:B--2---:R-:W-:Y:S02]  /*76c0*/  HADD2.F32 R10, -RZ, R14.H0_H0 ;  /* 0x2000000eff0a7230 */ /* 0x004fe40000004100 */
        /* <DEDUP_REMOVED lines=31> */
[----:B-1----:R-:W-:Y:S02]  /*78c0*/  HADD2.F32 R26, -RZ, R63.H0_H0 ;  /* 0x2000003fff1a7230 */ /* 0x002fe40000004100 */
[-C--:B------:R-:W-:Y:S01]  /*78d0*/  FFMA.FTZ R10, R9, R15.reuse, R10 ;  /* 0x0000000f090a7223 */ /* 0x080fe2000001000a */
[----:B------:R-:W-:Y:S02]  /*78e0*/  HADD2.F32 R23, -RZ, R51.H0_H0 ;  /* 0x20000033ff177230 */ /* 0x000fe40000004100 */
[----:B------:R-:W-:Y:S01]  /*78f0*/  FFMA.FTZ R14, R11, R15, R14 ;  /* 0x0000000f0b0e7223 */ /* 0x000fe2000001000e */
[----:B------:R-:W-:-:S02]  /*7900*/  HADD2.F32 R9, -RZ, R86.H0_H0 ;  /* 0x20000056ff097230 */ /* 0x000fc40000004100 */
[----:B------:R-:W-:Y:S01]  /*7910*/  FFMA.FTZ R12, R26, R12, R25 ;  /* 0x0000000c1a0c7223 */ /* 0x000fe20000010019 */
[----:B------:R-:W-:Y:S02]  /*7920*/  HADD2.F32 R11, -RZ, R86.H1_H1 ;  /* 0x30000056ff0b7230 */ /* 0x000fe40000004100 */
[--C-:B------:R-:W-:Y:S02]  /*7930*/  HADD2.F32 R13, -RZ, R85.reuse.H0_H0 ;  /* 0x20000055ff0d7230 */ /* 0x100fe40000004100 */
        /* <DEDUP_REMOVED lines=14> */
.L_x_2068:
        /* <DEDUP_REMOVED lines=91> */
.L_x_2069:
[----:B------:R-:W-:Y:S01]  /*7fd0*/  @!P0 IADD3 R88, R54, R91, RZ ;  /* 0x0000005b36588210 */ /* 0x000fe20007ffe0ff */
[----:B------:R-:W-:Y:S06]  /*7fe0*/  @!P4 BRA `(.L_x_2070) ;  /* 0x000000040068c947 */ /* 0x000fec0003800000 */
        /* <DEDUP_REMOVED lines=20> */
[-C--:B------:R-:W-:Y:S01]  /*8130*/  FFMA.FTZ R23, R72, R9.reuse, RZ ;  /* 0x0000000948177223 */ /* 0x080fe200000100ff */
[----:B------:R-:W-:Y:S02]  /*8140*/  HADD2.F32 R15, -RZ, R13.H1_H1 ;  /* 0x3000000dff0f7230 */ /* 0x000fe40000004100 */
[-C--:B------:R-:W-:Y:S01]  /*8150*/  FFMA.FTZ R13, R74, R9.reuse, RZ ;  /* 0x000000094a0d7223 */ /* 0x080fe200000100ff */
[-C--:B------:R-:W-:Y:S01]  /*8160*/  FFMA.FTZ R71, R71, R9.reuse, RZ ;  /* 0x0000000947477223 */ /* 0x080fe200000100ff */
[----:B------:R-:W-:Y:S01]  /*8170*/  FFMA.FTZ R9, R22, R9, RZ ;  /* 0x0000000916097223 */ /* 0x000fe200000100ff */
[----:B------:R-:W-:Y:S02]  /*8180*/  HADD2.F32 R22, -RZ, R17.H0_H0 ;  /* 0x20000011ff167230 */ /* 0x000fe40000004100 */
        /* <DEDUP_REMOVED lines=11> */
[-C--:B------:R-:W-:Y:S01]  /*8240*/  FFMA.FTZ R16, R45, R15.reuse, R16 ;  /* 0x0000000f2d107223 */ /* 0x080fe20000010010 */
[----:B------:R-:W-:Y:S02]  /*8250*/  HADD2.F32 R19, -RZ, R20.H0_H0 ;  /* 0x20000014ff137230 */ /* 0x000fe40000004100 */
[----:B------:R-:W-:Y:S01]  /*8260*/  FFMA.FTZ R14, R22, R14, R9 ;  /* 0x0000000e160e7223 */ /* 0x000fe20000010009 */
[-C--:B------:R-:W-:Y:S01]  /*8270*/  FFMA.FTZ R18, R17, R15.reuse, R18 ;  /* 0x0000000f11127223 */ /* 0x080fe20000010012 */
[----:B------:R-:W-:Y:S01]  /*8280*/  FFMA.FTZ R12, R13, R15, R12 ;  /* 0x0000000f0d0c7223 */ /* 0x000fe2000001000c */
[----:B--2---:R-:W-:-:S02]  /*8290*/  HADD2.F32 R13, -RZ, R11.H1_H1 ;  /* 0x3000000bff0d7230 */ /* 0x004fc40000004100 */
[----:B------:R-:W-:Y:S01]  /*82a0*/  FFMA.FTZ R22, R47, R15, R14 ;  /* 0x0000000f2f167223 */ /* 0x000fe2000001000e */
[----:B------:R-:W-:Y:S02]  /*82b0*/  HADD2.F32 R14, -RZ, R11.H0_H0 ;  /* 0x2000000bff0e7230 */ /* 0x000fe40000004100 */
[----:B------:R-:W-:Y:S02]  /*82c0*/  HADD2.F32 R9, -RZ, R10.H0_H0 ;  /* 0x2000000aff097230 */ /* 0x000fe40000004100 */
[----:B------:R-:W-:Y:S02]  /*82d0*/  HADD2.F32 R11, -RZ, R73.H0_H0 ;  /* 0x20000049ff0b7230 */ /* 0x000fe40000004100 */
        /* <DEDUP_REMOVED lines=23> */
[--C-:B------:R-:W-:Y:S02]  /*8450*/  HADD2.F32 R9, -RZ, R86.reuse.H0_H0 ;  /* 0x20000056ff097230 */ /* 0x100fe40000004100 */
[-C--:B------:R-:W-:Y:S01]  /*8460*/  FFMA.FTZ R10, R11, R13.reuse, R10 ;  /* 0x0000000d0b0a7223 */ /* 0x080fe2000001000a */
[----:B------:R-:W-:Y:S02]  /*8470*/  HADD2.F32 R11, -RZ, R86.H1_H1 ;  /* 0x30000056ff0b7230 */ /* 0x000fe40000004100 */
[-C--:B------:R-:W-:Y:S01]  /*8480*/  FFMA.FTZ R12, R49, R13.reuse, R12 ;  /* 0x0000000d310c7223 */ /* 0x080fe2000001000c */
[-C--:B------:R-:W-:Y:S01]  /*8490*/  FFMA.FTZ R16, R15, R13.reuse, R16 ;  /* 0x0000000d0f107223 */ /* 0x080fe20000010010 */
[--C-:B------:R-:W-:Y:S02]  /*84a0*/  HADD2.F32 R15, -RZ, R85.reuse.H0_H0 ;  /* 0x20000055ff0f7230 */ /* 0x100fe40000004100 */
[----:B------:R-:W-:Y:S01]  /*84b0*/  FFMA.FTZ R14, R51, R13, R14 ;  /* 0x0000000d330e7223 */ /* 0x000fe2000001000e */
[----:B------:R-:W-:-:S02]  /*84c0*/  HADD2.F32 R17, -RZ, R85.H1_H1 ;  /* 0x30000055ff117230 */ /* 0x000fc40000004100 */
[----:B------:R-:W-:Y:S01]  /*84d0*/  FMUL.FTZ R10, R9, R10 ;  /* 0x0000000a090a7220 */ /* 0x000fe20000410000 */
[----:B------:R-:W-:Y:S01]  /*84e0*/  FMUL.FTZ R12, R11, R12 ;  /* 0x0000000c0b0c7220 */ /* 0x000fe20000410000 */
[----:B------:R-:W-:Y:S01]  /*84f0*/  FMUL.FTZ R16, R15, R16 ;  /* 0x000000100f107220 */ /* 0x000fe20000410000 */
[----:B------:R-:W-:Y:S02]  /*8500*/  FMUL.FTZ R14, R17, R14 ;  /* 0x0000000e110e7220 */ /* 0x000fe40000410000 */
[----:B------:R-:W-:Y:S02]  /*8510*/  F2FP.F16.F32.PACK_AB R10, RZ, R10 ;  /* 0x0000000aff0a723e */ /* 0x000fe400000000ff */
[----:B------:R-:W-:Y:S02]  /*8520*/  F2FP.F16.F32.PACK_AB R12, RZ, R12 ;  /* 0x0000000cff0c723e */ /* 0x000fe400000000ff */
[----:B------:R-:W-:Y:S02]  /*8530*/  F2FP.F16.F32.PACK_AB R16, RZ, R16 ;  /* 0x00000010ff10723e */ /* 0x000fe400000000ff */
[----:B------:R-:W-:-:S02]  /*8540*/  F2FP.F16.F32.PACK_AB R14, RZ, R14 ;  /* 0x0000000eff0e723e */ /* 0x000fc400000000ff */
[----:B------:R-:W-:Y:S02]  /*8550*/  PRMT R10, R10, 0x5410, R12 ;  /* 0x000054100a0a7816 */ /* 0x000fe4000000000c */
[----:B------:R-:W-:-:S04]  /*8560*/  PRMT R16, R16, 0x5410, R14 ;  /* 0x0000541010107816 */ /* 0x000fc8000000000e */
[----:B------:R-:W-:Y:S01]  /*8570*/  HFMA2.MMA R2, R10, 1, 1, R2 ;  /* 0x3c003c000a027835 */ /* 0x000fe20000000002 */
[----:B------:R-:W-:-:S10]  /*8580*/  HADD2 R0, R16, R0 ;  /* 0x0000000010007230 */ /* 0x000fd40000000000 */
.L_x_2070:
[----:B------:R-:W-:Y:S01]  /*8590*/  IADD3 R91, R91, 0x20, RZ ;  /* 0x000000205b5b7810 */ /* 0x000fe20007ffe0ff */
[----:B------:R-:W-:Y:S01]  /*85a0*/  UIADD3 UR4, UR4, 0x40, URZ ;  /* 0x0000004004047890 */ /* 0x000fe2000fffe03f */
[----:B------:R-:W-:Y:S02]  /*85b0*/  IMAD.WIDE R112, R87, 0x8, R112 ;  /* 0x0000000857707825 */ /* 0x000fe400078e0270 */
[C---:B------:R-:W-:Y:S02]  /*85c0*/  ISETP.GE.AND P0, PT, R91.reuse, UR5, PT ;  /* 0x000000055b007c0c */ /* 0x040fe4000bf06270 */
[----:B------:R-:W-:Y:S01]  /*85d0*/  ISETP.LT.AND P1, PT, R91, R96, PT ;  /* 0x000000605b00720c */ /* 0x000fe20003f21270 */
[----:B------:R-:W-:-:S12]  /*85e0*/  IMAD.WIDE R114, R87, 0x8, R114 ;  /* 0x0000000857727825 */ /* 0x000fd800078e0272 */
[----:B------:R-:W-:Y:S05]  /*85f0*/  @!P0 BRA P1, `(.L_x_2071) ;  /* 0xffffff88001c8947 */ /* 0x000fea000083ffff */
.L_x_2054:
[----:B------:R-:W-:Y:S01]  /*8600*/  ISETP.GE.AND P0, PT, R91, R96, PT ;  /* 0x000000605b00720c */ /* 0x000fe20003f06270 */
[----:B------:R-:W-:-:S03]  /*8610*/  ULDC UR5, c[0x0][0x25c] ;  /* 0x0000970000057ab9 */ /* 0x000fc60000000800 */
[----:B------:R-:W-:-:S13]  /*8620*/  ISETP.GE.OR P0, PT, R91, UR5, P0 ;  /* 0x000000055b007c0c */ /* 0x000fda0008706670 */
[----:B------:R-:W-:Y:S05]  /*8630*/  @P0 BRA `(.L_x_2072) ;  /* 0x0000004400ac0947 */ /* 0x000fea0003800000 */
[----:B------:R-:W-:Y:S01]  /*8640*/  SHF.R.S32.HI R46, RZ, 0x1f, R87 ;  /* 0x0000001fff2e7819 */ /* 0x000fe20000011457 */
[----:B------:R-:W-:-:S06]  /*8650*/  ULDC UR5, c[0x0][0x25c] ;  /* 0x0000970000057ab9 */ /* 0x000fcc0000000800 */
.L_x_2081:
[----:B------:R-:W-:Y:S01]  /*8660*/  MOV R124, R114 ;  /* 0x00000072007c7202 */ /* 0x000fe20000000f00 */
[----:B------:R-:W2:Y:S01]  /*8670*/  LDC R87, c[0x0][0x23c] ;  /* 0x00008f00ff577b82 */ /* 0x000ea20000000800 */
[----:B------:R-:W-:-:S05]  /*8680*/  MOV R125, R115 ;  /* 0x00000073007d7202 */ /* 0x000fca0000000f00 */
[----:B0-----:R-:W3:Y:S01]  /*8690*/  LDG.E.128.CONSTANT R24, desc[UR8][R124.64] ;  /* 0x000000087c187981 */ /* 0x001ee2000c1e9d00 */
[----:B--2---:R-:W-:-:S04]  /*86a0*/  IMAD.WIDE R32, R87, 0x4, R124 ;  /* 0x0000000457207825 */ /* 0x004fc800078e027c */
[----:B------:R-:W-:Y:S02]  /*86b0*/  IMAD.WIDE R28, R87, 0x4, R32 ;  /* 0x00000004571c7825 */ /* 0x000fe400078e0220 */
[----:B------:R-:W2:Y:S04]  /*86c0*/  LDG.E.128.CONSTANT R32, desc[UR8][R32.64] ;  /* 0x0000000820207981 */ /* 0x000ea8000c1e9d00 */
[----:B------:R-:W4:Y:S01]  /*86d0*/  LDG.E.128.CONSTANT R28, desc[UR8][R28.64] ;  /* 0x000000081c1c7981 */ /* 0x000f22000c1e9d00 */
[----:B------:R-:W-:Y:S01]  /*86e0*/  IMAD R15, R46, 0xc, RZ ;  /* 0x0000000c2e0f7824 */ /* 0x000fe200078e02ff */
[----:B------:R-:W-:-:S13]  /*86f0*/  ISETP.NE.AND P0, PT, R91, R88, PT ;  /* 0x000000585b00720c */ /* 0x000fda0003f05270 */
[----:B------:R-:W-:-:S04]  /*8700*/  @!P0 IADD3 R89, R89, 0x1, RZ ;  /* 0x0000000159598810 */ /* 0x000fc80007ffe0ff */
[----:B------:R-:W-:-:S06]  /*8710*/  @!P0 LEA R60, R89, R98, 0x3 ;  /* 0x00000062593c8211 */ /* 0x000fcc00078e18ff */
[----:B------:R-:W4:Y:S01]  /*8720*/  @!P0 LDL.64 R60, [R60] ;  /* 0x000000003c3c8983 */ /* 0x000f220000100a00 */
[----:B---3--:R-:W-:-:S04]  /*8730*/  LOP3.LUT R10, R25, 0x3f, RZ, 0xc0, !PT ;  /* 0x0000003f190a7812 */ /* 0x008fc800078ec0ff */
[----:B------:R-:W-:Y:S02]  /*8740*/  IADD3 R72, R10, -0x20, RZ ;  /* 0xffffffe00a487810 */ /* 0x000fe40007ffe0ff */
[----:B------:R-:W-:Y:S02]  /*8750*/  LOP3.LUT R10, R26, 0x3f, RZ, 0xc0, !PT ;  /* 0x0000003f1a0a7812 */ /* 0x000fe400078ec0ff */
[----:B------:R-:W-:Y:S02]  /*8760*/  LOP3.LUT R11, R27, 0x3f, RZ, 0xc0, !PT ;  /* 0x0000003f1b0b7812 */ /* 0x000fe400078ec0ff */
[----:B------:R-:W-:Y:S02]  /*8770*/  IADD3 R49, R10, -0x20, RZ ;  /* 0xffffffe00a317810 */ /* 0x000fe40007ffe0ff */
[----:B------:R-:W-:Y:S02]  /*8780*/  SHF.R.U32.HI R10, RZ, 0x6, R24 ;  /* 0x00000006ff0a7819 */ /* 0x000fe40000011618 */
[----:B------:R-:W-:-:S02]  /*8790*/  IADD3 R47, R11, -0x20, RZ ;  /* 0xffffffe00b2f7810 */ /* 0x000fc40007ffe0ff */
[----:B------:R-:W-:Y:S02]  /*87a0*/  LOP3.LUT R10, R10, 0x3f, RZ, 0xc0, !PT ;  /* 0x0000003f0a0a7812 */ /* 0x000fe400078ec0ff */
[--C-:B------:R-:W-:Y:S02]  /*87b0*/  SHF.R.U32.HI R11, RZ, 0x12, R24.reuse ;  /* 0x00000012ff0b7819 */ /* 0x100fe40000011618 */
[----:B------:R-:W-:Y:S02]  /*87c0*/  IADD3 R10, R10, -0x20, RZ ;  /* 0xffffffe00a0a7810 */ /* 0x000fe40007ffe0ff */
[----:B------:R-:W-:Y:S02]  /*87d0*/  LOP3.LUT R11, R11, 0x3f, RZ, 0xc0, !PT ;  /* 0x0000003f0b0b7812 */ /* 0x000fe400078ec0ff */
[----:B------:R-:W-:Y:S02]  /*87e0*/  SHF.R.U32.HI R13, RZ, 0x6, R25 ;  /* 0x00000006ff0d7819 */ /* 0x000fe40000011619 */
[----:B------:R-:W-:Y:S01]  /*87f0*/  SHF.R.U32.HI R12, RZ, 0x18, R24 ;  /* 0x00000018ff0c7819 */ /* 0x000fe20000011618 */
[----:B------:R0:W3:Y:S01]  /*8800*/  I2F.F16 R83, R10 ;  /* 0x0000000a00537306 */ /* 0x0000e20000200c00 */
[----:B------:R-:W-:-:S02]  /*8810*/  IADD3 R11, R11, -0x20, RZ ;  /* 0xffffffe00b0b7810 */ /* 0x000fc40007ffe0ff */
[----:B------:R-:W-:Y:S02]  /*8820*/  LOP3.LUT R13, R13, 0x3f, RZ, 0xc0, !PT ;  /* 0x0000003f0d0d7812 */ /* 0x000fe400078ec0ff */
[----:B------:R-:W-:Y:S02]  /*8830*/  LOP3.LUT R12, R12, 0x3f, RZ, 0xc0, !PT ;  /* 0x0000003f0c0c7812 */ /* 0x000fe400078ec0ff */
[----:B0-----:R-:W-:Y:S01]  /*8840*/  SHF.R.U32.HI R10, RZ, 0xc, R25 ;  /* 0x0000000cff0a7819 */ /* 0x001fe20000011619 */
[----:B------:R0:W1:Y:S01]  /*8850*/  I2F.F16 R69, R11 ;  /* 0x0000000b00457306 */ /* 0x0000620000200c00 */
[----:B------:R-:W-:Y:S02]  /*8860*/  IADD3 R13, R13, -0x20, RZ ;  /* 0xffffffe00d0d7810 */ /* 0x000fe40007ffe0ff */
[----:B------:R-:W-:Y:S02]  /*8870*/  IADD3 R12, R12, -0x20, RZ ;  /* 0xffffffe00c0c7810 */ /* 0x000fe40007ffe0ff */
[----:B------:R-:W-:-:S02]  /*8880*/  LOP3.LUT R10, R10, 0x3f, RZ, 0xc0, !PT ;  /* 0x0000003f0a0a7812 */ /* 0x000fc400078ec0ff */
[----:B0-----:R-:W-:Y:S01]  /*8890*/  SHF.R.U32.HI R11, RZ, 0x18, R25 ;  /* 0x00000018ff0b7819 */ /* 0x001fe20000011619 */
[----:B------:R0:W1:Y:S01]  /*88a0*/  I2F.F16 R67, R13 ;  /* 0x0000000d00437306 */ /* 0x0000620000200c00 */
[----:B------:R-:W-:Y:S02]  /*88b0*/  IADD3 R10, R10, -0x20, RZ ;  /* 0xffffffe00a0a7810 */ /* 0x000fe40007ffe0ff */
[----:B------:R-:W-:-:S05]  /*88c0*/  LOP3.LUT R11, R11, 0x3f, RZ, 0xc0, !PT ;  /* 0x0000003f0b0b7812 */ /* 0x000fca00078ec0ff */
[----:B------:R3:W1:Y:S01]  /*88d0*/  I2F.F16 R68, R12 ;  /* 0x0000000c00447306 */ /* 0x0006620000200c00 */
[--C-:B0-----:R-:W-:Y:S02]  /*88e0*/  SHF.R.U32.HI R13, RZ, 0xc, R26.reuse ;  /* 0x0000000cff0d7819 */ /* 0x101fe4000001161a */
[----:B------:R-:W-:Y:S02]  /*88f0*/  IADD3 R43, R11, -0x20, RZ ;  /* 0xffffffe00b2b7810 */ /* 0x000fe40007ffe0ff */
[----:B------:R-:W-:Y:S02]  /*8900*/  LOP3.LUT R13, R13, 0x3f, RZ, 0xc0, !PT ;  /* 0x0000003f0d0d7812 */ /* 0x000fe400078ec0ff */
[----:B---3--:R-:W-:Y:S01]  /*8910*/  SHF.R.U32.HI R12, RZ, 0x6, R26 ;  /* 0x00000006ff0c7819 */ /* 0x008fe2000001161a */
[----:B------:R0:W3:Y:S03]  /*8920*/  I2F.F16 R45, R10 ;  /* 0x0000000a002d7306 */ /* 0x0000e60000200c00 */
[----:B------:R-:W-:-:S02]  /*8930*/  LOP3.LUT R12, R12, 0x3f, RZ, 0xc0, !PT ;  /* 0x0000003f0c0c7812 */ /* 0x000fc400078ec0ff */
[----:B------:R-:W-:Y:S01]  /*8940*/  IADD3 R41, R13, -0x20, RZ ;  /* 0xffffffe00d297810 */ /* 0x000fe20007ffe0ff */
[----:B0-----:R-:W-:Y:S01]  /*8950*/  IMAD.WIDE.U32 R10, R87, 0xc, R124 ;  /* 0x0000000c570a7825 */ /* 0x001fe200078e007c */
[----:B------:R-:W-:Y:S02]  /*8960*/  IADD3 R12, R12, -0x20, RZ ;  /* 0xffffffe00c0c7810 */ /* 0x000fe40007ffe0ff */
[----:B------:R-:W-:Y:S02]  /*8970*/  SHF.R.U32.HI R13, RZ, 0x18, R26 ;  /* 0x00000018ff0d7819 */ /* 0x000fe4000001161a */
[----:B------:R-:W-:Y:S01]  /*8980*/  IADD3 R11, R11, R15, RZ ;  /* 0x0000000f0b0b7210 */ /* 0x000fe20007ffe0ff */
[----:B------:R0:W1:Y:S01]  /*8990*/  I2F.F16 R42, R12 ;  /* 0x0000000c002a7306 */ /* 0x0000620000200c00 */
[----:B------:R-:W-:-:S03]  /*89a0*/  LOP3.LUT R16, R13, 0x3f, RZ, 0xc0, !PT ;  /* 0x0000003f0d107812 */ /* 0x000fc600078ec0ff */
[----:B0-----:R0:W3:Y:S01]  /*89b0*/  LDG.E.128.CONSTANT R12, desc[UR8][R10.64] ;  /* 0x000000080a0c7981 */ /* 0x0010e2000c1e9d00 */
[--C-:B------:R-:W-:Y:S02]  /*89c0*/  SHF.R.U32.HI R17, RZ, 0x6, R27.reuse ;  /* 0x00000006ff117819 */ /* 0x100fe4000001161b */
[----:B------:R-:W-:Y:S02]  /*89d0*/  SHF.R.U32.HI R18, RZ, 0xc, R27 ;  /* 0x0000000cff127819 */ /* 0x000fe4000001161b */
[----:B------:R-:W-:Y:S02]  /*89e0*/  IADD3 R16, R16, -0x20, RZ ;  /* 0xffffffe010107810 */ /* 0x000fe40007ffe0ff */
[----:B------:R-:W-:Y:S02]  /*89f0*/  LOP3.LUT R17, R17, 0x3f, RZ, 0xc0, !PT ;  /* 0x0000003f11117812 */ /* 0x000fe400078ec0ff */
[----:B------:R-:W-:Y:S01]  /*8a00*/  LOP3.LUT R18, R18, 0x3f, RZ, 0xc0, !PT ;  /* 0x0000003f12127812 */ /* 0x000fe200078ec0ff */
[----:B------:R2:W1:Y:S01]  /*8a10*/  I2F.F16 R39, R16 ;  /* 0x0000001000277306 */ /* 0x0004620000200c00 */
[----:B------:R-:W-:-:S02]  /*8a20*/  IADD3 R38, R17, -0x20, RZ ;  /* 0xffffffe011267810 */ /* 0x000fc40007ffe0ff */
[----:B------:R-:W-:Y:S02]  /*8a30*/  IADD3 R37, R18, -0x20, RZ ;  /* 0xffffffe012257810 */ /* 0x000fe40007ffe0ff */
[----:B------:R-:W-:Y:S01]  /*8a40*/  SHF.R.U32.HI R18, RZ, 0x18, R27 ;  /* 0x00000018ff127819 */ /* 0x000fe2000001161b */
[----:B--2---:R-:W-:-:S03]  /*8a50*/  IMAD.WIDE R16, R87, 0x4, R10 ;  /* 0x0000000457107825 */ /* 0x004fc600078e020a */
[----:B------:R-:W-:Y:S01]  /*8a60*/  LOP3.LUT R18, R18, 0x3f, RZ, 0xc0, !PT ;  /* 0x0000003f12127812 */ /* 0x000fe200078ec0ff */
[----:B------:R-:W-:-:S03]  /*8a70*/  IMAD.WIDE R20, R87, 0x4, R16 ;  /* 0x0000000457147825 */ /* 0x000fc600078e0210 */
[----:B0-----:R-:W-:Y:S02]  /*8a80*/  IADD3 R11, R18, -0x20, RZ ;  /* 0xffffffe0120b7810 */ /* 0x001fe40007ffe0ff */
[----:B------:R-:W5:Y:S04]  /*8a90*/  LDG.E.128.CONSTANT R16, desc[UR8][R16.64] ;  /* 0x0000000810107981 */ /* 0x000f68000c1e9d00 */
[----:B------:R-:W5:Y:S01]  /*8aa0*/  LDG.E.128.CONSTANT R20, desc[UR8][R20.64] ;  /* 0x0000000814147981 */ /* 0x000f62000c1e9d00 */
[----:B------:R-:W-:-:S04]  /*8ab0*/  LOP3.LUT R9, R24, 0x3f, RZ, 0xc0, !PT ;  /* 0x0000003f18097812 */ /* 0x000fc800078ec0ff */
[----:B------:R-:W-:-:S04]  /*8ac0*/  IADD3 R9, R9, -0x20, RZ ;  /* 0xffffffe009097810 */ /* 0x000fc80007ffe0ff */
[----:B------:R0:W2:Y:S02]  /*8ad0*/  I2F.F16 R100, R9 ;  /* 0x0000000900647306 */ /* 0x0000a40000200c00 */
[----:B0-----:R-:W-:-:S04]  /*8ae0*/  SHF.R.U32.HI R9, RZ, 0xc, R24 ;  /* 0x0000000cff097819 */ /* 0x001fc80000011618 */
[----:B------:R-:W-:Y:S02]  /*8af0*/  LOP3.LUT R9, R9, 0x3f, RZ, 0xc0, !PT ;  /* 0x0000003f09097812 */ /* 0x000fe400078ec0ff */
[--C-:B------:R-:W-:Y:S02]  /*8b00*/  SHF.R.U32 R24, R24, 0x1e, R32.reuse ;  /* 0x0000001e18187819 */ /* 0x100fe40000001620 */
[----:B------:R-:W-:Y:S02]  /*8b10*/  IADD3 R9, R9, -0x20, RZ ;  /* 0xffffffe009097810 */ /* 0x000fe40007ffe0ff */
[--C-:B------:R-:W-:Y:S02]  /*8b20*/  SHF.R.U32.HI R50, RZ, 0x4, R32.reuse ;  /* 0x00000004ff327819 */ /* 0x100fe40000011620 */
[----:B------:R0:W1:Y:S01]  /*8b30*/  I2F.F16 R70, R9 ;  /* 0x0000000900467306 */ /* 0x0000620000200c00 */
[----:B------:R-:W-:Y:S02]  /*8b40*/  SHF.R.U32.HI R53, RZ, 0x16, R32 ;  /* 0x00000016ff357819 */ /* 0x000fe40000011620 */
[----:B------:R-:W-:-:S02]  /*8b50*/  LOP3.LUT R24, R24, 0x3f, RZ, 0xc0, !PT ;  /* 0x0000003f18187812 */ /* 0x000fc400078ec0ff */
[----:B------:R-:W-:Y:S02]  /*8b60*/  LOP3.LUT R50, R50, 0x3f, RZ, 0xc0, !PT ;  /* 0x0000003f32327812 */ /* 0x000fe400078ec0ff */
[----:B0-----:R-:W-:Y:S02]  /*8b70*/  SHF.R.U32.HI R9, RZ, 0x12, R25 ;  /* 0x00000012ff097819 */ /* 0x001fe40000011619 */
[----:B------:R-:W-:Y:S02]  /*8b80*/  SHF.R.U32 R25, R25, 0x1e, R33 ;  /* 0x0000001e19197819 */ /* 0x000fe40000001621 */
[----:B------:R-:W-:Y:S02]  /*8b90*/  LOP3.LUT R53, R53, 0x3f, RZ, 0xc0, !PT ;  /* 0x0000003f35357812 */ /* 0x000fe400078ec0ff */
[----:B------:R-:W-:Y:S02]  /*8ba0*/  IADD3 R24, R24, -0x20, RZ ;  /* 0xffffffe018187810 */ /* 0x000fe40007ffe0ff */
[----:B------:R-:W-:-:S02]  /*8bb0*/  SHF.R.U32.HI R51, RZ, 0xa, R32 ;  /* 0x0000000aff337819 */ /* 0x000fc40000011620 */
[----:B------:R-:W-:Y:S02]  /*8bc0*/  IADD3 R50, R50, -0x20, RZ ;  /* 0xffffffe032327810 */ /* 0x000fe40007ffe0ff */
[----:B------:R-:W-:Y:S02]  /*8bd0*/  LOP3.LUT R25, R25, 0x3f, RZ, 0xc0, !PT ;  /* 0x0000003f19197812 */ /* 0x000fe400078ec0ff */
[----:B------:R-:W-:Y:S01]  /*8be0*/  IADD3 R53, R53, -0x20, RZ ;  /* 0xffffffe035357810 */ /* 0x000fe20007ffe0ff */
[----:B------:R0:W1:Y:S01]  /*8bf0*/  I2F.F16 R75, R24 ;  /* 0x00000018004b7306 */ /* 0x0000620000200c00 */
[----:B------:R-:W-:Y:S02]  /*8c00*/  LOP3.LUT R9, R9, 0x3f, RZ, 0xc0, !PT ;  /* 0x0000003f09097812 */ /* 0x000fe400078ec0ff */
[----:B------:R-:W-:Y:S02]  /*8c10*/  SHF.R.U32.HI R52, RZ, 0x10, R32 ;  /* 0x00000010ff347819 */ /* 0x000fe40000011620 */
[----:B------:R-:W-:-:S02]  /*8c20*/  LOP3.LUT R51, R51, 0x3f, RZ, 0xc0, !PT ;  /* 0x0000003f33337812 */ /* 0x000fc400078ec0ff */
[----:B------:R-:W-:Y:S01]  /*8c30*/  IADD3 R25, R25, -0x20, RZ ;  /* 0xffffffe019197810 */ /* 0x000fe20007ffe0ff */
[----:B------:R4:W1:Y:S01]  /*8c40*/  I2F.F16 R74, R50 ;  /* 0x00000032004a7306 */ /* 0x0008620000200c00 */
[--C-:B0-----:R-:W-:Y:S02]  /*8c50*/  SHF.R.U32.HI R24, RZ, 0x4, R33.reuse ;  /* 0x00000004ff187819 */ /* 0x101fe40000011621 */
[--C-:B------:R-:W-:Y:S02]  /*8c60*/  SHF.R.U32.HI R55, RZ, 0x10, R33.reuse ;  /* 0x00000010ff377819 */ /* 0x100fe40000011621 */
[----:B------:R-:W-:Y:S02]  /*8c70*/  IADD3 R9, R9, -0x20, RZ ;  /* 0xffffffe009097810 */ /* 0x000fe40007ffe0ff */
[----:B------:R-:W-:Y:S01]  /*8c80*/  LOP3.LUT R52, R52, 0x3f, RZ, 0xc0, !PT ;  /* 0x0000003f34347812 */ /* 0x000fe200078ec0ff */
[----:B------:R0:W1:Y:S01]  /*8c90*/  I2F.F16 R76, R53 ;  /* 0x00000035004c7306 */ /* 0x0000620000200c00 */
[----:B----4-:R-:W-:-:S02]  /*8ca0*/  SHF.R.U32.HI R50, RZ, 0xa, R33 ;  /* 0x0000000aff327819 */ /* 0x010fc40000011621 */
[----:B------:R-:W-:Y:S02]  /*8cb0*/  IADD3 R51, R51, -0x20, RZ ;  /* 0xffffffe033337810 */ /* 0x000fe40007ffe0ff */
[----:B------:R-:W-:Y:S02]  /*8cc0*/  LOP3.LUT R24, R24, 0x3f, RZ, 0xc0, !PT ;  /* 0x0000003f18187812 */ /* 0x000fe400078ec0ff */
[----:B------:R-:W-:Y:S01]  /*8cd0*/  LOP3.LUT R50, R50, 0x3f, RZ, 0xc0, !PT ;  /* 0x0000003f32327812 */ /* 0x000fe200078ec0ff */
[----:B------:R4:W1:Y:S01]  /*8ce0*/  I2F.F16 R54, R25 ;  /* 0x0000001900367306 */ /* 0x0008620000200c00 */
[----:B0-----:R-:W-:Y:S02]  /*8cf0*/  SHF.R.U32.HI R53, RZ, 0x16, R33 ;  /* 0x00000016ff357819 */ /* 0x001fe40000011621 */
[----:B------:R-:W-:Y:S02]  /*8d00*/  LOP3.LUT R55, R55, 0x3f, RZ, 0xc0, !PT ;  /* 0x0000003f37377812 */ /* 0x000fe400078ec0ff */
[----:B------:R-:W-:-:S02]  /*8d10*/  IADD3 R52, R52, -0x20, RZ ;  /* 0xffffffe034347810 */ /* 0x000fc40007ffe0ff */
[----:B------:R-:W-:Y:S02]  /*8d20*/  LOP3.LUT R53, R53, 0x3f, RZ, 0xc0, !PT ;  /* 0x0000003f35357812 */ /* 0x000fe400078ec0ff */
[----:B----4-:R-:W-:Y:S01]  /*8d30*/  SHF.R.U32.HI R25, RZ, 0xa, R34 ;  /* 0x0000000aff197819 */ /* 0x010fe20000011622 */
[----:B------:R0:W4:Y:S01]  /*8d40*/  I2F.F16 R44, R9 ;  /* 0x00000009002c7306 */ /* 0x0001220000200c00 */
[----:B------:R-:W-:Y:S02]  /*8d50*/  IADD3 R24, R24, -0x20, RZ ;  /* 0xffffffe018187810 */ /* 0x000fe40007ffe0ff */
[----:B------:R-:W-:Y:S02]  /*8d60*/  LOP3.LUT R25, R25, 0x3f, RZ, 0xc0, !PT ;  /* 0x0000003f19197812 */ /* 0x000fe400078ec0ff */
[----:B------:R-:W-:-:S03]  /*8d70*/  IADD3 R53, R53, -0x20, RZ ;  /* 0xffffffe035357810 */ /* 0x000fc60007ffe0ff */
[----:B------:R2:W1:Y:S01]  /*8d80*/  I2F.F16 R73, R51 ;  /* 0x0000003300497306 */ /* 0x0004620000200c00 */
[----:B0-----:R-:W-:Y:S02]  /*8d90*/  SHF.R.U32.HI R9, RZ, 0x12, R26 ;  /* 0x00000012ff097819 */ /* 0x001fe4000001161a */
[--C-:B------:R-:W-:Y:S02]  /*8da0*/  SHF.R.U32 R26, R26, 0x1e, R34.reuse ;  /* 0x0000001e1a1a7819 */ /* 0x100fe40000001622 */
[----:B------:R-:W-:Y:S02]  /*8db0*/  IADD3 R25, R25, -0x20, RZ ;  /* 0xffffffe019197810 */ /* 0x000fe40007ffe0ff */
[----:B--2---:R-:W-:Y:S02]  /*8dc0*/  IADD3 R51, R50, -0x20, RZ ;  /* 0xffffffe032337810 */ /* 0x004fe40007ffe0ff */
[----:B------:R-:W-:Y:S01]  /*8dd0*/  IADD3 R50, R55, -0x20, RZ ;  /* 0xffffffe037327810 */ /* 0x000fe20007ffe0ff */
[----:B------:R-:W0:Y:S01]  /*8de0*/  I2F.F16 R71, R52 ;  /* 0x0000003400477306 */ /* 0x000e220000200c00 */
[----:B------:R-:W-:-:S02]  /*8df0*/  SHF.R.U32.HI R55, RZ, 0x10, R34 ;  /* 0x00000010ff377819 */ /* 0x000fc40000011622 */
[----:B------:R-:W-:-:S05]  /*8e00*/  LOP3.LUT R26, R26, 0x3f, RZ, 0xc0, !PT ;  /* 0x0000003f1a1a7812 */ /* 0x000fca00078ec0ff */
[----:B------:R2:W0:Y:S01]  /*8e10*/  I2F.F16 R52, R24 ;  /* 0x0000001800347306 */ /* 0x0004220000200c00 */
[----:B------:R-:W-:Y:S02]  /*8e20*/  IADD3 R26, R26, -0x20, RZ ;  /* 0xffffffe01a1a7810 */ /* 0x000fe40007ffe0ff */
[----:B------:R-:W-:-:S05]  /*8e30*/  SHF.R.U32.HI R59, RZ, 0x16, R34 ;  /* 0x00000016ff3b7819 */ /* 0x000fca0000011622 */
[----:B------:R4:W0:Y:S01]  /*8e40*/  I2F.F16 R57, R53 ;  /* 0x0000003500397306 */ /* 0x0008220000200c00 */
[----:B--2---:R-:W-:-:S04]  /*8e50*/  SHF.R.U32.HI R24, RZ, 0x4, R34 ;  /* 0x00000004ff187819 */ /* 0x004fc80000011622 */
[----:B------:R-:W-:Y:S02]  /*8e60*/  LOP3.LUT R24, R24, 0x3f, RZ, 0xc0, !PT ;  /* 0x0000003f18187812 */ /* 0x000fe400078ec0ff */
[----:B----4-:R-:W-:Y:S02]  /*8e70*/  LOP3.LUT R53, R55, 0x3f, RZ, 0xc0, !PT ;  /* 0x0000003f37357812 */ /* 0x010fe400078ec0ff */
[----:B------:R2:W4:Y:S01]  /*8e80*/  I2F.F16 R55, R25 ;  /* 0x0000001900377306 */ /* 0x0005220000200c00 */
[----:B------:R-:W-:Y:S02]  /*8e90*/  LOP3.LUT R59, R59, 0x3f, RZ, 0xc0, !PT ;  /* 0x0000003f3b3b7812 */ /* 0x000fe400078ec0ff */
[----:B------:R-:W-:Y:S02]  /*8ea0*/  IADD3 R24, R24, -0x20, RZ ;  /* 0xffffffe018187810 */ /* 0x000fe40007ffe0ff */
[----:B--2---:R-:W-:-:S03]  /*8eb0*/  SHF.R.U32.HI R25, RZ, 0xa, R35 ;  /* 0x0000000aff197819 */ /* 0x004fc60000011623 */
[----:B------:R2:W0:Y:S01]  /*8ec0*/  I2F.F16 R58, R26 ;  /* 0x0000001a003a7306 */ /* 0x0004220000200c00 */
[----:B------:R-:W-:Y:S02]  /*8ed0*/  LOP3.LUT R25, R25, 0x3f, RZ, 0xc0, !PT ;  /* 0x0000003f19197812 */ /* 0x000fe400078ec0ff */
[----:B------:R-:W-:Y:S02]  /*8ee0*/  IADD3 R59, R59, -0x20, RZ ;  /* 0xffffffe03b3b7810 */ /* 0x000fe40007ffe0ff */
[----:B--2---:R-:W-:-:S03]  /*8ef0*/  SHF.R.U32.HI R26, RZ, 0x10, R35 ;  /* 0x00000010ff1a7819 */ /* 0x004fc60000011623 */
[----:B------:R2:W0:Y:S01]  /*8f00*/  I2F.F16 R56, R24 ;  /* 0x0000001800387306 */ /* 0x0004220000200c00 */
[----:B------:R-:W-:Y:S02]  /*8f10*/  IADD3 R62, R25, -0x20, RZ ;  /* 0xffffffe0193e7810 */ /* 0x000fe40007ffe0ff */
[----:B------:R-:W-:Y:S02]  /*8f20*/  LOP3.LUT R26, R26, 0x3f, RZ, 0xc0, !PT ;  /* 0x0000003f1a1a7812 */ /* 0x000fe400078ec0ff */
[--C-:B------:R-:W-:Y:S02]  /*8f30*/  SHF.R.U32.HI R25, RZ, 0x16, R35.reuse ;  /* 0x00000016ff197819 */ /* 0x100fe40000011623 */
[----:B--2---:R-:W-:Y:S01]  /*8f40*/  SHF.R.U32.HI R24, RZ, 0x4, R35 ;  /* 0x00000004ff187819 */ /* 0x004fe20000011623 */
[----:B------:R2:W0:Y:S01]  /*8f50*/  I2F.F16 R66, R59 ;  /* 0x0000003b00427306 */ /* 0x0004220000200c00 */
[----:B------:R-:W-:Y:S02]  /*8f60*/  LOP3.LUT R25, R25, 0x3f, RZ, 0xc0, !PT ;  /* 0x0000003f19197812 */ /* 0x000fe400078ec0ff */
[----:B------:R-:W-:-:S02]  /*8f70*/  LOP3.LUT R24, R24, 0x3f, RZ, 0xc0, !PT ;  /* 0x0000003f18187812 */ /* 0x000fc400078ec0ff */
[----:B--2---:R-:W-:Y:S02]  /*8f80*/  IADD3 R59, R26, -0x20, RZ ;  /* 0xffffffe01a3b7810 */ /* 0x004fe40007ffe0ff */
[--C-:B------:R-:W-:Y:S02]  /*8f90*/  SHF.R.U32.HI R26, RZ, 0x8, R28.reuse ;  /* 0x00000008ff1a7819 */ /* 0x100fe4000001161c */
[----:B------:R-:W-:Y:S02]  /*8fa0*/  IADD3 R24, R24, -0x20, RZ ;  /* 0xffffffe018187810 */ /* 0x000fe40007ffe0ff */
[----:B------:R-:W-:Y:S02]  /*8fb0*/  IADD3 R77, R25, -0x20, RZ ;  /* 0xffffffe0194d7810 */ /* 0x000fe40007ffe0ff */
[----:B------:R-:W-:Y:S02]  /*8fc0*/  LOP3.LUT R26, R26, 0x3f, RZ, 0xc0, !PT ;  /* 0x0000003f1a1a7812 */ /* 0x000fe400078ec0ff */
[----:B------:R-:W-:-:S02]  /*8fd0*/  SHF.R.U32 R32, R32, 0x1c, R28 ;  /* 0x0000001c20207819 */ /* 0x000fc4000000161c */
[----:B------:R-:W-:Y:S01]  /*8fe0*/  SHF.R.U32.HI R25, RZ, 0x2, R28 ;  /* 0x00000002ff197819 */ /* 0x000fe2000001161c */
[----:B-1----:R1:W2:Y:S01]  /*8ff0*/  I2F.F16 R63, R24 ;  /* 0x00000018003f7306 */ /* 0x0022a20000200c00 */
[----:B------:R-:W-:Y:S02]  /*9000*/  IADD3 R26, R26, -0x20, RZ ;  /* 0xffffffe01a1a7810 */ /* 0x000fe40007ffe0ff */
[----:B------:R-:W-:Y:S02]  /*9010*/  LOP3.LUT R25, R25, 0x3f, RZ, 0xc0, !PT ;  /* 0x0000003f19197812 */ /* 0x000fe400078ec0ff */
[----:B------:R-:W-:Y:S02]  /*9020*/  LOP3.LUT R9, R9, 0x3f, RZ, 0xc0, !PT ;  /* 0x0000003f09097812 */ /* 0x000fe400078ec0ff */
[----:B-1----:R-:W-:Y:S01]  /*9030*/  LOP3.LUT R24, R32, 0x3f, RZ, 0xc0, !PT ;  /* 0x0000003f20187812 */ /* 0x002fe200078ec0ff */
[----:B------:R1:W0:Y:S01]  /*9040*/  I2F.F16 R101, R26 ;  /* 0x0000001a00657306 */ /* 0x0002220000200c00 */
[----:B------:R-:W-:-:S02]  /*9050*/  IADD3 R25, R25, -0x20, RZ ;  /* 0xffffffe019197810 */ /* 0x000fc40007ffe0ff */
[----:B------:R-:W-:Y:S02]  /*9060*/  IADD3 R24, R24, -0x20, RZ ;  /* 0xffffffe018187810 */ /* 0x000fe40007ffe0ff */
[----:B------:R-:W-:Y:S02]  /*9070*/  IADD3 R9, R9, -0x20, RZ ;  /* 0xffffffe009097810 */ /* 0x000fe40007ffe0ff */
[----:B-1----:R-:W-:Y:S01]  /*9080*/  SHF.R.U32.HI R26, RZ, 0xe, R29 ;  /* 0x0000000eff1a7819 */ /* 0x002fe2000001161d */
[----:B------:R1:W0:Y:S03]  /*9090*/  I2F.F16 R104, R24 ;  /* 0x0000001800687306 */ /* 0x0002260000200c00 */
[----:B------:R-:W-:-:S05]  /*90a0*/  LOP3.LUT R26, R26, 0x3f, RZ, 0xc0, !PT ;  /* 0x0000003f1a1a7812 */ /* 0x000fca00078ec0ff */
[----:B------:R4:W0:Y:S01]  /*90b0*/  I2F.F16 R103, R25 ;  /* 0x0000001900677306 */ /* 0x0008220000200c00 */
[--C-:B-1----:R-:W-:Y:S02]  /*90c0*/  SHF.R.U32.HI R24, RZ, 0x2, R29.reuse ;  /* 0x00000002ff187819 */ /* 0x102fe4000001161d */
[----:B------:R-:W-:Y:S02]  /*90d0*/  IADD3 R26, R26, -0x20, RZ ;  /* 0xffffffe01a1a7810 */ /* 0x000fe40007ffe0ff */
[----:B------:R-:W-:Y:S02]  /*90e0*/  LOP3.LUT R24, R24, 0x3f, RZ, 0xc0, !PT ;  /* 0x0000003f18187812 */ /* 0x000fe400078ec0ff */
[----:B----4-:R-:W-:Y:S01]  /*90f0*/  SHF.R.U32.HI R25, RZ, 0x8, R29 ;  /* 0x00000008ff197819 */ /* 0x010fe2000001161d */
[----:B------:R1:W4:Y:S03]  /*9100*/  I2F.F16 R40, R9 ;  /* 0x0000000900287306 */ /* 0x0003260000200c00 */
[----:B------:R-:W-:-:S02]  /*9110*/  LOP3.LUT R25, R25, 0x3f, RZ, 0xc0, !PT ;  /* 0x0000003f19197812 */ /* 0x000fc400078ec0ff */
[----:B------:R-:W-:Y:S02]  /*9120*/  IADD3 R24, R24, -0x20, RZ ;  /* 0xffffffe018187810 */ /* 0x000fe40007ffe0ff */
[----:B-1----:R-:W-:Y:S02]  /*9130*/  SHF.R.U32.HI R9, RZ, 0x12, R27 ;  /* 0x00000012ff097819 */ /* 0x002fe4000001161b */
[----:B------:R-:W-:Y:S01]  /*9140*/  SHF.R.U32 R27, R27, 0x1e, R35 ;  /* 0x0000001e1b1b7819 */ /* 0x000fe20000001623 */
[----:B------:R1:W0:Y:S01]  /*9150*/  I2F.F16 R84, R26 ;  /* 0x0000001a00547306 */ /* 0x0002220000200c00 */
[----:B------:R-:W-:Y:S02]  /*9160*/  IADD3 R25, R25, -0x20, RZ ;  /* 0xffffffe019197810 */ /* 0x000fe40007ffe0ff */
[----:B------:R-:W-:Y:S02]  /*9170*/  LOP3.LUT R27, R27, 0x3f, RZ, 0xc0, !PT ;  /* 0x0000003f1b1b7812 */ /* 0x000fe400078ec0ff */
[----:B------:R-:W-:-:S02]  /*9180*/  SHF.R.U32 R33, R33, 0x1c, R29 ;  /* 0x0000001c21217819 */ /* 0x000fc4000000161d */
[----:B-1----:R-:W-:Y:S01]  /*9190*/  SHF.R.U32.HI R26, RZ, 0xe, R30 ;  /* 0x0000000eff1a7819 */ /* 0x002fe2000001161e */
[----:B------:R1:W0:Y:S01]  /*91a0*/  I2F.F16 R81, R24 ;  /* 0x0000001800517306 */ /* 0x0002220000200c00 */
[----:B------:R-:W-:Y:S02]  /*91b0*/  IADD3 R27, R27, -0x20, RZ ;  /* 0xffffffe01b1b7810 */ /* 0x000fe40007ffe0ff */
[----:B------:R-:W-:-:S05]  /*91c0*/  LOP3.LUT R26, R26, 0x3f, RZ, 0xc0, !PT ;  /* 0x0000003f1a1a7812 */ /* 0x000fca00078ec0ff */
[----:B------:R2:W0:Y:S01]  /*91d0*/  I2F.F16 R79, R25 ;  /* 0x00000019004f7306 */ /* 0x0004220000200c00 */
[--C-:B-1----:R-:W-:Y:S02]  /*91e0*/  SHF.R.U32.HI R24, RZ, 0x2, R30.reuse ;  /* 0x00000002ff187819 */ /* 0x102fe4000001161e */
[----:B------:R-:W-:Y:S02]  /*91f0*/  LOP3.LUT R33, R33, 0x3f, RZ, 0xc0, !PT ;  /* 0x0000003f21217812 */ /* 0x000fe400078ec0ff */
[----:B------:R-:W-:Y:S02]  /*9200*/  IADD3 R26, R26, -0x20, RZ ;  /* 0xffffffe01a1a7810 */ /* 0x000fe40007ffe0ff */
[----:B--2---:R-:W-:Y:S01]  /*9210*/  SHF.R.U32.HI R25, RZ, 0x8, R30 ;  /* 0x00000008ff197819 */ /* 0x004fe2000001161e */
[----:B------:R1:W2:Y:S01]  /*9220*/  I2F.F16 R64, R27 ;  /* 0x0000001b00407306 */ /* 0x0002a20000200c00 */
[----:B------:R-:W-:Y:S02]  /*9230*/  LOP3.LUT R24, R24, 0x3f, RZ, 0xc0, !PT ;  /* 0x0000003f18187812 */ /* 0x000fe400078ec0ff */
[----:B------:R-:W-:-:S02]  /*9240*/  LOP3.LUT R25, R25, 0x3f, RZ, 0xc0, !PT ;  /* 0x0000003f19197812 */ /* 0x000fc400078ec0ff */
[----:B------:R-:W-:Y:S02]  /*9250*/  IADD3 R33, R33, -0x20, RZ ;  /* 0xffffffe021217810 */ /* 0x000fe40007ffe0ff */
[----:B-1----:R-:W-:Y:S01]  /*9260*/  SHF.R.U32.HI R27, RZ, 0xe, R28 ;  /* 0x0000000eff1b7819 */ /* 0x002fe2000001161c */
[----:B------:R3:W1:Y:S01]  /*9270*/  I2F.F16 R112, R26 ;  /* 0x0000001a00707306 */ /* 0x0006620000200c00 */
[----:B------:R-:W-:Y:S02]  /*9280*/  LOP3.LUT R9, R9, 0x3f, RZ, 0xc0, !PT ;  /* 0x0000003f09097812 */ /* 0x000fe400078ec0ff */
[----:B------:R-:W-:Y:S02]  /*9290*/  IADD3 R24, R24, -0x20, RZ ;  /* 0xffffffe018187810 */ /* 0x000fe40007ffe0ff */
[----:B------:R-:W-:Y:S02]  /*92a0*/  IADD3 R25, R25, -0x20, RZ ;  /* 0xffffffe019197810 */ /* 0x000fe40007ffe0ff */
[----:B------:R-:W-:-:S02]  /*92b0*/  LOP3.LUT R27, R27, 0x3f, RZ, 0xc0, !PT ;  /* 0x0000003f1b1b7812 */ /* 0x000fc400078ec0ff */
[----:B---3--:R-:W-:Y:S01]  /*92c0*/  LOP3.LUT R26, R12, 0x3f, RZ, 0xc0, !PT ;  /* 0x0000003f0c1a7812 */ /* 0x008fe200078ec0ff */
[----:B------:R3:W0:Y:S01]  /*92d0*/  I2F.F16 R82, R33 ;  /* 0x0000002100527306 */ /* 0x0006220000200c00 */
[----:B------:R-:W-:Y:S02]  /*92e0*/  IADD3 R36, R9, -0x20, RZ ;  /* 0xffffffe009247810 */ /* 0x000fe40007ffe0ff */
[----:B------:R-:W-:Y:S02]  /*92f0*/  SHF.R.U32 R34, R34, 0x1c, R30 ;  /* 0x0000001c22227819 */ /* 0x000fe4000000161e */
[----:B------:R-:W-:Y:S02]  /*9300*/  LEA.HI R65, R28, 0xffffffe0, RZ, 0x6 ;  /* 0xffffffe01c417811 */ /* 0x000fe400078f30ff */
[----:B------:R-:W-:Y:S01]  /*9310*/  LEA.HI R10, R29, 0xffffffe0, RZ, 0x6 ;  /* 0xffffffe01d0a7811 */ /* 0x000fe200078f30ff */
[----:B------:R4:W0:Y:S01]  /*9320*/  I2F.F16 R97, R24 ;  /* 0x0000001800617306 */ /* 0x0008220000200c00 */
[----:B---3--:R-:W-:-:S02]  /*9330*/  IADD3 R33, R26, -0x20, RZ ;  /* 0xffffffe01a217810 */ /* 0x008fc40007ffe0ff */
[----:B------:R-:W-:Y:S02]  /*9340*/  LEA.HI R9, R30, 0xffffffe0, RZ, 0x6 ;  /* 0xffffffe01e097811 */ /* 0x000fe400078f30ff */
[----:B------:R-:W-:Y:S02]  /*9350*/  LEA.HI R48, R31, 0xffffffe0, RZ, 0x6 ;  /* 0xffffffe01f307811 */ /* 0x000fe400078f30ff */
[----:B------:R-:W-:Y:S01]  /*9360*/  IADD3 R27, R27, -0x20, RZ ;  /* 0xffffffe01b1b7810 */ /* 0x000fe20007ffe0ff */
[----:B------:R3:W0:Y:S01]  /*9370*/  I2F.F16 R95, R25 ;  /* 0x00000019005f7306 */ /* 0x0006220000200c00 */
[--C-:B------:R-:W-:Y:S02]  /*9380*/  SHF.R.U32 R35, R35, 0x1c, R31.reuse ;  /* 0x0000001c23237819 */ /* 0x100fe4000000161f */
[--C-:B----4-:R-:W-:Y:S02]  /*9390*/  SHF.R.U32.HI R24, RZ, 0x2, R31.reuse ;  /* 0x00000002ff187819 */ /* 0x110fe4000001161f */
[----:B------:R-:W-:-:S02]  /*93a0*/  SHF.R.U32.HI R26, RZ, 0xe, R31 ;  /* 0x0000000eff1a7819 */ /* 0x000fc4000001161f */
[----:B------:R-:W-:Y:S02]  /*93b0*/  SHF.R.U32.HI R28, RZ, 0x14, R28 ;  /* 0x00000014ff1c7819 */ /* 0x000fe4000001161c */
[----:B---3--:R-:W-:Y:S02]  /*93c0*/  SHF.R.U32.HI R25, RZ, 0x8, R31 ;  /* 0x00000008ff197819 */ /* 0x008fe4000001161f */
[----:B------:R-:W-:Y:S02]  /*93d0*/  SHF.R.U32.HI R29, RZ, 0x14, R29 ;  /* 0x00000014ff1d7819 */ /* 0x000fe4000001161d */
[----:B------:R-:W-:Y:S02]  /*93e0*/  SHF.R.U32.HI R30, RZ, 0x14, R30 ;  /* 0x00000014ff1e7819 */ /* 0x000fe4000001161e */
[----:B------:R-:W-:Y:S01]  /*93f0*/  SHF.R.U32.HI R31, RZ, 0x14, R31 ;  /* 0x00000014ff1f7819 */ /* 0x000fe2000001161f */
[----:B------:R3:W4:Y:S01]  /*9400*/  I2F.F16 R114, R27 ;  /* 0x0000001b00727306 */ /* 0x0007220000200c00 */
[----:B------:R-:W-:-:S02]  /*9410*/  LOP3.LUT R34, R34, 0x3f, RZ, 0xc0, !PT ;  /* 0x0000003f22227812 */ /* 0x000fc400078ec0ff */
[----:B------:R-:W-:Y:S02]  /*9420*/  LOP3.LUT R28, R28, 0x3f, RZ, 0xc0, !PT ;  /* 0x0000003f1c1c7812 */ /* 0x000fe400078ec0ff */
[----:B------:R-:W-:Y:S02]  /*9430*/  LOP3.LUT R29, R29, 0x3f, RZ, 0xc0, !PT ;  /* 0x0000003f1d1d7812 */ /* 0x000fe400078ec0ff */
[----:B------:R-:W-:Y:S02]  /*9440*/  LOP3.LUT R30, R30, 0x3f, RZ, 0xc0, !PT ;  /* 0x0000003f1e1e7812 */ /* 0x000fe400078ec0ff */
[----:B------:R-:W-:Y:S02]  /*9450*/  LOP3.LUT R24, R24, 0x3f, RZ, 0xc0, !PT ;  /* 0x0000003f18187812 */ /* 0x000fe400078ec0ff */
[----:B------:R-:W-:Y:S02]  /*9460*/  LOP3.LUT R25, R25, 0x3f, RZ, 0xc0, !PT ;  /* 0x0000003f19197812 */ /* 0x000fe400078ec0ff */
[----:B---3--:R-:W-:-:S02]  /*9470*/  LOP3.LUT R27, R13, 0x3f, RZ, 0xc0, !PT ;  /* 0x0000003f0d1b7812 */ /* 0x008fc400078ec0ff */
[----:B------:R-:W-:Y:S02]  /*9480*/  LOP3.LUT R26, R26, 0x3f, RZ, 0xc0, !PT ;  /* 0x0000003f1a1a7812 */ /* 0x000fe400078ec0ff */
[----:B------:R-:W-:Y:S02]  /*9490*/  LOP3.LUT R31, R31, 0x3f, RZ, 0xc0, !PT ;  /* 0x0000003f1f1f7812 */ /* 0x000fe400078ec0ff */
        /* <DEDUP_REMOVED lines=10> */
[----:B------:R-:W-:Y:S01]  /*9540*/  ISETP.NE.AND P1, PT, R93, RZ, PT ;  /* 0x000000ff5d00720c */ /* 0x000fe20003f25270 */
[----:B------:R-:W3:Y:S01]  /*9550*/  I2F.F16 R102, R34 ;  /* 0x0000002200667306 */ /* 0x000ee20000200c00 */
[----:B------:R-:W-:-:S04]  /*9560*/  LOP3.LUT R35, R35, 0x3f, RZ, 0xc0, !PT ;  /* 0x0000003f23237812 */ /* 0x000fc800078ec0ff */
        /* <DEDUP_REMOVED lines=31> */
[----:B------:R2:W0:Y:S01]  /*9760*/  I2F.F16 R116, R35 ;  /* 0x0000002300747306 */ /* 0x0004220000200c00 */
[----:B------:R-:W-:Y:S02]  /*9770*/  ISETP.NE.AND P2, PT, R94, RZ, PT ;  /* 0x000000ff5e00720c */ /* 0x000fe40003f45270 */
[----:B------:R-:W-:Y:S02]  /*9780*/  ISETP.NE.AND P3, PT, R92, RZ, PT ;  /* 0x000000ff5c00720c */ /* 0x000fe40003f65270 */
[----:B------:R-:W-:Y:S02]  /*9790*/  @!P0 PRMT R86, R86, 0x7610, R60 ;  /* 0x0000761056568816 */ /* 0x000fe4000000003c */
[----:B--2---:R-:W-:Y:S02]  /*97a0*/  LOP3.LUT R35, R14, 0x3f, RZ, 0xc0, !PT ;  /* 0x0000003f0e237812 */ /* 0x004fe400078ec0ff */
[----:B------:R-:W-:Y:S02]  /*97b0*/  @!P0 PRMT R85, R85, 0x7610, R61 ;  /* 0x0000761055558816 */ /* 0x000fe4000000003d */
[----:B------:R-:W-:Y:S01]  /*97c0*/  IADD3 R35, R35, -0x20, RZ ;  /* 0xffffffe023237810 */ /* 0x000fe20007ffe0ff */
        /* <DEDUP_REMOVED lines=75> */
.L_x_2073:
        /* <DEDUP_REMOVED lines=75> */
.L_x_2074:
        /* <DEDUP_REMOVED lines=75> */
.L_x_2075:
[----:B------:R-:W-:Y:S01]  /*a5e0*/  LOP3.LUT R25, R15, 0x3f, RZ, 0xc0, !PT ;  /* 0x0000003f0f197812 */ /* 0x000fe200078ec0ff */
[----:B------:R-:W1:Y:S01]  /*a5f0*/  I2F.F16 R35, R35 ;  /* 0x0000002300237306 */ /* 0x000e620000200c00 */
[--C-:B------:R-:W-:Y:S02]  /*a600*/  SHF.R.U32.HI R24, RZ, 0x6, R12.reuse ;  /* 0x00000006ff187819 */ /* 0x100fe4000001160c */
[----:B------:R-:W-:Y:S02]  /*a610*/  IADD3 R60, R25, -0x20, RZ ;  /* 0xffffffe0193c7810 */ /* 0x000fe40007ffe0ff */
[--C-:B------:R-:W-:Y:S02]  /*a620*/  SHF.R.U32.HI R25, RZ, 0xc, R12.reuse ;  /* 0x0000000cff197819 */ /* 0x100fe4000001160c */
[--C-:B------:R-:W-:Y:S02]  /*a630*/  SHF.R.U32.HI R26, RZ, 0x12, R12.reuse ;  /* 0x00000012ff1a7819 */ /* 0x100fe4000001160c */
[----:B------:R-:W-:Y:S01]  /*a640*/  SHF.R.U32.HI R27, RZ, 0x18, R12 ;  /* 0x00000018ff1b7819 */ /* 0x000fe2000001160c */
[----:B------:R-:W2:Y:S01]  /*a650*/  I2F.F16 R60, R60 ;  /* 0x0000003c003c7306 */ /* 0x000ea20000200c00 */
[----:B------:R-:W-:-:S02]  /*a660*/  LOP3.LUT R24, R24, 0x3f, RZ, 0xc0, !PT ;  /* 0x0000003f18187812 */ /* 0x000fc400078ec0ff */
[----:B------:R-:W-:Y:S02]  /*a670*/  LOP3.LUT R25, R25, 0x3f, RZ, 0xc0, !PT ;  /* 0x0000003f19197812 */ /* 0x000fe400078ec0ff */
[----:B------:R-:W-:Y:S02]  /*a680*/  LOP3.LUT R26, R26, 0x3f, RZ, 0xc0, !PT ;  /* 0x0000003f1a1a7812 */ /* 0x000fe400078ec0ff */
[----:B------:R-:W-:Y:S02]  /*a690*/  LOP3.LUT R27, R27, 0x3f, RZ, 0xc0, !PT ;  /* 0x0000003f1b1b7812 */ /* 0x000fe400078ec0ff */
[----:B------:R-:W-:Y:S02]  /*a6a0*/  IADD3 R24, R24, -0x20, RZ ;  /* 0xffffffe018187810 */ /* 0x000fe40007ffe0ff */
[----:B------:R-:W-:Y:S02]  /*a6b0*/  IADD3 R25, R25, -0x20, RZ ;  /* 0xffffffe019197810 */ /* 0x000fe40007ffe0ff */
[----:B------:R-:W-:Y:S01]  /*a6c0*/  IADD3 R26, R26, -0x20, RZ ;  /* 0xffffffe01a1a7810 */ /* 0x000fe20007ffe0ff */
[----:B------:R3:W4:Y:S01]  /*a6d0*/  I2F.F16 R110, R24 ;  /* 0x00000018006e7306 */ /* 0x0007220000200c00 */
[----:B------:R-:W-:-:S02]  /*a6e0*/  IADD3 R27, R27, -0x20, RZ ;  /* 0xffffffe01b1b7810 */ /* 0x000fc40007ffe0ff */
[--C-:B------:R-:W-:Y:S02]  /*a6f0*/  SHF.R.U32.HI R28, RZ, 0x6, R13.reuse ;  /* 0x00000006ff1c7819 */ /* 0x100fe4000001160d */
[----:B------:R-:W-:Y:S02]  /*a700*/  ISETP.NE.AND P4, PT, R90, RZ, PT ;  /* 0x000000ff5a00720c */ /* 0x000fe40003f85270 */
[----:B------:R-:W-:Y:S01]  /*a710*/  LOP3.LUT R28, R28, 0x3f, RZ, 0xc0, !PT ;  /* 0x0000003f1c1c7812 */ /* 0x000fe200078ec0ff */
[----:B------:R0:W1:Y:S01]  /*a720*/  I2F.F16 R108, R25 ;  /* 0x00000019006c7306 */ /* 0x0000620000200c00 */
[----:B---3--:R-:W-:Y:S02]  /*a730*/  SHF.R.U32.HI R24, RZ, 0xc, R13 ;  /* 0x0000000cff187819 */ /* 0x008fe4000001160d */
[----:B------:R-:W-:Y:S02]  /*a740*/  IADD3 R28, R28, -0x20, RZ ;  /* 0xffffffe01c1c7810 */ /* 0x000fe40007ffe0ff */
[----:B------:R-:W-:-:S02]  /*a750*/  LOP3.LUT R24, R24, 0x3f, RZ, 0xc0, !PT ;  /* 0x0000003f18187812 */ /* 0x000fc400078ec0ff */
[----:B------:R-:W-:Y:S01]  /*a760*/  SHF.R.U32.HI R115, RZ, 0xc, R14 ;  /* 0x0000000cff737819 */ /* 0x000fe2000001160e */
[----:B------:R3:W1:Y:S01]  /*a770*/  I2F.F16 R107, R26 ;  /* 0x0000001a006b7306 */ /* 0x0006620000200c00 */
[--C-:B0-----:R-:W-:Y:S02]  /*a780*/  SHF.R.U32.HI R25, RZ, 0x12, R13.reuse ;  /* 0x00000012ff197819 */ /* 0x101fe4000001160d */
[----:B------:R-:W-:Y:S02]  /*a790*/  IADD3 R24, R24, -0x20, RZ ;  /* 0xffffffe018187810 */ /* 0x000fe40007ffe0ff */
[----:B------:R-:W-:Y:S02]  /*a7a0*/  LOP3.LUT R25, R25, 0x3f, RZ, 0xc0, !PT ;  /* 0x0000003f19197812 */ /* 0x000fe400078ec0ff */
[----:B------:R-:W-:Y:S01]  /*a7b0*/  LOP3.LUT R115, R115, 0x3f, RZ, 0xc0, !PT ;  /* 0x0000003f73737812 */ /* 0x000fe200078ec0ff */
[----:B------:R0:W1:Y:S01]  /*a7c0*/  I2F.F16 R106, R27 ;  /* 0x0000001b006a7306 */ /* 0x0000620000200c00 */
[----:B---3--:R-:W-:-:S02]  /*a7d0*/  SHF.R.U32.HI R26, RZ, 0x18, R13 ;  /* 0x00000018ff1a7819 */ /* 0x008fc4000001160d */
[----:B------:R-:W-:Y:S02]  /*a7e0*/  IADD3 R25, R25, -0x20, RZ ;  /* 0xffffffe019197810 */ /* 0x000fe40007ffe0ff */
[----:B------:R-:W-:-:S03]  /*a7f0*/  LOP3.LUT R26, R26, 0x3f, RZ, 0xc0, !PT ;  /* 0x0000003f1a1a7812 */ /* 0x000fc600078ec0ff */
[----:B------:R3:W1:Y:S01]  /*a800*/  I2F.F16 R105, R28 ;  /* 0x0000001c00697306 */ /* 0x0006620000200c00 */
[----:B0-----:R-:W-:Y:S02]  /*a810*/  SHF.R.U32.HI R27, RZ, 0x6, R14 ;  /* 0x00000006ff1b7819 */ /* 0x001fe4000001160e */
[----:B------:R-:W-:Y:S02]  /*a820*/  IADD3 R26, R26, -0x20, RZ ;  /* 0xffffffe01a1a7810 */ /* 0x000fe40007ffe0ff */
[----:B------:R-:W-:-:S03]  /*a830*/  LOP3.LUT R27, R27, 0x3f, RZ, 0xc0, !PT ;  /* 0x0000003f1b1b7812 */ /* 0x000fc600078ec0ff */
[----:B------:R3:W0:Y:S01]  /*a840*/  I2F.F16 R61, R24 ;  /* 0x00000018003d7306 */ /* 0x0006220000200c00 */
[----:B------:R-:W-:-:S07]  /*a850*/  IADD3 R27, R27, -0x20, RZ ;  /* 0xffffffe01b1b7810 */ /* 0x000fce0007ffe0ff */
[----:B------:R3:W0:Y:S08]  /*a860*/  I2F.F16 R78, R25 ;  /* 0x00000019004e7306 */ /* 0x0006300000200c00 */
[----:B------:R3:W0:Y:S08]  /*a870*/  I2F.F16 R77, R26 ;  /* 0x0000001a004d7306 */ /* 0x0006300000200c00 */
[----:B------:R3:W0:Y:S01]  /*a880*/  I2F.F16 R80, R27 ;  /* 0x0000001b00507306 */ /* 0x0006220000200c00 */
[----:B-12-4-:R-:W-:Y:S05]  /*a890*/  @!P4 BRA `(.L_x_2076) ;  /* 0x000000040028c947 */ /* 0x016fea0003800000 */
[----:B---3--:R-:W1:Y:S01]  /*a8a0*/  LDS.128 R24, [UR4+0x180] ;  /* 0x00018004ff187984 */ /* 0x008e620008000c00 */
[----:B------:R-:W-:Y:S02]  /*a8b0*/  PRMT R83, R100, 0x5410, R83 ;  /* 0x0000541064537816 */ /* 0x000fe40000000053 */
[----:B------:R-:W-:Y:S01]  /*a8c0*/  PRMT R49, R49, 0x5410, R42 ;  /* 0x0000541031317816 */ /* 0x000fe2000000002a */
[----:B------:R-:W2:Y:S01]  /*a8d0*/  LDS.128 R28, [UR4+0x190] ;  /* 0x00019004ff1c7984 */ /* 0x000ea20008000c00 */
        /* <DEDUP_REMOVED lines=32> */
[----:B------:R-:W-:Y:S01]  /*aae0*/  PRMT R95, R95, 0x5410, R112 ;  /* 0x000054105f5f7816 */ /* 0x000fe20000000070 */
[----:B------:R-:W-:Y:S01]  /*aaf0*/  HFMA2 R24, R63, R27, R24 ;  /* 0x0000001b3f187231 */ /* 0x000fe20000000018 */
[-C--:B------:R-:W-:Y:S01]  /*ab00*/  HFMA2.MMA R37, R75, R26.reuse, R83 ;  /* 0x0000001a4b257235 */ /* 0x080fe20000000053 */
[----:B------:R-:W-:Y:S01]  /*ab10*/  PRMT R59, R59, 0x5410, R32 ;  /* 0x000054103b3b7816 */ /* 0x000fe20000000020 */
[----:B------:R-:W-:Y:S01]  /*ab20*/  HFMA2.MMA R9, R39, R26, R9 ;  /* 0x0000001a27097235 */ /* 0x000fe20000000009 */
[----:B------:R-:W-:Y:S01]  /*ab30*/  PRMT R82, R82, 0x5410, R81 ;  /* 0x0000541052527816 */ /* 0x000fe20000000051 */
[-C--:B--2---:R-:W-:Y:S01]  /*ab40*/  HFMA2 R41, R57, R28.reuse, R67 ;  /* 0x0000001c39297231 */ /* 0x084fe20000000043 */
        /* <DEDUP_REMOVED lines=31> */
.L_x_2076:
[----:B-----5:R-:W-:Y:S01]  /*ad40*/  SHF.R.U32 R12, R12, 0x1e, R16 ;  /* 0x0000001e0c0c7819 */ /* 0x020fe20000001610 */
[----:B------:R-:W1:Y:S01]  /*ad50*/  @!P0 LDC.64 R58, c[0x0][0x248] ;  /* 0x00009200ff3a8b82 */ /* 0x000e620000000a00 */
[----:B------:R-:W-:Y:S02]  /*ad60*/  SHF.R.U32.HI R9, RZ, 0x12, R14 ;  /* 0x00000012ff097819 */ /* 0x000fe4000001160e */
[----:B------:R-:W-:Y:S02]  /*ad70*/  LOP3.LUT R12, R12, 0x3f, RZ, 0xc0, !PT ;  /* 0x0000003f0c0c7812 */ /* 0x000fe400078ec0ff */
[----:B------:R-:W-:Y:S02]  /*ad80*/  SHF.R.U32 R13, R13, 0x1e, R17 ;  /* 0x0000001e0d0d7819 */ /* 0x000fe40000001611 */
[----:B------:R-:W-:Y:S02]  /*ad90*/  IADD3 R12, R12, -0x20, RZ ;  /* 0xffffffe00c0c7810 */ /* 0x000fe40007ffe0ff */
[----:B------:R-:W-:-:S02]  /*ada0*/  SHF.R.U32.HI R36, RZ, 0x10, R16 ;  /* 0x00000010ff247819 */ /* 0x000fc40000011610 */
[----:B------:R2:W4:Y:S01]  /*adb0*/  I2F.F16 R55, R12 ;  /* 0x0000000c00377306 */ /* 0x0005220000200c00 */
[----:B------:R-:W-:Y:S02]  /*adc0*/  SHF.R.U32.HI R37, RZ, 0x16, R16 ;  /* 0x00000016ff257819 */ /* 0x000fe40000011610 */
[----:B------:R-:W-:Y:S02]  /*add0*/  LOP3.LUT R13, R13, 0x3f, RZ, 0xc0, !PT ;  /* 0x0000003f0d0d7812 */ /* 0x000fe400078ec0ff */
[----:B------:R-:W-:Y:S02]  /*ade0*/  LOP3.LUT R9, R9, 0x3f, RZ, 0xc0, !PT ;  /* 0x0000003f09097812 */ /* 0x000fe400078ec0ff */
[----:B------:R-:W-:Y:S02]  /*adf0*/  SHF.R.U32.HI R10, RZ, 0x18, R14 ;  /* 0x00000018ff0a7819 */ /* 0x000fe4000001160e */
[----:B--2---:R-:W-:Y:S02]  /*ae00*/  SHF.R.U32.HI R12, RZ, 0x4, R17 ;  /* 0x00000004ff0c7819 */ /* 0x004fe40000011611 */
[----:B------:R-:W-:-:S02]  /*ae10*/  LOP3.LUT R36, R36, 0x3f, RZ, 0xc0, !PT ;  /* 0x0000003f24247812 */ /* 0x000fc400078ec0ff */
[----:B------:R-:W-:Y:S02]  /*ae20*/  LOP3.LUT R12, R12, 0x3f, RZ, 0xc0, !PT ;  /* 0x0000003f0c0c7812 */ /* 0x000fe400078ec0ff */
[----:B------:R-:W-:Y:S02]  /*ae30*/  LOP3.LUT R37, R37, 0x3f, RZ, 0xc0, !PT ;  /* 0x0000003f25257812 */ /* 0x000fe400078ec0ff */
[----:B------:R-:W-:Y:S02]  /*ae40*/  IADD3 R13, R13, -0x20, RZ ;  /* 0xffffffe00d0d7810 */ /* 0x000fe40007ffe0ff */
[----:B------:R-:W-:Y:S02]  /*ae50*/  IADD3 R12, R12, -0x20, RZ ;  /* 0xffffffe00c0c7810 */ /* 0x000fe40007ffe0ff */
[----:B---3--:R-:W-:Y:S02]  /*ae60*/  IADD3 R28, R9, -0x20, RZ ;  /* 0xffffffe0091c7810 */ /* 0x008fe40007ffe0ff */
[----:B------:R-:W-:-:S02]  /*ae70*/  IADD3 R51, R36, -0x20, RZ ;  /* 0xffffffe024337810 */ /* 0x000fc40007ffe0ff */
[----:B------:R-:W-:Y:S01]  /*ae80*/  IADD3 R54, R37, -0x20, RZ ;  /* 0xffffffe025367810 */ /* 0x000fe20007ffe0ff */
[----:B------:R2:W3:Y:S01]  /*ae90*/  I2F.F16 R36, R13 ;  /* 0x0000000d00247306 */ /* 0x0004e20000200c00 */
[----:B------:R-:W-:Y:S02]  /*aea0*/  SHF.R.U32.HI R39, RZ, 0x16, R17 ;  /* 0x00000016ff277819 */ /* 0x000fe40000011611 */
[----:B------:R-:W-:Y:S02]  /*aeb0*/  SHF.R.U32.HI R9, RZ, 0x6, R15 ;  /* 0x00000006ff097819 */ /* 0x000fe4000001160f */
[--C-:B------:R-:W-:Y:S02]  /*aec0*/  SHF.R.U32 R14, R14, 0x1e, R18.reuse ;  /* 0x0000001e0e0e7819 */ /* 0x100fe40000001612 */
[----:B------:R-:W-:Y:S01]  /*aed0*/  LOP3.LUT R10, R10, 0x3f, RZ, 0xc0, !PT ;  /* 0x0000003f0a0a7812 */ /* 0x000fe200078ec0ff */
[----:B------:R0:W3:Y:S01]  /*aee0*/  I2F.F16 R37, R12 ;  /* 0x0000000c00257306 */ /* 0x0000e20000200c00 */
[----:B--2---:R-:W-:-:S02]  /*aef0*/  SHF.R.U32.HI R13, RZ, 0xa, R18 ;  /* 0x0000000aff0d7819 */ /* 0x004fc40000011612 */
[----:B------:R-:W-:Y:S02]  /*af00*/  LOP3.LUT R39, R39, 0x3f, RZ, 0xc0, !PT ;  /* 0x0000003f27277812 */ /* 0x000fe400078ec0ff */
[----:B------:R-:W-:Y:S02]  /*af10*/  LOP3.LUT R11, R9, 0x3f, RZ, 0xc0, !PT ;  /* 0x0000003f090b7812 */ /* 0x000fe400078ec0ff */
[----:B------:R-:W-:Y:S01]  /*af20*/  @!P0 LEA R9, R91, 0x1, 0x1 ;  /* 0x000000015b098811 */ /* 0x000fe200078e08ff */
[----:B------:R-:W2:Y:S01]  /*af30*/  I2F.F16 R28, R28 ;  /* 0x0000001c001c7306 */ /* 0x000ea20000200c00 */
[----:B0-----:R-:W-:Y:S02]  /*af40*/  SHF.R.U32.HI R12, RZ, 0x4, R18 ;  /* 0x00000004ff0c7819 */ /* 0x001fe40000011612 */
[----:B------:R-:W-:Y:S01]  /*af50*/  LOP3.LUT R14, R14, 0x3f, RZ, 0xc0, !PT ;  /* 0x0000003f0e0e7812 */ /* 0x000fe200078ec0ff */
[----:B-1----:R-:W-:Y:S01]  /*af60*/  @!P0 IMAD.WIDE R58, R9, 0x2, R58 ;  /* 0x00000002093a8825 */ /* 0x002fe200078e023a */
[----:B------:R-:W-:-:S02]  /*af70*/  LOP3.LUT R12, R12, 0x3f, RZ, 0xc0, !PT ;  /* 0x0000003f0c0c7812 */ /* 0x000fc400078ec0ff */
[----:B------:R-:W-:Y:S02]  /*af80*/  LOP3.LUT R13, R13, 0x3f, RZ, 0xc0, !PT ;  /* 0x0000003f0d0d7812 */ /* 0x000fe400078ec0ff */
[----:B------:R-:W-:Y:S01]  /*af90*/  IADD3 R10, R10, -0x20, RZ ;  /* 0xffffffe00a0a7810 */ /* 0x000fe20007ffe0ff */
[----:B------:R0:W5:Y:S01]  /*afa0*/  @!P0 LDG.E.U16.CONSTANT R58, desc[UR8][R58.64] ;  /* 0x000000083a3a8981 */ /* 0x000162000c1e9500 */
[----:B------:R-:W-:Y:S02]  /*afb0*/  IADD3 R39, R39, -0x20, RZ ;  /* 0xffffffe027277810 */ /* 0x000fe40007ffe0ff */
[----:B------:R-:W-:Y:S01]  /*afc0*/  SHF.R.U32.HI R43, RZ, 0x16, R18 ;  /* 0x00000016ff2b7819 */ /* 0x000fe20000011612 */
[----:B------:R1:W0:Y:S01]  /*afd0*/  I2F.F16 R26, R10 ;  /* 0x0000000a001a7306 */ /* 0x0002220000200c00 */
[----:B------:R-:W-:Y:S02]  /*afe0*/  IADD3 R14, R14, -0x20, RZ ;  /* 0xffffffe00e0e7810 */ /* 0x000fe40007ffe0ff */
[----:B------:R-:W-:-:S02]  /*aff0*/  IADD3 R12, R12, -0x20, RZ ;  /* 0xffffffe00c0c7810 */ /* 0x000fc40007ffe0ff */
[----:B------:R-:W-:Y:S02]  /*b000*/  IADD3 R13, R13, -0x20, RZ ;  /* 0xffffffe00d0d7810 */ /* 0x000fe40007ffe0ff */
[--C-:B------:R-:W-:Y:S01]  /*b010*/  SHF.R.U32.HI R24, RZ, 0xc, R15.reuse ;  /* 0x0000000cff187819 */ /* 0x100fe2000001160f */
[----:B------:R-:W0:Y:S01]  /*b020*/  I2F.F16 R42, R39 ;  /* 0x00000027002a7306 */ /* 0x000e220000200c00 */
[--C-:B------:R-:W-:Y:S02]  /*b030*/  SHF.R.U32.HI R9, RZ, 0x12, R15.reuse ;  /* 0x00000012ff097819 */ /* 0x100fe4000001160f */
[----:B-1----:R-:W-:Y:S02]  /*b040*/  SHF.R.U32.HI R10, RZ, 0x18, R15 ;  /* 0x00000018ff0a7819 */ /* 0x002fe4000001160f */
[----:B------:R-:W-:Y:S02]  /*b050*/  LOP3.LUT R43, R43, 0x3f, RZ, 0xc0, !PT ;  /* 0x0000003f2b2b7812 */ /* 0x000fe400078ec0ff */
[----:B------:R-:W-:Y:S01]  /*b060*/  SHF.R.U32 R15, R15, 0x1e, R19 ;  /* 0x0000001e0f0f7819 */ /* 0x000fe20000001613 */
[----:B------:R1:W0:Y:S01]  /*b070*/  I2F.F16 R41, R14 ;  /* 0x0000000e00297306 */ /* 0x0002220000200c00 */
[----:B------:R-:W-:-:S02]  /*b080*/  IADD3 R43, R43, -0x20, RZ ;  /* 0xffffffe02b2b7810 */ /* 0x000fc40007ffe0ff */
[----:B------:R-:W-:Y:S02]  /*b090*/  LOP3.LUT R15, R15, 0x3f, RZ, 0xc0, !PT ;  /* 0x0000003f0f0f7812 */ /* 0x000fe400078ec0ff */
[--C-:B------:R-:W-:Y:S02]  /*b0a0*/  SHF.R.U32.HI R31, RZ, 0x4, R16.reuse ;  /* 0x00000004ff1f7819 */ /* 0x100fe40000011610 */
[----:B------:R-:W-:Y:S01]  /*b0b0*/  IADD3 R11, R11, -0x20, RZ ;  /* 0xffffffe00b0b7810 */ /* 0x000fe20007ffe0ff */
[----:B------:R4:W0:Y:S01]  /*b0c0*/  I2F.F16 R40, R12 ;  /* 0x0000000c00287306 */ /* 0x0008220000200c00 */
[----:B-1----:R-:W-:Y:S02]  /*b0d0*/  SHF.R.U32.HI R14, RZ, 0x10, R19 ;  /* 0x00000010ff0e7819 */ /* 0x002fe40000011613 */
[----:B------:R-:W-:Y:S02]  /*b0e0*/  SHF.R.U32.HI R38, RZ, 0x10, R17 ;  /* 0x00000010ff267819 */ /* 0x000fe40000011611 */
[----:B------:R-:W-:-:S02]  /*b0f0*/  SHF.R.U32.HI R32, RZ, 0xa, R16 ;  /* 0x0000000aff207819 */ /* 0x000fc40000011610 */
[----:B------:R-:W-:Y:S01]  /*b100*/  LOP3.LUT R24, R24, 0x3f, RZ, 0xc0, !PT ;  /* 0x0000003f18187812 */ /* 0x000fe200078ec0ff */
[----:B------:R1:W0:Y:S01]  /*b110*/  I2F.F16 R39, R13 ;  /* 0x0000000d00277306 */ /* 0x0002220000200c00 */
[--C-:B----4-:R-:W-:Y:S02]  /*b120*/  SHF.R.U32.HI R12, RZ, 0x4, R19.reuse ;  /* 0x00000004ff0c7819 */ /* 0x110fe40000011613 */
[----:B------:R-:W-:Y:S02]  /*b130*/  LOP3.LUT R14, R14, 0x3f, RZ, 0xc0, !PT ;  /* 0x0000003f0e0e7812 */ /* 0x000fe400078ec0ff */
[----:B------:R-:W-:Y:S02]  /*b140*/  LOP3.LUT R12, R12, 0x3f, RZ, 0xc0, !PT ;  /* 0x0000003f0c0c7812 */ /* 0x000fe400078ec0ff */
[----:B------:R-:W-:Y:S01]  /*b150*/  IADD3 R15, R15, -0x20, RZ ;  /* 0xffffffe00f0f7810 */ /* 0x000fe20007ffe0ff */
[----:B------:R4:W0:Y:S01]  /*b160*/  I2F.F16 R47, R43 ;  /* 0x0000002b002f7306 */ /* 0x0008220000200c00 */
[----:B-1----:R-:W-:-:S02]  /*b170*/  SHF.R.U32.HI R13, RZ, 0xa, R19 ;  /* 0x0000000aff0d7819 */ /* 0x002fc40000011613 */
[----:B------:R-:W-:Y:S02]  /*b180*/  LOP3.LUT R31, R31, 0x3f, RZ, 0xc0, !PT ;  /* 0x0000003f1f1f7812 */ /* 0x000fe400078ec0ff */
[----:B------:R-:W-:Y:S02]  /*b190*/  LOP3.LUT R13, R13, 0x3f, RZ, 0xc0, !PT ;  /* 0x0000003f0d0d7812 */ /* 0x000fe400078ec0ff */
[----:B------:R-:W-:Y:S01]  /*b1a0*/  IADD3 R12, R12, -0x20, RZ ;  /* 0xffffffe00c0c7810 */ /* 0x000fe20007ffe0ff */
[----:B------:R-:W1:Y:S01]  /*b1b0*/  I2F.F16 R27, R11 ;  /* 0x0000000b001b7306 */ /* 0x000e620000200c00 */
[----:B----4-:R-:W-:Y:S02]  /*b1c0*/  SHF.R.U32.HI R43, RZ, 0x16, R19 ;  /* 0x00000016ff2b7819 */ /* 0x010fe40000011613 */
[----:B------:R-:W-:Y:S02]  /*b1d0*/  IADD3 R13, R13, -0x20, RZ ;  /* 0xffffffe00d0d7810 */ /* 0x000fe40007ffe0ff */
[----:B------:R-:W-:-:S02]  /*b1e0*/  IADD3 R14, R14, -0x20, RZ ;  /* 0xffffffe00e0e7810 */ /* 0x000fc40007ffe0ff */
[----:B------:R-:W-:Y:S01]  /*b1f0*/  LOP3.LUT R10, R10, 0x3f, RZ, 0xc0, !PT ;  /* 0x0000003f0a0a7812 */ /* 0x000fe200078ec0ff */
[----:B------:R4:W0:Y:S01]  /*b200*/  I2F.F16 R48, R15 ;  /* 0x0000000f00307306 */ /* 0x0008220000200c00 */
[----:B------:R-:W-:Y:S02]  /*b210*/  LOP3.LUT R32, R32, 0x3f, RZ, 0xc0, !PT ;  /* 0x0000003f20207812 */ /* 0x000fe400078ec0ff */
[----:B------:R-:W-:Y:S02]  /*b220*/  LOP3.LUT R38, R38, 0x3f, RZ, 0xc0, !PT ;  /* 0x0000003f26267812 */ /* 0x000fe400078ec0ff */
[----:B------:R-:W-:Y:S02]  /*b230*/  LOP3.LUT R9, R9, 0x3f, RZ, 0xc0, !PT ;  /* 0x0000003f09097812 */ /* 0x000fe400078ec0ff */
[----:B------:R-:W-:Y:S01]  /*b240*/  IADD3 R25, R24, -0x20, RZ ;  /* 0xffffffe018197810 */ /* 0x000fe20007ffe0ff */
[----:B------:R3:W0:Y:S01]  /*b250*/  I2F.F16 R45, R12 ;  /* 0x0000000c002d7306 */ /* 0x0006220000200c00 */
[----:B----4-:R-:W-:-:S02]  /*b260*/  LOP3.LUT R15, R43, 0x3f, RZ, 0xc0, !PT ;  /* 0x0000003f2b0f7812 */ /* 0x010fc400078ec0ff */
[----:B------:R-:W-:-:S05]  /*b270*/  IADD3 R29, R115, -0x20, RZ ;  /* 0xffffffe0731d7810 */ /* 0x000fca0007ffe0ff */
[----:B------:R4:W0:Y:S01]  /*b280*/  I2F.F16 R44, R13 ;  /* 0x0000000d002c7306 */ /* 0x0008220000200c00 */
[----:B---3--:R-:W-:-:S07]  /*b290*/  SHF.R.U32.HI R12, RZ, 0x2, R20 ;  /* 0x00000002ff0c7819 */ /* 0x008fce0000011614 */
[----:B------:R3:W0:Y:S01]  /*b2a0*/  I2F.F16 R43, R14 ;  /* 0x0000000e002b7306 */ /* 0x0006220000200c00 */
[--C-:B----4-:R-:W-:Y:S02]  /*b2b0*/  SHF.R.U32.HI R13, RZ, 0x8, R20.reuse ;  /* 0x00000008ff0d7819 */ /* 0x110fe40000011614 */
[----:B------:R-:W-:Y:S02]  /*b2c0*/  LOP3.LUT R12, R12, 0x3f, RZ, 0xc0, !PT ;  /* 0x0000003f0c0c7812 */ /* 0x000fe400078ec0ff */
[----:B------:R-:W-:Y:S02]  /*b2d0*/  LOP3.LUT R13, R13, 0x3f, RZ, 0xc0, !PT ;  /* 0x0000003f0d0d7812 */ /* 0x000fe400078ec0ff */
[----:B------:R-:W-:Y:S01]  /*b2e0*/  IADD3 R31, R31, -0x20, RZ ;  /* 0xffffffe01f1f7810 */ /* 0x000fe20007ffe0ff */
[----:B------:R-:W4:Y:S01]  /*b2f0*/  I2F.F16 R29, R29 ;  /* 0x0000001d001d7306 */ /* 0x000f220000200c00 */
[----:B---3--:R-:W-:-:S04]  /*b300*/  SHF.R.U32.HI R14, RZ, 0xe, R20 ;  /* 0x0000000eff0e7819 */ /* 0x008fc80000011614 */
[----:B------:R-:W-:Y:S02]  /*b310*/  LOP3.LUT R14, R14, 0x3f, RZ, 0xc0, !PT ;  /* 0x0000003f0e0e7812 */ /* 0x000fe400078ec0ff */
[----:B------:R-:W-:Y:S02]  /*b320*/  IADD3 R12, R12, -0x20, RZ ;  /* 0xffffffe00c0c7810 */ /* 0x000fe40007ffe0ff */
[----:B------:R-:W-:Y:S02]  /*b330*/  IADD3 R13, R13, -0x20, RZ ;  /* 0xffffffe00d0d7810 */ /* 0x000fe40007ffe0ff */
[----:B------:R-:W-:Y:S01]  /*b340*/  IADD3 R14, R14, -0x20, RZ ;  /* 0xffffffe00e0e7810 */ /* 0x000fe20007ffe0ff */
[----:B------:R3:W0:Y:S01]  /*b350*/  I2F.F16 R74, R12 ;  /* 0x0000000c004a7306 */ /* 0x0006220000200c00 */
[----:B------:R-:W-:-:S07]  /*b360*/  IADD3 R11, R10, -0x20, RZ ;  /* 0xffffffe00a0b7810 */ /* 0x000fce0007ffe0ff */
[----:B------:R2:W0:Y:S01]  /*b370*/  I2F.F16 R69, R13 ;  /* 0x0000000d00457306 */ /* 0x0004220000200c00 */
[----:B---3--:R-:W-:-:S07]  /*b380*/  SHF.R.U32.HI R12, RZ, 0x2, R21 ;  /* 0x00000002ff0c7819 */ /* 0x008fce0000011615 */
[----:B------:R3:W0:Y:S01]  /*b390*/  I2F.F16 R70, R14 ;  /* 0x0000000e00467306 */ /* 0x0006220000200c00 */
[--C-:B--2---:R-:W-:Y:S02]  /*b3a0*/  SHF.R.U32.HI R13, RZ, 0x8, R21.reuse ;  /* 0x00000008ff0d7819 */ /* 0x104fe40000011615 */
[----:B------:R-:W-:Y:S02]  /*b3b0*/  LOP3.LUT R12, R12, 0x3f, RZ, 0xc0, !PT ;  /* 0x0000003f0c0c7812 */ /* 0x000fe400078ec0ff */
[----:B------:R-:W-:Y:S02]  /*b3c0*/  LOP3.LUT R13, R13, 0x3f, RZ, 0xc0, !PT ;  /* 0x0000003f0d0d7812 */ /* 0x000fe400078ec0ff */
[----:B---3--:R-:W-:Y:S01]  /*b3d0*/  SHF.R.U32.HI R14, RZ, 0xe, R21 ;  /* 0x0000000eff0e7819 */ /* 0x008fe20000011615 */
[----:B------:R2:W3:Y:S01]  /*b3e0*/  I2F.F16 R53, R31 ;  /* 0x0000001f00357306 */ /* 0x0004e20000200c00 */
[----:B------:R-:W-:Y:S02]  /*b3f0*/  LEA.HI R10, R21, 0xffffffe0, RZ, 0x6 ;  /* 0xffffffe0150a7811 */ /* 0x000fe400078f30ff */
[----:B------:R-:W-:-:S02]  /*b400*/  LOP3.LUT R14, R14, 0x3f, RZ, 0xc0, !PT ;  /* 0x0000003f0e0e7812 */ /* 0x000fc400078ec0ff */
[----:B------:R-:W-:Y:S02]  /*b410*/  IADD3 R15, R15, -0x20, RZ ;  /* 0xffffffe00f0f7810 */ /* 0x000fe40007ffe0ff */
[----:B--2---:R-:W-:Y:S02]  /*b420*/  SHF.R.U32.HI R31, RZ, 0xa, R17 ;  /* 0x0000000aff1f7819 */ /* 0x004fe40000011611 */
[--C-:B------:R-:W-:Y:S02]  /*b430*/  SHF.R.U32 R17, R17, 0x1c, R21.reuse ;  /* 0x0000001c11117819 */ /* 0x100fe40000001615 */
[----:B------:R-:W-:Y:S02]  /*b440*/  SHF.R.U32.HI R21, RZ, 0x14, R21 ;  /* 0x00000014ff157819 */ /* 0x000fe40000011615 */
[----:B------:R-:W-:Y:S02]  /*b450*/  IADD3 R12, R12, -0x20, RZ ;  /* 0xffffffe00c0c7810 */ /* 0x000fe40007ffe0ff */
[----:B------:R-:W-:-:S02]  /*b460*/  IADD3 R13, R13, -0x20, RZ ;  /* 0xffffffe00d0d7810 */ /* 0x000fc40007ffe0ff */
[----:B------:R-:W-:Y:S01]  /*b470*/  IADD3 R14, R14, -0x20, RZ ;  /* 0xffffffe00e0e7810 */ /* 0x000fe20007ffe0ff */
[----:B------:R2:W0:Y:S01]  /*b480*/  I2F.F16 R50, R15 ;  /* 0x0000000f00327306 */ /* 0x0004220000200c00 */
[----:B------:R-:W-:Y:S02]  /*b490*/  IADD3 R32, R32, -0x20, RZ ;  /* 0xffffffe020207810 */ /* 0x000fe40007ffe0ff */
[----:B------:R-:W-:-:S05]  /*b4a0*/  LOP3.LUT R31, R31, 0x3f, RZ, 0xc0, !PT ;  /* 0x0000003f1f1f7812 */ /* 0x000fca00078ec0ff */
[----:B------:R1:W0:Y:S01]  /*b4b0*/  I2F.F16 R57, R12 ;  /* 0x0000000c00397306 */ /* 0x0002220000200c00 */
[----:B--2---:R-:W-:-:S07]  /*b4c0*/  LOP3.LUT R15, R21, 0x3f, RZ, 0xc0, !PT ;  /* 0x0000003f150f7812 */ /* 0x004fce00078ec0ff */
[----:B------:R2:W0:Y:S01]  /*b4d0*/  I2F.F16 R56, R13 ;  /* 0x0000000d00387306 */ /* 0x0004220000200c00 */
[----:B-1----:R-:W-:-:S07]  /*b4e0*/  SHF.R.U32.HI R12, RZ, 0x2, R22 ;  /* 0x00000002ff0c7819 */ /* 0x002fce0000011616 */
[----:B------:R1:W0:Y:S01]  /*b4f0*/  I2F.F16 R21, R14 ;  /* 0x0000000e00157306 */ /* 0x0002220000200c00 */
[--C-:B--2---:R-:W-:Y:S02]  /*b500*/  SHF.R.U32.HI R13, RZ, 0x8, R22.reuse ;  /* 0x00000008ff0d7819 */ /* 0x104fe40000011616 */
[----:B------:R-:W-:Y:S02]  /*b510*/  LOP3.LUT R12, R12, 0x3f, RZ, 0xc0, !PT ;  /* 0x0000003f0c0c7812 */ /* 0x000fe400078ec0ff */
[----:B------:R-:W-:Y:S02]  /*b520*/  LOP3.LUT R13, R13, 0x3f, RZ, 0xc0, !PT ;  /* 0x0000003f0d0d7812 */ /* 0x000fe400078ec0ff */
[----:B-1----:R-:W-:Y:S01]  /*b530*/  SHF.R.U32.HI R14, RZ, 0xe, R22 ;  /* 0x0000000eff0e7819 */ /* 0x002fe20000011616 */
[----:B------:R1:W2:Y:S03]  /*b540*/  I2F.F16 R52, R32 ;  /* 0x0000002000347306 */ /* 0x0002a60000200c00 */
[----:B------:R-:W-:-:S02]  /*b550*/  LOP3.LUT R14, R14, 0x3f, RZ, 0xc0, !PT ;  /* 0x0000003f0e0e7812 */ /* 0x000fc400078ec0ff */
[----:B------:R-:W-:Y:S02]  /*b560*/  IADD3 R12, R12, -0x20, RZ ;  /* 0xffffffe00c0c7810 */ /* 0x000fe40007ffe0ff */
[----:B------:R-:W-:Y:S02]  /*b570*/  IADD3 R13, R13, -0x20, RZ ;  /* 0xffffffe00d0d7810 */ /* 0x000fe40007ffe0ff */
[----:B-1----:R-:W-:Y:S02]  /*b580*/  IADD3 R32, R31, -0x20, RZ ;  /* 0xffffffe01f207810 */ /* 0x002fe40007ffe0ff */
[----:B------:R-:W-:Y:S02]  /*b590*/  IADD3 R14, R14, -0x20, RZ ;  /* 0xffffffe00e0e7810 */ /* 0x000fe40007ffe0ff */
[----:B------:R-:W-:Y:S02]  /*b5a0*/  IADD3 R31, R38, -0x20, RZ ;  /* 0xffffffe0261f7810 */ /* 0x000fe40007ffe0ff */
[----:B------:R-:W-:-:S02]  /*b5b0*/  IADD3 R24, R9, -0x20, RZ ;  /* 0xffffffe009187810 */ /* 0x000fc40007ffe0ff */
[----:B------:R-:W-:Y:S01]  /*b5c0*/  SHF.R.U32.HI R38, RZ, 0x10, R18 ;  /* 0x00000010ff267819 */ /* 0x000fe20000011612 */
[----:B0-----:R0:W1:Y:S01]  /*b5d0*/  I2F.F16 R59, R12 ;  /* 0x0000000c003b7306 */ /* 0x0010620000200c00 */
[----:B------:R-:W-:Y:S02]  /*b5e0*/  LEA.HI R49, R20, 0xffffffe0, RZ, 0x6 ;  /* 0xffffffe014317811 */ /* 0x000fe400078f30ff */
[----:B------:R-:W-:Y:S02]  /*b5f0*/  LEA.HI R9, R22, 0xffffffe0, RZ, 0x6 ;  /* 0xffffffe016097811 */ /* 0x000fe400078f30ff */
[----:B------:R-:W-:Y:S02]  /*b600*/  SHF.R.U32 R16, R16, 0x1c, R20 ;  /* 0x0000001c10107819 */ /* 0x000fe40000001614 */
[----:B------:R-:W-:Y:S01]  /*b610*/  SHF.R.U32 R18, R18, 0x1c, R22 ;  /* 0x0000001c12127819 */ /* 0x000fe20000001616 */
[----:B------:R4:W1:Y:S01]  /*b620*/  I2F.F16 R62, R13 ;  /* 0x0000000d003e7306 */ /* 0x0008620000200c00 */
[----:B------:R-:W-:-:S02]  /*b630*/  SHF.R.U32.HI R20, RZ, 0x14, R20 ;  /* 0x00000014ff147819 */ /* 0x000fc40000011614 */
[----:B------:R-:W-:Y:S02]  /*b640*/  SHF.R.U32.HI R22, RZ, 0x14, R22 ;  /* 0x00000014ff167819 */ /* 0x000fe40000011616 */
[----:B------:R-:W-:Y:S02]  /*b650*/  LEA.HI R30, R23, 0xffffffe0, RZ, 0x6 ;  /* 0xffffffe0171e7811 */ /* 0x000fe400078f30ff */
[----:B------:R-:W-:Y:S01]  /*b660*/  IADD3 R15, R15, -0x20, RZ ;  /* 0xffffffe00f0f7810 */ /* 0x000fe20007ffe0ff */
[----:B------:R3:W1:Y:S01]  /*b670*/  I2F.F16 R65, R14 ;  /* 0x0000000e00417306 */ /* 0x0006620000200c00 */
[--C-:B------:R-:W-:Y:S02]  /*b680*/  SHF.R.U32 R19, R19, 0x1c, R23.reuse ;  /* 0x0000001c13137819 */ /* 0x100fe40000001617 */
[--C-:B0-----:R-:W-:Y:S02]  /*b690*/  SHF.R.U32.HI R12, RZ, 0x2, R23.reuse ;  /* 0x00000002ff0c7819 */ /* 0x101fe40000011617 */
[----:B----4-:R-:W-:-:S02]  /*b6a0*/  SHF.R.U32.HI R13, RZ, 0x8, R23 ;  /* 0x00000008ff0d7819 */ /* 0x010fc40000011617 */
[--C-:B---3--:R-:W-:Y:S02]  /*b6b0*/  SHF.R.U32.HI R14, RZ, 0xe, R23.reuse ;  /* 0x0000000eff0e7819 */ /* 0x108fe40000011617 */
[----:B------:R-:W-:Y:S01]  /*b6c0*/  SHF.R.U32.HI R23, RZ, 0x14, R23 ;  /* 0x00000014ff177819 */ /* 0x000fe20000011617 */
[----:B------:R0:W3:Y:S01]  /*b6d0*/  I2F.F16 R63, R15 ;  /* 0x0000000f003f7306 */ /* 0x0000e20000200c00 */
        /* <DEDUP_REMOVED lines=10> */
[----:B0-----:R-:W-:Y:S02]  /*b780*/  LOP3.LUT R15, R23, 0x3f, RZ, 0xc0, !PT ;  /* 0x0000003f170f7812 */ /* 0x001fe400078ec0ff */
        /* <DEDUP_REMOVED lines=10> */
[----:B------:R-:W-:Y:S01]  /*b830*/  IADD3 R15, R15, -0x20, RZ ;  /* 0xffffffe00f0f7810 */ /* 0x000fe20007ffe0ff */
[----:B------:R-:W0:Y:S08]  /*b840*/  I2F.F16 R25, R25 ;  /* 0x0000001900197306 */ /* 0x000e300000200c00 */
        /* <DEDUP_REMOVED lines=14> */
[----:B------:R0:W0:Y:S08]  /*b930*/  I2F.F16 R64, R18 ;  /* 0x0000001200407306 */ /* 0x0000300000200c00 */
        /* <DEDUP_REMOVED lines=81> */
.L_x_2077:
        /* <DEDUP_REMOVED lines=75> */
.L_x_2078:
        /* <DEDUP_REMOVED lines=75> */
.L_x_2079:
[----:B-----5:R-:W-:Y:S01]  /*c7b0*/  @!P0 IADD3 R88, R58, R91, RZ ;  /* 0x0000005b3a588210 */ /* 0x020fe20007ffe0ff */
[----:B------:R-:W-:Y:S06]  /*c7c0*/  @!P4 BRA `(.L_x_2080) ;  /* 0x000000040028c947 */ /* 0x000fec0003800000 */
        /* <DEDUP_REMOVED lines=34> */
[-C--:B------:R-:W-:Y:S01]  /*c9f0*/  HFMA2 R9, R32, R15.reuse, R9 ;  /* 0x0000000f20097231 */ /* 0x080fe20000000009 */
[----:B------:R-:W-:Y:S02]  /*ca00*/  PRMT R45, R45, 0x5410, R44 ;  /* 0x000054102d2d7816 */ /* 0x000fe4000000002c */
[-C--:B------:R-:W-:Y:S01]  /*ca10*/  HFMA2.MMA R26, R55, R14.reuse, R54 ;  /* 0x0000000e371a7235 */ /* 0x080fe20000000036 */
[----:B------:R-:W-:Y:S01]  /*ca20*/  PRMT R65, R62, 0x5410, R65 ;  /* 0x000054103e417816 */ /* 0x000fe20000000041 */
[----:B------:R-:W-:Y:S01]  /*ca30*/  HFMA2.MMA R11, R34, R14, R11 ;  /* 0x0000000e220b7235 */ /* 0x000fe2000000000b */
[----:B------:R-:W-:Y:S01]  /*ca40*/  HFMA2 R14, R29, R14, R12 ;  /* 0x0000000e1d0e7231 */ /* 0x000fe2000000000c */
[----:B------:R-:W-:Y:S02]  /*ca50*/  PRMT R43, R43, 0x5410, R50 ;  /* 0x000054102b2b7816 */ /* 0x000fe40000000032 */
[----:B------:R-:W-:Y:S01]  /*ca60*/  PRMT R20, R20, 0x5410, R57 ;  /* 0x0000541014147816 */ /* 0x000fe20000000039 */
[----:B------:R-:W-:Y:S01]  /*ca70*/  HFMA2 R14, R45, R15, R14 ;  /* 0x0000000f2d0e7231 */ /* 0x000fe2000000000e */
[-C--:B------:R-:W-:Y:S01]  /*ca80*/  HFMA2.MMA R26, R52, R15.reuse, R26 ;  /* 0x0000000f341a7235 */ /* 0x080fe2000000001a */
[----:B------:R-:W-:Y:S01]  /*ca90*/  PRMT R72, R72, 0x5410, R49 ;  /* 0x0000541048487816 */ /* 0x000fe20000000031 */
[----:B------:R-:W-:Y:S01]  /*caa0*/  HFMA2.MMA R12, R40, R15, R11 ;  /* 0x0000000f280c7235 */ /* 0x000fe2000000000b */
[-C--:B-1----:R-:W-:Y:S01]  /*cab0*/  HFMA2 R11, R42, R16.reuse, R9 ;  /* 0x000000102a0b7231 */ /* 0x082fe20000000009 */
        /* <DEDUP_REMOVED lines=8> */
[----:B------:R-:W-:Y:S01]  /*cb40*/  PRMT R71, R71, 0x5410, R30 ;  /* 0x0000541047477816 */ /* 0x000fe2000000001e */
[----:B------:R-:W-:-:S02]  /*cb50*/  HFMA2 R11, R56, R18, R11 ;  /* 0x00000012380b7231 */ /* 0x000fc4000000000b */
[----:B------:R-:W-:Y:S01]  /*cb60*/  HFMA2 R14, R23, R18, R14 ;  /* 0x00000012170e7231 */ /* 0x000fe2000000000e */
[-C--:B------:R-:W-:Y:S01]  /*cb70*/  HFMA2.MMA R9, R74, R17.reuse, R37 ;  /* 0x000000114a097235 */ /* 0x080fe20000000025 */
[-C--:B------:R-:W-:Y:S01]  /*cb80*/  HFMA2 R11, R10, R19.reuse, R11 ;  /* 0x000000130a0b7231 */ /* 0x080fe2000000000b */
[----:B------:R-:W-:Y:S01]  /*cb90*/  HFMA2.MMA R12, R59, R17, R12 ;  /* 0x000000113b0c7235 */ /* 0x000fe2000000000c */
[----:B------:R-:W-:-:S04]  /*cba0*/  HFMA2 R14, R71, R19, R14 ;  /* 0x00000013470e7231 */ /* 0x000fc8000000000e */
[----:B------:R-:W-:Y:S01]  /*cbb0*/  HADD2 R14, R14.H0_H0, R14.H1_H1 ;  /* 0x3000000e0e0e7230 */ /* 0x000fe20000000800 */
        /* <DEDUP_REMOVED lines=11> */
.L_x_2080:
[----:B------:R-:W-:Y:S01]  /*cc70*/  IADD3 R91, R91, 0x20, RZ ;  /* 0x000000205b5b7810 */ /* 0x000fe20007ffe0ff */
[----:B------:R-:W-:Y:S01]  /*cc80*/  IMAD.WIDE.U32 R114, R87, 0x18, R124 ;  /* 0x0000001857727825 */ /* 0x000fe200078e007c */
[----:B------:R-:W-:Y:S02]  /*cc90*/  UIADD3 UR4, UR4, 0x40, URZ ;  /* 0x0000004004047890 */ /* 0x000fe4000fffe03f */
[C---:B------:R-:W-:Y:S01]  /*cca0*/  ISETP.GE.AND P0, PT, R91.reuse, UR5, PT ;  /* 0x000000055b007c0c */ /* 0x040fe2000bf06270 */
[----:B0-----:R-:W-:Y:S01]  /*ccb0*/  IMAD R9, R46, 0x18, RZ ;  /* 0x000000182e097824 */ /* 0x001fe200078e02ff */
[----:B------:R-:W-:-:S04]  /*ccc0*/  ISETP.LT.AND P1, PT, R91, R96, PT ;  /* 0x000000605b00720c */ /* 0x000fc80003f21270 */
[----:B------:R-:W-:-:S09]  /*ccd0*/  IADD3 R115, R115, R9, RZ ;  /* 0x0000000973737210 */ /* 0x000fd20007ffe0ff */
[----:B------:R-:W-:Y:S05]  /*cce0*/  @!P0 BRA P1, `(.L_x_2081) ;  /* 0xffffffb8005c8947 */ /* 0x000fea000083ffff */
.L_x_2072:
[----:B------:R-:W-:Y:S01]  /*ccf0*/  ISETP.GE.AND P0, PT, R91, R96, PT ;  /* 0x000000605b00720c */ /* 0x000fe20003f06270 */
[----:B------:R-:W-:-:S03]  /*cd00*/  ULDC UR5, c[0x0][0x260] ;  /* 0x0000980000057ab9 */ /* 0x000fc60000000800 */
[----:B------:R-:W-:Y:S01]  /*cd10*/  ISETP.GE.OR P0, PT, R91, UR5, P0 ;  /* 0x000000055b007c0c */ /* 0x000fe20008706670 */
[----:B------:R-:W-:-:S12]  /*cd20*/  ULDC UR5, c[0x0][0x260] ;  /* 0x0000980000057ab9 */ /* 0x000fd80000000800 */
[----:B------:R-:W-:Y:S05]  /*cd30*/  @P0 BRA `(.L_x_2082) ;  /* 0x0000002400380947 */ /* 0x000fea0003800000 */
.L_x_2087:
[----:B------:R-:W-:Y:S01]  /*cd40*/  ISETP.NE.AND P0, PT, R91, R88, PT ;  /* 0x000000585b00720c */ /* 0x000fe20003f05270 */
[----:B------:R-:W2:Y:S01]  /*cd50*/  LDC R87, c[0x0][0x23c] ;  /* 0x00008f00ff577b82 */ /* 0x000ea20000000800 */
[----:B------:R-:W3:Y:S11]  /*cd60*/  LDG.E.128.CONSTANT R28, desc[UR8][R114.64] ;  /* 0x00000008721c7981 */ /* 0x000ef6000c1e9d00 */
[----:B0-----:R-:W0:Y:S01]  /*cd70*/  @!P0 LDC.64 R10, c[0x0][0x248] ;  /* 0x00009200ff0a8b82 */ /* 0x001e220000000a00 */
[----:B------:R-:W-:-:S02]  /*cd80*/  @!P0 IADD3 R89, R89, 0x1, RZ ;  /* 0x0000000159598810 */ /* 0x000fc40007ffe0ff */
[----:B------:R-:W-:Y:S02]  /*cd90*/  @!P0 LEA R9, R91, 0x1, 0x1 ;  /* 0x000000015b098811 */ /* 0x000fe400078e08ff */
[----:B------:R-:W-:-:S06]  /*cda0*/  @!P0 LEA R40, R89, R98, 0x3 ;  /* 0x0000006259288211 */ /* 0x000fcc00078e18ff */
[----:B------:R-:W4:Y:S01]  /*cdb0*/  @!P0 LDL.64 R40, [R40] ;  /* 0x0000000028288983 */ /* 0x000f220000100a00 */
[----:B--2---:R-:W-:-:S05]  /*cdc0*/  IMAD.WIDE R34, R87, 0x4, R114 ;  /* 0x0000000457227825 */ /* 0x004fca00078e0272 */
[----:B------:R3:W2:Y:S01]  /*cdd0*/  LDG.E.128.CONSTANT R24, desc[UR8][R34.64] ;  /* 0x0000000822187981 */ /* 0x0006a2000c1e9d00 */
[----:B------:R-:W-:-:S05]  /*cde0*/  IMAD.WIDE R36, R87, 0x4, R34 ;  /* 0x0000000457247825 */ /* 0x000fca00078e0222 */
[----:B------:R-:W5:Y:S01]  /*cdf0*/  LDG.E.128.CONSTANT R16, desc[UR8][R36.64] ;  /* 0x0000000824107981 */ /* 0x000f62000c1e9d00 */
[----:B0-----:R-:W-:-:S06]  /*ce00*/  @!P0 IMAD.WIDE R10, R9, 0x2, R10 ;  /* 0x00000002090a8825 */ /* 0x001fcc00078e020a */
        /* <DEDUP_REMOVED lines=9> */
[C---:B---3--:R-:W-:Y:S02]  /*cea0*/  LOP3.LUT R35, R28.reuse, 0x1f001f, RZ, 0xc0, !PT ;  /* 0x001f001f1c237812 */ /* 0x048fe400078ec0ff */
[----:B------:R-:W-:-:S02]  /*ceb0*/  LOP3.LUT R58, R28, 0x3e003e0, RZ, 0xc0, !PT ;  /* 0x03e003e01c3a7812 */ /* 0x000fc400078ec0ff */
[C---:B------:R-:W-:Y:S02]  /*cec0*/  LOP3.LUT R67, R31.reuse, 0x1f001f, RZ, 0xc0, !PT ;  /* 0x001f001f1f437812 */ /* 0x040fe400078ec0ff */
[----:B------:R-:W-:Y:S02]  /*ced0*/  SHF.R.U32.HI R66, RZ, 0xa, R31 ;  /* 0x0000000aff427819 */ /* 0x000fe4000001161f */
[----:B------:R-:W-:Y:S02]  /*cee0*/  LOP3.LUT R60, R31, 0x3e003e0, RZ, 0xc0, !PT ;  /* 0x03e003e01f3c7812 */ /* 0x000fe400078ec0ff */
[----:B------:R-:W-:Y:S02]  /*cef0*/  SHF.R.U32.HI R33, RZ, 0xf, R29 ;  /* 0x0000000fff217819 */ /* 0x000fe4000001161d */
[----:B------:R-:W-:Y:S02]  /*cf00*/  LOP3.LUT R49, R30, 0x1f001f, RZ, 0xc0, !PT ;  /* 0x001f001f1e317812 */ /* 0x000fe400078ec0ff */
[----:B------:R-:W-:-:S02]  /*cf10*/  SHF.R.U32.HI R52, RZ, 0xa, R30 ;  /* 0x0000000aff347819 */ /* 0x000fc4000001161e */
[----:B----4-:R-:W-:-:S04]  /*cf20*/  @!P0 PRMT R86, R40, 0x7610, R86 ;  /* 0x0000761028568816 */ /* 0x010fc80000000056 */
[----:B------:R-:W-:Y:S02]  /*cf30*/  @!P0 PRMT R86, R86, 0x7610, R40 ;  /* 0x0000761056568816 */ /* 0x000fe40000000028 */
[--C-:B------:R-:W-:Y:S02]  /*cf40*/  SHF.R.U32.HI R40, RZ, 0xa, R28.reuse ;  /* 0x0000000aff287819 */ /* 0x100fe4000001161c */
[----:B------:R-:W-:Y:S02]  /*cf50*/  SHF.R.U32.HI R28, RZ, 0xf, R28 ;  /* 0x0000000fff1c7819 */ /* 0x000fe4000001161c */
[----:B------:R-:W-:Y:S02]  /*cf60*/  LOP3.LUT R57, R30, 0x3e003e0, RZ, 0xc0, !PT ;  /* 0x03e003e01e397812 */ /* 0x000fe400078ec0ff */
[----:B------:R-:W-:Y:S02]  /*cf70*/  SHF.R.U32.HI R31, RZ, 0xf, R31 ;  /* 0x0000000fff1f7819 */ /* 0x000fe4000001161f */
[----:B------:R-:W-:-:S02]  /*cf80*/  SHF.R.U32.HI R30, RZ, 0xf, R30 ;  /* 0x0000000fff1e7819 */ /* 0x000fc4000001161e */
[C---:B------:R-:W-:Y:S02]  /*cf90*/  LOP3.LUT R45, R29.reuse, 0x1f001f, RZ, 0xc0, !PT ;  /* 0x001f001f1d2d7812 */ /* 0x040fe400078ec0ff */
[----:B------:R-:W-:Y:S02]  /*cfa0*/  SHF.R.U32.HI R44, RZ, 0xa, R29 ;  /* 0x0000000aff2c7819 */ /* 0x000fe4000001161d */
[----:B------:R-:W-:Y:S02]  /*cfb0*/  LOP3.LUT R59, R29, 0x3e003e0, RZ, 0xc0, !PT ;  /* 0x03e003e01d3b7812 */ /* 0x000fe400078ec0ff */
[C---:B--2---:R-:W-:Y:S02]  /*cfc0*/  LOP3.LUT R38, R24.reuse, 0x1f001f, RZ, 0xc0, !PT ;  /* 0x001f001f18267812 */ /* 0x044fe400078ec0ff */
        /* <DEDUP_REMOVED lines=8> */
[----:B------:R-:W-:Y:S02]  /*d050*/  SHF.R.U32.HI R34, RZ, 0xe, R27 ;  /* 0x0000000eff227819 */ /* 0x000fe4000001161b */
[----:B------:R-:W-:Y:S02]  /*d060*/  LOP3.LUT R33, R33, 0x10001, RZ, 0xc0, !PT ;  /* 0x0001000121217812 */ /* 0x000fe400078ec0ff */
[----:B------:R-:W-:Y:S02]  /*d070*/  LOP3.LUT R31, R31, 0x10001, RZ, 0xc0, !PT ;  /* 0x000100011f1f7812 */ /* 0x000fe400078ec0ff */
[----:B------:R-:W-:Y:S02]  /*d080*/  @!P0 PRMT R85, R41, 0x7610, R85 ;  /* 0x0000761029558816 */ /* 0x000fe40000000055 */
[----:B------:R-:W-:Y:S02]  /*d090*/  SHF.R.U32.HI R25, RZ, 0xe, R26 ;  /* 0x0000000eff197819 */ /* 0x000fe4000001161a */
[----:B------:R-:W-:-:S02]  /*d0a0*/  LOP3.LUT R30, R30, 0x10001, RZ, 0xc0, !PT ;  /* 0x000100011e1e7812 */ /* 0x000fc400078ec0ff */
[----:B-----5:R-:W-:Y:S02]  /*d0b0*/  @!P0 IADD3 R88, R10, R91, RZ ;  /* 0x0000005b0a588210 */ /* 0x020fe40007ffe0ff */
[C---:B------:R-:W-:Y:S02]  /*d0c0*/  LOP3.LUT R50, R26.reuse, 0x1f001f, RZ, 0xc0, !PT ;  /* 0x001f001f1a327812 */ /* 0x040fe400078ec0ff */
[----:B------:R-:W-:Y:S02]  /*d0d0*/  SHF.R.U32.HI R55, RZ, 0xa, R26 ;  /* 0x0000000aff377819 */ /* 0x000fe4000001161a */
[----:B------:R-:W-:Y:S02]  /*d0e0*/  LOP3.LUT R10, R26, 0x3e003e0, RZ, 0xc0, !PT ;  /* 0x03e003e01a0a7812 */ /* 0x000fe400078ec0ff */
[----:B------:R-:W-:Y:S02]  /*d0f0*/  LOP3.LUT R29, R28, 0x20002, R29, 0xf8, !PT ;  /* 0x000200021c1d7812 */ /* 0x000fe400078ef81d */
[----:B------:R-:W-:-:S02]  /*d100*/  LOP3.LUT R61, R27, 0x1f001f, RZ, 0xc0, !PT ;  /* 0x001f001f1b3d7812 */ /* 0x000fc400078ec0ff */
[----:B------:R-:W-:Y:S02]  /*d110*/  SHF.R.U32.HI R69, RZ, 0xa, R27 ;  /* 0x0000000aff457819 */ /* 0x000fe4000001161b */
[----:B------:R-:W-:Y:S02]  /*d120*/  LOP3.LUT R56, R27, 0x3e003e0, RZ, 0xc0, !PT ;  /* 0x03e003e01b387812 */ /* 0x000fe400078ec0ff */
[----:B------:R-:W-:Y:S02]  /*d130*/  LOP3.LUT R26, R33, 0x20002, R24, 0xf8, !PT ;  /* 0x00020002211a7812 */ /* 0x000fe400078ef818 */
[----:B------:R-:W-:Y:S02]  /*d140*/  LOP3.LUT R28, R31, 0x20002, R34, 0xf8, !PT ;  /* 0x000200021f1c7812 */ /* 0x000fe400078ef822 */
[----:B------:R-:W-:Y:S02]  /*d150*/  @!P0 PRMT R85, R85, 0x7610, R41 ;  /* 0x0000761055558816 */ /* 0x000fe40000000029 */
[----:B------:R-:W-:-:S02]  /*d160*/  LOP3.LUT R27, R30, 0x20002, R25, 0xf8, !PT ;  /* 0x000200021e1b7812 */ /* 0x000fc400078ef819 */
        /* <DEDUP_REMOVED lines=27> */
[----:B------:R-:W-:Y:S02]  /*d320*/  LOP3.LUT R29, R29, 0x40004, R24, 0xf8, !PT ;  /* 0x000400041d1d7812 */ /* 0x000fe400078ef818 */
[----:B------:R-:W-:Y:S02]  /*d330*/  LOP3.LUT R26, R26, 0x40004, R25, 0xf8, !PT ;  /* 0x000400041a1a7812 */ /* 0x000fe400078ef819 */
[----:B------:R-:W-:-:S02]  /*d340*/  SHF.R.U32.HI R20, RZ, 0xc, R20 ;  /* 0x0000000cff147819 */ /* 0x000fc40000011614 */
[----:B------:R-:W-:Y:S02]  /*d350*/  SHF.R.U32.HI R21, RZ, 0xc, R21 ;  /* 0x0000000cff157819 */ /* 0x000fe40000011615 */
[C---:B-1----:R-:W-:Y:S02]  /*d360*/  LOP3.LUT R63, R22.reuse, 0x1f001f, RZ, 0xc0, !PT ;  /* 0x001f001f163f7812 */ /* 0x042fe400078ec0ff */
[--C-:B------:R-:W-:Y:S02]  /*d370*/  SHF.R.U32.HI R54, RZ, 0xa, R22.reuse ;  /* 0x0000000aff367819 */ /* 0x100fe40000011616 */
[----:B------:R-:W-:Y:S02]  /*d380*/  LOP3.LUT R19, R22, 0x3e003e0, RZ, 0xc0, !PT ;  /* 0x03e003e016137812 */ /* 0x000fe400078ec0ff */
[----:B------:R-:W-:Y:S02]  /*d390*/  SHF.R.U32.HI R23, RZ, 0xc, R23 ;  /* 0x0000000cff177819 */ /* 0x000fe40000011617 */
[----:B------:R-:W-:-:S02]  /*d3a0*/  SHF.R.U32.HI R22, RZ, 0xc, R22 ;  /* 0x0000000cff167819 */ /* 0x000fc40000011616 */
        /* <DEDUP_REMOVED lines=20> */
[----:B------:R-:W-:Y:S02]  /*d4f0*/  LOP3.LUT R59, R59, 0x64006400, RZ, 0xfc, !PT ;  /* 0x640064003b3b7812 */ /* 0x000fe400078efcff */
[----:B------:R-:W-:Y:S02]  /*d500*/  LOP3.LUT R15, R60, 0x64006400, RZ, 0xfc, !PT ;  /* 0x640064003c0f7812 */ /* 0x000fe400078efcff */
[----:B------:R-:W-:Y:S02]  /*d510*/  LOP3.LUT R28, R29, 0x100010, R28, 0xf8, !PT ;  /* 0x001000101d1c7812 */ /* 0x000fe400078ef81c */
[----:B------:R-:W-:-:S02]  /*d520*/  LOP3.LUT R29, R31, 0x100010, R30, 0xf8, !PT ;  /* 0x001000101f1d7812 */ /* 0x000fc400078ef81e */
[----:B------:R-:W-:Y:S01]  /*d530*/  LOP3.LUT R31, R79, 0x100010, R76, 0xf8, !PT ;  /* 0x001000104f1f7812 */ /* 0x000fe200078ef84c */
[-C--:B------:R-:W-:Y:S01]  /*d540*/  HFMA2 R76, R59, R32.reuse.H0_H0, -48, -48 ;  /* 0xd200d2003b4c7431 */ /* 0x080fe20000040020 */
[----:B------:R-:W-:Y:S01]  /*d550*/  LOP3.LUT R30, R75, 0x100010, R74, 0xf8, !PT ;  /* 0x001000104b1e7812 */ /* 0x000fe200078ef84a */
        /* <DEDUP_REMOVED lines=37> */
[----:B------:R-:W-:Y:S01]  /*d7b0*/  HFMA2 R19, R79, R32.H0_H0, -48, -48 ;  /* 0xd200d2004f137431 */ /* 0x000fe20000040020 */
[----:B------:R-:W-:Y:S02]  /*d7c0*/  LOP3.LUT R32, R61, 0x64006400, RZ, 0xfc, !PT ;  /* 0x640064003d207812 */ /* 0x000fe400078efcff */
        /* <DEDUP_REMOVED lines=10> */
[----:B------:R-:W-:Y:S02]  /*d870*/  ISETP.NE.AND P0, PT, R93, RZ, PT ;  /* 0x000000ff5d00720c */ /* 0x000fe40003f05270 */
        /* <DEDUP_REMOVED lines=8> */
[----:B------:R-:W-:Y:S01]  /*d900*/  LOP3.LUT R44, R44, 0x64006400, RZ, 0xfc, !PT ;  /* 0x640064002c2c7812 */ /* 0x000fe200078efcff */
[----:B------:R-:W-:Y:S01]  /*d910*/  HADD2 R71, R67, -1040, -1040 ;  /* 0xe410e41043477430 */ /* 0x000fe20000000000 */
[----:B------:R-:W-:Y:S01]  /*d920*/  LOP3.LUT R48, R48, 0x64006400, RZ, 0xfc, !PT ;  /* 0x6400640030307812 */ /* 0x000fe200078efcff */
[----:B------:R-:W-:Y:S01]  /*d930*/  HADD2 R81, R47, -1040, -1040 ;  /* 0xe410e4102f517430 */ /* 0x000fe20000000000 */
        /* <DEDUP_REMOVED lines=161> */
.L_x_2083:
        /* <DEDUP_REMOVED lines=77> */
.L_x_2084:
        /* <DEDUP_REMOVED lines=77> */
.L_x_2085:
        /* <DEDUP_REMOVED lines=77> */
.L_x_2086:
[----:B------:R-:W-:Y:S01]  /*f1c0*/  IADD3 R91, R91, 0x20, RZ ;  /* 0x000000205b5b7810 */ /* 0x000fe20007ffe0ff */
[----:B------:R-:W-:Y:S01]  /*f1d0*/  UIADD3 UR4, UR4, 0x40, URZ ;  /* 0x0000004004047890 */ /* 0x000fe2000fffe03f */
[----:B------:R-:W-:Y:S02]  /*f1e0*/  IMAD.WIDE R114, R87, 0x4, R100 ;  /* 0x0000000457727825 */ /* 0x000fe400078e0264 */
[C---:B------:R-:W-:Y:S02]  /*f1f0*/  ISETP.GE.AND P0, PT, R91.reuse, UR5, PT ;  /* 0x000000055b007c0c */ /* 0x040fe4000bf06270 */
[----:B------:R-:W-:-:S13]  /*f200*/  ISETP.LT.AND P1, PT, R91, R96, PT ;  /* 0x000000605b00720c */ /* 0x000fda0003f21270 */
[----:B------:R-:W-:Y:S05]  /*f210*/  @!P0 BRA P1, `(.L_x_2087) ;  /* 0xffffffd800c88947 */ /* 0x000fea000083ffff */
.L_x_2082:
[----:B------:R-:W-:Y:S01]  /*f220*/  ISETP.GE.AND P0, PT, R91, R96, PT ;  /* 0x000000605b00720c */ /* 0x000fe20003f06270 */
[----:B------:R-:W-:-:S03]  /*f230*/  ULDC UR5, c[0x0][0x264] ;  /* 0x0000990000057ab9 */ /* 0x000fc60000000800 */
[----:B------:R-:W-:-:S13]  /*f240*/  ISETP.GE.OR P0, PT, R91, UR5, P0 ;  /* 0x000000055b007c0c */ /* 0x000fda0008706670 */
[----:B------:R-:W-:Y:S05]  /*f250*/  @P0 BRA `(.L_x_2088) ;  /* 0x00000068008c0947 */ /* 0x000fea0003800000 */
[----:B------:R-:W-:Y:S01]  /*f260*/  UMOV UR5, UR4 ;  /* 0x0000000400057c82 */ /* 0x000fe20008000000 */
[----:B------:R-:W-:-:S05]  /*f270*/  ULDC UR6, c[0x0][0x264] ;  /* 0x0000990000067ab9 */ /* 0x000fca0000000800 */
.L_x_2105:
[----:B------:R-:W-:Y:S01]  /*f280*/  ISETP.NE.AND P0, PT, R91, R88, PT ;  /* 0x000000585b00720c */ /* 0x000fe20003f05270 */
[----:B------:R-:W2:Y:S01]  /*f290*/  LDC R87, c[0x0][0x23c] ;  /* 0x00008f00ff577b82 */ /* 0x000ea20000000800 */
[----:B------:R-:W3:Y:S11]  /*f2a0*/  LDG.E.128.CONSTANT R32, desc[UR8][R114.64] ;  /* 0x0000000872207981 */ /* 0x000ef6000c1e9d00 */
[----:B------:R-:W-:Y:S01]  /*f2b0*/  @!P0 IADD3 R89, R89, 0x1, RZ ;  /* 0x0000000159598810 */ /* 0x000fe20007ffe0ff */
[----:B------:R-:W4:Y:S03]  /*f2c0*/  @!P0 LDC.64 R30, c[0x0][0x248] ;  /* 0x00009200ff1e8b82 */ /* 0x000f260000000a00 */
[----:B0-----:R-:W-:-:S06]  /*f2d0*/  @!P0 LEA R10, R89, R98, 0x3 ;  /* 0x00000062590a8211 */ /* 0x001fcc00078e18ff */
[----:B------:R-:W3:Y:S01]  /*f2e0*/  @!P0 LDL.64 R10, [R10] ;  /* 0x000000000a0a8983 */ /* 0x000ee20000100a00 */
[----:B--2---:R-:W-:-:S04]  /*f2f0*/  IMAD.WIDE R24, R87, 0x4, R114 ;  /* 0x0000000457187825 */ /* 0x004fc800078e0272 */
[C---:B------:R-:W-:Y:S02]  /*f300*/  IMAD.WIDE R16, R87.reuse, 0x4, R24 ;  /* 0x0000000457107825 */ /* 0x040fe400078e0218 */
[----:B------:R-:W5:Y:S02]  /*f310*/  LDG.E.128.CONSTANT R24, desc[UR8][R24.64] ;  /* 0x0000000818187981 */ /* 0x000f64000c1e9d00 */
[----:B------:R-:W-:Y:S02]  /*f320*/  IMAD.WIDE R14, R87, 0x4, R16 ;  /* 0x00000004570e7825 */ /* 0x000fe400078e0210 */
[----:B------:R-:W5:Y:S04]  /*f330*/  LDG.E.128.CONSTANT R16, desc[UR8][R16.64] ;  /* 0x0000000810107981 */ /* 0x000f68000c1e9d00 */
[----:B------:R-:W5:Y:S01]  /*f340*/  LDG.E.128.CONSTANT R20, desc[UR8][R14.64] ;  /* 0x000000080e147981 */ /* 0x000f62000c1e9d00 */
[----:B------:R-:W-:-:S05]  /*f350*/  @!P0 LEA R9, R91, 0x1, 0x1 ;  /* 0x000000015b098811 */ /* 0x000fca00078e08ff */
[----:B----4-:R-:W-:Y:S01]  /*f360*/  @!P0 IMAD.WIDE R30, R9, 0x2, R30 ;  /* 0x00000002091e8825 */ /* 0x010fe200078e021e */
[----:B------:R-:W-:-:S05]  /*f370*/  ISETP.NE.AND P1, PT, R93, RZ, PT ;  /* 0x000000ff5d00720c */ /* 0x000fca0003f25270 */
[----:B------:R0:W5:Y:S01]  /*f380*/  @!P0 LDG.E.U16.CONSTANT R30, desc[UR8][R30.64] ;  /* 0x000000081e1e8981 */ /* 0x000162000c1e9500 */
[----:B------:R-:W-:Y:S01]  /*f390*/  HFMA2.MMA R28, -RZ, RZ, 0, 0.0625 ;  /* 0x00002c00ff1c7435 */ /* 0x000fe200000001ff */
[----:B------:R-:W-:Y:S02]  /*f3a0*/  ISETP.NE.AND P2, PT, R94, RZ, PT ;  /* 0x000000ff5e00720c */ /* 0x000fe40003f45270 */
[----:B------:R-:W-:Y:S02]  /*f3b0*/  ISETP.NE.AND P3, PT, R92, RZ, PT ;  /* 0x000000ff5c00720c */ /* 0x000fe40003f65270 */
[----:B------:R-:W-:Y:S02]  /*f3c0*/  ISETP.NE.AND P4, PT, R90, RZ, PT ;  /* 0x000000ff5a00720c */ /* 0x000fe40003f85270 */
[----:B---3--:R-:W-:Y:S02]  /*f3d0*/  LOP3.LUT R9, R32, 0xf000f, RZ, 0xc0, !PT ;  /* 0x000f000f20097812 */ /* 0x008fe400078ec0ff */
[----:B------:R-:W-:-:S02]  /*f3e0*/  LOP3.LUT R12, R33, 0xf000f0, RZ, 0xc0, !PT ;  /* 0x00f000f0210c7812 */ /* 0x000fc400078ec0ff */
[C---:B------:R-:W-:Y:S02]  /*f3f0*/  LOP3.LUT R13, R34.reuse, 0xf000f, RZ, 0xc0, !PT ;  /* 0x000f000f220d7812 */ /* 0x040fe400078ec0ff */
[----:B0-----:R-:W-:Y:S02]  /*f400*/  LOP3.LUT R31, R34, 0xf000f0, RZ, 0xc0, !PT ;  /* 0x00f000f0221f7812 */ /* 0x001fe400078ec0ff */
[----:B------:R-:W-:Y:S02]  /*f410*/  LOP3.LUT R36, R35, 0xf000f, RZ, 0xc0, !PT ;  /* 0x000f000f23247812 */ /* 0x000fe400078ec0ff */
[----:B------:R-:W-:Y:S02]  /*f420*/  SHF.R.U32.HI R34, RZ, 0x8, R34 ;  /* 0x00000008ff227819 */ /* 0x000fe40000011622 */
[----:B------:R-:W-:Y:S02]  /*f430*/  SHF.R.U32.HI R40, RZ, 0x8, R35 ;  /* 0x00000008ff287819 */ /* 0x000fe40000011623 */
[----:B------:R-:W-:-:S02]  /*f440*/  @!P0 PRMT R86, R10, 0x7610, R86 ;  /* 0x000076100a568816 */ /* 0x000fc40000000056 */
[----:B------:R-:W-:Y:S02]  /*f450*/  @!P0 PRMT R85, R11, 0x7610, R85 ;  /* 0x000076100b558816 */ /* 0x000fe40000000055 */
[----:B------:R-:W-:Y:S02]  /*f460*/  @!P0 PRMT R86, R86, 0x7610, R10 ;  /* 0x0000761056568816 */ /* 0x000fe4000000000a */
[----:B------:R-:W-:Y:S02]  /*f470*/  @!P0 PRMT R85, R85, 0x7610, R11 ;  /* 0x0000761055558816 */ /* 0x000fe4000000000b */
[----:B------:R-:W-:Y:S02]  /*f480*/  LOP3.LUT R10, R32, 0xf000f0, RZ, 0xc0, !PT ;  /* 0x00f000f0200a7812 */ /* 0x000fe400078ec0ff */
        /* <DEDUP_REMOVED lines=30> */
[----:B------:R-:W-:Y:S02]  /*f670*/  HADD2 R31, R11, -1032, -1032 ;  /* 0xe408e4080b1f7430 */ /* 0x000fe40000000000 */
[----:B------:R-:W-:Y:S02]  /*f680*/  HFMA2 R35, R35, R28.H0_H0, -72, -72 ;  /* 0xd480d48023237431 */ /* 0x000fe4000004001c */
[----:B------:R-:W-:-:S02]  /*f690*/  HADD2 R36, R13, -1032, -1032 ;  /* 0xe408e4080d247430 */ /* 0x000fc40000000000 */
[-C--:B------:R-:W-:Y:S02]  /*f6a0*/  HFMA2 R37, R37, R28.reuse.H0_H0, -72, -72 ;  /* 0xd480d48025257431 */ /* 0x080fe4000004001c */
        /* <DEDUP_REMOVED lines=9> */
[----:B------:R-:W-:Y:S01]  /*f740*/  HFMA2 R47, R47, R28.H0_H0, -72, -72 ;  /* 0xd480d4802f2f7431 */ /* 0x000fe2000004001c */
[----:B------:R-:W-:Y:S06]  /*f750*/  @!P1 BRA `(.L_x_2089) ;  /* 0x0000000400689947 */ /* 0x000fec0003800000 */
[----:B------:R-:W0:Y:S01]  /*f760*/  LDS.64 R12, [UR5] ;  /* 0x00000005ff0c7984 */ /* 0x000e220008000a00 */
[--C-:B------:R-:W-:Y:S02]  /*f770*/  HADD2.F32 R51, -RZ, R31.reuse.H0_H0 ;  /* 0x2000001fff337230 */ /* 0x100fe40000004100 */
[----:B------:R-:W-:Y:S01]  /*f780*/  HADD2.F32 R9, -RZ, R34.H0_H0 ;  /* 0x20000022ff097230 */ /* 0x000fe20000004100 */
[----:B------:R-:W2:Y:S01]  /*f790*/  LDS.64 R32, [UR5+0x8] ;  /* 0x00000805ff207984 */ /* 0x000ea20008000a00 */
        /* <DEDUP_REMOVED lines=10> */
[----:B------:R-:W-:-:S02]  /*f840*/  HADD2.F32 R12, -RZ, R34.H1_H1 ;  /* 0x30000022ff0c7230 */ /* 0x000fc40000004100 */
[----:B------:R-:W-:Y:S01]  /*f850*/  FFMA.FTZ R56, R10, R11, RZ ;  /* 0x0000000b0a387223 */ /* 0x000fe200000100ff */
[----:B------:R-:W-:Y:S02]  /*f860*/  HADD2.F32 R13, -RZ, R38.H0_H0 ;  /* 0x20000026ff0d7230 */ /* 0x000fe40000004100 */
[----:B------:R-:W-:Y:S01]  /*f870*/  FFMA.FTZ R11, R49, R52, R54 ;  /* 0x00000034310b7223 */ /* 0x000fe20000010036 */
[----:B------:R-:W-:Y:S02]  /*f880*/  HADD2.F32 R52, -RZ, R36.H1_H1 ;  /* 0x30000024ff347230 */ /* 0x000fe40000004100 */
        /* <DEDUP_REMOVED lines=18> */
[--C-:B--2---:R-:W-:Y:S02]  /*f9b0*/  HADD2.F32 R12, -RZ, R32.reuse.H0_H0 ;  /* 0x20000020ff0c7230 */ /* 0x104fe40000004100 */
[----:B------:R-:W-:Y:S01]  /*f9c0*/  FFMA.FTZ R49, R50, R11, R13 ;  /* 0x0000000b32317223 */ /* 0x000fe2000001000d */
[----:B------:R-:W-:-:S02]  /*f9d0*/  HADD2.F32 R32, -RZ, R32.H1_H1 ;  /* 0x30000020ff207230 */ /* 0x000fc40000004100 */
[----:B------:R-:W-:Y:S01]  /*f9e0*/  FFMA.FTZ R51, R50, R51, R54 ;  /* 0x0000003332337223 */ /* 0x000fe20000010036 */
[----:B------:R-:W-:Y:S02]  /*f9f0*/  HADD2.F32 R11, -RZ, R40.H1_H1 ;  /* 0x30000028ff0b7230 */ /* 0x000fe40000004100 */
        /* <DEDUP_REMOVED lines=48> */
.L_x_2089:
[----:B------:R-:W-:Y:S05]  /*fd00*/  @!P2 BRA `(.L_x_2090) ;  /* 0x000000040068a947 */ /* 0x000fea0003800000 */
[----:B------:R-:W0:Y:S01]  /*fd10*/  LDS.64 R10, [UR5+0x80] ;  /* 0x00008005ff0a7984 */ /* 0x000e220008000a00 */
[--C-:B------:R-:W-:Y:S02]  /*fd20*/  HADD2.F32 R9, -RZ, R34.reuse.H0_H0 ;  /* 0x20000022ff097230 */ /* 0x100fe40000004100 */
[----:B------:R-:W-:Y:S01]  /*fd30*/  HADD2.F32 R52, -RZ, R34.H1_H1 ;  /* 0x30000022ff347230 */ /* 0x000fe20000004100 */
[----:B------:R-:W2:Y:S01]  /*fd40*/  LDS.64 R32, [UR5+0x88] ;  /* 0x00008805ff207984 */ /* 0x000ea20008000a00 */
[----:B------:R-:W-:Y:S02]  /*fd50*/  HADD2.F32 R54, -RZ, R31.H1_H1 ;  /* 0x3000001fff367230 */ /* 0x000fe40000004100 */
[--C-:B------:R-:W-:Y:S02]  /*fd60*/  HADD2.F32 R12, -RZ, R38.reuse.H0_H0 ;  /* 0x20000026ff0c7230 */ /* 0x100fe40000004100 */
[----:B------:R-:W-:Y:S02]  /*fd70*/  HADD2.F32 R56, -RZ, R38.H1_H1 ;  /* 0x30000026ff387230 */ /* 0x000fe40000004100 */
[----:B------:R-:W-:-:S02]  /*fd80*/  HADD2.F32 R53, -RZ, R39.H1_H1 ;  /* 0x30000027ff357230 */ /* 0x000fc40000004100 */
[--C-:B0-----:R-:W-:Y:S02]  /*fd90*/  HADD2.F32 R13, -RZ, R10.reuse.H0_H0 ;  /* 0x2000000aff0d7230 */ /* 0x101fe40000004100 */
        /* <DEDUP_REMOVED lines=8> */
[----:B------:R-:W-:Y:S02]  /*fe20*/  HADD2.F32 R52, -RZ, R36.H1_H1 ;  /* 0x30000024ff347230 */ /* 0x000fe40000004100 */
        /* <DEDUP_REMOVED lines=17> */
[----:B--2---:R-:W-:Y:S02]  /*ff40*/  HADD2.F32 R9, -RZ, R32.H0_H0 ;  /* 0x20000020ff097230 */ /* 0x004fe40000004100 */
        /* <DEDUP_REMOVED lines=9> */
[----:B------:R-:W-:Y:S02]  /*ffe0*/  HADD2.F32 R54, -RZ, R40.H1_H1 ;  /* 0x30000028ff367230 */ /* 0x000fe40000004100 */
        /* <DEDUP_REMOVED lines=19> */
[----:B------:R-:W-:Y:S02]  /*10120*/  HADD2.F32 R11, -RZ, R41.H1_H1 ;  /* 0x30000029ff0b7230 */ /* 0x000fe40000004100 */
[----:B------:R-:W-:-:S02]  /*10130*/  HADD2.F32 R13, -RZ, R43.H1_H1 ;  /* 0x3000002bff0d7230 */ /* 0x000fc40000004100 */
        /* <DEDUP_REMOVED lines=23> */
.L_x_2090:
        /* <DEDUP_REMOVED lines=91> */
.L_x_2091:
[----:B------:R-:W-:Y:S05]  /*10860*/  @!P4 BRA `(.L_x_2092) ;  /* 0x000000040068c947 */ /* 0x000fea0003800000 */
[----:B------:R-:W0:Y:S01]  /*10870*/  LDS.64 R10, [UR5+0x180] ;  /* 0x00018005ff0a7984 */ /* 0x000e220008000a00 */
[--C-:B------:R-:W-:Y:S02]  /*10880*/  HADD2.F32 R9, -RZ, R34.reuse.H0_H0 ;  /* 0x20000022ff097230 */ /* 0x100fe40000004100 */
[----:B------:R-:W-:Y:S01]  /*10890*/  HADD2.F32 R34, -RZ, R34.H1_H1 ;  /* 0x30000022ff227230 */ /* 0x000fe20000004100 */
[----:B------:R-:W2:Y:S01]  /*108a0*/  LDS.64 R32, [UR5+0x188] ;  /* 0x00018805ff207984 */ /* 0x000ea20008000a00 */
[--C-:B------:R-:W-:Y:S02]  /*108b0*/  HADD2.F32 R12, -RZ, R38.reuse.H0_H0 ;  /* 0x20000026ff0c7230 */ /* 0x100fe40000004100 */
[----:B------:R-:W-:Y:S02]  /*108c0*/  HADD2.F32 R52, -RZ, R31.H1_H1 ;  /* 0x3000001fff347230 */ /* 0x000fe40000004100 */
[----:B------:R-:W-:Y:S02]  /*108d0*/  HADD2.F32 R38, -RZ, R38.H1_H1 ;  /* 0x30000026ff267230 */ /* 0x000fe40000004100 */
[----:B0-----:R-:W-:-:S02]  /*108e0*/  HADD2.F32 R13, -RZ, R10.H0_H0 ;  /* 0x2000000aff0d7230 */ /* 0x001fc40000004100 */
[--C-:B------:R-:W-:Y:S02]  /*108f0*/  HADD2.F32 R50, -RZ, R11.reuse.H0_H0 ;  /* 0x2000000bff327230 */ /* 0x100fe40000004100 */
[----:B------:R-:W-:Y:S02]  /*10900*/  HADD2.F32 R49, -RZ, R11.H1_H1 ;  /* 0x3000000bff317230 */ /* 0x000fe40000004100 */
[-C--:B------:R-:W-:Y:S01]  /*10910*/  FFMA.FTZ R9, R9, R13.reuse, RZ ;  /* 0x0000000d09097223 */ /* 0x080fe200000100ff */
[----:B------:R-:W-:Y:S02]  /*10920*/  HADD2.F32 R11, -RZ, R36.H0_H0 ;  /* 0x20000024ff0b7230 */ /* 0x000fe40000004100 */
[----:B------:R-:W-:Y:S02]  /*10930*/  HADD2.F32 R48, -RZ, R10.H1_H1 ;  /* 0x3000000aff307230 */ /* 0x000fe40000004100 */
[----:B------:R-:W-:Y:S02]  /*10940*/  HADD2.F32 R10, -RZ, R31.H0_H0 ;  /* 0x2000001fff0a7230 */ /* 0x000fe40000004100 */
[----:B------:R-:W-:Y:S01]  /*10950*/  FFMA.FTZ R11, R11, R13, RZ ;  /* 0x0000000d0b0b7223 */ /* 0x000fe200000100ff */
[----:B------:R-:W-:-:S02]  /*10960*/  HADD2.F32 R36, -RZ, R36.H1_H1 ;  /* 0x30000024ff247230 */ /* 0x000fc40000004100 */
[-C--:B------:R-:W-:Y:S01]  /*10970*/  FFMA.FTZ R9, R34, R48.reuse, R9 ;  /* 0x0000003022097223 */ /* 0x080fe20000010009 */
[----:B------:R-:W-:Y:S02]  /*10980*/  HADD2.F32 R34, -RZ, R37.H0_H0 ;  /* 0x20000025ff227230 */ /* 0x000fe40000004100 */
[-C--:B------:R-:W-:Y:S01]  /*10990*/  FFMA.FTZ R31, R10, R13.reuse, RZ ;  /* 0x0000000d0a1f7223 */ /* 0x080fe200000100ff */
[----:B------:R-:W-:Y:S01]  /*109a0*/  FFMA.FTZ R13, R12, R13, RZ ;  /* 0x0000000d0c0d7223 */ /* 0x000fe200000100ff */
[-C--:B------:R-:W-:Y:S01]  /*109b0*/  FFMA.FTZ R11, R36, R48.reuse, R11 ;  /* 0x00000030240b7223 */ /* 0x080fe2000001000b */
[----:B------:R-:W-:Y:S02]  /*109c0*/  HADD2.F32 R10, -RZ, R29.H0_H0 ;  /* 0x2000001dff0a7230 */ /* 0x000fe40000004100 */
[----:B------:R-:W-:Y:S01]  /*109d0*/  FFMA.FTZ R31, R52, R48, R31 ;  /* 0x00000030341f7223 */ /* 0x000fe2000001001f */
        /* <DEDUP_REMOVED lines=40> */
[----:B------:R-:W-:Y:S02]  /*10c60*/  HADD2.F32 R33, -RZ, R33.H1_H1 ;  /* 0x30000021ff217230 */ /* 0x000fe40000004100 */
        /* <DEDUP_REMOVED lines=26> */
.L_x_2092:
[C---:B-----5:R-:W-:Y:S02]  /*10e10*/  LOP3.LUT R9, R24.reuse, 0xf000f, RZ, 0xc0, !PT ;  /* 0x000f000f18097812 */ /* 0x060fe400078ec0ff */
        /* <DEDUP_REMOVED lines=8> */
[----:B------:R-:W-:Y:S02]  /*10ea0*/  SHF.R.U32.HI R37, RZ, 0x8, R27 ;  /* 0x00000008ff257819 */ /* 0x000fe4000001161b */
[C---:B------:R-:W-:Y:S02]  /*10eb0*/  LOP3.LUT R35, R27.reuse, 0xf000f, RZ, 0xc0, !PT ;  /* 0x000f000f1b237812 */ /* 0x040fe400078ec0ff */
        /* <DEDUP_REMOVED lines=8> */
[----:B------:R-:W-:Y:S01]  /*10f40*/  LOP3.LUT R24, R24, 0xf000f0, RZ, 0xc0, !PT ;  /* 0x00f000f018187812 */ /* 0x000fe200078ec0ff */
[----:B------:R-:W-:Y:S01]  /*10f50*/  HFMA2 R33, R33, R28.H0_H0, -72, -72 ;  /* 0xd480d48021217431 */ /* 0x000fe2000004001c */
        /* <DEDUP_REMOVED lines=20> */
[----:B------:R-:W-:Y:S01]  /*110a0*/  HFMA2 R35, R39, R28.H0_H0, -72, -72 ;  /* 0xd480d48027237431 */ /* 0x000fe2000004001c */
[----:B------:R-:W-:Y:S01]  /*110b0*/  LOP3.LUT R43, R31, 0x64006400, RZ, 0xfc, !PT ;  /* 0x640064001f2b7812 */ /* 0x000fe200078efcff */
[----:B------:R-:W-:-:S02]  /*110c0*/  HADD2 R29, R9, -1032, -1032 ;  /* 0xe408e408091d7430 */ /* 0x000fc40000000000 */
[-C--:B------:R-:W-:Y:S02]  /*110d0*/  HFMA2 R31, R13, R28.reuse.H0_H0, -72, -72 ;  /* 0xd480d4800d1f7431 */ /* 0x080fe4000004001c */
[-C--:B------:R-:W-:Y:S02]  /*110e0*/  HFMA2 R37, R37, R28.reuse.H0_H0, -72, -72 ;  /* 0xd480d48025257431 */ /* 0x080fe4000004001c */
[----:B------:R-:W-:Y:S02]  /*110f0*/  HADD2 R38, R38, -1032, -1032 ;  /* 0xe408e40826267430 */ /* 0x000fe40000000000 */
[-C--:B------:R-:W-:Y:S02]  /*11100*/  HFMA2 R39, R25, R28.reuse.H0_H0, -72, -72 ;  /* 0xd480d48019277431 */ /* 0x080fe4000004001c */
[----:B------:R-:W-:Y:S02]  /*11110*/  HADD2 R40, R40, -1032, -1032 ;  /* 0xe408e40828287430 */ /* 0x000fe40000000000 */
[----:B------:R-:W-:-:S02]  /*11120*/  HFMA2 R41, R41, R28.H0_H0, -72, -72 ;  /* 0xd480d48029297431 */ /* 0x000fc4000004001c */
[----:B------:R-:W-:Y:S02]  /*11130*/  HADD2 R42, R42, -1032, -1032 ;  /* 0xe408e4082a2a7430 */ /* 0x000fe40000000000 */
[----:B------:R-:W-:Y:S01]  /*11140*/  HFMA2 R43, R43, R28.H0_H0, -72, -72 ;  /* 0xd480d4802b2b7431 */ /* 0x000fe2000004001c */
[----:B------:R-:W-:Y:S06]  /*11150*/  @!P1 BRA `(.L_x_2093) ;  /* 0x0000000400689947 */ /* 0x000fec0003800000 */
[----:B------:R-:W0:Y:S01]  /*11160*/  LDS.64 R12, [UR5+0x10] ;  /* 0x00001005ff0c7984 */ /* 0x000e220008000a00 */
[----:B------:R-:W-:Y:S02]  /*11170*/  HADD2.F32 R47, -RZ, R27.H0_H0 ;  /* 0x2000001bff2f7230 */ /* 0x000fe40000004100 */
        /* <DEDUP_REMOVED lines=88> */
.L_x_2093:
        /* <DEDUP_REMOVED lines=91> */
.L_x_2094:
        /* <DEDUP_REMOVED lines=91> */
.L_x_2095:
[----:B------:R-:W-:Y:S05]  /*12260*/  @!P4 BRA `(.L_x_2096) ;  /* 0x000000040068c947 */ /* 0x000fea0003800000 */
[----:B------:R-:W0:Y:S01]  /*12270*/  LDS.64 R10, [UR5+0x190] ;  /* 0x00019005ff0a7984 */ /* 0x000e220008000a00 */
[--C-:B------:R-:W-:Y:S02]  /*12280*/  HADD2.F32 R9, -RZ, R29.reuse.H0_H0 ;  /* 0x2000001dff097230 */ /* 0x100fe40000004100 */
[----:B------:R-:W-:Y:S01]  /*12290*/  HADD2.F32 R48, -RZ, R29.H1_H1 ;  /* 0x3000001dff307230 */ /* 0x000fe20000004100 */
[----:B------:R-:W2:Y:S01]  /*122a0*/  LDS.64 R24, [UR5+0x198] ;  /* 0x00019805ff187984 */ /* 0x000ea20008000a00 */
[----:B------:R-:W-:Y:S02]  /*122b0*/  HADD2.F32 R12, -RZ, R34.H0_H0 ;  /* 0x20000022ff0c7230 */ /* 0x000fe40000004100 */
[----:B------:R-:W-:Y:S02]  /*122c0*/  HADD2.F32 R50, -RZ, R27.H1_H1 ;  /* 0x3000001bff327230 */ /* 0x000fe40000004100 */
[--C-:B------:R-:W-:Y:S02]  /*122d0*/  HADD2.F32 R29, -RZ, R42.reuse.H0_H0 ;  /* 0x2000002aff1d7230 */ /* 0x100fe40000004100 */
[----:B------:R-:W-:-:S02]  /*122e0*/  HADD2.F32 R42, -RZ, R42.H1_H1 ;  /* 0x3000002aff2a7230 */ /* 0x000fc40000004100 */
[----:B0-----:R-:W-:Y:S02]  /*122f0*/  HADD2.F32 R13, -RZ, R10.H0_H0 ;  /* 0x2000000aff0d7230 */ /* 0x001fe40000004100 */
[--C-:B------:R-:W-:Y:S02]  /*12300*/  HADD2.F32 R46, -RZ, R11.reuse.H0_H0 ;  /* 0x2000000bff2e7230 */ /* 0x100fe40000004100 */
[----:B------:R-:W-:Y:S02]  /*12310*/  HADD2.F32 R45, -RZ, R11.H1_H1 ;  /* 0x3000000bff2d7230 */ /* 0x000fe40000004100 */
[----:B------:R-:W-:Y:S01]  /*12320*/  FFMA.FTZ R9, R9, R13, RZ ;  /* 0x0000000d09097223 */ /* 0x000fe200000100ff */
[----:B------:R-:W-:Y:S02]  /*12330*/  HADD2.F32 R11, -RZ, R32.H0_H0 ;  /* 0x20000020ff0b7230 */ /* 0x000fe40000004100 */
[----:B------:R-:W-:Y:S02]  /*12340*/  HADD2.F32 R44, -RZ, R10.H1_H1 ;  /* 0x3000000aff2c7230 */ /* 0x000fe40000004100 */
[----:B------:R-:W-:-:S02]  /*12350*/  HADD2.F32 R10, -RZ, R27.H0_H0 ;  /* 0x2000001bff0a7230 */ /* 0x000fc40000004100 */
[-C--:B------:R-:W-:Y:S01]  /*12360*/  FFMA.FTZ R11, R11, R13.reuse, RZ ;  /* 0x0000000d0b0b7223 */ /* 0x080fe200000100ff */
[----:B------:R-:W-:Y:S02]  /*12370*/  HADD2.F32 R32, -RZ, R32.H1_H1 ;  /* 0x30000020ff207230 */ /* 0x000fe40000004100 */
[-C--:B------:R-:W-:Y:S01]  /*12380*/  FFMA.FTZ R9, R48, R44.reuse, R9 ;  /* 0x0000002c30097223 */ /* 0x080fe20000010009 */
[----:B------:R-:W-:Y:S02]  /*12390*/  HADD2.F32 R48, -RZ, R34.H1_H1 ;  /* 0x30000022ff307230 */ /* 0x000fe40000004100 */
[----:B------:R-:W-:Y:S01]  /*123a0*/  FFMA.FTZ R27, R10, R13, RZ ;  /* 0x0000000d0a1b7223 */ /* 0x000fe200000100ff */
[----:B------:R-:W-:Y:S02]  /*123b0*/  HADD2.F32 R10, -RZ, R26.H0_H0 ;  /* 0x2000001aff0a7230 */ /* 0x000fe40000004100 */
[----:B------:R-:W-:Y:S01]  /*123c0*/  FFMA.FTZ R11, R32, R44, R11 ;  /* 0x0000002c200b7223 */ /* 0x000fe2000001000b */
[----:B------:R-:W-:-:S02]  /*123d0*/  HADD2.F32 R34, -RZ, R33.H0_H0 ;  /* 0x20000021ff227230 */ /* 0x000fc40000004100 */
[----:B------:R-:W-:Y:S01]  /*123e0*/  FFMA.FTZ R13, R12, R13, RZ ;  /* 0x0000000d0c0d7223 */ /* 0x000fe200000100ff */
[----:B------:R-:W-:Y:S02]  /*123f0*/  HADD2.F32 R12, -RZ, R31.H0_H0 ;  /* 0x2000001fff0c7230 */ /* 0x000fe40000004100 */
[----:B------:R-:W-:Y:S01]  /*12400*/  FFMA.FTZ R27, R50, R44, R27 ;  /* 0x0000002c321b7223 */ /* 0x000fe2000001001b */
[-C--:B------:R-:W-:Y:S01]  /*12410*/  FFMA.FTZ R10, R10, R46.reuse, R9 ;  /* 0x0000002e0a0a7223 */ /* 0x080fe20000010009 */
        /* <DEDUP_REMOVED lines=11> */
[----:B--2---:R-:W-:Y:S02]  /*124d0*/  HADD2.F32 R9, -RZ, R24.H0_H0 ;  /* 0x20000018ff097230 */ /* 0x004fe40000004100 */
        /* <DEDUP_REMOVED lines=17> */
[-C--:B------:R-:W-:Y:S01]  /*125f0*/  FFMA.FTZ R27, R40, R24.reuse, R27 ;  /* 0x00000018281b7223 */ /* 0x080fe2000001001b */
[----:B------:R-:W-:Y:S01]  /*12600*/  FFMA.FTZ R9, R42, R24, R9 ;  /* 0x000000182a097223 */ /* 0x000fe20000010009 */
[----:B------:R-:W-:-:S02]  /*12610*/  HADD2.F32 R10, -RZ, R37.H0_H0 ;  /* 0x20000025ff0a7230 */ /* 0x000fc40000004100 */
[-C--:B------:R-:W-:Y:S01]  /*12620*/  FFMA.FTZ R24, R26, R12.reuse, R13 ;  /* 0x0000000c1a187223 */ /* 0x080fe2000001000d */
        /* <DEDUP_REMOVED lines=30> */
.L_x_2096:
        /* <DEDUP_REMOVED lines=8> */
[----:B------:R-:W-:Y:S02]  /*12890*/  SHF.R.U32.HI R17, RZ, 0x8, R17 ;  /* 0x00000008ff117819 */ /* 0x000fe40000011611 */
[----:B------:R-:W-:Y:S02]  /*128a0*/  SHF.R.U32.HI R18, RZ, 0x8, R18 ;  /* 0x00000008ff127819 */ /* 0x000fe40000011612 */
[----:B------:R-:W-:Y:S02]  /*128b0*/  SHF.R.U32.HI R34, RZ, 0x8, R19 ;  /* 0x00000008ff227819 */ /* 0x000fe40000011613 */
        /* <DEDUP_REMOVED lines=22> */
[-C--:B------:R-:W-:Y:S01]  /*12a20*/  HFMA2 R26, R13, R28.reuse.H0_H0, -72, -72 ;  /* 0xd480d4800d1a7431 */ /* 0x080fe2000004001c */
[----:B------:R-:W-:Y:S01]  /*12a30*/  LOP3.LUT R31, R31, 0x64006400, RZ, 0xfc, !PT ;  /* 0x640064001f1f7812 */ /* 0x000fe200078efcff */
[----:B------:R-:W-:Y:S01]  /*12a40*/  HFMA2 R38, R39, R28.H0_H0, -72, -72 ;  /* 0xd480d48027267431 */ /* 0x000fe2000004001c */
[----:B------:R-:W-:-:S02]  /*12a50*/  LOP3.LUT R10, R10, 0x64006400, RZ, 0xfc, !PT ;  /* 0x640064000a0a7812 */ /* 0x000fc400078efcff */
[----:B------:R-:W-:Y:S01]  /*12a60*/  LOP3.LUT R12, R12, 0x64006400, RZ, 0xfc, !PT ;  /* 0x640064000c0c7812 */ /* 0x000fe200078efcff */
[----:B------:R-:W-:Y:S01]  /*12a70*/  HADD2 R31, R31, -1032, -1032 ;  /* 0xe408e4081f1f7430 */ /* 0x000fe20000000000 */
[----:B------:R-:W-:Y:S02]  /*12a80*/  LOP3.LUT R17, R17, 0x64006400, RZ, 0xfc, !PT ;  /* 0x6400640011117812 */ /* 0x000fe400078efcff */
[----:B------:R-:W-:Y:S01]  /*12a90*/  LOP3.LUT R37, R25, 0x64006400, RZ, 0xfc, !PT ;  /* 0x6400640019257812 */ /* 0x000fe200078efcff */
[----:B------:R-:W-:Y:S01]  /*12aa0*/  HADD2 R25, R9, -1032, -1032 ;  /* 0xe408e40809197430 */ /* 0x000fe20000000000 */
[----:B------:R-:W-:Y:S01]  /*12ab0*/  LOP3.LUT R16, R32, 0x64006400, RZ, 0xfc, !PT ;  /* 0x6400640020107812 */ /* 0x000fe200078efcff */
[-C--:B------:R-:W-:Y:S01]  /*12ac0*/  HFMA2 R32, R33, R28.reuse.H0_H0, -72, -72 ;  /* 0xd480d48021207431 */ /* 0x080fe2000004001c */
[----:B------:R-:W-:Y:S01]  /*12ad0*/  LOP3.LUT R41, R34, 0x64006400, RZ, 0xfc, !PT ;  /* 0x6400640022297812 */ /* 0x000fe200078efcff */
[----:B------:R-:W-:Y:S01]  /*12ae0*/  HADD2 R33, R10, -1032, -1032 ;  /* 0xe408e4080a217430 */ /* 0x000fe20000000000 */
[----:B------:R-:W-:Y:S01]  /*12af0*/  LOP3.LUT R18, R20, 0xf000f, RZ, 0xc0, !PT ;  /* 0x000f000f14127812 */ /* 0x000fe200078ec0ff */
[----:B------:R-:W-:-:S02]  /*12b00*/  HFMA2 R34, R11, R28.H0_H0, -72, -72 ;  /* 0xd480d4800b227431 */ /* 0x000fc4000004001c */
[----:B------:R-:W-:Y:S02]  /*12b10*/  HADD2 R35, R12, -1032, -1032 ;  /* 0xe408e4080c237430 */ /* 0x000fe40000000000 */
[-C--:B------:R-:W-:Y:S02]  /*12b20*/  HFMA2 R36, R17, R28.reuse.H0_H0, -72, -72 ;  /* 0xd480d48011247431 */ /* 0x080fe4000004001c */
[----:B------:R-:W-:Y:S02]  /*12b30*/  HADD2 R37, R37, -1032, -1032 ;  /* 0xe408e40825257430 */ /* 0x000fe40000000000 */
[----:B------:R-:W-:Y:S02]  /*12b40*/  HADD2 R39, R16, -1032, -1032 ;  /* 0xe408e40810277430 */ /* 0x000fe40000000000 */
[----:B------:R-:W-:Y:S01]  /*12b50*/  HFMA2 R40, R41, R28.H0_H0, -72, -72 ;  /* 0xd480d48029287431 */ /* 0x000fe2000004001c */
[----:B------:R-:W-:Y:S06]  /*12b60*/  @!P1 BRA `(.L_x_2097) ;  /* 0x0000000400689947 */ /* 0x000fec0003800000 */
[----:B------:R-:W0:Y:S01]  /*12b70*/  LDS.64 R12, [UR5+0x20] ;  /* 0x00002005ff0c7984 */ /* 0x000e220008000a00 */
        /* <DEDUP_REMOVED lines=89> */
.L_x_2097:
[----:B------:R-:W-:Y:S05]  /*13110*/  @!P2 BRA `(.L_x_2098) ;  /* 0x000000040068a947 */ /* 0x000fea0003800000 */
[----:B------:R-:W0:Y:S01]  /*13120*/  LDS.64 R10, [UR5+0xa0] ;  /* 0x0000a005ff0a7984 */ /* 0x000e220008000a00 */
[----:B------:R-:W-:Y:S02]  /*13130*/  HADD2.F32 R9, -RZ, R25.H0_H0 ;  /* 0x20000019ff097230 */ /* 0x000fe40000004100 */
[----:B------:R-:W-:Y:S01]  /*13140*/  HADD2.F32 R12, -RZ, R31.H0_H0 ;  /* 0x2000001fff0c7230 */ /* 0x000fe20000004100 */
[----:B------:R-:W2:Y:S01]  /*13150*/  LDS.64 R16, [UR5+0xa8] ;  /* 0x0000a805ff107984 */ /* 0x000ea20008000a00 */
[----:B------:R-:W-:Y:S02]  /*13160*/  HADD2.F32 R47, -RZ, R24.H1_H1 ;  /* 0x30000018ff2f7230 */ /* 0x000fe40000004100 */
[----:B------:R-:W-:Y:S02]  /*13170*/  HADD2.F32 R45, -RZ, R25.H1_H1 ;  /* 0x30000019ff2d7230 */ /* 0x000fe40000004100 */
[----:B------:R-:W-:Y:S02]  /*13180*/  HADD2.F32 R48, -RZ, R32.H1_H1 ;  /* 0x30000020ff307230 */ /* 0x000fe40000004100 */
        /* <DEDUP_REMOVED lines=13> */
[----:B------:R-:W-:Y:S02]  /*13260*/  HADD2.F32 R47, -RZ, R31.H1_H1 ;  /* 0x3000001fff2f7230 */ /* 0x000fe40000004100 */
[----:B------:R-:W-:Y:S01]  /*13270*/  FFMA.FTZ R46, R11, R13, RZ ;  /* 0x0000000d0b2e7223 */ /* 0x000fe200000100ff */
        /* <DEDUP_REMOVED lines=37> */
[--C-:B------:R-:W-:Y:S02]  /*134d0*/  HADD2.F32 R42, -RZ, R38.reuse.H0_H0 ;  /* 0x20000026ff2a7230 */ /* 0x100fe40000004100 */
[-C--:B------:R-:W-:Y:S01]  /*134e0*/  FFMA.FTZ R10, R10, R12.reuse, R9 ;  /* 0x0000000c0a0a7223 */ /* 0x080fe20000010009 */
[----:B------:R-:W-:Y:S02]  /*134f0*/  HADD2.F32 R17, -RZ, R17.H1_H1 ;  /* 0x30000011ff117230 */ /* 0x000fe40000004100 */
[----:B------:R-:W-:Y:S01]  /*13500*/  FFMA.FTZ R16, R44, R12, R11 ;  /* 0x0000000c2c107223 */ /* 0x000fe2000001000b */
[----:B------:R-:W-:-:S02]  /*13510*/  HADD2.F32 R41, -RZ, R38.H1_H1 ;  /* 0x30000026ff297230 */ /* 0x000fc40000004100 */
[----:B------:R-:W-:Y:S01]  /*13520*/  FFMA.FTZ R42, R42, R12, R13 ;  /* 0x0000000c2a2a7223 */ /* 0x000fe2000001000d */
[----:B------:R-:W-:Y:S02]  /*13530*/  HADD2.F32 R9, -RZ, R34.H1_H1 ;  /* 0x30000022ff097230 */ /* 0x000fe40000004100 */
[----:B------:R-:W-:Y:S02]  /*13540*/  HADD2.F32 R11, -RZ, R36.H1_H1 ;  /* 0x30000024ff0b7230 */ /* 0x000fe40000004100 */
[-C--:B------:R-:W-:Y:S01]  /*13550*/  FFMA.FTZ R42, R41, R17.reuse, R42 ;  /* 0x00000011292a7223 */ /* 0x080fe2000001002a */
[--C-:B------:R-:W-:Y:S02]  /*13560*/  HADD2.F32 R44, -RZ, R40.reuse.H0_H0 ;  /* 0x20000028ff2c7230 */ /* 0x100fe40000004100 */
[-C--:B------:R-:W-:Y:S01]  /*13570*/  FFMA.FTZ R10, R9, R17.reuse, R10 ;  /* 0x00000011090a7223 */ /* 0x080fe2000001000a */
[----:B------:R-:W-:Y:S02]  /*13580*/  HADD2.F32 R41, -RZ, R40.H1_H1 ;  /* 0x30000028ff297230 */ /* 0x000fe40000004100 */
        /* <DEDUP_REMOVED lines=19> */
.L_x_2098:
        /* <DEDUP_REMOVED lines=91> */
.L_x_2099:
        /* <DEDUP_REMOVED lines=18> */
[----:B------:R-:W-:Y:S02]  /*13d90*/  HADD2.F32 R27, -RZ, R27.H1_H1 ;  /* 0x3000001bff1b7230 */ /* 0x000fe40000004100 */
[----:B------:R-:W-:Y:S01]  /*13da0*/  FFMA.FTZ R10, R45, R41, R10 ;  /* 0x000000292d0a7223 */ /* 0x000fe2000001000a */
[----:B------:R-:W-:Y:S02]  /*13db0*/  HADD2.F32 R9, -RZ, R19.H0_H0 ;  /* 0x20000013ff097230 */ /* 0x000fe40000004100 */
[----:B------:R-:W-:Y:S01]  /*13dc0*/  FFMA.FTZ R44, R11, R13, RZ ;  /* 0x0000000d0b2c7223 */ /* 0x000fe200000100ff */
[----:B------:R-:W-:Y:S02]  /*13dd0*/  HADD2.F32 R11, -RZ, R26.H0_H0 ;  /* 0x2000001aff0b7230 */ /* 0x000fe40000004100 */
[----:B------:R-:W-:Y:S01]  /*13de0*/  FFMA.FTZ R12, R31, R41, R12 ;  /* 0x000000291f0c7223 */ /* 0x000fe2000001000c */
[----:B------:R-:W-:-:S02]  /*13df0*/  HADD2.F32 R13, -RZ, R29.H0_H0 ;  /* 0x2000001dff0d7230 */ /* 0x000fc40000004100 */
[----:B------:R-:W-:Y:S01]  /*13e00*/  FFMA.FTZ R44, R27, R41, R44 ;  /* 0x000000291b2c7223 */ /* 0x000fe2000001002c */
[--C-:B------:R-:W-:Y:S02]  /*13e10*/  HADD2.F32 R25, -RZ, R32.reuse.H0_H0 ;  /* 0x20000020ff197230 */ /* 0x100fe40000004100 */
[-C--:B------:R-:W-:Y:S01]  /*13e20*/  FFMA.FTZ R9, R9, R43.reuse, R24 ;  /* 0x0000002b09097223 */ /* 0x080fe20000010018 */
        /* <DEDUP_REMOVED lines=9> */
[----:B--2---:R-:W-:Y:S02]  /*13ec0*/  HADD2.F32 R10, -RZ, R16.H0_H0 ;  /* 0x20000010ff0a7230 */ /* 0x004fe40000004100 */
        /* <DEDUP_REMOVED lines=22> */
[--C-:B------:R-:W-:Y:S02]  /*14030*/  HADD2.F32 R24, -RZ, R38.reuse.H0_H0 ;  /* 0x20000026ff187230 */ /* 0x100fe40000004100 */
        /* <DEDUP_REMOVED lines=8> */
[--C-:B------:R-:W-:Y:S02]  /*140c0*/  HADD2.F32 R26, -RZ, R40.reuse.H0_H0 ;  /* 0x20000028ff1a7230 */ /* 0x100fe40000004100 */
[-C--:B------:R-:W-:Y:S01]  /*140d0*/  FFMA.FTZ R10, R9, R17.reuse, R10 ;  /* 0x00000011090a7223 */ /* 0x080fe2000001000a */
[----:B------:R-:W-:Y:S02]  /*140e0*/  HADD2.F32 R19, -RZ, R40.H1_H1 ;  /* 0x30000028ff137230 */ /* 0x000fe40000004100 */
[----:B------:R-:W-:Y:S01]  /*140f0*/  FFMA.FTZ R16, R11, R17, R16 ;  /* 0x000000110b107223 */ /* 0x000fe20000010010 */
[--C-:B------:R-:W-:Y:S02]  /*14100*/  HADD2.F32 R9, -RZ, R86.reuse.H0_H0 ;  /* 0x20000056ff097230 */ /* 0x100fe40000004100 */
[----:B------:R-:W-:Y:S01]  /*14110*/  FFMA.FTZ R12, R26, R12, R43 ;  /* 0x0000000c1a0c7223 */ /* 0x000fe2000001002b */
[----:B------:R-:W-:-:S02]  /*14120*/  HADD2.F32 R11, -RZ, R86.H1_H1 ;  /* 0x30000056ff0b7230 */ /* 0x000fc40000004100 */
        /* <DEDUP_REMOVED lines=15> */
.L_x_2100:
[----:B------:R-:W-:Y:S01]  /*14220*/  LOP3.LUT R11, R21, 0xf000f0, RZ, 0xc0, !PT ;  /* 0x00f000f0150b7812 */ /* 0x000fe200078ec0ff */
[----:B------:R-:W-:Y:S01]  /*14230*/  UIADD3 UR4, UR5, 0x40, URZ ;  /* 0x0000004005047890 */ /* 0x000fe2000fffe03f */
[----:B------:R-:W-:Y:S02]  /*14240*/  LOP3.LUT R17, R22, 0xf000f0, RZ, 0xc0, !PT ;  /* 0x00f000f016117812 */ /* 0x000fe400078ec0ff */
        /* <DEDUP_REMOVED lines=45> */
[----:B------:R-:W-:Y:S02]  /*14520*/  HADD2 R31, R10, -1032, -1032 ;  /* 0xe408e4080a1f7430 */ /* 0x000fe40000000000 */
[----:B------:R-:W-:Y:S02]  /*14530*/  HADD2 R32, R16, -1032, -1032 ;  /* 0xe408e40810207430 */ /* 0x000fe40000000000 */
[----:B------:R-:W-:Y:S02]  /*14540*/  HADD2 R33, R33, -1032, -1032 ;  /* 0xe408e40821217430 */ /* 0x000fe40000000000 */
[----:B------:R-:W-:Y:S01]  /*14550*/  HADD2 R34, R34, -1032, -1032 ;  /* 0xe408e40822227430 */ /* 0x000fe20000000000 */
        /* <DEDUP_REMOVED lines=91> */
.L_x_2101:
        /* <DEDUP_REMOVED lines=17> */
[--C-:B------:R-:W-:Y:S02]  /*14c20*/  HADD2.F32 R11, -RZ, R26.reuse.H0_H0 ;  /* 0x2000001aff0b7230 */ /* 0x100fe40000004100 */
        /* <DEDUP_REMOVED lines=73> */
.L_x_2102:
        /* <DEDUP_REMOVED lines=91> */
.L_x_2103:
[----:B------:R-:W-:Y:S01]  /*15670*/  @!P0 IADD3 R88, R30, R91, RZ ;  /* 0x0000005b1e588210 */ /* 0x000fe20007ffe0ff */
[----:B------:R-:W-:Y:S06]  /*15680*/  @!P4 BRA `(.L_x_2104) ;  /* 0x000000040068c947 */ /* 0x000fec0003800000 */
[----:B------:R-:W0:Y:S01]  /*15690*/  LDS.64 R10, [UR5+0x1b0] ;  /* 0x0001b005ff0a7984 */ /* 0x000e220008000a00 */
[--C-:B------:R-:W-:Y:S02]  /*156a0*/  HADD2.F32 R9, -RZ, R27.reuse.H0_H0 ;  /* 0x2000001bff097230 */ /* 0x100fe40000004100 */
[----:B------:R-:W-:Y:S01]  /*156b0*/  HADD2.F32 R38, -RZ, R27.H1_H1 ;  /* 0x3000001bff267230 */ /* 0x000fe20000004100 */
[----:B------:R-:W2:Y:S01]  /*156c0*/  LDS.64 R16, [UR5+0x1b8] ;  /* 0x0001b805ff107984 */ /* 0x000ea20008000a00 */
[----:B------:R-:W-:Y:S02]  /*156d0*/  HADD2.F32 R12, -RZ, R29.H0_H0 ;  /* 0x2000001dff0c7230 */ /* 0x000fe40000004100 */
[--C-:B0-----:R-:W-:Y:S02]  /*156e0*/  HADD2.F32 R13, -RZ, R10.reuse.H0_H0 ;  /* 0x2000000aff0d7230 */ /* 0x101fe40000004100 */
[----:B------:R-:W-:Y:S02]  /*156f0*/  HADD2.F32 R30, -RZ, R10.H1_H1 ;  /* 0x3000000aff1e7230 */ /* 0x000fe40000004100 */
[----:B------:R-:W-:-:S02]  /*15700*/  HADD2.F32 R10, -RZ, R18.H0_H0 ;  /* 0x20000012ff0a7230 */ /* 0x000fc40000004100 */
[-C--:B------:R-:W-:Y:S01]  /*15710*/  FFMA.FTZ R9, R9, R13.reuse, RZ ;  /* 0x0000000d09097223 */ /* 0x080fe200000100ff */
[--C-:B------:R-:W-:Y:S02]  /*15720*/  HADD2.F32 R36, -RZ, R11.reuse.H0_H0 ;  /* 0x2000000bff247230 */ /* 0x100fe40000004100 */
[----:B------:R-:W-:Y:S02]  /*15730*/  HADD2.F32 R35, -RZ, R11.H1_H1 ;  /* 0x3000000bff237230 */ /* 0x000fe40000004100 */
[----:B------:R-:W-:Y:S01]  /*15740*/  FFMA.FTZ R27, R10, R13, RZ ;  /* 0x0000000d0a1b7223 */ /* 0x000fe200000100ff */
[----:B------:R-:W-:Y:S02]  /*15750*/  HADD2.F32 R11, -RZ, R26.H0_H0 ;  /* 0x2000001aff0b7230 */ /* 0x000fe40000004100 */
[----:B------:R-:W-:Y:S01]  /*15760*/  FFMA.FTZ R9, R38, R30, R9 ;  /* 0x0000001e26097223 */ /* 0x000fe20000010009 */
[----:B------:R-:W-:Y:S02]  /*15770*/  HADD2.F32 R18, -RZ, R18.H1_H1 ;  /* 0x30000012ff127230 */ /* 0x000fe40000004100 */
[----:B------:R-:W-:-:S02]  /*15780*/  HADD2.F32 R26, -RZ, R26.H1_H1 ;  /* 0x3000001aff1a7230 */ /* 0x000fc40000004100 */
[-C--:B------:R-:W-:Y:S01]  /*15790*/  FFMA.FTZ R11, R11, R13.reuse, RZ ;  /* 0x0000000d0b0b7223 */ /* 0x080fe200000100ff */
[----:B------:R-:W-:Y:S02]  /*157a0*/  HADD2.F32 R38, -RZ, R29.H1_H1 ;  /* 0x3000001dff267230 */ /* 0x000fe40000004100 */
[-C--:B------:R-:W-:Y:S01]  /*157b0*/  FFMA.FTZ R27, R18, R30.reuse, R27 ;  /* 0x0000001e121b7223 */ /* 0x080fe2000001001b */
[----:B------:R-:W-:Y:S02]  /*157c0*/  HADD2.F32 R18, -RZ, R21.H0_H0 ;  /* 0x20000015ff127230 */ /* 0x000fe40000004100 */
[----:B------:R-:W-:Y:S01]  /*157d0*/  FFMA.FTZ R11, R26, R30, R11 ;  /* 0x0000001e1a0b7223 */ /* 0x000fe2000001000b */
[----:B------:R-:W-:Y:S01]  /*157e0*/  FFMA.FTZ R13, R12, R13, RZ ;  /* 0x0000000d0c0d7223 */ /* 0x000fe200000100ff */
[----:B------:R-:W-:Y:S02]  /*157f0*/  HADD2.F32 R10, -RZ, R19.H0_H0 ;  /* 0x20000013ff0a7230 */ /* 0x000fe40000004100 */
[----:B------:R-:W-:-:S02]  /*15800*/  HADD2.F32 R12, -RZ, R20.H0_H0 ;  /* 0x20000014ff0c7230 */ /* 0x000fc40000004100 */
[----:B------:R-:W-:Y:S01]  /*15810*/  FFMA.FTZ R26, R18, R36, R11 ;  /* 0x00000024121a7223 */ /* 0x000fe2000001000b */
[----:B------:R-:W-:Y:S02]  /*15820*/  HADD2.F32 R18, -RZ, R22.H0_H0 ;  /* 0x20000016ff127230 */ /* 0x000fe40000004100 */
[----:B------:R-:W-:Y:S01]  /*15830*/  FFMA.FTZ R13, R38, R30, R13 ;  /* 0x0000001e260d7223 */ /* 0x000fe2000001000d */
[-C--:B------:R-:W-:Y:S01]  /*15840*/  FFMA.FTZ R10, R10, R36.reuse, R9 ;  /* 0x000000240a0a7223 */ /* 0x080fe20000010009 */
[-C--:B------:R-:W-:Y:S01]  /*15850*/  FFMA.FTZ R12, R12, R36.reuse, R27 ;  /* 0x000000240c0c7223 */ /* 0x080fe2000001001b */
[----:B------:R-:W-:Y:S02]  /*15860*/  HADD2.F32 R9, -RZ, R20.H1_H1 ;  /* 0x30000014ff097230 */ /* 0x000fe40000004100 */
[----:B------:R-:W-:Y:S01]  /*15870*/  FFMA.FTZ R36, R18, R36, R13 ;  /* 0x0000002412247223 */ /* 0x000fe2000001000d */
[----:B------:R-:W-:Y:S02]  /*15880*/  HADD2.F32 R11, -RZ, R22.H1_H1 ;  /* 0x30000016ff0b7230 */ /* 0x000fe40000004100 */
        /* <DEDUP_REMOVED lines=9> */
[----:B------:R-:W-:Y:S02]  /*15920*/  HADD2.F32 R16, -RZ, R16.H1_H1 ;  /* 0x30000010ff107230 */ /* 0x000fe40000004100 */
[-C--:B------:R-:W-:Y:S01]  /*15930*/  FFMA.FTZ R11, R11, R9.reuse, R10 ;  /* 0x000000090b0b7223 */ /* 0x080fe2000001000a */
[----:B------:R-:W-:Y:S02]  /*15940*/  HADD2.F32 R20, -RZ, R31.H1_H1 ;  /* 0x3000001fff147230 */ /* 0x000fe40000004100 */
        /* <DEDUP_REMOVED lines=46> */
.L_x_2104:
[----:B------:R-:W-:Y:S01]  /*15c30*/  IADD3 R91, R91, 0x20, RZ ;  /* 0x000000205b5b7810 */ /* 0x000fe20007ffe0ff */
[----:B------:R-:W-:Y:S01]  /*15c40*/  UMOV UR5, UR4 ;  /* 0x0000000400057c82 */ /* 0x000fe20008000000 */
[----:B------:R-:W-:Y:S02]  /*15c50*/  IMAD.WIDE R114, R87, 0x4, R14 ;  /* 0x0000000457727825 */ /* 0x000fe400078e020e */
[C---:B------:R-:W-:Y:S02]  /*15c60*/  ISETP.GE.AND P0, PT, R91.reuse, UR6, PT ;  /* 0x000000065b007c0c */ /* 0x040fe4000bf06270 */
[----:B------:R-:W-:-:S13]  /*15c70*/  ISETP.LT.AND P1, PT, R91, R96, PT ;  /* 0x000000605b00720c */ /* 0x000fda0003f21270 */
[----:B------:R-:W-:Y:S05]  /*15c80*/  @!P0 BRA P1, `(.L_x_2105) ;  /* 0xffffff94007c8947 */ /* 0x000fea000083ffff */
.L_x_2088:
[----:B------:R-:W-:Y:S01]  /*15c90*/  ISETP.GE.AND P0, PT, R91, R96, PT ;  /* 0x000000605b00720c */ /* 0x000fe20003f06270 */
[----:B------:R-:W-:-:S03]  /*15ca0*/  ULDC UR5, c[0x0][0x268] ;  /* 0x00009a0000057ab9 */ /* 0x000fc60000000800 */
[----:B------:R-:W-:Y:S01]  /*15cb0*/  ISETP.GE.OR P0, PT, R91, UR5, P0 ;  /* 0x000000055b007c0c */ /* 0x000fe20008706670 */
[----:B------:R-:W-:-:S12]  /*15cc0*/  ULDC UR5, c[0x0][0x268] ;  /* 0x00009a0000057ab9 */ /* 0x000fd80000000800 */
[----:B------:R-:W-:Y:S05]  /*15cd0*/  @P0 BRA `(.L_x_2106) ;  /* 0x0000002000cc0947 */ /* 0x000fea0003800000 */
.L_x_2111:
[----:B------:R-:W-:Y:S01]  /*15ce0*/  ISETP.NE.AND P0, PT, R91, R88, PT ;  /* 0x000000585b00720c */ /* 0x000fe20003f05270 */
[----:B------:R-:W2:Y:S01]  /*15cf0*/  LDC R87, c[0x0][0x23c] ;  /* 0x00008f00ff577b82 */ /* 0x000ea20000000800 */
[----:B0-----:R-:W3:Y:S11]  /*15d00*/  LDG.E.128.CONSTANT R20, desc[UR8][R114.64] ;  /* 0x0000000872147981 */ /* 0x001ef6000c1e9d00 */
[----:B------:R-:W0:Y:S01]  /*15d10*/  @!P0 LDC.64 R10, c[0x0][0x248] ;  /* 0x00009200ff0a8b82 */ /* 0x000e220000000a00 */
[----:B------:R-:W-:-:S02]  /*15d20*/  @!P0 IADD3 R89, R89, 0x1, RZ ;  /* 0x0000000159598810 */ /* 0x000fc40007ffe0ff */
[----:B------:R-:W-:Y:S02]  /*15d30*/  @!P0 LEA R9, R91, 0x1, 0x1 ;  /* 0x000000015b098811 */ /* 0x000fe400078e08ff */
[----:B------:R-:W-:-:S06]  /*15d40*/  @!P0 LEA R28, R89, R98, 0x3 ;  /* 0x00000062591c8211 */ /* 0x000fcc00078e18ff */
[----:B------:R-:W4:Y:S01]  /*15d50*/  @!P0 LDL.64 R28, [R28] ;  /* 0x000000001c1c8983 */ /* 0x000f220000100a00 */
[----:B--2---:R-:W-:-:S05]  /*15d60*/  IMAD.WIDE R26, R87, 0x4, R114 ;  /* 0x00000004571a7825 */ /* 0x004fca00078e0272 */
[----:B------:R2:W5:Y:S01]  /*15d70*/  LDG.E.128.CONSTANT R16, desc[UR8][R26.64] ;  /* 0x000000081a107981 */ /* 0x000562000c1e9d00 */
[----:B0-----:R-:W-:-:S06]  /*15d80*/  @!P0 IMAD.WIDE R10, R9, 0x2, R10 ;  /* 0x00000002090a8825 */ /* 0x001fcc00078e020a */
[----:B------:R-:W5:Y:S01]  /*15d90*/  @!P0 LDG.E.U16.CONSTANT R10, desc[UR8][R10.64] ;  /* 0x000000080a0a8981 */ /* 0x000f62000c1e9500 */
[----:B------:R-:W-:-:S05]  /*15da0*/  IMAD.WIDE R100, R87, 0x4, R26 ;  /* 0x0000000457647825 */ /* 0x000fca00078e021a */
[----:B------:R-:W5:Y:S01]  /*15db0*/  LDG.E.128.CONSTANT R12, desc[UR8][R100.64] ;  /* 0x00000008640c7981 */ /* 0x000f62000c1e9d00 */
[----:B------:R-:W-:Y:S01]  /*15dc0*/  MOV R24, 0x3000 ;  /* 0x0000300000187802 */ /* 0x000fe20000000f00 */
[----:B------:R-:W-:Y:S01]  /*15dd0*/  HFMA2.MMA R40, -RZ, RZ, 0, 0.015625 ;  /* 0x00002400ff287435 */ /* 0x000fe200000001ff */
[----:B------:R-:W-:Y:S02]  /*15de0*/  ISETP.NE.AND P1, PT, R94, RZ, PT ;  /* 0x000000ff5e00720c */ /* 0x000fe40003f25270 */
[----:B------:R-:W-:Y:S02]  /*15df0*/  ISETP.NE.AND P2, PT, R92, RZ, PT ;  /* 0x000000ff5c00720c */ /* 0x000fe40003f45270 */
[----:B------:R-:W-:Y:S02]  /*15e00*/  ISETP.NE.AND P3, PT, R90, RZ, PT ;  /* 0x000000ff5a00720c */ /* 0x000fe40003f65270 */
[C---:B---3--:R-:W-:Y:S02]  /*15e10*/  LOP3.LUT R54, R20.reuse, 0x70007, RZ, 0xc0, !PT ;  /* 0x0007000714367812 */ /* 0x048fe400078ec0ff */
[----:B------:R-:W-:-:S02]  /*15e20*/  LOP3.LUT R9, R20, 0x380038, RZ, 0xc0, !PT ;  /* 0x0038003814097812 */ /* 0x000fc400078ec0ff */
[--C-:B------:R-:W-:Y:S02]  /*15e30*/  SHF.R.U32.HI R49, RZ, 0x6, R20.reuse ;  /* 0x00000006ff317819 */ /* 0x100fe40000011614 */
[----:B--2---:R-:W-:Y:S02]  /*15e40*/  SHF.R.U32.HI R27, RZ, 0xf, R20 ;  /* 0x0000000fff1b7819 */ /* 0x004fe40000011614 */
[----:B------:R-:W-:Y:S02]  /*15e50*/  LOP3.LUT R53, R21, 0x70007, RZ, 0xc0, !PT ;  /* 0x0007000715357812 */ /* 0x000fe400078ec0ff */
[----:B------:R-:W-:Y:S02]  /*15e60*/  SHF.R.U32.HI R50, RZ, 0x6, R21 ;  /* 0x00000006ff327819 */ /* 0x000fe40000011615 */
[C---:B------:R-:W-:Y:S02]  /*15e70*/  LOP3.LUT R66, R23.reuse, 0x70007, RZ, 0xc0, !PT ;  /* 0x0007000717427812 */ /* 0x040fe400078ec0ff */
[----:B------:R-:W-:-:S02]  /*15e80*/  LOP3.LUT R25, R23, 0x380038, RZ, 0xc0, !PT ;  /* 0x0038003817197812 */ /* 0x000fc400078ec0ff */
[----:B----4-:R-:W-:Y:S02]  /*15e90*/  @!P0 PRMT R86, R28, 0x7610, R86 ;  /* 0x000076101c568816 */ /* 0x010fe40000000056 */
[----:B------:R-:W-:Y:S02]  /*15ea0*/  @!P0 PRMT R85, R29, 0x7610, R85 ;  /* 0x000076101d558816 */ /* 0x000fe40000000055 */
[----:B------:R-:W-:Y:S02]  /*15eb0*/  @!P0 PRMT R86, R86, 0x7610, R28 ;  /* 0x0000761056568816 */ /* 0x000fe4000000001c */
[----:B------:R-:W-:Y:S02]  /*15ec0*/  @!P0 PRMT R85, R85, 0x7610, R29 ;  /* 0x0000761055558816 */ /* 0x000fe4000000001d */
[----:B------:R-:W-:Y:S02]  /*15ed0*/  SHF.R.U32.HI R28, RZ, 0xf, R21 ;  /* 0x0000000fff1c7819 */ /* 0x000fe40000011615 */
[----:B------:R-:W-:-:S02]  /*15ee0*/  SHF.R.U32.HI R29, RZ, 0xf, R22 ;  /* 0x0000000fff1d7819 */ /* 0x000fc40000011616 */
[----:B------:R-:W-:Y:S02]  /*15ef0*/  SHF.R.U32.HI R52, RZ, 0x6, R23 ;  /* 0x00000006ff347819 */ /* 0x000fe40000011617 */
[----:B------:R-:W-:Y:S02]  /*15f00*/  LOP3.LUT R55, R22, 0x70007, RZ, 0xc0, !PT ;  /* 0x0007000716377812 */ /* 0x000fe400078ec0ff */
[----:B------:R-:W-:Y:S02]  /*15f10*/  SHF.R.U32.HI R51, RZ, 0x6, R22 ;  /* 0x00000006ff337819 */ /* 0x000fe40000011616 */
[----:B-----5:R-:W-:Y:S02]  /*15f20*/  @!P0 IADD3 R88, R10, R91, RZ ;  /* 0x0000005b0a588210 */ /* 0x020fe40007ffe0ff */
[----:B------:R-:W-:Y:S02]  /*15f30*/  LOP3.LUT R10, R21, 0x380038, RZ, 0xc0, !PT ;  /* 0x00380038150a7812 */ /* 0x000fe400078ec0ff */
        /* <DEDUP_REMOVED lines=19> */
[----:B------:R-:W-:Y:S02]  /*16070*/  LOP3.LUT R56, R28, 0x20002, R17, 0xf8, !PT ;  /* 0x000200021c387812 */ /* 0x000fe400078ef811 */
[----:B------:R-:W-:Y:S02]  /*16080*/  LOP3.LUT R23, R29, 0x20002, R18, 0xf8, !PT ;  /* 0x000200021d177812 */ /* 0x000fe400078ef812 */
[----:B------:R-:W-:Y:S02]  /*16090*/  SHF.R.U32.HI R28, RZ, 0xd, R14 ;  /* 0x0000000dff1c7819 */ /* 0x000fe4000001160e */
[C---:B------:R-:W-:Y:S02]  /*160a0*/  LOP3.LUT R48, R19.reuse, 0x70007, RZ, 0xc0, !PT ;  /* 0x0007000713307812 */ /* 0x040fe400078ec0ff */
[----:B------:R-:W-:Y:S02]  /*160b0*/  LOP3.LUT R26, R19, 0x380038, RZ, 0xc0, !PT ;  /* 0x00380038131a7812 */ /* 0x000fe400078ec0ff */
[----:B------:R-:W-:-:S02]  /*160c0*/  SHF.R.U32.HI R46, RZ, 0x6, R19 ;  /* 0x00000006ff2e7819 */ /* 0x000fc40000011613 */
        /* <DEDUP_REMOVED lines=8> */
[--C-:B------:R-:W-:Y:S02]  /*16150*/  SHF.R.U32.HI R32, RZ, 0x6, R12.reuse ;  /* 0x00000006ff207819 */ /* 0x100fe4000001160c */
[----:B------:R-:W-:Y:S02]  /*16160*/  SHF.R.U32.HI R30, RZ, 0xd, R12 ;  /* 0x0000000dff1e7819 */ /* 0x000fe4000001160c */
[----:B------:R-:W-:Y:S02]  /*16170*/  LOP3.LUT R28, R23, 0x40004, R28, 0xf8, !PT ;  /* 0x00040004171c7812 */ /* 0x000fe400078ef81c */
[----:B------:R-:W-:-:S02]  /*16180*/  LOP3.LUT R13, R10, 0x64006400, RZ, 0xfc, !PT ;  /* 0x640064000a0d7812 */ /* 0x000fc400078efcff */
[----:B------:R-:W-:Y:S02]  /*16190*/  LOP3.LUT R12, R50, 0x380038, RZ, 0xc0, !PT ;  /* 0x00380038320c7812 */ /* 0x000fe400078ec0ff */
[----:B------:R-:W-:Y:S02]  /*161a0*/  LOP3.LUT R23, R52, 0x380038, RZ, 0xc0, !PT ;  /* 0x0038003834177812 */ /* 0x000fe400078ec0ff */
[----:B------:R-:W-:Y:S01]  /*161b0*/  LOP3.LUT R10, R49, 0x380038, RZ, 0xc0, !PT ;  /* 0x00380038310a7812 */ /* 0x000fe200078ec0ff */
[----:B------:R-:W-:Y:S01]  /*161c0*/  HFMA2 R78, R13, R24.H0_H0, -132, -132 ;  /* 0xd820d8200d4e7431 */ /* 0x000fe20000040018 */
[C---:B------:R-:W-:Y:S02]  /*161d0*/  LOP3.LUT R37, R14.reuse, 0x70007, RZ, 0xc0, !PT ;  /* 0x000700070e257812 */ /* 0x040fe400078ec0ff */
[----:B------:R-:W-:Y:S02]  /*161e0*/  LOP3.LUT R18, R14, 0x380038, RZ, 0xc0, !PT ;  /* 0x003800380e127812 */ /* 0x000fe400078ec0ff */
[----:B------:R-:W-:-:S02]  /*161f0*/  SHF.R.U32.HI R34, RZ, 0x6, R14 ;  /* 0x00000006ff227819 */ /* 0x000fc4000001160e */
[C---:B------:R-:W-:Y:S02]  /*16200*/  LOP3.LUT R41, R15.reuse, 0x70007, RZ, 0xc0, !PT ;  /* 0x000700070f297812 */ /* 0x040fe400078ec0ff */
[----:B------:R-:W-:Y:S02]  /*16210*/  LOP3.LUT R27, R15, 0x380038, RZ, 0xc0, !PT ;  /* 0x003800380f1b7812 */ /* 0x000fe400078ec0ff */
[--C-:B------:R-:W-:Y:S02]  /*16220*/  SHF.R.U32.HI R38, RZ, 0x6, R15.reuse ;  /* 0x00000006ff267819 */ /* 0x100fe4000001160f */
        /* <DEDUP_REMOVED lines=17> */
[----:B------:R-:W-:Y:S02]  /*16340*/  LOP3.LUT R21, R22, 0x64006400, RZ, 0xfc, !PT ;  /* 0x6400640016157812 */ /* 0x000fe400078efcff */
[----:B-1----:R-:W-:-:S02]  /*16350*/  LOP3.LUT R63, R13, 0x64006400, RZ, 0xfc, !PT ;  /* 0x640064000d3f7812 */ /* 0x002fc400078efcff */
        /* <DEDUP_REMOVED lines=24> */
[----:B------:R-:W-:Y:S01]  /*164e0*/  LOP3.LUT R29, R58, 0x40004, R29, 0xf8, !PT ;  /* 0x000400043a1d7812 */ /* 0x000fe200078ef81d */
        /* <DEDUP_REMOVED lines=12> */
[-C--:B------:R-:W-:Y:S01]  /*165b0*/  HFMA2 R18, R21, R24.reuse.H0_H0, -132, -132 ;  /* 0xd820d82015127431 */ /* 0x080fe20000040018 */
[----:B------:R-:W-:Y:S01]  /*165c0*/  LOP3.LUT R21, R49, 0x1c001c0, RZ, 0xc0, !PT ;  /* 0x01c001c031157812 */ /* 0x000fe200078ec0ff */
[-C--:B------:R-:W-:Y:S02]  /*165d0*/  HFMA2 R19, R27, R24.reuse.H0_H0, -132, -132 ;  /* 0xd820d8201b137431 */ /* 0x080fe40000040018 */
        /* <DEDUP_REMOVED lines=182> */
.L_x_2107:
        /* <DEDUP_REMOVED lines=77> */
.L_x_2108:
        /* <DEDUP_REMOVED lines=77> */
.L_x_2109:
        /* <DEDUP_REMOVED lines=77> */
.L_x_2110:
[----:B------:R-:W-:Y:S01]  /*17fb0*/  IADD3 R91, R91, 0x20, RZ ;  /* 0x000000205b5b7810 */ /* 0x000fe20007ffe0ff */
[----:B------:R-:W-:Y:S01]  /*17fc0*/  UIADD3 UR4, UR4, 0x40, URZ ;  /* 0x0000004004047890 */ /* 0x000fe2000fffe03f */
[----:B------:R-:W-:Y:S02]  /*17fd0*/  IMAD.WIDE R114, R87, 0x4, R100 ;  /* 0x0000000457727825 */ /* 0x000fe400078e0264 */
[C---:B------:R-:W-:Y:S02]  /*17fe0*/  ISETP.GE.AND P0, PT, R91.reuse, UR5, PT ;  /* 0x000000055b007c0c */ /* 0x040fe4000bf06270 */
[----:B------:R-:W-:-:S13]  /*17ff0*/  ISETP.LT.AND P1, PT, R91, R96, PT ;  /* 0x000000605b00720c */ /* 0x000fda0003f21270 */
[----:B------:R-:W-:Y:S05]  /*18000*/  @!P0 BRA P1, `(.L_x_2111) ;  /* 0xffffffdc00348947 */ /* 0x000fea000083ffff */
.L_x_2106:
[----:B------:R-:W-:Y:S01]  /*18010*/  ISETP.GE.AND P0, PT, R91, R96, PT ;  /* 0x000000605b00720c */ /* 0x000fe20003f06270 */
[----:B------:R-:W-:-:S03]  /*18020*/  ULDC UR5, c[0x0][0x26c] ;  /* 0x00009b0000057ab9 */ /* 0x000fc60000000800 */
[----:B------:R-:W-:-:S13]  /*18030*/  ISETP.GE.OR P0, PT, R91, UR5, P0 ;  /* 0x000000055b007c0c */ /* 0x000fda0008706670 */
[----:B------:R-:W-:Y:S05]  /*18040*/  @P0 BRA `(.L_x_2112) ;  /* 0x0000001000d40947 */ /* 0x000fea0003800000 */
[----:B0-----:R-:W-:Y:S01]  /*18050*/  SHF.R.S32.HI R10, RZ, 0x1f, R87 ;  /* 0x0000001fff0a7819 */ /* 0x001fe20000011457 */
[----:B------:R-:W-:Y:S01]  /*18060*/  ULDC UR5, c[0x0][0x26c] ;  /* 0x00009b0000057ab9 */ /* 0x000fe20000000800 */
[C---:B------:R-:W-:Y:S02]  /*18070*/  SHF.L.U32 R9, R87.reuse, 0x2, RZ ;  /* 0x0000000257097819 */ /* 0x040fe400000006ff */
[----:B------:R-:W-:-:S07]  /*18080*/  SHF.L.U64.HI R87, R87, 0x2, R10 ;  /* 0x0000000257577819 */ /* 0x000fce000001020a */
.L_x_2117:
        /* <DEDUP_REMOVED lines=10> */
[----:B0-----:R-:W-:Y:S01]  /*18130*/  @!P0 IMAD.WIDE R10, R17, 0x2, R10 ;  /* 0x00000002110a8825 */ /* 0x001fe200078e020a */
[----:B------:R-:W-:-:S05]  /*18140*/  HFMA2.MMA R17, -RZ, RZ, 0, 0.015625 ;  /* 0x00002400ff117435 */ /* 0x000fca00000001ff */
[----:B------:R0:W5:Y:S05]  /*18150*/  @!P0 LDG.E.U16.CONSTANT R10, desc[UR8][R10.64] ;  /* 0x000000080a0a8981 */ /* 0x00016a000c1e9500 */
[----:B------:R-:W-:Y:S02]  /*18160*/  PRMT R16, R17, 0x5410, R16 ;  /* 0x0000541011107816 */ /* 0x000fe40000000010 */
[----:B------:R-:W-:-:S04]  /*18170*/  MOV R37, 0x2c00 ;  /* 0x00002c0000257802 */ /* 0x000fc80000000f00 */
[----:B------:R-:W-:Y:S02]  /*18180*/  PRMT R37, R37, 0x5410, R37 ;  /* 0x0000541025257816 */ /* 0x000fe40000000025 */
[----:B------:R-:W-:Y:S02]  /*18190*/  ISETP.NE.AND P1, PT, R93, RZ, PT ;  /* 0x000000ff5d00720c */ /* 0x000fe40003f25270 */
[----:B------:R-:W-:Y:S02]  /*181a0*/  ISETP.NE.AND P2, PT, R94, RZ, PT ;  /* 0x000000ff5e00720c */ /* 0x000fe40003f45270 */
[----:B------:R-:W-:Y:S02]  /*181b0*/  ISETP.NE.AND P3, PT, R92, RZ, PT ;  /* 0x000000ff5c00720c */ /* 0x000fe40003f65270 */
[----:B------:R-:W-:Y:S02]  /*181c0*/  ISETP.NE.AND P4, PT, R90, RZ, PT ;  /* 0x000000ff5a00720c */ /* 0x000fe40003f85270 */
[----:B--2---:R-:W-:-:S02]  /*181d0*/  LOP3.LUT R43, R13, 0x30003, RZ, 0xc0, !PT ;  /* 0x000300030d2b7812 */ /* 0x004fc400078ec0ff */
[C---:B------:R-:W-:Y:S02]  /*181e0*/  LOP3.LUT R20, R13.reuse, 0xc000c, RZ, 0xc0, !PT ;  /* 0x000c000c0d147812 */ /* 0x040fe400078ec0ff */
[C---:B------:R-:W-:Y:S02]  /*181f0*/  LOP3.LUT R27, R13.reuse, 0x300030, RZ, 0xc0, !PT ;  /* 0x003000300d1b7812 */ /* 0x040fe400078ec0ff */
[----:B------:R-:W-:Y:S02]  /*18200*/  LOP3.LUT R35, R13, 0xc000c0, RZ, 0xc0, !PT ;  /* 0x00c000c00d237812 */ /* 0x000fe400078ec0ff */
[----:B------:R-:W-:Y:S02]  /*18210*/  SHF.R.U32.HI R45, RZ, 0x8, R13 ;  /* 0x00000008ff2d7819 */ /* 0x000fe4000001160d */
[----:B---3--:R-:W-:Y:S02]  /*18220*/  @!P0 PRMT R86, R18, 0x7610, R86 ;  /* 0x0000761012568816 */ /* 0x008fe40000000056 */
[----:B------:R-:W-:-:S02]  /*18230*/  @!P0 PRMT R85, R19, 0x7610, R85 ;  /* 0x0000761013558816 */ /* 0x000fc40000000055 */
[----:B------:R-:W-:Y:S02]  /*18240*/  @!P0 PRMT R86, R86, 0x7610, R18 ;  /* 0x0000761056568816 */ /* 0x000fe40000000012 */
[----:B------:R-:W-:Y:S02]  /*18250*/  @!P0 PRMT R85, R85, 0x7610, R19 ;  /* 0x0000761055558816 */ /* 0x000fe40000000013 */
[C---:B------:R-:W-:Y:S02]  /*18260*/  LOP3.LUT R46, R14.reuse, 0x30003, RZ, 0xc0, !PT ;  /* 0x000300030e2e7812 */ /* 0x040fe400078ec0ff */
[C---:B------:R-:W-:Y:S02]  /*18270*/  LOP3.LUT R13, R14.reuse, 0xc000c, RZ, 0xc0, !PT ;  /* 0x000c000c0e0d7812 */ /* 0x040fe400078ec0ff */
[C---:B------:R-:W-:Y:S02]  /*18280*/  LOP3.LUT R29, R14.reuse, 0x300030, RZ, 0xc0, !PT ;  /* 0x003000300e1d7812 */ /* 0x040fe400078ec0ff */
[----:B------:R-:W-:-:S02]  /*18290*/  LOP3.LUT R36, R14, 0xc000c0, RZ, 0xc0, !PT ;  /* 0x00c000c00e247812 */ /* 0x000fc400078ec0ff */
[----:B------:R-:W-:Y:S02]  /*182a0*/  SHF.R.U32.HI R47, RZ, 0x8, R14 ;  /* 0x00000008ff2f7819 */ /* 0x000fe4000001160e */
[C---:B------:R-:W-:Y:S02]  /*182b0*/  LOP3.LUT R17, R12.reuse, 0x30003, RZ, 0xc0, !PT ;  /* 0x000300030c117812 */ /* 0x040fe400078ec0ff */
[C---:B0-----:R-:W-:Y:S02]  /*182c0*/  LOP3.LUT R11, R12.reuse, 0xc000c, RZ, 0xc0, !PT ;  /* 0x000c000c0c0b7812 */ /* 0x041fe400078ec0ff */
[C---:B------:R-:W-:Y:S02]  /*182d0*/  LOP3.LUT R18, R12.reuse, 0x300030, RZ, 0xc0, !PT ;  /* 0x003000300c127812 */ /* 0x040fe400078ec0ff */
[----:B------:R-:W-:Y:S02]  /*182e0*/  LOP3.LUT R19, R12, 0xc000c0, RZ, 0xc0, !PT ;  /* 0x00c000c00c137812 */ /* 0x000fe400078ec0ff */
[----:B------:R-:W-:-:S02]  /*182f0*/  LOP3.LUT R14, R15, 0xc000c, RZ, 0xc0, !PT ;  /* 0x000c000c0f0e7812 */ /* 0x000fc400078ec0ff */
[----:B------:R-:W-:Y:S02]  /*18300*/  SHF.R.U32.HI R12, RZ, 0x8, R12 ;  /* 0x00000008ff0c7819 */ /* 0x000fe4000001160c */
[----:B------:R-:W-:Y:S02]  /*18310*/  LOP3.LUT R22, R13, 0x64006400, RZ, 0xfc, !PT ;  /* 0x640064000d167812 */ /* 0x000fe400078efcff */
[----:B------:R-:W-:Y:S02]  /*18320*/  LOP3.LUT R21, R14, 0x64006400, RZ, 0xfc, !PT ;  /* 0x640064000e157812 */ /* 0x000fe400078efcff */
[----:B------:R-:W-:Y:S02]  /*18330*/  SHF.R.U32.HI R50, RZ, 0x8, R15 ;  /* 0x00000008ff327819 */ /* 0x000fe4000001160f */
[----:B------:R-:W-:Y:S02]  /*18340*/  LOP3.LUT R13, R12, 0xc000c, RZ, 0xc0, !PT ;  /* 0x000c000c0c0d7812 */ /* 0x000fe400078ec0ff */
[----:B------:R-:W-:-:S02]  /*18350*/  LOP3.LUT R14, R45, 0xc000c, RZ, 0xc0, !PT ;  /* 0x000c000c2d0e7812 */ /* 0x000fc400078ec0ff */
[C---:B------:R-:W-:Y:S02]  /*18360*/  LOP3.LUT R48, R15.reuse, 0x30003, RZ, 0xc0, !PT ;  /* 0x000300030f307812 */ /* 0x040fe400078ec0ff */
[C---:B------:R-:W-:Y:S02]  /*18370*/  LOP3.LUT R30, R15.reuse, 0x300030, RZ, 0xc0, !PT ;  /* 0x003000300f1e7812 */ /* 0x040fe400078ec0ff */
        /* <DEDUP_REMOVED lines=61> */
[-C--:B------:R-:W-:Y:S02]  /*18750*/  HFMA2 R11, R11, R16.reuse.H1_H1, -258, -258 ;  /* 0xdc08dc080b0b7431 */ /* 0x080fe40000060010 */
[-C--:B------:R-:W-:Y:S02]  /*18760*/  HFMA2 R20, R20, R16.reuse.H1_H1, -258, -258 ;  /* 0xdc08dc0814147431 */ /* 0x080fe40000060010 */
[-C--:B------:R-:W-:Y:S02]  /*18770*/  HFMA2 R22, R22, R16.reuse.H1_H1, -258, -258 ;  /* 0xdc08dc0816167431 */ /* 0x080fe40000060010 */
[-C--:B------:R-:W-:Y:S02]  /*18780*/  HFMA2 R21, R21, R16.reuse.H1_H1, -258, -258 ;  /* 0xdc08dc0815157431 */ /* 0x080fe40000060010 */
[-C--:B------:R-:W-:Y:S02]  /*18790*/  HFMA2 R26, R26, R16.reuse.H1_H1, -258, -258 ;  /* 0xdc08dc081a1a7431 */ /* 0x080fe40000060010 */
        /* <DEDUP_REMOVED lines=13> */
[----:B------:R-:W2:Y:S01]  /*18870*/  LDS.128 R16, [UR4+0x10] ;  /* 0x00001004ff107984 */ /* 0x000ea20008000c00 */
        /* <DEDUP_REMOVED lines=13> */
[-C--:B--2---:R-:W-:Y:S01]  /*18950*/  HFMA2 R52, R48, R16.reuse, R52 ;  /* 0x0000001030347231 */ /* 0x084fe20000000034 */
        /* <DEDUP_REMOVED lines=26> */
.L_x_2113:
[----:B------:R-:W-:Y:S05]  /*18b00*/  @!P2 BRA `(.L_x_2114) ;  /* 0x0000000000a8a947 */ /* 0x000fea0003800000 */
[----:B------:R-:W0:Y:S04]  /*18b10*/  LDS.128 R12, [UR4+0x80] ;  /* 0x00008004ff0c7984 */ /* 0x000e280008000c00 */
        /* <DEDUP_REMOVED lines=41> */
.L_x_2114:
        /* <DEDUP_REMOVED lines=43> */
.L_x_2115:
[----:B-----5:R-:W-:Y:S01]  /*19060*/  @!P0 IADD3 R88, R10, R91, RZ ;  /* 0x0000005b0a588210 */ /* 0x020fe20007ffe0ff */
[----:B------:R-:W-:Y:S06]  /*19070*/  @!P4 BRA `(.L_x_2116) ;  /* 0x0000000000acc947 */ /* 0x000fec0003800000 */
[----:B------:R-:W0:Y:S01]  /*19080*/  LDS.128 R12, [UR4+0x180] ;  /* 0x00018004ff0c7984 */ /* 0x000e220008000c00 */
[----:B------:R-:W-:-:S03]  /*19090*/  MOV R51, R11 ;  /* 0x0000000b00337202 */ /* 0x000fc60000000f00 */
[----:B------:R-:W2:Y:S01]  /*190a0*/  LDS.128 R16, [UR4+0x190] ;  /* 0x00019004ff107984 */ /* 0x000ea20008000c00 */
        /* <DEDUP_REMOVED lines=40> */
.L_x_2116:
[----:B------:R-:W-:Y:S01]  /*19330*/  IADD3 R91, R91, 0x10, RZ ;  /* 0x000000105b5b7810 */ /* 0x000fe20007ffe0ff */
[----:B------:R-:W-:Y:S01]  /*19340*/  UIADD3 UR4, UR4, 0x20, URZ ;  /* 0x0000002004047890 */ /* 0x000fe2000fffe03f */
[----:B------:R-:W-:Y:S02]  /*19350*/  IADD3 R114, P1, R114, R9, RZ ;  /* 0x0000000972727210 */ /* 0x000fe40007f3e0ff */
[C---:B------:R-:W-:Y:S02]  /*19360*/  ISETP.GE.AND P0, PT, R91.reuse, UR5, PT ;  /* 0x000000055b007c0c */ /* 0x040fe4000bf06270 */
[----:B------:R-:W-:Y:S02]  /*19370*/  ISETP.LT.AND P2, PT, R91, R96, PT ;  /* 0x000000605b00720c */ /* 0x000fe40003f41270 */
[----:B------:R-:W-:-:S11]  /*19380*/  IADD3.X R115, R115, R87, RZ, P1, !PT ;  /* 0x0000005773737210 */ /* 0x000fd60000ffe4ff */
[----:B------:R-:W-:Y:S05]  /*19390*/  @!P0 BRA P2, `(.L_x_2117) ;  /* 0xffffffec003c8947 */ /* 0x000fea000103ffff */
.L_x_2112:
[----:B0-----:R-:W0:Y:S01]  /*193a0*/  S2R R9, SR_CTAID.X ;  /* 0x0000000000097919 */ /* 0x001e220000002500 */
[----:B------:R-:W2:Y:S01]  /*193b0*/  S2UR UR4, SR_CTAID.Y ;  /* 0x00000000000479c3 */ /* 0x000ea20000002600 */
[----:B------:R-:W-:Y:S01]  /*193c0*/  HMUL2 R15, R8, R93.H0_H0 ;  /* 0x2000005d080f7232 */ /* 0x000fe20000000000 */
[----:B------:R-:W0:Y:S06]  /*193d0*/  S2R R10, SR_TID.X ;  /* 0x00000000000a7919 */ /* 0x000e2c0000002100 */
[----:B------:R-:W3:Y:S08]  /*193e0*/  LDC R19, c[0x0][0x23c] ;  /* 0x00008f00ff137b82 */ /* 0x000ef00000000800 */
[----:B------:R-:W4:Y:S01]  /*193f0*/  LDC.64 R12, c[0x0][0x230] ;  /* 0x00008c00ff0c7b82 */ /* 0x000f220000000a00 */
[----:B--2---:R-:W-:Y:S01]  /*19400*/  USHF.L.U32 UR4, UR4, 0x2, URZ ;  /* 0x0000000204047899 */ /* 0x004fe2000800063f */
[----:B0-----:R-:W-:-:S04]  /*19410*/  LEA R9, R9, R10, 0x6 ;  /* 0x0000000a09097211 */ /* 0x001fc800078e30ff */
[----:B------:R-:W-:-:S05]  /*19420*/  SHF.L.U32 R9, R9, 0x2, RZ ;  /* 0x0000000209097819 */ /* 0x000fca00000006ff */
[----:B---3--:R-:W-:-:S04]  /*19430*/  IMAD R9, R19, UR4, R9 ;  /* 0x0000000413097c24 */ /* 0x008fc8000f8e0209 */
[----:B----4-:R-:W-:-:S05]  /*19440*/  IMAD.WIDE R12, R9, 0x2, R12 ;  /* 0x00000002090c7825 */ /* 0x010fca00078e020c */
        /* <DEDUP_REMOVED lines=8> */
.L_x_2121:
[----:B------:R-:W0:Y:S02]  /*194d0*/  LDS R10, [R8] ;  /* 0x00000000080a7984 */ /* 0x000e240000000800 */
[----:B0-----:R-:W-:-:S06]  /*194e0*/  HADD2 R11, R10, R15 ;  /* 0x0000000f0a0b7230 */ /* 0x001fcc0000000000 */
[----:B------:R-:W0:Y:S02]  /*194f0*/  ATOMS.CAST.SPIN R11, [R8], R10, R11 ;  /* 0x0000000a080b738d */ /* 0x000e24000180000b */
[----:B0-----:R-:W-:-:S13]  /*19500*/  ISETP.EQ.U32.AND P0, PT, R11, 0x1, PT ;  /* 0x000000010b00780c */ /* 0x001fda0003f02070 */
[----:B------:R-:W-:Y:S05]  /*19510*/  @!P0 BRA `(.L_x_2121) ;  /* 0xfffffffc00ec8947 */ /* 0x000fea000383ffff */
[----:B------:R-:W-:Y:S05]  /*19520*/  BRA `(.L_x_2119) ;  /* 0x00000000000c7947 */ /* 0x000fea0003800000 */
.L_x_2120:
[----:B------:R-:W2:Y:S02]  /*19530*/  LD.E R7, desc[UR8][R12.64] ;  /* 0x000000080c077980 */ /* 0x000ea4000c101900 */
[----:B--2---:R-:W-:-:S05]  /*19540*/  IADD3 R7, R15, R7, RZ ;  /* 0x000000070f077210 */ /* 0x004fca0007ffe0ff */
[----:B------:R0:W-:Y:S02]  /*19550*/  ST.E desc[UR8][R12.64], R7 ;  /* 0x000000070c007985 */ /* 0x0001e4000c101908 */
.L_x_2119:
[----:B------:R-:W-:Y:S05]  /*19560*/  BSYNC B0 ;  /* 0x0000000000007941 */ /* 0x000fea0003800000 */
.L_x_2118:
[----:B------:R2:W-:Y:S01]  /*19570*/  ATOM.E.ADD.F16x2.RN.STRONG.GPU P0, RZ, desc[UR8][R12.64+0x4], R93 ;  /* 0x0000045d0cff79a2 */ /* 0x0005e2000810e1c8 */
[----:B------:R-:W-:Y:S01]  /*19580*/  IADD3 R10, P1, R12, 0x4, RZ ;  /* 0x000000040c0a7810 */ /* 0x000fe20007f3e0ff */
[----:B------:R-:W-:Y:S03]  /*19590*/  BSSY B0, `(.L_x_2122) ;  /* 0x0000010000007945 */ /* 0x000fe60003800000 */
[----:B------:R-:W-:Y:S01]  /*195a0*/  IADD3.X R11, RZ, R13, RZ, P1, !PT ;  /* 0x0000000dff0b7210 */ /* 0x000fe20000ffe4ff */
[----:B--2---:R-:W-:Y:S08]  /*195b0*/  @P0 BRA `(.L_x_2123) ;  /* 0x0000000000340947 */ /* 0x004ff00003800000 */
[----:B------:R-:W2:Y:S02]  /*195c0*/  QSPC.E.S P0, RZ, [R12+0x4] ;  /* 0x000004000cff73aa */ /* 0x000ea40000000500 */
[----:B--2---:R-:W-:Y:S05]  /*195d0*/  @!P0 BRA `(.L_x_2124) ;  /* 0x0000000000208947 */ /* 0x004fea0003800000 */
[----:B------:R-:W-:-:S04]  /*195e0*/  MOV R8, R12 ;  /* 0x0000000c00087202 */ /* 0x000fc80000000f00 */
[----:B------:R-:W-:-:S07]  /*195f0*/  MOV R8, R8 ;  /* 0x0000000800087202 */ /* 0x000fce0000000f00 */
.L_x_2125:
[----:B------:R-:W2:Y:S02]  /*19600*/  LDS R14, [R8+0x4] ;  /* 0x00000400080e7984 */ /* 0x000ea40000000800 */
[----:B--2---:R-:W-:-:S10]  /*19610*/  HFMA2.MMA R15, R14, 1, 1, R93 ;  /* 0x3c003c000e0f7835 */ /* 0x004fd4000000005d */
[----:B------:R-:W2:Y:S02]  /*19620*/  ATOMS.CAST.SPIN R15, [R8+0x4], R14, R15 ;  /* 0x0000040e080f738d */ /* 0x000ea4000180000f */
[----:B--2---:R-:W-:-:S13]  /*19630*/  ISETP.EQ.U32.AND P0, PT, R15, 0x1, PT ;  /* 0x000000010f00780c */ /* 0x004fda0003f02070 */
[----:B------:R-:W-:Y:S05]  /*19640*/  @!P0 BRA `(.L_x_2125) ;  /* 0xfffffffc00ec8947 */ /* 0x000fea000383ffff */
[----:B------:R-:W-:Y:S05]  /*19650*/  BRA `(.L_x_2123) ;  /* 0x00000000000c7947 */ /* 0x000fea0003800000 */
.L_x_2124:
[----:B0-----:R-:W2:Y:S02]  /*19660*/  LD.E R7, desc[UR8][R12.64+0x4] ;  /* 0x000004080c077980 */ /* 0x001ea4000c101900 */
[----:B--2---:R-:W-:-:S05]  /*19670*/  IADD3 R7, R93, R7, RZ ;  /* 0x000000075d077210 */ /* 0x004fca0007ffe0ff */
[----:B------:R2:W-:Y:S02]  /*19680*/  ST.E desc[UR8][R12.64+0x4], R7 ;  /* 0x000004070c007985 */ /* 0x0005e4000c101908 */
.L_x_2123:
[----:B------:R-:W-:Y:S05]  /*19690*/  BSYNC B0 ;  /* 0x0000000000007941 */ /* 0x000fea0003800000 */
.L_x_2122:
[----:B0-2---:R-:W-:-:S04]  /*196a0*/  IMAD.WIDE R12, R19, 0x2, R12 ;  /* 0x00000002130c7825 */ /* 0x005fc800078e020c */
        /* <DEDUP_REMOVED lines=9> */
.L_x_2129:
[----:B------:R-:W0:Y:S02]  /*19740*/  LDS R8, [R6] ;  /* 0x0000000006087984 */ /* 0x000e240000000800 */
[----:B0-----:R-:W-:-:S06]  /*19750*/  HADD2 R9, R8, R15 ;  /* 0x0000000f08097230 */ /* 0x001fcc0000000000 */
[----:B------:R-:W0:Y:S02]  /*19760*/  ATOMS.CAST.SPIN R9, [R6], R8, R9 ;  /* 0x000000080609738d */ /* 0x000e240001800009 */
[----:B0-----:R-:W-:-:S13]  /*19770*/  ISETP.EQ.U32.AND P0, PT, R9, 0x1, PT ;  /* 0x000000010900780c */ /* 0x001fda0003f02070 */
[----:B------:R-:W-:Y:S05]  /*19780*/  @!P0 BRA `(.L_x_2129) ;  /* 0xfffffffc00ec8947 */ /* 0x000fea000383ffff */
[----:B------:R-:W-:Y:S05]  /*19790*/  BRA `(.L_x_2127) ;  /* 0x00000000000c7947 */ /* 0x000fea0003800000 */
.L_x_2128:
[----:B------:R-:W2:Y:S02]  /*197a0*/  LD.E R5, desc[UR8][R12.64] ;  /* 0x000000080c057980 */ /* 0x000ea4000c101900 */
[----:B--2---:R-:W-:-:S05]  /*197b0*/  IADD3 R5, R15, R5, RZ ;  /* 0x000000050f057210 */ /* 0x004fca0007ffe0ff */
[----:B------:R0:W-:Y:S02]  /*197c0*/  ST.E desc[UR8][R12.64], R5 ;  /* 0x000000050c007985 */ /* 0x0001e4000c101908 */
.L_x_2127:
[----:B------:R-:W-:Y:S05]  /*197d0*/  BSYNC B0 ;  /* 0x0000000000007941 */ /* 0x000fea0003800000 */
.L_x_2126:
[----:B------:R-:W-:-:S05]  /*197e0*/  IMAD.WIDE R6, R19, 0x2, R10 ;  /* 0x0000000213067825 */ /* 0x000fca00078e020a */
[----:B------:R2:W-:Y:S01]  /*197f0*/  ATOM.E.ADD.F16x2.RN.STRONG.GPU P0, RZ, desc[UR8][R6.64], R17 ;  /* 0x0000001106ff79a2 */ /* 0x0005e2000810e1c8 */
[----:B------:R-:W-:Y:S04]  /*19800*/  BSSY B0, `(.L_x_2130) ;  /* 0x000000e000007945 */ /* 0x000fe80003800000 */
[----:B--2---:R-:W-:Y:S05]  /*19810*/  @P0 BRA `(.L_x_2131) ;  /* 0x0000000000300947 */ /* 0x004fea0003800000 */
[----:B------:R-:W2:Y:S02]  /*19820*/  QSPC.E.S P0, RZ, [R6] ;  /* 0x0000000006ff73aa */ /* 0x000ea40000000500 */
[----:B--2---:R-:W-:Y:S05]  /*19830*/  @!P0 BRA `(.L_x_2132) ;  /* 0x00000000001c8947 */ /* 0x004fea0003800000 */
[----:B------:R-:W-:-:S07]  /*19840*/  MOV R6, R6 ;  /* 0x0000000600067202 */ /* 0x000fce0000000f00 */
.L_x_2133:
[----:B------:R-:W2:Y:S02]  /*19850*/  LDS R8, [R6] ;  /* 0x0000000006087984 */ /* 0x000ea40000000800 */
[----:B--2---:R-:W-:-:S10]  /*19860*/  HFMA2.MMA R9, R8, 1, 1, R17 ;  /* 0x3c003c0008097835 */ /* 0x004fd40000000011 */
[----:B------:R-:W2:Y:S02]  /*19870*/  ATOMS.CAST.SPIN R9, [R6], R8, R9 ;  /* 0x000000080609738d */ /* 0x000ea40001800009 */
[----:B--2---:R-:W-:-:S13]  /*19880*/  ISETP.EQ.U32.AND P0, PT, R9, 0x1, PT ;  /* 0x000000010900780c */ /* 0x004fda0003f02070 */
[----:B------:R-:W-:Y:S05]  /*19890*/  @!P0 BRA `(.L_x_2133) ;  /* 0xfffffffc00ec8947 */ /* 0x000fea000383ffff */
[----:B------:R-:W-:Y:S05]  /*198a0*/  BRA `(.L_x_2131) ;  /* 0x00000000000c7947 */ /* 0x000fea0003800000 */
.L_x_2132:
[----:B0-----:R-:W2:Y:S02]  /*198b0*/  LD.E R5, desc[UR8][R6.64] ;  /* 0x0000000806057980 */ /* 0x001ea4000c101900 */
[----:B--2---:R-:W-:-:S05]  /*198c0*/  IADD3 R5, R17, R5, RZ ;  /* 0x0000000511057210 */ /* 0x004fca0007ffe0ff */
[----:B------:R2:W-:Y:S02]  /*198d0*/  ST.E desc[UR8][R6.64], R5 ;  /* 0x0000000506007985 */ /* 0x0005e4000c101908 */
.L_x_2131:
[----:B------:R-:W-:Y:S05]  /*198e0*/  BSYNC B0 ;  /* 0x0000000000007941 */ /* 0x000fea0003800000 */
.L_x_2130:
[----:B------:R-:W-:-:S04]  /*198f0*/  IMAD.WIDE R8, R19, 0x2, R12 ;  /* 0x0000000213087825 */ /* 0x000fc800078e020c */
[----:B------:R-:W-:-:S05]  /*19900*/  HMUL2 R11, R4, R92.H0_H0 ;  /* 0x2000005c040b7232 */ /* 0x000fca0000000000 */
[----:B------:R3:W-:Y:S01]  /*19910*/  ATOM.E.ADD.F16x2.RN.STRONG.GPU P0, RZ, desc[UR8][R8.64], R11 ;  /* 0x0000000b08ff79a2 */ /* 0x0007e2000810e1c8 */
[----:B------:R-:W-:Y:S01]  /*19920*/  BSSY B0, `(.L_x_2134) ;  /* 0x0000010000007945 */ /* 0x000fe20003800000 */
[----:B------:R-:W-:-:S03]  /*19930*/  HMUL2 R15, R3, R92.H0_H0 ;  /* 0x2000005c030f7232 */ /* 0x000fc60000000000 */
[----:B---3--:R-:W-:Y:S05]  /*19940*/  @P0 BRA `(.L_x_2135) ;  /* 0x0000000000340947 */ /* 0x008fea0003800000 */
[----:B------:R-:W3:Y:S02]  /*19950*/  QSPC.E.S P0, RZ, [R8] ;  /* 0x0000000008ff73aa */ /* 0x000ee40000000500 */
[----:B---3--:R-:W-:Y:S05]  /*19960*/  @!P0 BRA `(.L_x_2136) ;  /* 0x0000000000208947 */ /* 0x008fea0003800000 */
[----:B------:R-:W-:-:S04]  /*19970*/  MOV R4, R8 ;  /* 0x0000000800047202 */ /* 0x000fc80000000f00 */
[----:B------:R-:W-:-:S07]  /*19980*/  MOV R4, R4 ;  /* 0x0000000400047202 */ /* 0x000fce0000000f00 */
.L_x_2137:
[----:B--2---:R-:W2:Y:S02]  /*19990*/  LDS R6, [R4] ;  /* 0x0000000004067984 */ /* 0x004ea40000000800 */
[----:B--2---:R-:W-:-:S06]  /*199a0*/  HADD2 R7, R6, R11 ;  /* 0x0000000b06077230 */ /* 0x004fcc0000000000 */
[----:B------:R-:W2:Y:S02]  /*199b0*/  ATOMS.CAST.SPIN R7, [R4], R6, R7 ;  /* 0x000000060407738d */ /* 0x000ea40001800007 */
[----:B--2---:R-:W-:-:S13]  /*199c0*/  ISETP.EQ.U32.AND P0, PT, R7, 0x1, PT ;  /* 0x000000010700780c */ /* 0x004fda0003f02070 */
[----:B------:R-:W-:Y:S05]  /*199d0*/  @!P0 BRA `(.L_x_2137) ;  /* 0xfffffffc00ec8947 */ /* 0x000fea000383ffff */
[----:B------:R-:W-:Y:S05]  /*199e0*/  BRA `(.L_x_2135) ;  /* 0x00000000000c7947 */ /* 0x000fea0003800000 */
.L_x_2136:
[----:B------:R-:W3:Y:S02]  /*199f0*/  LD.E R3, desc[UR8][R8.64] ;  /* 0x0000000808037980 */ /* 0x000ee4000c101900 */
[----:B---3--:R-:W-:-:S05]  /*19a00*/  IADD3 R3, R11, R3, RZ ;  /* 0x000000030b037210 */ /* 0x008fca0007ffe0ff */
[----:B------:R3:W-:Y:S02]  /*19a10*/  ST.E desc[UR8][R8.64], R3 ;  /* 0x0000000308007985 */ /* 0x0007e4000c101908 */
.L_x_2135:
[----:B------:R-:W-:Y:S05]  /*19a20*/  BSYNC B0 ;  /* 0x0000000000007941 */ /* 0x000fea0003800000 */
.L_x_2134:
[----:B------:R-:W-:Y:S01]  /*19a30*/  HFMA2.MMA R4, -RZ, RZ, 0, 2.384185791015625e-07 ;  /* 0x00000004ff047435 */ /* 0x000fe200000001ff */
[----:B0-2---:R-:W-:-:S09]  /*19a40*/  MOV R5, 0x0 ;  /* 0x0000000000057802 */ /* 0x005fd20000000f00 */
        /* <DEDUP_REMOVED lines=9> */
.L_x_2141:
[----:B------:R-:W0:Y:S02]  /*19ae0*/  LDS R10, [R6] ;  /* 0x00000000060a7984 */ /* 0x000e240000000800 */
[----:B0-----:R-:W-:-:S06]  /*19af0*/  HADD2 R11, R10, R15 ;  /* 0x0000000f0a0b7230 */ /* 0x001fcc0000000000 */
[----:B------:R-:W0:Y:S02]  /*19b00*/  ATOMS.CAST.SPIN R11, [R6], R10, R11 ;  /* 0x0000000a060b738d */ /* 0x000e24000180000b */
[----:B0-----:R-:W-:-:S13]  /*19b10*/  ISETP.EQ.U32.AND P0, PT, R11, 0x1, PT ;  /* 0x000000010b00780c */ /* 0x001fda0003f02070 */
[----:B------:R-:W-:Y:S05]  /*19b20*/  @!P0 BRA `(.L_x_2141) ;  /* 0xfffffffc00ec8947 */ /* 0x000fea000383ffff */
[----:B------:R-:W-:Y:S05]  /*19b30*/  BRA `(.L_x_2139) ;  /* 0x00000000000c7947 */ /* 0x000fea0003800000 */
.L_x_2140:
[----:B---3--:R-:W2:Y:S02]  /*19b40*/  LD.E R3, desc[UR8][R6.64] ;  /* 0x0000000806037980 */ /* 0x008ea4000c101900 */
[----:B--2---:R-:W-:-:S05]  /*19b50*/  IADD3 R3, R15, R3, RZ ;  /* 0x000000030f037210 */ /* 0x004fca0007ffe0ff */
[----:B------:R0:W-:Y:S02]  /*19b60*/  ST.E desc[UR8][R6.64], R3 ;  /* 0x0000000306007985 */ /* 0x0001e4000c101908 */
.L_x_2139:
[----:B------:R-:W-:Y:S05]  /*19b70*/  BSYNC B0 ;  /* 0x0000000000007941 */ /* 0x000fea0003800000 */
.L_x_2138:
[----:B0-----:R-:W-:Y:S01]  /*19b80*/  MOV R7, R2 ;  /* 0x0000000200077202 */ /* 0x001fe20000000f00 */
[----:B---3--:R-:W-:-:S04]  /*19b90*/  IMAD.WIDE R2, R19, 0x2, R8 ;  /* 0x0000000213027825 */ /* 0x008fc800078e0208 */
[----:B------:R-:W-:-:S05]  /*19ba0*/  HMUL2 R11, R7, R90.H0_H0 ;  /* 0x2000005a070b7232 */ /* 0x000fca0000000000 */
[----:B------:R0:W-:Y:S01]  /*19bb0*/  ATOM.E.ADD.F16x2.RN.STRONG.GPU P0, RZ, desc[UR8][R2.64], R11 ;  /* 0x0000000b02ff79a2 */ /* 0x0001e2000810e1c8 */
[----:B------:R-:W-:Y:S01]  /*19bc0*/  BSSY B0, `(.L_x_2142) ;  /* 0x000000f000007945 */ /* 0x000fe20003800000 */
[----:B------:R-:W-:-:S03]  /*19bd0*/  HMUL2 R13, R0, R90.H0_H0 ;  /* 0x2000005a000d7232 */ /* 0x000fc60000000000 */
[----:B0-----:R-:W-:Y:S05]  /*19be0*/  @P0 BRA `(.L_x_2143) ;  /* 0x0000000000300947 */ /* 0x001fea0003800000 */
[----:B------:R-:W0:Y:S02]  /*19bf0*/  QSPC.E.S P0, RZ, [R2] ;  /* 0x0000000002ff73aa */ /* 0x000e240000000500 */
[----:B0-----:R-:W-:Y:S05]  /*19c00*/  @!P0 BRA `(.L_x_2144) ;  /* 0x00000000001c8947 */ /* 0x001fea0003800000 */
[----:B------:R-:W-:-:S07]  /*19c10*/  MOV R2, R2 ;  /* 0x0000000200027202 */ /* 0x000fce0000000f00 */
.L_x_2145:
[----:B------:R-:W0:Y:S02]  /*19c20*/  LDS R6, [R2] ;  /* 0x0000000002067984 */ /* 0x000e240000000800 */
[----:B0-----:R-:W-:-:S10]  /*19c30*/  HFMA2.MMA R7, R6, 1, 1, R11 ;  /* 0x3c003c0006077835 */ /* 0x001fd4000000000b */
[----:B------:R-:W0:Y:S02]  /*19c40*/  ATOMS.CAST.SPIN R7, [R2], R6, R7 ;  /* 0x000000060207738d */ /* 0x000e240001800007 */
[----:B0-----:R-:W-:-:S13]  /*19c50*/  ISETP.EQ.U32.AND P0, PT, R7, 0x1, PT ;  /* 0x000000010700780c */ /* 0x001fda0003f02070 */
[----:B------:R-:W-:Y:S05]  /*19c60*/  @!P0 BRA `(.L_x_2145) ;  /* 0xfffffffc00ec8947 */ /* 0x000fea000383ffff */
[----:B------:R-:W-:Y:S05]  /*19c70*/  BRA `(.L_x_2143) ;  /* 0x00000000000c7947 */ /* 0x000fea0003800000 */
.L_x_2144:
[----:B------:R-:W2:Y:S02]  /*19c80*/  LD.E R0, desc[UR8][R2.64] ;  /* 0x0000000802007980 */ /* 0x000ea4000c101900 */
[----:B--2---:R-:W-:-:S05]  /*19c90*/  IADD3 R7, R11, R0, RZ ;  /* 0x000000000b077210 */ /* 0x004fca0007ffe0ff */
[----:B------:R0:W-:Y:S02]  /*19ca0*/  ST.E desc[UR8][R2.64], R7 ;  /* 0x0000000702007985 */ /* 0x0001e4000c101908 */
.L_x_2143:
[----:B------:R-:W-:Y:S05]  /*19cb0*/  BSYNC B0 ;  /* 0x0000000000007941 */ /* 0x000fea0003800000 */
.L_x_2142:
[----:B0-----:R-:W-:-:S04]  /*19cc0*/  IADD3 R2, P0, R4, R8, RZ ;  /* 0x0000000804027210 */ /* 0x001fc80007f1e0ff */
[----:B------:R-:W-:-:S08]  /*19cd0*/  IADD3.X R3, R5, R9, RZ, P0, !PT ;  /* 0x0000000905037210 */ /* 0x000fd000007fe4ff */
[----:B------:R0:W-:Y:S02]  /*19ce0*/  ATOM.E.ADD.F16x2.RN.STRONG.GPU P0, RZ, desc[UR8][R2.64], R13 ;  /* 0x0000000d02ff79a2 */ /* 0x0001e4000810e1c8 */
[----:B0-----:R-:W-:Y:S05]  /*19cf0*/  @P0 EXIT ;  /* 0x000000000000094d */ /* 0x001fea0003800000 */
[----:B------:R-:W0:Y:S02]  /*19d00*/  QSPC.E.S P0, RZ, [R2] ;  /* 0x0000000002ff73aa */ /* 0x000e240000000500 */
[----:B0-----:R-:W-:Y:S05]  /*19d10*/  @!P0 BRA `(.L_x_2146) ;  /* 0x00000000001c8947 */ /* 0x001fea0003800000 */
[----:B------:R-:W-:-:S07]  /*19d20*/  MOV R2, R2 ;  /* 0x0000000200027202 */ /* 0x000fce0000000f00 */
.L_x_2147:
[----:B------:R-:W0:Y:S02]  /*19d30*/  LDS R4, [R2] ;  /* 0x0000000002047984 */ /* 0x000e240000000800 */
[----:B0-----:R-:W-:-:S06]  /*19d40*/  HADD2 R5, R4, R13 ;  /* 0x0000000d04057230 */ /* 0x001fcc0000000000 */
[----:B------:R-:W0:Y:S02]  /*19d50*/  ATOMS.CAST.SPIN R5, [R2], R4, R5 ;  /* 0x000000040205738d */ /* 0x000e240001800005 */
[----:B0-----:R-:W-:-:S13]  /*19d60*/  ISETP.EQ.U32.AND P0, PT, R5, 0x1, PT ;  /* 0x000000010500780c */ /* 0x001fda0003f02070 */
[----:B------:R-:W-:Y:S05]  /*19d70*/  @!P0 BRA `(.L_x_2147) ;  /* 0xfffffffc00ec8947 */ /* 0x000fea000383ffff */
[----:B------:R-:W-:Y:S05]  /*19d80*/  EXIT ;  /* 0x000000000000794d */ /* 0x000fea0003800000 */
.L_x_2146:
[----:B------:R-:W2:Y:S02]  /*19d90*/  LD.E R0, desc[UR8][R2.64] ;  /* 0x0000000802007980 */ /* 0x000ea4000c101900 */
[----:B--2---:R-:W-:-:S05]  /*19da0*/  IADD3 R5, R13, R0, RZ ;  /* 0x000000000d057210 */ /* 0x004fca0007ffe0ff */
[----:B------:R-:W-:Y:S01]  /*19db0*/  ST.E desc[UR8][R2.64], R5 ;  /* 0x0000000502007985 */ /* 0x000fe2000c101908 */
[----:B------:R-:W-:Y:S05]  /*19dc0*/  EXIT ;  /* 0x000000000000794d */ /* 0x000fea0003800000 */
.L_x_2148:
        /* <DEDUP_REMOVED lines=11> */
.L_x_4047:


//--------------------- .text._Z23gemm_half_q_half_kernelILi3ELb1ELb1EEvPK6__halfPKjS4_S2_PS0_iiiiPKtS7_iiiiiibS2_i --------------------------
	.section	.text._Z23gemm_half_q_half_kernelILi3ELb1ELb1EEvPK6__halfPKjS4_S2_PS0_iiiiPKtS7_iiiiiibS2_i,"ax",@progbits
	.align	128
        .global         _Z23gemm_half_q_half_kernelILi3ELb1ELb1EEvPK6__halfPKjS4_S2_PS0_iiiiPKtS7_iiiiiibS2_i
        .type           _Z23gemm_half_q_half_kernelILi3ELb1ELb1EEvPK6__halfPKjS4_S2_PS0_iiiiPKtS7_iiiiiibS2_i,@function
        .size           _Z23gemm_half_q_half_kernelILi3ELb1ELb1EEvPK6__halfPKjS4_S2_PS0_iiiiPKtS7_iiiiiibS2_i,(.L_x_4048 - _Z23gemm_half_q_half_kernelILi3ELb1ELb1EEvPK6__halfPKjS4_S2_PS0_iiiiPKtS7_iiiiiibS2_i)
        .other          _Z23gemm_half_q_half_kernelILi3ELb1ELb1EEvPK6__halfPKjS4_S2_PS0_iiiiPKtS7_iiiiiibS2_i,@"STO_CUDA_ENTRY STV_DEFAULT"
_Z23gemm_half_q_half_kernelILi3ELb1ELb1EEvPK6__halfPKjS4_S2_PS0_iiiiPKtS7_iiiiiibS2_i:
.text._Z23gemm_half_q_half_kernelILi3ELb1ELb1EEvPK6__halfPKjS4_S2_PS0_iiiiPKtS7_iiiiiibS2_i:
        /* <DEDUP_REMOVED lines=9> */
[----:B0-----:R-:W2:Y:S04]  /*0090*/  LDG.E.U16 R54, desc[UR8][R54.64] ;  /* 0x0000000836367981 */ /* 0x001ea8000c1e1500 */
[----:B------:R-:W2:Y:S02]  /*00a0*/  LDG.E.U16 R52, desc[UR8][R4.64] ;  /* 0x0000000804347981 */ /* 0x000ea4000c1e1500 */
[----:B--2---:R-:W-:-:S04]  /*00b0*/  LOP3.LUT R0, R52, R53, R54, 0xfe, !PT ;  /* 0x0000003534007212 */ /* 0x004fc800078efe36 */
        /* <DEDUP_REMOVED lines=27> */
[----:B------:R-:W-:Y:S02]  /*0270*/  IMAD.WIDE R8, R9, 0x2, R6 ;  /* 0x0000000209087825 */ /* 0x000fe400078e0206 */
[----:B------:R-:W3:Y:S04]  /*0280*/  LDG.E.U16.CONSTANT R6, desc[UR8][R6.64] ;  /* 0x0000000806067981 */ /* 0x000ee8000c1e9500 */
[----:B------:R-:W4:Y:S01]  /*0290*/  LDG.E.U16.CONSTANT R8, desc[UR8][R8.64] ;  /* 0x0000000808087981 */ /* 0x000f22000c1e9500 */
[----:B------:R-:W0:Y:S01]  /*02a0*/  S2UR UR6, SR_CgaCtaId ;  /* 0x00000000000679c3 */ /* 0x000e220000008800 */
[----:B------:R-:W-:-:S02]  /*02b0*/  UMOV UR5, 0x400 ;  /* 0x0000040000057882 */ /* 0x000fc40000000000 */
[----:B0-----:R-:W-:-:S06]  /*02c0*/  ULEA UR5, UR6, UR5, 0x18 ;  /* 0x0000000506057291 */ /* 0x001fcc000f8ec03f */
[----:B------:R-:W-:-:S05]  /*02d0*/  LEA R3, R0, UR5, 0x1 ;  /* 0x0000000500037c11 */ /* 0x000fca000f8e08ff */
[----:B--2---:R0:W-:Y:S04]  /*02e0*/  STS.U16 [R3], R4 ;  /* 0x0000000403007388 */ /* 0x0041e80000000400 */
[----:B---3--:R0:W-:Y:S04]  /*02f0*/  STS.U16 [R3+0x80], R6 ;  /* 0x0000800603007388 */ /* 0x0081e80000000400 */
[----:B----4-:R0:W-:Y:S02]  /*0300*/  STS.U16 [R3+0x100], R8 ;  /* 0x0001000803007388 */ /* 0x0101e40000000400 */
.L_x_2150:
[----:B------:R-:W-:Y:S05]  /*0310*/  BSYNC B0 ;  /* 0x0000000000007941 */ /* 0x000fea0003800000 */
.L_x_2149:
        /* <DEDUP_REMOVED lines=23> */
.L_x_2151:
        /* <DEDUP_REMOVED lines=10> */
.L_x_2153:
        /* <DEDUP_REMOVED lines=28> */
[----:B0-----:R-:W-:-:S02]  /*06f0*/  IMAD R7, R4, R4, RZ ;  /* 0x0000000404077224 */ /* 0x001fc400078e02ff */
[----:B------:R-:W-:Y:S01]  /*0700*/  IMAD R14, R14, R14, RZ ;  /* 0x0000000e0e0e7224 */ /* 0x000fe200078e02ff */
[----:B------:R-:W-:Y:S01]  /*0710*/  I2F.F16 R17, R17 ;  /* 0x0000001100117306 */ /* 0x000fe20000200c00 */
[----:B----4-:R-:W-:-:S04]  /*0720*/  IADD3 R15, R10, R15, RZ ;  /* 0x0000000f0a0f7210 */ /* 0x010fc80007ffe0ff */
[----:B------:R-:W-:-:S03]  /*0730*/  ISETP.GE.AND P1, PT, R15, R50, PT ;  /* 0x000000320f00720c */ /* 0x000fc60003f26270 */
[----:B------:R-:W0:Y:S08]  /*0740*/  I2F.F16 R18, R18 ;  /* 0x0000001200127306 */ /* 0x000e300000200c00 */
[----:B------:R-:W-:Y:S01]  /*0750*/  I2F.F16 R7, R7 ;  /* 0x0000000700077306 */ /* 0x000fe20000200c00 */
[----:B0-----:R-:W-:-:S07]  /*0760*/  PRMT R17, R17, 0x5410, R18 ;  /* 0x0000541011117816 */ /* 0x001fce0000000012 */
[----:B------:R-:W0:Y:S01]  /*0770*/  I2F.F16 R14, R14 ;  /* 0x0000000e000e7306 */ /* 0x000e220000200c00 */
[----:B---3--:R-:W-:Y:S01]  /*0780*/  HMUL2 R4, R17, R6.H0_H0 ;  /* 0x2000000611047232 */ /* 0x008fe20000000000 */
[----:B0-----:R-:W-:-:S05]  /*0790*/  PRMT R5, R14, 0x5410, R7 ;  /* 0x000054100e057816 */ /* 0x001fca0000000007 */
[----:B------:R-:W-:Y:S01]  /*07a0*/  HMUL2 R5, R5, R6.H0_H0 ;  /* 0x2000000605057232 */ /* 0x000fe20000000000 */
[C---:B------:R-:W-:Y:S02]  /*07b0*/  LEA R6, R13.reuse, R1, 0x3 ;  /* 0x000000010d067211 */ /* 0x040fe400078e18ff */
[----:B------:R-:W-:-:S03]  /*07c0*/  IADD3 R13, R13, 0x1, RZ ;  /* 0x000000010d0d7810 */ /* 0x000fc60007ffe0ff */
[----:B------:R1:W-:Y:S01]  /*07d0*/  STL.64 [R6], R4 ;  /* 0x0000000406007387 */ /* 0x0003e20000100a00 */
[----:B------:R-:W-:Y:S05]  /*07e0*/  @!P1 BRA `(.L_x_2153) ;  /* 0xfffffffc00509947 */ /* 0x000fea000383ffff */
.L_x_2152:
        /* <DEDUP_REMOVED lines=16> */
.L_x_2154:
        /* <DEDUP_REMOVED lines=8> */
.L_x_2155:
        /* <DEDUP_REMOVED lines=13> */
.L_x_2156:
        /* <DEDUP_REMOVED lines=8> */
.L_x_2157:
        /* <DEDUP_REMOVED lines=11> */
.L_x_2158:
        /* <DEDUP_REMOVED lines=8> */
[----:B------:R-:W-:-:S02]  /*0bf0*/  PRMT R118, R11, 0x7610, R11 ;  /* 0x000076100b767816 */ /* 0x000fc4000000000b */
        /* <DEDUP_REMOVED lines=11> */
[----:B------:R-:W-:Y:S02]  /*0cb0*/  SHF.R.S32.HI R0, RZ, 0x1f, R8 ;  /* 0x0000001fff007819 */ /* 0x000fe40000011408 */
[----:B------:R-:W-:Y:S02]  /*0cc0*/  PRMT R19, RZ, 0x5410, RZ ;  /* 0x00005410ff137816 */ /* 0x000fe400000000ff */
[----:B------:R-:W-:-:S02]  /*0cd0*/  SHF.R.S32.HI R7, RZ, 0x1f, R5 ;  /* 0x0000001fff077819 */ /* 0x000fc40000011405 */
[----:B------:R-:W-:Y:S02]  /*0ce0*/  IADD3 R2, P1, R8, R5, RZ ;  /* 0x0000000508027210 */ /* 0x000fe40007f3e0ff */
[----:B------:R-:W-:Y:S02]  /*0cf0*/  PRMT R18, RZ, 0x5410, RZ ;  /* 0x00005410ff127816 */ /* 0x000fe400000000ff */
[----:B------:R-:W-:Y:S02]  /*0d00*/  IADD3.X R3, R7, R0, RZ, P1, !PT ;  /* 0x0000000007037210 */ /* 0x000fe40000ffe4ff */
[C---:B------:R-:W-:Y:S02]  /*0d10*/  LEA R110, P1, R2.reuse, UR10, 0x2 ;  /* 0x0000000a026e7c11 */ /* 0x040fe4000f8210ff */
[----:B------:R-:W-:Y:S02]  /*0d20*/  IADD3 R16, R51, R16, RZ ;  /* 0x0000001033107210 */ /* 0x000fe40007ffe0ff */
[----:B------:R-:W-:Y:S01]  /*0d30*/  LEA.HI.X R111, R2, UR11, R3, 0x2, P1 ;  /* 0x0000000b026f7c11 */ /* 0x000fe200088f1403 */
[----:B------:R-:W-:Y:S08]  /*0d40*/  @P0 BRA `(.L_x_2159) ;  /* 0x0000006000500947 */ /* 0x000ff00003800000 */
        /* <DEDUP_REMOVED lines=8> */
.L_x_2172:
[----:B------:R-:W2:Y:S01]  /*0dd0*/  LDG.E.128.CONSTANT R36, desc[UR8][R110.64] ;  /* 0x000000086e247981 */ /* 0x000ea2000c1e9d00 */
[----:B------:R-:W0:Y:S03]  /*0de0*/  LDC R49, c[0x0][0x23c] ;  /* 0x00008f00ff317b82 */ /* 0x000e260000000800 */
[----:B-1----:R1:W3:Y:S01]  /*0df0*/  LDG.E.128.CONSTANT R40, desc[UR8][R2.64] ;  /* 0x0000000802287981 */ /* 0x0022e2000c1e9d00 */
[----:B------:R-:W-:Y:S01]  /*0e00*/  ISETP.NE.AND P0, PT, R51, R16, PT ;  /* 0x000000103300720c */ /* 0x000fe20003f05270 */
[----:B0-----:R-:W-:-:S04]  /*0e10*/  IMAD.WIDE R4, R49, 0x8, R110 ;  /* 0x0000000831047825 */ /* 0x001fc800078e026e */
[C---:B------:R-:W-:Y:S01]  /*0e20*/  IMAD.WIDE R6, R49.reuse, 0x8, R2 ;  /* 0x0000000831067825 */ /* 0x040fe200078e0202 */
[----:B------:R0:W4:Y:S07]  /*0e30*/  LDG.E.128.CONSTANT R32, desc[UR8][R4.64] ;  /* 0x0000000804207981 */ /* 0x00012e000c1e9d00 */
[----:B------:R-:W-:Y:S01]  /*0e40*/  @!P0 IADD3 R48, R48, 0x1, RZ ;  /* 0x0000000130308810 */ /* 0x000fe20007ffe0ff */
[----:B-1----:R-:W1:Y:S01]  /*0e50*/  @!P0 LDC.64 R2, c[0x0][0x248] ;  /* 0x00009200ff028b82 */ /* 0x002e620000000a00 */
[----:B------:R-:W4:Y:S01]  /*0e60*/  LDG.E.128.CONSTANT R28, desc[UR8][R6.64] ;  /* 0x00000008061c7981 */ /* 0x000f22000c1e9d00 */
[----:B------:R-:W-:Y:S01]  /*0e70*/  IMAD.WIDE R8, R49, 0x8, R4 ;  /* 0x0000000831087825 */ /* 0x000fe200078e0204 */
[----:B------:R-:W-:-:S03]  /*0e80*/  @!P0 LEA R70, R48, R1, 0x3 ;  /* 0x0000000130468211 */ /* 0x000fc600078e18ff */
[----:B------:R-:W-:Y:S01]  /*0e90*/  IMAD.WIDE R68, R49, 0x8, R6 ;  /* 0x0000000831447825 */ /* 0x000fe200078e0206 */
[----:B------:R-:W4:Y:S04]  /*0ea0*/  LDG.E.128.CONSTANT R24, desc[UR8][R8.64] ;  /* 0x0000000808187981 */ /* 0x000f28000c1e9d00 */
[----:B------:R0:W4:Y:S02]  /*0eb0*/  LDG.E.128.CONSTANT R12, desc[UR8][R68.64] ;  /* 0x00000008440c7981 */ /* 0x000124000c1e9d00 */
[----:B0-----:R-:W-:Y:S02]  /*0ec0*/  @!P0 SHF.L.U32 R5, R51, 0x1, RZ ;  /* 0x0000000133058819 */ /* 0x001fe400000006ff */
[----:B------:R-:W4:Y:S01]  /*0ed0*/  @!P0 LDL.64 R70, [R70] ;  /* 0x0000000046468983 */ /* 0x000f220000100a00 */
[----:B------:R-:W-:-:S04]  /*0ee0*/  IMAD.WIDE R110, R49, 0x8, R8 ;  /* 0x00000008316e7825 */ /* 0x000fc800078e0208 */
[----:B------:R-:W-:Y:S01]  /*0ef0*/  IMAD.WIDE R68, R49, 0x8, R68 ;  /* 0x0000000831447825 */ /* 0x000fe200078e0244 */
[----:B------:R-:W5:Y:S03]  /*0f00*/  LDG.E.128.CONSTANT R8, desc[UR8][R110.64] ;  /* 0x000000086e087981 */ /* 0x000f66000c1e9d00 */
[----:B-1----:R-:W-:Y:S02]  /*0f10*/  @!P0 IMAD.WIDE R2, R5, 0x2, R2 ;  /* 0x0000000205028825 */ /* 0x002fe400078e0202 */
[----:B------:R-:W5:Y:S04]  /*0f20*/  LDG.E.128.CONSTANT R4, desc[UR8][R68.64] ;  /* 0x0000000844047981 */ /* 0x000f68000c1e9d00 */
[----:B------:R2:W5:Y:S01]  /*0f30*/  @!P0 LDG.E.U16.CONSTANT R58, desc[UR8][R2.64+0x2] ;  /* 0x00000208023a8981 */ /* 0x000562000c1e9500 */
[----:B------:R-:W-:-:S02]  /*0f40*/  ISETP.NE.AND P1, PT, R54, RZ, PT ;  /* 0x000000ff3600720c */ /* 0x000fc40003f25270 */
[----:B------:R-:W-:Y:S02]  /*0f50*/  ISETP.NE.AND P2, PT, R53, RZ, PT ;  /* 0x000000ff3500720c */ /* 0x000fe40003f45270 */
[----:B--2---:R-:W-:Y:S02]  /*0f60*/  LOP3.LUT R2, R38, 0xff, RZ, 0xc0, !PT ;  /* 0x000000ff26027812 */ /* 0x004fe400078ec0ff */
[C---:B------:R-:W-:Y:S02]  /*0f70*/  LEA.HI R55, R39.reuse, 0xffffff80, RZ, 0x8 ;  /* 0xffffff8027377811 */ /* 0x040fe400078f40ff */
[----:B------:R-:W-:Y:S02]  /*0f80*/  IADD3 R45, R2, -0x80, RZ ;  /* 0xffffff80022d7810 */ /* 0x000fe40007ffe0ff */
[----:B------:R-:W-:Y:S02]  /*0f90*/  LOP3.LUT R2, R39, 0xff, RZ, 0xc0, !PT ;  /* 0x000000ff27027812 */ /* 0x000fe400078ec0ff */
[----:B------:R-:W-:-:S02]  /*0fa0*/  SHF.R.U32.HI R63, RZ, 0x8, R39 ;  /* 0x00000008ff3f7819 */ /* 0x000fc40000011627 */
[----:B------:R-:W-:Y:S02]  /*0fb0*/  SHF.R.U32.HI R39, RZ, 0x10, R39 ;  /* 0x00000010ff277819 */ /* 0x000fe40000011627 */
[----:B------:R-:W-:Y:S02]  /*0fc0*/  LOP3.LUT R17, R37, 0xff, RZ, 0xc0, !PT ;  /* 0x000000ff25117812 */ /* 0x000fe400078ec0ff */
[----:B------:R-:W-:Y:S02]  /*0fd0*/  LOP3.LUT R39, R39, 0xff, RZ, 0xc0, !PT ;  /* 0x000000ff27277812 */ /* 0x000fe400078ec0ff */
[----:B------:R-:W-:Y:S02]  /*0fe0*/  LOP3.LUT R0, R36, 0xff, RZ, 0xc0, !PT ;  /* 0x000000ff24007812 */ /* 0x000fe400078ec0ff */
[----:B------:R-:W-:Y:S02]  /*0ff0*/  IADD3 R78, R39, -0x80, RZ ;  /* 0xffffff80274e7810 */ /* 0x000fe40007ffe0ff */
[----:B---3--:R-:W-:-:S02]  /*1000*/  LOP3.LUT R39, R40, 0xff, RZ, 0xc0, !PT ;  /* 0x000000ff28277812 */ /* 0x008fc400078ec0ff */
[----:B------:R-:W-:Y:S02]  /*1010*/  LEA.HI R59, R36, 0xffffff80, RZ, 0x8 ;  /* 0xffffff80243b7811 */ /* 0x000fe400078f40ff */
[----:B------:R-:W-:Y:S02]  /*1020*/  IADD3 R39, R39, -0x80, RZ ;  /* 0xffffff8027277810 */ /* 0x000fe40007ffe0ff */
[----:B------:R-:W-:Y:S02]  /*1030*/  IADD3 R46, R17, -0x80, RZ ;  /* 0xffffff80112e7810 */ /* 0x000fe40007ffe0ff */
[----:B------:R0:W1:Y:S01]  /*1040*/  I2F.F16 R77, R39 ;  /* 0x00000027004d7306 */ /* 0x0000620000200c00 */
[----:B------:R-:W-:Y:S02]  /*1050*/  LEA.HI R17, R40, 0xffffff80, RZ, 0x8 ;  /* 0xffffff8028117811 */ /* 0x000fe400078f40ff */
[--C-:B0-----:R-:W-:Y:S02]  /*1060*/  SHF.R.U32.HI R39, RZ, 0x8, R40.reuse ;  /* 0x00000008ff277819 */ /* 0x101fe40000011628 */
[----:B------:R-:W-:-:S02]  /*1070*/  SHF.R.U32.HI R40, RZ, 0x10, R40 ;  /* 0x00000010ff287819 */ /* 0x000fc40000011628 */
[----:B------:R-:W-:Y:S02]  /*1080*/  LOP3.LUT R80, R39, 0xff, RZ, 0xc0, !PT ;  /* 0x000000ff27507812 */ /* 0x000fe400078ec0ff */
[----:B------:R-:W-:Y:S02]  /*1090*/  LOP3.LUT R40, R40, 0xff, RZ, 0xc0, !PT ;  /* 0x000000ff28287812 */ /* 0x000fe400078ec0ff */
[----:B------:R-:W-:Y:S02]  /*10a0*/  IADD3 R81, R80, -0x80, RZ ;  /* 0xffffff8050517810 */ /* 0x000fe40007ffe0ff */
[----:B------:R-:W-:Y:S02]  /*10b0*/  SHF.R.U32.HI R80, RZ, 0x8, R41 ;  /* 0x00000008ff507819 */ /* 0x000fe40000011629 */
[----:B------:R-:W-:Y:S02]  /*10c0*/  LOP3.LUT R63, R63, 0xff, RZ, 0xc0, !PT ;  /* 0x000000ff3f3f7812 */ /* 0x000fe400078ec0ff */
[----:B------:R-:W-:-:S02]  /*10d0*/  IADD3 R40, R40, -0x80, RZ ;  /* 0xffffff8028287810 */ /* 0x000fc40007ffe0ff */
[----:B------:R-:W-:Y:S02]  /*10e0*/  IADD3 R79, R63, -0x80, RZ ;  /* 0xffffff803f4f7810 */ /* 0x000fe40007ffe0ff */
[----:B------:R-:W-:Y:S02]  /*10f0*/  LOP3.LUT R82, R80, 0xff, RZ, 0xc0, !PT ;  /* 0x000000ff50527812 */ /* 0x000fe400078ec0ff */
[C---:B------:R-:W-:Y:S01]  /*1100*/  LEA.HI R3, R41.reuse, 0xffffff80, RZ, 0x8 ;  /* 0xffffff8029037811 */ /* 0x040fe200078f40ff */
[----:B------:R0:W2:Y:S01]  /*1110*/  I2F.F16 R80, R40 ;  /* 0x0000002800507306 */ /* 0x0000a20000200c00 */
[----:B------:R-:W-:Y:S02]  /*1120*/  LOP3.LUT R63, R41, 0xff, RZ, 0xc0, !PT ;  /* 0x000000ff293f7812 */ /* 0x000fe400078ec0ff */
[----:B------:R-:W-:Y:S02]  /*1130*/  SHF.R.U32.HI R41, RZ, 0x10, R41 ;  /* 0x00000010ff297819 */ /* 0x000fe40000011629 */
[----:B----4-:R-:W-:-:S02]  /*1140*/  LEA.HI R84, R31, 0xffffff80, RZ, 0x8 ;  /* 0xffffff801f547811 */ /* 0x010fc400078f40ff */
[----:B------:R-:W-:Y:S02]  /*1150*/  IADD3 R83, R82, -0x80, RZ ;  /* 0xffffff8052537810 */ /* 0x000fe40007ffe0ff */
[----:B0-----:R-:W-:Y:S02]  /*1160*/  LOP3.LUT R40, R32, 0xff, RZ, 0xc0, !PT ;  /* 0x000000ff20287812 */ /* 0x001fe400078ec0ff */
[----:B------:R-:W-:Y:S02]  /*1170*/  SHF.R.U32.HI R82, RZ, 0x8, R42 ;  /* 0x00000008ff527819 */ /* 0x000fe4000001162a */
[----:B------:R-:W-:Y:S02]  /*1180*/  IADD3 R0, R0, -0x80, RZ ;  /* 0xffffff8000007810 */ /* 0x000fe40007ffe0ff */
[----:B------:R-:W-:Y:S02]  /*1190*/  LOP3.LUT R41, R41, 0xff, RZ, 0xc0, !PT ;  /* 0x000000ff29297812 */ /* 0x000fe400078ec0ff */
[----:B------:R-:W-:Y:S01]  /*11a0*/  IADD3 R40, R40, -0x80, RZ ;  /* 0xffffff8028287810 */ /* 0x000fe20007ffe0ff */
[----:B------:R0:W3:Y:S01]  /*11b0*/  I2F.F16 R39, R84 ;  /* 0x0000005400277306 */ /* 0x0000e20000200c00 */
[----:B------:R-:W-:-:S02]  /*11c0*/  IADD3 R44, R2, -0x80, RZ ;  /* 0xffffff80022c7810 */ /* 0x000fc40007ffe0ff */
[----:B------:R-:W-:Y:S02]  /*11d0*/  IADD3 R41, R41, -0x80, RZ ;  /* 0xffffff8029297810 */ /* 0x000fe40007ffe0ff */
[C---:B------:R-:W-:Y:S02]  /*11e0*/  LEA.HI R2, R42.reuse, 0xffffff80, RZ, 0x8 ;  /* 0xffffff802a027811 */ /* 0x040fe400078f40ff */
[----:B------:R-:W-:Y:S01]  /*11f0*/  LOP3.LUT R64, R42, 0xff, RZ, 0xc0, !PT ;  /* 0x000000ff2a407812 */ /* 0x000fe200078ec0ff */
[----:B------:R4:W1:Y:S01]  /*1200*/  I2F.F16 R47, R0 ;  /* 0x00000000002f7306 */ /* 0x0008620000200c00 */
[----:B0-----:R-:W-:Y:S02]  /*1210*/  LOP3.LUT R84, R82, 0xff, RZ, 0xc0, !PT ;  /* 0x000000ff52547812 */ /* 0x001fe400078ec0ff */
[----:B------:R-:W-:Y:S02]  /*1220*/  SHF.R.U32.HI R42, RZ, 0x10, R42 ;  /* 0x00000010ff2a7819 */ /* 0x000fe4000001162a */
[----:B------:R-:W-:-:S03]  /*1230*/  LEA.HI R62, R43, 0xffffff80, RZ, 0x8 ;  /* 0xffffff802b3e7811 */ /* 0x000fc600078f40ff */
[----:B------:R0:W1:Y:S01]  /*1240*/  I2F.F16 R98, R40 ;  /* 0x0000002800627306 */ /* 0x0000620000200c00 */
[----:B----4-:R-:W-:Y:S02]  /*1250*/  SHF.R.U32.HI R0, RZ, 0x8, R36 ;  /* 0x00000008ff007819 */ /* 0x010fe40000011624 */
[----:B------:R-:W-:Y:S02]  /*1260*/  IADD3 R84, R84, -0x80, RZ ;  /* 0xffffff8054547810 */ /* 0x000fe40007ffe0ff */
[----:B0-----:R-:W-:-:S03]  /*1270*/  LOP3.LUT R40, R29, 0xff, RZ, 0xc0, !PT ;  /* 0x000000ff1d287812 */ /* 0x001fc600078ec0ff */
[----:B------:R0:W4:Y:S01]  /*1280*/  I2F.F16 R82, R41 ;  /* 0x0000002900527306 */ /* 0x0001220000200c00 */
[----:B------:R-:W-:Y:S02]  /*1290*/  LOP3.LUT R60, R0, 0xff, RZ, 0xc0, !PT ;  /* 0x000000ff003c7812 */ /* 0x000fe400078ec0ff */
[----:B------:R-:W-:Y:S02]  /*12a0*/  IADD3 R40, R40, -0x80, RZ ;  /* 0xffffff8028287810 */ /* 0x000fe40007ffe0ff */
[----:B------:R-:W-:Y:S02]  /*12b0*/  LOP3.LUT R42, R42, 0xff, RZ, 0xc0, !PT ;  /* 0x000000ff2a2a7812 */ /* 0x000fe400078ec0ff */
[----:B0-----:R-:W-:Y:S01]  /*12c0*/  LOP3.LUT R41, R34, 0xff, RZ, 0xc0, !PT ;  /* 0x000000ff22297812 */ /* 0x001fe200078ec0ff */
[----:B------:R0:W1:Y:S01]  /*12d0*/  I2F.F16 R0, R62 ;  /* 0x0000003e00007306 */ /* 0x0000620000200c00 */
[----:B------:R-:W-:Y:S02]  /*12e0*/  LEA.HI R57, R37, 0xffffff80, RZ, 0x8 ;  /* 0xffffff8025397811 */ /* 0x000fe400078f40ff */
[----:B------:R-:W-:-:S02]  /*12f0*/  LEA.HI R56, R38, 0xffffff80, RZ, 0x8 ;  /* 0xffffff8026387811 */ /* 0x000fc400078f40ff */
[--C-:B------:R-:W-:Y:S02]  /*1300*/  SHF.R.U32.HI R61, RZ, 0x8, R37.reuse ;  /* 0x00000008ff3d7819 */ /* 0x100fe40000011625 */
[----:B------:R-:W-:Y:S01]  /*1310*/  LOP3.LUT R85, R33, 0xff, RZ, 0xc0, !PT ;  /* 0x000000ff21557812 */ /* 0x000fe200078ec0ff */
[----:B------:R2:W1:Y:S01]  /*1320*/  I2F.F16 R100, R84 ;  /* 0x0000005400647306 */ /* 0x0004620000200c00 */
[----:B0-----:R-:W-:Y:S02]  /*1330*/  SHF.R.U32.HI R62, RZ, 0x8, R38 ;  /* 0x00000008ff3e7819 */ /* 0x001fe40000011626 */
[----:B------:R-:W-:Y:S02]  /*1340*/  SHF.R.U32.HI R36, RZ, 0x10, R36 ;  /* 0x00000010ff247819 */ /* 0x000fe40000011624 */
[----:B------:R-:W-:Y:S02]  /*1350*/  SHF.R.U32.HI R37, RZ, 0x10, R37 ;  /* 0x00000010ff257819 */ /* 0x000fe40000011625 */
[----:B------:R-:W-:Y:S01]  /*1360*/  SHF.R.U32.HI R38, RZ, 0x10, R38 ;  /* 0x00000010ff267819 */ /* 0x000fe20000011626 */
[----:B------:R0:W1:Y:S01]  /*1370*/  I2F.F16 R93, R40 ;  /* 0x00000028005d7306 */ /* 0x0000620000200c00 */
[----:B--2---:R-:W-:-:S02]  /*1380*/  LOP3.LUT R84, R31, 0xff, RZ, 0xc0, !PT ;  /* 0x000000ff1f547812 */ /* 0x004fc400078ec0ff */
[----:B------:R-:W-:Y:S02]  /*1390*/  IADD3 R96, R41, -0x80, RZ ;  /* 0xffffff8029607810 */ /* 0x000fe40007ffe0ff */
[----:B------:R-:W-:Y:S02]  /*13a0*/  LOP3.LUT R65, R43, 0xff, RZ, 0xc0, !PT ;  /* 0x000000ff2b417812 */ /* 0x000fe400078ec0ff */
[----:B------:R-:W-:Y:S02]  /*13b0*/  IADD3 R42, R42, -0x80, RZ ;  /* 0xffffff802a2a7810 */ /* 0x000fe40007ffe0ff */
[----:B------:R-:W-:Y:S02]  /*13c0*/  LOP3.LUT R41, R35, 0xff, RZ, 0xc0, !PT ;  /* 0x000000ff23297812 */ /* 0x000fe400078ec0ff */
[--C-:B0-----:R-:W-:Y:S02]  /*13d0*/  SHF.R.U32.HI R40, RZ, 0x8, R43.reuse ;  /* 0x00000008ff287819 */ /* 0x101fe4000001162b */
[----:B------:R-:W-:-:S02]  /*13e0*/  SHF.R.U32.HI R43, RZ, 0x10, R43 ;  /* 0x00000010ff2b7819 */ /* 0x000fc4000001162b */
[----:B------:R-:W-:Y:S02]  /*13f0*/  IADD3 R63, R63, -0x80, RZ ;  /* 0xffffff803f3f7810 */ /* 0x000fe40007ffe0ff */
[----:B------:R-:W-:Y:S02]  /*1400*/  IADD3 R64, R64, -0x80, RZ ;  /* 0xffffff8040407810 */ /* 0x000fe40007ffe0ff */
[----:B------:R-:W-:Y:S02]  /*1410*/  IADD3 R85, R85, -0x80, RZ ;  /* 0xffffff8055557810 */ /* 0x000fe40007ffe0ff */
[----:B------:R-:W-:Y:S01]  /*1420*/  IADD3 R84, R84, -0x80, RZ ;  /* 0xffffff8054547810 */ /* 0x000fe20007ffe0ff */
[----:B------:R0:W2:Y:S01]  /*1430*/  I2F.F16 R99, R42 ;  /* 0x0000002a00637306 */ /* 0x0000a20000200c00 */
[----:B------:R-:W-:Y:S02]  /*1440*/  LOP3.LUT R36, R36, 0xff, RZ, 0xc0, !PT ;  /* 0x000000ff24247812 */ /* 0x000fe400078ec0ff */
[----:B------:R-:W-:-:S02]  /*1450*/  LOP3.LUT R61, R61, 0xff, RZ, 0xc0, !PT ;  /* 0x000000ff3d3d7812 */ /* 0x000fc400078ec0ff */
[----:B------:R-:W-:Y:S02]  /*1460*/  LOP3.LUT R37, R37, 0xff, RZ, 0xc0, !PT ;  /* 0x000000ff25257812 */ /* 0x000fe400078ec0ff */
[----:B------:R-:W-:Y:S02]  /*1470*/  LOP3.LUT R62, R62, 0xff, RZ, 0xc0, !PT ;  /* 0x000000ff3e3e7812 */ /* 0x000fe400078ec0ff */
[----:B------:R-:W-:Y:S02]  /*1480*/  LOP3.LUT R38, R38, 0xff, RZ, 0xc0, !PT ;  /* 0x000000ff26267812 */ /* 0x000fe400078ec0ff */
[----:B------:R-:W-:Y:S01]  /*1490*/  IADD3 R95, R41, -0x80, RZ ;  /* 0xffffff80295f7810 */ /* 0x000fe20007ffe0ff */
[----:B------:R-:W1:Y:S01]  /*14a0*/  I2F.F16 R76, R63 ;  /* 0x0000003f004c7306 */ /* 0x000e620000200c00 */
[----:B------:R-:W-:Y:S02]  /*14b0*/  LOP3.LUT R41, R28, 0xff, RZ, 0xc0, !PT ;  /* 0x000000ff1c297812 */ /* 0x000fe400078ec0ff */
[----:B0-----:R-:W-:-:S02]  /*14c0*/  LOP3.LUT R42, R30, 0xff, RZ, 0xc0, !PT ;  /* 0x000000ff1e2a7812 */ /* 0x001fc400078ec0ff */
[----:B------:R-:W-:Y:S02]  /*14d0*/  LOP3.LUT R40, R40, 0xff, RZ, 0xc0, !PT ;  /* 0x000000ff28287812 */ /* 0x000fe400078ec0ff */
[----:B------:R-:W-:Y:S01]  /*14e0*/  LOP3.LUT R43, R43, 0xff, RZ, 0xc0, !PT ;  /* 0x000000ff2b2b7812 */ /* 0x000fe200078ec0ff */
        /* <DEDUP_REMOVED lines=8> */
[----:B------:R-:W-:Y:S02]  /*1570*/  IADD3 R38, R38, -0x80, RZ ;  /* 0xffffff8026267810 */ /* 0x000fe40007ffe0ff */
[----:B------:R-:W-:Y:S01]  /*1580*/  LEA.HI R73, R32, 0xffffff80, RZ, 0x8 ;  /* 0xffffff8020497811 */ /* 0x000fe200078f40ff */
[----:B------:R4:W1:Y:S01]  /*1590*/  I2F.F16 R91, R84 ;  /* 0x00000054005b7306 */ /* 0x0008620000200c00 */
[----:B------:R-:W-:Y:S02]  /*15a0*/  LEA.HI R72, R33, 0xffffff80, RZ, 0x8 ;  /* 0xffffff8021487811 */ /* 0x000fe400078f40ff */
[----:B------:R-:W-:Y:S02]  /*15b0*/  LEA.HI R67, R34, 0xffffff80, RZ, 0x8 ;  /* 0xffffff8022437811 */ /* 0x000fe400078f40ff */
[----:B------:R-:W-:-:S02]  /*15c0*/  LEA.HI R66, R35, 0xffffff80, RZ, 0x8 ;  /* 0xffffff8023427811 */ /* 0x000fc400078f40ff */
[----:B------:R-:W-:Y:S02]  /*15d0*/  LEA.HI R65, R28, 0xffffff80, RZ, 0x8 ;  /* 0xffffff801c417811 */ /* 0x000fe400078f40ff */
[----:B0-----:R-:W-:Y:S02]  /*15e0*/  LEA.HI R64, R29, 0xffffff80, RZ, 0x8 ;  /* 0xffffff801d407811 */ /* 0x001fe400078f40ff */
[----:B------:R-:W-:Y:S02]  /*15f0*/  LEA.HI R63, R30, 0xffffff80, RZ, 0x8 ;  /* 0xffffff801e3f7811 */ /* 0x000fe400078f40ff */
[----:B------:R-:W-:Y:S02]  /*1600*/  LEA.HI R90, R24, 0xffffff80, RZ, 0x8 ;  /* 0xffffff80185a7811 */ /* 0x000fe400078f40ff */
[----:B------:R-:W-:Y:S02]  /*1610*/  LEA.HI R89, R25, 0xffffff80, RZ, 0x8 ;  /* 0xffffff8019597811 */ /* 0x000fe400078f40ff */
[----:B------:R-:W-:-:S02]  /*1620*/  LEA.HI R88, R26, 0xffffff80, RZ, 0x8 ;  /* 0xffffff801a587811 */ /* 0x000fc400078f40ff */
[----:B------:R-:W-:Y:S02]  /*1630*/  LEA.HI R87, R27, 0xffffff80, RZ, 0x8 ;  /* 0xffffff801b577811 */ /* 0x000fe400078f40ff */
[----:B------:R-:W-:Y:S02]  /*1640*/  LEA.HI R86, R12, 0xffffff80, RZ, 0x8 ;  /* 0xffffff800c567811 */ /* 0x000fe400078f40ff */
[----:B---3--:R-:W-:Y:S02]  /*1650*/  LEA.HI R85, R13, 0xffffff80, RZ, 0x8 ;  /* 0xffffff800d557811 */ /* 0x008fe400078f40ff */
[----:B----4-:R-:W-:Y:S02]  /*1660*/  LEA.HI R84, R14, 0xffffff80, RZ, 0x8 ;  /* 0xffffff800e547811 */ /* 0x010fe400078f40ff */
[----:B------:R-:W-:Y:S02]  /*1670*/  @!P0 PRMT R115, R70, 0x7610, R115 ;  /* 0x0000761046738816 */ /* 0x000fe40000000073 */
[----:B------:R-:W-:-:S02]  /*1680*/  IADD3 R41, R41, -0x80, RZ ;  /* 0xffffff8029297810 */ /* 0x000fc40007ffe0ff */
[----:B------:R-:W-:Y:S02]  /*1690*/  IADD3 R42, R42, -0x80, RZ ;  /* 0xffffff802a2a7810 */ /* 0x000fe40007ffe0ff */
[----:B------:R-:W-:Y:S02]  /*16a0*/  IADD3 R40, R40, -0x80, RZ ;  /* 0xffffff8028287810 */ /* 0x000fe40007ffe0ff */
[----:B------:R-:W-:Y:S01]  /*16b0*/  IADD3 R43, R43, -0x80, RZ ;  /* 0xffffff802b2b7810 */ /* 0x000fe20007ffe0ff */
[----:B------:R-:W0:Y:S01]  /*16c0*/  I2F.F16 R59, R59 ;  /* 0x0000003b003b7306 */ /* 0x000e220000200c00 */
[----:B------:R-:W-:-:S07]  /*16d0*/  @!P0 PRMT R115, R115, 0x7610, R70 ;  /* 0x0000761073738816 */ /* 0x000fce0000000046 */
        /* <DEDUP_REMOVED lines=40> */
[----:B------:R-:W-:-:S02]  /*1960*/  @!P0 PRMT R118, R71, 0x7610, R118 ;  /* 0x0000761047768816 */ /* 0x000fc40000000076 */
[----:B------:R-:W-:Y:S02]  /*1970*/  SHF.R.U32.HI R106, RZ, 0x8, R32 ;  /* 0x00000008ff6a7819 */ /* 0x000fe40000011620 */
[----:B------:R-:W-:Y:S01]  /*1980*/  @!P0 PRMT R118, R118, 0x7610, R71 ;  /* 0x0000761076768816 */ /* 0x000fe20000000047 */
[----:B-1234-:R-:W-:Y:S06]  /*1990*/  @!P1 BRA `(.L_x_2160) ;  /* 0x0000000400689947 */ /* 0x01efec0003800000 */
        /* <DEDUP_REMOVED lines=10> */
[----:B------:R-:W-:Y:S01]  /*1a40*/  FFMA.FTZ R104, R71, R102, RZ ;  /* 0x0000006647687223 */ /* 0x000fe200000100ff */
[C---:B------:R-:W-:Y:S01]  /*1a50*/  FFMA.FTZ R117, R102.reuse, R103, RZ ;  /* 0x0000006766757223 */ /* 0x040fe200000100ff */
[C---:B------:R-:W-:Y:S01]  /*1a60*/  FFMA.FTZ R108, R102.reuse, R105, RZ ;  /* 0x00000069666c7223 */ /* 0x040fe200000100ff */
[----:B------:R-:W-:Y:S02]  /*1a70*/  HADD2.F32 R105, -RZ, R62.H0_H0 ;  /* 0x2000003eff697230 */ /* 0x000fe40000004100 */
[----:B------:R-:W-:Y:S01]  /*1a80*/  FFMA.FTZ R104, R107, R40, R104 ;  /* 0x000000286b687223 */ /* 0x000fe20000010068 */
[----:B------:R-:W-:Y:S02]  /*1a90*/  HADD2.F32 R103, -RZ, R36.H0_H0 ;  /* 0x20000024ff677230 */ /* 0x000fe40000004100 */
[----:B------:R-:W-:Y:S01]  /*1aa0*/  FFMA.FTZ R109, R102, R109, RZ ;  /* 0x0000006d666d7223 */ /* 0x000fe200000100ff */
        /* <DEDUP_REMOVED lines=13> */
[----:B------:R-:W-:Y:S02]  /*1b80*/  HADD2.F32 R102, -RZ, R77.H0_H0 ;  /* 0x2000004dff667230 */ /* 0x000fe40000004100 */
[C---:B------:R-:W-:Y:S01]  /*1b90*/  FFMA.FTZ R105, R71.reuse, R105, R112 ;  /* 0x0000006947697223 */ /* 0x040fe20000010070 */
        /* <DEDUP_REMOVED lines=58> */
.L_x_2160:
        /* <DEDUP_REMOVED lines=18> */
[----:B------:R-:W-:Y:S01]  /*2060*/  FFMA.FTZ R104, R112, R40, R107 ;  /* 0x0000002870687223 */ /* 0x000fe2000001006b */
[----:B------:R-:W-:Y:S02]  /*2070*/  HADD2.F32 R108, -RZ, R62.H0_H0 ;  /* 0x2000003eff6c7230 */ /* 0x000fe40000004100 */
[----:B------:R-:W-:Y:S02]  /*2080*/  HADD2.F32 R107, -RZ, R36.H0_H0 ;  /* 0x20000024ff6b7230 */ /* 0x000fe40000004100 */
[----:B------:R-:W-:-:S02]  /*2090*/  HADD2.F32 R112, -RZ, R79.H0_H0 ;  /* 0x2000004fff707230 */ /* 0x000fc40000004100 */
[-C--:B------:R-:W-:Y:S01]  /*20a0*/  FFMA.FTZ R108, R108, R40.reuse, R103 ;  /* 0x000000286c6c7223 */ /* 0x080fe20000010067 */
[--C-:B------:R-:W-:Y:S02]  /*20b0*/  HADD2.F32 R71, -RZ, R41.reuse.H0_H0 ;  /* 0x20000029ff477230 */ /* 0x100fe40000004100 */
        /* <DEDUP_REMOVED lines=15> */
[----:B-1----:R-:W-:Y:S02]  /*21b0*/  HADD2.F32 R40, -RZ, R42.H0_H0 ;  /* 0x2000002aff287230 */ /* 0x002fe40000004100 */
        /* <DEDUP_REMOVED lines=51> */
.L_x_2161:
[----:B------:R-:W-:Y:S02]  /*24f0*/  SHF.R.U32.HI R32, RZ, 0x10, R32 ;  /* 0x00000010ff207819 */ /* 0x000fe40000011620 */
[--C-:B0-----:R-:W-:Y:S02]  /*2500*/  SHF.R.U32.HI R41, RZ, 0x8, R33.reuse ;  /* 0x00000008ff297819 */ /* 0x101fe40000011621 */
[----:B------:R-:W-:Y:S02]  /*2510*/  LOP3.LUT R32, R32, 0xff, RZ, 0xc0, !PT ;  /* 0x000000ff20207812 */ /* 0x000fe400078ec0ff */
[----:B------:R-:W-:Y:S02]  /*2520*/  LOP3.LUT R43, R41, 0xff, RZ, 0xc0, !PT ;  /* 0x000000ff292b7812 */ /* 0x000fe400078ec0ff */
[----:B------:R-:W-:Y:S02]  /*2530*/  IADD3 R32, R32, -0x80, RZ ;  /* 0xffffff8020207810 */ /* 0x000fe40007ffe0ff */
[----:B------:R-:W-:-:S02]  /*2540*/  SHF.R.U32.HI R33, RZ, 0x10, R33 ;  /* 0x00000010ff217819 */ /* 0x000fc40000011621 */
[----:B------:R0:W1:Y:S01]  /*2550*/  I2F.F16 R41, R32 ;  /* 0x0000002000297306 */ /* 0x0000620000200c00 */
[----:B------:R-:W-:Y:S02]  /*2560*/  IADD3 R71, R43, -0x80, RZ ;  /* 0xffffff802b477810 */ /* 0x000fe40007ffe0ff */
[----:B------:R-:W-:Y:S02]  /*2570*/  LOP3.LUT R33, R33, 0xff, RZ, 0xc0, !PT ;  /* 0x000000ff21217812 */ /* 0x000fe400078ec0ff */
[----:B------:R-:W-:Y:S02]  /*2580*/  SHF.R.U32.HI R43, RZ, 0x8, R34 ;  /* 0x00000008ff2b7819 */ /* 0x000fe40000011622 */
[----:B------:R-:W-:Y:S01]  /*2590*/  LOP3.LUT R106, R106, 0xff, RZ, 0xc0, !PT ;  /* 0x000000ff6a6a7812 */ /* 0x000fe200078ec0ff */
[----:B------:R-:W2:Y:S01]  /*25a0*/  I2F.F16 R71, R71 ;  /* 0x0000004700477306 */ /* 0x000ea20000200c00 */
[----:B0-----:R-:W-:Y:S02]  /*25b0*/  SHF.R.U32.HI R32, RZ, 0x8, R35 ;  /* 0x00000008ff207819 */ /* 0x001fe40000011623 */
[----:B------:R-:W-:-:S02]  /*25c0*/  IADD3 R33, R33, -0x80, RZ ;  /* 0xffffff8021217810 */ /* 0x000fc40007ffe0ff */
[----:B------:R-:W-:Y:S02]  /*25d0*/  LOP3.LUT R32, R32, 0xff, RZ, 0xc0, !PT ;  /* 0x000000ff20207812 */ /* 0x000fe400078ec0ff */
[----:B------:R-:W-:Y:S02]  /*25e0*/  IADD3 R42, R106, -0x80, RZ ;  /* 0xffffff806a2a7810 */ /* 0x000fe40007ffe0ff */
[----:B------:R-:W-:Y:S02]  /*25f0*/  IADD3 R103, R32, -0x80, RZ ;  /* 0xffffff8020677810 */ /* 0x000fe40007ffe0ff */
[----:B------:R-:W-:Y:S02]  /*2600*/  SHF.R.U32.HI R32, RZ, 0x8, R28 ;  /* 0x00000008ff207819 */ /* 0x000fe4000001161c */
[----:B------:R-:W-:Y:S01]  /*2610*/  LOP3.LUT R102, R43, 0xff, RZ, 0xc0, !PT ;  /* 0x000000ff2b667812 */ /* 0x000fe200078ec0ff */
[----:B------:R-:W0:Y:S01]  /*2620*/  I2F.F16 R42, R42 ;  /* 0x0000002a002a7306 */ /* 0x000e220000200c00 */
[----:B------:R-:W-:-:S02]  /*2630*/  LOP3.LUT R32, R32, 0xff, RZ, 0xc0, !PT ;  /* 0x000000ff20207812 */ /* 0x000fc400078ec0ff */
[----:B------:R-:W-:Y:S02]  /*2640*/  SHF.R.U32.HI R34, RZ, 0x10, R34 ;  /* 0x00000010ff227819 */ /* 0x000fe40000011622 */
[----:B------:R-:W-:Y:S02]  /*2650*/  IADD3 R32, R32, -0x80, RZ ;  /* 0xffffff8020207810 */ /* 0x000fe40007ffe0ff */
[----:B------:R-:W-:Y:S01]  /*2660*/  SHF.R.U32.HI R35, RZ, 0x10, R35 ;  /* 0x00000010ff237819 */ /* 0x000fe20000011623 */
[----:B------:R3:W4:Y:S01]  /*2670*/  I2F.F16 R43, R33 ;  /* 0x00000021002b7306 */ /* 0x0007220000200c00 */
[--C-:B------:R-:W-:Y:S02]  /*2680*/  SHF.R.U32.HI R106, RZ, 0x8, R30.reuse ;  /* 0x00000008ff6a7819 */ /* 0x100fe4000001161e */
[----:B------:R-:W-:Y:S02]  /*2690*/  SHF.R.U32.HI R108, RZ, 0x10, R30 ;  /* 0x00000010ff6c7819 */ /* 0x000fe4000001161e */
[----:B------:R-:W-:-:S02]  /*26a0*/  SHF.R.U32.HI R28, RZ, 0x10, R28 ;  /* 0x00000010ff1c7819 */ /* 0x000fc4000001161c */
[----:B------:R-:W-:Y:S01]  /*26b0*/  LOP3.LUT R34, R34, 0xff, RZ, 0xc0, !PT ;  /* 0x000000ff22227812 */ /* 0x000fe200078ec0ff */
[----:B------:R1:W0:Y:S01]  /*26c0*/  I2F.F16 R105, R32 ;  /* 0x0000002000697306 */ /* 0x0002220000200c00 */
[--C-:B---3--:R-:W-:Y:S02]  /*26d0*/  SHF.R.U32.HI R33, RZ, 0x8, R29.reuse ;  /* 0x00000008ff217819 */ /* 0x108fe4000001161d */
[----:B------:R-:W-:Y:S02]  /*26e0*/  SHF.R.U32.HI R29, RZ, 0x10, R29 ;  /* 0x00000010ff1d7819 */ /* 0x000fe4000001161d */
[----:B------:R-:W-:Y:S02]  /*26f0*/  LOP3.LUT R35, R35, 0xff, RZ, 0xc0, !PT ;  /* 0x000000ff23237812 */ /* 0x000fe400078ec0ff */
[----:B------:R-:W-:Y:S01]  /*2700*/  LOP3.LUT R108, R108, 0xff, RZ, 0xc0, !PT ;  /* 0x000000ff6c6c7812 */ /* 0x000fe200078ec0ff */
[----:B------:R-:W3:Y:S01]  /*2710*/  I2F.F16 R103, R103 ;  /* 0x0000006700677306 */ /* 0x000ee20000200c00 */
[----:B-1----:R-:W-:-:S02]  /*2720*/  LOP3.LUT R32, R106, 0xff, RZ, 0xc0, !PT ;  /* 0x000000ff6a207812 */ /* 0x002fc400078ec0ff */
[----:B------:R-:W-:Y:S02]  /*2730*/  LOP3.LUT R28, R28, 0xff, RZ, 0xc0, !PT ;  /* 0x000000ff1c1c7812 */ /* 0x000fe400078ec0ff */
[----:B------:R-:W-:Y:S02]  /*2740*/  LOP3.LUT R33, R33, 0xff, RZ, 0xc0, !PT ;  /* 0x000000ff21217812 */ /* 0x000fe400078ec0ff */
[----:B------:R-:W-:Y:S02]  /*2750*/  LOP3.LUT R29, R29, 0xff, RZ, 0xc0, !PT ;  /* 0x000000ff1d1d7812 */ /* 0x000fe400078ec0ff */
[----:B------:R-:W-:Y:S02]  /*2760*/  LEA.HI R40, R15, 0xffffff80, RZ, 0x8 ;  /* 0xffffff800f287811 */ /* 0x000fe400078f40ff */
[----:B------:R-:W-:Y:S02]  /*2770*/  IADD3 R102, R102, -0x80, RZ ;  /* 0xffffff8066667810 */ /* 0x000fe40007ffe0ff */
[----:B------:R-:W-:-:S02]  /*2780*/  IADD3 R34, R34, -0x80, RZ ;  /* 0xffffff8022227810 */ /* 0x000fc40007ffe0ff */
[----:B------:R-:W-:Y:S01]  /*2790*/  IADD3 R35, R35, -0x80, RZ ;  /* 0xffffff8023237810 */ /* 0x000fe20007ffe0ff */
[----:B------:R-:W1:Y:S01]  /*27a0*/  I2F.F16 R40, R40 ;  /* 0x0000002800287306 */ /* 0x000e620000200c00 */
[----:B------:R-:W-:Y:S02]  /*27b0*/  IADD3 R30, R32, -0x80, RZ ;  /* 0xffffff80201e7810 */ /* 0x000fe40007ffe0ff */
[----:B------:R-:W-:Y:S02]  /*27c0*/  IADD3 R108, R108, -0x80, RZ ;  /* 0xffffff806c6c7810 */ /* 0x000fe40007ffe0ff */
[----:B------:R-:W-:Y:S02]  /*27d0*/  IADD3 R28, R28, -0x80, RZ ;  /* 0xffffff801c1c7810 */ /* 0x000fe40007ffe0ff */
[----:B------:R-:W-:Y:S01]  /*27e0*/  IADD3 R33, R33, -0x80, RZ ;  /* 0xffffff8021217810 */ /* 0x000fe20007ffe0ff */
[----:B------:R-:W0:Y:S01]  /*27f0*/  I2F.F16 R102, R102 ;  /* 0x0000006600667306 */ /* 0x000e220000200c00 */
[----:B------:R-:W-:-:S02]  /*2800*/  IADD3 R29, R29, -0x80, RZ ;  /* 0xffffff801d1d7810 */ /* 0x000fc40007ffe0ff */
[----:B------:R-:W-:Y:S02]  /*2810*/  ISETP.NE.AND P3, PT, R52, RZ, PT ;  /* 0x000000ff3400720c */ /* 0x000fe40003f65270 */
[----:B------:R-:W-:-:S03]  /*2820*/  LOP3.LUT R109, R24, 0xff, RZ, 0xc0, !PT ;  /* 0x000000ff186d7812 */ /* 0x000fc600078ec0ff */
[----:B------:R-:W0:Y:S08]  /*2830*/  I2F.F16 R34, R34 ;  /* 0x0000002200227306 */ /* 0x000e300000200c00 */
[----:B------:R-:W0:Y:S08]  /*2840*/  I2F.F16 R35, R35 ;  /* 0x0000002300237306 */ /* 0x000e300000200c00 */
[----:B------:R0:W0:Y:S08]  /*2850*/  I2F.F16 R104, R28 ;  /* 0x0000001c00687306 */ /* 0x0000300000200c00 */
[----:B------:R0:W0:Y:S08]  /*2860*/  I2F.F16 R107, R33 ;  /* 0x00000021006b7306 */ /* 0x0000300000200c00 */
[----:B------:R0:W0:Y:S08]  /*2870*/  I2F.F16 R106, R29 ;  /* 0x0000001d006a7306 */ /* 0x0000300000200c00 */
[----:B------:R-:W0:Y:S08]  /*2880*/  I2F.F16 R30, R30 ;  /* 0x0000001e001e7306 */ /* 0x000e300000200c00 */
        /* <DEDUP_REMOVED lines=46> */
[----:B-1----:R-:W-:-:S02]  /*2b70*/  HADD2.F32 R29, -RZ, R32.H0_H0 ;  /* 0x20000020ff1d7230 */ /* 0x002fc40000004100 */
        /* <DEDUP_REMOVED lines=22> */
[-C--:B------:R-:W-:Y:S01]  /*2ce0*/  FFMA.FTZ R36, R82, R28.reuse, R45 ;  /* 0x0000001c52247223 */ /* 0x080fe2000001002d */
[-C--:B------:R-:W-:Y:S01]  /*2cf0*/  FFMA.FTZ R32, R17, R33.reuse, R32 ;  /* 0x0000002111207223 */ /* 0x080fe20000010020 */
[----:B------:R-:W-:Y:S01]  /*2d00*/  FFMA.FTZ R28, R70, R28, R29 ;  /* 0x0000001c461c7223 */ /* 0x000fe2000001001d */
[-C--:B------:R-:W-:Y:S01]  /*2d10*/  FFMA.FTZ R2, R37, R33.reuse, R2 ;  /* 0x0000002125027223 */ /* 0x080fe20000010002 */
[----:B------:R-:W-:Y:S01]  /*2d20*/  FFMA.FTZ R36, R3, R33, R36 ;  /* 0x0000002103247223 */ /* 0x000fe20000010024 */
[----:B------:R-:W-:-:S02]  /*2d30*/  HADD2.F32 R37, -RZ, R0.H0_H0 ;  /* 0x20000000ff257230 */ /* 0x000fc40000004100 */
        /* <DEDUP_REMOVED lines=17> */
.L_x_2162:
[----:B------:R-:W-:Y:S02]  /*2e50*/  LOP3.LUT R2, R25, 0xff, RZ, 0xc0, !PT ;  /* 0x000000ff19027812 */ /* 0x000fe400078ec0ff */
[----:B------:R-:W-:Y:S02]  /*2e60*/  LOP3.LUT R3, R13, 0xff, RZ, 0xc0, !PT ;  /* 0x000000ff0d037812 */ /* 0x000fe400078ec0ff */
[----:B------:R-:W-:Y:S02]  /*2e70*/  IADD3 R17, R2, -0x80, RZ ;  /* 0xffffff8002117810 */ /* 0x000fe40007ffe0ff */
[----:B------:R-:W-:Y:S02]  /*2e80*/  LOP3.LUT R2, R26, 0xff, RZ, 0xc0, !PT ;  /* 0x000000ff1a027812 */ /* 0x000fe400078ec0ff */
[----:B------:R-:W-:Y:S02]  /*2e90*/  IADD3 R3, R3, -0x80, RZ ;  /* 0xffffff8003037810 */ /* 0x000fe40007ffe0ff */
[----:B0-----:R-:W-:Y:S01]  /*2ea0*/  IADD3 R28, R2, -0x80, RZ ;  /* 0xffffff80021c7810 */ /* 0x001fe20007ffe0ff */
[----:B------:R-:W0:Y:S01]  /*2eb0*/  I2F.F16 R17, R17 ;  /* 0x0000001100117306 */ /* 0x000e220000200c00 */
[----:B------:R-:W-:-:S02]  /*2ec0*/  LOP3.LUT R2, R27, 0xff, RZ, 0xc0, !PT ;  /* 0x000000ff1b027812 */ /* 0x000fc400078ec0ff */
[--C-:B------:R-:W-:Y:S02]  /*2ed0*/  SHF.R.U32.HI R59, RZ, 0x8, R25.reuse ;  /* 0x00000008ff3b7819 */ /* 0x100fe40000011619 */
[----:B------:R-:W-:Y:S02]  /*2ee0*/  IADD3 R29, R2, -0x80, RZ ;  /* 0xffffff80021d7810 */ /* 0x000fe40007ffe0ff */
[----:B------:R-:W-:Y:S01]  /*2ef0*/  LOP3.LUT R2, R12, 0xff, RZ, 0xc0, !PT ;  /* 0x000000ff0c027812 */ /* 0x000fe200078ec0ff */
[----:B------:R-:W1:Y:S01]  /*2f00*/  I2F.F16 R33, R3 ;  /* 0x0000000300217306 */ /* 0x000e620000200c00 */
[----:B------:R-:W-:Y:S02]  /*2f10*/  SHF.R.U32.HI R61, RZ, 0x10, R25 ;  /* 0x00000010ff3d7819 */ /* 0x000fe40000011619 */
[----:B------:R-:W-:Y:S02]  /*2f20*/  IADD3 R2, R2, -0x80, RZ ;  /* 0xffffff8002027810 */ /* 0x000fe40007ffe0ff */
[----:B------:R-:W-:-:S02]  /*2f30*/  LOP3.LUT R60, R59, 0xff, RZ, 0xc0, !PT ;  /* 0x000000ff3b3c7812 */ /* 0x000fc400078ec0ff */
[----:B------:R-:W-:Y:S01]  /*2f40*/  LOP3.LUT R61, R61, 0xff, RZ, 0xc0, !PT ;  /* 0x000000ff3d3d7812 */ /* 0x000fe200078ec0ff */
[----:B------:R2:W3:Y:S01]  /*2f50*/  I2F.F16 R32, R2 ;  /* 0x0000000200207306 */ /* 0x0004e20000200c00 */
[----:B------:R-:W-:Y:S02]  /*2f60*/  IADD3 R25, R60, -0x80, RZ ;  /* 0xffffff803c197810 */ /* 0x000fe40007ffe0ff */
[----:B------:R-:W-:Y:S02]  /*2f70*/  IADD3 R60, R61, -0x80, RZ ;  /* 0xffffff803d3c7810 */ /* 0x000fe40007ffe0ff */
[----:B------:R-:W-:Y:S02]  /*2f80*/  SHF.R.U32.HI R62, RZ, 0x8, R26 ;  /* 0x00000008ff3e7819 */ /* 0x000fe4000001161a */
[----:B------:R-:W-:Y:S01]  /*2f90*/  SHF.R.U32.HI R76, RZ, 0x8, R14 ;  /* 0x00000008ff4c7819 */ /* 0x000fe2000001160e */
[----:B------:R-:W4:Y:S01]  /*2fa0*/  I2F.F16 R28, R28 ;  /* 0x0000001c001c7306 */ /* 0x000f220000200c00 */
[----:B--2---:R-:W-:-:S02]  /*2fb0*/  SHF.R.U32.HI R2, RZ, 0x8, R24 ;  /* 0x00000008ff027819 */ /* 0x004fc40000011618 */
[----:B------:R-:W-:Y:S02]  /*2fc0*/  SHF.R.U32.HI R24, RZ, 0x10, R24 ;  /* 0x00000010ff187819 */ /* 0x000fe40000011618 */
[----:B------:R-:W-:Y:S02]  /*2fd0*/  LOP3.LUT R2, R2, 0xff, RZ, 0xc0, !PT ;  /* 0x000000ff02027812 */ /* 0x000fe400078ec0ff */
[----:B------:R-:W-:Y:S01]  /*2fe0*/  LOP3.LUT R3, R24, 0xff, RZ, 0xc0, !PT ;  /* 0x000000ff18037812 */ /* 0x000fe200078ec0ff */
[----:B------:R-:W2:Y:S01]  /*2ff0*/  I2F.F16 R29, R29 ;  /* 0x0000001d001d7306 */ /* 0x000ea20000200c00 */
[----:B------:R-:W-:Y:S02]  /*3000*/  IADD3 R2, R2, -0x80, RZ ;  /* 0xffffff8002027810 */ /* 0x000fe40007ffe0ff */
[----:B------:R-:W-:Y:S02]  /*3010*/  IADD3 R3, R3, -0x80, RZ ;  /* 0xffffff8003037810 */ /* 0x000fe40007ffe0ff */
[----:B------:R-:W-:-:S02]  /*3020*/  LOP3.LUT R62, R62, 0xff, RZ, 0xc0, !PT ;  /* 0x000000ff3e3e7812 */ /* 0x000fc400078ec0ff */
[----:B------:R-:W-:Y:S01]  /*3030*/  LOP3.LUT R36, R14, 0xff, RZ, 0xc0, !PT ;  /* 0x000000ff0e247812 */ /* 0x000fe200078ec0ff */
[----:B------:R0:W1:Y:S01]  /*3040*/  I2F.F16 R24, R2 ;  /* 0x0000000200187306 */ /* 0x0000620000200c00 */
[----:B------:R-:W-:Y:S02]  /*3050*/  SHF.R.U32.HI R14, RZ, 0x10, R14 ;  /* 0x00000010ff0e7819 */ /* 0x000fe4000001160e */
[----:B------:R-:W-:Y:S02]  /*3060*/  LOP3.LUT R37, R15, 0xff, RZ, 0xc0, !PT ;  /* 0x000000ff0f257812 */ /* 0x000fe400078ec0ff */
[----:B------:R-:W-:Y:S02]  /*3070*/  LOP3.LUT R14, R14, 0xff, RZ, 0xc0, !PT ;  /* 0x000000ff0e0e7812 */ /* 0x000fe400078ec0ff */
[----:B------:R-:W-:Y:S01]  /*3080*/  IADD3 R0, R109, -0x80, RZ ;  /* 0xffffff806d007810 */ /* 0x000fe20007ffe0ff */
[----:B------:R3:W1:Y:S01]  /*3090*/  I2F.F16 R59, R3 ;  /* 0x00000003003b7306 */ /* 0x0006620000200c00 */
[----:B0-----:R-:W-:-:S02]  /*30a0*/  SHF.R.U32.HI R2, RZ, 0x10, R26 ;  /* 0x00000010ff027819 */ /* 0x001fc4000001161a */
[----:B------:R-:W-:Y:S02]  /*30b0*/  IADD3 R26, R62, -0x80, RZ ;  /* 0xffffff803e1a7810 */ /* 0x000fe40007ffe0ff */
[----:B------:R-:W-:Y:S02]  /*30c0*/  LOP3.LUT R2, R2, 0xff, RZ, 0xc0, !PT ;  /* 0x000000ff02027812 */ /* 0x000fe400078ec0ff */
[----:B------:R-:W-:Y:S01]  /*30d0*/  IADD3 R36, R36, -0x80, RZ ;  /* 0xffffff8024247810 */ /* 0x000fe20007ffe0ff */
[----:B------:R-:W0:Y:S01]  /*30e0*/  I2F.F16 R0, R0 ;  /* 0x0000000000007306 */ /* 0x000e220000200c00 */
[----:B------:R-:W-:Y:S02]  /*30f0*/  IADD3 R61, R2, -0x80, RZ ;  /* 0xffffff80023d7810 */ /* 0x000fe40007ffe0ff */
[----:B------:R-:W-:Y:S02]  /*3100*/  SHF.R.U32.HI R2, RZ, 0x8, R12 ;  /* 0x00000008ff027819 */ /* 0x000fe4000001160c */
[----:B---3--:R-:W-:-:S02]  /*3110*/  SHF.R.U32.HI R3, RZ, 0x8, R27 ;  /* 0x00000008ff037819 */ /* 0x008fc4000001161b */
[----:B------:R-:W-:Y:S01]  /*3120*/  LOP3.LUT R2, R2, 0xff, RZ, 0xc0, !PT ;  /* 0x000000ff02027812 */ /* 0x000fe200078ec0ff */
[----:B------:R-:W3:Y:S01]  /*3130*/  I2F.F16 R36, R36 ;  /* 0x0000002400247306 */ /* 0x000ee20000200c00 */
[----:B------:R-:W-:Y:S02]  /*3140*/  LOP3.LUT R3, R3, 0xff, RZ, 0xc0, !PT ;  /* 0x000000ff03037812 */ /* 0x000fe400078ec0ff */
[----:B------:R-:W-:Y:S02]  /*3150*/  IADD3 R2, R2, -0x80, RZ ;  /* 0xffffff8002027810 */ /* 0x000fe40007ffe0ff */
[----:B------:R-:W-:Y:S02]  /*3160*/  SHF.R.U32.HI R27, RZ, 0x10, R27 ;  /* 0x00000010ff1b7819 */ /* 0x000fe4000001161b */
[----:B------:R-:W-:Y:S01]  /*3170*/  IADD3 R62, R3, -0x80, RZ ;  /* 0xffffff80033e7810 */ /* 0x000fe20007ffe0ff */
[----:B------:R4:W0:Y:S01]  /*3180*/  I2F.F16 R74, R2 ;  /* 0x00000002004a7306 */ /* 0x0008220000200c00 */
[----:B------:R-:W-:-:S02]  /*3190*/  SHF.R.U32.HI R3, RZ, 0x8, R13 ;  /* 0x00000008ff037819 */ /* 0x000fc4000001160d */
[----:B------:R-:W-:Y:S02]  /*31a0*/  SHF.R.U32.HI R12, RZ, 0x10, R12 ;  /* 0x00000010ff0c7819 */ /* 0x000fe4000001160c */
[----:B------:R-:W-:Y:S02]  /*31b0*/  SHF.R.U32.HI R13, RZ, 0x10, R13 ;  /* 0x00000010ff0d7819 */ /* 0x000fe4000001160d */
[----:B------:R-:W-:Y:S01]  /*31c0*/  LOP3.LUT R27, R27, 0xff, RZ, 0xc0, !PT ;  /* 0x000000ff1b1b7812 */ /* 0x000fe200078ec0ff */
[----:B------:R-:W0:Y:S01]  /*31d0*/  I2F.F16 R25, R25 ;  /* 0x0000001900197306 */ /* 0x000e220000200c00 */
[----:B----4-:R-:W-:Y:S02]  /*31e0*/  LOP3.LUT R2, R76, 0xff, RZ, 0xc0, !PT ;  /* 0x000000ff4c027812 */ /* 0x010fe400078ec0ff */
[----:B------:R-:W-:Y:S02]  /*31f0*/  LOP3.LUT R12, R12, 0xff, RZ, 0xc0, !PT ;  /* 0x000000ff0c0c7812 */ /* 0x000fe400078ec0ff */
[----:B------:R-:W-:-:S02]  /*3200*/  IADD3 R77, R2, -0x80, RZ ;  /* 0xffffff80024d7810 */ /* 0x000fc40007ffe0ff */
[--C-:B------:R-:W-:Y:S01]  /*3210*/  SHF.R.U32.HI R2, RZ, 0x8, R31.reuse ;  /* 0x00000008ff027819 */ /* 0x100fe2000001161f */
[----:B------:R-:W4:Y:S01]  /*3220*/  I2F.F16 R60, R60 ;  /* 0x0000003c003c7306 */ /* 0x000f220000200c00 */
[----:B------:R-:W-:Y:S02]  /*3230*/  SHF.R.U32.HI R31, RZ, 0x10, R31 ;  /* 0x00000010ff1f7819 */ /* 0x000fe4000001161f */
[----:B------:R-:W-:Y:S02]  /*3240*/  LOP3.LUT R3, R3, 0xff, RZ, 0xc0, !PT ;  /* 0x000000ff03037812 */ /* 0x000fe400078ec0ff */
[----:B------:R-:W-:Y:S02]  /*3250*/  LOP3.LUT R13, R13, 0xff, RZ, 0xc0, !PT ;  /* 0x000000ff0d0d7812 */ /* 0x000fe400078ec0ff */
[----:B------:R-:W-:Y:S01]  /*3260*/  LOP3.LUT R2, R2, 0xff, RZ, 0xc0, !PT ;  /* 0x000000ff02027812 */ /* 0x000fe200078ec0ff */
[----:B------:R-:W0:Y:S01]  /*3270*/  I2F.F16 R26, R26 ;  /* 0x0000001a001a7306 */ /* 0x000e220000200c00 */
[----:B------:R-:W-:-:S02]  /*3280*/  LOP3.LUT R31, R31, 0xff, RZ, 0xc0, !PT ;  /* 0x000000ff1f1f7812 */ /* 0x000fc400078ec0ff */
[----:B------:R-:W-:Y:S02]  /*3290*/  IADD3 R37, R37, -0x80, RZ ;  /* 0xffffff8025257810 */ /* 0x000fe40007ffe0ff */
[----:B-----5:R-:W-:Y:S02]  /*32a0*/  LEA.HI R38, R8, 0xffffff80, RZ, 0x8 ;  /* 0xffffff8008267811 */ /* 0x020fe400078f40ff */
[----:B------:R-:W-:Y:S01]  /*32b0*/  LEA.HI R44, R9, 0xffffff80, RZ, 0x8 ;  /* 0xffffff80092c7811 */ /* 0x000fe200078f40ff */
[----:B------:R-:W0:Y:S01]  /*32c0*/  I2F.F16 R61, R61 ;  /* 0x0000003d003d7306 */ /* 0x000e220000200c00 */
[----:B------:R-:W-:Y:S02]  /*32d0*/  LEA.HI R45, R10, 0xffffff80, RZ, 0x8 ;  /* 0xffffff800a2d7811 */ /* 0x000fe400078f40ff */
[----:B------:R-:W-:Y:S02]  /*32e0*/  LEA.HI R46, R11, 0xffffff80, RZ, 0x8 ;  /* 0xffffff800b2e7811 */ /* 0x000fe400078f40ff */
[----:B------:R-:W-:-:S02]  /*32f0*/  LEA.HI R47, R4, 0xffffff80, RZ, 0x8 ;  /* 0xffffff80042f7811 */ /* 0x000fc400078f40ff */
[----:B------:R-:W-:Y:S01]  /*3300*/  LEA.HI R55, R5, 0xffffff80, RZ, 0x8 ;  /* 0xffffff8005377811 */ /* 0x000fe200078f40ff */
[----:B------:R-:W0:Y:S01]  /*3310*/  I2F.F16 R37, R37 ;  /* 0x0000002500257306 */ /* 0x000e220000200c00 */
[----:B------:R-:W-:Y:S02]  /*3320*/  LEA.HI R56, R6, 0xffffff80, RZ, 0x8 ;  /* 0xffffff8006387811 */ /* 0x000fe400078f40ff */
[----:B------:R-:W-:Y:S02]  /*3330*/  LEA.HI R57, R7, 0xffffff80, RZ, 0x8 ;  /* 0xffffff8007397811 */ /* 0x000fe400078f40ff */
[----:B------:R-:W-:Y:S02]  /*3340*/  IADD3 R27, R27, -0x80, RZ ;  /* 0xffffff801b1b7810 */ /* 0x000fe40007ffe0ff */
        /* <DEDUP_REMOVED lines=8> */
[----:B------:R-:W-:-:S04]  /*33d0*/  LOP3.LUT R100, R8, 0xff, RZ, 0xc0, !PT ;  /* 0x000000ff08647812 */ /* 0x000fc800078ec0ff */
[----:B------:R-:W-:Y:S01]  /*33e0*/  IADD3 R100, R100, -0x80, RZ ;  /* 0xffffff8064647810 */ /* 0x000fe20007ffe0ff */
        /* <DEDUP_REMOVED lines=106> */
.L_x_2163:
        /* <DEDUP_REMOVED lines=91> */
.L_x_2164:
[----:B0-----:R-:W-:Y:S01]  /*4040*/  LOP3.LUT R2, R9, 0xff, RZ, 0xc0, !PT ;  /* 0x000000ff09027812 */ /* 0x001fe200078ec0ff */
[----:B------:R-:W0:Y:S01]  /*4050*/  I2F.F16 R100, R100 ;  /* 0x0000006400647306 */ /* 0x000e220000200c00 */
[----:B------:R-:W-:Y:S02]  /*4060*/  LOP3.LUT R3, R7, 0xff, RZ, 0xc0, !PT ;  /* 0x000000ff07037812 */ /* 0x000fe400078ec0ff */
[----:B------:R-:W-:Y:S02]  /*4070*/  IADD3 R31, R2, -0x80, RZ ;  /* 0xffffff80021f7810 */ /* 0x000fe40007ffe0ff */
[----:B------:R-:W-:Y:S02]  /*4080*/  LOP3.LUT R2, R10, 0xff, RZ, 0xc0, !PT ;  /* 0x000000ff0a027812 */ /* 0x000fe400078ec0ff */
[----:B------:R-:W-:Y:S02]  /*4090*/  IADD3 R3, R3, -0x80, RZ ;  /* 0xffffff8003037810 */ /* 0x000fe40007ffe0ff */
[----:B------:R-:W-:Y:S01]  /*40a0*/  IADD3 R78, R2, -0x80, RZ ;  /* 0xffffff80024e7810 */ /* 0x000fe20007ffe0ff */
[----:B------:R-:W1:Y:S01]  /*40b0*/  I2F.F16 R31, R31 ;  /* 0x0000001f001f7306 */ /* 0x000e620000200c00 */
[----:B------:R-:W-:-:S04]  /*40c0*/  LOP3.LUT R2, R11, 0xff, RZ, 0xc0, !PT ;  /* 0x000000ff0b027812 */ /* 0x000fc800078ec0ff */
[----:B------:R-:W-:Y:S02]  /*40d0*/  IADD3 R79, R2, -0x80, RZ ;  /* 0xffffff80024f7810 */ /* 0x000fe40007ffe0ff */
[----:B------:R-:W-:Y:S01]  /*40e0*/  LOP3.LUT R2, R4, 0xff, RZ, 0xc0, !PT ;  /* 0x000000ff04027812 */ /* 0x000fe200078ec0ff */
[----:B------:R-:W2:Y:S03]  /*40f0*/  I2F.F16 R78, R78 ;  /* 0x0000004e004e7306 */ /* 0x000ea60000200c00 */
[----:B------:R-:W-:Y:S02]  /*4100*/  IADD3 R80, R2, -0x80, RZ ;  /* 0xffffff8002507810 */ /* 0x000fe40007ffe0ff */
[----:B------:R-:W-:-:S03]  /*4110*/  LOP3.LUT R2, R5, 0xff, RZ, 0xc0, !PT ;  /* 0x000000ff05027812 */ /* 0x000fc600078ec0ff */
[----:B------:R-:W3:Y:S01]  /*4120*/  I2F.F16 R79, R79 ;  /* 0x0000004f004f7306 */ /* 0x000ee20000200c00 */
[----:B------:R-:W-:Y:S02]  /*4130*/  IADD3 R81, R2, -0x80, RZ ;  /* 0xffffff8002517810 */ /* 0x000fe40007ffe0ff */
[----:B------:R-:W-:-:S04]  /*4140*/  LOP3.LUT R2, R6, 0xff, RZ, 0xc0, !PT ;  /* 0x000000ff06027812 */ /* 0x000fc800078ec0ff */
[----:B------:R-:W-:Y:S01]  /*4150*/  IADD3 R82, R2, -0x80, RZ ;  /* 0xffffff8002527810 */ /* 0x000fe20007ffe0ff */
[----:B------:R-:W4:Y:S01]  /*4160*/  I2F.F16 R80, R80 ;  /* 0x0000005000507306 */ /* 0x000f220000200c00 */
[--C-:B------:R-:W-:Y:S02]  /*4170*/  SHF.R.U32.HI R2, RZ, 0x8, R8.reuse ;  /* 0x00000008ff027819 */ /* 0x100fe40000011608 */
[----:B------:R-:W-:Y:S02]  /*4180*/  SHF.R.U32.HI R8, RZ, 0x10, R8 ;  /* 0x00000010ff087819 */ /* 0x000fe40000011608 */
[----:B------:R-:W-:Y:S02]  /*4190*/  LOP3.LUT R2, R2, 0xff, RZ, 0xc0, !PT ;  /* 0x000000ff02027812 */ /* 0x000fe400078ec0ff */
[----:B------:R-:W-:Y:S01]  /*41a0*/  LOP3.LUT R8, R8, 0xff, RZ, 0xc0, !PT ;  /* 0x000000ff08087812 */ /* 0x000fe200078ec0ff */
[----:B------:R-:W0:Y:S01]  /*41b0*/  I2F.F16 R81, R81 ;  /* 0x0000005100517306 */ /* 0x000e220000200c00 */
[----:B------:R-:W-:-:S07]  /*41c0*/  IADD3 R2, R2, -0x80, RZ ;  /* 0xffffff8002027810 */ /* 0x000fce0007ffe0ff */
        /* <DEDUP_REMOVED lines=37> */
[-C--:B------:R-:W-:Y:S01]  /*4420*/  FFMA.FTZ R96, R98, R42.reuse, R97 ;  /* 0x0000002a62607223 */ /* 0x080fe20000010061 */
[----:B------:R-:W-:Y:S01]  /*4430*/  FFMA.FTZ R98, R34, R42, R71 ;  /* 0x0000002a22627223 */ /* 0x000fe20000010047 */
[----:B------:R-:W-:-:S02]  /*4440*/  HADD2.F32 R34, -RZ, R35.H0_H0 ;  /* 0x20000023ff227230 */ /* 0x000fc40000004100 */
[----:B------:R-:W-:Y:S02]  /*4450*/  HADD2.F32 R35, -RZ, R72.H0_H0 ;  /* 0x20000048ff237230 */ /* 0x000fe40000004100 */
[-C--:B------:R-:W-:Y:S01]  /*4460*/  FFMA.FTZ R98, R67, R3.reuse, R98 ;  /* 0x0000000343627223 */ /* 0x080fe20000010062 */
[----:B------:R-:W-:Y:S02]  /*4470*/  HADD2.F32 R43, -RZ, R92.H0_H0 ;  /* 0x2000005cff2b7230 */ /* 0x000fe40000004100 */
[----:B------:R-:W-:Y:S01]  /*4480*/  FFMA.FTZ R42, R34, R42, R95 ;  /* 0x0000002a222a7223 */ /* 0x000fe2000001005f */
[-C--:B------:R-:W-:Y:S01]  /*4490*/  FFMA.FTZ R34, R73, R3.reuse, R2 ;  /* 0x0000000349227223 */ /* 0x080fe20000010002 */
[-C--:B------:R-:W-:Y:S01]  /*44a0*/  FFMA.FTZ R96, R35, R3.reuse, R96 ;  /* 0x0000000323607223 */ /* 0x080fe20000010060 */
[----:B------:R-:W-:Y:S02]  /*44b0*/  HADD2.F32 R35, -RZ, R94.H0_H0 ;  /* 0x2000005eff237230 */ /* 0x000fe40000004100 */
[----:B------:R-:W-:Y:S01]  /*44c0*/  FFMA.FTZ R42, R41, R3, R42 ;  /* 0x00000003292a7223 */ /* 0x000fe2000001002a */
[----:B-1----:R-:W-:-:S02]  /*44d0*/  HADD2.F32 R3, -RZ, R12.H0_H0 ;  /* 0x2000000cff037230 */ /* 0x002fc40000004100 */
[----:B------:R-:W-:Y:S02]  /*44e0*/  HADD2.F32 R41, -RZ, R93.H0_H0 ;  /* 0x2000005dff297230 */ /* 0x000fe40000004100 */
[----:B------:R-:W-:Y:S02]  /*44f0*/  HADD2.F32 R12, -RZ, R12.H1_H1 ;  /* 0x3000000cff0c7230 */ /* 0x000fe40000004100 */
[-C--:B------:R-:W-:Y:S01]  /*4500*/  FFMA.FTZ R35, R35, R3.reuse, R34 ;  /* 0x0000000323237223 */ /* 0x080fe20000010022 */
        /* <DEDUP_REMOVED lines=42> */
.L_x_2165:
[----:B0-----:R-:W-:Y:S02]  /*47b0*/  SHF.R.U32.HI R2, RZ, 0x8, R9 ;  /* 0x00000008ff027819 */ /* 0x001fe40000011609 */
[----:B------:R-:W-:Y:S02]  /*47c0*/  SHF.R.U32.HI R3, RZ, 0x8, R10 ;  /* 0x00000008ff037819 */ /* 0x000fe4000001160a */
[----:B------:R-:W-:Y:S02]  /*47d0*/  LOP3.LUT R2, R2, 0xff, RZ, 0xc0, !PT ;  /* 0x000000ff02027812 */ /* 0x000fe400078ec0ff */
[----:B------:R-:W-:Y:S02]  /*47e0*/  LOP3.LUT R3, R3, 0xff, RZ, 0xc0, !PT ;  /* 0x000000ff03037812 */ /* 0x000fe400078ec0ff */
[----:B------:R-:W-:Y:S02]  /*47f0*/  IADD3 R2, R2, -0x80, RZ ;  /* 0xffffff8002027810 */ /* 0x000fe40007ffe0ff */
[----:B------:R-:W-:-:S02]  /*4800*/  IADD3 R3, R3, -0x80, RZ ;  /* 0xffffff8003037810 */ /* 0x000fc40007ffe0ff */
[----:B------:R0:W1:Y:S01]  /*4810*/  I2F.F16 R13, R2 ;  /* 0x00000002000d7306 */ /* 0x0000620000200c00 */
[----:B------:R-:W-:Y:S02]  /*4820*/  IADD3 R8, R8, -0x80, RZ ;  /* 0xffffff8008087810 */ /* 0x000fe40007ffe0ff */
[----:B------:R-:W-:Y:S02]  /*4830*/  SHF.R.U32.HI R9, RZ, 0x10, R9 ;  /* 0x00000010ff097819 */ /* 0x000fe40000011609 */
[----:B------:R-:W-:Y:S02]  /*4840*/  SHF.R.U32.HI R10, RZ, 0x10, R10 ;  /* 0x00000010ff0a7819 */ /* 0x000fe4000001160a */
[----:B------:R-:W-:Y:S01]  /*4850*/  LOP3.LUT R9, R9, 0xff, RZ, 0xc0, !PT ;  /* 0x000000ff09097812 */ /* 0x000fe200078ec0ff */
[----:B------:R2:W3:Y:S01]  /*4860*/  I2F.F16 R30, R3 ;  /* 0x00000003001e7306 */ /* 0x0004e20000200c00 */
[--C-:B0-----:R-:W-:Y:S02]  /*4870*/  SHF.R.U32.HI R2, RZ, 0x8, R4.reuse ;  /* 0x00000008ff027819 */ /* 0x101fe40000011604 */
[----:B------:R-:W-:-:S02]  /*4880*/  SHF.R.U32.HI R4, RZ, 0x10, R4 ;  /* 0x00000010ff047819 */ /* 0x000fc40000011604 */
[----:B------:R-:W-:Y:S02]  /*4890*/  LOP3.LUT R2, R2, 0xff, RZ, 0xc0, !PT ;  /* 0x000000ff02027812 */ /* 0x000fe400078ec0ff */
[----:B------:R-:W-:Y:S01]  /*48a0*/  LOP3.LUT R10, R10, 0xff, RZ, 0xc0, !PT ;  /* 0x000000ff0a0a7812 */ /* 0x000fe200078ec0ff */
[----:B------:R0:W4:Y:S01]  /*48b0*/  I2F.F16 R12, R8 ;  /* 0x00000008000c7306 */ /* 0x0001220000200c00 */
[--C-:B--2---:R-:W-:Y:S02]  /*48c0*/  SHF.R.U32.HI R3, RZ, 0x8, R5.reuse ;  /* 0x00000008ff037819 */ /* 0x104fe40000011605 */
[----:B------:R-:W-:Y:S02]  /*48d0*/  IADD3 R2, R2, -0x80, RZ ;  /* 0xffffff8002027810 */ /* 0x000fe40007ffe0ff */
[----:B------:R-:W-:Y:S02]  /*48e0*/  LOP3.LUT R3, R3, 0xff, RZ, 0xc0, !PT ;  /* 0x000000ff03037812 */ /* 0x000fe400078ec0ff */
[----:B------:R-:W-:Y:S01]  /*48f0*/  SHF.R.U32.HI R5, RZ, 0x10, R5 ;  /* 0x00000010ff057819 */ /* 0x000fe20000011605 */
[----:B------:R2:W1:Y:S01]  /*4900*/  I2F.F16 R39, R2 ;  /* 0x0000000200277306 */ /* 0x0004620000200c00 */
[----:B0-----:R-:W-:-:S02]  /*4910*/  SHF.R.U32.HI R8, RZ, 0x8, R11 ;  /* 0x00000008ff087819 */ /* 0x001fc4000001160b */
[----:B------:R-:W-:Y:S02]  /*4920*/  IADD3 R3, R3, -0x80, RZ ;  /* 0xffffff8003037810 */ /* 0x000fe40007ffe0ff */
[----:B------:R-:W-:Y:S02]  /*4930*/  LOP3.LUT R8, R8, 0xff, RZ, 0xc0, !PT ;  /* 0x000000ff08087812 */ /* 0x000fe400078ec0ff */
[----:B------:R-:W-:Y:S01]  /*4940*/  SHF.R.U32.HI R11, RZ, 0x10, R11 ;  /* 0x00000010ff0b7819 */ /* 0x000fe2000001160b */
[----:B------:R0:W1:Y:S01]  /*4950*/  I2F.F16 R42, R3 ;  /* 0x00000003002a7306 */ /* 0x0000620000200c00 */
[----:B------:R-:W-:Y:S02]  /*4960*/  IADD3 R8, R8, -0x80, RZ ;  /* 0xffffff8008087810 */ /* 0x000fe40007ffe0ff */
[----:B--2---:R-:W-:Y:S02]  /*4970*/  SHF.R.U32.HI R2, RZ, 0x8, R7 ;  /* 0x00000008ff027819 */ /* 0x004fe40000011607 */
[----:B------:R-:W-:-:S02]  /*4980*/  LOP3.LUT R11, R11, 0xff, RZ, 0xc0, !PT ;  /* 0x000000ff0b0b7812 */ /* 0x000fc400078ec0ff */
[----:B------:R-:W-:Y:S01]  /*4990*/  LOP3.LUT R4, R4, 0xff, RZ, 0xc0, !PT ;  /* 0x000000ff04047812 */ /* 0x000fe200078ec0ff */
[----:B------:R2:W1:Y:S01]  /*49a0*/  I2F.F16 R34, R8 ;  /* 0x0000000800227306 */ /* 0x0004620000200c00 */
[----:B0-----:R-:W-:Y:S02]  /*49b0*/  LOP3.LUT R3, R2, 0xff, RZ, 0xc0, !PT ;  /* 0x000000ff02037812 */ /* 0x001fe400078ec0ff */
[--C-:B------:R-:W-:Y:S02]  /*49c0*/  SHF.R.U32.HI R2, RZ, 0x8, R15.reuse ;  /* 0x00000008ff027819 */ /* 0x100fe4000001160f */
[----:B------:R-:W-:Y:S02]  /*49d0*/  SHF.R.U32.HI R15, RZ, 0x10, R15 ;  /* 0x00000010ff0f7819 */ /* 0x000fe4000001160f */
[----:B------:R-:W-:Y:S02]  /*49e0*/  IADD3 R43, R3, -0x80, RZ ;  /* 0xffffff80032b7810 */ /* 0x000fe40007ffe0ff */
[----:B--2---:R-:W-:-:S02]  /*49f0*/  SHF.R.U32.HI R8, RZ, 0x8, R6 ;  /* 0x00000008ff087819 */ /* 0x004fc40000011606 */
[----:B------:R-:W-:Y:S02]  /*4a00*/  SHF.R.U32.HI R6, RZ, 0x10, R6 ;  /* 0x00000010ff067819 */ /* 0x000fe40000011606 */
[----:B------:R-:W-:Y:S01]  /*4a10*/  LOP3.LUT R5, R5, 0xff, RZ, 0xc0, !PT ;  /* 0x000000ff05057812 */ /* 0x000fe200078ec0ff */
[----:B------:R-:W0:Y:S01]  /*4a20*/  I2F.F16 R43, R43 ;  /* 0x0000002b002b7306 */ /* 0x000e220000200c00 */
[----:B------:R-:W-:Y:S02]  /*4a30*/  LOP3.LUT R8, R8, 0xff, RZ, 0xc0, !PT ;  /* 0x000000ff08087812 */ /* 0x000fe400078ec0ff */
[----:B------:R-:W-:Y:S02]  /*4a40*/  LOP3.LUT R6, R6, 0xff, RZ, 0xc0, !PT ;  /* 0x000000ff06067812 */ /* 0x000fe400078ec0ff */
[----:B------:R-:W-:Y:S02]  /*4a50*/  LOP3.LUT R2, R2, 0xff, RZ, 0xc0, !PT ;  /* 0x000000ff02027812 */ /* 0x000fe400078ec0ff */
[----:B------:R-:W-:-:S02]  /*4a60*/  LOP3.LUT R3, R15, 0xff, RZ, 0xc0, !PT ;  /* 0x000000ff0f037812 */ /* 0x000fc400078ec0ff */
[----:B------:R-:W-:Y:S02]  /*4a70*/  IADD3 R9, R9, -0x80, RZ ;  /* 0xffffff8009097810 */ /* 0x000fe40007ffe0ff */
[----:B------:R-:W-:Y:S02]  /*4a80*/  IADD3 R10, R10, -0x80, RZ ;  /* 0xffffff800a0a7810 */ /* 0x000fe40007ffe0ff */
[----:B------:R-:W-:Y:S02]  /*4a90*/  IADD3 R11, R11, -0x80, RZ ;  /* 0xffffff800b0b7810 */ /* 0x000fe40007ffe0ff */
[----:B------:R-:W-:Y:S01]  /*4aa0*/  IADD3 R4, R4, -0x80, RZ ;  /* 0xffffff8004047810 */ /* 0x000fe20007ffe0ff */
[----:B------:R-:W2:Y:S01]  /*4ab0*/  I2F.F16 R9, R9 ;  /* 0x0000000900097306 */ /* 0x000ea20000200c00 */
[----:B------:R-:W-:Y:S02]  /*4ac0*/  IADD3 R5, R5, -0x80, RZ ;  /* 0xffffff8005057810 */ /* 0x000fe40007ffe0ff */
[----:B------:R-:W-:-:S02]  /*4ad0*/  IADD3 R8, R8, -0x80, RZ ;  /* 0xffffff8008087810 */ /* 0x000fc40007ffe0ff */
[----:B------:R-:W-:Y:S02]  /*4ae0*/  IADD3 R6, R6, -0x80, RZ ;  /* 0xffffff8006067810 */ /* 0x000fe40007ffe0ff */
[----:B------:R-:W-:Y:S01]  /*4af0*/  IADD3 R2, R2, -0x80, RZ ;  /* 0xffffff8002027810 */ /* 0x000fe20007ffe0ff */
[----:B------:R-:W0:Y:S01]  /*4b00*/  I2F.F16 R10, R10 ;  /* 0x0000000a000a7306 */ /* 0x000e220000200c00 */
[----:B------:R-:W-:Y:S02]  /*4b10*/  IADD3 R3, R3, -0x80, RZ ;  /* 0xffffff8003037810 */ /* 0x000fe40007ffe0ff */
[----:B------:R-:W-:-:S04]  /*4b20*/  SHF.R.U32.HI R7, RZ, 0x10, R7 ;  /* 0x00000010ff077819 */ /* 0x000fc80000011607 */
[----:B------:R-:W-:Y:S01]  /*4b30*/  LOP3.LUT R7, R7, 0xff, RZ, 0xc0, !PT ;  /* 0x000000ff07077812 */ /* 0x000fe200078ec0ff */
[----:B------:R-:W0:Y:S03]  /*4b40*/  I2F.F16 R11, R11 ;  /* 0x0000000b000b7306 */ /* 0x000e260000200c00 */
[----:B------:R-:W-:-:S05]  /*4b50*/  IADD3 R65, R7, -0x80, RZ ;  /* 0xffffff8007417810 */ /* 0x000fca0007ffe0ff */
[----:B------:R0:W0:Y:S08]  /*4b60*/  I2F.F16 R35, R4 ;  /* 0x0000000400237306 */ /* 0x0000300000200c00 */
[----:B------:R0:W0:Y:S08]  /*4b70*/  I2F.F16 R41, R5 ;  /* 0x0000000500297306 */ /* 0x0000300000200c00 */
[----:B------:R0:W0:Y:S08]  /*4b80*/  I2F.F16 R64, R8 ;  /* 0x0000000800407306 */ /* 0x0000300000200c00 */
        /* <DEDUP_REMOVED lines=14> */
[C---:B------:R-:W-:Y:S01]  /*4c70*/  FFMA.FTZ R91, R7.reuse, R92, RZ ;  /* 0x0000005c075b7223 */ /* 0x040fe200000100ff */
[--C-:B------:R-:W-:Y:S02]  /*4c80*/  HADD2.F32 R67, -RZ, R3.reuse.H0_H0 ;  /* 0x20000003ff437230 */ /* 0x100fe40000004100 */
[----:B------:R-:W-:Y:S01]  /*4c90*/  FFMA.FTZ R93, R7, R6, RZ ;  /* 0x00000006075d7223 */ /* 0x000fe200000100ff */
[----:B------:R-:W-:Y:S02]  /*4ca0*/  HADD2.F32 R71, -RZ, R3.H1_H1 ;  /* 0x30000003ff477230 */ /* 0x000fe40000004100 */
[----:B------:R-:W-:Y:S01]  /*4cb0*/  FFMA.FTZ R2, R2, R7, RZ ;  /* 0x0000000702027223 */ /* 0x000fe200000100ff */
[----:B------:R-:W-:-:S02]  /*4cc0*/  HADD2.F32 R3, -RZ, R24.H0_H0 ;  /* 0x20000018ff037230 */ /* 0x000fc40000004100 */
[----:B------:R-:W-:Y:S01]  /*4cd0*/  FFMA.FTZ R8, R7, R8, RZ ;  /* 0x0000000807087223 */ /* 0x000fe200000100ff */
        /* <DEDUP_REMOVED lines=73> */
.L_x_2166:
        /* <DEDUP_REMOVED lines=21> */
[----:B------:R-:W-:Y:S02]  /*52c0*/  HADD2.F32 R3, -RZ, R59.H0_H0 ;  /* 0x2000003bff037230 */ /* 0x000fe40000004100 */
[----:B------:R-:W-:Y:S01]  /*52d0*/  FFMA.FTZ R8, R7, R8, RZ ;  /* 0x0000000807087223 */ /* 0x000fe200000100ff */
[----:B------:R-:W-:Y:S02]  /*52e0*/  HADD2.F32 R7, -RZ, R60.H0_H0 ;  /* 0x2000003cff077230 */ /* 0x000fe40000004100 */
[----:B------:R-:W-:Y:S01]  /*52f0*/  FFMA.FTZ R92, R91, R67, R92 ;  /* 0x000000435b5c7223 */ /* 0x000fe2000001005c */
[----:B------:R-:W-:-:S02]  /*5300*/  HADD2.F32 R91, -RZ, R61.H0_H0 ;  /* 0x2000003dff5b7230 */ /* 0x000fc40000004100 */
[----:B------:R-:W-:Y:S01]  /*5310*/  FFMA.FTZ R6, R73, R67, R6 ;  /* 0x0000004349067223 */ /* 0x000fe20000010006 */
[----:B------:R-:W-:Y:S01]  /*5320*/  FFMA.FTZ R3, R3, R71, R2 ;  /* 0x0000004703037223 */ /* 0x000fe20000010002 */
        /* <DEDUP_REMOVED lines=9> */
[----:B-1----:R-:W-:Y:S02]  /*53c0*/  HADD2.F32 R2, -RZ, R4.H0_H0 ;  /* 0x20000004ff027230 */ /* 0x002fe40000004100 */
        /* <DEDUP_REMOVED lines=53> */
.L_x_2167:
        /* <DEDUP_REMOVED lines=24> */
[----:B------:R-:W-:Y:S02]  /*58a0*/  HADD2.F32 R2, -RZ, R2.H1_H1 ;  /* 0x30000002ff027230 */ /* 0x000fe40000004100 */
[--C-:B------:R-:W-:Y:S02]  /*58b0*/  HADD2.F32 R8, -RZ, R3.reuse.H0_H0 ;  /* 0x20000003ff087230 */ /* 0x100fe40000004100 */
[----:B------:R-:W-:Y:S01]  /*58c0*/  FFMA.FTZ R17, R17, R6, RZ ;  /* 0x0000000611117223 */ /* 0x000fe200000100ff */
[----:B------:R-:W-:-:S02]  /*58d0*/  HADD2.F32 R7, -RZ, R3.H1_H1 ;  /* 0x30000003ff077230 */ /* 0x000fc40000004100 */
[-C--:B------:R-:W-:Y:S01]  /*58e0*/  FFMA.FTZ R3, R0, R6.reuse, RZ ;  /* 0x0000000600037223 */ /* 0x080fe200000100ff */
[-C--:B------:R-:W-:Y:S01]  /*58f0*/  FFMA.FTZ R25, R28, R6.reuse, RZ ;  /* 0x000000061c197223 */ /* 0x080fe200000100ff */
[----:B------:R-:W-:Y:S01]  /*5900*/  FFMA.FTZ R29, R29, R6, RZ ;  /* 0x000000061d1d7223 */ /* 0x000fe200000100ff */
[-C--:B------:R-:W-:Y:S01]  /*5910*/  FFMA.FTZ R17, R72, R2.reuse, R17 ;  /* 0x0000000248117223 */ /* 0x080fe20000010011 */
[----:B------:R-:W-:Y:S02]  /*5920*/  HADD2.F32 R0, -RZ, R59.H0_H0 ;  /* 0x2000003bff007230 */ /* 0x000fe40000004100 */
[-C--:B------:R-:W-:Y:S01]  /*5930*/  FFMA.FTZ R3, R24, R2.reuse, R3 ;  /* 0x0000000218037223 */ /* 0x080fe20000010003 */
[----:B------:R-:W-:Y:S02]  /*5940*/  HADD2.F32 R6, -RZ, R61.H0_H0 ;  /* 0x2000003dff067230 */ /* 0x000fe40000004100 */
        /* <DEDUP_REMOVED lines=9> */
[-C--:B------:R-:W-:Y:S01]  /*59e0*/  FFMA.FTZ R8, R89, R7.reuse, R2 ;  /* 0x0000000759087223 */ /* 0x080fe20000010002 */
[-C--:B------:R-:W-:Y:S01]  /*59f0*/  FFMA.FTZ R24, R17, R7.reuse, R6 ;  /* 0x0000000711187223 */ /* 0x080fe20000010006 */
[--C-:B-1----:R-:W-:Y:S02]  /*5a00*/  HADD2.F32 R2, -RZ, R5.reuse.H0_H0 ;  /* 0x20000005ff027230 */ /* 0x102fe40000004100 */
[----:B------:R-:W-:Y:S01]  /*5a10*/  FFMA.FTZ R0, R3, R7, R0 ;  /* 0x0000000703007223 */ /* 0x000fe20000010000 */
[----:B------:R-:W-:-:S02]  /*5a20*/  HADD2.F32 R6, -RZ, R5.H1_H1 ;  /* 0x30000005ff067230 */ /* 0x000fc40000004100 */
[----:B------:R-:W-:Y:S01]  /*5a30*/  FFMA.FTZ R26, R87, R7, R26 ;  /* 0x00000007571a7223 */ /* 0x000fe2000001001a */
        /* <DEDUP_REMOVED lines=12> */
[-C--:B------:R-:W-:Y:S01]  /*5b00*/  FFMA.FTZ R7, R0, R4.reuse, R7 ;  /* 0x0000000400077223 */ /* 0x080fe20000010007 */
[----:B------:R-:W-:Y:S01]  /*5b10*/  FFMA.FTZ R5, R74, R4, R5 ;  /* 0x000000044a057223 */ /* 0x000fe20000010005 */
[----:B------:R-:W-:-:S02]  /*5b20*/  HADD2.F32 R0, -RZ, R85.H0_H0 ;  /* 0x20000055ff007230 */ /* 0x000fc40000004100 */
[-C--:B------:R-:W-:Y:S01]  /*5b30*/  FFMA.FTZ R17, R8, R4.reuse, R17 ;  /* 0x0000000408117223 */ /* 0x080fe20000010011 */
[----:B------:R-:W-:Y:S01]  /*5b40*/  FFMA.FTZ R3, R24, R4, R3 ;  /* 0x0000000418037223 */ /* 0x000fe20000010003 */
[-C--:B------:R-:W-:Y:S01]  /*5b50*/  FFMA.FTZ R7, R76, R2.reuse, R7 ;  /* 0x000000024c077223 */ /* 0x080fe20000010007 */
[-C--:B------:R-:W-:Y:S01]  /*5b60*/  FFMA.FTZ R5, R70, R2.reuse, R5 ;  /* 0x0000000246057223 */ /* 0x080fe20000010005 */
[-C--:B------:R-:W-:Y:S01]  /*5b70*/  FFMA.FTZ R17, R14, R2.reuse, R17 ;  /* 0x000000020e117223 */ /* 0x080fe20000010011 */
[----:B------:R-:W-:Y:S01]  /*5b80*/  FFMA.FTZ R3, R66, R2, R3 ;  /* 0x0000000242037223 */ /* 0x000fe20000010003 */
[-C--:B------:R-:W-:Y:S01]  /*5b90*/  FFMA.FTZ R7, R0, R6.reuse, R7 ;  /* 0x0000000600077223 */ /* 0x080fe20000010007 */
        /* <DEDUP_REMOVED lines=19> */
.L_x_2168:
        /* <DEDUP_REMOVED lines=8> */
[--C-:B0-----:R-:W-:Y:S02]  /*5d50*/  HADD2.F32 R3, -RZ, R4.reuse.H0_H0 ;  /* 0x20000004ff037230 */ /* 0x101fe40000004100 */
[----:B------:R-:W-:-:S02]  /*5d60*/  HADD2.F32 R8, -RZ, R4.H1_H1 ;  /* 0x30000004ff087230 */ /* 0x000fc40000004100 */
[----:B------:R-:W-:Y:S02]  /*5d70*/  HADD2.F32 R4, -RZ, R79.H0_H0 ;  /* 0x2000004fff047230 */ /* 0x000fe40000004100 */
[C---:B------:R-:W-:Y:S01]  /*5d80*/  FFMA.FTZ R25, R3.reuse, R24, RZ ;  /* 0x0000001803197223 */ /* 0x040fe200000100ff */
[--C-:B------:R-:W-:Y:S02]  /*5d90*/  HADD2.F32 R14, -RZ, R5.reuse.H0_H0 ;  /* 0x20000005ff0e7230 */ /* 0x100fe40000004100 */
[----:B------:R-:W-:Y:S01]  /*5da0*/  FFMA.FTZ R0, R0, R3, RZ ;  /* 0x0000000300007223 */ /* 0x000fe200000100ff */
[----:B------:R-:W-:Y:S02]  /*5db0*/  HADD2.F32 R15, -RZ, R5.H1_H1 ;  /* 0x30000005ff0f7230 */ /* 0x000fe40000004100 */
[----:B------:R-:W-:Y:S01]  /*5dc0*/  FFMA.FTZ R17, R8, R17, R25 ;  /* 0x0000001108117223 */ /* 0x000fe20000010019 */
[----:B------:R-:W-:Y:S02]  /*5dd0*/  HADD2.F32 R5, -RZ, R99.H0_H0 ;  /* 0x20000063ff057230 */ /* 0x000fe40000004100 */
        /* <DEDUP_REMOVED lines=21> */
[----:B--2---:R-:W-:Y:S02]  /*5f30*/  HADD2.F32 R4, -RZ, R6.H0_H0 ;  /* 0x20000006ff047230 */ /* 0x004fe40000004100 */
        /* <DEDUP_REMOVED lines=29> */
[----:B-1----:R-:W-:-:S02]  /*6110*/  HADD2.F32 R14, -RZ, R65.H0_H0 ;  /* 0x20000041ff0e7230 */ /* 0x002fc40000004100 */
        /* <DEDUP_REMOVED lines=23> */
.L_x_2169:
        /* <DEDUP_REMOVED lines=38> */
[----:B--2---:R-:W-:Y:S02]  /*64f0*/  HADD2.F32 R3, -RZ, R6.H0_H0 ;  /* 0x20000006ff037230 */ /* 0x004fe40000004100 */
        /* <DEDUP_REMOVED lines=25> */
[----:B-1----:R-:W-:Y:S02]  /*6690*/  HADD2.F32 R8, -RZ, R65.H0_H0 ;  /* 0x20000041ff087230 */ /* 0x002fe40000004100 */
        /* <DEDUP_REMOVED lines=26> */
.L_x_2170:
        /* <DEDUP_REMOVED lines=36> */
[-C--:B------:R-:W-:Y:S01]  /*6a80*/  FFMA.FTZ R10, R10, R6.reuse, R13 ;  /* 0x000000060a0a7223 */ /* 0x080fe2000001000d */
[----:B------:R-:W-:Y:S02]  /*6a90*/  HADD2.F32 R5, -RZ, R38.H0_H0 ;  /* 0x20000026ff057230 */ /* 0x000fe40000004100 */
[----:B------:R-:W-:Y:S02]  /*6aa0*/  HADD2.F32 R11, -RZ, R46.H0_H0 ;  /* 0x2000002eff0b7230 */ /* 0x000fe40000004100 */
[----:B------:R-:W-:Y:S01]  /*6ab0*/  FFMA.FTZ R6, R8, R6, R79 ;  /* 0x0000000608067223 */ /* 0x000fe2000001004f */
[-C--:B------:R-:W-:Y:S01]  /*6ac0*/  FFMA.FTZ R8, R9, R7.reuse, R4 ;  /* 0x0000000709087223 */ /* 0x080fe20000010004 */
[-C--:B------:R-:W-:Y:S01]  /*6ad0*/  FFMA.FTZ R0, R5, R7.reuse, R0 ;  /* 0x0000000705007223 */ /* 0x080fe20000010000 */
[-C--:B------:R-:W-:Y:S01]  /*6ae0*/  FFMA.FTZ R10, R45, R7.reuse, R10 ;  /* 0x000000072d0a7223 */ /* 0x080fe2000001000a */
[----:B------:R-:W-:Y:S01]  /*6af0*/  FFMA.FTZ R12, R11, R7, R6 ;  /* 0x000000070b0c7223 */ /* 0x000fe20000010006 */
[----:B--2---:R-:W-:-:S02]  /*6b00*/  HADD2.F32 R5, -RZ, R2.H0_H0 ;  /* 0x20000002ff057230 */ /* 0x004fc40000004100 */
[--C-:B------:R-:W-:Y:S02]  /*6b10*/  HADD2.F32 R4, -RZ, R3.reuse.H0_H0 ;  /* 0x20000003ff047230 */ /* 0x100fe40000004100 */
[----:B------:R-:W-:Y:S02]  /*6b20*/  HADD2.F32 R6, -RZ, R3.H1_H1 ;  /* 0x30000003ff067230 */ /* 0x000fe40000004100 */
        /* <DEDUP_REMOVED lines=13> */
[----:B------:R-:W-:Y:S01]  /*6c00*/  FFMA.FTZ R3, R14, R2, R3 ;  /* 0x000000020e037223 */ /* 0x000fe20000010003 */
[----:B------:R-:W-:Y:S01]  /*6c10*/  FFMA.FTZ R7, R8, R4, R7 ;  /* 0x0000000408077223 */ /* 0x000fe20000010007 */
[-C--:B------:R-:W-:Y:S01]  /*6c20*/  FFMA.FTZ R9, R64, R2.reuse, R9 ;  /* 0x0000000240097223 */ /* 0x080fe20000010009 */
[----:B------:R-:W-:Y:S01]  /*6c30*/  FFMA.FTZ R5, R10, R2, R5 ;  /* 0x000000020a057223 */ /* 0x000fe20000010005 */
[-C--:B------:R-:W-:Y:S01]  /*6c40*/  FFMA.FTZ R3, R0, R4.reuse, R3 ;  /* 0x0000000400037223 */ /* 0x080fe20000010003 */
[----:B------:R-:W-:Y:S02]  /*6c50*/  HADD2.F32 R8, -RZ, R63.H0_H0 ;  /* 0x2000003fff087230 */ /* 0x000fe40000004100 */
[----:B------:R-:W-:Y:S02]  /*6c60*/  HADD2.F32 R0, -RZ, R47.H0_H0 ;  /* 0x2000002fff007230 */ /* 0x000fe40000004100 */
[----:B------:R-:W-:Y:S02]  /*6c70*/  HADD2.F32 R2, -RZ, R55.H0_H0 ;  /* 0x20000037ff027230 */ /* 0x000fe40000004100 */
[----:B------:R-:W-:Y:S01]  /*6c80*/  FFMA.FTZ R9, R8, R4, R9 ;  /* 0x0000000408097223 */ /* 0x000fe20000010009 */
[----:B-1----:R-:W-:-:S02]  /*6c90*/  HADD2.F32 R10, -RZ, R65.H0_H0 ;  /* 0x20000041ff0a7230 */ /* 0x002fc40000004100 */
[-C--:B------:R-:W-:Y:S01]  /*6ca0*/  FFMA.FTZ R3, R0, R6.reuse, R3 ;  /* 0x0000000600037223 */ /* 0x080fe20000010003 */
[----:B------:R-:W-:Y:S02]  /*6cb0*/  HADD2.F32 R8, -RZ, R57.H0_H0 ;  /* 0x20000039ff087230 */ /* 0x000fe40000004100 */
[----:B------:R-:W-:Y:S01]  /*6cc0*/  FFMA.FTZ R7, R2, R6, R7 ;  /* 0x0000000602077223 */ /* 0x000fe20000010007 */
[--C-:B------:R-:W-:Y:S02]  /*6cd0*/  HADD2.F32 R0, -RZ, R115.reuse.H0_H0 ;  /* 0x20000073ff007230 */ /* 0x100fe40000004100 */
[----:B------:R-:W-:Y:S01]  /*6ce0*/  FFMA.FTZ R5, R10, R4, R5 ;  /* 0x000000040a057223 */ /* 0x000fe20000010005 */
[----:B------:R-:W-:Y:S02]  /*6cf0*/  HADD2.F32 R2, -RZ, R115.H1_H1 ;  /* 0x30000073ff027230 */ /* 0x000fe40000004100 */
[----:B------:R-:W-:Y:S01]  /*6d00*/  FFMA.FTZ R9, R56, R6, R9 ;  /* 0x0000000638097223 */ /* 0x000fe20000010009 */
[----:B------:R-:W-:-:S02]  /*6d10*/  HADD2.F32 R4, -RZ, R118.H0_H0 ;  /* 0x20000076ff047230 */ /* 0x000fc40000004100 */
[----:B------:R-:W-:Y:S01]  /*6d20*/  FFMA.FTZ R5, R8, R6, R5 ;  /* 0x0000000608057223 */ /* 0x000fe20000010005 */
[----:B------:R-:W-:Y:S02]  /*6d30*/  HADD2.F32 R10, -RZ, R118.H1_H1 ;  /* 0x30000076ff0a7230 */ /* 0x000fe40000004100 */
        /* <DEDUP_REMOVED lines=12> */
.L_x_2171:
[----:B------:R-:W-:Y:S01]  /*6e00*/  IADD3 R51, R51, 0x20, RZ ;  /* 0x0000002033337810 */ /* 0x000fe20007ffe0ff */
[----:B------:R-:W-:Y:S01]  /*6e10*/  IMAD.WIDE R68, R49, 0x8, R68 ;  /* 0x0000000831447825 */ /* 0x000fe200078e0244 */
[----:B------:R-:W-:Y:S02]  /*6e20*/  UIADD3 UR4, UR4, 0x40, URZ ;  /* 0x0000004004047890 */ /* 0x000fe4000fffe03f */
[----:B------:R-:W-:Y:S01]  /*6e30*/  ISETP.GE.AND P0, PT, R51, UR5, PT ;  /* 0x0000000533007c0c */ /* 0x000fe2000bf06270 */
[----:B------:R-:W-:Y:S01]  /*6e40*/  IMAD.WIDE R110, R49, 0x8, R110 ;  /* 0x00000008316e7825 */ /* 0x000fe200078e026e */
[----:B------:R-:W-:Y:S02]  /*6e50*/  ISETP.LT.AND P1, PT, R51, R50, PT ;  /* 0x000000323300720c */ /* 0x000fe40003f21270 */
[----:B0-----:R-:W-:Y:S02]  /*6e60*/  MOV R2, R68 ;  /* 0x0000004400027202 */ /* 0x001fe40000000f00 */
[----:B------:R-:W-:-:S09]  /*6e70*/  MOV R3, R69 ;  /* 0x0000004500037202 */ /* 0x000fd20000000f00 */
[----:B------:R-:W-:Y:S05]  /*6e80*/  @!P0 BRA P1, `(.L_x_2172) ;  /* 0xffffff9c00d08947 */ /* 0x000fea000083ffff */
.L_x_2159:
[----:B------:R-:W-:Y:S01]  /*6e90*/  ISETP.GE.AND P0, PT, R51, R50, PT ;  /* 0x000000323300720c */ /* 0x000fe20003f06270 */
[----:B------:R-:W-:-:S03]  /*6ea0*/  ULDC UR5, c[0x0][0x25c] ;  /* 0x0000970000057ab9 */ /* 0x000fc60000000800 */
[----:B------:R-:W-:-:S13]  /*6eb0*/  ISETP.GE.OR P0, PT, R51, UR5, P0 ;  /* 0x0000000533007c0c */ /* 0x000fda0008706670 */
[----:B------:R-:W-:Y:S05]  /*6ec0*/  @P0 BRA `(.L_x_2173) ;  /* 0x0000003c00500947 */ /* 0x000fea0003800000 */
[----:B------:R-:W-:Y:S01]  /*6ed0*/  SHF.R.S32.HI R14, RZ, 0x1f, R49 ;  /* 0x0000001fff0e7819 */ /* 0x000fe20000011431 */
[----:B------:R-:W-:-:S06]  /*6ee0*/  ULDC UR5, c[0x0][0x25c] ;  /* 0x0000970000057ab9 */ /* 0x000fcc0000000800 */
.L_x_2180:
[----:B------:R-:W-:Y:S01]  /*6ef0*/  MOV R116, R110 ;  /* 0x0000006e00747202 */ /* 0x000fe20000000f00 */
[----:B------:R-:W0:Y:S01]  /*6f00*/  LDC R49, c[0x0][0x23c] ;  /* 0x00008f00ff317b82 */ /* 0x000e220000000800 */
[----:B------:R-:W-:-:S05]  /*6f10*/  MOV R117, R111 ;  /* 0x0000006f00757202 */ /* 0x000fca0000000f00 */
[----:B------:R-:W2:Y:S01]  /*6f20*/  LDG.E.128.CONSTANT R36, desc[UR8][R116.64] ;  /* 0x0000000874247981 */ /* 0x000ea2000c1e9d00 */
[----:B0-----:R-:W-:-:S04]  /*6f30*/  IMAD.WIDE R44, R49, 0x4, R116 ;  /* 0x00000004312c7825 */ /* 0x001fc800078e0274 */
[C---:B------:R-:W-:Y:S02]  /*6f40*/  IMAD.WIDE R40, R49.reuse, 0x4, R44 ;  /* 0x0000000431287825 */ /* 0x040fe400078e022c */
[----:B------:R-:W3:Y:S04]  /*6f50*/  LDG.E.128.CONSTANT R44, desc[UR8][R44.64] ;  /* 0x000000082c2c7981 */ /* 0x000ee8000c1e9d00 */
[----:B------:R-:W4:Y:S01]  /*6f60*/  LDG.E.128.CONSTANT R40, desc[UR8][R40.64] ;  /* 0x0000000828287981 */ /* 0x000f22000c1e9d00 */
[----:B------:R-:W-:Y:S02]  /*6f70*/  IMAD R7, R14, 0xc, RZ ;  /* 0x0000000c0e077824 */ /* 0x000fe400078e02ff */
[----:B------:R-:W-:Y:S01]  /*6f80*/  IMAD.WIDE.U32 R28, R49, 0xc, R116 ;  /* 0x0000000c311c7825 */ /* 0x000fe200078e0074 */
[----:B------:R-:W-:-:S04]  /*6f90*/  ISETP.NE.AND P0, PT, R51, R16, PT ;  /* 0x000000103300720c */ /* 0x000fc80003f05270 */
[----:B------:R-:W-:-:S05]  /*6fa0*/  IADD3 R29, R29, R7, RZ ;  /* 0x000000071d1d7210 */ /* 0x000fca0007ffe0ff */
[----:B------:R0:W4:Y:S04]  /*6fb0*/  LDG.E.128.CONSTANT R24, desc[UR8][R28.64] ;  /* 0x000000081c187981 */ /* 0x000128000c1e9d00 */
[----:B------:R-:W-:-:S04]  /*6fc0*/  @!P0 IADD3 R48, R48, 0x1, RZ ;  /* 0x0000000130308810 */ /* 0x000fc80007ffe0ff */
[----:B------:R-:W-:Y:S01]  /*6fd0*/  @!P0 LEA R74, R48, R1, 0x3 ;  /* 0x00000001304a8211 */ /* 0x000fe200078e18ff */
[----:B0-----:R-:W-:-:S05]  /*6fe0*/  IMAD.WIDE R28, R49, 0x4, R28 ;  /* 0x00000004311c7825 */ /* 0x001fca00078e021c */
[----:B------:R-:W4:Y:S01]  /*6ff0*/  @!P0 LDL.64 R74, [R74] ;  /* 0x000000004a4a8983 */ /* 0x000f220000100a00 */
[----:B------:R-:W-:-:S06]  /*7000*/  IMAD.WIDE R32, R49, 0x4, R28 ;  /* 0x0000000431207825 */ /* 0x000fcc00078e021c */
[----:B------:R-:W5:Y:S01]  /*7010*/  LDG.E.128.CONSTANT R32, desc[UR8][R32.64] ;  /* 0x0000000820207981 */ /* 0x000f62000c1e9d00 */
[----:B--2---:R-:W-:-:S04]  /*7020*/  LOP3.LUT R3, R39, 0x3f, RZ, 0xc0, !PT ;  /* 0x0000003f27037812 */ /* 0x004fc800078ec0ff */
[----:B------:R-:W-:Y:S02]  /*7030*/  IADD3 R15, R3, -0x20, RZ ;  /* 0xffffffe0030f7810 */ /* 0x000fe40007ffe0ff */
[----:B------:R-:W-:-:S04]  /*7040*/  SHF.R.U32.HI R3, RZ, 0x12, R36 ;  /* 0x00000012ff037819 */ /* 0x000fc80000011624 */
[----:B------:R-:W-:-:S04]  /*7050*/  LOP3.LUT R3, R3, 0x3f, RZ, 0xc0, !PT ;  /* 0x0000003f03037812 */ /* 0x000fc800078ec0ff */
[----:B------:R-:W-:-:S04]  /*7060*/  IADD3 R3, R3, -0x20, RZ ;  /* 0xffffffe003037810 */ /* 0x000fc80007ffe0ff */
[----:B------:R0:W2:Y:S02]  /*7070*/  I2F.F16 R73, R3 ;  /* 0x0000000300497306 */ /* 0x0000a40000200c00 */
[----:B0-----:R-:W-:-:S04]  /*7080*/  SHF.R.U32.HI R3, RZ, 0x18, R37 ;  /* 0x00000018ff037819 */ /* 0x001fc80000011625 */
[----:B------:R-:W-:-:S04]  /*7090*/  LOP3.LUT R3, R3, 0x3f, RZ, 0xc0, !PT ;  /* 0x0000003f03037812 */ /* 0x000fc800078ec0ff */
[----:B------:R-:W-:Y:S02]  /*70a0*/  IADD3 R3, R3, -0x20, RZ ;  /* 0xffffffe003037810 */ /* 0x000fe40007ffe0ff */
[--C-:B------:R-:W-:Y:S02]  /*70b0*/  SHF.R.U32.HI R30, RZ, 0x18, R39.reuse ;  /* 0x00000018ff1e7819 */ /* 0x100fe40000011627 */
[----:B------:R0:W1:Y:S02]  /*70c0*/  I2F.F16 R11, R3 ;  /* 0x00000003000b7306 */ /* 0x0000640000200c00 */
[----:B------:R-:W-:Y:S02]  /*70d0*/  LOP3.LUT R30, R30, 0x3f, RZ, 0xc0, !PT ;  /* 0x0000003f1e1e7812 */ /* 0x000fe400078ec0ff */
[----:B0-----:R-:W-:-:S04]  /*70e0*/  SHF.R.U32.HI R3, RZ, 0x6, R39 ;  /* 0x00000006ff037819 */ /* 0x001fc80000011627 */
[----:B------:R-:W-:Y:S02]  /*70f0*/  LOP3.LUT R3, R3, 0x3f, RZ, 0xc0, !PT ;  /* 0x0000003f03037812 */ /* 0x000fe400078ec0ff */
[----:B------:R-:W-:Y:S02]  /*7100*/  IADD3 R30, R30, -0x20, RZ ;  /* 0xffffffe01e1e7810 */ /* 0x000fe40007ffe0ff */
[----:B------:R-:W-:-:S04]  /*7110*/  IADD3 R3, R3, -0x20, RZ ;  /* 0xffffffe003037810 */ /* 0x000fc80007ffe0ff */
[----:B------:R-:W0:Y:S08]  /*7120*/  I2F.F16 R6, R3 ;  /* 0x0000000300067306 */ /* 0x000e300000200c00 */
[----:B------:R2:W0:Y:S02]  /*7130*/  I2F.F16 R3, R30 ;  /* 0x0000001e00037306 */ /* 0x0004240000200c00 */
[----:B--2---:R-:W5:Y:S01]  /*7140*/  LDG.E.128.CONSTANT R28, desc[UR8][R28.64] ;  /* 0x000000081c1c7981 */ /* 0x004f62000c1e9d00 */
[----:B------:R-:W-:-:S02]  /*7150*/  LOP3.LUT R2, R37, 0x3f, RZ, 0xc0, !PT ;  /* 0x0000003f25027812 */ /* 0x000fc400078ec0ff */
[----:B------:R-:W-:Y:S02]  /*7160*/  LOP3.LUT R0, R36, 0x3f, RZ, 0xc0, !PT ;  /* 0x0000003f24007812 */ /* 0x000fe400078ec0ff */
[----:B------:R-:W-:Y:S02]  /*7170*/  IADD3 R78, R2, -0x20, RZ ;  /* 0xffffffe0024e7810 */ /* 0x000fe40007ffe0ff */
[----:B------:R-:W-:Y:S02]  /*7180*/  IADD3 R0, R0, -0x20, RZ ;  /* 0xffffffe000007810 */ /* 0x000fe40007ffe0ff */
[----:B------:R-:W-:Y:S02]  /*7190*/  LOP3.LUT R2, R38, 0x3f, RZ, 0xc0, !PT ;  /* 0x0000003f26027812 */ /* 0x000fe400078ec0ff */
[----:B------:R2:W0:Y:S02]  /*71a0*/  I2F.F16 R88, R0 ;  /* 0x0000000000587306 */ /* 0x0004240000200c00 */
[----:B------:R-:W-:-:S02]  /*71b0*/  IADD3 R17, R2, -0x20, RZ ;  /* 0xffffffe002117810 */ /* 0x000fc40007ffe0ff */
[--C-:B------:R-:W-:Y:S02]  /*71c0*/  SHF.R.U32.HI R2, RZ, 0x6, R36.reuse ;  /* 0x00000006ff027819 */ /* 0x100fe40000011624 */
[--C-:B--2---:R-:W-:Y:S02]  /*71d0*/  SHF.R.U32.HI R0, RZ, 0xc, R36.reuse ;  /* 0x0000000cff007819 */ /* 0x104fe40000011624 */
[----:B------:R-:W-:Y:S02]  /*71e0*/  LOP3.LUT R2, R2, 0x3f, RZ, 0xc0, !PT ;  /* 0x0000003f02027812 */ /* 0x000fe400078ec0ff */
[----:B------:R-:W-:Y:S02]  /*71f0*/  LOP3.LUT R0, R0, 0x3f, RZ, 0xc0, !PT ;  /* 0x0000003f00007812 */ /* 0x000fe400078ec0ff */
[----:B------:R-:W-:Y:S02]  /*7200*/  SHF.R.U32.HI R4, RZ, 0x18, R36 ;  /* 0x00000018ff047819 */ /* 0x000fe40000011624 */
[----:B---3--:R-:W-:-:S02]  /*7210*/  SHF.R.U32 R36, R36, 0x1e, R44 ;  /* 0x0000001e24247819 */ /* 0x008fc4000000162c */
[----:B------:R-:W-:Y:S02]  /*7220*/  IADD3 R2, R2, -0x20, RZ ;  /* 0xffffffe002027810 */ /* 0x000fe40007ffe0ff */
[----:B------:R-:W-:Y:S02]  /*7230*/  IADD3 R0, R0, -0x20, RZ ;  /* 0xffffffe000007810 */ /* 0x000fe40007ffe0ff */
[----:B------:R-:W-:Y:S02]  /*7240*/  LOP3.LUT R36, R36, 0x3f, RZ, 0xc0, !PT ;  /* 0x0000003f24247812 */ /* 0x000fe400078ec0ff */
[--C-:B------:R-:W-:Y:S01]  /*7250*/  SHF.R.U32.HI R56, RZ, 0x4, R44.reuse ;  /* 0x00000004ff387819 */ /* 0x100fe2000001162c */
[----:B------:R2:W3:Y:S01]  /*7260*/  I2F.F16 R85, R2 ;  /* 0x0000000200557306 */ /* 0x0004e20000200c00 */
[----:B------:R-:W-:Y:S02]  /*7270*/  SHF.R.U32.HI R59, RZ, 0x16, R44 ;  /* 0x00000016ff3b7819 */ /* 0x000fe4000001162c */
[----:B------:R-:W-:-:S02]  /*7280*/  SHF.R.U32.HI R5, RZ, 0x6, R37 ;  /* 0x00000006ff057819 */ /* 0x000fc40000011625 */
[----:B------:R-:W-:-:S03]  /*7290*/  IADD3 R36, R36, -0x20, RZ ;  /* 0xffffffe024247810 */ /* 0x000fc60007ffe0ff */
[----:B------:R1:W0:Y:S01]  /*72a0*/  I2F.F16 R76, R0 ;  /* 0x00000000004c7306 */ /* 0x0002220000200c00 */
[--C-:B--2---:R-:W-:Y:S02]  /*72b0*/  SHF.R.U32.HI R2, RZ, 0xc, R37.reuse ;  /* 0x0000000cff027819 */ /* 0x104fe40000011625 */
[----:B------:R-:W-:Y:S02]  /*72c0*/  LOP3.LUT R56, R56, 0x3f, RZ, 0xc0, !PT ;  /* 0x0000003f38387812 */ /* 0x000fe400078ec0ff */
[----:B------:R-:W-:Y:S02]  /*72d0*/  LOP3.LUT R59, R59, 0x3f, RZ, 0xc0, !PT ;  /* 0x0000003f3b3b7812 */ /* 0x000fe400078ec0ff */
[----:B-1----:R-:W-:Y:S02]  /*72e0*/  SHF.R.U32.HI R0, RZ, 0x12, R37 ;  /* 0x00000012ff007819 */ /* 0x002fe40000011625 */
[----:B------:R-:W-:Y:S01]  /*72f0*/  SHF.R.U32 R37, R37, 0x1e, R45 ;  /* 0x0000001e25257819 */ /* 0x000fe2000000162d */
[----:B------:R1:W2:Y:S01]  /*7300*/  I2F.F16 R81, R36 ;  /* 0x0000002400517306 */ /* 0x0002a20000200c00 */
[----:B------:R-:W-:-:S02]  /*7310*/  SHF.R.U32.HI R58, RZ, 0x10, R44 ;  /* 0x00000010ff3a7819 */ /* 0x000fc4000001162c */
[----:B------:R-:W-:Y:S02]  /*7320*/  SHF.R.U32.HI R57, RZ, 0xa, R44 ;  /* 0x0000000aff397819 */ /* 0x000fe4000001162c */
[----:B------:R-:W-:Y:S02]  /*7330*/  IADD3 R56, R56, -0x20, RZ ;  /* 0xffffffe038387810 */ /* 0x000fe40007ffe0ff */
[----:B------:R-:W-:Y:S02]  /*7340*/  LOP3.LUT R37, R37, 0x3f, RZ, 0xc0, !PT ;  /* 0x0000003f25257812 */ /* 0x000fe400078ec0ff */
[----:B-1----:R-:W-:Y:S02]  /*7350*/  SHF.R.U32.HI R36, RZ, 0x4, R45 ;  /* 0x00000004ff247819 */ /* 0x002fe4000001162d */
[----:B------:R-:W-:Y:S01]  /*7360*/  IADD3 R59, R59, -0x20, RZ ;  /* 0xffffffe03b3b7810 */ /* 0x000fe20007ffe0ff */
[----:B------:R1:W0:Y:S01]  /*7370*/  I2F.F16 R80, R56 ;  /* 0x0000003800507306 */ /* 0x0002220000200c00 */
[----:B------:R-:W-:-:S02]  /*7380*/  LOP3.LUT R58, R58, 0x3f, RZ, 0xc0, !PT ;  /* 0x0000003f3a3a7812 */ /* 0x000fc400078ec0ff */
[----:B------:R-:W-:Y:S02]  /*7390*/  LOP3.LUT R57, R57, 0x3f, RZ, 0xc0, !PT ;  /* 0x0000003f39397812 */ /* 0x000fe400078ec0ff */
[----:B------:R-:W-:Y:S02]  /*73a0*/  IADD3 R37, R37, -0x20, RZ ;  /* 0xffffffe025257810 */ /* 0x000fe40007ffe0ff */
[----:B------:R-:W-:Y:S01]  /*73b0*/  LOP3.LUT R36, R36, 0x3f, RZ, 0xc0, !PT ;  /* 0x0000003f24247812 */ /* 0x000fe200078ec0ff */
[----:B------:R4:W0:Y:S01]  /*73c0*/  I2F.F16 R82, R59 ;  /* 0x0000003b00527306 */ /* 0x0008220000200c00 */
[--C-:B-1----:R-:W-:Y:S02]  /*73d0*/  SHF.R.U32.HI R56, RZ, 0xa, R45.reuse ;  /* 0x0000000aff387819 */ /* 0x102fe4000001162d */
[----:B------:R-:W-:Y:S02]  /*73e0*/  SHF.R.U32.HI R61, RZ, 0x10, R45 ;  /* 0x00000010ff3d7819 */ /* 0x000fe4000001162d */
[----:B------:R-:W-:-:S02]  /*73f0*/  IADD3 R58, R58, -0x20, RZ ;  /* 0xffffffe03a3a7810 */ /* 0x000fc40007ffe0ff */
[----:B------:R-:W-:Y:S01]  /*7400*/  IADD3 R57, R57, -0x20, RZ ;  /* 0xffffffe039397810 */ /* 0x000fe20007ffe0ff */
[----:B------:R1:W0:Y:S01]  /*7410*/  I2F.F16 R60, R37 ;  /* 0x00000025003c7306 */ /* 0x0002220000200c00 */
[----:B----4-:R-:W-:Y:S02]  /*7420*/  SHF.R.U32.HI R59, RZ, 0x16, R45 ;  /* 0x00000016ff3b7819 */ /* 0x010fe4000001162d */
[----:B------:R-:W-:Y:S02]  /*7430*/  IADD3 R36, R36, -0x20, RZ ;  /* 0xffffffe024247810 */ /* 0x000fe40007ffe0ff */
[----:B------:R-:W-:Y:S02]  /*7440*/  LOP3.LUT R56, R56, 0x3f, RZ, 0xc0, !PT ;  /* 0x0000003f38387812 */ /* 0x000fe400078ec0ff */
[----:B------:R-:W-:Y:S02]  /*7450*/  LOP3.LUT R61, R61, 0x3f, RZ, 0xc0, !PT ;  /* 0x0000003f3d3d7812 */ /* 0x000fe400078ec0ff */
[----:B-1----:R-:W-:Y:S01]  /*7460*/  SHF.R.U32.HI R37, RZ, 0xa, R46 ;  /* 0x0000000aff257819 */ /* 0x002fe2000001162e */
[----:B------:R1:W4:Y:S01]  /*7470*/  I2F.F16 R79, R57 ;  /* 0x00000039004f7306 */ /* 0x0003220000200c00 */
[----:B------:R-:W-:-:S02]  /*7480*/  LOP3.LUT R59, R59, 0x3f, RZ, 0xc0, !PT ;  /* 0x0000003f3b3b7812 */ /* 0x000fc400078ec0ff */
[----:B------:R-:W-:Y:S02]  /*7490*/  LOP3.LUT R37, R37, 0x3f, RZ, 0xc0, !PT ;  /* 0x0000003f25257812 */ /* 0x000fe400078ec0ff */
[----:B------:R-:W-:-:S03]  /*74a0*/  IADD3 R59, R59, -0x20, RZ ;  /* 0xffffffe03b3b7810 */ /* 0x000fc60007ffe0ff */
[----:B------:R-:W0:Y:S01]  /*74b0*/  I2F.F16 R77, R58 ;  /* 0x0000003a004d7306 */ /* 0x000e220000200c00 */
[----:B-1----:R-:W-:Y:S02]  /*74c0*/  IADD3 R57, R56, -0x20, RZ ;  /* 0xffffffe038397810 */ /* 0x002fe40007ffe0ff */
[----:B------:R-:W-:Y:S02]  /*74d0*/  IADD3 R56, R61, -0x20, RZ ;  /* 0xffffffe03d387810 */ /* 0x000fe40007ffe0ff */
[----:B------:R-:W-:-:S03]  /*74e0*/  SHF.R.U32.HI R61, RZ, 0x10, R46 ;  /* 0x00000010ff3d7819 */ /* 0x000fc6000001162e */
[----:B------:R1:W0:Y:S01]  /*74f0*/  I2F.F16 R58, R36 ;  /* 0x00000024003a7306 */ /* 0x0002220000200c00 */
[----:B------:R-:W-:Y:S02]  /*7500*/  IADD3 R37, R37, -0x20, RZ ;  /* 0xffffffe025257810 */ /* 0x000fe40007ffe0ff */
[----:B-1----:R-:W-:-:S05]  /*7510*/  SHF.R.U32.HI R36, RZ, 0x4, R46 ;  /* 0x00000004ff247819 */ /* 0x002fca000001162e */
[----:B------:R1:W0:Y:S01]  /*7520*/  I2F.F16 R63, R59 ;  /* 0x0000003b003f7306 */ /* 0x0002220000200c00 */
[----:B------:R-:W-:-:S04]  /*7530*/  LOP3.LUT R36, R36, 0x3f, RZ, 0xc0, !PT ;  /* 0x0000003f24247812 */ /* 0x000fc800078ec0ff */
[----:B------:R-:W-:Y:S02]  /*7540*/  IADD3 R36, R36, -0x20, RZ ;  /* 0xffffffe024247810 */ /* 0x000fe40007ffe0ff */
[----:B-1----:R-:W-:Y:S02]  /*7550*/  LOP3.LUT R59, R61, 0x3f, RZ, 0xc0, !PT ;  /* 0x0000003f3d3b7812 */ /* 0x002fe400078ec0ff */
[----:B------:R1:W0:Y:S01]  /*7560*/  I2F.F16 R61, R37 ;  /* 0x00000025003d7306 */ /* 0x0002220000200c00 */
[----:B------:R-:W-:Y:S02]  /*7570*/  LOP3.LUT R4, R4, 0x3f, RZ, 0xc0, !PT ;  /* 0x0000003f04047812 */ /* 0x000fe400078ec0ff */
[----:B------:R-:W-:Y:S02]  /*7580*/  LOP3.LUT R5, R5, 0x3f, RZ, 0xc0, !PT ;  /* 0x0000003f05057812 */ /* 0x000fe400078ec0ff */
[----:B-1----:R-:W-:-:S03]  /*7590*/  SHF.R.U32.HI R37, RZ, 0xa, R47 ;  /* 0x0000000aff257819 */ /* 0x002fc6000001162f */
[----:B------:R1:W0:Y:S01]  /*75a0*/  I2F.F16 R62, R36 ;  /* 0x00000024003e7306 */ /* 0x0002220000200c00 */
[----:B------:R-:W-:Y:S02]  /*75b0*/  LOP3.LUT R2, R2, 0x3f, RZ, 0xc0, !PT ;  /* 0x0000003f02027812 */ /* 0x000fe400078ec0ff */
[----:B------:R-:W-:Y:S02]  /*75c0*/  LOP3.LUT R37, R37, 0x3f, RZ, 0xc0, !PT ;  /* 0x0000003f25257812 */ /* 0x000fe400078ec0ff */
[----:B------:R-:W-:Y:S02]  /*75d0*/  LOP3.LUT R0, R0, 0x3f, RZ, 0xc0, !PT ;  /* 0x0000003f00007812 */ /* 0x000fe400078ec0ff */
[----:B-1----:R-:W-:Y:S02]  /*75e0*/  SHF.R.U32.HI R36, RZ, 0x4, R47 ;  /* 0x00000004ff247819 */ /* 0x002fe4000001162f */
[----:B------:R-:W-:Y:S02]  /*75f0*/  IADD3 R66, R37, -0x20, RZ ;  /* 0xffffffe025427810 */ /* 0x000fe40007ffe0ff */
[----:B------:R-:W-:-:S02]  /*7600*/  IADD3 R4, R4, -0x20, RZ ;  /* 0xffffffe004047810 */ /* 0x000fc40007ffe0ff */
[----:B------:R-:W-:Y:S02]  /*7610*/  IADD3 R5, R5, -0x20, RZ ;  /* 0xffffffe005057810 */ /* 0x000fe40007ffe0ff */
[----:B------:R-:W-:Y:S02]  /*7620*/  IADD3 R2, R2, -0x20, RZ ;  /* 0xffffffe002027810 */ /* 0x000fe40007ffe0ff */
[----:B------:R-:W-:Y:S02]  /*7630*/  IADD3 R0, R0, -0x20, RZ ;  /* 0xffffffe000007810 */ /* 0x000fe40007ffe0ff */
[----:B------:R-:W-:Y:S02]  /*7640*/  LOP3.LUT R36, R36, 0x3f, RZ, 0xc0, !PT ;  /* 0x0000003f24247812 */ /* 0x000fe400078ec0ff */
[----:B------:R-:W-:Y:S01]  /*7650*/  SHF.R.U32.HI R37, RZ, 0x16, R47 ;  /* 0x00000016ff257819 */ /* 0x000fe2000001162f */
[----:B------:R1:W0:Y:S01]  /*7660*/  I2F.F16 R72, R4 ;  /* 0x0000000400487306 */ /* 0x0002220000200c00 */
[----:B------:R-:W-:-:S02]  /*7670*/  IADD3 R36, R36, -0x20, RZ ;  /* 0xffffffe024247810 */ /* 0x000fc40007ffe0ff */
[----:B------:R-:W-:Y:S02]  /*7680*/  LOP3.LUT R37, R37, 0x3f, RZ, 0xc0, !PT ;  /* 0x0000003f25257812 */ /* 0x000fe400078ec0ff */
[----:B------:R-:W-:-:S03]  /*7690*/  SHF.R.U32 R44, R44, 0x1c, R40 ;  /* 0x0000001c2c2c7819 */ /* 0x000fc60000001628 */
[----:B------:R3:W0:Y:S01]  /*76a0*/  I2F.F16 R71, R5 ;  /* 0x0000000500477306 */ /* 0x0006220000200c00 */
[----:B-1----:R-:W-:Y:S02]  /*76b0*/  SHF.R.U32.HI R4, RZ, 0x6, R38 ;  /* 0x00000006ff047819 */ /* 0x002fe40000011626 */
[----:B------:R-:W-:-:S05]  /*76c0*/  IADD3 R83, R37, -0x20, RZ ;  /* 0xffffffe025537810 */ /* 0x000fca0007ffe0ff */
[----:B------:R1:W0:Y:S01]  /*76d0*/  I2F.F16 R13, R2 ;  /* 0x00000002000d7306 */ /* 0x0002220000200c00 */
[----:B---3--:R-:W-:Y:S02]  /*76e0*/  SHF.R.U32.HI R5, RZ, 0xc, R38 ;  /* 0x0000000cff057819 */ /* 0x008fe40000011626 */
[----:B------:R-:W-:-:S05]  /*76f0*/  SHF.R.U32.HI R37, RZ, 0x2, R40 ;  /* 0x00000002ff257819 */ /* 0x000fca0000011628 */
[----:B------:R3:W0:Y:S01]  /*7700*/  I2F.F16 R12, R0 ;  /* 0x00000000000c7306 */ /* 0x0006220000200c00 */
[--C-:B-1----:R-:W-:Y:S02]  /*7710*/  SHF.R.U32.HI R2, RZ, 0x12, R38.reuse ;  /* 0x00000012ff027819 */ /* 0x102fe40000011626 */
[----:B---3--:R-:W-:Y:S02]  /*7720*/  SHF.R.U32.HI R0, RZ, 0x18, R38 ;  /* 0x00000018ff007819 */ /* 0x008fe40000011626 */
[----:B------:R-:W-:-:S03]  /*7730*/  SHF.R.U32 R38, R38, 0x1e, R46 ;  /* 0x0000001e26267819 */ /* 0x000fc6000000162e */
[----:B------:R1:W3:Y:S01]  /*7740*/  I2F.F16 R67, R36 ;  /* 0x0000002400437306 */ /* 0x0002e20000200c00 */
[----:B------:R-:W-:Y:S02]  /*7750*/  LOP3.LUT R38, R38, 0x3f, RZ, 0xc0, !PT ;  /* 0x0000003f26267812 */ /* 0x000fe400078ec0ff */
[----:B------:R-:W-:Y:S02]  /*7760*/  LOP3.LUT R37, R37, 0x3f, RZ, 0xc0, !PT ;  /* 0x0000003f25257812 */ /* 0x000fe400078ec0ff */
[----:B-1----:R-:W-:Y:S02]  /*7770*/  LOP3.LUT R36, R44, 0x3f, RZ, 0xc0, !PT ;  /* 0x0000003f2c247812 */ /* 0x002fe400078ec0ff */
[----:B------:R-:W-:Y:S02]  /*7780*/  IADD3 R38, R38, -0x20, RZ ;  /* 0xffffffe026267810 */ /* 0x000fe40007ffe0ff */
[----:B------:R-:W-:Y:S02]  /*7790*/  IADD3 R36, R36, -0x20, RZ ;  /* 0xffffffe024247810 */ /* 0x000fe40007ffe0ff */
[----:B------:R-:W-:Y:S01]  /*77a0*/  SHF.R.U32.HI R65, RZ, 0x16, R46 ;  /* 0x00000016ff417819 */ /* 0x000fe2000001162e */
[----:B------:R1:W0:Y:S01]  /*77b0*/  I2F.F16 R64, R38 ;  /* 0x0000002600407306 */ /* 0x0002220000200c00 */
[----:B------:R-:W-:-:S02]  /*77c0*/  IADD3 R37, R37, -0x20, RZ ;  /* 0xffffffe025257810 */ /* 0x000fc40007ffe0ff */
[----:B------:R-:W-:-:S05]  /*77d0*/  LOP3.LUT R65, R65, 0x3f, RZ, 0xc0, !PT ;  /* 0x0000003f41417812 */ /* 0x000fca00078ec0ff */
[----:B------:R2:W0:Y:S01]  /*77e0*/  I2F.F16 R93, R36 ;  /* 0x00000024005d7306 */ /* 0x0004220000200c00 */
[----:B-1----:R-:W-:Y:S02]  /*77f0*/  SHF.R.U32.HI R38, RZ, 0x10, R47 ;  /* 0x00000010ff267819 */ /* 0x002fe4000001162f */
[----:B------:R-:W-:Y:S02]  /*7800*/  IADD3 R65, R65, -0x20, RZ ;  /* 0xffffffe041417810 */ /* 0x000fe40007ffe0ff */
[----:B--2---:R-:W-:-:S03]  /*7810*/  SHF.R.U32.HI R36, RZ, 0x2, R41 ;  /* 0x00000002ff247819 */ /* 0x004fc60000011629 */
[----:B------:R1:W2:Y:S01]  /*7820*/  I2F.F16 R92, R37 ;  /* 0x00000025005c7306 */ /* 0x0002a20000200c00 */
[----:B------:R-:W-:Y:S02]  /*7830*/  LOP3.LUT R38, R38, 0x3f, RZ, 0xc0, !PT ;  /* 0x0000003f26267812 */ /* 0x000fe400078ec0ff */
[----:B------:R-:W-:Y:S02]  /*7840*/  LOP3.LUT R36, R36, 0x3f, RZ, 0xc0, !PT ;  /* 0x0000003f24247812 */ /* 0x000fe400078ec0ff */
[--C-:B------:R-:W-:Y:S02]  /*7850*/  SHF.R.U32 R45, R45, 0x1c, R41.reuse ;  /* 0x0000001c2d2d7819 */ /* 0x100fe40000001629 */
[----:B-1----:R-:W-:Y:S01]  /*7860*/  SHF.R.U32.HI R37, RZ, 0x8, R41 ;  /* 0x00000008ff257819 */ /* 0x002fe20000011629 */
[----:B------:R1:W0:Y:S01]  /*7870*/  I2F.F16 R70, R65 ;  /* 0x0000004100467306 */ /* 0x0002220000200c00 */
[----:B------:R-:W-:Y:S02]  /*7880*/  IADD3 R36, R36, -0x20, RZ ;  /* 0xffffffe024247810 */ /* 0x000fe40007ffe0ff */
[----:B------:R-:W-:-:S02]  /*7890*/  LOP3.LUT R37, R37, 0x3f, RZ, 0xc0, !PT ;  /* 0x0000003f25257812 */ /* 0x000fc400078ec0ff */
[----:B------:R-:W-:Y:S02]  /*78a0*/  LOP3.LUT R45, R45, 0x3f, RZ, 0xc0, !PT ;  /* 0x0000003f2d2d7812 */ /* 0x000fe400078ec0ff */
[----:B-1----:R-:W-:Y:S01]  /*78b0*/  IADD3 R65, R38, -0x20, RZ ;  /* 0xffffffe026417810 */ /* 0x002fe20007ffe0ff */
[----:B------:R-:W1:Y:S01]  /*78c0*/  I2F.F16 R44, R83 ;  /* 0x00000053002c7306 */ /* 0x000e620000200c00 */
[----:B------:R-:W-:Y:S02]  /*78d0*/  SHF.R.U32.HI R38, RZ, 0x8, R40 ;  /* 0x00000008ff267819 */ /* 0x000fe40000011628 */
[----:B------:R-:W-:Y:S02]  /*78e0*/  LOP3.LUT R4, R4, 0x3f, RZ, 0xc0, !PT ;  /* 0x0000003f04047812 */ /* 0x000fe400078ec0ff */
[----:B------:R-:W-:Y:S02]  /*78f0*/  LOP3.LUT R2, R2, 0x3f, RZ, 0xc0, !PT ;  /* 0x0000003f02027812 */ /* 0x000fe400078ec0ff */
[----:B------:R-:W-:Y:S01]  /*7900*/  IADD3 R37, R37, -0x20, RZ ;  /* 0xffffffe025257810 */ /* 0x000fe20007ffe0ff */
[----:B------:R4:W0:Y:S01]  /*7910*/  I2F.F16 R83, R36 ;  /* 0x0000002400537306 */ /* 0x0008220000200c00 */
[----:B------:R-:W-:-:S02]  /*7920*/  LOP3.LUT R38, R38, 0x3f, RZ, 0xc0, !PT ;  /* 0x0000003f26267812 */ /* 0x000fc400078ec0ff */
[----:B------:R-:W-:Y:S02]  /*7930*/  IADD3 R84, R45, -0x20, RZ ;  /* 0xffffffe02d547810 */ /* 0x000fe40007ffe0ff */
[----:B------:R-:W-:Y:S02]  /*7940*/  IADD3 R4, R4, -0x20, RZ ;  /* 0xffffffe004047810 */ /* 0x000fe40007ffe0ff */
[----:B----4-:R-:W-:Y:S01]  /*7950*/  SHF.R.U32.HI R36, RZ, 0x2, R42 ;  /* 0x00000002ff247819 */ /* 0x010fe2000001162a */
[----:B------:R4:W0:Y:S01]  /*7960*/  I2F.F16 R45, R37 ;  /* 0x00000025002d7306 */ /* 0x0008220000200c00 */
[----:B------:R-:W-:Y:S02]  /*7970*/  IADD3 R2, R2, -0x20, RZ ;  /* 0xffffffe002027810 */ /* 0x000fe40007ffe0ff */
[----:B------:R-:W-:Y:S02]  /*7980*/  LOP3.LUT R36, R36, 0x3f, RZ, 0xc0, !PT ;  /* 0x0000003f24247812 */ /* 0x000fe400078ec0ff */
[----:B------:R-:W-:-:S02]  /*7990*/  IADD3 R38, R38, -0x20, RZ ;  /* 0xffffffe026267810 */ /* 0x000fc40007ffe0ff */
[--C-:B------:R-:W-:Y:S02]  /*79a0*/  SHF.R.U32 R46, R46, 0x1c, R42.reuse ;  /* 0x0000001c2e2e7819 */ /* 0x100fe4000000162a */
[----:B----4-:R-:W-:Y:S01]  /*79b0*/  SHF.R.U32.HI R37, RZ, 0x8, R42 ;  /* 0x00000008ff257819 */ /* 0x010fe2000001162a */
[----:B------:R4:W0:Y:S01]  /*79c0*/  I2F.F16 R10, R4 ;  /* 0x00000004000a7306 */ /* 0x0008220000200c00 */
[----:B------:R-:W-:Y:S02]  /*79d0*/  IADD3 R36, R36, -0x20, RZ ;  /* 0xffffffe024247810 */ /* 0x000fe40007ffe0ff */
[----:B------:R-:W-:Y:S02]  /*79e0*/  LOP3.LUT R37, R37, 0x3f, RZ, 0xc0, !PT ;  /* 0x0000003f25257812 */ /* 0x000fe400078ec0ff */
[----:B------:R-:W-:-:S03]  /*79f0*/  LOP3.LUT R46, R46, 0x3f, RZ, 0xc0, !PT ;  /* 0x0000003f2e2e7812 */ /* 0x000fc600078ec0ff */
[----:B------:R3:W0:Y:S01]  /*7a00*/  I2F.F16 R8, R2 ;  /* 0x0000000200087306 */ /* 0x0006220000200c00 */
[----:B----4-:R-:W-:Y:S02]  /*7a10*/  SHF.R.U32.HI R4, RZ, 0xc, R39 ;  /* 0x0000000cff047819 */ /* 0x010fe40000011627 */
[----:B------:R-:W-:Y:S02]  /*7a20*/  LOP3.LUT R5, R5, 0x3f, RZ, 0xc0, !PT ;  /* 0x0000003f05057812 */ /* 0x000fe400078ec0ff */
[----:B------:R-:W-:-:S03]  /*7a30*/  IADD3 R37, R37, -0x20, RZ ;  /* 0xffffffe025257810 */ /* 0x000fc60007ffe0ff */
[----:B------:R4:W0:Y:S01]  /*7a40*/  I2F.F16 R91, R38 ;  /* 0x00000026005b7306 */ /* 0x0008220000200c00 */
[----:B---3--:R-:W-:Y:S02]  /*7a50*/  SHF.R.U32.HI R2, RZ, 0x12, R39 ;  /* 0x00000012ff027819 */ /* 0x008fe40000011627 */
[----:B------:R-:W-:Y:S02]  /*7a60*/  SHF.R.U32 R39, R39, 0x1e, R47 ;  /* 0x0000001e27277819 */ /* 0x000fe4000000162f */
[----:B----4-:R-:W-:-:S03]  /*7a70*/  SHF.R.U32.HI R38, RZ, 0xe, R41 ;  /* 0x0000000eff267819 */ /* 0x010fc60000011629 */
[----:B------:R3:W4:Y:S01]  /*7a80*/  I2F.F16 R87, R36 ;  /* 0x0000002400577306 */ /* 0x0007220000200c00 */
[----:B------:R-:W-:Y:S02]  /*7a90*/  LOP3.LUT R39, R39, 0x3f, RZ, 0xc0, !PT ;  /* 0x0000003f27277812 */ /* 0x000fe400078ec0ff */
[----:B------:R-:W-:Y:S02]  /*7aa0*/  LOP3.LUT R38, R38, 0x3f, RZ, 0xc0, !PT ;  /* 0x0000003f26267812 */ /* 0x000fe400078ec0ff */
[----:B------:R-:W-:Y:S02]  /*7ab0*/  IADD3 R5, R5, -0x20, RZ ;  /* 0xffffffe005057810 */ /* 0x000fe40007ffe0ff */
[----:B------:R-:W-:Y:S02]  /*7ac0*/  IADD3 R90, R46, -0x20, RZ ;  /* 0xffffffe02e5a7810 */ /* 0x000fe40007ffe0ff */
[----:B---3--:R-:W-:Y:S01]  /*7ad0*/  SHF.R.U32.HI R36, RZ, 0x2, R43 ;  /* 0x00000002ff247819 */ /* 0x008fe2000001162b */
[----:B------:R3:W0:Y:S01]  /*7ae0*/  I2F.F16 R46, R37 ;  /* 0x00000025002e7306 */ /* 0x0006220000200c00 */
[----:B------:R-:W-:-:S02]  /*7af0*/  LOP3.LUT R4, R4, 0x3f, RZ, 0xc0, !PT ;  /* 0x0000003f04047812 */ /* 0x000fc400078ec0ff */
[----:B------:R-:W-:Y:S02]  /*7b00*/  LOP3.LUT R2, R2, 0x3f, RZ, 0xc0, !PT ;  /* 0x0000003f02027812 */ /* 0x000fe400078ec0ff */
[----:B------:R-:W-:Y:S02]  /*7b10*/  IADD3 R39, R39, -0x20, RZ ;  /* 0xffffffe027277810 */ /* 0x000fe40007ffe0ff */
[----:B------:R-:W-:Y:S02]  /*7b20*/  LOP3.LUT R36, R36, 0x3f, RZ, 0xc0, !PT ;  /* 0x0000003f24247812 */ /* 0x000fe400078ec0ff */
[----:B---3--:R-:W-:Y:S01]  /*7b30*/  SHF.R.U32.HI R37, RZ, 0x8, R43 ;  /* 0x00000008ff257819 */ /* 0x008fe2000001162b */
[----:B------:R3:W0:Y:S01]  /*7b40*/  I2F.F16 R9, R5 ;  /* 0x0000000500097306 */ /* 0x0006220000200c00 */
[----:B------:R-:W-:Y:S02]  /*7b50*/  IADD3 R38, R38, -0x20, RZ ;  /* 0xffffffe026267810 */ /* 0x000fe40007ffe0ff */
[----:B------:R-:W-:-:S02]  /*7b60*/  IADD3 R36, R36, -0x20, RZ ;  /* 0xffffffe024247810 */ /* 0x000fc40007ffe0ff */
[----:B------:R-:W-:Y:S02]  /*7b70*/  LOP3.LUT R37, R37, 0x3f, RZ, 0xc0, !PT ;  /* 0x0000003f25257812 */ /* 0x000fe400078ec0ff */
[----:B------:R-:W-:Y:S01]  /*7b80*/  LOP3.LUT R0, R0, 0x3f, RZ, 0xc0, !PT ;  /* 0x0000003f00007812 */ /* 0x000fe200078ec0ff */
[----:B------:R2:W0:Y:S01]  /*7b90*/  I2F.F16 R68, R39 ;  /* 0x0000002700447306 */ /* 0x0004220000200c00 */
[----:B---3--:R-:W-:Y:S02]  /*7ba0*/  IADD3 R5, R4, -0x20, RZ ;  /* 0xffffffe004057810 */ /* 0x008fe40007ffe0ff */
[----:B------:R-:W-:Y:S02]  /*7bb0*/  IADD3 R4, R2, -0x20, RZ ;  /* 0xffffffe002047810 */ /* 0x000fe40007ffe0ff */
[----:B------:R-:W-:Y:S02]  /*7bc0*/  LEA.HI R69, R40, 0xffffffe0, RZ, 0x6 ;  /* 0xffffffe028457811 */ /* 0x000fe400078f30ff */
[----:B------:R-:W-:Y:S01]  /*7bd0*/  LEA.HI R2, R41, 0xffffffe0, RZ, 0x6 ;  /* 0xffffffe029027811 */ /* 0x000fe200078f30ff */
[----:B------:R3:W0:Y:S01]  /*7be0*/  I2F.F16 R86, R38 ;  /* 0x0000002600567306 */ /* 0x0006220000200c00 */
[----:B--2---:R-:W-:-:S02]  /*7bf0*/  SHF.R.U32.HI R39, RZ, 0xe, R40 ;  /* 0x0000000eff277819 */ /* 0x004fc40000011628 */
[----:B------:R-:W-:Y:S02]  /*7c00*/  SHF.R.U32.HI R40, RZ, 0x14, R40 ;  /* 0x00000014ff287819 */ /* 0x000fe40000011628 */
[----:B------:R-:W-:Y:S02]  /*7c10*/  SHF.R.U32.HI R41, RZ, 0x14, R41 ;  /* 0x00000014ff297819 */ /* 0x000fe40000011629 */
[----:B------:R-:W-:Y:S02]  /*7c20*/  IADD3 R37, R37, -0x20, RZ ;  /* 0xffffffe025257810 */ /* 0x000fe40007ffe0ff */
[----:B---3--:R-:W-:Y:S01]  /*7c30*/  SHF.R.U32.HI R38, RZ, 0xe, R42 ;  /* 0x0000000eff267819 */ /* 0x008fe2000001162a */
[----:B------:R2:W3:Y:S01]  /*7c40*/  I2F.F16 R109, R36 ;  /* 0x00000024006d7306 */ /* 0x0004e20000200c00 */
[----:B------:R-:W-:Y:S02]  /*7c50*/  IADD3 R0, R0, -0x20, RZ ;  /* 0xffffffe000007810 */ /* 0x000fe40007ffe0ff */
[----:B------:R-:W-:-:S02]  /*7c60*/  LOP3.LUT R39, R39, 0x3f, RZ, 0xc0, !PT ;  /* 0x0000003f27277812 */ /* 0x000fc400078ec0ff */
[----:B------:R-:W-:Y:S02]  /*7c70*/  LOP3.LUT R40, R40, 0x3f, RZ, 0xc0, !PT ;  /* 0x0000003f28287812 */ /* 0x000fe400078ec0ff */
[----:B------:R-:W-:Y:S02]  /*7c80*/  LOP3.LUT R41, R41, 0x3f, RZ, 0xc0, !PT ;  /* 0x0000003f29297812 */ /* 0x000fe400078ec0ff */
[----:B--2---:R-:W-:Y:S02]  /*7c90*/  SHF.R.U32.HI R36, RZ, 0x6, R24 ;  /* 0x00000006ff247819 */ /* 0x004fe40000011618 */
[----:B------:R-:W-:Y:S01]  /*7ca0*/  LOP3.LUT R38, R38, 0x3f, RZ, 0xc0, !PT ;  /* 0x0000003f26267812 */ /* 0x000fe200078ec0ff */
[----:B------:R2:W0:Y:S01]  /*7cb0*/  I2F.F16 R108, R37 ;  /* 0x00000025006c7306 */ /* 0x0004220000200c00 */
[----:B------:R-:W-:Y:S02]  /*7cc0*/  SHF.R.U32 R47, R47, 0x1c, R43 ;  /* 0x0000001c2f2f7819 */ /* 0x000fe4000000162b */
[----:B------:R-:W-:-:S02]  /*7cd0*/  LEA.HI R55, R43, 0xffffffe0, RZ, 0x6 ;  /* 0xffffffe02b377811 */ /* 0x000fc400078f30ff */
[----:B------:R-:W-:Y:S02]  /*7ce0*/  IADD3 R39, R39, -0x20, RZ ;  /* 0xffffffe027277810 */ /* 0x000fe40007ffe0ff */
[----:B------:R-:W-:Y:S01]  /*7cf0*/  IADD3 R40, R40, -0x20, RZ ;  /* 0xffffffe028287810 */ /* 0x000fe20007ffe0ff */
[----:B------:R1:W0:Y:S01]  /*7d00*/  I2F.F16 R7, R0 ;  /* 0x0000000000077306 */ /* 0x0002220000200c00 */
[----:B--2---:R-:W-:Y:S02]  /*7d10*/  LOP3.LUT R37, R36, 0x3f, RZ, 0xc0, !PT ;  /* 0x0000003f24257812 */ /* 0x004fe400078ec0ff */
[----:B------:R-:W-:Y:S02]  /*7d20*/  IADD3 R41, R41, -0x20, RZ ;  /* 0xffffffe029297810 */ /* 0x000fe40007ffe0ff */
[----:B------:R-:W-:Y:S02]  /*7d30*/  IADD3 R38, R38, -0x20, RZ ;  /* 0xffffffe026267810 */ /* 0x000fe40007ffe0ff */
[----:B------:R-:W-:-:S02]  /*7d40*/  SHF.R.U32.HI R36, RZ, 0xe, R43 ;  /* 0x0000000eff247819 */ /* 0x000fc4000001162b */
[----:B-1----:R-:W-:Y:S02]  /*7d50*/  LEA.HI R0, R42, 0xffffffe0, RZ, 0x6 ;  /* 0xffffffe02a007811 */ /* 0x002fe400078f30ff */
[----:B------:R-:W-:Y:S02]  /*7d60*/  SHF.R.U32.HI R42, RZ, 0x14, R42 ;  /* 0x00000014ff2a7819 */ /* 0x000fe4000001162a */
[----:B------:R-:W-:Y:S01]  /*7d70*/  SHF.R.U32.HI R43, RZ, 0x14, R43 ;  /* 0x00000014ff2b7819 */ /* 0x000fe2000001162b */
[----:B------:R1:W2:Y:S01]  /*7d80*/  I2F.F16 R106, R39 ;  /* 0x00000027006a7306 */ /* 0x0002a20000200c00 */
[----:B------:R-:W-:Y:S02]  /*7d90*/  LOP3.LUT R47, R47, 0x3f, RZ, 0xc0, !PT ;  /* 0x0000003f2f2f7812 */ /* 0x000fe400078ec0ff */
[----:B------:R-:W-:Y:S02]  /*7da0*/  LOP3.LUT R42, R42, 0x3f, RZ, 0xc0, !PT ;  /* 0x0000003f2a2a7812 */ /* 0x000fe400078ec0ff */
[----:B------:R-:W-:-:S02]  /*7db0*/  LOP3.LUT R36, R36, 0x3f, RZ, 0xc0, !PT ;  /* 0x0000003f24247812 */ /* 0x000fc400078ec0ff */
[----:B------:R-:W-:Y:S01]  /*7dc0*/  LOP3.LUT R43, R43, 0x3f, RZ, 0xc0, !PT ;  /* 0x0000003f2b2b7812 */ /* 0x000fe200078ec0ff */
[----:B------:R4:W0:Y:S01]  /*7dd0*/  I2F.F16 R112, R40 ;  /* 0x0000002800707306 */ /* 0x0008220000200c00 */
[----:B-1----:R-:W-:Y:S02]  /*7de0*/  LOP3.LUT R39, R25, 0x3f, RZ, 0xc0, !PT ;  /* 0x0000003f19277812 */ /* 0x002fe400078ec0ff */
[----:B------:R-:W-:Y:S02]  /*7df0*/  IADD3 R59, R59, -0x20, RZ ;  /* 0xffffffe03b3b7810 */ /* 0x000fe40007ffe0ff */
[----:B------:R-:W-:-:S03]  /*7e00*/  IADD3 R110, R47, -0x20, RZ ;  /* 0xffffffe02f6e7810 */ /* 0x000fc60007ffe0ff */
[----:B------:R1:W0:Y:S01]  /*7e10*/  I2F.F16 R89, R41 ;  /* 0x0000002900597306 */ /* 0x0002220000200c00 */
[----:B----4-:R-:W-:Y:S02]  /*7e20*/  LOP3.LUT R40, R26, 0x3f, RZ, 0xc0, !PT ;  /* 0x0000003f1a287812 */ /* 0x010fe400078ec0ff */
[----:B------:R-:W-:-:S05]  /*7e30*/  IADD3 R42, R42, -0x20, RZ ;  /* 0xffffffe02a2a7810 */ /* 0x000fca0007ffe0ff */
[----:B------:R4:W0:Y:S01]  /*7e40*/  I2F.F16 R107, R38 ;  /* 0x00000026006b7306 */ /* 0x0008220000200c00 */
[----:B-1----:R-:W-:Y:S02]  /*7e50*/  LOP3.LUT R41, R27, 0x3f, RZ, 0xc0, !PT ;  /* 0x0000003f1b297812 */ /* 0x002fe400078ec0ff */
[----:B------:R-:W-:Y:S02]  /*7e60*/  IADD3 R39, R39, -0x20, RZ ;  /* 0xffffffe027277810 */ /* 0x000fe40007ffe0ff */
[----:B------:R-:W-:Y:S02]  /*7e70*/  IADD3 R40, R40, -0x20, RZ ;  /* 0xffffffe028287810 */ /* 0x000fe40007ffe0ff */
[----:B----4-:R-:W-:Y:S02]  /*7e80*/  LOP3.LUT R38, R24, 0x3f, RZ, 0xc0, !PT ;  /* 0x0000003f18267812 */ /* 0x010fe400078ec0ff */
[----:B------:R-:W-:Y:S02]  /*7e90*/  IADD3 R41, R41, -0x20, RZ ;  /* 0xffffffe029297810 */ /* 0x000fe40007ffe0ff */
[----:B------:R-:W-:-:S02]  /*7ea0*/  IADD3 R38, R38, -0x20, RZ ;  /* 0xffffffe026267810 */ /* 0x000fc40007ffe0ff */
[----:B------:R-:W-:Y:S02]  /*7eb0*/  IADD3 R37, R37, -0x20, RZ ;  /* 0xffffffe025257810 */ /* 0x000fe40007ffe0ff */
[----:B------:R-:W-:Y:S02]  /*7ec0*/  IADD3 R36, R36, -0x20, RZ ;  /* 0xffffffe024247810 */ /* 0x000fe40007ffe0ff */
[----:B------:R-:W-:Y:S02]  /*7ed0*/  IADD3 R43, R43, -0x20, RZ ;  /* 0xffffffe02b2b7810 */ /* 0x000fe40007ffe0ff */
[----:B------:R-:W-:Y:S01]  /*7ee0*/  ISETP.NE.AND P1, PT, R54, RZ, PT ;  /* 0x000000ff3600720c */ /* 0x000fe20003f25270 */
[----:B------:R-:W1:Y:S01]  /*7ef0*/  I2F.F16 R78, R78 ;  /* 0x0000004e004e7306 */ /* 0x000e620000200c00 */
[----:B------:R-:W-:-:S07]  /*7f00*/  @!P0 PRMT R115, R74, 0x7610, R115 ;  /* 0x000076104a738816 */ /* 0x000fce0000000073 */
[----:B------:R-:W4:Y:S01]  /*7f10*/  I2F.F16 R17, R17 ;  /* 0x0000001100117306 */ /* 0x000f220000200c00 */
[----:B------:R-:W-:-:S07]  /*7f20*/  @!P0 PRMT R115, R115, 0x7610, R74 ;  /* 0x0000761073738816 */ /* 0x000fce000000004a */
        /* <DEDUP_REMOVED lines=18> */
[----:B------:R0:W0:Y:S08]  /*8050*/  I2F.F16 R95, R40 ;  /* 0x00000028005f7306 */ /* 0x0000300000200c00 */
[----:B------:R0:W0:Y:S08]  /*8060*/  I2F.F16 R96, R41 ;  /* 0x0000002900607306 */ /* 0x0000300000200c00 */
[----:B------:R0:W0:Y:S08]  /*8070*/  I2F.F16 R98, R37 ;  /* 0x0000002500627306 */ /* 0x0000300000200c00 */
[----:B------:R0:W0:Y:S08]  /*8080*/  I2F.F16 R113, R36 ;  /* 0x0000002400717306 */ /* 0x0000300000200c00 */
[----:B------:R0:W0:Y:S01]  /*8090*/  I2F.F16 R114, R43 ;  /* 0x0000002b00727306 */ /* 0x0000220000200c00 */
[----:B------:R-:W-:-:S02]  /*80a0*/  SHF.R.U32.HI R74, RZ, 0xc, R24 ;  /* 0x0000000cff4a7819 */ /* 0x000fc40000011618 */
[----:B------:R-:W-:Y:S02]  /*80b0*/  @!P0 PRMT R118, R75, 0x7610, R118 ;  /* 0x000076104b768816 */ /* 0x000fe40000000076 */
[----:B------:R-:W-:Y:S02]  /*80c0*/  ISETP.NE.AND P2, PT, R53, RZ, PT ;  /* 0x000000ff3500720c */ /* 0x000fe40003f45270 */
[----:B------:R-:W-:Y:S02]  /*80d0*/  @!P0 PRMT R118, R118, 0x7610, R75 ;  /* 0x0000761076768816 */ /* 0x000fe4000000004b */
[----:B------:R-:W-:Y:S01]  /*80e0*/  LOP3.LUT R74, R74, 0x3f, RZ, 0xc0, !PT ;  /* 0x0000003f4a4a7812 */ /* 0x000fe200078ec0ff */
[----:B-1234-:R-:W-:Y:S08]  /*80f0*/  @!P1 BRA `(.L_x_2174) ;  /* 0x0000000400289947 */ /* 0x01eff00003800000 */
[----:B0-----:R-:W0:Y:S01]  /*8100*/  LDS.128 R36, [UR4] ;  /* 0x00000004ff247984 */ /* 0x001e220008000c00 */
        /* <DEDUP_REMOVED lines=73> */
.L_x_2174:
        /* <DEDUP_REMOVED lines=75> */
.L_x_2175:
[--C-:B0-----:R-:W-:Y:S01]  /*8a50*/  SHF.R.U32.HI R36, RZ, 0x12, R24.reuse ;  /* 0x00000012ff247819 */ /* 0x101fe20000011618 */
[----:B------:R-:W0:Y:S01]  /*8a60*/  @!P0 LDC.64 R120, c[0x0][0x248] ;  /* 0x00009200ff788b82 */ /* 0x000e220000000a00 */
[----:B------:R-:W-:Y:S02]  /*8a70*/  SHF.R.U32.HI R37, RZ, 0x18, R24 ;  /* 0x00000018ff257819 */ /* 0x000fe40000011618 */
[--C-:B------:R-:W-:Y:S02]  /*8a80*/  SHF.R.U32.HI R38, RZ, 0x6, R25.reuse ;  /* 0x00000006ff267819 */ /* 0x100fe40000011619 */
[----:B------:R-:W-:Y:S02]  /*8a90*/  SHF.R.U32.HI R39, RZ, 0xc, R25 ;  /* 0x0000000cff277819 */ /* 0x000fe40000011619 */
[----:B------:R-:W-:Y:S02]  /*8aa0*/  LOP3.LUT R36, R36, 0x3f, RZ, 0xc0, !PT ;  /* 0x0000003f24247812 */ /* 0x000fe400078ec0ff */
[----:B------:R-:W-:-:S02]  /*8ab0*/  LOP3.LUT R37, R37, 0x3f, RZ, 0xc0, !PT ;  /* 0x0000003f25257812 */ /* 0x000fc400078ec0ff */
[----:B------:R-:W-:Y:S02]  /*8ac0*/  LOP3.LUT R38, R38, 0x3f, RZ, 0xc0, !PT ;  /* 0x0000003f26267812 */ /* 0x000fe400078ec0ff */
[----:B------:R-:W-:Y:S02]  /*8ad0*/  LOP3.LUT R39, R39, 0x3f, RZ, 0xc0, !PT ;  /* 0x0000003f27277812 */ /* 0x000fe400078ec0ff */
[----:B------:R-:W-:Y:S02]  /*8ae0*/  IADD3 R36, R36, -0x20, RZ ;  /* 0xffffffe024247810 */ /* 0x000fe40007ffe0ff */
[----:B------:R-:W-:Y:S02]  /*8af0*/  IADD3 R37, R37, -0x20, RZ ;  /* 0xffffffe025257810 */ /* 0x000fe40007ffe0ff */
[----:B------:R-:W-:Y:S02]  /*8b00*/  IADD3 R38, R38, -0x20, RZ ;  /* 0xffffffe026267810 */ /* 0x000fe40007ffe0ff */
[----:B------:R-:W-:Y:S01]  /*8b10*/  IADD3 R39, R39, -0x20, RZ ;  /* 0xffffffe027277810 */ /* 0x000fe20007ffe0ff */
[----:B------:R1:W2:Y:S01]  /*8b20*/  I2F.F16 R75, R37 ;  /* 0x00000025004b7306 */ /* 0x0002a20000200c00 */
[----:B------:R-:W-:-:S02]  /*8b30*/  IADD3 R105, R74, -0x20, RZ ;  /* 0xffffffe04a697810 */ /* 0x000fc40007ffe0ff */
[----:B------:R-:W-:Y:S02]  /*8b40*/  SHF.R.U32.HI R40, RZ, 0x12, R25 ;  /* 0x00000012ff287819 */ /* 0x000fe40000011619 */
[----:B------:R-:W-:Y:S02]  /*8b50*/  ISETP.NE.AND P3, PT, R52, RZ, PT ;  /* 0x000000ff3400720c */ /* 0x000fe40003f65270 */
[----:B------:R-:W-:Y:S01]  /*8b60*/  LOP3.LUT R40, R40, 0x3f, RZ, 0xc0, !PT ;  /* 0x0000003f28287812 */ /* 0x000fe200078ec0ff */
[----:B------:R3:W4:Y:S01]  /*8b70*/  I2F.F16 R74, R36 ;  /* 0x00000024004a7306 */ /* 0x0007220000200c00 */
[----:B-1----:R-:W-:Y:S02]  /*8b80*/  SHF.R.U32.HI R37, RZ, 0x6, R26 ;  /* 0x00000006ff257819 */ /* 0x002fe4000001161a */
[----:B------:R-:W-:Y:S02]  /*8b90*/  IADD3 R40, R40, -0x20, RZ ;  /* 0xffffffe028287810 */ /* 0x000fe40007ffe0ff */
[----:B------:R-:W-:-:S02]  /*8ba0*/  LOP3.LUT R37, R37, 0x3f, RZ, 0xc0, !PT ;  /* 0x0000003f25257812 */ /* 0x000fc400078ec0ff */
[--C-:B------:R-:W-:Y:S01]  /*8bb0*/  SHF.R.U32.HI R119, RZ, 0x18, R26.reuse ;  /* 0x00000018ff777819 */ /* 0x100fe2000001161a */
[----:B------:R1:W0:Y:S01]  /*8bc0*/  I2F.F16 R97, R38 ;  /* 0x0000002600617306 */ /* 0x0002220000200c00 */
[----:B---3--:R-:W-:Y:S02]  /*8bd0*/  SHF.R.U32.HI R36, RZ, 0x18, R25 ;  /* 0x00000018ff247819 */ /* 0x008fe40000011619 */
[----:B------:R-:W-:Y:S02]  /*8be0*/  IADD3 R37, R37, -0x20, RZ ;  /* 0xffffffe025257810 */ /* 0x000fe40007ffe0ff */
[----:B------:R-:W-:Y:S02]  /*8bf0*/  LOP3.LUT R36, R36, 0x3f, RZ, 0xc0, !PT ;  /* 0x0000003f24247812 */ /* 0x000fe400078ec0ff */
[----:B------:R-:W-:Y:S01]  /*8c00*/  LOP3.LUT R119, R119, 0x3f, RZ, 0xc0, !PT ;  /* 0x0000003f77777812 */ /* 0x000fe200078ec0ff */
[----:B------:R3:W0:Y:S01]  /*8c10*/  I2F.F16 R99, R39 ;  /* 0x0000002700637306 */ /* 0x0006220000200c00 */
[----:B-1----:R-:W-:-:S02]  /*8c20*/  SHF.R.U32.HI R38, RZ, 0xc, R26 ;  /* 0x0000000cff267819 */ /* 0x002fc4000001161a */
[----:B------:R-:W-:Y:S02]  /*8c30*/  IADD3 R36, R36, -0x20, RZ ;  /* 0xffffffe024247810 */ /* 0x000fe40007ffe0ff */
[----:B------:R-:W-:-:S03]  /*8c40*/  LOP3.LUT R38, R38, 0x3f, RZ, 0xc0, !PT ;  /* 0x0000003f26267812 */ /* 0x000fc600078ec0ff */
[----:B------:R-:W1:Y:S01]  /*8c50*/  I2F.F16 R105, R105 ;  /* 0x0000006900697306 */ /* 0x000e620000200c00 */
[----:B---3--:R-:W-:Y:S02]  /*8c60*/  SHF.R.U32.HI R39, RZ, 0x12, R26 ;  /* 0x00000012ff277819 */ /* 0x008fe4000001161a */
[----:B------:R-:W-:Y:S02]  /*8c70*/  IADD3 R38, R38, -0x20, RZ ;  /* 0xffffffe026267810 */ /* 0x000fe40007ffe0ff */
[----:B------:R-:W-:-:S03]  /*8c80*/  LOP3.LUT R39, R39, 0x3f, RZ, 0xc0, !PT ;  /* 0x0000003f27277812 */ /* 0x000fc600078ec0ff */
[----:B------:R3:W0:Y:S01]  /*8c90*/  I2F.F16 R100, R40 ;  /* 0x0000002800647306 */ /* 0x0006220000200c00 */
[----:B------:R-:W-:-:S07]  /*8ca0*/  IADD3 R39, R39, -0x20, RZ ;  /* 0xffffffe027277810 */ /* 0x000fce0007ffe0ff */
[----:B------:R3:W0:Y:S08]  /*8cb0*/  I2F.F16 R101, R36 ;  /* 0x0000002400657306 */ /* 0x0006300000200c00 */
        /* <DEDUP_REMOVED lines=43> */
[----:B------:R-:W-:Y:S01]  /*8f70*/  HFMA2 R36, R67, R39, R36 ;  /* 0x0000002743247231 */ /* 0x000fe20000000024 */
        /* <DEDUP_REMOVED lines=34> */
.L_x_2176:
[--C-:B------:R-:W-:Y:S02]  /*91a0*/  SHF.R.U32.HI R5, RZ, 0x18, R27.reuse ;  /* 0x00000018ff057819 */ /* 0x100fe4000001161b */
[----:B------:R-:W-:Y:S02]  /*91b0*/  @!P0 LEA R57, R51, 0x1, 0x1 ;  /* 0x0000000133398811 */ /* 0x000fe400078e08ff */
[----:B------:R-:W-:Y:S02]  /*91c0*/  LOP3.LUT R5, R5, 0x3f, RZ, 0xc0, !PT ;  /* 0x0000003f05057812 */ /* 0x000fe400078ec0ff */
[----:B------:R-:W-:Y:S01]  /*91d0*/  SHF.R.U32.HI R4, RZ, 0xc, R27 ;  /* 0x0000000cff047819 */ /* 0x000fe2000001161b */
[----:B0-----:R-:W-:Y:S01]  /*91e0*/  @!P0 IMAD.WIDE R56, R57, 0x2, R120 ;  /* 0x0000000239388825 */ /* 0x001fe200078e0278 */
[----:B------:R-:W-:Y:S02]  /*91f0*/  IADD3 R5, R5, -0x20, RZ ;  /* 0xffffffe005057810 */ /* 0x000fe40007ffe0ff */
[----:B-----5:R-:W-:-:S02]  /*9200*/  SHF.R.U32.HI R6, RZ, 0xa, R28 ;  /* 0x0000000aff067819 */ /* 0x020fc4000001161c */
[----:B------:R0:W1:Y:S01]  /*9210*/  I2F.F16 R15, R5 ;  /* 0x00000005000f7306 */ /* 0x0000620000200c00 */
[----:B------:R-:W-:Y:S01]  /*9220*/  LOP3.LUT R4, R4, 0x3f, RZ, 0xc0, !PT ;  /* 0x0000003f04047812 */ /* 0x000fe200078ec0ff */
[----:B------:R2:W5:Y:S01]  /*9230*/  @!P0 LDG.E.U16.CONSTANT R56, desc[UR8][R56.64] ;  /* 0x0000000838388981 */ /* 0x000562000c1e9500 */
[----:B------:R-:W-:Y:S02]  /*9240*/  LOP3.LUT R6, R6, 0x3f, RZ, 0xc0, !PT ;  /* 0x0000003f06067812 */ /* 0x000fe400078ec0ff */
[----:B------:R-:W-:Y:S02]  /*9250*/  IADD3 R4, R4, -0x20, RZ ;  /* 0xffffffe004047810 */ /* 0x000fe40007ffe0ff */
[----:B------:R-:W-:Y:S02]  /*9260*/  SHF.R.U32.HI R2, RZ, 0x6, R27 ;  /* 0x00000006ff027819 */ /* 0x000fe4000001161b */
[--C-:B0-----:R-:W-:Y:S02]  /*9270*/  SHF.R.U32.HI R5, RZ, 0x4, R28.reuse ;  /* 0x00000004ff057819 */ /* 0x101fe4000001161c */
[----:B------:R-:W-:-:S02]  /*9280*/  SHF.R.U32 R24, R24, 0x1e, R28 ;  /* 0x0000001e18187819 */ /* 0x000fc4000000161c */
[----:B------:R-:W-:Y:S01]  /*9290*/  LOP3.LUT R5, R5, 0x3f, RZ, 0xc0, !PT ;  /* 0x0000003f05057812 */ /* 0x000fe200078ec0ff */
[----:B------:R0:W4:Y:S01]  /*92a0*/  I2F.F16 R17, R4 ;  /* 0x0000000400117306 */ /* 0x0001220000200c00 */
[----:B------:R-:W-:Y:S02]  /*92b0*/  IADD3 R6, R6, -0x20, RZ ;  /* 0xffffffe006067810 */ /* 0x000fe40007ffe0ff */
[----:B------:R-:W-:Y:S02]  /*92c0*/  IADD3 R5, R5, -0x20, RZ ;  /* 0xffffffe005057810 */ /* 0x000fe40007ffe0ff */
[----:B------:R-:W-:Y:S02]  /*92d0*/  SHF.R.U32.HI R7, RZ, 0x10, R28 ;  /* 0x00000010ff077819 */ /* 0x000fe4000001161c */
[----:B------:R-:W-:Y:S01]  /*92e0*/  SHF.R.U32 R25, R25, 0x1e, R29 ;  /* 0x0000001e19197819 */ /* 0x000fe2000000161d */
[----:B--2---:R2:W1:Y:S01]  /*92f0*/  I2F.F16 R57, R5 ;  /* 0x0000000500397306 */ /* 0x0044620000200c00 */
[----:B0-----:R-:W-:-:S02]  /*9300*/  LOP3.LUT R4, R24, 0x3f, RZ, 0xc0, !PT ;  /* 0x0000003f18047812 */ /* 0x001fc400078ec0ff */
[----:B------:R-:W-:Y:S02]  /*9310*/  LOP3.LUT R7, R7, 0x3f, RZ, 0xc0, !PT ;  /* 0x0000003f07077812 */ /* 0x000fe400078ec0ff */
[----:B------:R-:W-:Y:S02]  /*9320*/  SHF.R.U32 R26, R26, 0x1e, R30 ;  /* 0x0000001e1a1a7819 */ /* 0x000fe4000000161e */
[----:B------:R-:W-:Y:S02]  /*9330*/  LOP3.LUT R2, R2, 0x3f, RZ, 0xc0, !PT ;  /* 0x0000003f02027812 */ /* 0x000fe400078ec0ff */
[----:B--2---:R-:W-:Y:S01]  /*9340*/  SHF.R.U32.HI R5, RZ, 0xa, R29 ;  /* 0x0000000aff057819 */ /* 0x004fe2000001161d */
[----:B------:R0:W2:Y:S01]  /*9350*/  I2F.F16 R60, R6 ;  /* 0x00000006003c7306 */ /* 0x0000a20000200c00 */
[----:B------:R-:W-:Y:S02]  /*9360*/  IADD3 R4, R4, -0x20, RZ ;  /* 0xffffffe004047810 */ /* 0x000fe40007ffe0ff */
[----:B------:R-:W-:-:S02]  /*9370*/  LOP3.LUT R5, R5, 0x3f, RZ, 0xc0, !PT ;  /* 0x0000003f05057812 */ /* 0x000fc400078ec0ff */
[----:B------:R-:W-:Y:S02]  /*9380*/  LOP3.LUT R25, R25, 0x3f, RZ, 0xc0, !PT ;  /* 0x0000003f19197812 */ /* 0x000fe400078ec0ff */
[----:B------:R-:W-:Y:S02]  /*9390*/  IADD3 R7, R7, -0x20, RZ ;  /* 0xffffffe007077810 */ /* 0x000fe40007ffe0ff */
[----:B0-----:R-:W-:Y:S01]  /*93a0*/  SHF.R.U32.HI R6, RZ, 0x10, R29 ;  /* 0x00000010ff067819 */ /* 0x001fe2000001161d */
[----:B------:R0:W1:Y:S01]  /*93b0*/  I2F.F16 R58, R4 ;  /* 0x00000004003a7306 */ /* 0x0000620000200c00 */
[----:B------:R-:W-:Y:S02]  /*93c0*/  IADD3 R5, R5, -0x20, RZ ;  /* 0xffffffe005057810 */ /* 0x000fe40007ffe0ff */
[----:B------:R-:W-:Y:S02]  /*93d0*/  LOP3.LUT R6, R6, 0x3f, RZ, 0xc0, !PT ;  /* 0x0000003f06067812 */ /* 0x000fe400078ec0ff */
[----:B------:R-:W-:-:S02]  /*93e0*/  IADD3 R25, R25, -0x20, RZ ;  /* 0xffffffe019197810 */ /* 0x000fc40007ffe0ff */
[----:B------:R-:W-:Y:S02]  /*93f0*/  IADD3 R6, R6, -0x20, RZ ;  /* 0xffffffe006067810 */ /* 0x000fe40007ffe0ff */
[----:B0-----:R-:W-:Y:S01]  /*9400*/  SHF.R.U32.HI R4, RZ, 0x4, R29 ;  /* 0x00000004ff047819 */ /* 0x001fe2000001161d */
[----:B------:R0:W1:Y:S01]  /*9410*/  I2F.F16 R59, R7 ;  /* 0x00000007003b7306 */ /* 0x0000620000200c00 */
[----:B------:R-:W-:Y:S02]  /*9420*/  IADD3 R3, R2, -0x20, RZ ;  /* 0xffffffe002037810 */ /* 0x000fe40007ffe0ff */
[----:B------:R-:W-:Y:S02]  /*9430*/  LOP3.LUT R4, R4, 0x3f, RZ, 0xc0, !PT ;  /* 0x0000003f04047812 */ /* 0x000fe400078ec0ff */
[----:B------:R-:W-:Y:S02]  /*9440*/  SHF.R.U32.HI R2, RZ, 0x12, R27 ;  /* 0x00000012ff027819 */ /* 0x000fe4000001161b */
[----:B------:R-:W-:Y:S01]  /*9450*/  IADD3 R0, R119, -0x20, RZ ;  /* 0xffffffe077007810 */ /* 0x000fe20007ffe0ff */
[----:B---3--:R3:W1:Y:S01]  /*9460*/  I2F.F16 R38, R5 ;  /* 0x0000000500267306 */ /* 0x0086620000200c00 */
[----:B0-----:R-:W-:-:S02]  /*9470*/  SHF.R.U32.HI R7, RZ, 0x16, R29 ;  /* 0x00000016ff077819 */ /* 0x001fc4000001161d */
[----:B------:R-:W-:Y:S02]  /*9480*/  IADD3 R4, R4, -0x20, RZ ;  /* 0xffffffe004047810 */ /* 0x000fe40007ffe0ff */
[----:B------:R-:W-:-:S03]  /*9490*/  LOP3.LUT R7, R7, 0x3f, RZ, 0xc0, !PT ;  /* 0x0000003f07077812 */ /* 0x000fc600078ec0ff */
[----:B------:R-:W0:Y:S01]  /*94a0*/  I2F.F16 R36, R25 ;  /* 0x0000001900247306 */ /* 0x000e220000200c00 */
[----:B---3--:R-:W-:-:S04]  /*94b0*/  SHF.R.U32.HI R5, RZ, 0xa, R30 ;  /* 0x0000000aff057819 */ /* 0x008fc8000001161e */
[----:B------:R-:W-:-:S03]  /*94c0*/  LOP3.LUT R5, R5, 0x3f, RZ, 0xc0, !PT ;  /* 0x0000003f05057812 */ /* 0x000fc600078ec0ff */
[----:B------:R3:W0:Y:S01]  /*94d0*/  I2F.F16 R25, R6 ;  /* 0x0000000600197306 */ /* 0x0006220000200c00 */
[----:B------:R-:W-:Y:S02]  /*94e0*/  IADD3 R7, R7, -0x20, RZ ;  /* 0xffffffe007077810 */ /* 0x000fe40007ffe0ff */
[----:B------:R-:W-:Y:S02]  /*94f0*/  IADD3 R5, R5, -0x20, RZ ;  /* 0xffffffe005057810 */ /* 0x000fe40007ffe0ff */
[----:B------:R-:W-:Y:S02]  /*9500*/  SHF.R.U32 R27, R27, 0x1e, R31 ;  /* 0x0000001e1b1b7819 */ /* 0x000fe4000000161f */
[----:B------:R-:W-:Y:S01]  /*9510*/  LEA.HI R8, R35, 0xffffffe0, RZ, 0x6 ;  /* 0xffffffe023087811 */ /* 0x000fe200078f30ff */
[----:B------:R-:W0:Y:S01]  /*9520*/  I2F.F16 R0, R0 ;  /* 0x0000000000007306 */ /* 0x000e220000200c00 */
[----:B---3--:R-:W-:-:S04]  /*9530*/  SHF.R.U32.HI R6, RZ, 0x10, R30 ;  /* 0x00000010ff067819 */ /* 0x008fc8000001161e */
[----:B------:R-:W-:-:S03]  /*9540*/  LOP3.LUT R6, R6, 0x3f, RZ, 0xc0, !PT ;  /* 0x0000003f06067812 */ /* 0x000fc600078ec0ff */
[----:B------:R3:W0:Y:S01]  /*9550*/  I2F.F16 R37, R4 ;  /* 0x0000000400257306 */ /* 0x0006220000200c00 */
[----:B------:R-:W-:Y:S02]  /*9560*/  IADD3 R6, R6, -0x20, RZ ;  /* 0xffffffe006067810 */ /* 0x000fe40007ffe0ff */
[----:B------:R-:W-:Y:S02]  /*9570*/  LEA.HI R55, R32, 0xffffffe0, RZ, 0x6 ;  /* 0xffffffe020377811 */ /* 0x000fe400078f30ff */
[----:B------:R-:W-:Y:S02]  /*9580*/  LEA.HI R13, R33, 0xffffffe0, RZ, 0x6 ;  /* 0xffffffe0210d7811 */ /* 0x000fe400078f30ff */
[----:B------:R-:W-:Y:S01]  /*9590*/  LEA.HI R12, R34, 0xffffffe0, RZ, 0x6 ;  /* 0xffffffe0220c7811 */ /* 0x000fe200078f30ff */
[----:B------:R-:W0:Y:S01]  /*95a0*/  I2F.F16 R3, R3 ;  /* 0x0000000300037306 */ /* 0x000e220000200c00 */
[----:B---3--:R-:W-:-:S04]  /*95b0*/  LOP3.LUT R4, R26, 0x3f, RZ, 0xc0, !PT ;  /* 0x0000003f1a047812 */ /* 0x008fc800078ec0ff */
[----:B------:R-:W-:-:S03]  /*95c0*/  IADD3 R4, R4, -0x20, RZ ;  /* 0xffffffe004047810 */ /* 0x000fc60007ffe0ff */
[----:B------:R3:W0:Y:S08]  /*95d0*/  I2F.F16 R26, R7 ;  /* 0x00000007001a7306 */ /* 0x0006300000200c00 */
[----:B------:R4:W0:Y:S01]  /*95e0*/  I2F.F16 R39, R5 ;  /* 0x0000000500277306 */ /* 0x0008220000200c00 */
[----:B---3--:R-:W-:-:S04]  /*95f0*/  SHF.R.U32.HI R7, RZ, 0x16, R30 ;  /* 0x00000016ff077819 */ /* 0x008fc8000001161e */
[----:B------:R-:W-:Y:S02]  /*9600*/  LOP3.LUT R7, R7, 0x3f, RZ, 0xc0, !PT ;  /* 0x0000003f07077812 */ /* 0x000fe400078ec0ff */
[----:B----4-:R-:W-:Y:S01]  /*9610*/  SHF.R.U32.HI R5, RZ, 0xa, R31 ;  /* 0x0000000aff057819 */ /* 0x010fe2000001161f */
[----:B------:R3:W4:Y:S03]  /*9620*/  I2F.F16 R40, R6 ;  /* 0x0000000600287306 */ /* 0x0007260000200c00 */
[----:B------:R-:W-:Y:S02]  /*9630*/  LOP3.LUT R5, R5, 0x3f, RZ, 0xc0, !PT ;  /* 0x0000003f05057812 */ /* 0x000fe400078ec0ff */
[----:B------:R-:W-:-:S03]  /*9640*/  IADD3 R7, R7, -0x20, RZ ;  /* 0xffffffe007077810 */ /* 0x000fc60007ffe0ff */
[----:B------:R2:W0:Y:S01]  /*9650*/  I2F.F16 R41, R4 ;  /* 0x0000000400297306 */ /* 0x0004220000200c00 */
[--C-:B---3--:R-:W-:Y:S02]  /*9660*/  SHF.R.U32.HI R6, RZ, 0x10, R31.reuse ;  /* 0x00000010ff067819 */ /* 0x108fe4000001161f */
[----:B------:R-:W-:Y:S02]  /*9670*/  IADD3 R43, R5, -0x20, RZ ;  /* 0xffffffe0052b7810 */ /* 0x000fe40007ffe0ff */
[----:B------:R-:W-:Y:S02]  /*9680*/  LOP3.LUT R6, R6, 0x3f, RZ, 0xc0, !PT ;  /* 0x0000003f06067812 */ /* 0x000fe400078ec0ff */
[----:B--2---:R-:W-:Y:S01]  /*9690*/  LOP3.LUT R4, R27, 0x3f, RZ, 0xc0, !PT ;  /* 0x0000003f1b047812 */ /* 0x004fe200078ec0ff */
[----:B------:R2:W3:Y:S01]  /*96a0*/  I2F.F16 R24, R8 ;  /* 0x0000000800187306 */ /* 0x0004e20000200c00 */
[----:B------:R-:W-:Y:S02]  /*96b0*/  SHF.R.U32.HI R5, RZ, 0x16, R31 ;  /* 0x00000016ff057819 */ /* 0x000fe4000001161f */
[----:B------:R-:W-:-:S02]  /*96c0*/  IADD3 R4, R4, -0x20, RZ ;  /* 0xffffffe004047810 */ /* 0x000fc40007ffe0ff */
[----:B------:R-:W-:Y:S02]  /*96d0*/  IADD3 R45, R6, -0x20, RZ ;  /* 0xffffffe0062d7810 */ /* 0x000fe40007ffe0ff */
[----:B--2---:R-:W-:Y:S01]  /*96e0*/  SHF.R.U32.HI R8, RZ, 0x16, R28 ;  /* 0x00000016ff087819 */ /* 0x004fe2000001161c */
[----:B------:R2:W0:Y:S01]  /*96f0*/  I2F.F16 R27, R7 ;  /* 0x00000007001b7306 */ /* 0x0004220000200c00 */
[--C-:B------:R-:W-:Y:S02]  /*9700*/  SHF.R.U32 R28, R28, 0x1c, R32.reuse ;  /* 0x0000001c1c1c7819 */ /* 0x100fe40000001620 */
[----:B------:R-:W-:Y:S02]  /*9710*/  LOP3.LUT R5, R5, 0x3f, RZ, 0xc0, !PT ;  /* 0x0000003f05057812 */ /* 0x000fe400078ec0ff */
[----:B------:R-:W-:-:S03]  /*9720*/  SHF.R.U32.HI R6, RZ, 0x8, R32 ;  /* 0x00000008ff067819 */ /* 0x000fc60000011620 */
[----:B------:R1:W0:Y:S01]  /*9730*/  I2F.F16 R44, R4 ;  /* 0x00000004002c7306 */ /* 0x0002220000200c00 */
[----:B--2---:R-:W-:Y:S02]  /*9740*/  SHF.R.U32.HI R7, RZ, 0xe, R32 ;  /* 0x0000000eff077819 */ /* 0x004fe40000011620 */
[----:B------:R-:W-:Y:S02]  /*9750*/  LOP3.LUT R8, R8, 0x3f, RZ, 0xc0, !PT ;  /* 0x0000003f08087812 */ /* 0x000fe400078ec0ff */
[----:B------:R-:W-:Y:S02]  /*9760*/  IADD3 R9, R5, -0x20, RZ ;  /* 0xffffffe005097810 */ /* 0x000fe40007ffe0ff */
[----:B------:R-:W-:Y:S02]  /*9770*/  LOP3.LUT R6, R6, 0x3f, RZ, 0xc0, !PT ;  /* 0x0000003f06067812 */ /* 0x000fe400078ec0ff */
[----:B-1----:R-:W-:Y:S02]  /*9780*/  LOP3.LUT R4, R28, 0x3f, RZ, 0xc0, !PT ;  /* 0x0000003f1c047812 */ /* 0x002fe400078ec0ff */
[----:B------:R-:W-:-:S02]  /*9790*/  LOP3.LUT R7, R7, 0x3f, RZ, 0xc0, !PT ;  /* 0x0000003f07077812 */ /* 0x000fc400078ec0ff */
[--C-:B------:R-:W-:Y:S02]  /*97a0*/  SHF.R.U32.HI R5, RZ, 0x2, R32.reuse ;  /* 0x00000002ff057819 */ /* 0x100fe40000011620 */
[----:B------:R-:W-:Y:S02]  /*97b0*/  IADD3 R4, R4, -0x20, RZ ;  /* 0xffffffe004047810 */ /* 0x000fe40007ffe0ff */
[----:B------:R-:W-:Y:S02]  /*97c0*/  SHF.R.U32.HI R32, RZ, 0x14, R32 ;  /* 0x00000014ff207819 */ /* 0x000fe40000011620 */
[----:B------:R-:W-:Y:S02]  /*97d0*/  IADD3 R8, R8, -0x20, RZ ;  /* 0xffffffe008087810 */ /* 0x000fe40007ffe0ff */
[----:B------:R-:W-:Y:S02]  /*97e0*/  IADD3 R6, R6, -0x20, RZ ;  /* 0xffffffe006067810 */ /* 0x000fe40007ffe0ff */
[----:B------:R-:W-:Y:S01]  /*97f0*/  IADD3 R7, R7, -0x20, RZ ;  /* 0xffffffe007077810 */ /* 0x000fe20007ffe0ff */
[----:B------:R1:W2:Y:S01]  /*9800*/  I2F.F16 R61, R4 ;  /* 0x00000004003d7306 */ /* 0x0002a20000200c00 */
[----:B------:R-:W-:-:S04]  /*9810*/  LOP3.LUT R5, R5, 0x3f, RZ, 0xc0, !PT ;  /* 0x0000003f05057812 */ /* 0x000fc800078ec0ff */
[----:B------:R-:W-:-:S03]  /*9820*/  IADD3 R5, R5, -0x20, RZ ;  /* 0xffffffe005057810 */ /* 0x000fc60007ffe0ff */
        /* <DEDUP_REMOVED lines=8> */
[----:B----4-:R-:W-:Y:S01]  /*98b0*/  SHF.R.U32.HI R7, RZ, 0xe, R33 ;  /* 0x0000000eff077819 */ /* 0x010fe20000011621 */
[----:B------:R1:W4:Y:S01]  /*98c0*/  I2F.F16 R64, R5 ;  /* 0x0000000500407306 */ /* 0x0003220000200c00 */
[----:B------:R-:W-:Y:S02]  /*98d0*/  IADD3 R4, R4, -0x20, RZ ;  /* 0xffffffe004047810 */ /* 0x000fe40007ffe0ff */
[----:B------:R-:W-:-:S02]  /*98e0*/  LOP3.LUT R7, R7, 0x3f, RZ, 0xc0, !PT ;  /* 0x0000003f07077812 */ /* 0x000fc400078ec0ff */
[----:B------:R-:W-:Y:S02]  /*98f0*/  IADD3 R8, R8, -0x20, RZ ;  /* 0xffffffe008087810 */ /* 0x000fe40007ffe0ff */
[--C-:B-1----:R-:W-:Y:S02]  /*9900*/  SHF.R.U32.HI R5, RZ, 0x2, R33.reuse ;  /* 0x00000002ff057819 */ /* 0x102fe40000011621 */
[----:B------:R-:W-:Y:S02]  /*9910*/  IADD3 R6, R6, -0x20, RZ ;  /* 0xffffffe006067810 */ /* 0x000fe40007ffe0ff */
[----:B------:R-:W-:Y:S01]  /*9920*/  IADD3 R7, R7, -0x20, RZ ;  /* 0xffffffe007077810 */ /* 0x000fe20007ffe0ff */
[----:B------:R1:W0:Y:S01]  /*9930*/  I2F.F16 R66, R4 ;  /* 0x0000000400427306 */ /* 0x0002220000200c00 */
[----:B------:R-:W-:Y:S02]  /*9940*/  LOP3.LUT R5, R5, 0x3f, RZ, 0xc0, !PT ;  /* 0x0000003f05057812 */ /* 0x000fe400078ec0ff */
[----:B------:R-:W-:-:S02]  /*9950*/  SHF.R.U32 R29, R29, 0x1c, R33 ;  /* 0x0000001c1d1d7819 */ /* 0x000fc40000001621 */
[----:B------:R-:W-:Y:S02]  /*9960*/  IADD3 R5, R5, -0x20, RZ ;  /* 0xffffffe005057810 */ /* 0x000fe40007ffe0ff */
[----:B------:R-:W-:Y:S01]  /*9970*/  SHF.R.U32.HI R33, RZ, 0x14, R33 ;  /* 0x00000014ff217819 */ /* 0x000fe20000011621 */
[----:B------:R3:W0:Y:S01]  /*9980*/  I2F.F16 R42, R8 ;  /* 0x00000008002a7306 */ /* 0x0006220000200c00 */
[----:B-1----:R-:W-:Y:S02]  /*9990*/  SHF.R.U32 R4, R30, 0x1c, R34 ;  /* 0x0000001c1e047819 */ /* 0x002fe40000001622 */
[----:B------:R-:W-:Y:S02]  /*99a0*/  LOP3.LUT R33, R33, 0x3f, RZ, 0xc0, !PT ;  /* 0x0000003f21217812 */ /* 0x000fe400078ec0ff */
[----:B------:R-:W-:-:S03]  /*99b0*/  LOP3.LUT R4, R4, 0x3f, RZ, 0xc0, !PT ;  /* 0x0000003f04047812 */ /* 0x000fc600078ec0ff */
[----:B------:R1:W0:Y:S01]  /*99c0*/  I2F.F16 R65, R6 ;  /* 0x0000000600417306 */ /* 0x0002220000200c00 */
[----:B---3--:R-:W-:-:S07]  /*99d0*/  SHF.R.U32.HI R8, RZ, 0x4, R31 ;  /* 0x00000004ff087819 */ /* 0x008fce000001161f */
[----:B------:R3:W0:Y:S01]  /*99e0*/  I2F.F16 R70, R7 ;  /* 0x0000000700467306 */ /* 0x0006220000200c00 */
[--C-:B-1----:R-:W-:Y:S02]  /*99f0*/  SHF.R.U32.HI R6, RZ, 0x8, R34.reuse ;  /* 0x00000008ff067819 */ /* 0x102fe40000011622 */
[----:B------:R-:W-:Y:S02]  /*9a00*/  LOP3.LUT R8, R8, 0x3f, RZ, 0xc0, !PT ;  /* 0x0000003f08087812 */ /* 0x000fe400078ec0ff */
[----:B------:R-:W-:Y:S02]  /*9a10*/  LOP3.LUT R6, R6, 0x3f, RZ, 0xc0, !PT ;  /* 0x0000003f06067812 */ /* 0x000fe400078ec0ff */
[----:B---3--:R-:W-:Y:S01]  /*9a20*/  SHF.R.U32.HI R7, RZ, 0xe, R34 ;  /* 0x0000000eff077819 */ /* 0x008fe20000011622 */
[----:B------:R1:W3:Y:S01]  /*9a30*/  I2F.F16 R68, R5 ;  /* 0x0000000500447306 */ /* 0x0002e20000200c00 */
[----:B------:R-:W-:Y:S02]  /*9a40*/  IADD3 R4, R4, -0x20, RZ ;  /* 0xffffffe004047810 */ /* 0x000fe40007ffe0ff */
[----:B------:R-:W-:-:S02]  /*9a50*/  LOP3.LUT R7, R7, 0x3f, RZ, 0xc0, !PT ;  /* 0x0000003f07077812 */ /* 0x000fc400078ec0ff */
[----:B------:R-:W-:Y:S02]  /*9a60*/  IADD3 R8, R8, -0x20, RZ ;  /* 0xffffffe008087810 */ /* 0x000fe40007ffe0ff */
[--C-:B-1----:R-:W-:Y:S02]  /*9a70*/  SHF.R.U32.HI R5, RZ, 0x2, R34.reuse ;  /* 0x00000002ff057819 */ /* 0x102fe40000011622 */
[----:B------:R-:W-:Y:S02]  /*9a80*/  SHF.R.U32.HI R34, RZ, 0x14, R34 ;  /* 0x00000014ff227819 */ /* 0x000fe40000011622 */
[----:B------:R-:W-:Y:S02]  /*9a90*/  IADD3 R6, R6, -0x20, RZ ;  /* 0xffffffe006067810 */ /* 0x000fe40007ffe0ff */
[----:B------:R-:W-:Y:S02]  /*9aa0*/  IADD3 R7, R7, -0x20, RZ ;  /* 0xffffffe007077810 */ /* 0x000fe40007ffe0ff */
[----:B------:R-:W-:-:S02]  /*9ab0*/  IADD3 R30, R33, -0x20, RZ ;  /* 0xffffffe0211e7810 */ /* 0x000fc40007ffe0ff */
[----:B------:R1:W0:Y:S01]  /*9ac0*/  I2F.F16 R33, R4 ;  /* 0x0000000400217306 */ /* 0x0002220000200c00 */
[----:B------:R-:W-:Y:S02]  /*9ad0*/  LOP3.LUT R5, R5, 0x3f, RZ, 0xc0, !PT ;  /* 0x0000003f05057812 */ /* 0x000fe400078ec0ff */
[----:B------:R-:W-:Y:S02]  /*9ae0*/  SHF.R.U32 R31, R31, 0x1c, R35 ;  /* 0x0000001c1f1f7819 */ /* 0x000fe40000001623 */
[----:B------:R-:W-:-:S03]  /*9af0*/  IADD3 R5, R5, -0x20, RZ ;  /* 0xffffffe005057810 */ /* 0x000fc60007ffe0ff */
[----:B------:R2:W0:Y:S01]  /*9b00*/  I2F.F16 R46, R8 ;  /* 0x00000008002e7306 */ /* 0x0004220000200c00 */
[----:B-1----:R-:W-:-:S07]  /*9b10*/  LOP3.LUT R4, R34, 0x3f, RZ, 0xc0, !PT ;  /* 0x0000003f22047812 */ /* 0x002fce00078ec0ff */
[----:B------:R1:W0:Y:S01]  /*9b20*/  I2F.F16 R67, R6 ;  /* 0x0000000600437306 */ /* 0x0002220000200c00 */
[----:B--2---:R-:W-:-:S07]  /*9b30*/  SHF.R.U32.HI R8, RZ, 0x2, R35 ;  /* 0x00000002ff087819 */ /* 0x004fce0000011623 */
[----:B------:R2:W0:Y:S01]  /*9b40*/  I2F.F16 R34, R7 ;  /* 0x0000000700227306 */ /* 0x0004220000200c00 */
[--C-:B-1----:R-:W-:Y:S02]  /*9b50*/  SHF.R.U32.HI R6, RZ, 0x8, R35.reuse ;  /* 0x00000008ff067819 */ /* 0x102fe40000011623 */
[----:B------:R-:W-:Y:S02]  /*9b60*/  LOP3.LUT R2, R2, 0x3f, RZ, 0xc0, !PT ;  /* 0x0000003f02027812 */ /* 0x000fe400078ec0ff */
[--C-:B--2---:R-:W-:Y:S02]  /*9b70*/  SHF.R.U32.HI R7, RZ, 0xe, R35.reuse ;  /* 0x0000000eff077819 */ /* 0x104fe40000011623 */
[----:B------:R-:W-:Y:S01]  /*9b80*/  SHF.R.U32.HI R35, RZ, 0x14, R35 ;  /* 0x00000014ff237819 */ /* 0x000fe20000011623 */
[----:B------:R1:W2:Y:S01]  /*9b90*/  I2F.F16 R72, R5 ;  /* 0x0000000500487306 */ /* 0x0002a20000200c00 */
[----:B------:R-:W-:Y:S02]  /*9ba0*/  LOP3.LUT R29, R29, 0x3f, RZ, 0xc0, !PT ;  /* 0x0000003f1d1d7812 */ /* 0x000fe400078ec0ff */
[----:B------:R-:W-:-:S02]  /*9bb0*/  LOP3.LUT R35, R35, 0x3f, RZ, 0xc0, !PT ;  /* 0x0000003f23237812 */ /* 0x000fc400078ec0ff */
[----:B------:R-:W-:Y:S02]  /*9bc0*/  LOP3.LUT R8, R8, 0x3f, RZ, 0xc0, !PT ;  /* 0x0000003f08087812 */ /* 0x000fe400078ec0ff */
[----:B------:R-:W-:Y:S02]  /*9bd0*/  LOP3.LUT R6, R6, 0x3f, RZ, 0xc0, !PT ;  /* 0x0000003f06067812 */ /* 0x000fe400078ec0ff */
[----:B-1----:R-:W-:Y:S02]  /*9be0*/  LOP3.LUT R5, R31, 0x3f, RZ, 0xc0, !PT ;  /* 0x0000003f1f057812 */ /* 0x002fe400078ec0ff */
        /* <DEDUP_REMOVED lines=9> */
[----:B------:R-:W1:Y:S08]  /*9c80*/  I2F.F16 R2, R2 ;  /* 0x0000000200027306 */ /* 0x000e700000200c00 */
        /* <DEDUP_REMOVED lines=9> */
[----:B------:R0:W0:Y:S08]  /*9d20*/  I2F.F16 R69, R5 ;  /* 0x0000000500457306 */ /* 0x0000300000200c00 */
[----:B------:R0:W0:Y:S08]  /*9d30*/  I2F.F16 R76, R8 ;  /* 0x00000008004c7306 */ /* 0x0000300000200c00 */
[----:B------:R0:W0:Y:S08]  /*9d40*/  I2F.F16 R71, R6 ;  /* 0x0000000600477306 */ /* 0x0000300000200c00 */
[----:B------:R0:W0:Y:S08]  /*9d50*/  I2F.F16 R78, R7 ;  /* 0x00000007004e7306 */ /* 0x0000300000200c00 */
[----:B------:R-:W0:Y:S01]  /*9d60*/  I2F.F16 R35, R35 ;  /* 0x0000002300237306 */ /* 0x000e220000200c00 */
        /* <DEDUP_REMOVED lines=22> */
[----:B------:R-:W-:-:S05]  /*9ed0*/  PRMT R80, R101, 0x5410, R36 ;  /* 0x0000541065507816 */ /* 0x000fca0000000024 */
[----:B------:R-:W-:Y:S01]  /*9ee0*/  HFMA2 R77, R80, R6, R77 ;  /* 0x00000006504d7231 */ /* 0x000fe2000000004d */
[----:B------:R-:W-:-:S06]  /*9ef0*/  PRMT R80, R0, 0x5410, R41 ;  /* 0x0000541000507816 */ /* 0x000fcc0000000029 */
[----:B------:R-:W-:Y:S01]  /*9f00*/  HFMA2.MMA R79, R80, R6, R79 ;  /* 0x00000006504f7235 */ /* 0x000fe2000000004f */
[----:B------:R-:W-:Y:S01]  /*9f10*/  HFMA2 R6, R5, R6, R4 ;  /* 0x0000000605067231 */ /* 0x000fe20000000004 */
[----:B------:R-:W-:Y:S02]  /*9f20*/  PRMT R4, R57, 0x5410, R60 ;  /* 0x0000541039047816 */ /* 0x000fe4000000003c */
[----:B------:R-:W-:Y:S02]  /*9f30*/  PRMT R5, R46, 0x5410, R43 ;  /* 0x000054102e057816 */ /* 0x000fe4000000002b */
[----:B------:R-:W-:Y:S02]  /*9f40*/  PRMT R80, R37, 0x5410, R38 ;  /* 0x0000541025507816 */ /* 0x000fe40000000026 */
[----:B------:R-:W-:Y:S01]  /*9f50*/  HFMA2.MMA R4, R4, R7, R73 ;  /* 0x0000000704047235 */ /* 0x000fe20000000049 */
[-C--:B------:R-:W-:Y:S01]  /*9f60*/  HFMA2 R6, R5, R7.reuse, R6 ;  /* 0x0000000705067231 */ /* 0x080fe20000000006 */
[----:B------:R-:W-:Y:S01]  /*9f70*/  PRMT R5, R59, 0x5410, R62 ;  /* 0x000054103b057816 */ /* 0x000fe2000000003e */
[----:B------:R-:W-:Y:S01]  /*9f80*/  HFMA2 R77, R80, R7, R77 ;  /* 0x00000007504d7231 */ /* 0x000fe2000000004d */
[----:B------:R-:W-:-:S04]  /*9f90*/  PRMT R80, R42, 0x5410, R39 ;  /* 0x000054102a507816 */ /* 0x000fc80000000027 */
[----:B-1----:R-:W-:Y:S01]  /*9fa0*/  HFMA2.MMA R4, R5, R8, R4 ;  /* 0x0000000805047235 */ /* 0x002fe20000000004 */
[----:B------:R-:W-:Y:S01]  /*9fb0*/  PRMT R5, R45, 0x5410, R28 ;  /* 0x000054102d057816 */ /* 0x000fe2000000001c */
[----:B------:R-:W-:Y:S01]  /*9fc0*/  HFMA2.MMA R79, R80, R7, R79 ;  /* 0x00000007504f7235 */ /* 0x000fe2000000004f */
[----:B------:R-:W-:Y:S02]  /*9fd0*/  PRMT R80, R25, 0x5410, R26 ;  /* 0x0000541019507816 */ /* 0x000fe4000000001a */
[----:B------:R-:W-:Y:S01]  /*9fe0*/  PRMT R7, R69, 0x5410, R76 ;  /* 0x0000541045077816 */ /* 0x000fe2000000004c */
[-C--:B------:R-:W-:Y:S01]  /*9ff0*/  HFMA2 R6, R5, R8.reuse, R6 ;  /* 0x0000000805067231 */ /* 0x080fe20000000006 */
[----:B------:R-:W-:Y:S01]  /*a000*/  PRMT R5, R61, 0x5410, R64 ;  /* 0x000054103d057816 */ /* 0x000fe20000000040 */
[----:B------:R-:W-:Y:S01]  /*a010*/  HFMA2 R77, R80, R8, R77 ;  /* 0x00000008504d7231 */ /* 0x000fe2000000004d */
[----:B------:R-:W-:Y:S01]  /*a020*/  PRMT R80, R40, 0x5410, R27 ;  /* 0x0000541028507816 */ /* 0x000fe2000000001b */
[----:B------:R-:W-:Y:S01]  /*a030*/  HFMA2 R6, R7, R9, R6 ;  /* 0x0000000907067231 */ /* 0x000fe20000000006 */
[----:B------:R-:W-:-:S02]  /*a040*/  PRMT R7, R71, 0x5410, R78 ;  /* 0x0000541047077816 */ /* 0x000fc4000000004e */
[----:B------:R-:W-:Y:S01]  /*a050*/  HFMA2.MMA R5, R5, R9, R4 ;  /* 0x0000000905057235 */ /* 0x000fe20000000004 */
[----:B------:R-:W-:Y:S01]  /*a060*/  PRMT R4, R29, 0x5410, R68 ;  /* 0x000054101d047816 */ /* 0x000fe20000000044 */
[----:B------:R-:W-:Y:S01]  /*a070*/  HFMA2.MMA R79, R80, R8, R79 ;  /* 0x00000008504f7235 */ /* 0x000fe2000000004f */
[----:B------:R-:W-:Y:S01]  /*a080*/  HFMA2 R6, R7, R10, R6 ;  /* 0x0000000a07067231 */ /* 0x000fe20000000006 */
[----:B------:R-:W-:Y:S02]  /*a090*/  PRMT R7, R35, 0x5410, R24 ;  /* 0x0000541023077816 */ /* 0x000fe40000000018 */
[----:B------:R-:W-:Y:S01]  /*a0a0*/  HFMA2 R77, R4, R9, R77 ;  /* 0x00000009044d7231 */ /* 0x000fe2000000004d */
[----:B------:R-:W-:Y:S02]  /*a0b0*/  PRMT R4, R33, 0x5410, R72 ;  /* 0x0000541021047816 */ /* 0x000fe40000000048 */
[----:B------:R-:W-:-:S04]  /*a0c0*/  HFMA2 R6, R7, R11, R6 ;  /* 0x0000000b07067231 */ /* 0x000fc80000000006 */
[----:B------:R-:W-:Y:S01]  /*a0d0*/  HFMA2.MMA R79, R4, R9, R79 ;  /* 0x00000009044f7235 */ /* 0x000fe2000000004f */
[----:B------:R-:W-:Y:S01]  /*a0e0*/  PRMT R4, R63, 0x5410, R32 ;  /* 0x000054103f047816 */ /* 0x000fe20000000020 */
[----:B------:R-:W-:-:S05]  /*a0f0*/  HADD2 R6, R6.H0_H0, R6.H1_H1 ;  /* 0x3000000606067230 */ /* 0x000fca0000000800 */
        /* <DEDUP_REMOVED lines=18> */
.L_x_2177:
        /* <DEDUP_REMOVED lines=75> */
.L_x_2178:
        /* <DEDUP_REMOVED lines=64> */
[----:B------:R-:W-:Y:S02]  /*aad0*/  HADD2 R0, R0.H0_H0, R0.H1_H1 ;  /* 0x3000000000007230 */ /* 0x000fe40000000800 */
[----:B------:R-:W-:-:S03]  /*aae0*/  HADD2 R6, R6.H0_H0, R6.H1_H1 ;  /* 0x3000000606067230 */ /* 0x000fc60000000800 */
        /* <DEDUP_REMOVED lines=10> */
.L_x_2179:
        /* <DEDUP_REMOVED lines=8> */
.L_x_2173:
[----:B------:R-:W-:Y:S01]  /*ac10*/  ISETP.GE.AND P0, PT, R51, R50, PT ;  /* 0x000000323300720c */ /* 0x000fe20003f06270 */
[----:B------:R-:W-:-:S03]  /*ac20*/  ULDC UR5, c[0x0][0x260] ;  /* 0x0000980000057ab9 */ /* 0x000fc60000000800 */
[----:B------:R-:W-:Y:S01]  /*ac30*/  ISETP.GE.OR P0, PT, R51, UR5, P0 ;  /* 0x0000000533007c0c */ /* 0x000fe20008706670 */
[----:B------:R-:W-:-:S12]  /*ac40*/  ULDC UR5, c[0x0][0x260] ;  /* 0x0000980000057ab9 */ /* 0x000fd80000000800 */
[----:B------:R-:W-:Y:S05]  /*ac50*/  @P0 BRA `(.L_x_2181) ;  /* 0x0000002000000947 */ /* 0x000fea0003800000 */
.L_x_2185:
[----:B------:R-:W0:Y:S01]  /*ac60*/  LDC R49, c[0x0][0x23c] ;  /* 0x00008f00ff317b82 */ /* 0x000e220000000800 */
[----:B------:R-:W-:Y:S01]  /*ac70*/  ISETP.NE.AND P0, PT, R51, R16, PT ;  /* 0x000000103300720c */ /* 0x000fe20003f05270 */
[----:B------:R-:W2:-:S12]  /*ac80*/  LDG.E.128.CONSTANT R28, desc[UR8][R110.64] ;  /* 0x000000086e1c7981 */ /* 0x000e98000c1e9d00 */
[----:B------:R-:W-:Y:S01]  /*ac90*/  @!P0 IADD3 R48, R48, 0x1, RZ ;  /* 0x0000000130308810 */ /* 0x000fe20007ffe0ff */
[----:B------:R-:W3:Y:S03]  /*aca0*/  @!P0 LDC.64 R94, c[0x0][0x248] ;  /* 0x00009200ff5e8b82 */ /* 0x000ee60000000a00 */
[----:B------:R-:W-:-:S06]  /*acb0*/  @!P0 LEA R38, R48, R1, 0x3 ;  /* 0x0000000130268211 */ /* 0x000fcc00078e18ff */
[----:B------:R-:W4:Y:S01]  /*acc0*/  @!P0 LDL.64 R38, [R38] ;  /* 0x0000000026268983 */ /* 0x000f220000100a00 */
[----:B0-----:R-:W-:-:S05]  /*acd0*/  IMAD.WIDE R32, R49, 0x4, R110 ;  /* 0x0000000431207825 */ /* 0x001fca00078e026e */
[----:B------:R2:W4:Y:S01]  /*ace0*/  LDG.E.128.CONSTANT R24, desc[UR8][R32.64] ;  /* 0x0000000820187981 */ /* 0x000522000c1e9d00 */
[----:B------:R-:W-:-:S05]  /*acf0*/  IMAD.WIDE R34, R49, 0x4, R32 ;  /* 0x0000000431227825 */ /* 0x000fca00078e0220 */
[----:B------:R-:W4:Y:S01]  /*ad00*/  LDG.E.128.CONSTANT R8, desc[UR8][R34.64] ;  /* 0x0000000822087981 */ /* 0x000f22000c1e9d00 */
[----:B------:R-:W-:-:S05]  /*ad10*/  IMAD.WIDE R36, R49, 0x4, R34 ;  /* 0x0000000431247825 */ /* 0x000fca00078e0222 */
[----:B------:R0:W4:Y:S01]  /*ad20*/  LDG.E.128.CONSTANT R12, desc[UR8][R36.64] ;  /* 0x00000008240c7981 */ /* 0x000122000c1e9d00 */
[----:B------:R-:W-:-:S05]  /*ad30*/  IMAD.WIDE R2, R49, 0x4, R36 ;  /* 0x0000000431027825 */ /* 0x000fca00078e0224 */
[----:B------:R-:W4:Y:S01]  /*ad40*/  LDG.E.128.CONSTANT R4, desc[UR8][R2.64] ;  /* 0x0000000802047981 */ /* 0x000f22000c1e9d00 */
[----:B------:R-:W-:-:S05]  /*ad50*/  @!P0 LEA R17, R51, 0x1, 0x1 ;  /* 0x0000000133118811 */ /* 0x000fca00078e08ff */
[----:B---3--:R-:W-:-:S06]  /*ad60*/  @!P0 IMAD.WIDE R94, R17, 0x2, R94 ;  /* 0x00000002115e8825 */ /* 0x008fcc00078e025e */
[----:B------:R3:W5:Y:S01]  /*ad70*/  @!P0 LDG.E.U16.CONSTANT R94, desc[UR8][R94.64] ;  /* 0x000000085e5e8981 */ /* 0x000762000c1e9500 */
[----:B------:R-:W-:Y:S02]  /*ad80*/  MOV R0, 0x2800 ;  /* 0x0000280000007802 */ /* 0x000fe40000000f00 */
[----:B------:R-:W-:Y:S02]  /*ad90*/  ISETP.NE.AND P1, PT, R54, RZ, PT ;  /* 0x000000ff3600720c */ /* 0x000fe40003f25270 */
[----:B------:R-:W-:Y:S02]  /*ada0*/  ISETP.NE.AND P2, PT, R53, RZ, PT ;  /* 0x000000ff3500720c */ /* 0x000fe40003f45270 */
[----:B------:R-:W-:Y:S02]  /*adb0*/  ISETP.NE.AND P3, PT, R52, RZ, PT ;  /* 0x000000ff3400720c */ /* 0x000fe40003f65270 */
[----:B--2---:R-:W-:Y:S02]  /*adc0*/  SHF.R.U32.HI R33, RZ, 0xf, R28 ;  /* 0x0000000fff217819 */ /* 0x004fe4000001161c */
[----:B0-----:R-:W-:-:S02]  /*add0*/  SHF.R.U32.HI R37, RZ, 0xf, R29 ;  /* 0x0000000fff257819 */ /* 0x001fc4000001161d */
[C---:B------:R-:W-:Y:S02]  /*ade0*/  LOP3.LUT R44, R29.reuse, 0x1f001f, RZ, 0xc0, !PT ;  /* 0x001f001f1d2c7812 */ /* 0x040fe400078ec0ff */
[----:B------:R-:W-:Y:S02]  /*adf0*/  SHF.R.U32.HI R43, RZ, 0xa, R29 ;  /* 0x0000000aff2b7819 */ /* 0x000fe4000001161d */
[----:B------:R-:W-:Y:S02]  /*ae00*/  LOP3.LUT R64, R29, 0x3e003e0, RZ, 0xc0, !PT ;  /* 0x03e003e01d407812 */ /* 0x000fe400078ec0ff */
[C---:B------:R-:W-:Y:S02]  /*ae10*/  LOP3.LUT R61, R30.reuse, 0x1f001f, RZ, 0xc0, !PT ;  /* 0x001f001f1e3d7812 */ /* 0x040fe400078ec0ff */
[----:B------:R-:W-:Y:S02]  /*ae20*/  SHF.R.U32.HI R56, RZ, 0xa, R30 ;  /* 0x0000000aff387819 */ /* 0x000fe4000001161e */
[----:B------:R-:W-:-:S02]  /*ae30*/  LOP3.LUT R29, R30, 0x3e003e0, RZ, 0xc0, !PT ;  /* 0x03e003e01e1d7812 */ /* 0x000fc400078ec0ff */
[----:B------:R-:W-:Y:S02]  /*ae40*/  LOP3.LUT R74, R31, 0x1f001f, RZ, 0xc0, !PT ;  /* 0x001f001f1f4a7812 */ /* 0x000fe400078ec0ff */
[----:B----4-:R-:W-:Y:S02]  /*ae50*/  @!P0 PRMT R115, R38, 0x7610, R115 ;  /* 0x0000761026738816 */ /* 0x010fe40000000073 */
[----:B------:R-:W-:Y:S02]  /*ae60*/  @!P0 PRMT R118, R39, 0x7610, R118 ;  /* 0x0000761027768816 */ /* 0x000fe40000000076 */
[----:B------:R-:W-:Y:S02]  /*ae70*/  @!P0 PRMT R115, R115, 0x7610, R38 ;  /* 0x0000761073738816 */ /* 0x000fe40000000026 */
[----:B------:R-:W-:Y:S02]  /*ae80*/  @!P0 PRMT R118, R118, 0x7610, R39 ;  /* 0x0000761076768816 */ /* 0x000fe40000000027 */
[----:B------:R-:W-:-:S02]  /*ae90*/  SHF.R.U32.HI R39, RZ, 0xf, R30 ;  /* 0x0000000fff277819 */ /* 0x000fc4000001161e */
[C---:B------:R-:W-:Y:S02]  /*aea0*/  LOP3.LUT R38, R24.reuse, 0x1f001f, RZ, 0xc0, !PT ;  /* 0x001f001f18267812 */ /* 0x040fe400078ec0ff */
[--C-:B------:R-:W-:Y:S02]  /*aeb0*/  SHF.R.U32.HI R36, RZ, 0xa, R24.reuse ;  /* 0x0000000aff247819 */ /* 0x100fe40000011618 */
[----:B------:R-:W-:Y:S02]  /*aec0*/  LOP3.LUT R17, R24, 0x3e003e0, RZ, 0xc0, !PT ;  /* 0x03e003e018117812 */ /* 0x000fe400078ec0ff */
[----:B------:R-:W-:Y:S02]  /*aed0*/  SHF.R.U32.HI R34, RZ, 0xe, R24 ;  /* 0x0000000eff227819 */ /* 0x000fe40000011618 */
[----:B------:R-:W-:Y:S02]  /*aee0*/  SHF.R.U32.HI R73, RZ, 0xa, R31 ;  /* 0x0000000aff497819 */ /* 0x000fe4000001161f */
[----:B------:R-:W-:-:S02]  /*aef0*/  LOP3.LUT R30, R31, 0x3e003e0, RZ, 0xc0, !PT ;  /* 0x03e003e01f1e7812 */ /* 0x000fc400078ec0ff */
[----:B------:R-:W-:Y:S02]  /*af00*/  SHF.R.U32.HI R41, RZ, 0xf, R31 ;  /* 0x0000000fff297819 */ /* 0x000fe4000001161f */
[C---:B------:R-:W-:Y:S02]  /*af10*/  LOP3.LUT R62, R26.reuse, 0x1f001f, RZ, 0xc0, !PT ;  /* 0x001f001f1a3e7812 */ /* 0x040fe400078ec0ff */
[--C-:B------:R-:W-:Y:S02]  /*af20*/  SHF.R.U32.HI R59, RZ, 0xa, R26.reuse ;  /* 0x0000000aff3b7819 */ /* 0x100fe4000001161a */
[----:B------:R-:W-:Y:S02]  /*af30*/  LOP3.LUT R24, R26, 0x3e003e0, RZ, 0xc0, !PT ;  /* 0x03e003e01a187812 */ /* 0x000fe400078ec0ff */
[----:B------:R-:W-:Y:S02]  /*af40*/  SHF.R.U32.HI R58, RZ, 0xe, R26 ;  /* 0x0000000eff3a7819 */ /* 0x000fe4000001161a */
[----:B------:R-:W-:-:S02]  /*af50*/  SHF.R.U32.HI R31, RZ, 0xe, R25 ;  /* 0x0000000eff1f7819 */ /* 0x000fc40000011619 */
[----:B------:R-:W-:Y:S02]  /*af60*/  LOP3.LUT R33, R33, 0x10001, RZ, 0xc0, !PT ;  /* 0x0001000121217812 */ /* 0x000fe400078ec0ff */
[----:B------:R-:W-:Y:S02]  /*af70*/  LOP3.LUT R26, R37, 0x10001, RZ, 0xc0, !PT ;  /* 0x00010001251a7812 */ /* 0x000fe400078ec0ff */
[----:B------:R-:W-:Y:S02]  /*af80*/  LOP3.LUT R39, R39, 0x10001, RZ, 0xc0, !PT ;  /* 0x0001000127277812 */ /* 0x000fe400078ec0ff */
[C---:B------:R-:W-:Y:S02]  /*af90*/  LOP3.LUT R35, R28.reuse, 0x1f001f, RZ, 0xc0, !PT ;  /* 0x001f001f1c237812 */ /* 0x040fe400078ec0ff */
[----:B------:R-:W-:Y:S02]  /*afa0*/  SHF.R.U32.HI R40, RZ, 0xa, R28 ;  /* 0x0000000aff287819 */ /* 0x000fe4000001161c */
[----:B------:R-:W-:-:S02]  /*afb0*/  LOP3.LUT R32, R28, 0x3e003e0, RZ, 0xc0, !PT ;  /* 0x03e003e01c207812 */ /* 0x000fc400078ec0ff */
[C---:B------:R-:W-:Y:S02]  /*afc0*/  LOP3.LUT R46, R25.reuse, 0x1f001f, RZ, 0xc0, !PT ;  /* 0x001f001f192e7812 */ /* 0x040fe400078ec0ff */
[----:B------:R-:W-:Y:S02]  /*afd0*/  SHF.R.U32.HI R47, RZ, 0xa, R25 ;  /* 0x0000000aff2f7819 */ /* 0x000fe40000011619 */
[----:B------:R-:W-:Y:S02]  /*afe0*/  LOP3.LUT R28, R25, 0x3e003e0, RZ, 0xc0, !PT ;  /* 0x03e003e0191c7812 */ /* 0x000fe400078ec0ff */
[----:B------:R-:W-:Y:S02]  /*aff0*/  SHF.R.U32.HI R60, RZ, 0xe, R27 ;  /* 0x0000000eff3c7819 */ /* 0x000fe4000001161b */
[----:B------:R-:W-:Y:S02]  /*b000*/  LOP3.LUT R41, R41, 0x10001, RZ, 0xc0, !PT ;  /* 0x0001000129297812 */ /* 0x000fe400078ec0ff */
[----:B------:R-:W-:-:S02]  /*b010*/  LOP3.LUT R37, R33, 0x20002, R34, 0xf8, !PT ;  /* 0x0002000221257812 */ /* 0x000fc400078ef822 */
[----:B------:R-:W-:Y:S02]  /*b020*/  LOP3.LUT R42, R26, 0x20002, R31, 0xf8, !PT ;  /* 0x000200021a2a7812 */ /* 0x000fe400078ef81f */
[C---:B------:R-:W-:Y:S02]  /*b030*/  LOP3.LUT R69, R27.reuse, 0x1f001f, RZ, 0xc0, !PT ;  /* 0x001f001f1b457812 */ /* 0x040fe400078ec0ff */
[----:B------:R-:W-:Y:S02]  /*b040*/  SHF.R.U32.HI R76, RZ, 0xa, R27 ;  /* 0x0000000aff4c7819 */ /* 0x000fe4000001161b */
[----:B------:R-:W-:Y:S02]  /*b050*/  LOP3.LUT R25, R27, 0x3e003e0, RZ, 0xc0, !PT ;  /* 0x03e003e01b197812 */ /* 0x000fe400078ec0ff */
[----:B------:R-:W-:Y:S02]  /*b060*/  LOP3.LUT R33, R8, 0x1f001f, RZ, 0xc0, !PT ;  /* 0x001f001f08217812 */ /* 0x000fe400078ec0ff */
[----:B------:R-:W-:-:S02]  /*b070*/  SHF.R.U32.HI R34, RZ, 0xa, R8 ;  /* 0x0000000aff227819 */ /* 0x000fc40000011608 */
[----:B------:R-:W-:Y:S02]  /*b080*/  LOP3.LUT R26, R8, 0x3e003e0, RZ, 0xc0, !PT ;  /* 0x03e003e0081a7812 */ /* 0x000fe400078ec0ff */
[----:B------:R-:W-:Y:S02]  /*b090*/  LOP3.LUT R45, R39, 0x20002, R58, 0xf8, !PT ;  /* 0x00020002272d7812 */ /* 0x000fe400078ef83a */
[----:B------:R-:W-:Y:S02]  /*b0a0*/  SHF.R.U32.HI R8, RZ, 0xd, R8 ;  /* 0x0000000dff087819 */ /* 0x000fe40000011608 */
[C---:B------:R-:W-:Y:S02]  /*b0b0*/  LOP3.LUT R57, R10.reuse, 0x1f001f, RZ, 0xc0, !PT ;  /* 0x001f001f0a397812 */ /* 0x040fe400078ec0ff */
[----:B------:R-:W-:Y:S02]  /*b0c0*/  SHF.R.U32.HI R63, RZ, 0xa, R10 ;  /* 0x0000000aff3f7819 */ /* 0x000fe4000001160a */
[----:B------:R-:W-:-:S02]  /*b0d0*/  LOP3.LUT R27, R10, 0x3e003e0, RZ, 0xc0, !PT ;  /* 0x03e003e00a1b7812 */ /* 0x000fc400078ec0ff */
[----:B------:R-:W-:Y:S02]  /*b0e0*/  SHF.R.U32.HI R39, RZ, 0xd, R9 ;  /* 0x0000000dff277819 */ /* 0x000fe40000011609 */
[----:B------:R-:W-:Y:S02]  /*b0f0*/  SHF.R.U32.HI R10, RZ, 0xd, R10 ;  /* 0x0000000dff0a7819 */ /* 0x000fe4000001160a */
[----:B------:R-:W-:Y:S02]  /*b100*/  LOP3.LUT R67, R41, 0x20002, R60, 0xf8, !PT ;  /* 0x0002000229437812 */ /* 0x000fe400078ef83c */
[----:B------:R-:W-:Y:S02]  /*b110*/  SHF.R.U32.HI R58, RZ, 0xd, R11 ;  /* 0x0000000dff3a7819 */ /* 0x000fe4000001160b */
[----:B------:R-:W-:Y:S02]  /*b120*/  LOP3.LUT R55, R9, 0x1f001f, RZ, 0xc0, !PT ;  /* 0x001f001f09377812 */ /* 0x000fe400078ec0ff */
[----:B------:R-:W-:-:S02]  /*b130*/  SHF.R.U32.HI R41, RZ, 0xa, R9 ;  /* 0x0000000aff297819 */ /* 0x000fc40000011609 */
[----:B-1----:R-:W-:Y:S02]  /*b140*/  LOP3.LUT R65, R9, 0x3e003e0, RZ, 0xc0, !PT ;  /* 0x03e003e009417812 */ /* 0x002fe400078ec0ff */
[C---:B------:R-:W-:Y:S02]  /*b150*/  LOP3.LUT R72, R11.reuse, 0x1f001f, RZ, 0xc0, !PT ;  /* 0x001f001f0b487812 */ /* 0x040fe400078ec0ff */
[----:B------:R-:W-:Y:S02]  /*b160*/  SHF.R.U32.HI R70, RZ, 0xa, R11 ;  /* 0x0000000aff467819 */ /* 0x000fe4000001160b */
[----:B------:R-:W-:Y:S02]  /*b170*/  LOP3.LUT R31, R11, 0x3e003e0, RZ, 0xc0, !PT ;  /* 0x03e003e00b1f7812 */ /* 0x000fe400078ec0ff */
[----:B------:R-:W-:Y:S02]  /*b180*/  LOP3.LUT R9, R37, 0x40004, R8, 0xf8, !PT ;  /* 0x0004000425097812 */ /* 0x000fe400078ef808 */
[----:B------:R-:W-:-:S02]  /*b190*/  LOP3.LUT R8, R42, 0x40004, R39, 0xf8, !PT ;  /* 0x000400042a087812 */ /* 0x000fc400078ef827 */
[----:B------:R-:W-:Y:S02]  /*b1a0*/  LOP3.LUT R11, R45, 0x40004, R10, 0xf8, !PT ;  /* 0x000400042d0b7812 */ /* 0x000fe400078ef80a */
[----:B------:R-:W-:Y:S02]  /*b1b0*/  LOP3.LUT R10, R67, 0x40004, R58, 0xf8, !PT ;  /* 0x00040004430a7812 */ /* 0x000fe400078ef83a */
[C---:B------:R-:W-:Y:S02]  /*b1c0*/  LOP3.LUT R37, R12.reuse, 0x1f001f, RZ, 0xc0, !PT ;  /* 0x001f001f0c257812 */ /* 0x040fe400078ec0ff */
[----:B------:R-:W-:Y:S02]  /*b1d0*/  SHF.R.U32.HI R39, RZ, 0xa, R12 ;  /* 0x0000000aff277819 */ /* 0x000fe4000001160c */
[----:B------:R-:W-:Y:S02]  /*b1e0*/  LOP3.LUT R77, R12, 0x3e003e0, RZ, 0xc0, !PT ;  /* 0x03e003e00c4d7812 */ /* 0x000fe400078ec0ff */
[----:B------:R-:W-:-:S02]  /*b1f0*/  LOP3.LUT R42, R13, 0x1f001f, RZ, 0xc0, !PT ;  /* 0x001f001f0d2a7812 */ /* 0x000fc400078ec0ff */
[--C-:B------:R-:W-:Y:S02]  /*b200*/  SHF.R.U32.HI R45, RZ, 0xa, R13.reuse ;  /* 0x0000000aff2d7819 */ /* 0x100fe4000001160d */
[----:B------:R-:W-:Y:S02]  /*b210*/  LOP3.LUT R84, R13, 0x3e003e0, RZ, 0xc0, !PT ;  /* 0x03e003e00d547812 */ /* 0x000fe400078ec0ff */
[----:B------:R-:W-:Y:S02]  /*b220*/  SHF.R.U32.HI R12, RZ, 0xc, R12 ;  /* 0x0000000cff0c7819 */ /* 0x000fe4000001160c */
        /* <DEDUP_REMOVED lines=18> */
[----:B------:R-:W-:Y:S02]  /*b350*/  LOP3.LUT R14, R7, 0x1f001f, RZ, 0xc0, !PT ;  /* 0x001f001f070e7812 */ /* 0x000fe400078ec0ff */
[--C-:B------:R-:W-:Y:S02]  /*b360*/  SHF.R.U32.HI R15, RZ, 0xa, R7.reuse ;  /* 0x0000000aff0f7819 */ /* 0x100fe40000011607 */
[----:B------:R-:W-:-:S02]  /*b370*/  SHF.R.U32.HI R7, RZ, 0xb, R7 ;  /* 0x0000000bff077819 */ /* 0x000fc40000011607 */
[----:B------:R-:W-:Y:S02]  /*b380*/  LOP3.LUT R17, R17, 0x64006400, RZ, 0xfc, !PT ;  /* 0x6400640011117812 */ /* 0x000fe400078efcff */
[----:B------:R-:W-:Y:S02]  /*b390*/  LOP3.LUT R87, R6, 0x3e003e0, RZ, 0xc0, !PT ;  /* 0x03e003e006577812 */ /* 0x000fe400078ec0ff */
[----:B------:R-:W-:Y:S02]  /*b3a0*/  LOP3.LUT R4, R67, 0x100010, R4, 0xf8, !PT ;  /* 0x0010001043047812 */ /* 0x000fe400078ef804 */
[----:B------:R-:W-:Y:S02]  /*b3b0*/  LOP3.LUT R67, R64, 0x64006400, RZ, 0xfc, !PT ;  /* 0x6400640040437812 */ /* 0x000fe400078efcff */
[----:B------:R-:W-:Y:S01]  /*b3c0*/  LOP3.LUT R7, R68, 0x100010, R7, 0xf8, !PT ;  /* 0x0010001044077812 */ /* 0x000fe200078ef807 */
        /* <DEDUP_REMOVED lines=11> */
[-C--:B------:R-:W-:Y:S01]  /*b480*/  HFMA2 R81, R29, R0.reuse.H0_H0, -48, -48 ;  /* 0xd200d2001d517431 */ /* 0x080fe20000040000 */
[C---:B------:R-:W-:Y:S01]  /*b490*/  LOP3.LUT R10, R5.reuse, 0x1f001f, RZ, 0xc0, !PT ;  /* 0x001f001f050a7812 */ /* 0x040fe200078ec0ff */
[-C--:B------:R-:W-:Y:S01]  /*b4a0*/  HFMA2 R82, R89, R0.reuse.H0_H0, -48, -48 ;  /* 0xd200d20059527431 */ /* 0x080fe20000040000 */
[--C-:B------:R-:W-:Y:S02]  /*b4b0*/  SHF.R.U32.HI R11, RZ, 0xa, R5.reuse ;  /* 0x0000000aff0b7819 */ /* 0x100fe40000011605 */
[----:B------:R-:W-:Y:S02]  /*b4c0*/  LOP3.LUT R86, R5, 0x3e003e0, RZ, 0xc0, !PT ;  /* 0x03e003e005567812 */ /* 0x000fe400078ec0ff */
[----:B------:R-:W-:Y:S01]  /*b4d0*/  LOP3.LUT R67, R28, 0x64006400, RZ, 0xfc, !PT ;  /* 0x640064001c437812 */ /* 0x000fe200078efcff */
[-C--:B------:R-:W-:Y:S01]  /*b4e0*/  HFMA2 R28, R17, R0.reuse.H0_H0, -48, -48 ;  /* 0xd200d200111c7431 */ /* 0x080fe20000040000 */
[----:B------:R-:W-:Y:S01]  /*b4f0*/  LOP3.LUT R25, R26, 0x64006400, RZ, 0xfc, !PT ;  /* 0x640064001a197812 */ /* 0x000fe200078efcff */
[-C--:B------:R-:W-:Y:S01]  /*b500*/  HFMA2 R26, R83, R0.reuse.H0_H0, -48, -48 ;  /* 0xd200d200531a7431 */ /* 0x080fe20000040000 */
[----:B------:R-:W-:Y:S01]  /*b510*/  LOP3.LUT R46, R46, 0x64006400, RZ, 0xfc, !PT ;  /* 0x640064002e2e7812 */ /* 0x000fe200078efcff */
[----:B------:R-:W-:Y:S01]  /*b520*/  HFMA2 R17, R87, R0.H0_H0, -48, -48 ;  /* 0xd200d20057117431 */ /* 0x000fe20000040000 */
[----:B------:R-:W-:Y:S01]  /*b530*/  SHF.R.U32.HI R5, RZ, 0xb, R5 ;  /* 0x0000000bff057819 */ /* 0x000fe20000011605 */
[----:B------:R-:W-:Y:S01]  /*b540*/  HADD2 R83, R35, -1040, -1040 ;  /* 0xe410e41023537430 */ /* 0x000fe20000000000 */
[----:B------:R-:W-:-:S02]  /*b550*/  LOP3.LUT R29, R24, 0x64006400, RZ, 0xfc, !PT ;  /* 0x64006400181d7812 */ /* 0x000fc400078efcff */
[----:B------:R-:W-:Y:S01]  /*b560*/  LOP3.LUT R89, R65, 0x64006400, RZ, 0xfc, !PT ;  /* 0x6400640041597812 */ /* 0x000fe200078efcff */
[----:B------:R-:W-:Y:S01]  /*b570*/  HFMA2 R65, R91, R0.H0_H0, -48, -48 ;  /* 0xd200d2005b417431 */ /* 0x000fe20000040000 */
[----:B------:R-:W-:Y:S01]  /*b580*/  LOP3.LUT R43, R43, 0x1f001f, RZ, 0xc0, !PT ;  /* 0x001f001f2b2b7812 */ /* 0x000fe200078ec0ff */
[----:B------:R-:W-:Y:S01]  /*b590*/  HADD2 R87, R40, -1040, -1040 ;  /* 0xe410e41028577430 */ /* 0x000fe20000000000 */
[----:B------:R-:W-:Y:S02]  /*b5a0*/  LOP3.LUT R12, R6, 0x1f001f, RZ, 0xc0, !PT ;  /* 0x001f001f060c7812 */ /* 0x000fe400078ec0ff */
[--C-:B------:R-:W-:Y:S02]  /*b5b0*/  SHF.R.U32.HI R13, RZ, 0xa, R6.reuse ;  /* 0x0000000aff0d7819 */ /* 0x100fe40000011606 */
[----:B------:R-:W-:Y:S02]  /*b5c0*/  LOP3.LUT R27, R27, 0x64006400, RZ, 0xfc, !PT ;  /* 0x640064001b1b7812 */ /* 0x000fe400078efcff */
[----:B------:R-:W-:-:S02]  /*b5d0*/  SHF.R.U32.HI R6, RZ, 0xb, R6 ;  /* 0x0000000bff067819 */ /* 0x000fc40000011606 */
        /* <DEDUP_REMOVED lines=8> */
[----:B------:R-:W-:Y:S01]  /*b660*/  LOP3.LUT R5, R66, 0x100010, R5, 0xf8, !PT ;  /* 0x0010001042057812 */ /* 0x000fe200078ef805 */
[-C--:B------:R-:W-:Y:S01]  /*b670*/  HFMA2 R66, R29, R0.reuse.H0_H0, -48, -48 ;  /* 0xd200d2001d427431 */ /* 0x080fe20000040000 */
        /* <DEDUP_REMOVED lines=12> */
[----:B------:R-:W-:Y:S01]  /*b740*/  HFMA2 R27, R91, R0.H0_H0, -48, -48 ;  /* 0xd200d2005b1b7431 */ /* 0x000fe20000040000 */
[----:B------:R-:W-:Y:S01]  /*b750*/  LOP3.LUT R6, R79, 0x100010, R6, 0xf8, !PT ;  /* 0x001000104f067812 */ /* 0x000fe200078ef806 */
        /* <DEDUP_REMOVED lines=60> */
[-C--:B------:R-:W-:Y:S02]  /*bb20*/  HFMA2 R29, R29, R0.reuse.H0_H0, -48, -48 ;  /* 0xd200d2001d1d7431 */ /* 0x080fe40000040000 */
        /* <DEDUP_REMOVED lines=37> */
[----:B---3--:R-:W-:Y:S06]  /*bd80*/  @!P1 BRA `(.L_x_2182) ;  /* 0x0000000400309947 */ /* 0x008fec0003800000 */
        /* <DEDUP_REMOVED lines=32> */
[-C--:B------:R-:W-:Y:S02]  /*bf90*/  HFMA2.MMA R4, R64, R7.reuse, R12 ;  /* 0x0000000740047235 */ /* 0x080fe4000000000c */
[----:B------:R-:W1:Y:S01]  /*bfa0*/  LDS.128 R12, [UR4+0x30] ;  /* 0x00003004ff0c7984 */ /* 0x000e620008000c00 */
[----:B------:R-:W-:Y:S01]  /*bfb0*/  HFMA2.MMA R93, R31, R7, R93 ;  /* 0x000000071f5d7235 */ /* 0x000fe2000000005d */
[----:B------:R-:W-:-:S04]  /*bfc0*/  HFMA2 R7, R30, R7, R6 ;  /* 0x000000071e077231 */ /* 0x000fc80000000006 */
        /* <DEDUP_REMOVED lines=40> */
.L_x_2182:
        /* <DEDUP_REMOVED lines=77> */
.L_x_2183:
        /* <DEDUP_REMOVED lines=78> */
.L_x_2184:
[----:B------:R-:W-:Y:S01]  /*cc00*/  IADD3 R51, R51, 0x20, RZ ;  /* 0x0000002033337810 */ /* 0x000fe20007ffe0ff */
[----:B------:R-:W-:Y:S01]  /*cc10*/  UIADD3 UR4, UR4, 0x40, URZ ;  /* 0x0000004004047890 */ /* 0x000fe2000fffe03f */
[----:B------:R-:W-:Y:S02]  /*cc20*/  IMAD.WIDE R110, R49, 0x4, R2 ;  /* 0x00000004316e7825 */ /* 0x000fe400078e0202 */
[C---:B------:R-:W-:Y:S02]  /*cc30*/  ISETP.GE.AND P0, PT, R51.reuse, UR5, PT ;  /* 0x0000000533007c0c */ /* 0x040fe4000bf06270 */
[----:B------:R-:W-:-:S13]  /*cc40*/  ISETP.LT.AND P1, PT, R51, R50, PT ;  /* 0x000000323300720c */ /* 0x000fda0003f21270 */
[----:B------:R-:W-:Y:S05]  /*cc50*/  @!P0 BRA P1, `(.L_x_2185) ;  /* 0xffffffe000008947 */ /* 0x000fea000083ffff */
.L_x_2181:
[----:B------:R-:W-:Y:S01]  /*cc60*/  ISETP.GE.AND P0, PT, R51, R50, PT ;  /* 0x000000323300720c */ /* 0x000fe20003f06270 */
[----:B------:R-:W-:-:S03]  /*cc70*/  ULDC UR5, c[0x0][0x264] ;  /* 0x0000990000057ab9 */ /* 0x000fc60000000800 */
[----:B------:R-:W-:-:S13]  /*cc80*/  ISETP.GE.OR P0, PT, R51, UR5, P0 ;  /* 0x0000000533007c0c */ /* 0x000fda0008706670 */
[----:B------:R-:W-:Y:S05]  /*cc90*/  @P0 BRA `(.L_x_2186) ;  /* 0x0000005000d80947 */ /* 0x000fea0003800000 */
[----:B------:R-:W-:Y:S01]  /*cca0*/  UMOV UR5, UR4 ;  /* 0x0000000400057c82 */ /* 0x000fe20008000000 */
[----:B------:R-:W-:-:S05]  /*ccb0*/  ULDC UR6, c[0x0][0x264] ;  /* 0x0000990000067ab9 */ /* 0x000fca0000000800 */
.L_x_2199:
[----:B------:R-:W-:Y:S01]  /*ccc0*/  ISETP.NE.AND P0, PT, R51, R16, PT ;  /* 0x000000103300720c */ /* 0x000fe20003f05270 */
[----:B------:R-:W0:Y:S01]  /*ccd0*/  LDC R49, c[0x0][0x23c] ;  /* 0x00008f00ff317b82 */ /* 0x000e220000000800 */
[----:B------:R-:W2:Y:S11]  /*cce0*/  LDG.E.128.CONSTANT R32, desc[UR8][R110.64] ;  /* 0x000000086e207981 */ /* 0x000eb6000c1e9d00 */
[----:B------:R-:W-:Y:S01]  /*ccf0*/  @!P0 IADD3 R48, R48, 0x1, RZ ;  /* 0x0000000130308810 */ /* 0x000fe20007ffe0ff */
[----:B------:R-:W3:Y:S03]  /*cd00*/  @!P0 LDC.64 R28, c[0x0][0x248] ;  /* 0x00009200ff1c8b82 */ /* 0x000ee60000000a00 */
[----:B------:R-:W-:-:S06]  /*cd10*/  @!P0 LEA R30, R48, R1, 0x3 ;  /* 0x00000001301e8211 */ /* 0x000fcc00078e18ff */
[----:B------:R-:W4:Y:S01]  /*cd20*/  @!P0 LDL.64 R30, [R30] ;  /* 0x000000001e1e8983 */ /* 0x000f220000100a00 */
[----:B0-----:R-:W-:-:S04]  /*cd30*/  IMAD.WIDE R24, R49, 0x4, R110 ;  /* 0x0000000431187825 */ /* 0x001fc800078e026e */
[C---:B------:R-:W-:Y:S02]  /*cd40*/  IMAD.WIDE R12, R49.reuse, 0x4, R24 ;  /* 0x00000004310c7825 */ /* 0x040fe400078e0218 */
[----:B------:R-:W5:Y:S02]  /*cd50*/  LDG.E.128.CONSTANT R24, desc[UR8][R24.64] ;  /* 0x0000000818187981 */ /* 0x000f64000c1e9d00 */
[----:B------:R-:W-:Y:S02]  /*cd60*/  IMAD.WIDE R6, R49, 0x4, R12 ;  /* 0x0000000431067825 */ /* 0x000fe400078e020c */
[----:B------:R-:W5:Y:S04]  /*cd70*/  LDG.E.128.CONSTANT R12, desc[UR8][R12.64] ;  /* 0x000000080c0c7981 */ /* 0x000f68000c1e9d00 */
[----:B------:R-:W5:Y:S01]  /*cd80*/  LDG.E.128.CONSTANT R8, desc[UR8][R6.64] ;  /* 0x0000000806087981 */ /* 0x000f62000c1e9d00 */
[----:B------:R-:W-:Y:S01]  /*cd90*/  @!P0 LEA R3, R51, 0x1, 0x1 ;  /* 0x0000000133038811 */ /* 0x000fe200078e08ff */
[----:B------:R-:W-:Y:S01]  /*cda0*/  HFMA2.MMA R5, -RZ, RZ, 0, 0.0625 ;  /* 0x00002c00ff057435 */ /* 0x000fe200000001ff */
[----:B------:R-:W-:-:S03]  /*cdb0*/  ISETP.NE.AND P1, PT, R54, RZ, PT ;  /* 0x000000ff3600720c */ /* 0x000fc60003f25270 */
[----:B---3--:R-:W-:-:S06]  /*cdc0*/  @!P0 IMAD.WIDE R28, R3, 0x2, R28 ;  /* 0x00000002031c8825 */ /* 0x008fcc00078e021c */
[----:B------:R0:W5:Y:S01]  /*cdd0*/  @!P0 LDG.E.U16.CONSTANT R28, desc[UR8][R28.64] ;  /* 0x000000081c1c8981 */ /* 0x000162000c1e9500 */
[----:B------:R-:W-:Y:S02]  /*cde0*/  ISETP.NE.AND P2, PT, R53, RZ, PT ;  /* 0x000000ff3500720c */ /* 0x000fe40003f45270 */
[----:B------:R-:W-:Y:S02]  /*cdf0*/  ISETP.NE.AND P3, PT, R52, RZ, PT ;  /* 0x000000ff3400720c */ /* 0x000fe40003f65270 */
[C---:B--2---:R-:W-:Y:S02]  /*ce00*/  LOP3.LUT R4, R33.reuse, 0xf000f, RZ, 0xc0, !PT ;  /* 0x000f000f21047812 */ /* 0x044fe400078ec0ff */
[----:B------:R-:W-:Y:S02]  /*ce10*/  LOP3.LUT R17, R33, 0xf000f0, RZ, 0xc0, !PT ;  /* 0x00f000f021117812 */ /* 0x000fe400078ec0ff */
[----:B------:R-:W-:Y:S02]  /*ce20*/  SHF.R.U32.HI R33, RZ, 0x8, R33 ;  /* 0x00000008ff217819 */ /* 0x000fe40000011621 */
[----:B------:R-:W-:-:S02]  /*ce30*/  LOP3.LUT R36, R34, 0xf000f0, RZ, 0xc0, !PT ;  /* 0x00f000f022247812 */ /* 0x000fc400078ec0ff */
[C---:B------:R-:W-:Y:S02]  /*ce40*/  LOP3.LUT R0, R32.reuse, 0xf000f, RZ, 0xc0, !PT ;  /* 0x000f000f20007812 */ /* 0x040fe400078ec0ff */
[----:B------:R-:W-:Y:S02]  /*ce50*/  LOP3.LUT R2, R32, 0xf000f0, RZ, 0xc0, !PT ;  /* 0x00f000f020027812 */ /* 0x000fe400078ec0ff */
[----:B------:R-:W-:Y:S02]  /*ce60*/  SHF.R.U32.HI R32, RZ, 0x8, R32 ;  /* 0x00000008ff207819 */ /* 0x000fe40000011620 */
[----:B----4-:R-:W-:Y:S02]  /*ce70*/  @!P0 PRMT R118, R31, 0x7610, R118 ;  /* 0x000076101f768816 */ /* 0x010fe40000000076 */
[----:B------:R-:W-:Y:S02]  /*ce80*/  @!P0 PRMT R115, R30, 0x7610, R115 ;  /* 0x000076101e738816 */ /* 0x000fe40000000073 */
[----:B------:R-:W-:-:S02]  /*ce90*/  @!P0 PRMT R118, R118, 0x7610, R31 ;  /* 0x0000761076768816 */ /* 0x000fc4000000001f */
[----:B------:R-:W-:Y:S02]  /*cea0*/  LOP3.LUT R31, R34, 0xf000f, RZ, 0xc0, !PT ;  /* 0x000f000f221f7812 */ /* 0x000fe400078ec0ff */
[----:B------:R-:W-:Y:S02]  /*ceb0*/  @!P0 PRMT R115, R115, 0x7610, R30 ;  /* 0x0000761073738816 */ /* 0x000fe4000000001e */
[----:B------:R-:W-:Y:S02]  /*cec0*/  SHF.R.U32.HI R34, RZ, 0x8, R34 ;  /* 0x00000008ff227819 */ /* 0x000fe40000011622 */
[----:B------:R-:W-:Y:S02]  /*ced0*/  LOP3.LUT R30, R17, 0x64006400, RZ, 0xfc, !PT ;  /* 0x64006400111e7812 */ /* 0x000fe400078efcff */
[----:B------:R-:W-:Y:S02]  /*cee0*/  SHF.R.U32.HI R39, RZ, 0x8, R35 ;  /* 0x00000008ff277819 */ /* 0x000fe40000011623 */
[----:B------:R-:W-:-:S02]  /*cef0*/  LOP3.LUT R17, R33, 0xf000f, RZ, 0xc0, !PT ;  /* 0x000f000f21117812 */ /* 0x000fc400078ec0ff */
[C---:B------:R-:W-:Y:S02]  /*cf00*/  LOP3.LUT R37, R35.reuse, 0xf000f, RZ, 0xc0, !PT ;  /* 0x000f000f23257812 */ /* 0x040fe400078ec0ff */
[----:B------:R-:W-:Y:S02]  /*cf10*/  LOP3.LUT R38, R35, 0xf000f0, RZ, 0xc0, !PT ;  /* 0x00f000f023267812 */ /* 0x000fe400078ec0ff */
        /* <DEDUP_REMOVED lines=12> */
[----:B0-----:R-:W-:Y:S02]  /*cfe0*/  LOP3.LUT R29, R4, 0x64006400, RZ, 0xfc, !PT ;  /* 0x64006400041d7812 */ /* 0x001fe400078efcff */
        /* <DEDUP_REMOVED lines=10> */
[----:B------:R-:W-:-:S02]  /*d090*/  HFMA2 R35, R36, R5.H0_H0, -72, -72 ;  /* 0xd480d48024237431 */ /* 0x000fc40000040005 */
[----:B------:R-:W-:Y:S02]  /*d0a0*/  HADD2 R42, R43, -1032, -1032 ;  /* 0xe408e4082b2a7430 */ /* 0x000fe40000000000 */
[----:B------:R-:W-:Y:S02]  /*d0b0*/  HADD2 R36, R37, -1032, -1032 ;  /* 0xe408e40825247430 */ /* 0x000fe40000000000 */
[-C--:B------:R-:W-:Y:S02]  /*d0c0*/  HFMA2 R43, R44, R5.reuse.H0_H0, -72, -72 ;  /* 0xd480d4802c2b7431 */ /* 0x080fe40000040005 */
[----:B------:R-:W-:Y:S02]  /*d0d0*/  HFMA2 R37, R38, R5.H0_H0, -72, -72 ;  /* 0xd480d48026257431 */ /* 0x000fe40000040005 */
[----:B------:R-:W-:Y:S02]  /*d0e0*/  HADD2 R44, R45, -1032, -1032 ;  /* 0xe408e4082d2c7430 */ /* 0x000fe40000000000 */
        /* <DEDUP_REMOVED lines=8> */
[----:B------:R-:W-:Y:S01]  /*d170*/  HFMA2 R45, R46, R5.H0_H0, -72, -72 ;  /* 0xd480d4802e2d7431 */ /* 0x000fe20000040005 */
[----:B------:R-:W-:Y:S06]  /*d180*/  @!P1 BRA `(.L_x_2187) ;  /* 0x0000000400689947 */ /* 0x000fec0003800000 */
[----:B------:R-:W0:Y:S01]  /*d190*/  LDS.64 R46, [UR5] ;  /* 0x00000005ff2e7984 */ /* 0x000e220008000a00 */
[----:B------:R-:W-:Y:S02]  /*d1a0*/  HADD2.F32 R0, -RZ, R32.H0_H0 ;  /* 0x20000020ff007230 */ /* 0x000fe40000004100 */
[--C-:B------:R-:W-:Y:S01]  /*d1b0*/  HADD2.F32 R58, -RZ, R29.reuse.H0_H0 ;  /* 0x2000001dff3a7230 */ /* 0x100fe20000004100 */
[----:B------:R-:W2:Y:S01]  /*d1c0*/  LDS.64 R30, [UR5+0x8] ;  /* 0x00000805ff1e7984 */ /* 0x000ea20008000a00 */
        /* <DEDUP_REMOVED lines=86> */
.L_x_2187:
        /* <DEDUP_REMOVED lines=25> */
[----:B------:R-:W-:Y:S02]  /*d8c0*/  HADD2.F32 R60, -RZ, R36.H1_H1 ;  /* 0x30000024ff3c7230 */ /* 0x000fe40000004100 */
[----:B------:R-:W-:Y:S01]  /*d8d0*/  FFMA.FTZ R3, R4, R46, R3 ;  /* 0x0000002e04037223 */ /* 0x000fe20000010003 */
[----:B------:R-:W-:Y:S02]  /*d8e0*/  HADD2.F32 R55, -RZ, R33.H1_H1 ;  /* 0x30000021ff377230 */ /* 0x000fe40000004100 */
[-C--:B------:R-:W-:Y:S01]  /*d8f0*/  FFMA.FTZ R2, R2, R56.reuse, R59 ;  /* 0x0000003802027223 */ /* 0x080fe2000001003b */
[----:B------:R-:W-:Y:S02]  /*d900*/  HADD2.F32 R59, -RZ, R35.H1_H1 ;  /* 0x30000023ff3b7230 */ /* 0x000fe40000004100 */
[----:B------:R-:W-:Y:S01]  /*d910*/  FFMA.FTZ R4, R58, R56, R3 ;  /* 0x000000383a047223 */ /* 0x000fe20000010003 */
[----:B------:R-:W-:-:S02]  /*d920*/  HADD2.F32 R58, -RZ, R37.H0_H0 ;  /* 0x20000025ff3a7230 */ /* 0x000fc40000004100 */
[----:B------:R-:W-:Y:S01]  /*d930*/  FFMA.FTZ R47, R60, R46, R47 ;  /* 0x0000002e3c2f7223 */ /* 0x000fe2000001002f */
[----:B------:R-:W-:Y:S02]  /*d940*/  HADD2.F32 R3, -RZ, R17.H1_H1 ;  /* 0x30000011ff037230 */ /* 0x000fe40000004100 */
[-C--:B------:R-:W-:Y:S01]  /*d950*/  FFMA.FTZ R46, R55, R57.reuse, R2 ;  /* 0x00000039372e7223 */ /* 0x080fe20000010002 */
[--C-:B--2---:R-:W-:Y:S02]  /*d960*/  HADD2.F32 R2, -RZ, R31.reuse.H0_H0 ;  /* 0x2000001fff027230 */ /* 0x104fe40000004100 */
[----:B------:R-:W-:Y:S01]  /*d970*/  FFMA.FTZ R58, R58, R56, R47 ;  /* 0x000000383a3a7223 */ /* 0x000fe2000001002f */
[-C--:B------:R-:W-:Y:S01]  /*d980*/  FFMA.FTZ R56, R59, R57.reuse, R4 ;  /* 0x000000393b387223 */ /* 0x080fe20000010004 */
[-C--:B------:R-:W-:Y:S01]  /*d990*/  FFMA.FTZ R0, R3, R57.reuse, R0 ;  /* 0x0000003903007223 */ /* 0x080fe20000010000 */
[----:B------:R-:W-:Y:S02]  /*d9a0*/  HADD2.F32 R4, -RZ, R31.H1_H1 ;  /* 0x3000001fff047230 */ /* 0x000fe40000004100 */
[----:B------:R-:W-:Y:S01]  /*d9b0*/  FFMA.FTZ R58, R61, R57, R58 ;  /* 0x000000393d3a7223 */ /* 0x000fe2000001003a */
[----:B------:R-:W-:-:S02]  /*d9c0*/  HADD2.F32 R3, -RZ, R30.H0_H0 ;  /* 0x2000001eff037230 */ /* 0x000fc40000004100 */
        /* <DEDUP_REMOVED lines=11> */
[----:B------:R-:W-:Y:S02]  /*da80*/  HADD2.F32 R58, -RZ, R42.H1_H1 ;  /* 0x3000002aff3a7230 */ /* 0x000fe40000004100 */
[-C--:B------:R-:W-:Y:S01]  /*da90*/  FFMA.FTZ R31, R60, R30.reuse, R31 ;  /* 0x0000001e3c1f7223 */ /* 0x080fe2000001001f */
        /* <DEDUP_REMOVED lines=36> */
.L_x_2188:
        /* <DEDUP_REMOVED lines=10> */
[--C-:B------:R-:W-:Y:S02]  /*dd80*/  HADD2.F32 R56, -RZ, R3.reuse.H0_H0 ;  /* 0x20000003ff387230 */ /* 0x100fe40000004100 */
[----:B------:R-:W-:Y:S02]  /*dd90*/  HADD2.F32 R55, -RZ, R3.H1_H1 ;  /* 0x30000003ff377230 */ /* 0x000fe40000004100 */
[----:B------:R-:W-:Y:S02]  /*dda0*/  HADD2.F32 R2, -RZ, R29.H0_H0 ;  /* 0x2000001dff027230 */ /* 0x000fe40000004100 */
[----:B------:R-:W-:Y:S01]  /*ddb0*/  FFMA.FTZ R29, R0, R47, RZ ;  /* 0x0000002f001d7223 */ /* 0x000fe200000100ff */
[--C-:B------:R-:W-:Y:S02]  /*ddc0*/  HADD2.F32 R3, -RZ, R34.reuse.H0_H0 ;  /* 0x20000022ff037230 */ /* 0x100fe40000004100 */
[----:B------:R-:W-:-:S02]  /*ddd0*/  HADD2.F32 R34, -RZ, R34.H1_H1 ;  /* 0x30000022ff227230 */ /* 0x000fc40000004100 */
[-C--:B------:R-:W-:Y:S01]  /*dde0*/  FFMA.FTZ R57, R2, R47.reuse, RZ ;  /* 0x0000002f02397223 */ /* 0x080fe200000100ff */
[-C--:B------:R-:W-:Y:S01]  /*ddf0*/  FFMA.FTZ R29, R32, R46.reuse, R29 ;  /* 0x0000002e201d7223 */ /* 0x080fe2000001001d */
[-C--:B------:R-:W-:Y:S01]  /*de00*/  FFMA.FTZ R3, R3, R47.reuse, RZ ;  /* 0x0000002f03037223 */ /* 0x080fe200000100ff */
        /* <DEDUP_REMOVED lines=17> */
[-C--:B------:R-:W-:Y:S01]  /*df20*/  FFMA.FTZ R4, R33, R55.reuse, R2 ;  /* 0x0000003721047223 */ /* 0x080fe20000010002 */
[-C--:B------:R-:W-:Y:S01]  /*df30*/  FFMA.FTZ R32, R35, R55.reuse, R32 ;  /* 0x0000003723207223 */ /* 0x080fe20000010020 */
[----:B--2---:R-:W-:Y:S02]  /*df40*/  HADD2.F32 R3, -RZ, R30.H0_H0 ;  /* 0x2000001eff037230 */ /* 0x004fe40000004100 */
[----:B------:R-:W-:Y:S01]  /*df50*/  FFMA.FTZ R56, R37, R55, R56 ;  /* 0x0000003725387223 */ /* 0x000fe20000010038 */
[----:B------:R-:W-:Y:S02]  /*df60*/  HADD2.F32 R17, -RZ, R38.H0_H0 ;  /* 0x20000026ff117230 */ /* 0x000fe40000004100 */
[----:B------:R-:W-:-:S02]  /*df70*/  HADD2.F32 R29, -RZ, R40.H0_H0 ;  /* 0x20000028ff1d7230 */ /* 0x000fc40000004100 */
[----:B------:R-:W-:Y:S02]  /*df80*/  HADD2.F32 R33, -RZ, R42.H0_H0 ;  /* 0x2000002aff217230 */ /* 0x000fe40000004100 */
        /* <DEDUP_REMOVED lines=48> */
.L_x_2189:
[C---:B-----5:R-:W-:Y:S02]  /*e290*/  LOP3.LUT R29, R26.reuse, 0xf000f, RZ, 0xc0, !PT ;  /* 0x000f000f1a1d7812 */ /* 0x060fe400078ec0ff */
[----:B------:R-:W-:Y:S02]  /*e2a0*/  LOP3.LUT R32, R26, 0xf000f0, RZ, 0xc0, !PT ;  /* 0x00f000f01a207812 */ /* 0x000fe400078ec0ff */
[C---:B------:R-:W-:Y:S02]  /*e2b0*/  LOP3.LUT R4, R25.reuse, 0xf000f, RZ, 0xc0, !PT ;  /* 0x000f000f19047812 */ /* 0x040fe400078ec0ff */
[----:B------:R-:W-:Y:S02]  /*e2c0*/  LOP3.LUT R17, R25, 0xf000f0, RZ, 0xc0, !PT ;  /* 0x00f000f019117812 */ /* 0x000fe400078ec0ff */
[----:B------:R-:W-:Y:S02]  /*e2d0*/  SHF.R.U32.HI R26, RZ, 0x8, R26 ;  /* 0x00000008ff1a7819 */ /* 0x000fe4000001161a */
[----:B------:R-:W-:-:S02]  /*e2e0*/  LOP3.LUT R0, R24, 0xf000f, RZ, 0xc0, !PT ;  /* 0x000f000f18007812 */ /* 0x000fc400078ec0ff */
[----:B------:R-:W-:Y:S02]  /*e2f0*/  LOP3.LUT R2, R24, 0xf000f0, RZ, 0xc0, !PT ;  /* 0x00f000f018027812 */ /* 0x000fe400078ec0ff */
[----:B------:R-:W-:Y:S02]  /*e300*/  SHF.R.U32.HI R25, RZ, 0x8, R25 ;  /* 0x00000008ff197819 */ /* 0x000fe40000011619 */
[----:B------:R-:W-:Y:S02]  /*e310*/  SHF.R.U32.HI R24, RZ, 0x8, R24 ;  /* 0x00000008ff187819 */ /* 0x000fe40000011618 */
[----:B------:R-:W-:Y:S02]  /*e320*/  SHF.R.U32.HI R35, RZ, 0x8, R27 ;  /* 0x00000008ff237819 */ /* 0x000fe4000001161b */
[C---:B------:R-:W-:Y:S02]  /*e330*/  LOP3.LUT R33, R27.reuse, 0xf000f, RZ, 0xc0, !PT ;  /* 0x000f000f1b217812 */ /* 0x040fe400078ec0ff */
        /* <DEDUP_REMOVED lines=20> */
[----:B------:R-:W-:Y:S01]  /*e480*/  HADD2 R30, R31, -1032, -1032 ;  /* 0xe408e4081f1e7430 */ /* 0x000fe20000000000 */
        /* <DEDUP_REMOVED lines=13> */
[----:B------:R-:W-:-:S02]  /*e560*/  HFMA2 R17, R2, R5.H0_H0, -72, -72 ;  /* 0xd480d48002117431 */ /* 0x000fc40000040005 */
[----:B------:R-:W-:Y:S02]  /*e570*/  HADD2 R26, R4, -1032, -1032 ;  /* 0xe408e408041a7430 */ /* 0x000fe40000000000 */
[----:B------:R-:W-:Y:S02]  /*e580*/  HADD2 R34, R3, -1032, -1032 ;  /* 0xe408e40803227430 */ /* 0x000fe40000000000 */
[-C--:B------:R-:W-:Y:S02]  /*e590*/  HFMA2 R35, R24, R5.reuse.H0_H0, -72, -72 ;  /* 0xd480d48018237431 */ /* 0x080fe40000040005 */
[----:B------:R-:W-:Y:S02]  /*e5a0*/  HADD2 R36, R36, -1032, -1032 ;  /* 0xe408e40824247430 */ /* 0x000fe40000000000 */
        /* <DEDUP_REMOVED lines=93> */
.L_x_2190:
[----:B------:R-:W-:Y:S05]  /*eb80*/  @!P2 BRA `(.L_x_2191) ;  /* 0x000000040068a947 */ /* 0x000fea0003800000 */
[----:B------:R-:W0:Y:S01]  /*eb90*/  LDS.64 R2, [UR5+0x90] ;  /* 0x00009005ff027984 */ /* 0x000e220008000a00 */
[--C-:B------:R-:W-:Y:S02]  /*eba0*/  HADD2.F32 R0, -RZ, R27.reuse.H0_H0 ;  /* 0x2000001bff007230 */ /* 0x100fe40000004100 */
        /* <DEDUP_REMOVED lines=35> */
[----:B--2---:R-:W-:Y:S02]  /*ede0*/  HADD2.F32 R0, -RZ, R24.H0_H0 ;  /* 0x20000018ff007230 */ /* 0x004fe40000004100 */
        /* <DEDUP_REMOVED lines=52> */
.L_x_2191:
[----:B------:R-:W-:Y:S05]  /*f130*/  @!P3 BRA `(.L_x_2192) ;  /* 0x000000040068b947 */ /* 0x000fea0003800000 */
[----:B------:R-:W0:Y:S01]  /*f140*/  LDS.64 R2, [UR5+0x110] ;  /* 0x00011005ff027984 */ /* 0x000e220008000a00 */
[--C-:B------:R-:W-:Y:S02]  /*f150*/  HADD2.F32 R0, -RZ, R27.reuse.H0_H0 ;  /* 0x2000001bff007230 */ /* 0x100fe40000004100 */
[--C-:B------:R-:W-:Y:S01]  /*f160*/  HADD2.F32 R4, -RZ, R32.reuse.H0_H0 ;  /* 0x20000020ff047230 */ /* 0x100fe20000004100 */
[----:B------:R-:W2:Y:S01]  /*f170*/  LDS.64 R24, [UR5+0x118] ;  /* 0x00011805ff187984 */ /* 0x000ea20008000a00 */
[----:B------:R-:W-:Y:S02]  /*f180*/  HADD2.F32 R46, -RZ, R27.H1_H1 ;  /* 0x3000001bff2e7230 */ /* 0x000fe40000004100 */
[----:B------:R-:W-:Y:S02]  /*f190*/  HADD2.F32 R32, -RZ, R32.H1_H1 ;  /* 0x30000020ff207230 */ /* 0x000fe40000004100 */
[--C-:B0-----:R-:W-:Y:S02]  /*f1a0*/  HADD2.F32 R43, -RZ, R2.reuse.H0_H0 ;  /* 0x20000002ff2b7230 */ /* 0x101fe40000004100 */
[----:B------:R-:W-:-:S02]  /*f1b0*/  HADD2.F32 R42, -RZ, R2.H1_H1 ;  /* 0x30000002ff2a7230 */ /* 0x000fc40000004100 */
[----:B------:R-:W-:Y:S02]  /*f1c0*/  HADD2.F32 R2, -RZ, R26.H0_H0 ;  /* 0x2000001aff027230 */ /* 0x000fe40000004100 */
[-C--:B------:R-:W-:Y:S01]  /*f1d0*/  FFMA.FTZ R27, R0, R43.reuse, RZ ;  /* 0x0000002b001b7223 */ /* 0x080fe200000100ff */
[--C-:B------:R-:W-:Y:S02]  /*f1e0*/  HADD2.F32 R44, -RZ, R3.reuse.H0_H0 ;  /* 0x20000003ff2c7230 */ /* 0x100fe40000004100 */
[----:B------:R-:W-:Y:S02]  /*f1f0*/  HADD2.F32 R45, -RZ, R3.H1_H1 ;  /* 0x30000003ff2d7230 */ /* 0x000fe40000004100 */
[----:B------:R-:W-:Y:S01]  /*f200*/  FFMA.FTZ R47, R2, R43, RZ ;  /* 0x0000002b022f7223 */ /* 0x000fe200000100ff */
[----:B------:R-:W-:Y:S02]  /*f210*/  HADD2.F32 R3, -RZ, R30.H0_H0 ;  /* 0x2000001eff037230 */ /* 0x000fe40000004100 */
[----:B------:R-:W-:Y:S01]  /*f220*/  FFMA.FTZ R27, R46, R42, R27 ;  /* 0x0000002a2e1b7223 */ /* 0x000fe2000001001b */
[----:B------:R-:W-:-:S02]  /*f230*/  HADD2.F32 R26, -RZ, R26.H1_H1 ;  /* 0x3000001aff1a7230 */ /* 0x000fc40000004100 */
[----:B------:R-:W-:Y:S02]  /*f240*/  HADD2.F32 R30, -RZ, R30.H1_H1 ;  /* 0x3000001eff1e7230 */ /* 0x000fe40000004100 */
        /* <DEDUP_REMOVED lines=73> */
.L_x_2192:
[C---:B------:R-:W-:Y:S02]  /*f6e0*/  LOP3.LUT R0, R12.reuse, 0xf000f, RZ, 0xc0, !PT ;  /* 0x000f000f0c007812 */ /* 0x040fe400078ec0ff */
[----:B------:R-:W-:Y:S02]  /*f6f0*/  LOP3.LUT R2, R12, 0xf000f0, RZ, 0xc0, !PT ;  /* 0x00f000f00c027812 */ /* 0x000fe400078ec0ff */
[C---:B------:R-:W-:Y:S02]  /*f700*/  LOP3.LUT R4, R13.reuse, 0xf000f, RZ, 0xc0, !PT ;  /* 0x000f000f0d047812 */ /* 0x040fe400078ec0ff */
[----:B------:R-:W-:Y:S02]  /*f710*/  LOP3.LUT R17, R13, 0xf000f0, RZ, 0xc0, !PT ;  /* 0x00f000f00d117812 */ /* 0x000fe400078ec0ff */
[----:B------:R-:W-:Y:S02]  /*f720*/  SHF.R.U32.HI R12, RZ, 0x8, R12 ;  /* 0x00000008ff0c7819 */ /* 0x000fe4000001160c */
[----:B------:R-:W-:-:S02]  /*f730*/  SHF.R.U32.HI R13, RZ, 0x8, R13 ;  /* 0x00000008ff0d7819 */ /* 0x000fc4000001160d */
[C---:B------:R-:W-:Y:S02]  /*f740*/  LOP3.LUT R24, R14.reuse, 0xf000f, RZ, 0xc0, !PT ;  /* 0x000f000f0e187812 */ /* 0x040fe400078ec0ff */
[----:B------:R-:W-:Y:S02]  /*f750*/  LOP3.LUT R25, R14, 0xf000f0, RZ, 0xc0, !PT ;  /* 0x00f000f00e197812 */ /* 0x000fe400078ec0ff */
[C---:B------:R-:W-:Y:S02]  /*f760*/  LOP3.LUT R31, R15.reuse, 0xf000f0, RZ, 0xc0, !PT ;  /* 0x00f000f00f1f7812 */ /* 0x040fe400078ec0ff */
        /* <DEDUP_REMOVED lines=32> */
[----:B------:R-:W-:Y:S01]  /*f970*/  HADD2 R26, R27, -1032, -1032 ;  /* 0xe408e4081b1a7430 */ /* 0x000fe20000000000 */
[----:B------:R-:W-:Y:S01]  /*f980*/  LOP3.LUT R14, R8, 0xf000f, RZ, 0xc0, !PT ;  /* 0x000f000f080e7812 */ /* 0x000fe200078ec0ff */
[-C--:B------:R-:W-:Y:S02]  /*f990*/  HFMA2 R27, R30, R5.reuse.H0_H0, -72, -72 ;  /* 0xd480d4801e1b7431 */ /* 0x080fe40000040005 */
[----:B------:R-:W-:-:S02]  /*f9a0*/  HFMA2 R30, R32, R5.H0_H0, -72, -72 ;  /* 0xd480d480201e7431 */ /* 0x000fc40000040005 */
[----:B------:R-:W-:Y:S02]  /*f9b0*/  HADD2 R31, R3, -1032, -1032 ;  /* 0xe408e408031f7430 */ /* 0x000fe40000000000 */
        /* <DEDUP_REMOVED lines=9> */
[--C-:B------:R-:W-:Y:S02]  /*fa50*/  HADD2.F32 R44, -RZ, R17.reuse.H0_H0 ;  /* 0x20000011ff2c7230 */ /* 0x100fe40000004100 */
[----:B------:R-:W-:Y:S01]  /*fa60*/  HADD2.F32 R0, -RZ, R24.H0_H0 ;  /* 0x20000018ff007230 */ /* 0x000fe20000004100 */
[----:B------:R-:W2:Y:S01]  /*fa70*/  LDS.64 R12, [UR5+0x28] ;  /* 0x00002805ff0c7984 */ /* 0x000ea20008000a00 */
[----:B------:R-:W-:Y:S02]  /*fa80*/  HADD2.F32 R43, -RZ, R17.H1_H1 ;  /* 0x30000011ff2b7230 */ /* 0x000fe40000004100 */
[----:B------:R-:W-:Y:S02]  /*fa90*/  HADD2.F32 R2, -RZ, R26.H0_H0 ;  /* 0x2000001aff027230 */ /* 0x000fe40000004100 */
[----:B------:R-:W-:Y:S02]  /*faa0*/  HADD2.F32 R4, -RZ, R29.H0_H0 ;  /* 0x2000001dff047230 */ /* 0x000fe40000004100 */
[----:B------:R-:W-:-:S02]  /*fab0*/  HADD2.F32 R39, -RZ, R24.H1_H1 ;  /* 0x30000018ff277230 */ /* 0x000fc40000004100 */
[--C-:B0-----:R-:W-:Y:S02]  /*fac0*/  HADD2.F32 R3, -RZ, R40.reuse.H0_H0 ;  /* 0x20000028ff037230 */ /* 0x101fe40000004100 */
[----:B------:R-:W-:Y:S02]  /*fad0*/  HADD2.F32 R40, -RZ, R40.H1_H1 ;  /* 0x30000028ff287230 */ /* 0x000fe40000004100 */
[----:B------:R-:W-:Y:S02]  /*fae0*/  HADD2.F32 R42, -RZ, R41.H0_H0 ;  /* 0x20000029ff2a7230 */ /* 0x000fe40000004100 */
[C---:B------:R-:W-:Y:S01]  /*faf0*/  FFMA.FTZ R45, R3.reuse, R44, RZ ;  /* 0x0000002c032d7223 */ /* 0x040fe200000100ff */
[----:B------:R-:W-:Y:S01]  /*fb00*/  FFMA.FTZ R0, R0, R3, RZ ;  /* 0x0000000300007223 */ /* 0x000fe200000100ff */
[C---:B------:R-:W-:Y:S01]  /*fb10*/  FFMA.FTZ R47, R3.reuse, R2, RZ ;  /* 0x00000002032f7223 */ /* 0x040fe200000100ff */
[----:B------:R-:W-:Y:S01]  /*fb20*/  FFMA.FTZ R4, R3, R4, RZ ;  /* 0x0000000403047223 */ /* 0x000fe200000100ff */
[----:B------:R-:W-:Y:S01]  /*fb30*/  FFMA.FTZ R43, R40, R43, R45 ;  /* 0x0000002b282b7223 */ /* 0x000fe2000001002d */
[----:B------:R-:W-:-:S02]  /*fb40*/  HADD2.F32 R45, -RZ, R29.H1_H1 ;  /* 0x3000001dff2d7230 */ /* 0x000fc40000004100 */
[----:B------:R-:W-:Y:S01]  /*fb50*/  FFMA.FTZ R0, R39, R40, R0 ;  /* 0x0000002827007223 */ /* 0x000fe20000010000 */
[----:B------:R-:W-:Y:S02]  /*fb60*/  HADD2.F32 R2, -RZ, R25.H0_H0 ;  /* 0x20000019ff027230 */ /* 0x000fe40000004100 */
[----:B------:R-:W-:Y:S02]  /*fb70*/  HADD2.F32 R3, -RZ, R15.H0_H0 ;  /* 0x2000000fff037230 */ /* 0x000fe40000004100 */
[----:B------:R-:W-:Y:S01]  /*fb80*/  FFMA.FTZ R45, R40, R45, R4 ;  /* 0x0000002d282d7223 */ /* 0x000fe20000010004 */
        /* <DEDUP_REMOVED lines=15> */
[--C-:B--2---:R-:W-:Y:S02]  /*fc80*/  HADD2.F32 R4, -RZ, R12.reuse.H0_H0 ;  /* 0x2000000cff047230 */ /* 0x104fe40000004100 */
[C---:B------:R-:W-:Y:S01]  /*fc90*/  FFMA.FTZ R45, R41.reuse, R40, R39 ;  /* 0x00000028292d7223 */ /* 0x040fe20000010027 */
[----:B------:R-:W-:Y:S02]  /*fca0*/  HADD2.F32 R3, -RZ, R31.H0_H0 ;  /* 0x2000001fff037230 */ /* 0x000fe40000004100 */
[----:B------:R-:W-:Y:S01]  /*fcb0*/  FFMA.FTZ R47, R41, R44, R47 ;  /* 0x0000002c292f7223 */ /* 0x000fe2000001002f */
[----:B------:R-:W-:Y:S02]  /*fcc0*/  HADD2.F32 R39, -RZ, R12.H1_H1 ;  /* 0x3000000cff277230 */ /* 0x000fe40000004100 */
[----:B------:R-:W-:Y:S02]  /*fcd0*/  HADD2.F32 R40, -RZ, R33.H0_H0 ;  /* 0x20000021ff287230 */ /* 0x000fe40000004100 */
[----:B------:R-:W-:Y:S01]  /*fce0*/  FFMA.FTZ R3, R3, R4, R0 ;  /* 0x0000000403037223 */ /* 0x000fe20000010000 */
[----:B------:R-:W-:-:S02]  /*fcf0*/  HADD2.F32 R2, -RZ, R31.H1_H1 ;  /* 0x3000001fff027230 */ /* 0x000fc40000004100 */
[----:B------:R-:W-:Y:S02]  /*fd00*/  HADD2.F32 R42, -RZ, R35.H0_H0 ;  /* 0x20000023ff2a7230 */ /* 0x000fe40000004100 */
        /* <DEDUP_REMOVED lines=8> */
[----:B------:R-:W-:Y:S01]  /*fd90*/  FFMA.FTZ R41, R39, R0, R40 ;  /* 0x0000000027297223 */ /* 0x000fe20000010028 */
[----:B------:R-:W-:Y:S02]  /*fda0*/  HADD2.F32 R42, -RZ, R35.H1_H1 ;  /* 0x30000023ff2a7230 */ /* 0x000fe40000004100 */
[----:B------:R-:W-:Y:S02]  /*fdb0*/  HADD2.F32 R44, -RZ, R37.H1_H1 ;  /* 0x30000025ff2c7230 */ /* 0x000fe40000004100 */
[----:B------:R-:W-:Y:S01]  /*fdc0*/  FFMA.FTZ R3, R3, R12, R2 ;  /* 0x0000000c03037223 */ /* 0x000fe20000010002 */
[--C-:B------:R-:W-:Y:S02]  /*fdd0*/  HADD2.F32 R4, -RZ, R34.reuse.H0_H0 ;  /* 0x20000022ff047230 */ /* 0x100fe40000004100 */
[C---:B------:R-:W-:Y:S01]  /*fde0*/  FFMA.FTZ R45, R39.reuse, R42, R45 ;  /* 0x0000002a272d7223 */ /* 0x040fe2000001002d */
[----:B------:R-:W-:Y:S02]  /*fdf0*/  HADD2.F32 R13, -RZ, R13.H1_H1 ;  /* 0x3000000dff0d7230 */ /* 0x000fe40000004100 */
[----:B------:R-:W-:Y:S01]  /*fe00*/  FFMA.FTZ R47, R39, R44, R47 ;  /* 0x0000002c272f7223 */ /* 0x000fe2000001002f */
[----:B------:R-:W-:-:S02]  /*fe10*/  HADD2.F32 R2, -RZ, R34.H1_H1 ;  /* 0x30000022ff027230 */ /* 0x000fc40000004100 */
[----:B------:R-:W-:Y:S01]  /*fe20*/  FFMA.FTZ R4, R12, R4, R41 ;  /* 0x000000040c047223 */ /* 0x000fe20000010029 */
[----:B------:R-:W-:Y:S02]  /*fe30*/  HADD2.F32 R0, -RZ, R32.H1_H1 ;  /* 0x30000020ff007230 */ /* 0x000fe40000004100 */
[----:B------:R-:W-:Y:S02]  /*fe40*/  HADD2.F32 R39, -RZ, R36.H0_H0 ;  /* 0x20000024ff277230 */ /* 0x000fe40000004100 */
[----:B------:R-:W-:Y:S01]  /*fe50*/  FFMA.FTZ R2, R13, R2, R4 ;  /* 0x000000020d027223 */ /* 0x000fe20000010004 */
[----:B------:R-:W-:Y:S02]  /*fe60*/  HADD2.F32 R42, -RZ, R38.H0_H0 ;  /* 0x20000026ff2a7230 */ /* 0x000fe40000004100 */
[----:B------:R-:W-:Y:S01]  /*fe70*/  FFMA.FTZ R0, R0, R13, R3 ;  /* 0x0000000d00007223 */ /* 0x000fe20000010003 */
[----:B------:R-:W-:Y:S02]  /*fe80*/  HADD2.F32 R40, -RZ, R36.H1_H1 ;  /* 0x30000024ff287230 */ /* 0x000fe40000004100 */
[----:B------:R-:W-:Y:S01]  /*fe90*/  FFMA.FTZ R39, R12, R39, R45 ;  /* 0x000000270c277223 */ /* 0x000fe2000001002d */
[----:B------:R-:W-:-:S02]  /*fea0*/  HADD2.F32 R4, -RZ, R38.H1_H1 ;  /* 0x30000026ff047230 */ /* 0x000fc40000004100 */
[----:B------:R-:W-:Y:S01]  /*feb0*/  FFMA.FTZ R42, R12, R42, R47 ;  /* 0x0000002a0c2a7223 */ /* 0x000fe2000001002f */
        /* <DEDUP_REMOVED lines=18> */
.L_x_2193:
        /* <DEDUP_REMOVED lines=91> */
.L_x_2194:
[----:B------:R-:W-:Y:S05]  /*10590*/  @!P3 BRA `(.L_x_2195) ;  /* 0x000000040068b947 */ /* 0x000fea0003800000 */
[----:B------:R-:W0:Y:S01]  /*105a0*/  LDS.64 R2, [UR5+0x120] ;  /* 0x00012005ff027984 */ /* 0x000e220008000a00 */
[--C-:B------:R-:W-:Y:S02]  /*105b0*/  HADD2.F32 R0, -RZ, R24.reuse.H0_H0 ;  /* 0x20000018ff007230 */ /* 0x100fe40000004100 */
[----:B------:R-:W-:Y:S01]  /*105c0*/  HADD2.F32 R24, -RZ, R24.H1_H1 ;  /* 0x30000018ff187230 */ /* 0x000fe20000004100 */
[----:B------:R-:W2:Y:S01]  /*105d0*/  LDS.64 R12, [UR5+0x128] ;  /* 0x00012805ff0c7984 */ /* 0x000ea20008000a00 */
[----:B------:R-:W-:Y:S02]  /*105e0*/  HADD2.F32 R44, -RZ, R17.H1_H1 ;  /* 0x30000011ff2c7230 */ /* 0x000fe40000004100 */
[----:B------:R-:W-:Y:S02]  /*105f0*/  HADD2.F32 R4, -RZ, R29.H0_H0 ;  /* 0x2000001dff047230 */ /* 0x000fe40000004100 */
[--C-:B0-----:R-:W-:Y:S02]  /*10600*/  HADD2.F32 R39, -RZ, R2.reuse.H0_H0 ;  /* 0x20000002ff277230 */ /* 0x101fe40000004100 */
[----:B------:R-:W-:-:S02]  /*10610*/  HADD2.F32 R40, -RZ, R2.H1_H1 ;  /* 0x30000002ff287230 */ /* 0x000fc40000004100 */
[--C-:B------:R-:W-:Y:S02]  /*10620*/  HADD2.F32 R42, -RZ, R3.reuse.H0_H0 ;  /* 0x20000003ff2a7230 */ /* 0x100fe40000004100 */
[----:B------:R-:W-:Y:S02]  /*10630*/  HADD2.F32 R41, -RZ, R3.H1_H1 ;  /* 0x30000003ff297230 */ /* 0x000fe40000004100 */
[----:B------:R-:W-:Y:S02]  /*10640*/  HADD2.F32 R2, -RZ, R17.H0_H0 ;  /* 0x20000011ff027230 */ /* 0x000fe40000004100 */
[-C--:B------:R-:W-:Y:S01]  /*10650*/  FFMA.FTZ R17, R0, R39.reuse, RZ ;  /* 0x0000002700117223 */ /* 0x080fe200000100ff */
[--C-:B------:R-:W-:Y:S02]  /*10660*/  HADD2.F32 R3, -RZ, R26.reuse.H0_H0 ;  /* 0x2000001aff037230 */ /* 0x100fe40000004100 */
[----:B------:R-:W-:Y:S02]  /*10670*/  HADD2.F32 R26, -RZ, R26.H1_H1 ;  /* 0x3000001aff1a7230 */ /* 0x000fe40000004100 */
[----:B------:R-:W-:Y:S01]  /*10680*/  FFMA.FTZ R17, R24, R40, R17 ;  /* 0x0000002818117223 */ /* 0x000fe20000010011 */
[-C--:B------:R-:W-:Y:S01]  /*10690*/  FFMA.FTZ R43, R2, R39.reuse, RZ ;  /* 0x00000027022b7223 */ /* 0x080fe200000100ff */
[----:B------:R-:W-:Y:S01]  /*106a0*/  FFMA.FTZ R3, R3, R39, RZ ;  /* 0x0000002703037223 */ /* 0x000fe200000100ff */
[----:B------:R-:W-:-:S02]  /*106b0*/  HADD2.F32 R24, -RZ, R29.H1_H1 ;  /* 0x3000001dff187230 */ /* 0x000fc40000004100 */
[----:B------:R-:W-:Y:S01]  /*106c0*/  FFMA.FTZ R39, R4, R39, RZ ;  /* 0x0000002704277223 */ /* 0x000fe200000100ff */
        /* <DEDUP_REMOVED lines=16> */
[-C--:B------:R-:W-:Y:S01]  /*107d0*/  FFMA.FTZ R26, R27, R41.reuse, R4 ;  /* 0x000000291b1a7223 */ /* 0x080fe20000010004 */
[-C--:B------:R-:W-:Y:S01]  /*107e0*/  FFMA.FTZ R42, R3, R41.reuse, R42 ;  /* 0x00000029032a7223 */ /* 0x080fe2000001002a */
[--C-:B--2---:R-:W-:Y:S02]  /*107f0*/  HADD2.F32 R2, -RZ, R13.reuse.H0_H0 ;  /* 0x2000000dff027230 */ /* 0x104fe40000004100 */
[----:B------:R-:W-:Y:S01]  /*10800*/  FFMA.FTZ R0, R15, R41, R0 ;  /* 0x000000290f007223 */ /* 0x000fe20000010000 */
[----:B------:R-:W-:Y:S02]  /*10810*/  HADD2.F32 R4, -RZ, R13.H1_H1 ;  /* 0x3000000dff047230 */ /* 0x000fe40000004100 */
[----:B------:R-:W-:Y:S02]  /*10820*/  HADD2.F32 R3, -RZ, R12.H0_H0 ;  /* 0x2000000cff037230 */ /* 0x000fe40000004100 */
[----:B------:R-:W-:-:S02]  /*10830*/  HADD2.F32 R13, -RZ, R31.H0_H0 ;  /* 0x2000001fff0d7230 */ /* 0x000fc40000004100 */
[----:B------:R-:W-:Y:S02]  /*10840*/  HADD2.F32 R12, -RZ, R12.H1_H1 ;  /* 0x3000000cff0c7230 */ /* 0x000fe40000004100 */
[----:B------:R-:W-:Y:S02]  /*10850*/  HADD2.F32 R15, -RZ, R33.H0_H0 ;  /* 0x20000021ff0f7230 */ /* 0x000fe40000004100 */
[-C--:B------:R-:W-:Y:S01]  /*10860*/  FFMA.FTZ R13, R13, R3.reuse, R0 ;  /* 0x000000030d0d7223 */ /* 0x080fe20000010000 */
        /* <DEDUP_REMOVED lines=45> */
.L_x_2195:
[C---:B------:R-:W-:Y:S01]  /*10b40*/  LOP3.LUT R25, R10.reuse, 0xf000f, RZ, 0xc0, !PT ;  /* 0x000f000f0a197812 */ /* 0x040fe200078ec0ff */
[----:B------:R-:W-:Y:S01]  /*10b50*/  UIADD3 UR4, UR5, 0x40, URZ ;  /* 0x0000004005047890 */ /* 0x000fe2000fffe03f */
[----:B------:R-:W-:Y:S02]  /*10b60*/  LOP3.LUT R12, R10, 0xf000f0, RZ, 0xc0, !PT ;  /* 0x00f000f00a0c7812 */ /* 0x000fe400078ec0ff */
[----:B------:R-:W-:Y:S02]  /*10b70*/  SHF.R.U32.HI R26, RZ, 0x8, R10 ;  /* 0x00000008ff1a7819 */ /* 0x000fe4000001160a */
[C---:B------:R-:W-:Y:S02]  /*10b80*/  LOP3.LUT R3, R9.reuse, 0xf000f, RZ, 0xc0, !PT ;  /* 0x000f000f09037812 */ /* 0x040fe400078ec0ff */
[----:B------:R-:W-:Y:S02]  /*10b90*/  LOP3.LUT R2, R9, 0xf000f0, RZ, 0xc0, !PT ;  /* 0x00f000f009027812 */ /* 0x000fe400078ec0ff */
[----:B------:R-:W-:-:S02]  /*10ba0*/  LOP3.LUT R10, R11, 0xf000f0, RZ, 0xc0, !PT ;  /* 0x00f000f00b0a7812 */ /* 0x000fc400078ec0ff */
[----:B------:R-:W-:Y:S02]  /*10bb0*/  LOP3.LUT R0, R8, 0xf000f0, RZ, 0xc0, !PT ;  /* 0x00f000f008007812 */ /* 0x000fe400078ec0ff */
[----:B------:R-:W-:Y:S02]  /*10bc0*/  SHF.R.U32.HI R9, RZ, 0x8, R9 ;  /* 0x00000008ff097819 */ /* 0x000fe40000011609 */
[----:B------:R-:W-:Y:S02]  /*10bd0*/  SHF.R.U32.HI R29, RZ, 0x8, R11 ;  /* 0x00000008ff1d7819 */ /* 0x000fe4000001160b */
        /* <DEDUP_REMOVED lines=81> */
[--C-:B------:R-:W-:Y:S02]  /*110f0*/  HADD2.F32 R3, -RZ, R29.reuse.H0_H0 ;  /* 0x2000001dff037230 */ /* 0x100fe40000004100 */
        /* <DEDUP_REMOVED lines=25> */
[--C-:B------:R-:W-:Y:S02]  /*11290*/  HADD2.F32 R33, -RZ, R24.reuse.H0_H0 ;  /* 0x20000018ff217230 */ /* 0x100fe40000004100 */
[----:B------:R-:W-:Y:S01]  /*112a0*/  FFMA.FTZ R2, R9, R2, R4 ;  /* 0x0000000209027223 */ /* 0x000fe20000010004 */
[--C-:B------:R-:W-:Y:S02]  /*112b0*/  HADD2.F32 R36, -RZ, R5.reuse.H0_H0 ;  /* 0x20000005ff247230 */ /* 0x100fe40000004100 */
        /* <DEDUP_REMOVED lines=23> */
.L_x_2196:
        /* <DEDUP_REMOVED lines=91> */
.L_x_2197:
        /* <DEDUP_REMOVED lines=14> */
[----:B------:R-:W-:Y:S02]  /*11ac0*/  HADD2.F32 R14, -RZ, R14.H1_H1 ;  /* 0x3000000eff0e7230 */ /* 0x000fe40000004100 */
[----:B------:R-:W-:Y:S01]  /*11ad0*/  FFMA.FTZ R35, R26, R28, R35 ;  /* 0x0000001c1a237223 */ /* 0x000fe20000010023 */
[----:B------:R-:W-:Y:S02]  /*11ae0*/  HADD2.F32 R3, -RZ, R25.H0_H0 ;  /* 0x20000019ff037230 */ /* 0x000fe40000004100 */
[----:B------:R-:W-:-:S02]  /*11af0*/  HADD2.F32 R2, -RZ, R11.H0_H0 ;  /* 0x2000000bff027230 */ /* 0x000fc40000004100 */
[----:B------:R-:W-:Y:S01]  /*11b00*/  FFMA.FTZ R37, R14, R28, R37 ;  /* 0x0000001c0e257223 */ /* 0x000fe20000010025 */
[----:B------:R-:W-:Y:S02]  /*11b10*/  HADD2.F32 R26, -RZ, R27.H1_H1 ;  /* 0x3000001bff1a7230 */ /* 0x000fe40000004100 */
[-C--:B------:R-:W-:Y:S01]  /*11b20*/  FFMA.FTZ R3, R3, R33.reuse, RZ ;  /* 0x0000002103037223 */ /* 0x080fe200000100ff */
[----:B------:R-:W-:Y:S01]  /*11b30*/  FFMA.FTZ R33, R4, R33, RZ ;  /* 0x0000002104217223 */ /* 0x000fe200000100ff */
        /* <DEDUP_REMOVED lines=10> */
[----:B------:R-:W-:Y:S02]  /*11be0*/  HADD2.F32 R14, -RZ, R12.H0_H0 ;  /* 0x2000000cff0e7230 */ /* 0x000fe40000004100 */
[----:B------:R-:W-:Y:S02]  /*11bf0*/  HADD2.F32 R10, -RZ, R10.H1_H1 ;  /* 0x3000000aff0a7230 */ /* 0x000fe40000004100 */
[-C--:B------:R-:W-:Y:S01]  /*11c00*/  FFMA.FTZ R37, R0, R36.reuse, R37 ;  /* 0x0000002400257223 */ /* 0x080fe20000010025 */
[----:B------:R-:W-:Y:S01]  /*11c10*/  FFMA.FTZ R33, R4, R36, R33 ;  /* 0x0000002404217223 */ /* 0x000fe20000010021 */
[----:B------:R-:W-:-:S02]  /*11c20*/  HADD2.F32 R12, -RZ, R12.H1_H1 ;  /* 0x3000000cff0c7230 */ /* 0x000fc40000004100 */
[----:B------:R-:W-:Y:S01]  /*11c30*/  FFMA.FTZ R3, R14, R34, R3 ;  /* 0x000000220e037223 */ /* 0x000fe20000010003 */
[--C-:B--2---:R-:W-:Y:S02]  /*11c40*/  HADD2.F32 R0, -RZ, R8.reuse.H0_H0 ;  /* 0x20000008ff007230 */ /* 0x104fe40000004100 */
[-C--:B------:R-:W-:Y:S01]  /*11c50*/  FFMA.FTZ R35, R10, R36.reuse, R35 ;  /* 0x000000240a237223 */ /* 0x080fe20000010023 */
[--C-:B------:R-:W-:Y:S02]  /*11c60*/  HADD2.F32 R4, -RZ, R29.reuse.H0_H0 ;  /* 0x2000001dff047230 */ /* 0x100fe40000004100 */
[----:B------:R-:W-:Y:S01]  /*11c70*/  FFMA.FTZ R3, R12, R36, R3 ;  /* 0x000000240c037223 */ /* 0x000fe20000010003 */
[----:B------:R-:W-:Y:S02]  /*11c80*/  HADD2.F32 R8, -RZ, R8.H1_H1 ;  /* 0x30000008ff087230 */ /* 0x000fe40000004100 */
[----:B------:R-:W-:Y:S02]  /*11c90*/  HADD2.F32 R10, -RZ, R29.H1_H1 ;  /* 0x3000001dff0a7230 */ /* 0x000fe40000004100 */
[----:B------:R-:W-:Y:S01]  /*11ca0*/  FFMA.FTZ R35, R4, R0, R35 ;  /* 0x0000000004237223 */ /* 0x000fe20000010023 */
[----:B------:R-:W-:-:S02]  /*11cb0*/  HADD2.F32 R12, -RZ, R30.H0_H0 ;  /* 0x2000001eff0c7230 */ /* 0x000fc40000004100 */
[--C-:B------:R-:W-:Y:S02]  /*11cc0*/  HADD2.F32 R14, -RZ, R31.reuse.H0_H0 ;  /* 0x2000001fff0e7230 */ /* 0x100fe40000004100 */
        /* <DEDUP_REMOVED lines=45> */
.L_x_2198:
[----:B------:R-:W-:Y:S01]  /*11fa0*/  IADD3 R51, R51, 0x20, RZ ;  /* 0x0000002033337810 */ /* 0x000fe20007ffe0ff */
[----:B------:R-:W-:Y:S01]  /*11fb0*/  UMOV UR5, UR4 ;  /* 0x0000000400057c82 */ /* 0x000fe20008000000 */
[----:B------:R-:W-:Y:S02]  /*11fc0*/  IMAD.WIDE R110, R49, 0x4, R6 ;  /* 0x00000004316e7825 */ /* 0x000fe400078e0206 */
[C---:B------:R-:W-:Y:S02]  /*11fd0*/  ISETP.GE.AND P0, PT, R51.reuse, UR6, PT ;  /* 0x0000000633007c0c */ /* 0x040fe4000bf06270 */
[----:B------:R-:W-:-:S13]  /*11fe0*/  ISETP.LT.AND P1, PT, R51, R50, PT ;  /* 0x000000323300720c */ /* 0x000fda0003f21270 */
[----:B------:R-:W-:Y:S05]  /*11ff0*/  @!P0 BRA P1, `(.L_x_2199) ;  /* 0xffffffac00308947 */ /* 0x000fea000083ffff */
.L_x_2186:
[----:B------:R-:W-:Y:S01]  /*12000*/  ISETP.GE.AND P0, PT, R51, R50, PT ;  /* 0x000000323300720c */ /* 0x000fe20003f06270 */
[----:B------:R-:W-:-:S03]  /*12010*/  ULDC UR5, c[0x0][0x268] ;  /* 0x00009a0000057ab9 */ /* 0x000fc60000000800 */
[----:B------:R-:W-:Y:S01]  /*12020*/  ISETP.GE.OR P0, PT, R51, UR5, P0 ;  /* 0x0000000533007c0c */ /* 0x000fe20008706670 */
[----:B------:R-:W-:-:S12]  /*12030*/  ULDC UR5, c[0x0][0x268] ;  /* 0x00009a0000057ab9 */ /* 0x000fd80000000800 */
[----:B------:R-:W-:Y:S05]  /*12040*/  @P0 BRA `(.L_x_2200) ;  /* 0x0000001c00940947 */ /* 0x000fea0003800000 */
.L_x_2204:
[----:B------:R-:W-:Y:S01]  /*12050*/  ISETP.NE.AND P0, PT, R51, R16, PT ;  /* 0x000000103300720c */ /* 0x000fe20003f05270 */
[----:B------:R-:W0:Y:S01]  /*12060*/  LDC R49, c[0x0][0x23c] ;  /* 0x00008f00ff317b82 */ /* 0x000e220000000800 */
[----:B------:R-:W2:Y:S11]  /*12070*/  LDG.E.128.CONSTANT R12, desc[UR8][R110.64] ;  /* 0x000000086e0c7981 */ /* 0x000eb6000c1e9d00 */
        /* <DEDUP_REMOVED lines=8> */
[----:B------:R-:W-:-:S05]  /*12100*/  @!P0 LEA R17, R51, 0x1, 0x1 ;  /* 0x0000000133118811 */ /* 0x000fca00078e08ff */
[----:B---3--:R-:W-:-:S06]  /*12110*/  @!P0 IMAD.WIDE R94, R17, 0x2, R94 ;  /* 0x00000002115e8825 */ /* 0x008fcc00078e025e */
[----:B------:R3:W5:Y:S01]  /*12120*/  @!P0 LDG.E.U16.CONSTANT R94, desc[UR8][R94.64] ;  /* 0x000000085e5e8981 */ /* 0x000762000c1e9500 */
[----:B------:R-:W-:Y:S01]  /*12130*/  MOV R30, 0x3000 ;  /* 0x00003000001e7802 */ /* 0x000fe20000000f00 */
[----:B------:R-:W-:Y:S01]  /*12140*/  HFMA2.MMA R0, -RZ, RZ, 0, 0.015625 ;  /* 0x00002400ff007435 */ /* 0x000fe200000001ff */
        /* <DEDUP_REMOVED lines=9> */
[----:B------:R-:W-:Y:S02]  /*121e0*/  SHF.R.U32.HI R57, RZ, 0x6, R13 ;  /* 0x00000006ff397819 */ /* 0x000fe4000001160d */
[----:B------:R-:W-:-:S02]  /*121f0*/  LOP3.LUT R74, R15, 0x70007, RZ, 0xc0, !PT ;  /* 0x000700070f4a7812 */ /* 0x000fc400078ec0ff */
[----:B----4-:R-:W-:Y:S02]  /*12200*/  @!P0 PRMT R115, R26, 0x7610, R115 ;  /* 0x000076101a738816 */ /* 0x010fe40000000073 */
[----:B------:R-:W-:Y:S02]  /*12210*/  @!P0 PRMT R118, R27, 0x7610, R118 ;  /* 0x000076101b768816 */ /* 0x000fe40000000076 */
[----:B------:R-:W-:Y:S02]  /*12220*/  @!P0 PRMT R115, R115, 0x7610, R26 ;  /* 0x0000761073738816 */ /* 0x000fe4000000001a */
[----:B------:R-:W-:Y:S02]  /*12230*/  @!P0 PRMT R118, R118, 0x7610, R27 ;  /* 0x0000761076768816 */ /* 0x000fe4000000001b */
[----:B------:R-:W-:Y:S02]  /*12240*/  SHF.R.U32.HI R26, RZ, 0xf, R13 ;  /* 0x0000000fff1a7819 */ /* 0x000fe4000001160d */
[----:B------:R-:W-:-:S02]  /*12250*/  SHF.R.U32.HI R27, RZ, 0xf, R15 ;  /* 0x0000000fff1b7819 */ /* 0x000fc4000001160f */
[----:B------:R-:W-:Y:S02]  /*12260*/  LOP3.LUT R29, R15, 0x380038, RZ, 0xc0, !PT ;  /* 0x003800380f1d7812 */ /* 0x000fe400078ec0ff */
[----:B------:R-:W-:Y:S02]  /*12270*/  SHF.R.U32.HI R60, RZ, 0x6, R15 ;  /* 0x00000006ff3c7819 */ /* 0x000fe4000001160f */
        /* <DEDUP_REMOVED lines=11> */
[----:B------:R-:W-:Y:S02]  /*12330*/  SHF.R.U32.HI R11, RZ, 0xe, R11 ;  /* 0x0000000eff0b7819 */ /* 0x000fe4000001160b */
[----:B------:R-:W-:Y:S02]  /*12340*/  LOP3.LUT R26, R26, 0x10001, RZ, 0xc0, !PT ;  /* 0x000100011a1a7812 */ /* 0x000fe400078ec0ff */
[----:B------:R-:W-:Y:S02]  /*12350*/  LOP3.LUT R8, R27, 0x10001, RZ, 0xc0, !PT ;  /* 0x000100011b087812 */ /* 0x000fe400078ec0ff */
[----:B------:R-:W-:Y:S02]  /*12360*/  LOP3.LUT R12, R12, 0x10001, RZ, 0xc0, !PT ;  /* 0x000100010c0c7812 */ /* 0x000fe400078ec0ff */
[----:B------:R-:W-:-:S02]  /*12370*/  LOP3.LUT R61, R14, 0x70007, RZ, 0xc0, !PT ;  /* 0x000700070e3d7812 */ /* 0x000fc400078ec0ff */
[----:B------:R-:W-:Y:S02]  /*12380*/  LOP3.LUT R28, R14, 0x380038, RZ, 0xc0, !PT ;  /* 0x003800380e1c7812 */ /* 0x000fe400078ec0ff */
[--C-:B------:R-:W-:Y:S02]  /*12390*/  SHF.R.U32.HI R58, RZ, 0x6, R14.reuse ;  /* 0x00000006ff3a7819 */ /* 0x100fe4000001160e */
[----:B------:R-:W-:Y:S02]  /*123a0*/  SHF.R.U32.HI R14, RZ, 0xf, R14 ;  /* 0x0000000fff0e7819 */ /* 0x000fe4000001160e */
[C---:B------:R-:W-:Y:S02]  /*123b0*/  LOP3.LUT R47, R10.reuse, 0x70007, RZ, 0xc0, !PT ;  /* 0x000700070a2f7812 */ /* 0x040fe400078ec0ff */
[----:B------:R-:W-:Y:S02]  /*123c0*/  LOP3.LUT R34, R10, 0x380038, RZ, 0xc0, !PT ;  /* 0x003800380a227812 */ /* 0x000fe400078ec0ff */
[----:B------:R-:W-:-:S02]  /*123d0*/  SHF.R.U32.HI R46, RZ, 0x6, R10 ;  /* 0x00000006ff2e7819 */ /* 0x000fc4000001160a */
[----:B------:R-:W-:Y:S02]  /*123e0*/  SHF.R.U32.HI R33, RZ, 0xe, R10 ;  /* 0x0000000eff217819 */ /* 0x000fe4000001160a */
[----:B------:R-:W-:Y:S02]  /*123f0*/  LOP3.LUT R36, R26, 0x20002, R9, 0xf8, !PT ;  /* 0x000200021a247812 */ /* 0x000fe400078ef809 */
[----:B------:R-:W-:Y:S02]  /*12400*/  LOP3.LUT R64, R8, 0x20002, R11, 0xf8, !PT ;  /* 0x0002000208407812 */ /* 0x000fe400078ef80b */
[C---:B------:R-:W-:Y:S02]  /*12410*/  LOP3.LUT R10, R4.reuse, 0x70007, RZ, 0xc0, !PT ;  /* 0x00070007040a7812 */ /* 0x040fe400078ec0ff */
[----:B------:R-:W-:Y:S02]  /*12420*/  LOP3.LUT R26, R4, 0x380038, RZ, 0xc0, !PT ;  /* 0x00380038041a7812 */ /* 0x000fe400078ec0ff */
[----:B------:R-:W-:-:S02]  /*12430*/  SHF.R.U32.HI R8, RZ, 0x6, R4 ;  /* 0x00000006ff087819 */ /* 0x000fc40000011604 */
[----:B------:R-:W-:Y:S02]  /*12440*/  LOP3.LUT R27, R12, 0x20002, R13, 0xf8, !PT ;  /* 0x000200020c1b7812 */ /* 0x000fe400078ef80d */
[----:B------:R-:W-:Y:S02]  /*12450*/  SHF.R.U32.HI R4, RZ, 0xd, R4 ;  /* 0x0000000dff047819 */ /* 0x000fe40000011604 */
[----:B------:R-:W-:Y:S02]  /*12460*/  LOP3.LUT R14, R14, 0x10001, RZ, 0xc0, !PT ;  /* 0x000100010e0e7812 */ /* 0x000fe400078ec0ff */
[----:B------:R-:W-:Y:S02]  /*12470*/  LOP3.LUT R4, R27, 0x40004, R4, 0xf8, !PT ;  /* 0x000400041b047812 */ /* 0x000fe400078ef804 */
[C---:B------:R-:W-:Y:S02]  /*12480*/  LOP3.LUT R13, R6.reuse, 0x70007, RZ, 0xc0, !PT ;  /* 0x00070007060d7812 */ /* 0x040fe400078ec0ff */
[----:B------:R-:W-:-:S02]  /*12490*/  LOP3.LUT R35, R6, 0x380038, RZ, 0xc0, !PT ;  /* 0x0038003806237812 */ /* 0x000fc400078ec0ff */
[--C-:B------:R-:W-:Y:S02]  /*124a0*/  SHF.R.U32.HI R12, RZ, 0x6, R6.reuse ;  /* 0x00000006ff0c7819 */ /* 0x100fe40000011606 */
[----:B------:R-:W-:Y:S02]  /*124b0*/  LOP3.LUT R27, R24, 0x64006400, RZ, 0xfc, !PT ;  /* 0x64006400181b7812 */ /* 0x000fe400078efcff */
[----:B------:R-:W-:Y:S02]  /*124c0*/  LOP3.LUT R33, R14, 0x20002, R33, 0xf8, !PT ;  /* 0x000200020e217812 */ /* 0x000fe400078ef821 */
[----:B------:R-:W-:Y:S02]  /*124d0*/  SHF.R.U32.HI R6, RZ, 0xd, R6 ;  /* 0x0000000dff067819 */ /* 0x000fe40000011606 */
[----:B------:R-:W-:Y:S02]  /*124e0*/  LOP3.LUT R17, R17, 0x64006400, RZ, 0xfc, !PT ;  /* 0x6400640011117812 */ /* 0x000fe400078efcff */
[----:B------:R-:W-:-:S02]  /*124f0*/  LOP3.LUT R24, R59, 0x380038, RZ, 0xc0, !PT ;  /* 0x003800383b187812 */ /* 0x000fc400078ec0ff */
[C---:B------:R-:W-:Y:S02]  /*12500*/  LOP3.LUT R11, R5.reuse, 0x70007, RZ, 0xc0, !PT ;  /* 0x00070007050b7812 */ /* 0x040fe400078ec0ff */
[----:B------:R-:W-:Y:S02]  /*12510*/  LOP3.LUT R32, R5, 0x380038, RZ, 0xc0, !PT ;  /* 0x0038003805207812 */ /* 0x000fe400078ec0ff */
[--C-:B------:R-:W-:Y:S02]  /*12520*/  SHF.R.U32.HI R9, RZ, 0x6, R5.reuse ;  /* 0x00000006ff097819 */ /* 0x100fe40000011605 */
[----:B------:R-:W-:Y:S02]  /*12530*/  SHF.R.U32.HI R5, RZ, 0xd, R5 ;  /* 0x0000000dff057819 */ /* 0x000fe40000011605 */
[----:B------:R-:W-:Y:S02]  /*12540*/  LOP3.LUT R81, R28, 0x64006400, RZ, 0xfc, !PT ;  /* 0x640064001c517812 */ /* 0x000fe400078efcff */
[----:B------:R-:W-:-:S02]  /*12550*/  LOP3.LUT R37, R29, 0x64006400, RZ, 0xfc, !PT ;  /* 0x640064001d257812 */ /* 0x000fc400078efcff */
[----:B------:R-:W-:Y:S01]  /*12560*/  LOP3.LUT R28, R57, 0x380038, RZ, 0xc0, !PT ;  /* 0x00380038391c7812 */ /* 0x000fe200078ec0ff */
[----:B------:R-:W-:Y:S01]  /*12570*/  HFMA2 R79, R17, R30.H0_H0, -132, -132 ;  /* 0xd820d820114f7431 */ /* 0x000fe2000004001e */
[----:B------:R-:W-:Y:S02]  /*12580*/  LOP3.LUT R6, R33, 0x40004, R6, 0xf8, !PT ;  /* 0x0004000421067812 */ /* 0x000fe400078ef806 */
[----:B------:R-:W-:Y:S02]  /*12590*/  LOP3.LUT R83, R24, 0x64006400, RZ, 0xfc, !PT ;  /* 0x6400640018537812 */ /* 0x000fe400078efcff */
[----:B------:R-:W-:Y:S02]  /*125a0*/  LOP3.LUT R33, R58, 0x380038, RZ, 0xc0, !PT ;  /* 0x003800383a217812 */ /* 0x000fe400078ec0ff */
[----:B------:R-:W-:Y:S02]  /*125b0*/  LOP3.LUT R24, R15, 0x380038, RZ, 0xc0, !PT ;  /* 0x003800380f187812 */ /* 0x000fe400078ec0ff */
[----:B------:R-:W-:-:S02]  /*125c0*/  LOP3.LUT R5, R36, 0x40004, R5, 0xf8, !PT ;  /* 0x0004000424057812 */ /* 0x000fc400078ef805 */
[----:B------:R-:W-:Y:S01]  /*125d0*/  LOP3.LUT R17, R43, 0x380038, RZ, 0xc0, !PT ;  /* 0x003800382b117812 */ /* 0x000fe200078ec0ff */
[-C--:B------:R-:W-:Y:S01]  /*125e0*/  HFMA2 R80, R27, R30.reuse.H0_H0, -132, -132 ;  /* 0xd820d8201b507431 */ /* 0x080fe2000004001e */
        /* <DEDUP_REMOVED lines=9> */
[----:B------:R-:W-:Y:S02]  /*12680*/  SHF.R.U32.HI R14, RZ, 0x6, R7 ;  /* 0x00000006ff0e7819 */ /* 0x000fe40000011607 */
[----:B------:R-:W-:Y:S02]  /*12690*/  LOP3.LUT R69, R34, 0x64006400, RZ, 0xfc, !PT ;  /* 0x6400640022457812 */ /* 0x000fe400078efcff */
[----:B------:R-:W-:-:S02]  /*126a0*/  LOP3.LUT R17, R17, 0x64006400, RZ, 0xfc, !PT ;  /* 0x6400640011117812 */ /* 0x000fc400078efcff */
[----:B------:R-:W-:Y:S01]  /*126b0*/  LOP3.LUT R26, R9, 0x380038, RZ, 0xc0, !PT ;  /* 0x00380038091a7812 */ /* 0x000fe200078ec0ff */
[-C--:B------:R-:W-:Y:S01]  /*126c0*/  HFMA2 R84, R29, R30.reuse.H0_H0, -132, -132 ;  /* 0xd820d8201d547431 */ /* 0x080fe2000004001e */
        /* <DEDUP_REMOVED lines=14> */
[----:B-1----:R-:W-:-:S02]  /*127b0*/  LOP3.LUT R65, R34, 0x64006400, RZ, 0xfc, !PT ;  /* 0x6400640022417812 */ /* 0x002fc400078efcff */
        /* <DEDUP_REMOVED lines=12> */
[----:B------:R-:W-:Y:S01]  /*12880*/  SHF.R.U32.HI R7, RZ, 0xd, R7 ;  /* 0x0000000dff077819 */ /* 0x000fe20000011607 */
        /* <DEDUP_REMOVED lines=10> */
[----:B------:R-:W-:Y:S01]  /*12930*/  LOP3.LUT R7, R64, 0x40004, R7, 0xf8, !PT ;  /* 0x0004000440077812 */ /* 0x000fe200078ef807 */
        /* <DEDUP_REMOVED lines=181> */
.L_x_2201:
        /* <DEDUP_REMOVED lines=77> */
.L_x_2202:
        /* <DEDUP_REMOVED lines=78> */
.L_x_2203:
[----:B------:R-:W-:Y:S01]  /*13e40*/  IADD3 R51, R51, 0x20, RZ ;  /* 0x0000002033337810 */ /* 0x000fe20007ffe0ff */
[----:B------:R-:W-:Y:S01]  /*13e50*/  UIADD3 UR4, UR4, 0x40, URZ ;  /* 0x0000004004047890 */ /* 0x000fe2000fffe03f */
[----:B------:R-:W-:Y:S02]  /*13e60*/  IMAD.WIDE R110, R49, 0x4, R2 ;  /* 0x00000004316e7825 */ /* 0x000fe400078e0202 */
[C---:B------:R-:W-:Y:S02]  /*13e70*/  ISETP.GE.AND P0, PT, R51.reuse, UR5, PT ;  /* 0x0000000533007c0c */ /* 0x040fe4000bf06270 */
[----:B------:R-:W-:-:S13]  /*13e80*/  ISETP.LT.AND P1, PT, R51, R50, PT ;  /* 0x000000323300720c */ /* 0x000fda0003f21270 */
[----:B------:R-:W-:Y:S05]  /*13e90*/  @!P0 BRA P1, `(.L_x_2204) ;  /* 0xffffffe0006c8947 */ /* 0x000fea000083ffff */
.L_x_2200:
        /* <DEDUP_REMOVED lines=8> */
.L_x_2209:
        /* <DEDUP_REMOVED lines=9> */
[----:B------:R-:W-:Y:S02]  /*13fb0*/  HFMA2.MMA R8, -RZ, RZ, 0, 0.25 ;  /* 0x00003400ff087435 */ /* 0x000fe400000001ff */
[----:B------:R-:W-:Y:S02]  /*13fc0*/  HFMA2.MMA R2, -RZ, RZ, 0, 0.015625 ;  /* 0x00002400ff027435 */ /* 0x000fe400000001ff */
[----:B0-----:R-:W-:-:S08]  /*13fd0*/  @!P0 IMAD.WIDE R10, R9, 0x2, R10 ;  /* 0x00000002090a8825 */ /* 0x001fd000078e020a */
[----:B------:R-:W-:Y:S01]  /*13fe0*/  PRMT R8, R2, 0x5410, R8 ;  /* 0x0000541002087816 */ /* 0x000fe20000000008 */
[----:B------:R0:W5:Y:S01]  /*13ff0*/  @!P0 LDG.E.U16.CONSTANT R0, desc[UR8][R10.64] ;  /* 0x000000080a008981 */ /* 0x000162000c1e9500 */
[----:B------:R-:W-:Y:S02]  /*14000*/  MOV R35, 0x2c00 ;  /* 0x00002c0000237802 */ /* 0x000fe40000000f00 */
[----:B------:R-:W-:Y:S02]  /*14010*/  ISETP.NE.AND P1, PT, R54, RZ, PT ;  /* 0x000000ff3600720c */ /* 0x000fe40003f25270 */
[----:B------:R-:W-:Y:S02]  /*14020*/  ISETP.NE.AND P2, PT, R53, RZ, PT ;  /* 0x000000ff3500720c */ /* 0x000fe40003f45270 */
[----:B------:R-:W-:Y:S02]  /*14030*/  ISETP.NE.AND P3, PT, R52, RZ, PT ;  /* 0x000000ff3400720c */ /* 0x000fe40003f65270 */
[----:B--2---:R-:W-:-:S02]  /*14040*/  LOP3.LUT R42, R5, 0x30003, RZ, 0xc0, !PT ;  /* 0x00030003052a7812 */ /* 0x004fc400078ec0ff */
[C---:B------:R-:W-:Y:S02]  /*14050*/  LOP3.LUT R26, R5.reuse, 0x300030, RZ, 0xc0, !PT ;  /* 0x00300030051a7812 */ /* 0x040fe400078ec0ff */
[----:B------:R-:W-:Y:S02]  /*14060*/  LOP3.LUT R34, R5, 0xc000c0, RZ, 0xc0, !PT ;  /* 0x00c000c005227812 */ /* 0x000fe400078ec0ff */
[----:B------:R-:W-:Y:S02]  /*14070*/  SHF.R.U32.HI R44, RZ, 0x8, R5 ;  /* 0x00000008ff2c7819 */ /* 0x000fe40000011605 */
[----:B---3--:R-:W-:Y:S02]  /*14080*/  @!P0 PRMT R115, R12, 0x7610, R115 ;  /* 0x000076100c738816 */ /* 0x008fe40000000073 */
[----:B------:R-:W-:Y:S02]  /*14090*/  @!P0 PRMT R118, R13, 0x7610, R118 ;  /* 0x000076100d768816 */ /* 0x000fe40000000076 */
[----:B------:R-:W-:-:S02]  /*140a0*/  @!P0 PRMT R115, R115, 0x7610, R12 ;  /* 0x0000761073738816 */ /* 0x000fc4000000000c */
[----:B------:R-:W-:Y:S02]  /*140b0*/  LOP3.LUT R12, R5, 0xc000c, RZ, 0xc0, !PT ;  /* 0x000c000c050c7812 */ /* 0x000fe400078ec0ff */
[C---:B------:R-:W-:Y:S02]  /*140c0*/  LOP3.LUT R45, R6.reuse, 0x30003, RZ, 0xc0, !PT ;  /* 0x00030003062d7812 */ /* 0x040fe400078ec0ff */
[C---:B------:R-:W-:Y:S02]  /*140d0*/  LOP3.LUT R5, R6.reuse, 0xc000c, RZ, 0xc0, !PT ;  /* 0x000c000c06057812 */ /* 0x040fe400078ec0ff */
[C---:B------:R-:W-:Y:S02]  /*140e0*/  LOP3.LUT R28, R6.reuse, 0x300030, RZ, 0xc0, !PT ;  /* 0x00300030061c7812 */ /* 0x040fe400078ec0ff */
[----:B------:R-:W-:Y:S02]  /*140f0*/  LOP3.LUT R36, R6, 0xc000c0, RZ, 0xc0, !PT ;  /* 0x00c000c006247812 */ /* 0x000fe400078ec0ff */
[----:B------:R-:W-:-:S02]  /*14100*/  SHF.R.U32.HI R46, RZ, 0x8, R6 ;  /* 0x00000008ff2e7819 */ /* 0x000fc40000011606 */
[C---:B------:R-:W-:Y:S02]  /*14110*/  LOP3.LUT R9, R4.reuse, 0x30003, RZ, 0xc0, !PT ;  /* 0x0003000304097812 */ /* 0x040fe400078ec0ff */
[C---:B------:R-:W-:Y:S02]  /*14120*/  LOP3.LUT R2, R4.reuse, 0xc000c, RZ, 0xc0, !PT ;  /* 0x000c000c04027812 */ /* 0x040fe400078ec0ff */
[C---:B0-----:R-:W-:Y:S02]  /*14130*/  LOP3.LUT R10, R4.reuse, 0x300030, RZ, 0xc0, !PT ;  /* 0x00300030040a7812 */ /* 0x041fe400078ec0ff */
[----:B------:R-:W-:Y:S02]  /*14140*/  LOP3.LUT R11, R4, 0xc000c0, RZ, 0xc0, !PT ;  /* 0x00c000c0040b7812 */ /* 0x000fe400078ec0ff */
[----:B------:R-:W-:Y:S02]  /*14150*/  LOP3.LUT R6, R7, 0xc000c, RZ, 0xc0, !PT ;  /* 0x000c000c07067812 */ /* 0x000fe400078ec0ff */
[----:B------:R-:W-:-:S02]  /*14160*/  SHF.R.U32.HI R4, RZ, 0x8, R4 ;  /* 0x00000008ff047819 */ /* 0x000fc40000011604 */
[----:B------:R-:W-:Y:S02]  /*14170*/  @!P0 PRMT R118, R118, 0x7610, R13 ;  /* 0x0000761076768816 */ /* 0x000fe4000000000d */
[C---:B------:R-:W-:Y:S02]  /*14180*/  LOP3.LUT R47, R7.reuse, 0x30003, RZ, 0xc0, !PT ;  /* 0x00030003072f7812 */ /* 0x040fe400078ec0ff */
[C---:B------:R-:W-:Y:S02]  /*14190*/  LOP3.LUT R29, R7.reuse, 0x300030, RZ, 0xc0, !PT ;  /* 0x00300030071d7812 */ /* 0x040fe400078ec0ff */
[----:B------:R-:W-:Y:S02]  /*141a0*/  LOP3.LUT R37, R7, 0xc000c0, RZ, 0xc0, !PT ;  /* 0x00c000c007257812 */ /* 0x000fe400078ec0ff */
        /* <DEDUP_REMOVED lines=31> */
[-C--:B------:R-:W-:Y:S01]  /*143a0*/  HFMA2 R30, R5, R35.reuse.H0_H0, -66, -66 ;  /* 0xd420d420051e7431 */ /* 0x080fe20000040023 */
[----:B------:R-:W-:Y:S01]  /*143b0*/  LOP3.LUT R5, R4, 0xc000c0, RZ, 0xc0, !PT ;  /* 0x00c000c004057812 */ /* 0x000fe200078ec0ff */
[-C--:B------:R-:W-:Y:S02]  /*143c0*/  HFMA2 R31, R6, R35.reuse.H0_H0, -66, -66 ;  /* 0xd420d420061f7431 */ /* 0x080fe40000040023 */
[-C--:B------:R-:W-:Y:S02]  /*143d0*/  HFMA2 R32, R7, R35.reuse.H0_H0, -66, -66 ;  /* 0xd420d42007207431 */ /* 0x080fe40000040023 */
        /* <DEDUP_REMOVED lines=29> */
[-C--:B------:R-:W-:Y:S02]  /*145b0*/  HFMA2 R2, R2, R8.reuse.H1_H1, -258, -258 ;  /* 0xdc08dc0802027431 */ /* 0x080fe40000060008 */
[-C--:B------:R-:W-:Y:S02]  /*145c0*/  HFMA2 R12, R12, R8.reuse.H1_H1, -258, -258 ;  /* 0xdc08dc080c0c7431 */ /* 0x080fe40000060008 */
[----:B------:R-:W-:-:S02]  /*145d0*/  HFMA2 R13, R13, R8.H1_H1, -258, -258 ;  /* 0xdc08dc080d0d7431 */ /* 0x000fc40000060008 */
[-C--:B------:R-:W-:Y:S02]  /*145e0*/  HFMA2 R14, R14, R8.reuse.H1_H1, -258, -258 ;  /* 0xdc08dc080e0e7431 */ /* 0x080fe40000060008 */
[-C--:B------:R-:W-:Y:S02]  /*145f0*/  HFMA2 R24, R24, R8.reuse.H1_H1, -258, -258 ;  /* 0xdc08dc0818187431 */ /* 0x080fe40000060008 */
        /* <DEDUP_REMOVED lines=26> */
[----:B--2---:R-:W-:Y:S01]  /*147a0*/  HFMA2 R58, R47, R8, R58 ;  /* 0x000000082f3a7231 */ /* 0x004fe2000000003a */
[----:B------:R-:W-:Y:S01]  /*147b0*/  HFMA2.MMA R59, R28, R6, R59 ;  /* 0x000000061c3b7235 */ /* 0x000fe2000000003b */
[----:B------:R-:W-:Y:S02]  /*147c0*/  HFMA2 R6, R29, R6, R4 ;  /* 0x000000061d067231 */ /* 0x000fe40000000004 */
        /* <DEDUP_REMOVED lines=9> */
[----:B------:R-:W-:Y:S01]  /*14860*/  HADD2 R58, R58.H0_H0, R58.H1_H1 ;  /* 0x3000003a3a3a7230 */ /* 0x000fe20000000800 */
[----:B------:R-:W-:Y:S01]  /*14870*/  HFMA2.MMA R59, R55, R8, R59 ;  /* 0x00000008373b7235 */ /* 0x000fe2000000003b */
[----:B------:R-:W-:-:S04]  /*14880*/  HFMA2 R6, R33, R10, R6 ;  /* 0x0000000a21067231 */ /* 0x000fc80000000006 */
[----:B------:R-:W-:Y:S01]  /*14890*/  HFMA2 R6, R41, R11, R6 ;  /* 0x0000000b29067231 */ /* 0x000fe20000000006 */
[-C--:B------:R-:W-:Y:S02]  /*148a0*/  HFMA2.MMA R5, R15, R9.reuse, R4 ;  /* 0x000000090f057235 */ /* 0x080fe40000000004 */
        /* <DEDUP_REMOVED lines=12> */
.L_x_2206:
        /* <DEDUP_REMOVED lines=43> */
.L_x_2207:
        /* <DEDUP_REMOVED lines=45> */
.L_x_2208:
[----:B------:R-:W-:Y:S01]  /*14ef0*/  IADD3 R51, R51, 0x10, RZ ;  /* 0x0000001033337810 */ /* 0x000fe20007ffe0ff */
[----:B------:R-:W-:Y:S01]  /*14f00*/  UIADD3 UR4, UR4, 0x20, URZ ;  /* 0x0000002004047890 */ /* 0x000fe2000fffe03f */
[----:B------:R-:W-:Y:S02]  /*14f10*/  IADD3 R110, P1, R110, R3, RZ ;  /* 0x000000036e6e7210 */ /* 0x000fe40007f3e0ff */
[C---:B------:R-:W-:Y:S02]  /*14f20*/  ISETP.GE.AND P0, PT, R51.reuse, UR5, PT ;  /* 0x0000000533007c0c */ /* 0x040fe4000bf06270 */
[----:B------:R-:W-:Y:S02]  /*14f30*/  ISETP.LT.AND P2, PT, R51, R50, PT ;  /* 0x000000323300720c */ /* 0x000fe40003f41270 */
[----:B------:R-:W-:-:S11]  /*14f40*/  IADD3.X R111, R111, R49, RZ, P1, !PT ;  /* 0x000000316f6f7210 */ /* 0x000fd60000ffe4ff */
[----:B------:R-:W-:Y:S05]  /*14f50*/  @!P0 BRA P2, `(.L_x_2209) ;  /* 0xffffffec00f08947 */ /* 0x000fea000103ffff */
.L_x_2205:
[----:B------:R-:W0:Y:S01]  /*14f60*/  S2R R0, SR_CTAID.X ;  /* 0x0000000000007919 */ /* 0x000e220000002500 */
[----:B------:R-:W2:Y:S01]  /*14f70*/  S2UR UR4, SR_CTAID.Y ;  /* 0x00000000000479c3 */ /* 0x000ea20000002600 */
[----:B------:R-:W-:Y:S01]  /*14f80*/  HMUL2 R23, R23, R54.H0_H0 ;  /* 0x2000003617177232 */ /* 0x000fe20000000000 */
[----:B------:R-:W0:Y:S06]  /*14f90*/  S2R R3, SR_TID.X ;  /* 0x0000000000037919 */ /* 0x000e2c0000002100 */
[----:B------:R-:W3:Y:S08]  /*14fa0*/  LDC R13, c[0x0][0x23c] ;  /* 0x00008f00ff0d7b82 */ /* 0x000ef00000000800 */
[----:B------:R-:W4:Y:S01]  /*14fb0*/  LDC.64 R6, c[0x0][0x230] ;  /* 0x00008c00ff067b82 */ /* 0x000f220000000a00 */
[----:B--2---:R-:W-:Y:S01]  /*14fc0*/  UIMAD UR4, UR4, 0x3, URZ ;  /* 0x00000003040478a4 */ /* 0x004fe2000f8e023f */
        /* <DEDUP_REMOVED lines=12> */
.L_x_2213:
[----:B------:R-:W0:Y:S02]  /*15090*/  LDS R4, [R2] ;  /* 0x0000000002047984 */ /* 0x000e240000000800 */
[----:B0-----:R-:W-:-:S06]  /*150a0*/  HADD2 R5, R4, R23 ;  /* 0x0000001704057230 */ /* 0x001fcc0000000000 */
[----:B------:R-:W0:Y:S02]  /*150b0*/  ATOMS.CAST.SPIN R5, [R2], R4, R5 ;  /* 0x000000040205738d */ /* 0x000e240001800005 */
[----:B0-----:R-:W-:-:S13]  /*150c0*/  ISETP.EQ.U32.AND P0, PT, R5, 0x1, PT ;  /* 0x000000010500780c */ /* 0x001fda0003f02070 */
[----:B------:R-:W-:Y:S05]  /*150d0*/  @!P0 BRA `(.L_x_2213) ;  /* 0xfffffffc00ec8947 */ /* 0x000fea000383ffff */
[----:B------:R-:W-:Y:S05]  /*150e0*/  BRA `(.L_x_2211) ;  /* 0x00000000000c7947 */ /* 0x000fea0003800000 */
.L_x_2212:
[----:B------:R-:W2:Y:S02]  /*150f0*/  LD.E R0, desc[UR8][R6.64] ;  /* 0x0000000806007980 */ /* 0x000ea4000c101900 */
[----:B--2---:R-:W-:-:S05]  /*15100*/  IADD3 R3, R23, R0, RZ ;  /* 0x0000000017037210 */ /* 0x004fca0007ffe0ff */
[----:B------:R0:W-:Y:S02]  /*15110*/  ST.E desc[UR8][R6.64], R3 ;  /* 0x0000000306007985 */ /* 0x0001e4000c101908 */
.L_x_2211:
[----:B------:R-:W-:Y:S05]  /*15120*/  BSYNC B0 ;  /* 0x0000000000007941 */ /* 0x000fea0003800000 */
.L_x_2210:
        /* <DEDUP_REMOVED lines=9> */
.L_x_2217:
[----:B------:R-:W2:Y:S02]  /*151c0*/  LDS R8, [R2+0x4] ;  /* 0x0000040002087984 */ /* 0x000ea40000000800 */
[----:B--2---:R-:W-:-:S10]  /*151d0*/  HFMA2.MMA R9, R8, 1, 1, R11 ;  /* 0x3c003c0008097835 */ /* 0x004fd4000000000b */
[----:B------:R-:W2:Y:S02]  /*151e0*/  ATOMS.CAST.SPIN R9, [R2+0x4], R8, R9 ;  /* 0x000004080209738d */ /* 0x000ea40001800009 */
[----:B--2---:R-:W-:-:S13]  /*151f0*/  ISETP.EQ.U32.AND P0, PT, R9, 0x1, PT ;  /* 0x000000010900780c */ /* 0x004fda0003f02070 */
[----:B------:R-:W-:Y:S05]  /*15200*/  @!P0 BRA `(.L_x_2217) ;  /* 0xfffffffc00ec8947 */ /* 0x000fea000383ffff */
[----:B------:R-:W-:Y:S05]  /*15210*/  BRA `(.L_x_2215) ;  /* 0x00000000000c7947 */ /* 0x000fea0003800000 */
.L_x_2216:
[----:B------:R-:W0:Y:S02]  /*15220*/  LD.E R0, desc[UR8][R6.64+0x4] ;  /* 0x0000040806007980 */ /* 0x000e24000c101900 */
[----:B0-----:R-:W-:-:S05]  /*15230*/  IADD3 R3, R11, R0, RZ ;  /* 0x000000000b037210 */ /* 0x001fca0007ffe0ff */
[----:B------:R2:W-:Y:S02]  /*15240*/  ST.E desc[UR8][R6.64+0x4], R3 ;  /* 0x0000040306007985 */ /* 0x0005e4000c101908 */
.L_x_2215:
[----:B------:R-:W-:Y:S05]  /*15250*/  BSYNC B0 ;  /* 0x0000000000007941 */ /* 0x000fea0003800000 */
.L_x_2214:
        /* <DEDUP_REMOVED lines=10> */
.L_x_2221:
[----:B------:R-:W0:Y:S02]  /*15300*/  LDS R8, [R2] ;  /* 0x0000000002087984 */ /* 0x000e240000000800 */
[----:B0-----:R-:W-:-:S06]  /*15310*/  HADD2 R9, R8, R21 ;  /* 0x0000001508097230 */ /* 0x001fcc0000000000 */
[----:B------:R-:W0:Y:S02]  /*15320*/  ATOMS.CAST.SPIN R9, [R2], R8, R9 ;  /* 0x000000080209738d */ /* 0x000e240001800009 */
[----:B0-----:R-:W-:-:S13]  /*15330*/  ISETP.EQ.U32.AND P0, PT, R9, 0x1, PT ;  /* 0x000000010900780c */ /* 0x001fda0003f02070 */
[----:B------:R-:W-:Y:S05]  /*15340*/  @!P0 BRA `(.L_x_2221) ;  /* 0xfffffffc00ec8947 */ /* 0x000fea000383ffff */
[----:B------:R-:W-:Y:S05]  /*15350*/  BRA `(.L_x_2219) ;  /* 0x00000000000c7947 */ /* 0x000fea0003800000 */
.L_x_2220:
[----:B------:R-:W2:Y:S02]  /*15360*/  LD.E R0, desc[UR8][R6.64] ;  /* 0x0000000806007980 */ /* 0x000ea4000c101900 */
[----:B--2---:R-:W-:-:S05]  /*15370*/  IADD3 R3, R21, R0, RZ ;  /* 0x0000000015037210 */ /* 0x004fca0007ffe0ff */
[----:B------:R0:W-:Y:S02]  /*15380*/  ST.E desc[UR8][R6.64], R3 ;  /* 0x0000000306007985 */ /* 0x0001e4000c101908 */
.L_x_2219:
[----:B------:R-:W-:Y:S05]  /*15390*/  BSYNC B0 ;  /* 0x0000000000007941 */ /* 0x000fea0003800000 */
.L_x_2218:
[----:B0-----:R-:W-:-:S05]  /*153a0*/  IMAD.WIDE R2, R13, 0x2, R4 ;  /* 0x000000020d027825 */ /* 0x001fca00078e0204 */
[----:B------:R0:W-:Y:S01]  /*153b0*/  ATOM.E.ADD.F16x2.RN.STRONG.GPU P0, RZ, desc[UR8][R2.64], R53 ;  /* 0x0000003502ff79a2 */ /* 0x0001e2000810e1c8 */
[----:B------:R-:W-:Y:S04]  /*153c0*/  BSSY B0, `(.L_x_2222) ;  /* 0x000000e000007945 */ /* 0x000fe80003800000 */
[----:B0-----:R-:W-:Y:S05]  /*153d0*/  @P0 BRA `(.L_x_2223) ;  /* 0x0000000000300947 */ /* 0x001fea0003800000 */
[----:B------:R-:W0:Y:S02]  /*153e0*/  QSPC.E.S P0, RZ, [R2] ;  /* 0x0000000002ff73aa */ /* 0x000e240000000500 */
[----:B0-----:R-:W-:Y:S05]  /*153f0*/  @!P0 BRA `(.L_x_2224) ;  /* 0x00000000001c8947 */ /* 0x001fea0003800000 */
[----:B------:R-:W-:-:S07]  /*15400*/  MOV R2, R2 ;  /* 0x0000000200027202 */ /* 0x000fce0000000f00 */
.L_x_2225:
[----:B------:R-:W0:Y:S02]  /*15410*/  LDS R4, [R2] ;  /* 0x0000000002047984 */ /* 0x000e240000000800 */
[----:B0-----:R-:W-:-:S10]  /*15420*/  HFMA2.MMA R5, R4, 1, 1, R53 ;  /* 0x3c003c0004057835 */ /* 0x001fd40000000035 */
[----:B------:R-:W0:Y:S02]  /*15430*/  ATOMS.CAST.SPIN R5, [R2], R4, R5 ;  /* 0x000000040205738d */ /* 0x000e240001800005 */
[----:B0-----:R-:W-:-:S13]  /*15440*/  ISETP.EQ.U32.AND P0, PT, R5, 0x1, PT ;  /* 0x000000010500780c */ /* 0x001fda0003f02070 */
[----:B------:R-:W-:Y:S05]  /*15450*/  @!P0 BRA `(.L_x_2225) ;  /* 0xfffffffc00ec8947 */ /* 0x000fea000383ffff */
[----:B------:R-:W-:Y:S05]  /*15460*/  BRA `(.L_x_2223) ;  /* 0x00000000000c7947 */ /* 0x000fea0003800000 */
.L_x_2224:
[----:B------:R-:W2:Y:S02]  /*15470*/  LD.E R0, desc[UR8][R2.64] ;  /* 0x0000000802007980 */ /* 0x000ea4000c101900 */
[----:B--2---:R-:W-:-:S05]  /*15480*/  IADD3 R5, R53, R0, RZ ;  /* 0x0000000035057210 */ /* 0x004fca0007ffe0ff */
[----:B------:R0:W-:Y:S02]  /*15490*/  ST.E desc[UR8][R2.64], R5 ;  /* 0x0000000502007985 */ /* 0x0001e4000c101908 */
.L_x_2223:
[----:B------:R-:W-:Y:S05]  /*154a0*/  BSYNC B0 ;  /* 0x0000000000007941 */ /* 0x000fea0003800000 */
.L_x_2222:
        /* <DEDUP_REMOVED lines=8> */
[----:B0-----:R-:W-:-:S04]  /*15530*/  MOV R2, R6 ;  /* 0x0000000600027202 */ /* 0x001fc80000000f00 */
[----:B------:R-:W-:-:S07]  /*15540*/  MOV R2, R2 ;  /* 0x0000000200027202 */ /* 0x000fce0000000f00 */
.L_x_2229:
[----:B------:R-:W0:Y:S02]  /*15550*/  LDS R4, [R2] ;  /* 0x0000000002047984 */ /* 0x000e240000000800 */
[----:B0-----:R-:W-:-:S06]  /*15560*/  HADD2 R5, R4, R19 ;  /* 0x0000001304057230 */ /* 0x001fcc0000000000 */
[----:B------:R-:W0:Y:S02]  /*15570*/  ATOMS.CAST.SPIN R5, [R2], R4, R5 ;  /* 0x000000040205738d */ /* 0x000e240001800005 */
[----:B0-----:R-:W-:-:S13]  /*15580*/  ISETP.EQ.U32.AND P0, PT, R5, 0x1, PT ;  /* 0x000000010500780c */ /* 0x001fda0003f02070 */
[----:B------:R-:W-:Y:S05]  /*15590*/  @!P0 BRA `(.L_x_2229) ;  /* 0xfffffffc00ec8947 */ /* 0x000fea000383ffff */
[----:B------:R-:W-:Y:S05]  /*155a0*/  BRA `(.L_x_2227) ;  /* 0x00000000000c7947 */ /* 0x000fea0003800000 */
.L_x_2228:
[----:B------:R-:W0:Y:S02]  /*155b0*/  LD.E R0, desc[UR8][R6.64] ;  /* 0x0000000806007980 */ /* 0x000e24000c101900 */
[----:B0-----:R-:W-:-:S05]  /*155c0*/  IADD3 R3, R19, R0, RZ ;  /* 0x0000000013037210 */ /* 0x001fca0007ffe0ff */
[----:B------:R2:W-:Y:S02]  /*155d0*/  ST.E desc[UR8][R6.64], R3 ;  /* 0x0000000306007985 */ /* 0x0005e4000c101908 */
.L_x_2227:
[----:B------:R-:W-:Y:S05]  /*155e0*/  BSYNC B0 ;  /* 0x0000000000007941 */ /* 0x000fea0003800000 */
.L_x_2226:
[----:B------:R3:W-:Y:S02]  /*155f0*/  ATOM.E.ADD.F16x2.RN.STRONG.GPU P0, RZ, desc[UR8][R6.64+0x4], R9 ;  /* 0x0000040906ff79a2 */ /* 0x0007e4000810e1c8 */
[----:B---3--:R-:W-:Y:S05]  /*15600*/  @P0 EXIT ;  /* 0x000000000000094d */ /* 0x008fea0003800000 */
[----:B------:R-:W3:Y:S02]  /*15610*/  QSPC.E.S P0, RZ, [R6+0x4] ;  /* 0x0000040006ff73aa */ /* 0x000ee40000000500 */
[----:B---3--:R-:W-:Y:S05]  /*15620*/  @!P0 BRA `(.L_x_2230) ;  /* 0x0000000000208947 */ /* 0x008fea0003800000 */
[----:B0-----:R-:W-:-:S04]  /*15630*/  MOV R2, R6 ;  /* 0x0000000600027202 */ /* 0x001fc80000000f00 */
[----:B------:R-:W-:-:S07]  /*15640*/  MOV R2, R2 ;  /* 0x0000000200027202 */ /* 0x000fce0000000f00 */
.L_x_2231:
[----:B------:R-:W0:Y:S02]  /*15650*/  LDS R4, [R2+0x4] ;  /* 0x0000040002047984 */ /* 0x000e240000000800 */
[----:B0-----:R-:W-:-:S10]  /*15660*/  HFMA2.MMA R5, R4, 1, 1, R9 ;  /* 0x3c003c0004057835 */ /* 0x001fd40000000009 */
[----:B------:R-:W0:Y:S02]  /*15670*/  ATOMS.CAST.SPIN R5, [R2+0x4], R4, R5 ;  /* 0x000004040205738d */ /* 0x000e240001800005 */
[----:B0-----:R-:W-:-:S13]  /*15680*/  ISETP.EQ.U32.AND P0, PT, R5, 0x1, PT ;  /* 0x000000010500780c */ /* 0x001fda0003f02070 */
[----:B------:R-:W-:Y:S05]  /*15690*/  @!P0 BRA `(.L_x_2231) ;  /* 0xfffffffc00ec8947 */ /* 0x000fea000383ffff */
[----:B------:R-:W-:Y:S05]  /*156a0*/  EXIT ;  /* 0x000000000000794d */ /* 0x000fea0003800000 */
.L_x_2230:
[----:B------:R-:W0:Y:S02]  /*156b0*/  LD.E R0, desc[UR8][R6.64+0x4] ;  /* 0x0000040806007980 */ /* 0x000e24000c101900 */
[----:B0-2---:R-:W-:-:S05]  /*156c0*/  IADD3 R3, R9, R0, RZ ;  /* 0x0000000009037210 */ /* 0x005fca0007ffe0ff */
[----:B------:R-:W-:Y:S01]  /*156d0*/  ST.E desc[UR8][R6.64+0x4], R3 ;  /* 0x0000040306007985 */ /* 0x000fe2000c101908 */
[----:B------:R-:W-:Y:S05]  /*156e0*/  EXIT ;  /* 0x000000000000794d */ /* 0x000fea0003800000 */
.L_x_2232:
        /* <DEDUP_REMOVED lines=9> */
.L_x_4048:


//--------------------- .text._Z23gemm_half_q_half_kernelILi2ELb1ELb1EEvPK6__halfPKjS4_S2_PS0_iiiiPKtS7_iiiiiibS2_i --------------------------
	.section	.text._Z23gemm_half_q_half_kernelILi2ELb1ELb1EEvPK6__halfPKjS4_S2_PS0_iiiiPKtS7_iiiiiibS2_i,"ax",@progbits
	.align	128
        .global         _Z23gemm_half_q_half_kernelILi2ELb1ELb1EEvPK6__halfPKjS4_S2_PS0_iiiiPKtS7_iiiiiibS2_i
        .type           _Z23gemm_half_q_half_kernelILi2ELb1ELb1EEvPK6__halfPKjS4_S2_PS0_iiiiPKtS7_iiiiiibS2_i,@function
        .size           _Z23gemm_half_q_half_kernelILi2ELb1ELb1EEvPK6__halfPKjS4_S2_PS0_iiiiPKtS7_iiiiiibS2_i,(.L_x_4049 - _Z23gemm_half_q_half_kernelILi2ELb1ELb1EEvPK6__halfPKjS4_S2_PS0_iiiiPKtS7_iiiiiibS2_i)
        .other          _Z23gemm_half_q_half_kernelILi2ELb1ELb1EEvPK6__halfPKjS4_S2_PS0_iiiiPKtS7_iiiiiibS2_i,@"STO_CUDA_ENTRY STV_DEFAULT"
_Z23gemm_half_q_half_kernelILi2ELb1ELb1EEvPK6__halfPKjS4_S2_PS0_iiiiPKtS7_iiiiiibS2_i:
.text._Z23gemm_half_q_half_kernelILi2ELb1ELb1EEvPK6__halfPKjS4_S2_PS0_iiiiPKtS7_iiiiiibS2_i:
[----:B------:R-:W0:Y:S08]  /*0000*/  LDC R1, c[0x0][0x28] ;  /* 0x00000a00ff017b82 */ /* 0x000e300000000800 */
[----:B------:R-:W1:Y:S01]  /*0010*/  LDC R7, c[0x0][0x280] ;  /* 0x0000a000ff077b82 */ /* 0x000e620000000800 */
[----:B------:R-:W-:Y:S01]  /*0020*/  ULDC.64 UR8, c[0x0][0x208] ;  /* 0x0000820000087ab9 */ /* 0x000fe20000000a00 */
[----:B0-----:R-:W-:-:S06]  /*0030*/  IADD3 R1, R1, -0x10, RZ ;  /* 0xfffffff001017810 */ /* 0x001fcc0007ffe0ff */
[----:B------:R-:W1:Y:S08]  /*0040*/  LDC.64 R2, c[0x0][0x278] ;  /* 0x00009e00ff027b82 */ /* 0x000e700000000a00 */
[----:B------:R-:W0:Y:S01]  /*0050*/  LDC.64 R4, c[0x0][0x278] ;  /* 0x00009e00ff047b82 */ /* 0x000e220000000a00 */
[----:B-1----:R-:W-:-:S05]  /*0060*/  IMAD.WIDE R2, R7, 0x2, R2 ;  /* 0x0000000207027825 */ /* 0x002fca00078e0202 */
[----:B------:R-:W2:Y:S04]  /*0070*/  LDG.E.U16 R50, desc[UR8][R2.64] ;  /* 0x0000000802327981 */ /* 0x000ea8000c1e1500 */
[----:B0-----:R-:W2:Y:S02]  /*0080*/  LDG.E.U16 R51, desc[UR8][R4.64] ;  /* 0x0000000804337981 */ /* 0x001ea4000c1e1500 */
[----:B--2---:R-:W-:-:S04]  /*0090*/  LOP3.LUT R0, R50, R51, RZ, 0xfc, !PT ;  /* 0x0000003332007212 */ /* 0x004fc800078efcff */
        /* <DEDUP_REMOVED lines=21> */
[C---:B------:R-:W-:Y:S02]  /*01f0*/  IADD3 R7, R5.reuse, R4, RZ ;  /* 0x0000000405077210 */ /* 0x040fe40007ffe0ff */
[C---:B--2---:R-:W-:Y:S02]  /*0200*/  IADD3 R11, P0, R2.reuse, R5, RZ ;  /* 0x00000005020b7210 */ /* 0x044fe40007f1e0ff */
[----:B------:R-:W-:Y:S02]  /*0210*/  IADD3 R9, P1, R2, R7, RZ ;  /* 0x0000000702097210 */ /* 0x000fe40007f3e0ff */
[----:B------:R-:W-:Y:S02]  /*0220*/  LEA.HI.X.SX32 R12, R5, RZ, 0x1, P0 ;  /* 0x000000ff050c7211 */ /* 0x000fe400000f0eff */
[----:B------:R-:W-:Y:S02]  /*0230*/  LEA.HI.X.SX32 R10, R7, RZ, 0x1, P1 ;  /* 0x000000ff070a7211 */ /* 0x000fe400008f0eff */
[----:B------:R-:W-:-:S02]  /*0240*/  LEA R4, P0, R11, UR6, 0x1 ;  /* 0x000000060b047c11 */ /* 0x000fc4000f8008ff */
[----:B------:R-:W-:Y:S02]  /*0250*/  LEA R6, P1, R9, UR6, 0x1 ;  /* 0x0000000609067c11 */ /* 0x000fe4000f8208ff */
[----:B------:R-:W-:Y:S02]  /*0260*/  LEA.HI.X R5, R11, UR7, R12, 0x1, P0 ;  /* 0x000000070b057c11 */ /* 0x000fe400080f0c0c */
[----:B------:R-:W-:-:S03]  /*0270*/  LEA.HI.X R7, R9, UR7, R10, 0x1, P1 ;  /* 0x0000000709077c11 */ /* 0x000fc600088f0c0a */
[----:B------:R-:W2:Y:S04]  /*0280*/  LDG.E.U16.CONSTANT R4, desc[UR8][R4.64] ;  /* 0x0000000804047981 */ /* 0x000ea8000c1e9500 */
[----:B------:R-:W3:Y:S01]  /*0290*/  LDG.E.U16.CONSTANT R6, desc[UR8][R6.64] ;  /* 0x0000000806067981 */ /* 0x000ee2000c1e9500 */
[----:B------:R-:W0:Y:S01]  /*02a0*/  S2UR UR6, SR_CgaCtaId ;  /* 0x00000000000679c3 */ /* 0x000e220000008800 */
[----:B------:R-:W-:Y:S02]  /*02b0*/  UMOV UR5, 0x400 ;  /* 0x0000040000057882 */ /* 0x000fe40000000000 */
[----:B0-----:R-:W-:-:S06]  /*02c0*/  ULEA UR5, UR6, UR5, 0x18 ;  /* 0x0000000506057291 */ /* 0x001fcc000f8ec03f */
[----:B------:R-:W-:-:S05]  /*02d0*/  LEA R3, R0, UR5, 0x1 ;  /* 0x0000000500037c11 */ /* 0x000fca000f8e08ff */
[----:B--2---:R0:W-:Y:S04]  /*02e0*/  STS.U16 [R3], R4 ;  /* 0x0000000403007388 */ /* 0x0041e80000000400 */
[----:B---3--:R0:W-:Y:S02]  /*02f0*/  STS.U16 [R3+0x80], R6 ;  /* 0x0000800603007388 */ /* 0x0081e40000000400 */
.L_x_2234:
[----:B------:R-:W-:Y:S05]  /*0300*/  BSYNC B0 ;  /* 0x0000000000007941 */ /* 0x000fea0003800000 */
.L_x_2233:
        /* <DEDUP_REMOVED lines=16> */
[----:B------:R-:W-:-:S05]  /*0410*/  IMAD R4, R23, UR4, R8 ;  /* 0x0000000417047c24 */ /* 0x000fca000f8e0208 */
[C---:B------:R-:W-:Y:S01]  /*0420*/  IADD3 R9, R4.reuse, R23, RZ ;  /* 0x0000001704097210 */ /* 0x040fe20007ffe0ff */
[----:B0-----:R-:W-:-:S04]  /*0430*/  IMAD.WIDE R4, R4, 0x2, R6 ;  /* 0x0000000204047825 */ /* 0x001fc800078e0206 */
[----:B------:R-:W-:Y:S01]  /*0440*/  IMAD.WIDE R6, R9, 0x2, R6 ;  /* 0x0000000209067825 */ /* 0x000fe200078e0206 */
[----:B------:R0:W-:Y:S04]  /*0450*/  STG.E.64 desc[UR8][R4.64], RZ ;  /* 0x000000ff04007986 */ /* 0x0001e8000c101b08 */
[----:B------:R0:W-:Y:S02]  /*0460*/  STG.E.64 desc[UR8][R6.64], RZ ;  /* 0x000000ff06007986 */ /* 0x0001e4000c101b08 */
.L_x_2235:
[----:B------:R-:W-:Y:S06]  /*0470*/  BAR.SYNC.DEFER_BLOCKING 0x0 ;  /* 0x0000000000007b1d */ /* 0x000fec0000010000 */
[----:B------:R-:W-:Y:S05]  /*0480*/  @P0 BRA `(.L_x_2236) ;  /* 0x0000000000d00947 */ /* 0x000fea0003800000 */
[----:B------:R1:W5:Y:S01]  /*0490*/  LDG.E.U16.CONSTANT R0, desc[UR8][R10.64] ;  /* 0x000000080a007981 */ /* 0x000362000c1e9500 */
[----:B------:R-:W2:Y:S01]  /*04a0*/  LDC.64 R12, c[0x0][0x220] ;  /* 0x00008800ff0c7b82 */ /* 0x000ea20000000a00 */
[----:B0-----:R-:W-:Y:S01]  /*04b0*/  SHF.R.S32.HI R5, RZ, 0x1f, R8 ;  /* 0x0000001fff057819 */ /* 0x001fe20000011408 */
[----:B------:R-:W-:Y:S01]  /*04c0*/  HFMA2.MMA R15, -RZ, RZ, 0, 0 ;  /* 0x00000000ff0f7435 */ /* 0x000fe200000001ff */
[----:B------:R-:W-:Y:S02]  /*04d0*/  SHF.L.U32 R4, R8, 0x2, RZ ;  /* 0x0000000208047819 */ /* 0x000fe400000006ff */
[----:B------:R-:W-:Y:S02]  /*04e0*/  LEA.HI R5, R5, R8, RZ, 0x3 ;  /* 0x0000000805057211 */ /* 0x000fe400078f18ff */
[----:B------:R-:W-:Y:S02]  /*04f0*/  MOV R17, R49 ;  /* 0x0000003100117202 */ /* 0x000fe40000000f00 */
[----:B------:R-:W-:-:S02]  /*0500*/  LOP3.LUT R9, R4, 0x10, RZ, 0xc0, !PT ;  /* 0x0000001004097812 */ /* 0x000fc400078ec0ff */
[----:B-1----:R-:W-:-:S07]  /*0510*/  SHF.R.S32.HI R14, RZ, 0x3, R5 ;  /* 0x00000003ff0e7819 */ /* 0x002fce0000011405 */
.L_x_2237:
[----:B-----5:R-:W-:Y:S01]  /*0520*/  IADD3 R10, R0, R15, RZ ;  /* 0x0000000f000a7210 */ /* 0x020fe20007ffe0ff */
[----:B-1----:R-:W0:Y:S04]  /*0530*/  LDC.64 R6, c[0x0][0x228] ;  /* 0x00008a00ff067b82 */ /* 0x002e280000000a00 */
[----:B------:R-:W-:-:S05]  /*0540*/  IMAD R4, R10, R23, RZ ;  /* 0x000000170a047224 */ /* 0x000fca00078e02ff */
[----:B------:R-:W-:-:S04]  /*0550*/  SHF.R.S32.HI R5, RZ, 0x1f, R4 ;  /* 0x0000001fff057819 */ /* 0x000fc80000011404 */
[----:B------:R-:W-:-:S04]  /*0560*/  LEA.HI R5, R5, R4, RZ, 0x3 ;  /* 0x0000000405057211 */ /* 0x000fc800078f18ff */
[----:B------:R-:W-:-:S05]  /*0570*/  LEA.HI.SX32 R5, R5, R14, 0x1d ;  /* 0x0000000e05057211 */ /* 0x000fca00078feaff */
[----:B--2---:R-:W-:-:S06]  /*0580*/  IMAD.WIDE R4, R5, 0x4, R12 ;  /* 0x0000000405047825 */ /* 0x004fcc00078e020c */
        /* <DEDUP_REMOVED lines=19> */
[----:B------:R-:W-:Y:S01]  /*06c0*/  IMAD R20, R20, R20, RZ ;  /* 0x0000001414147224 */ /* 0x000fe200078e02ff */
[----:B----4-:R-:W-:Y:S01]  /*06d0*/  IADD3 R17, R10, R17, RZ ;  /* 0x000000110a117210 */ /* 0x010fe20007ffe0ff */
[----:B0-----:R-:W-:-:S02]  /*06e0*/  IMAD R7, R4, R4, RZ ;  /* 0x0000000404077224 */ /* 0x001fc400078e02ff */
[----:B------:R-:W-:Y:S01]  /*06f0*/  IMAD R18, R18, R18, RZ ;  /* 0x0000001212127224 */ /* 0x000fe200078e02ff */
[----:B------:R-:W-:Y:S01]  /*0700*/  I2F.F16 R19, R19 ;  /* 0x0000001300137306 */ /* 0x000fe20000200c00 */
[----:B------:R-:W-:-:S07]  /*0710*/  ISETP.GE.AND P1, PT, R17, R48, PT ;  /* 0x000000301100720c */ /* 0x000fce0003f26270 */
        /* <DEDUP_REMOVED lines=11> */
.L_x_2236:
        /* <DEDUP_REMOVED lines=16> */
.L_x_2238:
        /* <DEDUP_REMOVED lines=8> */
.L_x_2239:
        /* <DEDUP_REMOVED lines=13> */
.L_x_2240:
        /* <DEDUP_REMOVED lines=8> */
.L_x_2241:
        /* <DEDUP_REMOVED lines=11> */
.L_x_2242:
        /* <DEDUP_REMOVED lines=17> */
[----:B------:R-:W-:Y:S02]  /*0c60*/  PRMT R18, RZ, 0x5410, RZ ;  /* 0x00005410ff127816 */ /* 0x000fe400000000ff */
[----:B------:R-:W-:Y:S01]  /*0c70*/  IADD3 R16, R49, R16, RZ ;  /* 0x0000001031107210 */ /* 0x000fe20007ffe0ff */
[----:B------:R-:W-:Y:S01]  /*0c80*/  IMAD R5, R0, R23, RZ ;  /* 0x0000001700057224 */ /* 0x000fe200078e02ff */
[----:B------:R-:W-:-:S04]  /*0c90*/  SHF.R.S32.HI R0, RZ, 0x1f, R8 ;  /* 0x0000001fff007819 */ /* 0x000fc80000011408 */
[----:B------:R-:W-:Y:S02]  /*0ca0*/  SHF.R.S32.HI R7, RZ, 0x1f, R5 ;  /* 0x0000001fff077819 */ /* 0x000fe40000011405 */
[----:B------:R-:W-:-:S04]  /*0cb0*/  IADD3 R2, P1, R8, R5, RZ ;  /* 0x0000000508027210 */ /* 0x000fc80007f3e0ff */
[----:B------:R-:W-:Y:S02]  /*0cc0*/  IADD3.X R3, R7, R0, RZ, P1, !PT ;  /* 0x0000000007037210 */ /* 0x000fe40000ffe4ff */
[----:B------:R-:W-:-:S04]  /*0cd0*/  LEA R44, P1, R2, UR10, 0x2 ;  /* 0x0000000a022c7c11 */ /* 0x000fc8000f8210ff */
        /* <DEDUP_REMOVED lines=10> */
.L_x_2252:
[----:B0-2---:R0:W2:Y:S01]  /*0d80*/  LDG.E.128.CONSTANT R40, desc[UR8][R44.64] ;  /* 0x000000082c287981 */ /* 0x0050a2000c1e9d00 */
[----:B------:R-:W1:Y:S03]  /*0d90*/  LDC R23, c[0x0][0x23c] ;  /* 0x00008f00ff177b82 */ /* 0x000e660000000800 */
[----:B------:R-:W3:Y:S01]  /*0da0*/  LDG.E.128.CONSTANT R36, desc[UR8][R2.64] ;  /* 0x0000000802247981 */ /* 0x000ee2000c1e9d00 */
[----:B-1----:R-:W-:-:S05]  /*0db0*/  IMAD.WIDE R12, R23, 0x8, R44 ;  /* 0x00000008170c7825 */ /* 0x002fca00078e022c */
[----:B------:R1:W4:Y:S01]  /*0dc0*/  LDG.E.128.CONSTANT R4, desc[UR8][R12.64] ;  /* 0x000000080c047981 */ /* 0x000322000c1e9d00 */
[----:B------:R-:W-:-:S05]  /*0dd0*/  IMAD.WIDE R14, R23, 0x8, R2 ;  /* 0x00000008170e7825 */ /* 0x000fca00078e0202 */
[----:B------:R-:W4:Y:S01]  /*0de0*/  LDG.E.128.CONSTANT R28, desc[UR8][R14.64] ;  /* 0x000000080e1c7981 */ /* 0x000f22000c1e9d00 */
[----:B------:R-:W-:Y:S01]  /*0df0*/  ISETP.NE.AND P0, PT, R49, R16, PT ;  /* 0x000000103100720c */ /* 0x000fe20003f05270 */
[----:B------:R-:W-:-:S04]  /*0e00*/  IMAD.WIDE R24, R23, 0x8, R12 ;  /* 0x0000000817187825 */ /* 0x000fc800078e020c */
[C---:B------:R-:W-:Y:S01]  /*0e10*/  IMAD.WIDE R46, R23.reuse, 0x8, R14 ;  /* 0x00000008172e7825 */ /* 0x040fe200078e020e */
[----:B------:R-:W4:Y:S04]  /*0e20*/  LDG.E.128.CONSTANT R32, desc[UR8][R24.64] ;  /* 0x0000000818207981 */ /* 0x000f28000c1e9d00 */
[----:B------:R1:W4:Y:S03]  /*0e30*/  LDG.E.128.CONSTANT R8, desc[UR8][R46.64] ;  /* 0x000000082e087981 */ /* 0x000326000c1e9d00 */
[----:B------:R-:W1:Y:S01]  /*0e40*/  @!P0 LDC.64 R52, c[0x0][0x248] ;  /* 0x00009200ff348b82 */ /* 0x000e620000000a00 */
[----:B------:R-:W-:Y:S01]  /*0e50*/  @!P0 IADD3 R22, R22, 0x1, RZ ;  /* 0x0000000116168810 */ /* 0x000fe20007ffe0ff */
[----:B0-----:R-:W-:Y:S01]  /*0e60*/  IMAD.WIDE R44, R23, 0x8, R24 ;  /* 0x00000008172c7825 */ /* 0x001fe200078e0218 */
[----:B-1----:R-:W-:-:S03]  /*0e70*/  @!P0 SHF.L.U32 R13, R49, 0x1, RZ ;  /* 0x00000001310d8819 */ /* 0x002fc600000006ff */
[----:B------:R-:W-:-:S05]  /*0e80*/  IMAD.WIDE R46, R23, 0x8, R46 ;  /* 0x00000008172e7825 */ /* 0x000fca00078e022e */
[----:B------:R-:W5:Y:S01]  /*0e90*/  LDG.E.128.CONSTANT R24, desc[UR8][R46.64] ;  /* 0x000000082e187981 */ /* 0x000f62000c1e9d00 */
[----:B------:R-:W-:-:S03]  /*0ea0*/  @!P0 IMAD.WIDE R52, R13, 0x2, R52 ;  /* 0x000000020d348825 */ /* 0x000fc600078e0234 */
[----:B------:R-:W5:Y:S04]  /*0eb0*/  LDG.E.128.CONSTANT R12, desc[UR8][R44.64] ;  /* 0x000000082c0c7981 */ /* 0x000f68000c1e9d00 */
[----:B------:R0:W5:Y:S01]  /*0ec0*/  @!P0 LDG.E.U16.CONSTANT R52, desc[UR8][R52.64+0x2] ;  /* 0x0000020834348981 */ /* 0x000162000c1e9500 */
[----:B--2---:R-:W-:Y:S02]  /*0ed0*/  LOP3.LUT R2, R41, 0xff, RZ, 0xc0, !PT ;  /* 0x000000ff29027812 */ /* 0x004fe400078ec0ff */
[----:B------:R-:W-:Y:S02]  /*0ee0*/  LOP3.LUT R0, R40, 0xff, RZ, 0xc0, !PT ;  /* 0x000000ff28007812 */ /* 0x000fe400078ec0ff */
[----:B------:R-:W-:Y:S02]  /*0ef0*/  IADD3 R62, R2, -0x80, RZ ;  /* 0xffffff80023e7810 */ /* 0x000fe40007ffe0ff */
[----:B------:R-:W-:-:S02]  /*0f00*/  LOP3.LUT R2, R42, 0xff, RZ, 0xc0, !PT ;  /* 0x000000ff2a027812 */ /* 0x000fc400078ec0ff */
[----:B------:R-:W-:Y:S02]  /*0f10*/  IADD3 R0, R0, -0x80, RZ ;  /* 0xffffff8000007810 */ /* 0x000fe40007ffe0ff */
[----:B------:R-:W-:Y:S01]  /*0f20*/  IADD3 R61, R2, -0x80, RZ ;  /* 0xffffff80023d7810 */ /* 0x000fe20007ffe0ff */
[----:B------:R-:W1:Y:S01]  /*0f30*/  I2F.F16 R62, R62 ;  /* 0x0000003e003e7306 */ /* 0x000e620000200c00 */
[----:B------:R-:W-:Y:S02]  /*0f40*/  LOP3.LUT R2, R43, 0xff, RZ, 0xc0, !PT ;  /* 0x000000ff2b027812 */ /* 0x000fe400078ec0ff */
[----:B---3--:R-:W-:Y:S02]  /*0f50*/  LEA.HI R59, R36, 0xffffff80, RZ, 0x8 ;  /* 0xffffff80243b7811 */ /* 0x008fe400078f40ff */
[----:B------:R-:W-:Y:S02]  /*0f60*/  IADD3 R60, R2, -0x80, RZ ;  /* 0xffffff80023c7810 */ /* 0x000fe40007ffe0ff */
[----:B------:R-:W-:Y:S01]  /*0f70*/  @!P0 LEA R2, R22, R1, 0x3 ;  /* 0x0000000116028211 */ /* 0x000fe200078e18ff */
[----:B------:R2:W3:Y:S01]  /*0f80*/  I2F.F16 R63, R0 ;  /* 0x00000000003f7306 */ /* 0x0004e20000200c00 */
[----:B------:R-:W-:-:S02]  /*0f90*/  SHF.R.U32.HI R17, RZ, 0x8, R41 ;  /* 0x00000008ff117819 */ /* 0x000fc40000011629 */
[----:B------:R-:W-:Y:S02]  /*0fa0*/  LEA.HI R67, R40, 0xffffff80, RZ, 0x8 ;  /* 0xffffff8028437811 */ /* 0x000fe400078f40ff */
[----:B------:R-:W3:Y:S01]  /*0fb0*/  @!P0 LDL.64 R2, [R2] ;  /* 0x0000000002028983 */ /* 0x000ee20000100a00 */
[----:B------:R-:W-:Y:S02]  /*0fc0*/  LEA.HI R58, R37, 0xffffff80, RZ, 0x8 ;  /* 0xffffff80253a7811 */ /* 0x000fe400078f40ff */
[----:B------:R-:W-:Y:S01]  /*0fd0*/  SHF.R.U32.HI R68, RZ, 0x8, R37 ;  /* 0x00000008ff447819 */ /* 0x000fe20000011625 */
[----:B------:R-:W0:Y:S01]  /*0fe0*/  I2F.F16 R67, R67 ;  /* 0x0000004300437306 */ /* 0x000e220000200c00 */
[----:B--2---:R-:W-:Y:S02]  /*0ff0*/  SHF.R.U32.HI R0, RZ, 0x8, R40 ;  /* 0x00000008ff007819 */ /* 0x004fe40000011628 */
[----:B------:R-:W-:Y:S02]  /*1000*/  LEA.HI R66, R41, 0xffffff80, RZ, 0x8 ;  /* 0xffffff8029427811 */ /* 0x000fe400078f40ff */
[----:B------:R-:W-:-:S02]  /*1010*/  LOP3.LUT R0, R0, 0xff, RZ, 0xc0, !PT ;  /* 0x000000ff00007812 */ /* 0x000fc400078ec0ff */
[----:B------:R-:W-:Y:S01]  /*1020*/  LEA.HI R57, R38, 0xffffff80, RZ, 0x8 ;  /* 0xffffff8026397811 */ /* 0x000fe200078f40ff */
[----:B------:R-:W2:Y:S01]  /*1030*/  I2F.F16 R61, R61 ;  /* 0x0000003d003d7306 */ /* 0x000ea20000200c00 */
[----:B------:R-:W-:Y:S02]  /*1040*/  IADD3 R0, R0, -0x80, RZ ;  /* 0xffffff8000007810 */ /* 0x000fe40007ffe0ff */
[----:B------:R-:W-:Y:S02]  /*1050*/  LEA.HI R65, R42, 0xffffff80, RZ, 0x8 ;  /* 0xffffff802a417811 */ /* 0x000fe400078f40ff */
[----:B------:R-:W-:-:S03]  /*1060*/  LEA.HI R64, R43, 0xffffff80, RZ, 0x8 ;  /* 0xffffff802b407811 */ /* 0x000fc600078f40ff */
[----:B------:R1:W0:Y:S01]  /*1070*/  I2F.F16 R85, R0 ;  /* 0x0000000000557306 */ /* 0x0002220000200c00 */
[----:B------:R-:W-:Y:S02]  /*1080*/  LOP3.LUT R17, R17, 0xff, RZ, 0xc0, !PT ;  /* 0x000000ff11117812 */ /* 0x000fe400078ec0ff */
[----:B------:R-:W-:Y:S02]  /*1090*/  SHF.R.U32.HI R40, RZ, 0x10, R40 ;  /* 0x00000010ff287819 */ /* 0x000fe40000011628 */
[----:B------:R-:W-:Y:S02]  /*10a0*/  SHF.R.U32.HI R69, RZ, 0x8, R38 ;  /* 0x00000008ff457819 */ /* 0x000fe40000011626 */
[----:B------:R-:W-:Y:S01]  /*10b0*/  SHF.R.U32.HI R41, RZ, 0x10, R41 ;  /* 0x00000010ff297819 */ /* 0x000fe20000011629 */
[----:B------:R-:W2:Y:S01]  /*10c0*/  I2F.F16 R66, R66 ;  /* 0x0000004200427306 */ /* 0x000ea20000200c00 */
[----:B-1----:R-:W-:-:S04]  /*10d0*/  SHF.R.U32.HI R0, RZ, 0x8, R43 ;  /* 0x00000008ff007819 */ /* 0x002fc8000001162b */
[----:B------:R-:W-:Y:S02]  /*10e0*/  LOP3.LUT R0, R0, 0xff, RZ, 0xc0, !PT ;  /* 0x000000ff00007812 */ /* 0x000fe400078ec0ff */
[----:B0-----:R-:W-:Y:S01]  /*10f0*/  SHF.R.U32.HI R53, RZ, 0x8, R42 ;  /* 0x00000008ff357819 */ /* 0x001fe2000001162a */
[----:B------:R-:W0:Y:S01]  /*1100*/  I2F.F16 R65, R65 ;  /* 0x0000004100417306 */ /* 0x000e220000200c00 */
[----:B------:R-:W-:Y:S02]  /*1110*/  IADD3 R100, R0, -0x80, RZ ;  /* 0xffffff8000647810 */ /* 0x000fe40007ffe0ff */
[----:B------:R-:W-:-:S04]  /*1120*/  LOP3.LUT R0, R36, 0xff, RZ, 0xc0, !PT ;  /* 0x000000ff24007812 */ /* 0x000fc800078ec0ff */
[----:B------:R-:W-:Y:S01]  /*1130*/  IADD3 R0, R0, -0x80, RZ ;  /* 0xffffff8000007810 */ /* 0x000fe20007ffe0ff */
[----:B------:R-:W1:Y:S08]  /*1140*/  I2F.F16 R64, R64 ;  /* 0x0000004000407306 */ /* 0x000e700000200c00 */
[----:B------:R2:W0:Y:S01]  /*1150*/  I2F.F16 R98, R0 ;  /* 0x0000000000627306 */ /* 0x0004220000200c00 */
[----:B------:R-:W-:-:S02]  /*1160*/  LEA.HI R56, R39, 0xffffff80, RZ, 0x8 ;  /* 0xffffff8027387811 */ /* 0x000fc400078f40ff */
[----:B----4-:R-:W-:Y:S02]  /*1170*/  LEA.HI R54, R30, 0xffffff80, RZ, 0x8 ;  /* 0xffffff801e367811 */ /* 0x010fe400078f40ff */
[----:B------:R-:W-:Y:S02]  /*1180*/  LEA.HI R55, R31, 0xffffff80, RZ, 0x8 ;  /* 0xffffff801f377811 */ /* 0x000fe400078f40ff */
[----:B------:R-:W-:Y:S01]  /*1190*/  LEA.HI R75, R32, 0xffffff80, RZ, 0x8 ;  /* 0xffffff80204b7811 */ /* 0x000fe200078f40ff */
[----:B------:R-:W4:Y:S01]  /*11a0*/  I2F.F16 R60, R60 ;  /* 0x0000003c003c7306 */ /* 0x000f220000200c00 */
[--C-:B--2---:R-:W-:Y:S02]  /*11b0*/  SHF.R.U32.HI R0, RZ, 0x8, R36.reuse ;  /* 0x00000008ff007819 */ /* 0x104fe40000011624 */
[----:B------:R-:W-:Y:S02]  /*11c0*/  SHF.R.U32.HI R36, RZ, 0x10, R36 ;  /* 0x00000010ff247819 */ /* 0x000fe40000011624 */
[----:B------:R-:W-:-:S02]  /*11d0*/  LOP3.LUT R0, R0, 0xff, RZ, 0xc0, !PT ;  /* 0x000000ff00007812 */ /* 0x000fc400078ec0ff */
[----:B------:R-:W-:Y:S02]  /*11e0*/  LOP3.LUT R36, R36, 0xff, RZ, 0xc0, !PT ;  /* 0x000000ff24247812 */ /* 0x000fe400078ec0ff */
[----:B------:R-:W-:Y:S02]  /*11f0*/  IADD3 R0, R0, -0x80, RZ ;  /* 0xffffff8000007810 */ /* 0x000fe40007ffe0ff */
[----:B------:R-:W-:Y:S02]  /*1200*/  IADD3 R36, R36, -0x80, RZ ;  /* 0xffffff8024247810 */ /* 0x000fe40007ffe0ff */
[----:B------:R2:W0:Y:S01]  /*1210*/  I2F.F16 R102, R0 ;  /* 0x0000000000667306 */ /* 0x0004220000200c00 */
[----:B------:R-:W-:-:S07]  /*1220*/  IADD3 R17, R17, -0x80, RZ ;  /* 0xffffff8011117810 */ /* 0x000fce0007ffe0ff */
[----:B------:R1:W0:Y:S01]  /*1230*/  I2F.F16 R101, R36 ;  /* 0x0000002400657306 */ /* 0x0002220000200c00 */
[----:B--2---:R-:W-:-:S04]  /*1240*/  LOP3.LUT R0, R4, 0xff, RZ, 0xc0, !PT ;  /* 0x000000ff04007812 */ /* 0x004fc800078ec0ff */
[----:B------:R-:W-:Y:S02]  /*1250*/  IADD3 R0, R0, -0x80, RZ ;  /* 0xffffff8000007810 */ /* 0x000fe40007ffe0ff */
[----:B-1----:R-:W-:Y:S02]  /*1260*/  LOP3.LUT R36, R5, 0xff, RZ, 0xc0, !PT ;  /* 0x000000ff05247812 */ /* 0x002fe400078ec0ff */
[----:B------:R1:W2:Y:S02]  /*1270*/  I2F.F16 R83, R0 ;  /* 0x0000000000537306 */ /* 0x0002a40000200c00 */
[----:B------:R-:W-:Y:S02]  /*1280*/  IADD3 R82, R36, -0x80, RZ ;  /* 0xffffff8024527810 */ /* 0x000fe40007ffe0ff */
[----:B------:R-:W-:-:S04]  /*1290*/  LOP3.LUT R36, R6, 0xff, RZ, 0xc0, !PT ;  /* 0x000000ff06247812 */ /* 0x000fc800078ec0ff */
[----:B------:R4:W0:Y:S01]  /*12a0*/  I2F.F16 R89, R17 ;  /* 0x0000001100597306 */ /* 0x0008220000200c00 */
[----:B-1----:R-:W-:Y:S02]  /*12b0*/  LOP3.LUT R0, R29, 0xff, RZ, 0xc0, !PT ;  /* 0x000000ff1d007812 */ /* 0x002fe400078ec0ff */
[----:B------:R-:W-:Y:S02]  /*12c0*/  IADD3 R81, R36, -0x80, RZ ;  /* 0xffffff8024517810 */ /* 0x000fe40007ffe0ff */
[----:B------:R-:W-:Y:S02]  /*12d0*/  LOP3.LUT R36, R7, 0xff, RZ, 0xc0, !PT ;  /* 0x000000ff07247812 */ /* 0x000fe400078ec0ff */
[----:B------:R-:W-:Y:S02]  /*12e0*/  IADD3 R0, R0, -0x80, RZ ;  /* 0xffffff8000007810 */ /* 0x000fe40007ffe0ff */
[----:B----4-:R-:W-:Y:S02]  /*12f0*/  LOP3.LUT R17, R37, 0xff, RZ, 0xc0, !PT ;  /* 0x000000ff25117812 */ /* 0x010fe400078ec0ff */
[----:B------:R-:W-:-:S02]  /*1300*/  SHF.R.U32.HI R37, RZ, 0x10, R37 ;  /* 0x00000010ff257819 */ /* 0x000fc40000011625 */
[----:B------:R-:W-:Y:S01]  /*1310*/  IADD3 R80, R36, -0x80, RZ ;  /* 0xffffff8024507810 */ /* 0x000fe20007ffe0ff */
[----:B------:R1:W4:Y:S01]  /*1320*/  I2F.F16 R78, R0 ;  /* 0x00000000004e7306 */ /* 0x0003220000200c00 */
[----:B------:R-:W-:Y:S02]  /*1330*/  LOP3.LUT R40, R40, 0xff, RZ, 0xc0, !PT ;  /* 0x000000ff28287812 */ /* 0x000fe400078ec0ff */
[----:B------:R-:W-:Y:S02]  /*1340*/  LOP3.LUT R37, R37, 0xff, RZ, 0xc0, !PT ;  /* 0x000000ff25257812 */ /* 0x000fe400078ec0ff */
[----:B------:R-:W-:Y:S02]  /*1350*/  LOP3.LUT R36, R28, 0xff, RZ, 0xc0, !PT ;  /* 0x000000ff1c247812 */ /* 0x000fe400078ec0ff */
[----:B------:R-:W-:Y:S02]  /*1360*/  IADD3 R40, R40, -0x80, RZ ;  /* 0xffffff8028287810 */ /* 0x000fe40007ffe0ff */
[----:B-1----:R-:W-:-:S02]  /*1370*/  SHF.R.U32.HI R0, RZ, 0x8, R4 ;  /* 0x00000008ff007819 */ /* 0x002fc40000011604 */
[----:B------:R-:W-:Y:S02]  /*1380*/  IADD3 R37, R37, -0x80, RZ ;  /* 0xffffff8025257810 */ /* 0x000fe40007ffe0ff */
[----:B------:R-:W-:Y:S02]  /*1390*/  IADD3 R36, R36, -0x80, RZ ;  /* 0xffffff8024247810 */ /* 0x000fe40007ffe0ff */
[----:B------:R-:W-:Y:S02]  /*13a0*/  IADD3 R97, R17, -0x80, RZ ;  /* 0xffffff8011617810 */ /* 0x000fe40007ffe0ff */
[----:B------:R-:W-:Y:S01]  /*13b0*/  LOP3.LUT R0, R0, 0xff, RZ, 0xc0, !PT ;  /* 0x000000ff00007812 */ /* 0x000fe200078ec0ff */
[----:B------:R1:W0:Y:S01]  /*13c0*/  I2F.F16 R84, R40 ;  /* 0x0000002800547306 */ /* 0x0002220000200c00 */
[----:B------:R-:W-:Y:S02]  /*13d0*/  LOP3.LUT R17, R38, 0xff, RZ, 0xc0, !PT ;  /* 0x000000ff26117812 */ /* 0x000fe400078ec0ff */
[----:B------:R-:W-:-:S02]  /*13e0*/  SHF.R.U32.HI R38, RZ, 0x10, R38 ;  /* 0x00000010ff267819 */ /* 0x000fc40000011626 */
[----:B------:R-:W-:-:S03]  /*13f0*/  IADD3 R0, R0, -0x80, RZ ;  /* 0xffffff8000007810 */ /* 0x000fc60007ffe0ff */
[----:B------:R2:W0:Y:S01]  /*1400*/  I2F.F16 R103, R37 ;  /* 0x0000002500677306 */ /* 0x0004220000200c00 */
[----:B-1----:R-:W-:Y:S02]  /*1410*/  LEA.HI R40, R5, 0xffffff80, RZ, 0x8 ;  /* 0xffffff8005287811 */ /* 0x002fe400078f40ff */
[----:B------:R-:W-:Y:S02]  /*1420*/  SHF.R.U32.HI R42, RZ, 0x10, R42 ;  /* 0x00000010ff2a7819 */ /* 0x000fe4000001162a */
[----:B------:R-:W-:-:S03]  /*1430*/  SHF.R.U32.HI R43, RZ, 0x10, R43 ;  /* 0x00000010ff2b7819 */ /* 0x000fc6000001162b */
[----:B------:R1:W0:Y:S01]  /*1440*/  I2F.F16 R79, R36 ;  /* 0x00000024004f7306 */ /* 0x0002220000200c00 */
[----:B--2---:R-:W-:Y:S02]  /*1450*/  LOP3.LUT R37, R30, 0xff, RZ, 0xc0, !PT ;  /* 0x000000ff1e257812 */ /* 0x004fe400078ec0ff */
[----:B------:R-:W-:Y:S02]  /*1460*/  IADD3 R96, R17, -0x80, RZ ;  /* 0xffffff8011607810 */ /* 0x000fe40007ffe0ff */
[----:B------:R-:W-:Y:S02]  /*1470*/  LOP3.LUT R17, R39, 0xff, RZ, 0xc0, !PT ;  /* 0x000000ff27117812 */ /* 0x000fe400078ec0ff */
[--C-:B-1----:R-:W-:Y:S02]  /*1480*/  SHF.R.U32.HI R36, RZ, 0x8, R5.reuse ;  /* 0x00000008ff247819 */ /* 0x102fe40000011605 */
[----:B------:R-:W-:Y:S01]  /*1490*/  SHF.R.U32.HI R5, RZ, 0x10, R5 ;  /* 0x00000010ff057819 */ /* 0x000fe20000011605 */
[----:B------:R1:W2:Y:S01]  /*14a0*/  I2F.F16 R87, R0 ;  /* 0x0000000000577306 */ /* 0x0002a20000200c00 */
[----:B------:R-:W-:-:S02]  /*14b0*/  LOP3.LUT R38, R38, 0xff, RZ, 0xc0, !PT ;  /* 0x000000ff26267812 */ /* 0x000fc400078ec0ff */
[----:B------:R-:W-:Y:S02]  /*14c0*/  IADD3 R37, R37, -0x80, RZ ;  /* 0xffffff8025257810 */ /* 0x000fe40007ffe0ff */
[----:B------:R-:W-:Y:S02]  /*14d0*/  LOP3.LUT R41, R41, 0xff, RZ, 0xc0, !PT ;  /* 0x000000ff29297812 */ /* 0x000fe400078ec0ff */
[----:B------:R-:W-:Y:S02]  /*14e0*/  LOP3.LUT R5, R5, 0xff, RZ, 0xc0, !PT ;  /* 0x000000ff05057812 */ /* 0x000fe400078ec0ff */
[----:B------:R-:W-:Y:S02]  /*14f0*/  LOP3.LUT R53, R53, 0xff, RZ, 0xc0, !PT ;  /* 0x000000ff35357812 */ /* 0x000fe400078ec0ff */
[----:B------:R-:W-:Y:S02]  /*1500*/  LOP3.LUT R42, R42, 0xff, RZ, 0xc0, !PT ;  /* 0x000000ff2a2a7812 */ /* 0x000fe400078ec0ff */
[----:B------:R-:W-:-:S02]  /*1510*/  LOP3.LUT R43, R43, 0xff, RZ, 0xc0, !PT ;  /* 0x000000ff2b2b7812 */ /* 0x000fc400078ec0ff */
[----:B------:R-:W-:Y:S02]  /*1520*/  LOP3.LUT R68, R68, 0xff, RZ, 0xc0, !PT ;  /* 0x000000ff44447812 */ /* 0x000fe400078ec0ff */
[----:B------:R-:W-:Y:S02]  /*1530*/  LOP3.LUT R69, R69, 0xff, RZ, 0xc0, !PT ;  /* 0x000000ff45457812 */ /* 0x000fe400078ec0ff */
[--C-:B-1----:R-:W-:Y:S01]  /*1540*/  SHF.R.U32.HI R0, RZ, 0x8, R39.reuse ;  /* 0x00000008ff007819 */ /* 0x102fe20000011627 */
[----:B------:R1:W0:Y:S01]  /*1550*/  I2F.F16 R77, R37 ;  /* 0x00000025004d7306 */ /* 0x0002220000200c00 */
[----:B------:R-:W-:Y:S02]  /*1560*/  IADD3 R95, R17, -0x80, RZ ;  /* 0xffffff80115f7810 */ /* 0x000fe40007ffe0ff */
[----:B------:R-:W-:Y:S02]  /*1570*/  SHF.R.U32.HI R39, RZ, 0x10, R39 ;  /* 0x00000010ff277819 */ /* 0x000fe40000011627 */
[----:B------:R-:W-:-:S02]  /*1580*/  LEA.HI R17, R4, 0xffffff80, RZ, 0x8 ;  /* 0xffffff8004117811 */ /* 0x000fc400078f40ff */
[----:B------:R-:W-:Y:S02]  /*1590*/  IADD3 R38, R38, -0x80, RZ ;  /* 0xffffff8026267810 */ /* 0x000fe40007ffe0ff */
[----:B------:R-:W-:Y:S02]  /*15a0*/  IADD3 R41, R41, -0x80, RZ ;  /* 0xffffff8029297810 */ /* 0x000fe40007ffe0ff */
[----:B------:R-:W-:Y:S02]  /*15b0*/  SHF.R.U32.HI R4, RZ, 0x10, R4 ;  /* 0x00000010ff047819 */ /* 0x000fe40000011604 */
[----:B-1----:R-:W-:Y:S02]  /*15c0*/  SHF.R.U32.HI R37, RZ, 0x8, R6 ;  /* 0x00000008ff257819 */ /* 0x002fe40000011606 */
[----:B------:R-:W-:Y:S02]  /*15d0*/  IADD3 R5, R5, -0x80, RZ ;  /* 0xffffff8005057810 */ /* 0x000fe40007ffe0ff */
[----:B------:R-:W-:-:S02]  /*15e0*/  IADD3 R53, R53, -0x80, RZ ;  /* 0xffffff8035357810 */ /* 0x000fc40007ffe0ff */
[----:B------:R-:W-:Y:S02]  /*15f0*/  IADD3 R42, R42, -0x80, RZ ;  /* 0xffffff802a2a7810 */ /* 0x000fe40007ffe0ff */
[----:B------:R-:W-:Y:S02]  /*1600*/  IADD3 R43, R43, -0x80, RZ ;  /* 0xffffff802b2b7810 */ /* 0x000fe40007ffe0ff */
[----:B------:R-:W-:Y:S02]  /*1610*/  IADD3 R68, R68, -0x80, RZ ;  /* 0xffffff8044447810 */ /* 0x000fe40007ffe0ff */
[----:B------:R-:W-:Y:S01]  /*1620*/  IADD3 R69, R69, -0x80, RZ ;  /* 0xffffff8045457810 */ /* 0x000fe20007ffe0ff */
[----:B------:R1:W0:Y:S01]  /*1630*/  I2F.F16 R105, R38 ;  /* 0x0000002600697306 */ /* 0x0002220000200c00 */
[----:B------:R-:W-:Y:S02]  /*1640*/  LOP3.LUT R39, R39, 0xff, RZ, 0xc0, !PT ;  /* 0x000000ff27277812 */ /* 0x000fe400078ec0ff */
[----:B------:R-:W-:-:S02]  /*1650*/  LOP3.LUT R4, R4, 0xff, RZ, 0xc0, !PT ;  /* 0x000000ff04047812 */ /* 0x000fc400078ec0ff */
[----:B------:R-:W-:Y:S02]  /*1660*/  LOP3.LUT R36, R36, 0xff, RZ, 0xc0, !PT ;  /* 0x000000ff24247812 */ /* 0x000fe400078ec0ff */
[----:B------:R-:W-:Y:S01]  /*1670*/  LOP3.LUT R37, R37, 0xff, RZ, 0xc0, !PT ;  /* 0x000000ff25257812 */ /* 0x000fe200078ec0ff */
[----:B------:R4:W0:Y:S01]  /*1680*/  I2F.F16 R88, R41 ;  /* 0x0000002900587306 */ /* 0x0008220000200c00 */
[----:B-1----:R-:W-:Y:S02]  /*1690*/  LOP3.LUT R38, R31, 0xff, RZ, 0xc0, !PT ;  /* 0x000000ff1f267812 */ /* 0x002fe400078ec0ff */
[----:B------:R-:W-:Y:S02]  /*16a0*/  LOP3.LUT R0, R0, 0xff, RZ, 0xc0, !PT ;  /* 0x000000ff00007812 */ /* 0x000fe400078ec0ff */
[----:B------:R-:W-:-:S03]  /*16b0*/  LEA.HI R74, R33, 0xffffff80, RZ, 0x8 ;  /* 0xffffff80214a7811 */ /* 0x000fc600078f40ff */
[----:B------:R1:W0:Y:S01]  /*16c0*/  I2F.F16 R92, R5 ;  /* 0x00000005005c7306 */ /* 0x0002220000200c00 */
[----:B----4-:R-:W-:Y:S02]  /*16d0*/  LEA.HI R41, R6, 0xffffff80, RZ, 0x8 ;  /* 0xffffff8006297811 */ /* 0x010fe400078f40ff */
[----:B------:R-:W-:Y:S02]  /*16e0*/  LEA.HI R73, R34, 0xffffff80, RZ, 0x8 ;  /* 0xffffff8022497811 */ /* 0x000fe400078f40ff */
[----:B------:R-:W-:Y:S02]  /*16f0*/  LEA.HI R72, R35, 0xffffff80, RZ, 0x8 ;  /* 0xffffff8023487811 */ /* 0x000fe400078f40ff */
[----:B------:R-:W-:Y:S01]  /*1700*/  LEA.HI R71, R8, 0xffffff80, RZ, 0x8 ;  /* 0xffffff8008477811 */ /* 0x000fe200078f40ff */
[----:B------:R4:W0:Y:S01]  /*1710*/  I2F.F16 R94, R53 ;  /* 0x00000035005e7306 */ /* 0x0008220000200c00 */
[----:B-1----:R-:W-:Y:S02]  /*1720*/  SHF.R.U32.HI R5, RZ, 0x10, R6 ;  /* 0x00000010ff057819 */ /* 0x002fe40000011606 */
[----:B------:R-:W-:-:S02]  /*1730*/  LEA.HI R70, R9, 0xffffff80, RZ, 0x8 ;  /* 0xffffff8009467811 */ /* 0x000fc400078f40ff */
[----:B------:R-:W-:-:S03]  /*1740*/  IADD3 R6, R39, -0x80, RZ ;  /* 0xffffff8027067810 */ /* 0x000fc60007ffe0ff */
[----:B------:R1:W0:Y:S01]  /*1750*/  I2F.F16 R93, R42 ;  /* 0x0000002a005d7306 */ /* 0x0002220000200c00 */
[----:B----4-:R-:W-:Y:S02]  /*1760*/  LEA.HI R53, R29, 0xffffff80, RZ, 0x8 ;  /* 0xffffff801d357811 */ /* 0x010fe400078f40ff */
[----:B------:R-:W-:Y:S02]  /*1770*/  IADD3 R38, R38, -0x80, RZ ;  /* 0xffffff8026267810 */ /* 0x000fe40007ffe0ff */
[----:B------:R-:W-:-:S03]  /*1780*/  IADD3 R4, R4, -0x80, RZ ;  /* 0xffffff8004047810 */ /* 0x000fc60007ffe0ff */
[----:B------:R4:W0:Y:S01]  /*1790*/  I2F.F16 R99, R43 ;  /* 0x0000002b00637306 */ /* 0x0008220000200c00 */
[----:B-1----:R-:W-:Y:S02]  /*17a0*/  LEA.HI R42, R7, 0xffffff80, RZ, 0x8 ;  /* 0xffffff80072a7811 */ /* 0x002fe400078f40ff */
[----:B------:R-:W-:Y:S02]  /*17b0*/  IADD3 R36, R36, -0x80, RZ ;  /* 0xffffff8024247810 */ /* 0x000fe40007ffe0ff */
[----:B------:R-:W-:-:S03]  /*17c0*/  IADD3 R37, R37, -0x80, RZ ;  /* 0xffffff8025257810 */ /* 0x000fc60007ffe0ff */
[----:B------:R1:W0:Y:S01]  /*17d0*/  I2F.F16 R104, R68 ;  /* 0x0000004400687306 */ /* 0x0002220000200c00 */
[----:B----4-:R-:W-:Y:S02]  /*17e0*/  LEA.HI R43, R28, 0xffffff80, RZ, 0x8 ;  /* 0xffffff801c2b7811 */ /* 0x010fe400078f40ff */
[----:B------:R-:W-:-:S05]  /*17f0*/  IADD3 R0, R0, -0x80, RZ ;  /* 0xffffff8000007810 */ /* 0x000fca0007ffe0ff */
[----:B------:R4:W0:Y:S01]  /*1800*/  I2F.F16 R106, R69 ;  /* 0x00000045006a7306 */ /* 0x0008220000200c00 */
[----:B-1----:R-:W-:Y:S02]  /*1810*/  LEA.HI R68, R11, 0xffffff80, RZ, 0x8 ;  /* 0xffffff800b447811 */ /* 0x002fe400078f40ff */
[----:B------:R-:W-:Y:S02]  /*1820*/  ISETP.NE.AND P1, PT, R51, RZ, PT ;  /* 0x000000ff3300720c */ /* 0x000fe40003f25270 */
[----:B----4-:R-:W-:-:S03]  /*1830*/  LEA.HI R69, R10, 0xffffff80, RZ, 0x8 ;  /* 0xffffff800a457811 */ /* 0x010fc600078f40ff */
[----:B------:R-:W1:Y:S08]  /*1840*/  I2F.F16 R59, R59 ;  /* 0x0000003b003b7306 */ /* 0x000e700000200c00 */
        /* <DEDUP_REMOVED lines=31> */
[----:B------:R-:W0:Y:S01]  /*1a40*/  I2F.F16 R6, R6 ;  /* 0x0000000600067306 */ /* 0x000e220000200c00 */
[----:B---3--:R-:W-:-:S02]  /*1a50*/  @!P0 PRMT R119, R2, 0x7610, R119 ;  /* 0x0000761002778816 */ /* 0x008fc40000000077 */
[----:B------:R-:W-:Y:S02]  /*1a60*/  @!P0 PRMT R117, R3, 0x7610, R117 ;  /* 0x0000761003758816 */ /* 0x000fe40000000075 */
[----:B------:R-:W-:Y:S02]  /*1a70*/  @!P0 PRMT R119, R119, 0x7610, R2 ;  /* 0x0000761077778816 */ /* 0x000fe40000000002 */
[----:B------:R-:W-:Y:S02]  /*1a80*/  @!P0 PRMT R117, R117, 0x7610, R3 ;  /* 0x0000761075758816 */ /* 0x000fe40000000003 */
[----:B------:R-:W-:Y:S01]  /*1a90*/  LOP3.LUT R5, R5, 0xff, RZ, 0xc0, !PT ;  /* 0x000000ff05057812 */ /* 0x000fe200078ec0ff */
        /* <DEDUP_REMOVED lines=12> */
[C---:B------:R-:W-:Y:S01]  /*1b60*/  FFMA.FTZ R113, R3.reuse, R108, RZ ;  /* 0x0000006c03717223 */ /* 0x040fe200000100ff */
[----:B------:R-:W-:Y:S01]  /*1b70*/  FFMA.FTZ R0, R0, R3, RZ ;  /* 0x0000000300007223 */ /* 0x000fe200000100ff */
[C---:B------:R-:W-:Y:S01]  /*1b80*/  FFMA.FTZ R115, R3.reuse, R2, RZ ;  /* 0x0000000203737223 */ /* 0x040fe200000100ff */
[----:B------:R-:W-:Y:S01]  /*1b90*/  FFMA.FTZ R4, R3, R4, RZ ;  /* 0x0000000403047223 */ /* 0x000fe200000100ff */
[----:B------:R-:W-:Y:S01]  /*1ba0*/  FFMA.FTZ R111, R36, R111, R113 ;  /* 0x0000006f246f7223 */ /* 0x000fe20000010071 */
[----:B------:R-:W-:Y:S02]  /*1bb0*/  HADD2.F32 R113, -RZ, R100.H0_H0 ;  /* 0x20000064ff717230 */ /* 0x000fe40000004100 */
[----:B------:R-:W-:Y:S01]  /*1bc0*/  FFMA.FTZ R109, R109, R36, R0 ;  /* 0x000000246d6d7223 */ /* 0x000fe20000010000 */
[----:B------:R-:W-:Y:S02]  /*1bd0*/  HADD2.F32 R3, -RZ, R94.H0_H0 ;  /* 0x2000005eff037230 */ /* 0x000fe40000004100 */
[----:B------:R-:W-:-:S02]  /*1be0*/  HADD2.F32 R0, -RZ, R37.H0_H0 ;  /* 0x20000025ff007230 */ /* 0x000fc40000004100 */
        /* <DEDUP_REMOVED lines=70> */
.L_x_2244:
[----:B0-----:R-:W-:Y:S02]  /*2050*/  SHF.R.U32.HI R0, RZ, 0x8, R7 ;  /* 0x00000008ff007819 */ /* 0x001fe40000011607 */
[--C-:B------:R-:W-:Y:S02]  /*2060*/  SHF.R.U32.HI R3, RZ, 0x8, R30.reuse ;  /* 0x00000008ff037819 */ /* 0x100fe4000001161e */
[----:B------:R-:W-:Y:S02]  /*2070*/  LOP3.LUT R0, R0, 0xff, RZ, 0xc0, !PT ;  /* 0x000000ff00007812 */ /* 0x000fe400078ec0ff */
[----:B------:R-:W-:Y:S02]  /*2080*/  SHF.R.U32.HI R30, RZ, 0x10, R30 ;  /* 0x00000010ff1e7819 */ /* 0x000fe4000001161e */
[----:B------:R-:W-:Y:S02]  /*2090*/  IADD3 R38, R0, -0x80, RZ ;  /* 0xffffff8000267810 */ /* 0x000fe40007ffe0ff */
[----:B------:R-:W-:-:S02]  /*20a0*/  SHF.R.U32.HI R0, RZ, 0x8, R28 ;  /* 0x00000008ff007819 */ /* 0x000fc4000001161c */
[--C-:B------:R-:W-:Y:S02]  /*20b0*/  SHF.R.U32.HI R2, RZ, 0x8, R29.reuse ;  /* 0x00000008ff027819 */ /* 0x100fe4000001161d */
[----:B------:R-:W-:Y:S01]  /*20c0*/  LOP3.LUT R0, R0, 0xff, RZ, 0xc0, !PT ;  /* 0x000000ff00007812 */ /* 0x000fe200078ec0ff */
[----:B------:R-:W0:Y:S01]  /*20d0*/  I2F.F16 R38, R38 ;  /* 0x0000002600267306 */ /* 0x000e220000200c00 */
[----:B------:R-:W-:Y:S02]  /*20e0*/  SHF.R.U32.HI R28, RZ, 0x10, R28 ;  /* 0x00000010ff1c7819 */ /* 0x000fe4000001161c */
[----:B------:R-:W-:Y:S02]  /*20f0*/  IADD3 R0, R0, -0x80, RZ ;  /* 0xffffff8000007810 */ /* 0x000fe40007ffe0ff */
[----:B------:R-:W-:Y:S02]  /*2100*/  SHF.R.U32.HI R29, RZ, 0x10, R29 ;  /* 0x00000010ff1d7819 */ /* 0x000fe4000001161d */
[----:B------:R-:W-:Y:S01]  /*2110*/  SHF.R.U32.HI R7, RZ, 0x10, R7 ;  /* 0x00000010ff077819 */ /* 0x000fe20000011607 */
[----:B------:R1:W2:Y:S01]  /*2120*/  I2F.F16 R39, R0 ;  /* 0x0000000000277306 */ /* 0x0002a20000200c00 */
[----:B------:R-:W-:-:S02]  /*2130*/  LOP3.LUT R28, R28, 0xff, RZ, 0xc0, !PT ;  /* 0x000000ff1c1c7812 */ /* 0x000fc400078ec0ff */
[----:B------:R-:W-:Y:S02]  /*2140*/  LOP3.LUT R29, R29, 0xff, RZ, 0xc0, !PT ;  /* 0x000000ff1d1d7812 */ /* 0x000fe400078ec0ff */
[----:B------:R-:W-:Y:S02]  /*2150*/  LOP3.LUT R7, R7, 0xff, RZ, 0xc0, !PT ;  /* 0x000000ff07077812 */ /* 0x000fe400078ec0ff */
[----:B------:R-:W-:Y:S02]  /*2160*/  LOP3.LUT R2, R2, 0xff, RZ, 0xc0, !PT ;  /* 0x000000ff02027812 */ /* 0x000fe400078ec0ff */
[----:B-1----:R-:W-:Y:S02]  /*2170*/  LOP3.LUT R0, R30, 0xff, RZ, 0xc0, !PT ;  /* 0x000000ff1e007812 */ /* 0x002fe400078ec0ff */
[----:B------:R-:W-:Y:S02]  /*2180*/  LOP3.LUT R3, R3, 0xff, RZ, 0xc0, !PT ;  /* 0x000000ff03037812 */ /* 0x000fe400078ec0ff */
[----:B------:R-:W-:-:S02]  /*2190*/  IADD3 R109, R0, -0x80, RZ ;  /* 0xffffff80006d7810 */ /* 0x000fc40007ffe0ff */
[----:B------:R-:W-:Y:S02]  /*21a0*/  LOP3.LUT R0, R32, 0xff, RZ, 0xc0, !PT ;  /* 0x000000ff20007812 */ /* 0x000fe400078ec0ff */
[----:B------:R-:W-:Y:S02]  /*21b0*/  IADD3 R28, R28, -0x80, RZ ;  /* 0xffffff801c1c7810 */ /* 0x000fe40007ffe0ff */
[----:B------:R-:W-:Y:S01]  /*21c0*/  IADD3 R110, R0, -0x80, RZ ;  /* 0xffffff80006e7810 */ /* 0x000fe20007ffe0ff */
[----:B------:R-:W1:Y:S01]  /*21d0*/  I2F.F16 R109, R109 ;  /* 0x0000006d006d7306 */ /* 0x000e620000200c00 */
[----:B------:R-:W-:Y:S02]  /*21e0*/  LOP3.LUT R0, R33, 0xff, RZ, 0xc0, !PT ;  /* 0x000000ff21007812 */ /* 0x000fe400078ec0ff */
[----:B------:R-:W-:Y:S02]  /*21f0*/  IADD3 R29, R29, -0x80, RZ ;  /* 0xffffff801d1d7810 */ /* 0x000fe40007ffe0ff */
[----:B------:R-:W-:-:S02]  /*2200*/  IADD3 R111, R0, -0x80, RZ ;  /* 0xffffff80006f7810 */ /* 0x000fc40007ffe0ff */
[----:B------:R-:W-:Y:S01]  /*2210*/  LOP3.LUT R0, R34, 0xff, RZ, 0xc0, !PT ;  /* 0x000000ff22007812 */ /* 0x000fe200078ec0ff */
[----:B------:R-:W3:Y:S01]  /*2220*/  I2F.F16 R28, R28 ;  /* 0x0000001c001c7306 */ /* 0x000ee20000200c00 */
[----:B------:R-:W-:Y:S02]  /*2230*/  IADD3 R5, R5, -0x80, RZ ;  /* 0xffffff8005057810 */ /* 0x000fe40007ffe0ff */
[----:B------:R-:W-:Y:S02]  /*2240*/  IADD3 R112, R0, -0x80, RZ ;  /* 0xffffff8000707810 */ /* 0x000fe40007ffe0ff */
[----:B------:R-:W-:Y:S02]  /*2250*/  IADD3 R7, R7, -0x80, RZ ;  /* 0xffffff8007077810 */ /* 0x000fe40007ffe0ff */
[----:B------:R-:W-:Y:S01]  /*2260*/  IADD3 R2, R2, -0x80, RZ ;  /* 0xffffff8002027810 */ /* 0x000fe20007ffe0ff */
[----:B------:R4:W0:Y:S01]  /*2270*/  I2F.F16 R36, R5 ;  /* 0x0000000500247306 */ /* 0x0008220000200c00 */
[----:B------:R-:W-:-:S02]  /*2280*/  IADD3 R3, R3, -0x80, RZ ;  /* 0xffffff8003037810 */ /* 0x000fc40007ffe0ff */
[----:B------:R-:W-:Y:S02]  /*2290*/  ISETP.NE.AND P2, PT, R50, RZ, PT ;  /* 0x000000ff3200720c */ /* 0x000fe40003f45270 */
[----:B------:R-:W-:-:S03]  /*22a0*/  LOP3.LUT R0, R35, 0xff, RZ, 0xc0, !PT ;  /* 0x000000ff23007812 */ /* 0x000fc600078ec0ff */
[----:B------:R4:W0:Y:S08]  /*22b0*/  I2F.F16 R37, R7 ;  /* 0x0000000700257306 */ /* 0x0008300000200c00 */
[----:B------:R4:W0:Y:S08]  /*22c0*/  I2F.F16 R108, R2 ;  /* 0x00000002006c7306 */ /* 0x0008300000200c00 */
[----:B------:R-:W0:Y:S08]  /*22d0*/  I2F.F16 R29, R29 ;  /* 0x0000001d001d7306 */ /* 0x000e300000200c00 */
[----:B------:R4:W0:Y:S08]  /*22e0*/  I2F.F16 R30, R3 ;  /* 0x00000003001e7306 */ /* 0x0008300000200c00 */
[----:B------:R-:W0:Y:S08]  /*22f0*/  I2F.F16 R110, R110 ;  /* 0x0000006e006e7306 */ /* 0x000e300000200c00 */
[----:B------:R-:W0:Y:S08]  /*2300*/  I2F.F16 R111, R111 ;  /* 0x0000006f006f7306 */ /* 0x000e300000200c00 */
[----:B------:R-:W0:Y:S01]  /*2310*/  I2F.F16 R112, R112 ;  /* 0x0000007000707306 */ /* 0x000e220000200c00 */
[----:B-1234-:R-:W-:Y:S05]  /*2320*/  @!P2 BRA `(.L_x_2245) ;  /* 0x000000040068a947 */ /* 0x01efea0003800000 */
[----:B------:R-:W1:Y:S01]  /*2330*/  LDS.64 R2, [UR4+0x80] ;  /* 0x00008004ff027984 */ /* 0x000e620008000a00 */
        /* <DEDUP_REMOVED lines=18> */
[----:B-1----:R-:W-:-:S02]  /*2460*/  HADD2.F32 R7, -RZ, R2.H0_H0 ;  /* 0x20000002ff077230 */ /* 0x002fc40000004100 */
[----:B------:R-:W-:-:S03]  /*2470*/  HADD2.F32 R2, -RZ, R2.H1_H1 ;  /* 0x30000002ff027230 */ /* 0x000fc60000004100 */
[-C--:B------:R-:W-:Y:S01]  /*2480*/  FFMA.FTZ R89, R62, R7.reuse, RZ ;  /* 0x000000073e597223 */ /* 0x080fe200000100ff */
[-C--:B------:R-:W-:Y:S01]  /*2490*/  FFMA.FTZ R114, R63, R7.reuse, RZ ;  /* 0x000000073f727223 */ /* 0x080fe200000100ff */
[----:B------:R-:W-:Y:S02]  /*24a0*/  HADD2.F32 R62, -RZ, R94.H0_H0 ;  /* 0x2000005eff3e7230 */ /* 0x000fe40000004100 */
[-C--:B------:R-:W-:Y:S01]  /*24b0*/  FFMA.FTZ R61, R61, R7.reuse, RZ ;  /* 0x000000073d3d7223 */ /* 0x080fe200000100ff */
[----:B------:R-:W-:Y:S01]  /*24c0*/  FFMA.FTZ R63, R60, R7, RZ ;  /* 0x000000073c3f7223 */ /* 0x000fe200000100ff */
[-C--:B------:R-:W-:Y:S01]  /*24d0*/  FFMA.FTZ R114, R85, R2.reuse, R114 ;  /* 0x0000000255727223 */ /* 0x080fe20000010072 */
        /* <DEDUP_REMOVED lines=16> */
[----:B------:R-:W-:Y:S01]  /*25e0*/  FFMA.FTZ R64, R63, R3, R2 ;  /* 0x000000033f407223 */ /* 0x000fe20000010002 */
[----:B--2---:R-:W-:Y:S02]  /*25f0*/  HADD2.F32 R3, -RZ, R4.H0_H0 ;  /* 0x20000004ff037230 */ /* 0x004fe40000004100 */
[----:B------:R-:W-:Y:S02]  /*2600*/  HADD2.F32 R7, -RZ, R98.H0_H0 ;  /* 0x20000062ff077230 */ /* 0x000fe40000004100 */
[----:B------:R-:W-:Y:S02]  /*2610*/  HADD2.F32 R61, -RZ, R97.H0_H0 ;  /* 0x20000061ff3d7230 */ /* 0x000fe40000004100 */
[----:B------:R-:W-:-:S02]  /*2620*/  HADD2.F32 R63, -RZ, R96.H0_H0 ;  /* 0x20000060ff3f7230 */ /* 0x000fc40000004100 */
[-C--:B------:R-:W-:Y:S01]  /*2630*/  FFMA.FTZ R7, R7, R3.reuse, R114 ;  /* 0x0000000307077223 */ /* 0x080fe20000010072 */
[----:B------:R-:W-:Y:S02]  /*2640*/  HADD2.F32 R4, -RZ, R4.H1_H1 ;  /* 0x30000004ff047230 */ /* 0x000fe40000004100 */
        /* <DEDUP_REMOVED lines=10> */
[----:B------:R-:W-:Y:S01]  /*26f0*/  FFMA.FTZ R3, R64, R4, R3 ;  /* 0x0000000440037223 */ /* 0x000fe20000010003 */
[-C--:B------:R-:W-:Y:S01]  /*2700*/  FFMA.FTZ R4, R60, R2.reuse, R7 ;  /* 0x000000023c047223 */ /* 0x080fe20000010007 */
[----:B------:R-:W-:Y:S02]  /*2710*/  HADD2.F32 R5, -RZ, R5.H1_H1 ;  /* 0x30000005ff057230 */ /* 0x000fe40000004100 */
[----:B------:R-:W-:Y:S01]  /*2720*/  FFMA.FTZ R60, R62, R2, R61 ;  /* 0x000000023e3c7223 */ /* 0x000fe2000001003d */
[----:B------:R-:W-:Y:S02]  /*2730*/  HADD2.F32 R62, -RZ, R105.H0_H0 ;  /* 0x20000069ff3e7230 */ /* 0x000fe40000004100 */
[----:B------:R-:W-:-:S02]  /*2740*/  HADD2.F32 R64, -RZ, R6.H0_H0 ;  /* 0x20000006ff407230 */ /* 0x000fc40000004100 */
        /* <DEDUP_REMOVED lines=24> */
.L_x_2245:
[----:B------:R-:W-:Y:S02]  /*28d0*/  IADD3 R84, R0, -0x80, RZ ;  /* 0xffffff8000547810 */ /* 0x000fe40007ffe0ff */
[----:B------:R-:W-:Y:S02]  /*28e0*/  LOP3.LUT R0, R8, 0xff, RZ, 0xc0, !PT ;  /* 0x000000ff08007812 */ /* 0x000fe400078ec0ff */
[----:B------:R-:W-:Y:S02]  /*28f0*/  LOP3.LUT R2, R9, 0xff, RZ, 0xc0, !PT ;  /* 0x000000ff09027812 */ /* 0x000fe400078ec0ff */
[----:B------:R-:W-:Y:S01]  /*2900*/  IADD3 R0, R0, -0x80, RZ ;  /* 0xffffff8000007810 */ /* 0x000fe20007ffe0ff */
[----:B------:R-:W1:Y:S01]  /*2910*/  I2F.F16 R84, R84 ;  /* 0x0000005400547306 */ /* 0x000e620000200c00 */
[----:B------:R-:W-:Y:S02]  /*2920*/  IADD3 R2, R2, -0x80, RZ ;  /* 0xffffff8002027810 */ /* 0x000fe40007ffe0ff */
[----:B------:R-:W-:-:S02]  /*2930*/  LOP3.LUT R3, R10, 0xff, RZ, 0xc0, !PT ;  /* 0x000000ff0a037812 */ /* 0x000fc400078ec0ff */
[----:B------:R-:W-:Y:S02]  /*2940*/  LOP3.LUT R4, R11, 0xff, RZ, 0xc0, !PT ;  /* 0x000000ff0b047812 */ /* 0x000fe400078ec0ff */
[----:B------:R-:W-:Y:S01]  /*2950*/  IADD3 R3, R3, -0x80, RZ ;  /* 0xffffff8003037810 */ /* 0x000fe20007ffe0ff */
[----:B------:R2:W3:Y:S01]  /*2960*/  I2F.F16 R67, R0 ;  /* 0x0000000000437306 */ /* 0x0004e20000200c00 */
[----:B-----5:R-:W-:Y:S02]  /*2970*/  LEA.HI R63, R12, 0xffffff80, RZ, 0x8 ;  /* 0xffffff800c3f7811 */ /* 0x020fe400078f40ff */
[----:B------:R-:W-:Y:S02]  /*2980*/  LEA.HI R62, R13, 0xffffff80, RZ, 0x8 ;  /* 0xffffff800d3e7811 */ /* 0x000fe400078f40ff */
[----:B------:R-:W-:Y:S02]  /*2990*/  LEA.HI R61, R14, 0xffffff80, RZ, 0x8 ;  /* 0xffffff800e3d7811 */ /* 0x000fe400078f40ff */
[----:B------:R-:W-:Y:S01]  /*29a0*/  LEA.HI R60, R15, 0xffffff80, RZ, 0x8 ;  /* 0xffffff800f3c7811 */ /* 0x000fe200078f40ff */
[----:B------:R4:W0:Y:S01]  /*29b0*/  I2F.F16 R66, R2 ;  /* 0x0000000200427306 */ /* 0x0008220000200c00 */
[----:B--2---:R-:W-:-:S02]  /*29c0*/  SHF.R.U32.HI R0, RZ, 0x8, R32 ;  /* 0x00000008ff007819 */ /* 0x004fc40000011620 */
[----:B------:R-:W-:Y:S02]  /*29d0*/  SHF.R.U32.HI R32, RZ, 0x10, R32 ;  /* 0x00000010ff207819 */ /* 0x000fe40000011620 */
[----:B------:R-:W-:Y:S02]  /*29e0*/  LOP3.LUT R0, R0, 0xff, RZ, 0xc0, !PT ;  /* 0x000000ff00007812 */ /* 0x000fe400078ec0ff */
[----:B------:R-:W-:Y:S01]  /*29f0*/  LOP3.LUT R32, R32, 0xff, RZ, 0xc0, !PT ;  /* 0x000000ff20207812 */ /* 0x000fe200078ec0ff */
[----:B------:R2:W0:Y:S01]  /*2a00*/  I2F.F16 R65, R3 ;  /* 0x0000000300417306 */ /* 0x0004220000200c00 */
[----:B------:R-:W-:Y:S02]  /*2a10*/  IADD3 R0, R0, -0x80, RZ ;  /* 0xffffff8000007810 */ /* 0x000fe40007ffe0ff */
[--C-:B----4-:R-:W-:Y:S02]  /*2a20*/  SHF.R.U32.HI R2, RZ, 0x8, R33.reuse ;  /* 0x00000008ff027819 */ /* 0x110fe40000011621 */
[----:B------:R-:W-:-:S02]  /*2a30*/  SHF.R.U32.HI R33, RZ, 0x10, R33 ;  /* 0x00000010ff217819 */ /* 0x000fc40000011621 */
[----:B------:R-:W-:Y:S01]  /*2a40*/  LOP3.LUT R2, R2, 0xff, RZ, 0xc0, !PT ;  /* 0x000000ff02027812 */ /* 0x000fe200078ec0ff */
[----:B------:R4:W0:Y:S01]  /*2a50*/  I2F.F16 R85, R0 ;  /* 0x0000000000557306 */ /* 0x0008220000200c00 */
[--C-:B--2---:R-:W-:Y:S02]  /*2a60*/  SHF.R.U32.HI R3, RZ, 0x8, R34.reuse ;  /* 0x00000008ff037819 */ /* 0x104fe40000011622 */
[----:B------:R-:W-:Y:S02]  /*2a70*/  IADD3 R2, R2, -0x80, RZ ;  /* 0xffffff8002027810 */ /* 0x000fe40007ffe0ff */
[----:B------:R-:W-:Y:S02]  /*2a80*/  LOP3.LUT R3, R3, 0xff, RZ, 0xc0, !PT ;  /* 0x000000ff03037812 */ /* 0x000fe400078ec0ff */
[----:B------:R-:W-:Y:S01]  /*2a90*/  SHF.R.U32.HI R34, RZ, 0x10, R34 ;  /* 0x00000010ff227819 */ /* 0x000fe20000011622 */
[----:B------:R2:W0:Y:S01]  /*2aa0*/  I2F.F16 R88, R2 ;  /* 0x0000000200587306 */ /* 0x0004220000200c00 */
[----:B----4-:R-:W-:-:S02]  /*2ab0*/  SHF.R.U32.HI R0, RZ, 0x8, R35 ;  /* 0x00000008ff007819 */ /* 0x010fc40000011623 */
[----:B------:R-:W-:Y:S02]  /*2ac0*/  IADD3 R3, R3, -0x80, RZ ;  /* 0xffffff8003037810 */ /* 0x000fe40007ffe0ff */
[----:B------:R-:W-:Y:S02]  /*2ad0*/  LOP3.LUT R0, R0, 0xff, RZ, 0xc0, !PT ;  /* 0x000000ff00007812 */ /* 0x000fe400078ec0ff */
[----:B------:R-:W-:Y:S01]  /*2ae0*/  SHF.R.U32.HI R35, RZ, 0x10, R35 ;  /* 0x00000010ff237819 */ /* 0x000fe20000011623 */
[----:B------:R4:W0:Y:S01]  /*2af0*/  I2F.F16 R89, R3 ;  /* 0x0000000300597306 */ /* 0x0008220000200c00 */
[----:B------:R-:W-:Y:S02]  /*2b00*/  IADD3 R93, R0, -0x80, RZ ;  /* 0xffffff80005d7810 */ /* 0x000fe40007ffe0ff */
[----:B------:R-:W-:Y:S02]  /*2b10*/  SHF.R.U32.HI R0, RZ, 0x8, R8 ;  /* 0x00000008ff007819 */ /* 0x000fe40000011608 */
[----:B--2---:R-:W-:-:S02]  /*2b20*/  SHF.R.U32.HI R2, RZ, 0x8, R9 ;  /* 0x00000008ff027819 */ /* 0x004fc40000011609 */
[----:B------:R-:W-:Y:S01]  /*2b30*/  LOP3.LUT R0, R0, 0xff, RZ, 0xc0, !PT ;  /* 0x000000ff00007812 */ /* 0x000fe200078ec0ff */
[----:B------:R-:W2:Y:S01]  /*2b40*/  I2F.F16 R63, R63 ;  /* 0x0000003f003f7306 */ /* 0x000ea20000200c00 */
[----:B------:R-:W-:Y:S02]  /*2b50*/  LOP3.LUT R2, R2, 0xff, RZ, 0xc0, !PT ;  /* 0x000000ff02027812 */ /* 0x000fe400078ec0ff */
[----:B------:R-:W-:Y:S02]  /*2b60*/  IADD3 R0, R0, -0x80, RZ ;  /* 0xffffff8000007810 */ /* 0x000fe40007ffe0ff */
[--C-:B----4-:R-:W-:Y:S02]  /*2b70*/  SHF.R.U32.HI R3, RZ, 0x8, R10.reuse ;  /* 0x00000008ff037819 */ /* 0x110fe4000001160a */
[----:B------:R-:W-:Y:S01]  /*2b80*/  SHF.R.U32.HI R9, RZ, 0x10, R9 ;  /* 0x00000010ff097819 */ /* 0x000fe20000011609 */
[----:B------:R4:W0:Y:S01]  /*2b90*/  I2F.F16 R95, R0 ;  /* 0x00000000005f7306 */ /* 0x0008220000200c00 */
[----:B------:R-:W-:-:S02]  /*2ba0*/  SHF.R.U32.HI R10, RZ, 0x10, R10 ;  /* 0x00000010ff0a7819 */ /* 0x000fc4000001160a */
[----:B------:R-:W-:Y:S02]  /*2bb0*/  IADD3 R2, R2, -0x80, RZ ;  /* 0xffffff8002027810 */ /* 0x000fe40007ffe0ff */
[----:B------:R-:W-:Y:S02]  /*2bc0*/  SHF.R.U32.HI R8, RZ, 0x10, R8 ;  /* 0x00000010ff087819 */ /* 0x000fe40000011608 */
[----:B------:R-:W-:Y:S01]  /*2bd0*/  LOP3.LUT R33, R33, 0xff, RZ, 0xc0, !PT ;  /* 0x000000ff21217812 */ /* 0x000fe200078ec0ff */
[----:B------:R1:W0:Y:S01]  /*2be0*/  I2F.F16 R96, R2 ;  /* 0x0000000200607306 */ /* 0x0002220000200c00 */
[----:B----4-:R-:W-:Y:S02]  /*2bf0*/  LOP3.LUT R0, R12, 0xff, RZ, 0xc0, !PT ;  /* 0x000000ff0c007812 */ /* 0x010fe400078ec0ff */
[----:B------:R-:W-:Y:S02]  /*2c00*/  LOP3.LUT R34, R34, 0xff, RZ, 0xc0, !PT ;  /* 0x000000ff22227812 */ /* 0x000fe400078ec0ff */
[----:B------:R-:W-:-:S02]  /*2c10*/  IADD3 R98, R0, -0x80, RZ ;  /* 0xffffff8000627810 */ /* 0x000fc40007ffe0ff */
[----:B------:R-:W-:Y:S01]  /*2c20*/  LOP3.LUT R0, R13, 0xff, RZ, 0xc0, !PT ;  /* 0x000000ff0d007812 */ /* 0x000fe200078ec0ff */
[----:B------:R-:W4:Y:S01]  /*2c30*/  I2F.F16 R62, R62 ;  /* 0x0000003e003e7306 */ /* 0x000f220000200c00 */
[----:B------:R-:W-:Y:S02]  /*2c40*/  LOP3.LUT R35, R35, 0xff, RZ, 0xc0, !PT ;  /* 0x000000ff23237812 */ /* 0x000fe400078ec0ff */
[----:B------:R-:W-:Y:S02]  /*2c50*/  IADD3 R97, R0, -0x80, RZ ;  /* 0xffffff8000617810 */ /* 0x000fe40007ffe0ff */
[--C-:B------:R-:W-:Y:S02]  /*2c60*/  SHF.R.U32.HI R0, RZ, 0x8, R31.reuse ;  /* 0x00000008ff007819 */ /* 0x100fe4000001161f */
[----:B------:R-:W-:Y:S01]  /*2c70*/  SHF.R.U32.HI R31, RZ, 0x10, R31 ;  /* 0x00000010ff1f7819 */ /* 0x000fe2000001161f */
[----:B------:R-:W0:Y:S01]  /*2c80*/  I2F.F16 R61, R61 ;  /* 0x0000003d003d7306 */ /* 0x000e220000200c00 */
[----:B------:R-:W-:-:S02]  /*2c90*/  LOP3.LUT R9, R9, 0xff, RZ, 0xc0, !PT ;  /* 0x000000ff09097812 */ /* 0x000fc400078ec0ff */
[----:B------:R-:W-:Y:S02]  /*2ca0*/  LOP3.LUT R10, R10, 0xff, RZ, 0xc0, !PT ;  /* 0x000000ff0a0a7812 */ /* 0x000fe400078ec0ff */
[----:B------:R-:W-:Y:S02]  /*2cb0*/  LOP3.LUT R8, R8, 0xff, RZ, 0xc0, !PT ;  /* 0x000000ff08087812 */ /* 0x000fe400078ec0ff */
[----:B------:R-:W-:Y:S01]  /*2cc0*/  LOP3.LUT R3, R3, 0xff, RZ, 0xc0, !PT ;  /* 0x000000ff03037812 */ /* 0x000fe200078ec0ff */
[----:B------:R-:W0:Y:S01]  /*2cd0*/  I2F.F16 R60, R60 ;  /* 0x0000003c003c7306 */ /* 0x000e220000200c00 */
[----:B-1----:R-:W-:Y:S02]  /*2ce0*/  LOP3.LUT R2, R14, 0xff, RZ, 0xc0, !PT ;  /* 0x000000ff0e027812 */ /* 0x002fe400078ec0ff */
[----:B------:R-:W-:Y:S02]  /*2cf0*/  LOP3.LUT R0, R0, 0xff, RZ, 0xc0, !PT ;  /* 0x000000ff00007812 */ /* 0x000fe400078ec0ff */
[----:B------:R-:W-:-:S02]  /*2d00*/  LOP3.LUT R31, R31, 0xff, RZ, 0xc0, !PT ;  /* 0x000000ff1f1f7812 */ /* 0x000fc400078ec0ff */
[----:B------:R-:W-:Y:S01]  /*2d10*/  LEA.HI R59, R24, 0xffffff80, RZ, 0x8 ;  /* 0xffffff80183b7811 */ /* 0x000fe200078f40ff */
[----:B------:R-:W1:Y:S01]  /*2d20*/  I2F.F16 R93, R93 ;  /* 0x0000005d005d7306 */ /* 0x000e620000200c00 */
[----:B------:R-:W-:Y:S02]  /*2d30*/  LEA.HI R58, R25, 0xffffff80, RZ, 0x8 ;  /* 0xffffff80193a7811 */ /* 0x000fe400078f40ff */
[----:B------:R-:W-:Y:S02]  /*2d40*/  LEA.HI R57, R26, 0xffffff80, RZ, 0x8 ;  /* 0xffffff801a397811 */ /* 0x000fe400078f40ff */
[----:B------:R-:W-:Y:S02]  /*2d50*/  LEA.HI R56, R27, 0xffffff80, RZ, 0x8 ;  /* 0xffffff801b387811 */ /* 0x000fe400078f40ff */
        /* <DEDUP_REMOVED lines=11> */
[----:B------:R0:W0:Y:S01]  /*2e10*/  I2F.F16 R64, R4 ;  /* 0x0000000400407306 */ /* 0x0000220000200c00 */
[----:B------:R-:W-:Y:S02]  /*2e20*/  IADD3 R2, R2, -0x80, RZ ;  /* 0xffffff8002027810 */ /* 0x000fe40007ffe0ff */
[----:B------:R-:W-:Y:S02]  /*2e30*/  IADD3 R0, R0, -0x80, RZ ;  /* 0xffffff8000007810 */ /* 0x000fe40007ffe0ff */
[----:B------:R-:W-:Y:S02]  /*2e40*/  IADD3 R31, R31, -0x80, RZ ;  /* 0xffffff801f1f7810 */ /* 0x000fe40007ffe0ff */
[----:B------:R-:W-:Y:S01]  /*2e50*/  LOP3.LUT R101, R15, 0xff, RZ, 0xc0, !PT ;  /* 0x000000ff0f657812 */ /* 0x000fe200078ec0ff */
[----:B------:R-:W0:Y:S03]  /*2e60*/  I2F.F16 R57, R57 ;  /* 0x0000003900397306 */ /* 0x000e260000200c00 */
[----:B------:R-:W-:-:S05]  /*2e70*/  IADD3 R101, R101, -0x80, RZ ;  /* 0xffffff8065657810 */ /* 0x000fca0007ffe0ff */
        /* <DEDUP_REMOVED lines=105> */
.L_x_2246:
        /* <DEDUP_REMOVED lines=8> */
[----:B------:R-:W-:-:S02]  /*3590*/  LOP3.LUT R0, R26, 0xff, RZ, 0xc0, !PT ;  /* 0x000000ff1a007812 */ /* 0x000fc400078ec0ff */
[----:B------:R-:W-:Y:S02]  /*35a0*/  SHF.R.U32.HI R2, RZ, 0x8, R13 ;  /* 0x00000008ff027819 */ /* 0x000fe4000001160d */
[----:B------:R-:W-:Y:S02]  /*35b0*/  IADD3 R7, R0, -0x80, RZ ;  /* 0xffffff8000077810 */ /* 0x000fe40007ffe0ff */
[----:B------:R-:W-:Y:S01]  /*35c0*/  SHF.R.U32.HI R0, RZ, 0x8, R12 ;  /* 0x00000008ff007819 */ /* 0x000fe2000001160c */
[----:B------:R-:W2:Y:S01]  /*35d0*/  I2F.F16 R8, R8 ;  /* 0x0000000800087306 */ /* 0x000ea20000200c00 */
[----:B------:R-:W-:Y:S02]  /*35e0*/  SHF.R.U32.HI R3, RZ, 0x8, R14 ;  /* 0x00000008ff037819 */ /* 0x000fe4000001160e */
[----:B------:R-:W-:Y:S02]  /*35f0*/  LOP3.LUT R0, R0, 0xff, RZ, 0xc0, !PT ;  /* 0x000000ff00007812 */ /* 0x000fe400078ec0ff */
[----:B------:R-:W-:-:S02]  /*3600*/  SHF.R.U32.HI R12, RZ, 0x10, R12 ;  /* 0x00000010ff0c7819 */ /* 0x000fc4000001160c */
[----:B------:R-:W-:Y:S01]  /*3610*/  IADD3 R0, R0, -0x80, RZ ;  /* 0xffffff8000007810 */ /* 0x000fe20007ffe0ff */
[----:B------:R-:W3:Y:S01]  /*3620*/  I2F.F16 R7, R7 ;  /* 0x0000000700077306 */ /* 0x000ee20000200c00 */
[----:B------:R-:W-:Y:S02]  /*3630*/  SHF.R.U32.HI R13, RZ, 0x10, R13 ;  /* 0x00000010ff0d7819 */ /* 0x000fe4000001160d */
[----:B------:R-:W-:Y:S02]  /*3640*/  SHF.R.U32.HI R14, RZ, 0x10, R14 ;  /* 0x00000010ff0e7819 */ /* 0x000fe4000001160e */
[----:B------:R-:W-:Y:S02]  /*3650*/  SHF.R.U32.HI R4, RZ, 0x8, R15 ;  /* 0x00000008ff047819 */ /* 0x000fe4000001160f */
[----:B------:R-:W-:Y:S01]  /*3660*/  LOP3.LUT R12, R12, 0xff, RZ, 0xc0, !PT ;  /* 0x000000ff0c0c7812 */ /* 0x000fe200078ec0ff */
[----:B------:R4:W0:Y:S01]  /*3670*/  I2F.F16 R102, R0 ;  /* 0x0000000000667306 */ /* 0x0008220000200c00 */
[----:B------:R-:W-:-:S02]  /*3680*/  LOP3.LUT R13, R13, 0xff, RZ, 0xc0, !PT ;  /* 0x000000ff0d0d7812 */ /* 0x000fc400078ec0ff */
[----:B------:R-:W-:Y:S02]  /*3690*/  LOP3.LUT R2, R2, 0xff, RZ, 0xc0, !PT ;  /* 0x000000ff02027812 */ /* 0x000fe400078ec0ff */
[----:B------:R-:W-:Y:S02]  /*36a0*/  LOP3.LUT R3, R3, 0xff, RZ, 0xc0, !PT ;  /* 0x000000ff03037812 */ /* 0x000fe400078ec0ff */
[----:B------:R-:W-:Y:S01]  /*36b0*/  LOP3.LUT R4, R4, 0xff, RZ, 0xc0, !PT ;  /* 0x000000ff04047812 */ /* 0x000fe200078ec0ff */
[----:B------:R-:W0:Y:S01]  /*36c0*/  I2F.F16 R6, R6 ;  /* 0x0000000600067306 */ /* 0x000e220000200c00 */
[----:B----4-:R-:W-:Y:S02]  /*36d0*/  LOP3.LUT R0, R14, 0xff, RZ, 0xc0, !PT ;  /* 0x000000ff0e007812 */ /* 0x010fe400078ec0ff */
[----:B------:R-:W-:Y:S02]  /*36e0*/  IADD3 R12, R12, -0x80, RZ ;  /* 0xffffff800c0c7810 */ /* 0x000fe40007ffe0ff */
[----:B------:R-:W-:-:S02]  /*36f0*/  IADD3 R13, R13, -0x80, RZ ;  /* 0xffffff800d0d7810 */ /* 0x000fc40007ffe0ff */
[----:B------:R-:W-:Y:S02]  /*3700*/  IADD3 R106, R0, -0x80, RZ ;  /* 0xffffff80006a7810 */ /* 0x000fe40007ffe0ff */
[----:B------:R-:W-:Y:S01]  /*3710*/  IADD3 R2, R2, -0x80, RZ ;  /* 0xffffff8002027810 */ /* 0x000fe20007ffe0ff */
[----:B------:R-:W4:Y:S01]  /*3720*/  I2F.F16 R12, R12 ;  /* 0x0000000c000c7306 */ /* 0x000f220000200c00 */
[----:B------:R-:W-:Y:S02]  /*3730*/  IADD3 R3, R3, -0x80, RZ ;  /* 0xffffff8003037810 */ /* 0x000fe40007ffe0ff */
[----:B------:R-:W-:Y:S02]  /*3740*/  IADD3 R4, R4, -0x80, RZ ;  /* 0xffffff8004047810 */ /* 0x000fe40007ffe0ff */
[----:B------:R-:W-:-:S03]  /*3750*/  SHF.R.U32.HI R0, RZ, 0x10, R15 ;  /* 0x00000010ff007819 */ /* 0x000fc6000001160f */
[----:B------:R0:W0:Y:S01]  /*3760*/  I2F.F16 R105, R2 ;  /* 0x0000000200697306 */ /* 0x0000220000200c00 */
[----:B------:R-:W-:-:S07]  /*3770*/  LOP3.LUT R0, R0, 0xff, RZ, 0xc0, !PT ;  /* 0x000000ff00007812 */ /* 0x000fce00078ec0ff */
[----:B------:R-:W0:Y:S08]  /*3780*/  I2F.F16 R13, R13 ;  /* 0x0000000d000d7306 */ /* 0x000e300000200c00 */
[----:B------:R0:W0:Y:S08]  /*3790*/  I2F.F16 R14, R3 ;  /* 0x00000003000e7306 */ /* 0x0000300000200c00 */
[----:B------:R-:W0:Y:S08]  /*37a0*/  I2F.F16 R106, R106 ;  /* 0x0000006a006a7306 */ /* 0x000e300000200c00 */
        /* <DEDUP_REMOVED lines=22> */
[----:B------:R-:W-:Y:S02]  /*3910*/  HADD2.F32 R82, -RZ, R91.H0_H0 ;  /* 0x2000005bff527230 */ /* 0x000fe40000004100 */
[-C--:B------:R-:W-:Y:S01]  /*3920*/  FFMA.FTZ R90, R83, R15.reuse, RZ ;  /* 0x0000000f535a7223 */ /* 0x080fe200000100ff */
[-C--:B------:R-:W-:Y:S01]  /*3930*/  FFMA.FTZ R81, R81, R15.reuse, RZ ;  /* 0x0000000f51517223 */ /* 0x080fe200000100ff */
[----:B------:R-:W-:Y:S01]  /*3940*/  FFMA.FTZ R83, R80, R15, RZ ;  /* 0x0000000f50537223 */ /* 0x000fe200000100ff */
[-C--:B------:R-:W-:Y:S01]  /*3950*/  FFMA.FTZ R80, R114, R2.reuse, R113 ;  /* 0x0000000272507223 */ /* 0x080fe20000010071 */
[----:B------:R-:W-:Y:S02]  /*3960*/  HADD2.F32 R113, -RZ, R36.H0_H0 ;  /* 0x20000024ff717230 */ /* 0x000fe40000004100 */
        /* <DEDUP_REMOVED lines=15> */
[-C--:B------:R-:W-:Y:S01]  /*3a60*/  FFMA.FTZ R36, R41, R3.reuse, R36 ;  /* 0x0000000329247223 */ /* 0x080fe20000010024 */
[-C--:B------:R-:W-:Y:S01]  /*3a70*/  FFMA.FTZ R80, R37, R3.reuse, R80 ;  /* 0x0000000325507223 */ /* 0x080fe20000010050 */
[----:B------:R-:W-:Y:S02]  /*3a80*/  HADD2.F32 R15, -RZ, R79.H0_H0 ;  /* 0x2000004fff0f7230 */ /* 0x000fe40000004100 */
        /* <DEDUP_REMOVED lines=19> */
[----:B------:R-:W-:Y:S02]  /*3bc0*/  HADD2.F32 R5, -RZ, R5.H1_H1 ;  /* 0x30000005ff057230 */ /* 0x000fe40000004100 */
[----:B------:R-:W-:Y:S01]  /*3bd0*/  FFMA.FTZ R28, R30, R2, R17 ;  /* 0x000000021e1c7223 */ /* 0x000fe20000010011 */
[----:B------:R-:W-:-:S02]  /*3be0*/  HADD2.F32 R30, -RZ, R109.H0_H0 ;  /* 0x2000006dff1e7230 */ /* 0x000fc40000004100 */
[----:B------:R-:W-:Y:S02]  /*3bf0*/  HADD2.F32 R36, -RZ, R103.H0_H0 ;  /* 0x20000067ff247230 */ /* 0x000fe40000004100 */
[-C--:B------:R-:W-:Y:S01]  /*3c00*/  FFMA.FTZ R4, R43, R5.reuse, R4 ;  /* 0x000000052b047223 */ /* 0x080fe20000010004 */
[----:B------:R-:W-:Y:S02]  /*3c10*/  HADD2.F32 R15, -RZ, R54.H0_H0 ;  /* 0x20000036ff0f7230 */ /* 0x000fe40000004100 */
[-C--:B------:R-:W-:Y:S01]  /*3c20*/  FFMA.FTZ R30, R30, R2.reuse, R37 ;  /* 0x000000021e1e7223 */ /* 0x080fe20000010025 */
[-C--:B------:R-:W-:Y:S01]  /*3c30*/  FFMA.FTZ R28, R53, R5.reuse, R28 ;  /* 0x00000005351c7223 */ /* 0x080fe2000001001c */
        /* <DEDUP_REMOVED lines=19> */
.L_x_2247:
[----:B------:R-:W-:Y:S02]  /*3d70*/  IADD3 R15, R0, -0x80, RZ ;  /* 0xffffff80000f7810 */ /* 0x000fe40007ffe0ff */
[--C-:B------:R-:W-:Y:S02]  /*3d80*/  SHF.R.U32.HI R0, RZ, 0x8, R25.reuse ;  /* 0x00000008ff007819 */ /* 0x100fe40000011619 */
[----:B0-----:R-:W-:Y:S02]  /*3d90*/  SHF.R.U32.HI R2, RZ, 0x8, R24 ;  /* 0x00000008ff027819 */ /* 0x001fe40000011618 */
[----:B------:R-:W-:Y:S01]  /*3da0*/  LOP3.LUT R0, R0, 0xff, RZ, 0xc0, !PT ;  /* 0x000000ff00007812 */ /* 0x000fe200078ec0ff */
[----:B------:R-:W0:Y:S01]  /*3db0*/  I2F.F16 R15, R15 ;  /* 0x0000000f000f7306 */ /* 0x000e220000200c00 */
[----:B------:R-:W-:Y:S02]  /*3dc0*/  SHF.R.U32.HI R25, RZ, 0x10, R25 ;  /* 0x00000010ff197819 */ /* 0x000fe40000011619 */
[----:B------:R-:W-:-:S02]  /*3dd0*/  IADD3 R0, R0, -0x80, RZ ;  /* 0xffffff8000007810 */ /* 0x000fc40007ffe0ff */
[----:B------:R-:W-:Y:S02]  /*3de0*/  LOP3.LUT R2, R2, 0xff, RZ, 0xc0, !PT ;  /* 0x000000ff02027812 */ /* 0x000fe400078ec0ff */
[----:B------:R-:W-:Y:S02]  /*3df0*/  LOP3.LUT R3, R25, 0xff, RZ, 0xc0, !PT ;  /* 0x000000ff19037812 */ /* 0x000fe400078ec0ff */
[----:B------:R1:W2:Y:S01]  /*3e00*/  I2F.F16 R25, R0 ;  /* 0x0000000000197306 */ /* 0x0002a20000200c00 */
[----:B------:R-:W-:Y:S02]  /*3e10*/  IADD3 R2, R2, -0x80, RZ ;  /* 0xffffff8002027810 */ /* 0x000fe40007ffe0ff */
[----:B------:R-:W-:Y:S02]  /*3e20*/  SHF.R.U32.HI R4, RZ, 0x8, R26 ;  /* 0x00000008ff047819 */ /* 0x000fe4000001161a */
[----:B------:R-:W-:Y:S02]  /*3e30*/  SHF.R.U32.HI R24, RZ, 0x10, R24 ;  /* 0x00000010ff187819 */ /* 0x000fe40000011618 */
[----:B------:R-:W-:Y:S01]  /*3e40*/  SHF.R.U32.HI R26, RZ, 0x10, R26 ;  /* 0x00000010ff1a7819 */ /* 0x000fe2000001161a */
[----:B------:R3:W4:Y:S01]  /*3e50*/  I2F.F16 R17, R2 ;  /* 0x0000000200117306 */ /* 0x0007220000200c00 */
[----:B-1----:R-:W-:-:S02]  /*3e60*/  SHF.R.U32.HI R0, RZ, 0x8, R11 ;  /* 0x00000008ff007819 */ /* 0x002fc4000001160b */
[----:B------:R-:W-:Y:S02]  /*3e70*/  SHF.R.U32.HI R5, RZ, 0x8, R27 ;  /* 0x00000008ff057819 */ /* 0x000fe4000001161b */
[----:B------:R-:W-:Y:S02]  /*3e80*/  SHF.R.U32.HI R11, RZ, 0x10, R11 ;  /* 0x00000010ff0b7819 */ /* 0x000fe4000001160b */
[----:B------:R-:W-:Y:S02]  /*3e90*/  LOP3.LUT R24, R24, 0xff, RZ, 0xc0, !PT ;  /* 0x000000ff18187812 */ /* 0x000fe400078ec0ff */
[----:B------:R-:W-:Y:S02]  /*3ea0*/  LOP3.LUT R4, R4, 0xff, RZ, 0xc0, !PT ;  /* 0x000000ff04047812 */ /* 0x000fe400078ec0ff */
[----:B---3--:R-:W-:Y:S02]  /*3eb0*/  LOP3.LUT R2, R26, 0xff, RZ, 0xc0, !PT ;  /* 0x000000ff1a027812 */ /* 0x008fe400078ec0ff */
[----:B------:R-:W-:-:S02]  /*3ec0*/  LOP3.LUT R5, R5, 0xff, RZ, 0xc0, !PT ;  /* 0x000000ff05057812 */ /* 0x000fc400078ec0ff */
[----:B------:R-:W-:Y:S02]  /*3ed0*/  LOP3.LUT R0, R0, 0xff, RZ, 0xc0, !PT ;  /* 0x000000ff00007812 */ /* 0x000fe400078ec0ff */
[----:B------:R-:W-:Y:S02]  /*3ee0*/  LOP3.LUT R11, R11, 0xff, RZ, 0xc0, !PT ;  /* 0x000000ff0b0b7812 */ /* 0x000fe400078ec0ff */
[----:B------:R-:W-:Y:S02]  /*3ef0*/  IADD3 R3, R3, -0x80, RZ ;  /* 0xffffff8003037810 */ /* 0x000fe40007ffe0ff */
[----:B------:R-:W-:Y:S02]  /*3f00*/  IADD3 R24, R24, -0x80, RZ ;  /* 0xffffff8018187810 */ /* 0x000fe40007ffe0ff */
[----:B------:R-:W-:Y:S01]  /*3f10*/  IADD3 R4, R4, -0x80, RZ ;  /* 0xffffff8004047810 */ /* 0x000fe20007ffe0ff */
[----:B------:R1:W3:Y:S01]  /*3f20*/  I2F.F16 R29, R3 ;  /* 0x00000003001d7306 */ /* 0x0002e20000200c00 */
[----:B------:R-:W-:-:S02]  /*3f30*/  IADD3 R2, R2, -0x80, RZ ;  /* 0xffffff8002027810 */ /* 0x000fc40007ffe0ff */
[----:B------:R-:W-:Y:S02]  /*3f40*/  IADD3 R5, R5, -0x80, RZ ;  /* 0xffffff8005057810 */ /* 0x000fe40007ffe0ff */
[----:B------:R-:W-:Y:S02]  /*3f50*/  IADD3 R0, R0, -0x80, RZ ;  /* 0xffffff8000007810 */ /* 0x000fe40007ffe0ff */
[----:B------:R-:W-:Y:S01]  /*3f60*/  IADD3 R11, R11, -0x80, RZ ;  /* 0xffffff800b0b7810 */ /* 0x000fe20007ffe0ff */
[----:B------:R0:W0:Y:S01]  /*3f70*/  I2F.F16 R28, R24 ;  /* 0x00000018001c7306 */ /* 0x0000220000200c00 */
[----:B-1----:R-:W-:-:S04]  /*3f80*/  SHF.R.U32.HI R3, RZ, 0x10, R27 ;  /* 0x00000010ff037819 */ /* 0x002fc8000001161b */
[----:B------:R-:W-:-:S03]  /*3f90*/  LOP3.LUT R3, R3, 0xff, RZ, 0xc0, !PT ;  /* 0x000000ff03037812 */ /* 0x000fc600078ec0ff */
[----:B------:R1:W0:Y:S01]  /*3fa0*/  I2F.F16 R26, R4 ;  /* 0x00000004001a7306 */ /* 0x0002220000200c00 */
[----:B------:R-:W-:-:S07]  /*3fb0*/  IADD3 R37, R3, -0x80, RZ ;  /* 0xffffff8003257810 */ /* 0x000fce0007ffe0ff */
[----:B------:R1:W0:Y:S08]  /*3fc0*/  I2F.F16 R30, R2 ;  /* 0x00000002001e7306 */ /* 0x0002300000200c00 */
[----:B------:R1:W0:Y:S08]  /*3fd0*/  I2F.F16 R36, R5 ;  /* 0x0000000500247306 */ /* 0x0002300000200c00 */
[----:B------:R1:W0:Y:S08]  /*3fe0*/  I2F.F16 R27, R0 ;  /* 0x00000000001b7306 */ /* 0x0002300000200c00 */
[----:B------:R1:W0:Y:S01]  /*3ff0*/  I2F.F16 R38, R11 ;  /* 0x0000000b00267306 */ /* 0x0002220000200c00 */
[----:B--234-:R-:W-:Y:S05]  /*4000*/  @!P1 BRA `(.L_x_2248) ;  /* 0x0000000400689947 */ /* 0x01cfea0003800000 */
[----:B-1----:R-:W1:Y:S01]  /*4010*/  LDS.64 R4, [UR4+0x20] ;  /* 0x00002004ff047984 */ /* 0x002e620008000a00 */
[----:B------:R-:W-:Y:S02]  /*4020*/  HADD2.F32 R42, -RZ, R111.H0_H0 ;  /* 0x2000006fff2a7230 */ /* 0x000fe40000004100 */
[----:B------:R-:W-:Y:S01]  /*4030*/  HADD2.F32 R0, -RZ, R110.H0_H0 ;  /* 0x2000006eff007230 */ /* 0x000fe20000004100 */
[----:B------:R-:W2:Y:S01]  /*4040*/  LDS.64 R2, [UR4+0x28] ;  /* 0x00002804ff027984 */ /* 0x000ea20008000a00 */
[----:B0-----:R-:W-:Y:S02]  /*4050*/  HADD2.F32 R24, -RZ, R84.H0_H0 ;  /* 0x20000054ff187230 */ /* 0x001fe40000004100 */
[----:B------:R-:W-:Y:S02]  /*4060*/  HADD2.F32 R43, -RZ, R88.H0_H0 ;  /* 0x20000058ff2b7230 */ /* 0x000fe40000004100 */
[----:B------:R-:W-:Y:S02]  /*4070*/  HADD2.F32 R77, -RZ, R93.H0_H0 ;  /* 0x2000005dff4d7230 */ /* 0x000fe40000004100 */
[----:B-1----:R-:W-:-:S02]  /*4080*/  HADD2.F32 R11, -RZ, R4.H0_H0 ;  /* 0x20000004ff0b7230 */ /* 0x002fc40000004100 */
        /* <DEDUP_REMOVED lines=28> */
[--C-:B--2---:R-:W-:Y:S02]  /*4250*/  HADD2.F32 R4, -RZ, R2.reuse.H0_H0 ;  /* 0x20000002ff047230 */ /* 0x104fe40000004100 */
        /* <DEDUP_REMOVED lines=53> */
.L_x_2248:
[----:B------:R-:W-:Y:S05]  /*45b0*/  @!P2 BRA `(.L_x_2249) ;  /* 0x000000040068a947 */ /* 0x000fea0003800000 */
[----:B-1----:R-:W1:Y:S01]  /*45c0*/  LDS.64 R2, [UR4+0xa0] ;  /* 0x0000a004ff027984 */ /* 0x002e620008000a00 */
        /* <DEDUP_REMOVED lines=17> */
[----:B0-----:R-:W-:Y:S02]  /*46e0*/  HADD2.F32 R38, -RZ, R38.H0_H0 ;  /* 0x20000026ff267230 */ /* 0x001fe40000004100 */
[----:B------:R-:W-:-:S02]  /*46f0*/  HADD2.F32 R71, -RZ, R71.H0_H0 ;  /* 0x20000047ff477230 */ /* 0x000fc40000004100 */
[----:B------:R-:W-:Y:S02]  /*4700*/  HADD2.F32 R69, -RZ, R69.H0_H0 ;  /* 0x20000045ff457230 */ /* 0x000fe40000004100 */
[--C-:B-1----:R-:W-:Y:S02]  /*4710*/  HADD2.F32 R11, -RZ, R2.reuse.H0_H0 ;  /* 0x20000002ff0b7230 */ /* 0x102fe40000004100 */
[----:B------:R-:W-:Y:S02]  /*4720*/  HADD2.F32 R2, -RZ, R2.H1_H1 ;  /* 0x30000002ff027230 */ /* 0x000fe40000004100 */
[--C-:B------:R-:W-:Y:S02]  /*4730*/  HADD2.F32 R0, -RZ, R3.reuse.H0_H0 ;  /* 0x20000003ff007230 */ /* 0x100fe40000004100 */
[-C--:B------:R-:W-:Y:S01]  /*4740*/  FFMA.FTZ R39, R112, R11.reuse, RZ ;  /* 0x0000000b70277223 */ /* 0x080fe200000100ff */
[----:B------:R-:W-:Y:S02]  /*4750*/  HADD2.F32 R24, -RZ, R3.H1_H1 ;  /* 0x30000003ff187230 */ /* 0x000fe40000004100 */
[-C--:B------:R-:W-:Y:S01]  /*4760*/  FFMA.FTZ R3, R110, R11.reuse, RZ ;  /* 0x0000000b6e037223 */ /* 0x080fe200000100ff */
[-C--:B------:R-:W-:Y:S01]  /*4770*/  FFMA.FTZ R111, R111, R11.reuse, RZ ;  /* 0x0000000b6f6f7223 */ /* 0x080fe200000100ff */
[-C--:B------:R-:W-:Y:S01]  /*4780*/  FFMA.FTZ R39, R42, R2.reuse, R39 ;  /* 0x000000022a277223 */ /* 0x080fe20000010027 */
[----:B------:R-:W-:Y:S01]  /*4790*/  FFMA.FTZ R11, R84, R11, RZ ;  /* 0x0000000b540b7223 */ /* 0x000fe200000100ff */
[----:B------:R-:W-:Y:S01]  /*47a0*/  FFMA.FTZ R3, R40, R2, R3 ;  /* 0x0000000228037223 */ /* 0x000fe20000010003 */
[----:B------:R-:W-:-:S02]  /*47b0*/  HADD2.F32 R40, -RZ, R33.H0_H0 ;  /* 0x20000021ff287230 */ /* 0x000fc40000004100 */
[----:B------:R-:W-:Y:S01]  /*47c0*/  FFMA.FTZ R39, R34, R0, R39 ;  /* 0x0000000022277223 */ /* 0x000fe20000010027 */
[----:B------:R-:W-:Y:S02]  /*47d0*/  HADD2.F32 R34, -RZ, R35.H0_H0 ;  /* 0x20000023ff227230 */ /* 0x000fe40000004100 */
[-C--:B------:R-:W-:Y:S01]  /*47e0*/  FFMA.FTZ R111, R88, R2.reuse, R111 ;  /* 0x00000002586f7223 */ /* 0x080fe2000001006f */
[----:B------:R-:W-:Y:S01]  /*47f0*/  FFMA.FTZ R11, R54, R2, R11 ;  /* 0x00000002360b7223 */ /* 0x000fe2000001000b */
[-C--:B------:R-:W-:Y:S01]  /*4800*/  FFMA.FTZ R3, R32, R0.reuse, R3 ;  /* 0x0000000020037223 */ /* 0x080fe20000010003 */
[----:B------:R-:W-:Y:S02]  /*4810*/  HADD2.F32 R2, -RZ, R75.H0_H0 ;  /* 0x2000004bff027230 */ /* 0x000fe40000004100 */
[-C--:B------:R-:W-:Y:S01]  /*4820*/  FFMA.FTZ R111, R40, R0.reuse, R111 ;  /* 0x00000000286f7223 */ /* 0x080fe2000001006f */
[----:B------:R-:W-:Y:S02]  /*4830*/  HADD2.F32 R32, -RZ, R73.H0_H0 ;  /* 0x20000049ff207230 */ /* 0x000fe40000004100 */
[----:B------:R-:W-:Y:S01]  /*4840*/  FFMA.FTZ R11, R34, R0, R11 ;  /* 0x00000000220b7223 */ /* 0x000fe2000001000b */
[----:B--2---:R-:W-:-:S02]  /*4850*/  HADD2.F32 R0, -RZ, R4.H0_H0 ;  /* 0x20000004ff007230 */ /* 0x004fc40000004100 */
[-C--:B------:R-:W-:Y:S01]  /*4860*/  FFMA.FTZ R3, R2, R24.reuse, R3 ;  /* 0x0000001802037223 */ /* 0x080fe20000010003 */
[-C--:B------:R-:W-:Y:S01]  /*4870*/  FFMA.FTZ R111, R74, R24.reuse, R111 ;  /* 0x000000184a6f7223 */ /* 0x080fe2000001006f */
[-C--:B------:R-:W-:Y:S01]  /*4880*/  FFMA.FTZ R39, R32, R24.reuse, R39 ;  /* 0x0000001820277223 */ /* 0x080fe20000010027 */
[----:B------:R-:W-:Y:S01]  /*4890*/  FFMA.FTZ R11, R72, R24, R11 ;  /* 0x00000018480b7223 */ /* 0x000fe2000001000b */
        /* <DEDUP_REMOVED lines=24> */
[----:B------:R-:W-:Y:S01]  /*4a20*/  FFMA.FTZ R2, R38, R2, R11 ;  /* 0x0000000226027223 */ /* 0x000fe2000001000b */
        /* <DEDUP_REMOVED lines=19> */
.L_x_2249:
[----:B------:R-:W2:Y:S01]  /*4b60*/  I2F.F16 R37, R37 ;  /* 0x0000002500257306 */ /* 0x000ea20000200c00 */
[----:B------:R-:W-:Y:S05]  /*4b70*/  @!P1 BRA `(.L_x_2250) ;  /* 0x0000000400689947 */ /* 0x000fea0003800000 */
[----:B-1----:R-:W1:Y:S01]  /*4b80*/  LDS.64 R4, [UR4+0x30] ;  /* 0x00003004ff047984 */ /* 0x002e620008000a00 */
[----:B------:R-:W-:Y:S02]  /*4b90*/  HADD2.F32 R0, -RZ, R98.H0_H0 ;  /* 0x20000062ff007230 */ /* 0x000fe40000004100 */
[----:B------:R-:W-:Y:S01]  /*4ba0*/  HADD2.F32 R34, -RZ, R97.H0_H0 ;  /* 0x20000061ff227230 */ /* 0x000fe20000004100 */
[----:B------:R-:W3:Y:S01]  /*4bb0*/  LDS.64 R32, [UR4+0x38] ;  /* 0x00003804ff207984 */ /* 0x000ee20008000a00 */
[----:B------:R-:W-:Y:S02]  /*4bc0*/  HADD2.F32 R2, -RZ, R10.H0_H0 ;  /* 0x2000000aff027230 */ /* 0x000fe40000004100 */
[----:B0-----:R-:W-:Y:S02]  /*4bd0*/  HADD2.F32 R27, -RZ, R105.H0_H0 ;  /* 0x20000069ff1b7230 */ /* 0x001fe40000004100 */
[----:B-1----:R-:W-:Y:S02]  /*4be0*/  HADD2.F32 R3, -RZ, R4.H0_H0 ;  /* 0x20000004ff037230 */ /* 0x002fe40000004100 */
[----:B------:R-:W-:-:S02]  /*4bf0*/  HADD2.F32 R9, -RZ, R5.H0_H0 ;  /* 0x20000005ff097230 */ /* 0x000fc40000004100 */
[----:B------:R-:W-:Y:S02]  /*4c00*/  HADD2.F32 R11, -RZ, R5.H1_H1 ;  /* 0x30000005ff0b7230 */ /* 0x000fe40000004100 */
[----:B------:R-:W-:Y:S01]  /*4c10*/  FFMA.FTZ R0, R0, R3, RZ ;  /* 0x0000000300007223 */ /* 0x000fe200000100ff */
[----:B------:R-:W-:Y:S02]  /*4c20*/  HADD2.F32 R24, -RZ, R4.H1_H1 ;  /* 0x30000004ff187230 */ /* 0x000fe40000004100 */
[C---:B------:R-:W-:Y:S01]  /*4c30*/  FFMA.FTZ R35, R3.reuse, R34, RZ ;  /* 0x0000002203237223 */ /* 0x040fe200000100ff */
[----:B------:R-:W-:Y:S02]  /*4c40*/  HADD2.F32 R5, -RZ, R102.H0_H0 ;  /* 0x20000066ff057230 */ /* 0x000fe40000004100 */
[----:B------:R-:W-:Y:S01]  /*4c50*/  FFMA.FTZ R39, R3, R2, RZ ;  /* 0x0000000203277223 */ /* 0x000fe200000100ff */
[----:B------:R-:W-:Y:S02]  /*4c60*/  HADD2.F32 R4, -RZ, R101.H0_H0 ;  /* 0x20000065ff047230 */ /* 0x000fe40000004100 */
[----:B------:R-:W-:Y:S01]  /*4c70*/  FFMA.FTZ R2, R24, R27, R35 ;  /* 0x0000001b18027223 */ /* 0x000fe20000010023 */
[----:B------:R-:W-:-:S02]  /*4c80*/  HADD2.F32 R27, -RZ, R106.H0_H0 ;  /* 0x2000006aff1b7230 */ /* 0x000fc40000004100 */
[----:B------:R-:W-:Y:S01]  /*4c90*/  FFMA.FTZ R0, R5, R24, R0 ;  /* 0x0000001805007223 */ /* 0x000fe20000010000 */
[----:B------:R-:W-:Y:S02]  /*4ca0*/  HADD2.F32 R5, -RZ, R14.H0_H0 ;  /* 0x2000000eff057230 */ /* 0x000fe40000004100 */
[----:B------:R-:W-:Y:S01]  /*4cb0*/  FFMA.FTZ R38, R3, R4, RZ ;  /* 0x0000000403267223 */ /* 0x000fe200000100ff */
        /* <DEDUP_REMOVED lines=16> */
[--C-:B---3--:R-:W-:Y:S02]  /*4dc0*/  HADD2.F32 R4, -RZ, R32.reuse.H0_H0 ;  /* 0x20000020ff047230 */ /* 0x108fe40000004100 */
[C---:B------:R-:W-:Y:S01]  /*4dd0*/  FFMA.FTZ R35, R11.reuse, R24, R5 ;  /* 0x000000180b237223 */ /* 0x040fe20000010005 */
[----:B------:R-:W-:Y:S02]  /*4de0*/  HADD2.F32 R3, -RZ, R31.H0_H0 ;  /* 0x2000001fff037230 */ /* 0x000fe40000004100 */
        /* <DEDUP_REMOVED lines=20> */
[----:B------:R-:W-:Y:S02]  /*4f30*/  HADD2.F32 R33, -RZ, R33.H1_H1 ;  /* 0x30000021ff217230 */ /* 0x000fe40000004100 */
[----:B------:R-:W-:Y:S01]  /*4f40*/  FFMA.FTZ R3, R3, R9, R2 ;  /* 0x0000000903037223 */ /* 0x000fe20000010002 */
[----:B------:R-:W-:-:S02]  /*4f50*/  HADD2.F32 R5, -RZ, R30.H0_H0 ;  /* 0x2000001eff057230 */ /* 0x000fc40000004100 */
[C---:B------:R-:W-:Y:S01]  /*4f60*/  FFMA.FTZ R4, R9.reuse, R4, R0 ;  /* 0x0000000409047223 */ /* 0x040fe20000010000 */
[----:B------:R-:W-:Y:S02]  /*4f70*/  HADD2.F32 R2, -RZ, R58.H0_H0 ;  /* 0x2000003aff027230 */ /* 0x000fe40000004100 */
[----:B--2---:R-:W-:Y:S02]  /*4f80*/  HADD2.F32 R11, -RZ, R37.H0_H0 ;  /* 0x20000025ff0b7230 */ /* 0x004fe40000004100 */
[----:B------:R-:W-:Y:S01]  /*4f90*/  FFMA.FTZ R5, R9, R5, R32 ;  /* 0x0000000509057223 */ /* 0x000fe20000010020 */
[----:B------:R-:W-:Y:S02]  /*4fa0*/  HADD2.F32 R0, -RZ, R59.H0_H0 ;  /* 0x2000003bff007230 */ /* 0x000fe40000004100 */
[----:B------:R-:W-:Y:S01]  /*4fb0*/  FFMA.FTZ R2, R33, R2, R4 ;  /* 0x0000000221027223 */ /* 0x000fe20000010004 */
[----:B------:R-:W-:Y:S02]  /*4fc0*/  HADD2.F32 R24, -RZ, R57.H0_H0 ;  /* 0x20000039ff187230 */ /* 0x000fe40000004100 */
[----:B------:R-:W-:Y:S01]  /*4fd0*/  FFMA.FTZ R34, R9, R11, R34 ;  /* 0x0000000b09227223 */ /* 0x000fe20000010022 */
[----:B------:R-:W-:-:S02]  /*4fe0*/  HADD2.F32 R4, -RZ, R56.H0_H0 ;  /* 0x20000038ff047230 */ /* 0x000fc40000004100 */
        /* <DEDUP_REMOVED lines=19> */
.L_x_2250:
[----:B------:R-:W-:Y:S01]  /*5120*/  @!P0 IADD3 R16, R52, R49, RZ ;  /* 0x0000003134108210 */ /* 0x000fe20007ffe0ff */
[----:B------:R-:W-:Y:S06]  /*5130*/  @!P2 BRA `(.L_x_2251) ;  /* 0x000000040068a947 */ /* 0x000fec0003800000 */
[----:B-1----:R-:W1:Y:S01]  /*5140*/  LDS.64 R4, [UR4+0xb0] ;  /* 0x0000b004ff047984 */ /* 0x002e620008000a00 */
[----:B------:R-:W-:Y:S02]  /*5150*/  HADD2.F32 R97, -RZ, R97.H0_H0 ;  /* 0x20000061ff617230 */ /* 0x000fe40000004100 */
[----:B------:R-:W-:Y:S01]  /*5160*/  HADD2.F32 R32, -RZ, R105.H0_H0 ;  /* 0x20000069ff207230 */ /* 0x000fe20000004100 */
[----:B------:R-:W3:Y:S01]  /*5170*/  LDS.64 R2, [UR4+0xb8] ;  /* 0x0000b804ff027984 */ /* 0x000ee20008000a00 */
[----:B------:R-:W-:Y:S02]  /*5180*/  HADD2.F32 R10, -RZ, R10.H0_H0 ;  /* 0x2000000aff0a7230 */ /* 0x000fe40000004100 */
[----:B------:R-:W-:Y:S02]  /*5190*/  HADD2.F32 R98, -RZ, R98.H0_H0 ;  /* 0x20000062ff627230 */ /* 0x000fe40000004100 */
[----:B------:R-:W-:Y:S02]  /*51a0*/  HADD2.F32 R101, -RZ, R101.H0_H0 ;  /* 0x20000065ff657230 */ /* 0x000fe40000004100 */
[----:B------:R-:W-:-:S02]  /*51b0*/  HADD2.F32 R102, -RZ, R102.H0_H0 ;  /* 0x20000066ff667230 */ /* 0x000fc40000004100 */
[----:B------:R-:W-:Y:S02]  /*51c0*/  HADD2.F32 R14, -RZ, R14.H0_H0 ;  /* 0x2000000eff0e7230 */ /* 0x000fe40000004100 */
[----:B------:R-:W-:Y:S02]  /*51d0*/  HADD2.F32 R63, -RZ, R63.H0_H0 ;  /* 0x2000003fff3f7230 */ /* 0x000fe40000004100 */
[----:B------:R-:W-:Y:S02]  /*51e0*/  HADD2.F32 R61, -RZ, R61.H0_H0 ;  /* 0x2000003dff3d7230 */ /* 0x000fe40000004100 */
[----:B0-----:R-:W-:Y:S02]  /*51f0*/  HADD2.F32 R26, -RZ, R26.H0_H0 ;  /* 0x2000001aff1a7230 */ /* 0x001fe40000004100 */
[----:B------:R-:W-:Y:S02]  /*5200*/  HADD2.F32 R36, -RZ, R36.H0_H0 ;  /* 0x20000024ff247230 */ /* 0x000fe40000004100 */
        /* <DEDUP_REMOVED lines=8> */
[----:B------:R-:W-:Y:S01]  /*5290*/  FFMA.FTZ R5, R98, R0, RZ ;  /* 0x0000000062057223 */ /* 0x000fe200000100ff */
[----:B------:R-:W-:Y:S01]  /*52a0*/  FFMA.FTZ R97, R32, R4, R97 ;  /* 0x0000000420617223 */ /* 0x000fe20000010061 */
[----:B------:R-:W-:-:S02]  /*52b0*/  HADD2.F32 R32, -RZ, R107.H0_H0 ;  /* 0x2000006bff207230 */ /* 0x000fc40000004100 */
[----:B------:R-:W-:Y:S01]  /*52c0*/  FFMA.FTZ R101, R101, R0, RZ ;  /* 0x0000000065657223 */ /* 0x000fe200000100ff */
        /* <DEDUP_REMOVED lines=17> */
[----:B---3--:R-:W-:-:S02]  /*53e0*/  HADD2.F32 R4, -RZ, R3.H0_H0 ;  /* 0x20000003ff047230 */ /* 0x008fc40000004100 */
[----:B------:R-:W-:Y:S02]  /*53f0*/  HADD2.F32 R9, -RZ, R3.H1_H1 ;  /* 0x30000003ff097230 */ /* 0x000fe40000004100 */
[----:B------:R-:W-:Y:S02]  /*5400*/  HADD2.F32 R5, -RZ, R2.H0_H0 ;  /* 0x20000002ff057230 */ /* 0x000fe40000004100 */
[----:B------:R-:W-:Y:S02]  /*5410*/  HADD2.F32 R3, -RZ, R31.H0_H0 ;  /* 0x2000001fff037230 */ /* 0x000fe40000004100 */
[----:B------:R-:W-:Y:S02]  /*5420*/  HADD2.F32 R15, -RZ, R6.H0_H0 ;  /* 0x20000006ff0f7230 */ /* 0x000fe40000004100 */
[----:B------:R-:W-:Y:S02]  /*5430*/  HADD2.F32 R2, -RZ, R2.H1_H1 ;  /* 0x30000002ff027230 */ /* 0x000fe40000004100 */
[----:B------:R-:W-:Y:S01]  /*5440*/  FFMA.FTZ R3, R3, R5, R0 ;  /* 0x0000000503037223 */ /* 0x000fe20000010000 */
[----:B------:R-:W-:-:S02]  /*5450*/  HADD2.F32 R6, -RZ, R17.H0_H0 ;  /* 0x20000011ff067230 */ /* 0x000fc40000004100 */
[----:B------:R-:W-:Y:S02]  /*5460*/  HADD2.F32 R11, -RZ, R8.H0_H0 ;  /* 0x20000008ff0b7230 */ /* 0x000fe40000004100 */
[----:B------:R-:W-:Y:S02]  /*5470*/  HADD2.F32 R13, -RZ, R7.H0_H0 ;  /* 0x20000007ff0d7230 */ /* 0x000fe40000004100 */
[----:B------:R-:W-:Y:S01]  /*5480*/  FFMA.FTZ R3, R6, R2, R3 ;  /* 0x0000000206037223 */ /* 0x000fe20000010003 */
[----:B------:R-:W-:Y:S02]  /*5490*/  HADD2.F32 R6, -RZ, R25.H0_H0 ;  /* 0x20000019ff067230 */ /* 0x000fe40000004100 */
[-C--:B------:R-:W-:Y:S01]  /*54a0*/  FFMA.FTZ R7, R11, R5.reuse, R10 ;  /* 0x000000050b077223 */ /* 0x080fe2000001000a */
[----:B------:R-:W-:Y:S02]  /*54b0*/  HADD2.F32 R0, -RZ, R28.H0_H0 ;  /* 0x2000001cff007230 */ /* 0x000fe40000004100 */
[-C--:B------:R-:W-:Y:S01]  /*54c0*/  FFMA.FTZ R11, R13, R5.reuse, R12 ;  /* 0x000000050d0b7223 */ /* 0x080fe2000001000c */
[----:B------:R-:W-:Y:S01]  /*54d0*/  FFMA.FTZ R5, R15, R5, R24 ;  /* 0x000000050f057223 */ /* 0x000fe20000010018 */
[----:B------:R-:W-:-:S02]  /*54e0*/  HADD2.F32 R8, -RZ, R29.H0_H0 ;  /* 0x2000001dff087230 */ /* 0x000fc40000004100 */
[-C--:B------:R-:W-:Y:S01]  /*54f0*/  FFMA.FTZ R7, R6, R2.reuse, R7 ;  /* 0x0000000206077223 */ /* 0x080fe20000010007 */
[-C--:B------:R-:W-:Y:S01]  /*5500*/  FFMA.FTZ R11, R26, R2.reuse, R11 ;  /* 0x000000021a0b7223 */ /* 0x080fe2000001000b */
[----:B------:R-:W-:Y:S01]  /*5510*/  FFMA.FTZ R5, R36, R2, R5 ;  /* 0x0000000224057223 */ /* 0x000fe20000010005 */
[-C--:B------:R-:W-:Y:S01]  /*5520*/  FFMA.FTZ R0, R0, R4.reuse, R3 ;  /* 0x0000000400007223 */ /* 0x080fe20000010003 */
[----:B------:R-:W-:Y:S01]  /*5530*/  FFMA.FTZ R2, R8, R4, R7 ;  /* 0x0000000408027223 */ /* 0x000fe20000010007 */
[----:B------:R-:W-:Y:S02]  /*5540*/  HADD2.F32 R6, -RZ, R30.H0_H0 ;  /* 0x2000001eff067230 */ /* 0x000fe40000004100 */
[----:B--2---:R-:W-:Y:S02]  /*5550*/  HADD2.F32 R8, -RZ, R37.H0_H0 ;  /* 0x20000025ff087230 */ /* 0x004fe40000004100 */
[----:B------:R-:W-:Y:S01]  /*5560*/  FFMA.FTZ R0, R59, R9, R0 ;  /* 0x000000093b007223 */ /* 0x000fe20000010000 */
[----:B------:R-:W-:-:S02]  /*5570*/  HADD2.F32 R3, -RZ, R58.H0_H0 ;  /* 0x2000003aff037230 */ /* 0x000fc40000004100 */
[-C--:B------:R-:W-:Y:S01]  /*5580*/  FFMA.FTZ R6, R6, R4.reuse, R11 ;  /* 0x0000000406067223 */ /* 0x080fe2000001000b */
[----:B------:R-:W-:Y:S02]  /*5590*/  HADD2.F32 R11, -RZ, R56.H0_H0 ;  /* 0x20000038ff0b7230 */ /* 0x000fe40000004100 */
[----:B------:R-:W-:Y:S01]  /*55a0*/  FFMA.FTZ R4, R8, R4, R5 ;  /* 0x0000000408047223 */ /* 0x000fe20000010005 */
[--C-:B------:R-:W-:Y:S02]  /*55b0*/  HADD2.F32 R5, -RZ, R119.reuse.H1_H1 ;  /* 0x30000077ff057230 */ /* 0x100fe40000004100 */
[-C--:B------:R-:W-:Y:S01]  /*55c0*/  FFMA.FTZ R2, R3, R9.reuse, R2 ;  /* 0x0000000903027223 */ /* 0x080fe20000010002 */
[----:B------:R-:W-:Y:S02]  /*55d0*/  HADD2.F32 R3, -RZ, R119.H0_H0 ;  /* 0x20000077ff037230 */ /* 0x000fe40000004100 */
        /* <DEDUP_REMOVED lines=16> */
.L_x_2251:
[----:B------:R-:W-:Y:S01]  /*56e0*/  IADD3 R49, R49, 0x20, RZ ;  /* 0x0000002031317810 */ /* 0x000fe20007ffe0ff */
[----:B------:R-:W-:Y:S01]  /*56f0*/  IMAD.WIDE R46, R23, 0x8, R46 ;  /* 0x00000008172e7825 */ /* 0x000fe200078e022e */
[----:B------:R-:W-:Y:S02]  /*5700*/  UIADD3 UR4, UR4, 0x40, URZ ;  /* 0x0000004004047890 */ /* 0x000fe4000fffe03f */
[----:B------:R-:W-:Y:S01]  /*5710*/  ISETP.GE.AND P0, PT, R49, UR5, PT ;  /* 0x0000000531007c0c */ /* 0x000fe2000bf06270 */
[----:B------:R-:W-:Y:S01]  /*5720*/  IMAD.WIDE R44, R23, 0x8, R44 ;  /* 0x00000008172c7825 */ /* 0x000fe200078e022c */
[----:B------:R-:W-:Y:S02]  /*5730*/  ISETP.LT.AND P1, PT, R49, R48, PT ;  /* 0x000000303100720c */ /* 0x000fe40003f21270 */
[----:B-1----:R-:W-:Y:S02]  /*5740*/  MOV R2, R46 ;  /* 0x0000002e00027202 */ /* 0x002fe40000000f00 */
[----:B------:R-:W-:-:S09]  /*5750*/  MOV R3, R47 ;  /* 0x0000002f00037202 */ /* 0x000fd20000000f00 */
[----:B------:R-:W-:Y:S05]  /*5760*/  @!P0 BRA P1, `(.L_x_2252) ;  /* 0xffffffb400848947 */ /* 0x000fea000083ffff */
.L_x_2243:
[----:B------:R-:W-:Y:S01]  /*5770*/  ISETP.GE.AND P0, PT, R49, R48, PT ;  /* 0x000000303100720c */ /* 0x000fe20003f06270 */
[----:B------:R-:W-:-:S03]  /*5780*/  ULDC UR5, c[0x0][0x25c] ;  /* 0x0000970000057ab9 */ /* 0x000fc60000000800 */
[----:B------:R-:W-:-:S13]  /*5790*/  ISETP.GE.OR P0, PT, R49, UR5, P0 ;  /* 0x0000000531007c0c */ /* 0x000fda0008706670 */
[----:B------:R-:W-:Y:S05]  /*57a0*/  @P0 BRA `(.L_x_2253) ;  /* 0x0000003000f40947 */ /* 0x000fea0003800000 */
[----:B------:R-:W-:Y:S01]  /*57b0*/  SHF.R.S32.HI R14, RZ, 0x1f, R23 ;  /* 0x0000001fff0e7819 */ /* 0x000fe20000011417 */
[----:B------:R-:W-:-:S06]  /*57c0*/  ULDC UR5, c[0x0][0x25c] ;  /* 0x0000970000057ab9 */ /* 0x000fcc0000000800 */
.L_x_2258:
[----:B------:R-:W-:Y:S01]  /*57d0*/  MOV R120, R44 ;  /* 0x0000002c00787202 */ /* 0x000fe20000000f00 */
[----:B------:R-:W1:Y:S01]  /*57e0*/  LDC R23, c[0x0][0x23c] ;  /* 0x00008f00ff177b82 */ /* 0x000e620000000800 */
[----:B------:R-:W-:-:S05]  /*57f0*/  MOV R121, R45 ;  /* 0x0000002d00797202 */ /* 0x000fca0000000f00 */
[----:B0-2---:R-:W2:Y:S01]  /*5800*/  LDG.E.128.CONSTANT R36, desc[UR8][R120.64] ;  /* 0x0000000878247981 */ /* 0x005ea2000c1e9d00 */
[----:B-1----:R-:W-:-:S04]  /*5810*/  IMAD.WIDE R44, R23, 0x4, R120 ;  /* 0x00000004172c7825 */ /* 0x002fc800078e0278 */
[C---:B------:R-:W-:Y:S02]  /*5820*/  IMAD.WIDE R40, R23.reuse, 0x4, R44 ;  /* 0x0000000417287825 */ /* 0x040fe400078e022c */
[----:B------:R-:W3:Y:S04]  /*5830*/  LDG.E.128.CONSTANT R44, desc[UR8][R44.64] ;  /* 0x000000082c2c7981 */ /* 0x000ee8000c1e9d00 */
[----:B------:R-:W4:Y:S01]  /*5840*/  LDG.E.128.CONSTANT R40, desc[UR8][R40.64] ;  /* 0x0000000828287981 */ /* 0x000f22000c1e9d00 */
[----:B------:R-:W-:Y:S02]  /*5850*/  IMAD R7, R14, 0xc, RZ ;  /* 0x0000000c0e077824 */ /* 0x000fe400078e02ff */
[----:B------:R-:W-:-:S05]  /*5860*/  IMAD.WIDE.U32 R28, R23, 0xc, R120 ;  /* 0x0000000c171c7825 */ /* 0x000fca00078e0078 */
[----:B------:R-:W-:-:S05]  /*5870*/  IADD3 R29, R29, R7, RZ ;  /* 0x000000071d1d7210 */ /* 0x000fca0007ffe0ff */
[----:B------:R0:W4:Y:S01]  /*5880*/  LDG.E.128.CONSTANT R24, desc[UR8][R28.64] ;  /* 0x000000081c187981 */ /* 0x000122000c1e9d00 */
[----:B------:R-:W-:-:S13]  /*5890*/  ISETP.NE.AND P0, PT, R49, R16, PT ;  /* 0x000000103100720c */ /* 0x000fda0003f05270 */
[----:B------:R-:W1:Y:S01]  /*58a0*/  @!P0 LDC.64 R54, c[0x0][0x248] ;  /* 0x00009200ff368b82 */ /* 0x000e620000000a00 */
[----:B------:R-:W-:-:S04]  /*58b0*/  @!P0 IADD3 R22, R22, 0x1, RZ ;  /* 0x0000000116168810 */ /* 0x000fc80007ffe0ff */
[----:B------:R-:W-:Y:S01]  /*58c0*/  @!P0 LEA R74, R22, R1, 0x3 ;  /* 0x00000001164a8211 */ /* 0x000fe200078e18ff */
[----:B0-----:R-:W-:-:S05]  /*58d0*/  IMAD.WIDE R28, R23, 0x4, R28 ;  /* 0x00000004171c7825 */ /* 0x001fca00078e021c */
[----:B------:R-:W4:Y:S01]  /*58e0*/  @!P0 LDL.64 R74, [R74] ;  /* 0x000000004a4a8983 */ /* 0x000f220000100a00 */
[----:B------:R-:W-:Y:S01]  /*58f0*/  @!P0 LEA R31, R49, 0x1, 0x1 ;  /* 0x00000001311f8811 */ /* 0x000fe200078e08ff */
[----:B------:R-:W-:-:S06]  /*5900*/  IMAD.WIDE R32, R23, 0x4, R28 ;  /* 0x0000000417207825 */ /* 0x000fcc00078e021c */
[----:B------:R-:W5:Y:S01]  /*5910*/  LDG.E.128.CONSTANT R32, desc[UR8][R32.64] ;  /* 0x0000000820207981 */ /* 0x000f62000c1e9d00 */
[----:B-1----:R-:W-:-:S05]  /*5920*/  @!P0 IMAD.WIDE R54, R31, 0x2, R54 ;  /* 0x000000021f368825 */ /* 0x002fca00078e0236 */
[----:B------:R0:W5:Y:S01]  /*5930*/  @!P0 LDG.E.U16.CONSTANT R52, desc[UR8][R54.64] ;  /* 0x0000000836348981 */ /* 0x000162000c1e9500 */
[----:B--2---:R-:W-:-:S04]  /*5940*/  LOP3.LUT R3, R39, 0x3f, RZ, 0xc0, !PT ;  /* 0x0000003f27037812 */ /* 0x004fc800078ec0ff */
[----:B------:R-:W-:Y:S02]  /*5950*/  IADD3 R15, R3, -0x20, RZ ;  /* 0xffffffe0030f7810 */ /* 0x000fe40007ffe0ff */
[----:B------:R-:W-:-:S04]  /*5960*/  SHF.R.U32.HI R3, RZ, 0x12, R36 ;  /* 0x00000012ff037819 */ /* 0x000fc80000011624 */
[----:B------:R-:W-:-:S04]  /*5970*/  LOP3.LUT R3, R3, 0x3f, RZ, 0xc0, !PT ;  /* 0x0000003f03037812 */ /* 0x000fc800078ec0ff */
[----:B------:R-:W-:-:S04]  /*5980*/  IADD3 R3, R3, -0x20, RZ ;  /* 0xffffffe003037810 */ /* 0x000fc80007ffe0ff */
[----:B------:R1:W2:Y:S02]  /*5990*/  I2F.F16 R71, R3 ;  /* 0x0000000300477306 */ /* 0x0002a40000200c00 */
[----:B-1----:R-:W-:-:S04]  /*59a0*/  SHF.R.U32.HI R3, RZ, 0x18, R37 ;  /* 0x00000018ff037819 */ /* 0x002fc80000011625 */
[----:B------:R-:W-:-:S04]  /*59b0*/  LOP3.LUT R3, R3, 0x3f, RZ, 0xc0, !PT ;  /* 0x0000003f03037812 */ /* 0x000fc800078ec0ff */
[----:B------:R-:W-:-:S04]  /*59c0*/  IADD3 R3, R3, -0x20, RZ ;  /* 0xffffffe003037810 */ /* 0x000fc80007ffe0ff */
[----:B------:R1:W0:Y:S01]  /*59d0*/  I2F.F16 R11, R3 ;  /* 0x00000003000b7306 */ /* 0x0002220000200c00 */
[--C-:B------:R-:W-:Y:S02]  /*59e0*/  SHF.R.U32.HI R30, RZ, 0x18, R39.reuse ;  /* 0x00000018ff1e7819 */ /* 0x100fe40000011627 */
[----:B-1----:R-:W-:-:S04]  /*59f0*/  SHF.R.U32.HI R3, RZ, 0x6, R39 ;  /* 0x00000006ff037819 */ /* 0x002fc80000011627 */
[----:B------:R-:W-:Y:S02]  /*5a00*/  LOP3.LUT R3, R3, 0x3f, RZ, 0xc0, !PT ;  /* 0x0000003f03037812 */ /* 0x000fe400078ec0ff */
[----:B------:R-:W-:Y:S02]  /*5a10*/  LOP3.LUT R30, R30, 0x3f, RZ, 0xc0, !PT ;  /* 0x0000003f1e1e7812 */ /* 0x000fe400078ec0ff */
[----:B------:R-:W-:-:S04]  /*5a20*/  IADD3 R3, R3, -0x20, RZ ;  /* 0xffffffe003037810 */ /* 0x000fc80007ffe0ff */
[----:B------:R1:W0:Y:S02]  /*5a30*/  I2F.F16 R6, R3 ;  /* 0x0000000300067306 */ /* 0x0002240000200c00 */
[----:B-1----:R-:W-:Y:S02]  /*5a40*/  IADD3 R3, R30, -0x20, RZ ;  /* 0xffffffe01e037810 */ /* 0x002fe40007ffe0ff */
[----:B---3--:R-:W-:-:S04]  /*5a50*/  SHF.R.U32.HI R30, RZ, 0x4, R44 ;  /* 0x00000004ff1e7819 */ /* 0x008fc8000001162c */
[----:B------:R-:W-:Y:S02]  /*5a60*/  LOP3.LUT R56, R30, 0x3f, RZ, 0xc0, !PT ;  /* 0x0000003f1e387812 */ /* 0x000fe400078ec0ff */
[----:B------:R-:W5:Y:S01]  /*5a70*/  LDG.E.128.CONSTANT R28, desc[UR8][R28.64] ;  /* 0x000000081c1c7981 */ /* 0x000f62000c1e9d00 */
[----:B------:R-:W-:Y:S02]  /*5a80*/  LOP3.LUT R2, R37, 0x3f, RZ, 0xc0, !PT ;  /* 0x0000003f25027812 */ /* 0x000fe400078ec0ff */
[----:B------:R-:W-:Y:S02]  /*5a90*/  LOP3.LUT R0, R36, 0x3f, RZ, 0xc0, !PT ;  /* 0x0000003f24007812 */ /* 0x000fe400078ec0ff */
[----:B------:R-:W-:Y:S02]  /*5aa0*/  IADD3 R76, R2, -0x20, RZ ;  /* 0xffffffe0024c7810 */ /* 0x000fe40007ffe0ff */
[----:B------:R-:W-:Y:S02]  /*5ab0*/  IADD3 R0, R0, -0x20, RZ ;  /* 0xffffffe000007810 */ /* 0x000fe40007ffe0ff */
[----:B------:R-:W-:-:S02]  /*5ac0*/  LOP3.LUT R2, R38, 0x3f, RZ, 0xc0, !PT ;  /* 0x0000003f26027812 */ /* 0x000fc400078ec0ff */
[----:B------:R1:W3:Y:S01]  /*5ad0*/  I2F.F16 R86, R0 ;  /* 0x0000000000567306 */ /* 0x0002e20000200c00 */
[--C-:B------:R-:W-:Y:S02]  /*5ae0*/  SHF.R.U32.HI R4, RZ, 0x18, R36.reuse ;  /* 0x00000018ff047819 */ /* 0x100fe40000011624 */
[----:B------:R-:W-:Y:S02]  /*5af0*/  IADD3 R17, R2, -0x20, RZ ;  /* 0xffffffe002117810 */ /* 0x000fe40007ffe0ff */
[--C-:B------:R-:W-:Y:S02]  /*5b00*/  SHF.R.U32.HI R2, RZ, 0x6, R36.reuse ;  /* 0x00000006ff027819 */ /* 0x100fe40000011624 */
[----:B-1----:R-:W-:Y:S02]  /*5b10*/  SHF.R.U32.HI R0, RZ, 0xc, R36 ;  /* 0x0000000cff007819 */ /* 0x002fe40000011624 */
[----:B------:R-:W-:-:S04]  /*5b20*/  SHF.R.U32 R36, R36, 0x1e, R44 ;  /* 0x0000001e24247819 */ /* 0x000fc8000000162c */
[----:B------:R-:W-:-:S04]  /*5b30*/  LOP3.LUT R36, R36, 0x3f, RZ, 0xc0, !PT ;  /* 0x0000003f24247812 */ /* 0x000fc800078ec0ff */
[----:B------:R-:W-:-:S04]  /*5b40*/  IADD3 R36, R36, -0x20, RZ ;  /* 0xffffffe024247810 */ /* 0x000fc80007ffe0ff */
[----:B------:R1:W0:Y:S02]  /*5b50*/  I2F.F16 R79, R36 ;  /* 0x00000024004f7306 */ /* 0x0002240000200c00 */
[----:B-1----:R-:W-:-:S04]  /*5b60*/  SHF.R.U32.HI R36, RZ, 0x16, R44 ;  /* 0x00000016ff247819 */ /* 0x002fc8000001162c */
[----:B------:R-:W-:Y:S02]  /*5b70*/  LOP3.LUT R36, R36, 0x3f, RZ, 0xc0, !PT ;  /* 0x0000003f24247812 */ /* 0x000fe400078ec0ff */
[----:B------:R-:W-:Y:S02]  /*5b80*/  LOP3.LUT R2, R2, 0x3f, RZ, 0xc0, !PT ;  /* 0x0000003f02027812 */ /* 0x000fe400078ec0ff */
[----:B------:R-:W-:Y:S02]  /*5b90*/  IADD3 R36, R36, -0x20, RZ ;  /* 0xffffffe024247810 */ /* 0x000fe40007ffe0ff */
[----:B------:R-:W-:Y:S02]  /*5ba0*/  LOP3.LUT R0, R0, 0x3f, RZ, 0xc0, !PT ;  /* 0x0000003f00007812 */ /* 0x000fe400078ec0ff */
[----:B------:R1:W0:Y:S01]  /*5bb0*/  I2F.F16 R80, R36 ;  /* 0x0000002400507306 */ /* 0x0002220000200c00 */
[----:B------:R-:W-:Y:S02]  /*5bc0*/  IADD3 R2, R2, -0x20, RZ ;  /* 0xffffffe002027810 */ /* 0x000fe40007ffe0ff */
[----:B------:R-:W-:-:S02]  /*5bd0*/  IADD3 R0, R0, -0x20, RZ ;  /* 0xffffffe000007810 */ /* 0x000fc40007ffe0ff */
[----:B-1----:R-:W-:-:S03]  /*5be0*/  SHF.R.U32.HI R36, RZ, 0x16, R45 ;  /* 0x00000016ff247819 */ /* 0x002fc6000001162d */
[----:B------:R1:W0:Y:S01]  /*5bf0*/  I2F.F16 R83, R2 ;  /* 0x0000000200537306 */ /* 0x0002220000200c00 */
[----:B------:R-:W-:Y:S02]  /*5c00*/  SHF.R.U32.HI R5, RZ, 0x6, R37 ;  /* 0x00000006ff057819 */ /* 0x000fe40000011625 */
[----:B------:R-:W-:-:S05]  /*5c10*/  LOP3.LUT R36, R36, 0x3f, RZ, 0xc0, !PT ;  /* 0x0000003f24247812 */ /* 0x000fca00078ec0ff */
[----:B------:R2:W0:Y:S01]  /*5c20*/  I2F.F16 R72, R0 ;  /* 0x0000000000487306 */ /* 0x0004220000200c00 */
[--C-:B-1----:R-:W-:Y:S02]  /*5c30*/  SHF.R.U32.HI R2, RZ, 0xc, R37.reuse ;  /* 0x0000000cff027819 */ /* 0x102fe40000011625 */
[----:B------:R-:W-:Y:S02]  /*5c40*/  IADD3 R36, R36, -0x20, RZ ;  /* 0xffffffe024247810 */ /* 0x000fe40007ffe0ff */
[----:B------:R-:W-:Y:S02]  /*5c50*/  SHF.R.U32.HI R58, RZ, 0x10, R44 ;  /* 0x00000010ff3a7819 */ /* 0x000fe4000001162c */
[----:B--2---:R-:W-:Y:S02]  /*5c60*/  SHF.R.U32.HI R0, RZ, 0x12, R37 ;  /* 0x00000012ff007819 */ /* 0x004fe40000011625 */
[----:B------:R-:W-:Y:S01]  /*5c70*/  SHF.R.U32 R37, R37, 0x1e, R45 ;  /* 0x0000001e25257819 */ /* 0x000fe2000000162d */
[----:B------:R1:W2:Y:S01]  /*5c80*/  I2F.F16 R61, R36 ;  /* 0x00000024003d7306 */ /* 0x0002a20000200c00 */
[----:B------:R-:W-:-:S02]  /*5c90*/  LOP3.LUT R4, R4, 0x3f, RZ, 0xc0, !PT ;  /* 0x0000003f04047812 */ /* 0x000fc400078ec0ff */
[----:B------:R-:W-:Y:S02]  /*5ca0*/  LOP3.LUT R37, R37, 0x3f, RZ, 0xc0, !PT ;  /* 0x0000003f25257812 */ /* 0x000fe400078ec0ff */
[----:B------:R-:W-:Y:S02]  /*5cb0*/  LOP3.LUT R5, R5, 0x3f, RZ, 0xc0, !PT ;  /* 0x0000003f05057812 */ /* 0x000fe400078ec0ff */
[----:B------:R-:W-:Y:S02]  /*5cc0*/  LOP3.LUT R2, R2, 0x3f, RZ, 0xc0, !PT ;  /* 0x0000003f02027812 */ /* 0x000fe400078ec0ff */
[----:B------:R-:W-:Y:S02]  /*5cd0*/  LOP3.LUT R0, R0, 0x3f, RZ, 0xc0, !PT ;  /* 0x0000003f00007812 */ /* 0x000fe400078ec0ff */
[----:B------:R-:W-:Y:S02]  /*5ce0*/  LOP3.LUT R58, R58, 0x3f, RZ, 0xc0, !PT ;  /* 0x0000003f3a3a7812 */ /* 0x000fe400078ec0ff */
[----:B-1----:R-:W-:-:S02]  /*5cf0*/  SHF.R.U32.HI R36, RZ, 0x16, R46 ;  /* 0x00000016ff247819 */ /* 0x002fc4000001162e */
[----:B------:R-:W-:Y:S02]  /*5d00*/  IADD3 R37, R37, -0x20, RZ ;  /* 0xffffffe025257810 */ /* 0x000fe40007ffe0ff */
[----:B------:R-:W-:Y:S02]  /*5d10*/  IADD3 R4, R4, -0x20, RZ ;  /* 0xffffffe004047810 */ /* 0x000fe40007ffe0ff */
[----:B------:R-:W-:Y:S02]  /*5d20*/  IADD3 R5, R5, -0x20, RZ ;  /* 0xffffffe005057810 */ /* 0x000fe40007ffe0ff */
[----:B------:R-:W-:Y:S02]  /*5d30*/  IADD3 R2, R2, -0x20, RZ ;  /* 0xffffffe002027810 */ /* 0x000fe40007ffe0ff */
[----:B------:R-:W-:Y:S02]  /*5d40*/  IADD3 R0, R0, -0x20, RZ ;  /* 0xffffffe000007810 */ /* 0x000fe40007ffe0ff */
[----:B------:R-:W-:-:S02]  /*5d50*/  LOP3.LUT R36, R36, 0x3f, RZ, 0xc0, !PT ;  /* 0x0000003f24247812 */ /* 0x000fc400078ec0ff */
[----:B------:R-:W-:Y:S01]  /*5d60*/  IADD3 R73, R58, -0x20, RZ ;  /* 0xffffffe03a497810 */ /* 0x000fe20007ffe0ff */
[----:B------:R1:W0:Y:S01]  /*5d70*/  I2F.F16 R70, R4 ;  /* 0x0000000400467306 */ /* 0x0002220000200c00 */
[----:B------:R-:W-:-:S07]  /*5d80*/  IADD3 R36, R36, -0x20, RZ ;  /* 0xffffffe024247810 */ /* 0x000fce0007ffe0ff */
[----:B------:R4:W0:Y:S01]  /*5d90*/  I2F.F16 R58, R37 ;  /* 0x00000025003a7306 */ /* 0x0008220000200c00 */
[----:B-1----:R-:W-:-:S07]  /*5da0*/  SHF.R.U32.HI R4, RZ, 0x6, R38 ;  /* 0x00000006ff047819 */ /* 0x002fce0000011626 */
[----:B------:R1:W0:Y:S01]  /*5db0*/  I2F.F16 R69, R5 ;  /* 0x0000000500457306 */ /* 0x0002220000200c00 */
[----:B----4-:R-:W-:-:S07]  /*5dc0*/  SHF.R.U32.HI R37, RZ, 0x4, R46 ;  /* 0x00000004ff257819 */ /* 0x010fce000001162e */
[----:B------:R4:W0:Y:S01]  /*5dd0*/  I2F.F16 R13, R2 ;  /* 0x00000002000d7306 */ /* 0x0008220000200c00 */
[----:B-1----:R-:W-:Y:S02]  /*5de0*/  SHF.R.U32.HI R5, RZ, 0xc, R38 ;  /* 0x0000000cff057819 */ /* 0x002fe40000011626 */
[----:B------:R-:W-:-:S05]  /*5df0*/  LOP3.LUT R37, R37, 0x3f, RZ, 0xc0, !PT ;  /* 0x0000003f25257812 */ /* 0x000fca00078ec0ff */
[----:B------:R1:W0:Y:S01]  /*5e00*/  I2F.F16 R12, R0 ;  /* 0x00000000000c7306 */ /* 0x0002220000200c00 */
[--C-:B----4-:R-:W-:Y:S02]  /*5e10*/  SHF.R.U32.HI R2, RZ, 0x12, R38.reuse ;  /* 0x00000012ff027819 */ /* 0x110fe40000011626 */
[----:B-1----:R-:W-:Y:S02]  /*5e20*/  SHF.R.U32.HI R0, RZ, 0x18, R38 ;  /* 0x00000018ff007819 */ /* 0x002fe40000011626 */
[----:B------:R-:W-:-:S03]  /*5e30*/  SHF.R.U32 R38, R38, 0x1e, R46 ;  /* 0x0000001e26267819 */ /* 0x000fc6000000162e */
[----:B------:R1:W4:Y:S01]  /*5e40*/  I2F.F16 R68, R36 ;  /* 0x0000002400447306 */ /* 0x0003220000200c00 */
[----:B------:R-:W-:Y:S02]  /*5e50*/  IADD3 R37, R37, -0x20, RZ ;  /* 0xffffffe025257810 */ /* 0x000fe40007ffe0ff */
[----:B------:R-:W-:Y:S02]  /*5e60*/  LOP3.LUT R38, R38, 0x3f, RZ, 0xc0, !PT ;  /* 0x0000003f26267812 */ /* 0x000fe400078ec0ff */
[----:B------:R-:W-:Y:S02]  /*5e70*/  SHF.R.U32.HI R57, RZ, 0xa, R44 ;  /* 0x0000000aff397819 */ /* 0x000fe4000001162c */
[----:B-1----:R-:W-:Y:S02]  /*5e80*/  SHF.R.U32.HI R36, RZ, 0x16, R47 ;  /* 0x00000016ff247819 */ /* 0x002fe4000001162f */
[----:B------:R-:W-:Y:S02]  /*5e90*/  IADD3 R38, R38, -0x20, RZ ;  /* 0xffffffe026267810 */ /* 0x000fe40007ffe0ff */
[----:B------:R-:W-:Y:S01]  /*5ea0*/  LOP3.LUT R36, R36, 0x3f, RZ, 0xc0, !PT ;  /* 0x0000003f24247812 */ /* 0x000fe200078ec0ff */
[----:B------:R1:W0:Y:S01]  /*5eb0*/  I2F.F16 R60, R37 ;  /* 0x00000025003c7306 */ /* 0x0002220000200c00 */
[----:B------:R-:W-:-:S02]  /*5ec0*/  SHF.R.U32 R44, R44, 0x1c, R40 ;  /* 0x0000001c2c2c7819 */ /* 0x000fc40000001628 */
[----:B------:R-:W-:Y:S02]  /*5ed0*/  IADD3 R81, R36, -0x20, RZ ;  /* 0xffffffe024517810 */ /* 0x000fe40007ffe0ff */
[----:B------:R-:W-:-:S03]  /*5ee0*/  LOP3.LUT R36, R44, 0x3f, RZ, 0xc0, !PT ;  /* 0x0000003f2c247812 */ /* 0x000fc600078ec0ff */
[----:B------:R3:W0:Y:S01]  /*5ef0*/  I2F.F16 R62, R38 ;  /* 0x00000026003e7306 */ /* 0x0006220000200c00 */
[--C-:B-1----:R-:W-:Y:S02]  /*5f00*/  SHF.R.U32.HI R37, RZ, 0x4, R47.reuse ;  /* 0x00000004ff257819 */ /* 0x102fe4000001162f */
[----:B------:R-:W-:Y:S02]  /*5f10*/  IADD3 R36, R36, -0x20, RZ ;  /* 0xffffffe024247810 */ /* 0x000fe40007ffe0ff */
[----:B------:R-:W-:Y:S02]  /*5f20*/  LOP3.LUT R37, R37, 0x3f, RZ, 0xc0, !PT ;  /* 0x0000003f25257812 */ /* 0x000fe400078ec0ff */
[----:B---3--:R-:W-:Y:S02]  /*5f30*/  SHF.R.U32.HI R38, RZ, 0xa, R47 ;  /* 0x0000000aff267819 */ /* 0x008fe4000001162f */
[----:B------:R-:W-:Y:S02]  /*5f40*/  IADD3 R37, R37, -0x20, RZ ;  /* 0xffffffe025257810 */ /* 0x000fe40007ffe0ff */
[----:B------:R-:W-:Y:S01]  /*5f50*/  LOP3.LUT R38, R38, 0x3f, RZ, 0xc0, !PT ;  /* 0x0000003f26267812 */ /* 0x000fe200078ec0ff */
[----:B------:R1:W3:Y:S03]  /*5f60*/  I2F.F16 R91, R36 ;  /* 0x00000024005b7306 */ /* 0x0002e60000200c00 */
[----:B------:R-:W-:-:S05]  /*5f70*/  IADD3 R38, R38, -0x20, RZ ;  /* 0xffffffe026267810 */ /* 0x000fca0007ffe0ff */
[----:B------:R2:W3:Y:S01]  /*5f80*/  I2F.F16 R65, R37 ;  /* 0x0000002500417306 */ /* 0x0004e20000200c00 */
[----:B-1----:R-:W-:-:S04]  /*5f90*/  SHF.R.U32.HI R36, RZ, 0x2, R41 ;  /* 0x00000002ff247819 */ /* 0x002fc80000011629 */
[----:B------:R-:W-:-:S03]  /*5fa0*/  LOP3.LUT R36, R36, 0x3f, RZ, 0xc0, !PT ;  /* 0x0000003f24247812 */ /* 0x000fc600078ec0ff */
[----:B------:R1:W3:Y:S01]  /*5fb0*/  I2F.F16 R64, R38 ;  /* 0x0000002600407306 */ /* 0x0002e20000200c00 */
[--C-:B--2---:R-:W-:Y:S02]  /*5fc0*/  SHF.R.U32.HI R37, RZ, 0x2, R40.reuse ;  /* 0x00000002ff257819 */ /* 0x104fe40000011628 */
[----:B0-----:R-:W-:Y:S02]  /*5fd0*/  SHF.R.U32.HI R54, RZ, 0x4, R45 ;  /* 0x00000004ff367819 */ /* 0x001fe4000001162d */
[----:B------:R-:W-:Y:S02]  /*5fe0*/  LOP3.LUT R37, R37, 0x3f, RZ, 0xc0, !PT ;  /* 0x0000003f25257812 */ /* 0x000fe400078ec0ff */
[----:B-1----:R-:W-:Y:S02]  /*5ff0*/  SHF.R.U32.HI R38, RZ, 0x8, R40 ;  /* 0x00000008ff267819 */ /* 0x002fe40000011628 */
[----:B------:R-:W-:Y:S02]  /*6000*/  IADD3 R36, R36, -0x20, RZ ;  /* 0xffffffe024247810 */ /* 0x000fe40007ffe0ff */
[----:B------:R-:W-:Y:S01]  /*6010*/  LOP3.LUT R38, R38, 0x3f, RZ, 0xc0, !PT ;  /* 0x0000003f26267812 */ /* 0x000fe200078ec0ff */
[----:B------:R-:W0:Y:S01]  /*6020*/  I2F.F16 R44, R81 ;  /* 0x00000051002c7306 */ /* 0x000e220000200c00 */
[----:B------:R-:W-:-:S02]  /*6030*/  IADD3 R56, R56, -0x20, RZ ;  /* 0xffffffe038387810 */ /* 0x000fc40007ffe0ff */
[----:B------:R-:W-:Y:S02]  /*6040*/  IADD3 R37, R37, -0x20, RZ ;  /* 0xffffffe025257810 */ /* 0x000fe40007ffe0ff */
[----:B------:R-:W-:Y:S02]  /*6050*/  LOP3.LUT R54, R54, 0x3f, RZ, 0xc0, !PT ;  /* 0x0000003f36367812 */ /* 0x000fe400078ec0ff */
[----:B------:R-:W-:Y:S01]  /*6060*/  IADD3 R38, R38, -0x20, RZ ;  /* 0xffffffe026267810 */ /* 0x000fe20007ffe0ff */
[----:B------:R1:W2:Y:S01]  /*6070*/  I2F.F16 R81, R36 ;  /* 0x0000002400517306 */ /* 0x0002a20000200c00 */
[----:B------:R-:W-:-:S07]  /*6080*/  SHF.R.U32.HI R55, RZ, 0xa, R45 ;  /* 0x0000000aff377819 */ /* 0x000fce000001162d */
[----:B------:R4:W0:Y:S01]  /*6090*/  I2F.F16 R78, R56 ;  /* 0x00000038004e7306 */ /* 0x0008220000200c00 */
[----:B-1----:R-:W-:-:S04]  /*60a0*/  SHF.R.U32.HI R36, RZ, 0x2, R42 ;  /* 0x00000002ff247819 */ /* 0x002fc8000001162a */
[----:B------:R-:W-:-:S03]  /*60b0*/  LOP3.LUT R36, R36, 0x3f, RZ, 0xc0, !PT ;  /* 0x0000003f24247812 */ /* 0x000fc600078ec0ff */
[----:B------:R1:W0:Y:S01]  /*60c0*/  I2F.F16 R90, R37 ;  /* 0x00000025005a7306 */ /* 0x0002220000200c00 */
[----:B----4-:R-:W-:Y:S02]  /*60d0*/  IADD3 R56, R54, -0x20, RZ ;  /* 0xffffffe036387810 */ /* 0x010fe40007ffe0ff */
[----:B------:R-:W-:Y:S02]  /*60e0*/  SHF.R.U32.HI R54, RZ, 0x10, R45 ;  /* 0x00000010ff367819 */ /* 0x000fe4000001162d */
[----:B------:R-:W-:-:S03]  /*60f0*/  SHF.R.U32 R45, R45, 0x1c, R41 ;  /* 0x0000001c2d2d7819 */ /* 0x000fc60000001629 */
[----:B------:R4:W0:Y:S01]  /*6100*/  I2F.F16 R89, R38 ;  /* 0x0000002600597306 */ /* 0x0008220000200c00 */
[--C-:B-1----:R-:W-:Y:S02]  /*6110*/  SHF.R.U32.HI R37, RZ, 0x8, R41.reuse ;  /* 0x00000008ff257819 */ /* 0x102fe40000011629 */
[----:B------:R-:W-:Y:S02]  /*6120*/  LOP3.LUT R57, R57, 0x3f, RZ, 0xc0, !PT ;  /* 0x0000003f39397812 */ /* 0x000fe400078ec0ff */
[----:B------:R-:W-:Y:S02]  /*6130*/  LOP3.LUT R37, R37, 0x3f, RZ, 0xc0, !PT ;  /* 0x0000003f25257812 */ /* 0x000fe400078ec0ff */
[----:B----4-:R-:W-:Y:S02]  /*6140*/  SHF.R.U32.HI R38, RZ, 0xe, R41 ;  /* 0x0000000eff267819 */ /* 0x010fe40000011629 */
[----:B------:R-:W-:Y:S02]  /*6150*/  LOP3.LUT R4, R4, 0x3f, RZ, 0xc0, !PT ;  /* 0x0000003f04047812 */ /* 0x000fe400078ec0ff */
[----:B------:R-:W-:-:S02]  /*6160*/  LOP3.LUT R2, R2, 0x3f, RZ, 0xc0, !PT ;  /* 0x0000003f02027812 */ /* 0x000fc400078ec0ff */
[----:B------:R-:W-:Y:S02]  /*6170*/  LOP3.LUT R45, R45, 0x3f, RZ, 0xc0, !PT ;  /* 0x0000003f2d2d7812 */ /* 0x000fe400078ec0ff */
[----:B------:R-:W-:Y:S02]  /*6180*/  LOP3.LUT R38, R38, 0x3f, RZ, 0xc0, !PT ;  /* 0x0000003f26267812 */ /* 0x000fe400078ec0ff */
[----:B------:R-:W-:Y:S02]  /*6190*/  IADD3 R36, R36, -0x20, RZ ;  /* 0xffffffe024247810 */ /* 0x000fe40007ffe0ff */
[----:B------:R-:W-:Y:S02]  /*61a0*/  IADD3 R37, R37, -0x20, RZ ;  /* 0xffffffe025257810 */ /* 0x000fe40007ffe0ff */
[----:B------:R-:W-:Y:S01]  /*61b0*/  IADD3 R57, R57, -0x20, RZ ;  /* 0xffffffe039397810 */ /* 0x000fe20007ffe0ff */
[----:B------:R1:W4:Y:S01]  /*61c0*/  I2F.F16 R85, R36 ;  /* 0x0000002400557306 */ /* 0x0003220000200c00 */
[----:B------:R-:W-:-:S02]  /*61d0*/  IADD3 R4, R4, -0x20, RZ ;  /* 0xffffffe004047810 */ /* 0x000fc40007ffe0ff */
[----:B------:R-:W-:Y:S02]  /*61e0*/  IADD3 R2, R2, -0x20, RZ ;  /* 0xffffffe002027810 */ /* 0x000fe40007ffe0ff */
[----:B------:R-:W-:Y:S02]  /*61f0*/  IADD3 R38, R38, -0x20, RZ ;  /* 0xffffffe026267810 */ /* 0x000fe40007ffe0ff */
[----:B------:R-:W-:Y:S02]  /*6200*/  IADD3 R82, R45, -0x20, RZ ;  /* 0xffffffe02d527810 */ /* 0x000fe40007ffe0ff */
[----:B-1----:R-:W-:Y:S01]  /*6210*/  SHF.R.U32.HI R36, RZ, 0x2, R43 ;  /* 0x00000002ff247819 */ /* 0x002fe2000001162b */
[----:B------:R1:W0:Y:S01]  /*6220*/  I2F.F16 R45, R37 ;  /* 0x00000025002d7306 */ /* 0x0002220000200c00 */
[----:B------:R-:W-:Y:S02]  /*6230*/  SHF.R.U32.HI R63, RZ, 0x10, R46 ;  /* 0x00000010ff3f7819 */ /* 0x000fe4000001162e */
[----:B------:R-:W-:-:S05]  /*6240*/  LOP3.LUT R36, R36, 0x3f, RZ, 0xc0, !PT ;  /* 0x0000003f24247812 */ /* 0x000fca00078ec0ff */
[----:B------:R3:W0:Y:S01]  /*6250*/  I2F.F16 R77, R57 ;  /* 0x00000039004d7306 */ /* 0x0006220000200c00 */
[----:B-1----:R-:W-:Y:S02]  /*6260*/  SHF.R.U32.HI R37, RZ, 0x8, R42 ;  /* 0x00000008ff257819 */ /* 0x002fe4000001162a */
[----:B------:R-:W-:Y:S02]  /*6270*/  LOP3.LUT R5, R5, 0x3f, RZ, 0xc0, !PT ;  /* 0x0000003f05057812 */ /* 0x000fe400078ec0ff */
[----:B------:R-:W-:-:S03]  /*6280*/  LOP3.LUT R37, R37, 0x3f, RZ, 0xc0, !PT ;  /* 0x0000003f25257812 */ /* 0x000fc600078ec0ff */
[----:B------:R1:W0:Y:S01]  /*6290*/  I2F.F16 R10, R4 ;  /* 0x00000004000a7306 */ /* 0x0002220000200c00 */
[----:B---3--:R-:W-:Y:S02]  /*62a0*/  SHF.R.U32.HI R57, RZ, 0xa, R46 ;  /* 0x0000000aff397819 */ /* 0x008fe4000001162e */
[----:B------:R-:W-:-:S05]  /*62b0*/  SHF.R.U32 R46, R46, 0x1c, R42 ;  /* 0x0000001c2e2e7819 */ /* 0x000fca000000162a */
[----:B------:R3:W0:Y:S01]  /*62c0*/  I2F.F16 R8, R2 ;  /* 0x0000000200087306 */ /* 0x0006220000200c00 */
[----:B-1----:R-:W-:Y:S02]  /*62d0*/  SHF.R.U32.HI R4, RZ, 0xc, R39 ;  /* 0x0000000cff047819 */ /* 0x002fe40000011627 */
[----:B------:R-:W-:-:S05]  /*62e0*/  LOP3.LUT R46, R46, 0x3f, RZ, 0xc0, !PT ;  /* 0x0000003f2e2e7812 */ /* 0x000fca00078ec0ff */
[----:B------:R1:W0:Y:S01]  /*62f0*/  I2F.F16 R84, R38 ;  /* 0x0000002600547306 */ /* 0x0002220000200c00 */
[----:B---3--:R-:W-:Y:S02]  /*6300*/  SHF.R.U32.HI R2, RZ, 0x12, R39 ;  /* 0x00000012ff027819 */ /* 0x008fe40000011627 */
[----:B------:R-:W-:Y:S02]  /*6310*/  SHF.R.U32 R39, R39, 0x1e, R47 ;  /* 0x0000001e27277819 */ /* 0x000fe4000000162f */
[----:B------:R-:W-:Y:S02]  /*6320*/  IADD3 R36, R36, -0x20, RZ ;  /* 0xffffffe024247810 */ /* 0x000fe40007ffe0ff */
[----:B-1----:R-:W-:Y:S02]  /*6330*/  SHF.R.U32.HI R38, RZ, 0xe, R42 ;  /* 0x0000000eff267819 */ /* 0x002fe4000001162a */
[----:B------:R-:W-:Y:S02]  /*6340*/  LOP3.LUT R39, R39, 0x3f, RZ, 0xc0, !PT ;  /* 0x0000003f27277812 */ /* 0x000fe400078ec0ff */
[----:B------:R-:W-:-:S02]  /*6350*/  LOP3.LUT R38, R38, 0x3f, RZ, 0xc0, !PT ;  /* 0x0000003f26267812 */ /* 0x000fc400078ec0ff */
[----:B------:R-:W-:Y:S01]  /*6360*/  IADD3 R37, R37, -0x20, RZ ;  /* 0xffffffe025257810 */ /* 0x000fe20007ffe0ff */
[----:B------:R1:W3:Y:S01]  /*6370*/  I2F.F16 R112, R36 ;  /* 0x0000002400707306 */ /* 0x0002e20000200c00 */
[----:B------:R-:W-:Y:S02]  /*6380*/  IADD3 R5, R5, -0x20, RZ ;  /* 0xffffffe005057810 */ /* 0x000fe40007ffe0ff */
[----:B------:R-:W-:Y:S02]  /*6390*/  LOP3.LUT R4, R4, 0x3f, RZ, 0xc0, !PT ;  /* 0x0000003f04047812 */ /* 0x000fe400078ec0ff */
[----:B------:R-:W-:Y:S02]  /*63a0*/  IADD3 R38, R38, -0x20, RZ ;  /* 0xffffffe026267810 */ /* 0x000fe40007ffe0ff */
[----:B------:R-:W-:Y:S02]  /*63b0*/  LOP3.LUT R2, R2, 0x3f, RZ, 0xc0, !PT ;  /* 0x0000003f02027812 */ /* 0x000fe400078ec0ff */
[----:B------:R-:W-:-:S02]  /*63c0*/  IADD3 R39, R39, -0x20, RZ ;  /* 0xffffffe027277810 */ /* 0x000fc40007ffe0ff */
[----:B------:R-:W-:Y:S02]  /*63d0*/  IADD3 R88, R46, -0x20, RZ ;  /* 0xffffffe02e587810 */ /* 0x000fe40007ffe0ff */
[----:B-1----:R-:W-:Y:S01]  /*63e0*/  SHF.R.U32.HI R36, RZ, 0x6, R24 ;  /* 0x00000006ff247819 */ /* 0x002fe20000011618 */
[----:B------:R1:W0:Y:S01]  /*63f0*/  I2F.F16 R46, R37 ;  /* 0x00000025002e7306 */ /* 0x0002220000200c00 */
[----:B------:R-:W-:Y:S02]  /*6400*/  LOP3.LUT R0, R0, 0x3f, RZ, 0xc0, !PT ;  /* 0x0000003f00007812 */ /* 0x000fe400078ec0ff */
[----:B------:R-:W-:Y:S02]  /*6410*/  LOP3.LUT R36, R36, 0x3f, RZ, 0xc0, !PT ;  /* 0x0000003f24247812 */ /* 0x000fe400078ec0ff */
[----:B------:R-:W-:-:S03]  /*6420*/  LEA.HI R67, R40, 0xffffffe0, RZ, 0x6 ;  /* 0xffffffe028437811 */ /* 0x000fc600078f30ff */
[----:B------:R2:W0:Y:S01]  /*6430*/  I2F.F16 R9, R5 ;  /* 0x0000000500097306 */ /* 0x0004220000200c00 */
[----:B-1----:R-:W-:Y:S02]  /*6440*/  SHF.R.U32.HI R37, RZ, 0x8, R43 ;  /* 0x00000008ff257819 */ /* 0x002fe4000001162b */
[----:B------:R-:W-:Y:S02]  /*6450*/  LOP3.LUT R57, R57, 0x3f, RZ, 0xc0, !PT ;  /* 0x0000003f39397812 */ /* 0x000fe400078ec0ff */
[----:B------:R-:W-:-:S03]  /*6460*/  LOP3.LUT R37, R37, 0x3f, RZ, 0xc0, !PT ;  /* 0x0000003f25257812 */ /* 0x000fc600078ec0ff */
[----:B------:R1:W0:Y:S01]  /*6470*/  I2F.F16 R93, R38 ;  /* 0x00000026005d7306 */ /* 0x0002220000200c00 */
[----:B--2---:R-:W-:Y:S02]  /*6480*/  IADD3 R5, R4, -0x20, RZ ;  /* 0xffffffe004057810 */ /* 0x004fe40007ffe0ff */
[----:B------:R-:W-:Y:S02]  /*6490*/  IADD3 R4, R2, -0x20, RZ ;  /* 0xffffffe002047810 */ /* 0x000fe40007ffe0ff */
[----:B------:R-:W-:-:S03]  /*64a0*/  LEA.HI R2, R41, 0xffffffe0, RZ, 0x6 ;  /* 0xffffffe029027811 */ /* 0x000fc600078f30ff */
[----:B------:R2:W0:Y:S01]  /*64b0*/  I2F.F16 R66, R39 ;  /* 0x0000002700427306 */ /* 0x0004220000200c00 */
[----:B-1----:R-:W-:Y:S02]  /*64c0*/  LOP3.LUT R38, R24, 0x3f, RZ, 0xc0, !PT ;  /* 0x0000003f18267812 */ /* 0x002fe400078ec0ff */
[----:B------:R-:W-:Y:S02]  /*64d0*/  SHF.R.U32.HI R41, RZ, 0x14, R41 ;  /* 0x00000014ff297819 */ /* 0x000fe40000011629 */
[----:B------:R-:W-:Y:S02]  /*64e0*/  LOP3.LUT R63, R63, 0x3f, RZ, 0xc0, !PT ;  /* 0x0000003f3f3f7812 */ /* 0x000fe400078ec0ff */
[--C-:B--2---:R-:W-:Y:S02]  /*64f0*/  SHF.R.U32.HI R39, RZ, 0xe, R40.reuse ;  /* 0x0000000eff277819 */ /* 0x104fe40000011628 */
[----:B------:R-:W-:Y:S02]  /*6500*/  SHF.R.U32.HI R40, RZ, 0x14, R40 ;  /* 0x00000014ff287819 */ /* 0x000fe40000011628 */
[----:B------:R-:W-:-:S02]  /*6510*/  IADD3 R38, R38, -0x20, RZ ;  /* 0xffffffe026267810 */ /* 0x000fc40007ffe0ff */
[----:B------:R-:W-:Y:S02]  /*6520*/  IADD3 R95, R36, -0x20, RZ ;  /* 0xffffffe0245f7810 */ /* 0x000fe40007ffe0ff */
[----:B------:R-:W-:Y:S02]  /*6530*/  IADD3 R0, R0, -0x20, RZ ;  /* 0xffffffe000007810 */ /* 0x000fe40007ffe0ff */
[----:B------:R-:W-:Y:S02]  /*6540*/  SHF.R.U32.HI R36, RZ, 0x12, R24 ;  /* 0x00000012ff247819 */ /* 0x000fe40000011618 */
[----:B------:R-:W-:Y:S02]  /*6550*/  IADD3 R59, R57, -0x20, RZ ;  /* 0xffffffe0393b7810 */ /* 0x000fe40007ffe0ff */
[----:B------:R-:W-:Y:S02]  /*6560*/  LOP3.LUT R39, R39, 0x3f, RZ, 0xc0, !PT ;  /* 0x0000003f27277812 */ /* 0x000fe400078ec0ff */
[----:B------:R-:W-:-:S02]  /*6570*/  LOP3.LUT R40, R40, 0x3f, RZ, 0xc0, !PT ;  /* 0x0000003f28287812 */ /* 0x000fc400078ec0ff */
[----:B------:R-:W-:Y:S02]  /*6580*/  LOP3.LUT R41, R41, 0x3f, RZ, 0xc0, !PT ;  /* 0x0000003f29297812 */ /* 0x000fe400078ec0ff */
[----:B------:R-:W-:Y:S01]  /*6590*/  IADD3 R37, R37, -0x20, RZ ;  /* 0xffffffe025257810 */ /* 0x000fe20007ffe0ff */
[----:B------:R1:W2:Y:S01]  /*65a0*/  I2F.F16 R100, R38 ;  /* 0x0000002600647306 */ /* 0x0002a20000200c00 */
[----:B------:R-:W-:Y:S02]  /*65b0*/  IADD3 R57, R63, -0x20, RZ ;  /* 0xffffffe03f397810 */ /* 0x000fe40007ffe0ff */
[----:B------:R-:W-:Y:S02]  /*65c0*/  SHF.R.U32.HI R63, RZ, 0x10, R47 ;  /* 0x00000010ff3f7819 */ /* 0x000fe4000001162f */
[----:B------:R-:W-:Y:S02]  /*65d0*/  SHF.R.U32 R47, R47, 0x1c, R43 ;  /* 0x0000001c2f2f7819 */ /* 0x000fe4000000162b */
[----:B------:R-:W-:Y:S01]  /*65e0*/  LEA.HI R53, R43, 0xffffffe0, RZ, 0x6 ;  /* 0xffffffe02b357811 */ /* 0x000fe200078f30ff */
[----:B------:R4:W0:Y:S01]  /*65f0*/  I2F.F16 R7, R0 ;  /* 0x0000000000077306 */ /* 0x0008220000200c00 */
[----:B-1----:R-:W-:-:S02]  /*6600*/  LOP3.LUT R38, R36, 0x3f, RZ, 0xc0, !PT ;  /* 0x0000003f24267812 */ /* 0x002fc400078ec0ff */
[----:B------:R-:W-:Y:S02]  /*6610*/  IADD3 R39, R39, -0x20, RZ ;  /* 0xffffffe027277810 */ /* 0x000fe40007ffe0ff */
[----:B------:R-:W-:Y:S02]  /*6620*/  IADD3 R40, R40, -0x20, RZ ;  /* 0xffffffe028287810 */ /* 0x000fe40007ffe0ff */
[----:B------:R-:W-:Y:S01]  /*6630*/  IADD3 R41, R41, -0x20, RZ ;  /* 0xffffffe029297810 */ /* 0x000fe20007ffe0ff */
[----:B------:R1:W0:Y:S01]  /*6640*/  I2F.F16 R113, R37 ;  /* 0x0000002500717306 */ /* 0x0002220000200c00 */
[----:B----4-:R-:W-:Y:S02]  /*6650*/  LEA.HI R0, R42, 0xffffffe0, RZ, 0x6 ;  /* 0xffffffe02a007811 */ /* 0x010fe400078f30ff */
[----:B------:R-:W-:Y:S02]  /*6660*/  SHF.R.U32.HI R36, RZ, 0xe, R43 ;  /* 0x0000000eff247819 */ /* 0x000fe4000001162b */
[----:B------:R-:W-:-:S02]  /*6670*/  SHF.R.U32.HI R42, RZ, 0x14, R42 ;  /* 0x00000014ff2a7819 */ /* 0x000fc4000001162a */
[----:B------:R-:W-:Y:S02]  /*6680*/  SHF.R.U32.HI R43, RZ, 0x14, R43 ;  /* 0x00000014ff2b7819 */ /* 0x000fe4000001162b */
[----:B-1----:R-:W-:Y:S01]  /*6690*/  SHF.R.U32.HI R37, RZ, 0xc, R24 ;  /* 0x0000000cff257819 */ /* 0x002fe20000011618 */
[----:B------:R1:W4:Y:S01]  /*66a0*/  I2F.F16 R92, R39 ;  /* 0x00000027005c7306 */ /* 0x0003220000200c00 */
[----:B------:R-:W-:Y:S02]  /*66b0*/  LOP3.LUT R55, R55, 0x3f, RZ, 0xc0, !PT ;  /* 0x0000003f37377812 */ /* 0x000fe400078ec0ff */
[----:B------:R-:W-:Y:S02]  /*66c0*/  LOP3.LUT R54, R54, 0x3f, RZ, 0xc0, !PT ;  /* 0x0000003f36367812 */ /* 0x000fe400078ec0ff */
[----:B------:R-:W-:Y:S02]  /*66d0*/  LOP3.LUT R63, R63, 0x3f, RZ, 0xc0, !PT ;  /* 0x0000003f3f3f7812 */ /* 0x000fe400078ec0ff */
[----:B------:R-:W-:Y:S01]  /*66e0*/  LOP3.LUT R47, R47, 0x3f, RZ, 0xc0, !PT ;  /* 0x0000003f2f2f7812 */ /* 0x000fe200078ec0ff */
[----:B------:R3:W0:Y:S01]  /*66f0*/  I2F.F16 R114, R40 ;  /* 0x0000002800727306 */ /* 0x0006220000200c00 */
[----:B------:R-:W-:-:S02]  /*6700*/  LOP3.LUT R42, R42, 0x3f, RZ, 0xc0, !PT ;  /* 0x0000003f2a2a7812 */ /* 0x000fc400078ec0ff */
[----:B-1----:R-:W-:Y:S02]  /*6710*/  LOP3.LUT R39, R25, 0x3f, RZ, 0xc0, !PT ;  /* 0x0000003f19277812 */ /* 0x002fe400078ec0ff */
[----:B------:R-:W-:Y:S02]  /*6720*/  LOP3.LUT R37, R37, 0x3f, RZ, 0xc0, !PT ;  /* 0x0000003f25257812 */ /* 0x000fe400078ec0ff */
[----:B------:R-:W-:Y:S01]  /*6730*/  LOP3.LUT R36, R36, 0x3f, RZ, 0xc0, !PT ;  /* 0x0000003f24247812 */ /* 0x000fe200078ec0ff */
[----:B------:R1:W0:Y:S01]  /*6740*/  I2F.F16 R87, R41 ;  /* 0x0000002900577306 */ /* 0x0002220000200c00 */
[----:B---3--:R-:W-:Y:S02]  /*6750*/  LOP3.LUT R40, R26, 0x3f, RZ, 0xc0, !PT ;  /* 0x0000003f1a287812 */ /* 0x008fe400078ec0ff */
[----:B------:R-:W-:Y:S02]  /*6760*/  LOP3.LUT R43, R43, 0x3f, RZ, 0xc0, !PT ;  /* 0x0000003f2b2b7812 */ /* 0x000fe400078ec0ff */
[----:B------:R-:W-:-:S02]  /*6770*/  IADD3 R55, R55, -0x20, RZ ;  /* 0xffffffe037377810 */ /* 0x000fc40007ffe0ff */
[----:B------:R-:W-:Y:S02]  /*6780*/  IADD3 R54, R54, -0x20, RZ ;  /* 0xffffffe036367810 */ /* 0x000fe40007ffe0ff */
[----:B-1----:R-:W-:Y:S02]  /*6790*/  LOP3.LUT R41, R27, 0x3f, RZ, 0xc0, !PT ;  /* 0x0000003f1b297812 */ /* 0x002fe400078ec0ff */
        /* <DEDUP_REMOVED lines=11> */
[----:B------:R1:W3:Y:S01]  /*6850*/  I2F.F16 R111, R47 ;  /* 0x0000002f006f7306 */ /* 0x0002e20000200c00 */
[----:B------:R-:W-:-:S07]  /*6860*/  @!P0 PRMT R119, R74, 0x7610, R119 ;  /* 0x000076104a778816 */ /* 0x000fce0000000077 */
[----:B------:R-:W0:Y:S01]  /*6870*/  I2F.F16 R76, R76 ;  /* 0x0000004c004c7306 */ /* 0x000e220000200c00 */
        /* <DEDUP_REMOVED lines=23> */
[----:B------:R-:W0:Y:S08]  /*69f0*/  I2F.F16 R95, R95 ;  /* 0x0000005f005f7306 */ /* 0x000e300000200c00 */
[----:B------:R1:W0:Y:S08]  /*6a00*/  I2F.F16 R94, R37 ;  /* 0x00000025005e7306 */ /* 0x0002300000200c00 */
[----:B------:R1:W0:Y:S08]  /*6a10*/  I2F.F16 R47, R38 ;  /* 0x00000026002f7306 */ /* 0x0002300000200c00 */
[----:B------:R1:W0:Y:S08]  /*6a20*/  I2F.F16 R116, R36 ;  /* 0x0000002400747306 */ /* 0x0002300000200c00 */
[----:B------:R1:W0:Y:S01]  /*6a30*/  I2F.F16 R118, R43 ;  /* 0x0000002b00767306 */ /* 0x0002220000200c00 */
[----:B------:R-:W-:-:S02]  /*6a40*/  SHF.R.U32.HI R74, RZ, 0x18, R24 ;  /* 0x00000018ff4a7819 */ /* 0x000fc40000011618 */
[----:B------:R-:W-:Y:S02]  /*6a50*/  @!P0 PRMT R117, R75, 0x7610, R117 ;  /* 0x000076104b758816 */ /* 0x000fe40000000075 */
[----:B------:R-:W-:Y:S02]  /*6a60*/  LOP3.LUT R74, R74, 0x3f, RZ, 0xc0, !PT ;  /* 0x0000003f4a4a7812 */ /* 0x000fe400078ec0ff */
[----:B------:R-:W-:Y:S01]  /*6a70*/  @!P0 PRMT R117, R117, 0x7610, R75 ;  /* 0x0000761075758816 */ /* 0x000fe2000000004b */
[----:B--234-:R-:W-:Y:S06]  /*6a80*/  @!P1 BRA `(.L_x_2254) ;  /* 0x0000000400289947 */ /* 0x01cfec0003800000 */
[----:B-1----:R-:W1:Y:S01]  /*6a90*/  LDS.128 R36, [UR4] ;  /* 0x00000004ff247984 */ /* 0x002e620008000c00 */
[----:B------:R-:W-:Y:S02]  /*6aa0*/  PRMT R75, R86, 0x5410, R83 ;  /* 0x00005410564b7816 */ /* 0x000fe40000000053 */
[----:B------:R-:W-:Y:S01]  /*6ab0*/  PRMT R102, R72, 0x5410, R71 ;  /* 0x0000541048667816 */ /* 0x000fe20000000047 */
[----:B------:R-:W2:Y:S01]  /*6ac0*/  LDS.128 R40, [UR4+0x10] ;  /* 0x00001004ff287984 */ /* 0x000ea20008000c00 */
[----:B0-----:R-:W-:Y:S02]  /*6ad0*/  PRMT R99, R76, 0x5410, R69 ;  /* 0x000054104c637816 */ /* 0x001fe40000000045 */
[----:B------:R-:W-:Y:S02]  /*6ae0*/  PRMT R101, R17, 0x5410, R10 ;  /* 0x0000541011657816 */ /* 0x000fe4000000000a */
[----:B------:R-:W-:Y:S01]  /*6af0*/  PRMT R103, R15, 0x5410, R6 ;  /* 0x000054100f677816 */ /* 0x000fe20000000006 */
[----:B-1----:R-:W-:Y:S01]  /*6b00*/  HFMA2.MMA R75, R75, R36, RZ ;  /* 0x000000244b4b7235 */ /* 0x002fe200000000ff */
        /* <DEDUP_REMOVED lines=22> */
[----:B--2---:R-:W-:Y:S01]  /*6c70*/  HFMA2 R36, R37, R40, R36 ;  /* 0x0000002825247231 */ /* 0x004fe20000000024 */
        /* <DEDUP_REMOVED lines=43> */
.L_x_2254:
[--C-:B-1----:R-:W-:Y:S02]  /*6f30*/  SHF.R.U32.HI R36, RZ, 0x6, R25.reuse ;  /* 0x00000006ff247819 */ /* 0x102fe40000011619 */
[----:B------:R-:W-:Y:S02]  /*6f40*/  SHF.R.U32.HI R37, RZ, 0xc, R25 ;  /* 0x0000000cff257819 */ /* 0x000fe40000011619 */
[----:B------:R-:W-:Y:S02]  /*6f50*/  LOP3.LUT R36, R36, 0x3f, RZ, 0xc0, !PT ;  /* 0x0000003f24247812 */ /* 0x000fe400078ec0ff */
[----:B------:R-:W-:Y:S02]  /*6f60*/  LOP3.LUT R37, R37, 0x3f, RZ, 0xc0, !PT ;  /* 0x0000003f25257812 */ /* 0x000fe400078ec0ff */
[----:B------:R-:W-:Y:S02]  /*6f70*/  IADD3 R36, R36, -0x20, RZ ;  /* 0xffffffe024247810 */ /* 0x000fe40007ffe0ff */
[----:B------:R-:W-:-:S02]  /*6f80*/  IADD3 R37, R37, -0x20, RZ ;  /* 0xffffffe025257810 */ /* 0x000fc40007ffe0ff */
[----:B------:R1:W2:Y:S01]  /*6f90*/  I2F.F16 R75, R36 ;  /* 0x00000024004b7306 */ /* 0x0002a20000200c00 */
[--C-:B------:R-:W-:Y:S02]  /*6fa0*/  SHF.R.U32.HI R38, RZ, 0x12, R25.reuse ;  /* 0x00000012ff267819 */ /* 0x100fe40000011619 */
[----:B------:R-:W-:Y:S02]  /*6fb0*/  SHF.R.U32.HI R39, RZ, 0x18, R25 ;  /* 0x00000018ff277819 */ /* 0x000fe40000011619 */
[--C-:B------:R-:W-:Y:S02]  /*6fc0*/  SHF.R.U32.HI R40, RZ, 0x6, R26.reuse ;  /* 0x00000006ff287819 */ /* 0x100fe4000001161a */
[----:B------:R-:W-:Y:S01]  /*6fd0*/  LOP3.LUT R38, R38, 0x3f, RZ, 0xc0, !PT ;  /* 0x0000003f26267812 */ /* 0x000fe200078ec0ff */
[----:B------:R3:W4:Y:S01]  /*6fe0*/  I2F.F16 R99, R37 ;  /* 0x0000002500637306 */ /* 0x0007220000200c00 */
[----:B-1----:R-:W-:Y:S02]  /*6ff0*/  SHF.R.U32.HI R36, RZ, 0xc, R26 ;  /* 0x0000000cff247819 */ /* 0x002fe4000001161a */
[----:B------:R-:W-:-:S02]  /*7000*/  LOP3.LUT R39, R39, 0x3f, RZ, 0xc0, !PT ;  /* 0x0000003f27277812 */ /* 0x000fc400078ec0ff */
[----:B------:R-:W-:Y:S02]  /*7010*/  LOP3.LUT R40, R40, 0x3f, RZ, 0xc0, !PT ;  /* 0x0000003f28287812 */ /* 0x000fe400078ec0ff */
[----:B------:R-:W-:Y:S02]  /*7020*/  LOP3.LUT R36, R36, 0x3f, RZ, 0xc0, !PT ;  /* 0x0000003f24247812 */ /* 0x000fe400078ec0ff */
[----:B---3--:R-:W-:Y:S02]  /*7030*/  SHF.R.U32.HI R37, RZ, 0x12, R26 ;  /* 0x00000012ff257819 */ /* 0x008fe4000001161a */
[----:B------:R-:W-:Y:S02]  /*7040*/  IADD3 R38, R38, -0x20, RZ ;  /* 0xffffffe026267810 */ /* 0x000fe40007ffe0ff */
[----:B------:R-:W-:Y:S02]  /*7050*/  LOP3.LUT R37, R37, 0x3f, RZ, 0xc0, !PT ;  /* 0x0000003f25257812 */ /* 0x000fe400078ec0ff */
[----:B------:R-:W-:Y:S01]  /*7060*/  IADD3 R39, R39, -0x20, RZ ;  /* 0xffffffe027277810 */ /* 0x000fe20007ffe0ff */
[----:B------:R1:W3:Y:S01]  /*7070*/  I2F.F16 R102, R38 ;  /* 0x0000002600667306 */ /* 0x0002e20000200c00 */
[----:B------:R-:W-:-:S02]  /*7080*/  IADD3 R40, R40, -0x20, RZ ;  /* 0xffffffe028287810 */ /* 0x000fc40007ffe0ff */
[----:B------:R-:W-:Y:S02]  /*7090*/  IADD3 R36, R36, -0x20, RZ ;  /* 0xffffffe024247810 */ /* 0x000fe40007ffe0ff */
[----:B------:R-:W-:Y:S02]  /*70a0*/  IADD3 R37, R37, -0x20, RZ ;  /* 0xffffffe025257810 */ /* 0x000fe40007ffe0ff */
[----:B------:R-:W-:Y:S01]  /*70b0*/  IADD3 R74, R74, -0x20, RZ ;  /* 0xffffffe04a4a7810 */ /* 0x000fe20007ffe0ff */
[----:B------:R0:W2:Y:S01]  /*70c0*/  I2F.F16 R101, R39 ;  /* 0x0000002700657306 */ /* 0x0000a20000200c00 */
[----:B-1----:R-:W-:Y:S02]  /*70d0*/  SHF.R.U32.HI R38, RZ, 0x18, R26 ;  /* 0x00000018ff267819 */ /* 0x002fe4000001161a */
[----:B------:R-:W-:Y:S02]  /*70e0*/  ISETP.NE.AND P2, PT, R50, RZ, PT ;  /* 0x000000ff3200720c */ /* 0x000fe40003f45270 */
[----:B------:R-:W-:-:S03]  /*70f0*/  LOP3.LUT R38, R38, 0x3f, RZ, 0xc0, !PT ;  /* 0x0000003f26267812 */ /* 0x000fc600078ec0ff */
[----:B------:R1:W2:Y:S01]  /*7100*/  I2F.F16 R104, R40 ;  /* 0x0000002800687306 */ /* 0x0002a20000200c00 */
[----:B0-----:R-:W-:Y:S02]  /*7110*/  SHF.R.U32.HI R39, RZ, 0x6, R27 ;  /* 0x00000006ff277819 */ /* 0x001fe4000001161b */
[----:B------:R-:W-:Y:S02]  /*7120*/  IADD3 R38, R38, -0x20, RZ ;  /* 0xffffffe026267810 */ /* 0x000fe40007ffe0ff */
[----:B------:R-:W-:-:S03]  /*7130*/  LOP3.LUT R39, R39, 0x3f, RZ, 0xc0, !PT ;  /* 0x0000003f27277812 */ /* 0x000fc600078ec0ff */
[----:B------:R0:W2:Y:S01]  /*7140*/  I2F.F16 R103, R36 ;  /* 0x0000002400677306 */ /* 0x0000a20000200c00 */
[----:B-1----:R-:W-:Y:S02]  /*7150*/  SHF.R.U32.HI R40, RZ, 0xc, R27 ;  /* 0x0000000cff287819 */ /* 0x002fe4000001161b */
[----:B------:R-:W-:Y:S02]  /*7160*/  IADD3 R39, R39, -0x20, RZ ;  /* 0xffffffe027277810 */ /* 0x000fe40007ffe0ff */
[----:B------:R-:W-:-:S03]  /*7170*/  LOP3.LUT R40, R40, 0x3f, RZ, 0xc0, !PT ;  /* 0x0000003f28287812 */ /* 0x000fc600078ec0ff */
[----:B------:R1:W2:Y:S01]  /*7180*/  I2F.F16 R106, R37 ;  /* 0x00000025006a7306 */ /* 0x0002a20000200c00 */
[----:B0-----:R-:W-:Y:S02]  /*7190*/  SHF.R.U32.HI R36, RZ, 0x12, R27 ;  /* 0x00000012ff247819 */ /* 0x001fe4000001161b */
[----:B------:R-:W-:Y:S02]  /*71a0*/  IADD3 R40, R40, -0x20, RZ ;  /* 0xffffffe028287810 */ /* 0x000fe40007ffe0ff */
[----:B------:R-:W-:-:S03]  /*71b0*/  LOP3.LUT R36, R36, 0x3f, RZ, 0xc0, !PT ;  /* 0x0000003f24247812 */ /* 0x000fc600078ec0ff */
[----:B------:R-:W0:Y:S01]  /*71c0*/  I2F.F16 R74, R74 ;  /* 0x0000004a004a7306 */ /* 0x000e220000200c00 */
[----:B-1----:R-:W-:Y:S02]  /*71d0*/  SHF.R.U32.HI R37, RZ, 0x18, R27 ;  /* 0x00000018ff257819 */ /* 0x002fe4000001161b */
        /* <DEDUP_REMOVED lines=9> */
[----:B-1----:R-:W1:Y:S01]  /*7270*/  LDS.128 R36, [UR4+0x80] ;  /* 0x00008004ff247984 */ /* 0x002e620008000c00 */
        /* <DEDUP_REMOVED lines=73> */
.L_x_2255:
[--C-:B-----5:R-:W-:Y:S02]  /*7710*/  SHF.R.U32.HI R5, RZ, 0xa, R28.reuse ;  /* 0x0000000aff057819 */ /* 0x120fe4000001161c */
[--C-:B------:R-:W-:Y:S02]  /*7720*/  SHF.R.U32.HI R6, RZ, 0x10, R28.reuse ;  /* 0x00000010ff067819 */ /* 0x100fe4000001161c */
[----:B------:R-:W-:Y:S02]  /*7730*/  LOP3.LUT R5, R5, 0x3f, RZ, 0xc0, !PT ;  /* 0x0000003f05057812 */ /* 0x000fe400078ec0ff */
[----:B------:R-:W-:Y:S02]  /*7740*/  LOP3.LUT R6, R6, 0x3f, RZ, 0xc0, !PT ;  /* 0x0000003f06067812 */ /* 0x000fe400078ec0ff */
[----:B------:R-:W-:Y:S02]  /*7750*/  IADD3 R5, R5, -0x20, RZ ;  /* 0xffffffe005057810 */ /* 0x000fe40007ffe0ff */
[----:B------:R-:W-:-:S02]  /*7760*/  SHF.R.U32.HI R4, RZ, 0x4, R28 ;  /* 0x00000004ff047819 */ /* 0x000fc4000001161c */
[----:B------:R2:W3:Y:S01]  /*7770*/  I2F.F16 R46, R5 ;  /* 0x00000005002e7306 */ /* 0x0004e20000200c00 */
[----:B------:R-:W-:Y:S02]  /*7780*/  IADD3 R6, R6, -0x20, RZ ;  /* 0xffffffe006067810 */ /* 0x000fe40007ffe0ff */
[----:B------:R-:W-:Y:S02]  /*7790*/  LOP3.LUT R4, R4, 0x3f, RZ, 0xc0, !PT ;  /* 0x0000003f04047812 */ /* 0x000fe400078ec0ff */
[--C-:B------:R-:W-:Y:S02]  /*77a0*/  SHF.R.U32.HI R7, RZ, 0x16, R28.reuse ;  /* 0x00000016ff077819 */ /* 0x100fe4000001161c */
[----:B------:R-:W-:Y:S01]  /*77b0*/  SHF.R.U32 R24, R24, 0x1e, R28 ;  /* 0x0000001e18187819 */ /* 0x000fe2000000161c */
[----:B------:R4:W0:Y:S01]  /*77c0*/  I2F.F16 R45, R6 ;  /* 0x00000006002d7306 */ /* 0x0008220000200c00 */
[----:B--2---:R-:W-:Y:S02]  /*77d0*/  SHF.R.U32.HI R5, RZ, 0xa, R29 ;  /* 0x0000000aff057819 */ /* 0x004fe4000001161d */
[----:B------:R-:W-:-:S02]  /*77e0*/  IADD3 R4, R4, -0x20, RZ ;  /* 0xffffffe004047810 */ /* 0x000fc40007ffe0ff */
[----:B------:R-:W-:Y:S02]  /*77f0*/  LOP3.LUT R5, R5, 0x3f, RZ, 0xc0, !PT ;  /* 0x0000003f05057812 */ /* 0x000fe400078ec0ff */
[--C-:B------:R-:W-:Y:S01]  /*7800*/  SHF.R.U32 R25, R25, 0x1e, R29.reuse ;  /* 0x0000001e19197819 */ /* 0x100fe2000000161d */
[----:B------:R2:W0:Y:S01]  /*7810*/  I2F.F16 R15, R4 ;  /* 0x00000004000f7306 */ /* 0x0004220000200c00 */
[----:B------:R-:W-:Y:S02]  /*7820*/  IADD3 R5, R5, -0x20, RZ ;  /* 0xffffffe005057810 */ /* 0x000fe40007ffe0ff */
[----:B----4-:R-:W-:Y:S02]  /*7830*/  SHF.R.U32.HI R6, RZ, 0x10, R29 ;  /* 0x00000010ff067819 */ /* 0x010fe4000001161d */
[----:B------:R-:W-:Y:S02]  /*7840*/  LOP3.LUT R7, R7, 0x3f, RZ, 0xc0, !PT ;  /* 0x0000003f07077812 */ /* 0x000fe400078ec0ff */
[----:B------:R-:W-:Y:S01]  /*7850*/  LOP3.LUT R6, R6, 0x3f, RZ, 0xc0, !PT ;  /* 0x0000003f06067812 */ /* 0x000fe200078ec0ff */
[----:B-1----:R1:W4:Y:S01]  /*7860*/  I2F.F16 R36, R5 ;  /* 0x0000000500247306 */ /* 0x0023220000200c00 */
[----:B------:R-:W-:-:S02]  /*7870*/  LOP3.LUT R24, R24, 0x3f, RZ, 0xc0, !PT ;  /* 0x0000003f18187812 */ /* 0x000fc400078ec0ff */
[----:B------:R-:W-:Y:S02]  /*7880*/  LOP3.LUT R25, R25, 0x3f, RZ, 0xc0, !PT ;  /* 0x0000003f19197812 */ /* 0x000fe400078ec0ff */
[----:B--2---:R-:W-:Y:S02]  /*7890*/  SHF.R.U32.HI R4, RZ, 0x4, R29 ;  /* 0x00000004ff047819 */ /* 0x004fe4000001161d */
[----:B------:R-:W-:Y:S02]  /*78a0*/  IADD3 R6, R6, -0x20, RZ ;  /* 0xffffffe006067810 */ /* 0x000fe40007ffe0ff */
[----:B-1----:R-:W-:Y:S02]  /*78b0*/  SHF.R.U32.HI R5, RZ, 0xa, R30 ;  /* 0x0000000aff057819 */ /* 0x002fe4000001161e */
[----:B------:R-:W-:Y:S02]  /*78c0*/  IADD3 R7, R7, -0x20, RZ ;  /* 0xffffffe007077810 */ /* 0x000fe40007ffe0ff */
[----:B------:R-:W-:-:S02]  /*78d0*/  LOP3.LUT R5, R5, 0x3f, RZ, 0xc0, !PT ;  /* 0x0000003f05057812 */ /* 0x000fc400078ec0ff */
[----:B------:R-:W-:Y:S01]  /*78e0*/  IADD3 R13, R24, -0x20, RZ ;  /* 0xffffffe0180d7810 */ /* 0x000fe20007ffe0ff */
[----:B------:R1:W2:Y:S01]  /*78f0*/  I2F.F16 R54, R7 ;  /* 0x0000000700367306 */ /* 0x0002a20000200c00 */
[----:B------:R-:W-:Y:S02]  /*7900*/  IADD3 R24, R25, -0x20, RZ ;  /* 0xffffffe019187810 */ /* 0x000fe40007ffe0ff */
[----:B------:R-:W-:Y:S02]  /*7910*/  LOP3.LUT R4, R4, 0x3f, RZ, 0xc0, !PT ;  /* 0x0000003f04047812 */ /* 0x000fe400078ec0ff */
[----:B------:R-:W-:Y:S02]  /*7920*/  IADD3 R5, R5, -0x20, RZ ;  /* 0xffffffe005057810 */ /* 0x000fe40007ffe0ff */
[----:B------:R-:W-:Y:S01]  /*7930*/  IADD3 R4, R4, -0x20, RZ ;  /* 0xffffffe004047810 */ /* 0x000fe20007ffe0ff */
[----:B------:R3:W0:Y:S01]  /*7940*/  I2F.F16 R25, R6 ;  /* 0x0000000600197306 */ /* 0x0006220000200c00 */
[----:B-1----:R-:W-:-:S02]  /*7950*/  SHF.R.U32.HI R7, RZ, 0x16, R29 ;  /* 0x00000016ff077819 */ /* 0x002fc4000001161d */
[--C-:B------:R-:W-:Y:S02]  /*7960*/  SHF.R.U32 R26, R26, 0x1e, R30.reuse ;  /* 0x0000001e1a1a7819 */ /* 0x100fe4000000161e */
[----:B------:R-:W-:Y:S02]  /*7970*/  LOP3.LUT R7, R7, 0x3f, RZ, 0xc0, !PT ;  /* 0x0000003f07077812 */ /* 0x000fe400078ec0ff */
[--C-:B------:R-:W-:Y:S01]  /*7980*/  SHF.R.U32.HI R8, RZ, 0x4, R30.reuse ;  /* 0x00000004ff087819 */ /* 0x100fe2000001161e */
[----:B------:R1:W0:Y:S01]  /*7990*/  I2F.F16 R40, R5 ;  /* 0x0000000500287306 */ /* 0x0002220000200c00 */
[----:B---3--:R-:W-:Y:S02]  /*79a0*/  SHF.R.U32.HI R6, RZ, 0x10, R30 ;  /* 0x00000010ff067819 */ /* 0x008fe4000001161e */
[----:B------:R-:W-:Y:S02]  /*79b0*/  IADD3 R7, R7, -0x20, RZ ;  /* 0xffffffe007077810 */ /* 0x000fe40007ffe0ff */
[----:B------:R-:W-:-:S02]  /*79c0*/  LOP3.LUT R6, R6, 0x3f, RZ, 0xc0, !PT ;  /* 0x0000003f06067812 */ /* 0x000fc400078ec0ff */
[----:B------:R-:W-:Y:S01]  /*79d0*/  LOP3.LUT R8, R8, 0x3f, RZ, 0xc0, !PT ;  /* 0x0000003f08087812 */ /* 0x000fe200078ec0ff */
[----:B------:R3:W0:Y:S01]  /*79e0*/  I2F.F16 R17, R4 ;  /* 0x0000000400117306 */ /* 0x0006220000200c00 */
[----:B-1----:R-:W-:Y:S02]  /*79f0*/  SHF.R.U32.HI R5, RZ, 0xa, R31 ;  /* 0x0000000aff057819 */ /* 0x002fe4000001161f */
[----:B------:R-:W-:Y:S02]  /*7a00*/  IADD3 R6, R6, -0x20, RZ ;  /* 0xffffffe006067810 */ /* 0x000fe40007ffe0ff */
[----:B------:R-:W-:Y:S02]  /*7a10*/  LOP3.LUT R5, R5, 0x3f, RZ, 0xc0, !PT ;  /* 0x0000003f05057812 */ /* 0x000fe400078ec0ff */
[----:B------:R-:W-:Y:S01]  /*7a20*/  IADD3 R8, R8, -0x20, RZ ;  /* 0xffffffe008087810 */ /* 0x000fe20007ffe0ff */
[----:B------:R1:W0:Y:S01]  /*7a30*/  I2F.F16 R39, R6 ;  /* 0x0000000600277306 */ /* 0x0002220000200c00 */
[----:B---3--:R-:W-:-:S02]  /*7a40*/  LOP3.LUT R4, R26, 0x3f, RZ, 0xc0, !PT ;  /* 0x0000003f1a047812 */ /* 0x008fc400078ec0ff */
[----:B------:R-:W-:Y:S02]  /*7a50*/  IADD3 R44, R5, -0x20, RZ ;  /* 0xffffffe0052c7810 */ /* 0x000fe40007ffe0ff */
[----:B------:R-:W-:Y:S02]  /*7a60*/  IADD3 R4, R4, -0x20, RZ ;  /* 0xffffffe004047810 */ /* 0x000fe40007ffe0ff */
[--C-:B------:R-:W-:Y:S01]  /*7a70*/  SHF.R.U32.HI R5, RZ, 0x16, R31.reuse ;  /* 0x00000016ff057819 */ /* 0x100fe2000001161f */
[----:B------:R3:W0:Y:S01]  /*7a80*/  I2F.F16 R26, R7 ;  /* 0x00000007001a7306 */ /* 0x0006220000200c00 */
[----:B-1----:R-:W-:Y:S02]  /*7a90*/  SHF.R.U32.HI R6, RZ, 0x10, R31 ;  /* 0x00000010ff067819 */ /* 0x002fe4000001161f */
[----:B------:R-:W-:Y:S02]  /*7aa0*/  LOP3.LUT R5, R5, 0x3f, RZ, 0xc0, !PT ;  /* 0x0000003f05057812 */ /* 0x000fe400078ec0ff */
[----:B------:R-:W-:-:S02]  /*7ab0*/  LOP3.LUT R6, R6, 0x3f, RZ, 0xc0, !PT ;  /* 0x0000003f06067812 */ /* 0x000fc400078ec0ff */
[----:B------:R-:W-:Y:S01]  /*7ac0*/  SHF.R.U32 R28, R28, 0x1c, R32 ;  /* 0x0000001c1c1c7819 */ /* 0x000fe20000001620 */
[----:B------:R1:W0:Y:S01]  /*7ad0*/  I2F.F16 R38, R4 ;  /* 0x0000000400267306 */ /* 0x0002220000200c00 */
[----:B---3--:R-:W-:Y:S02]  /*7ae0*/  SHF.R.U32.HI R7, RZ, 0x16, R30 ;  /* 0x00000016ff077819 */ /* 0x008fe4000001161e */
[----:B------:R-:W-:Y:S02]  /*7af0*/  IADD3 R43, R6, -0x20, RZ ;  /* 0xffffffe0062b7810 */ /* 0x000fe40007ffe0ff */
[----:B------:R-:W-:Y:S02]  /*7b00*/  LOP3.LUT R7, R7, 0x3f, RZ, 0xc0, !PT ;  /* 0x0000003f07077812 */ /* 0x000fe400078ec0ff */
[----:B------:R-:W-:Y:S01]  /*7b10*/  SHF.R.U32.HI R6, RZ, 0x8, R32 ;  /* 0x00000008ff067819 */ /* 0x000fe20000011620 */
[----:B------:R3:W0:Y:S01]  /*7b20*/  I2F.F16 R37, R8 ;  /* 0x0000000800257306 */ /* 0x0006220000200c00 */
[----:B-1----:R-:W-:-:S02]  /*7b30*/  SHF.R.U32.HI R4, RZ, 0x4, R31 ;  /* 0x00000004ff047819 */ /* 0x002fc4000001161f */
[----:B------:R-:W-:Y:S02]  /*7b40*/  IADD3 R7, R7, -0x20, RZ ;  /* 0xffffffe007077810 */ /* 0x000fe40007ffe0ff */
[----:B------:R-:W-:Y:S02]  /*7b50*/  LOP3.LUT R4, R4, 0x3f, RZ, 0xc0, !PT ;  /* 0x0000003f04047812 */ /* 0x000fe400078ec0ff */
[----:B------:R-:W-:Y:S01]  /*7b60*/  LOP3.LUT R6, R6, 0x3f, RZ, 0xc0, !PT ;  /* 0x0000003f06067812 */ /* 0x000fe200078ec0ff */
[----:B------:R1:W0:Y:S01]  /*7b70*/  I2F.F16 R42, R7 ;  /* 0x00000007002a7306 */ /* 0x0002220000200c00 */
[----:B---3--:R-:W-:Y:S02]  /*7b80*/  IADD3 R8, R5, -0x20, RZ ;  /* 0xffffffe005087810 */ /* 0x008fe40007ffe0ff */
[----:B------:R-:W-:Y:S02]  /*7b90*/  SHF.R.U32.HI R5, RZ, 0x2, R32 ;  /* 0x00000002ff057819 */ /* 0x000fe40000011620 */
[----:B------:R-:W-:-:S02]  /*7ba0*/  IADD3 R4, R4, -0x20, RZ ;  /* 0xffffffe004047810 */ /* 0x000fc40007ffe0ff */
[----:B------:R-:W-:Y:S01]  /*7bb0*/  LOP3.LUT R5, R5, 0x3f, RZ, 0xc0, !PT ;  /* 0x0000003f05057812 */ /* 0x000fe200078ec0ff */
[----:B------:R-:W3:Y:S01]  /*7bc0*/  I2F.F16 R13, R13 ;  /* 0x0000000d000d7306 */ /* 0x000ee20000200c00 */
[----:B-1----:R-:W-:Y:S02]  /*7bd0*/  SHF.R.U32.HI R7, RZ, 0xe, R32 ;  /* 0x0000000eff077819 */ /* 0x002fe40000011620 */
[----:B------:R-:W-:Y:S02]  /*7be0*/  IADD3 R5, R5, -0x20, RZ ;  /* 0xffffffe005057810 */ /* 0x000fe40007ffe0ff */
[----:B------:R-:W-:Y:S02]  /*7bf0*/  IADD3 R6, R6, -0x20, RZ ;  /* 0xffffffe006067810 */ /* 0x000fe40007ffe0ff */
[----:B------:R-:W-:Y:S01]  /*7c00*/  LOP3.LUT R7, R7, 0x3f, RZ, 0xc0, !PT ;  /* 0x0000003f07077812 */ /* 0x000fe200078ec0ff */
[----:B------:R1:W0:Y:S01]  /*7c10*/  I2F.F16 R41, R4 ;  /* 0x0000000400297306 */ /* 0x0002220000200c00 */
[----:B------:R-:W-:-:S02]  /*7c20*/  LEA.HI R12, R32, 0xffffffe0, RZ, 0x6 ;  /* 0xffffffe0200c7811 */ /* 0x000fc400078f30ff */
[----:B------:R-:W-:Y:S02]  /*7c30*/  SHF.R.U32.HI R32, RZ, 0x14, R32 ;  /* 0x00000014ff207819 */ /* 0x000fe40000011620 */
[----:B------:R-:W-:Y:S02]  /*7c40*/  IADD3 R7, R7, -0x20, RZ ;  /* 0xffffffe007077810 */ /* 0x000fe40007ffe0ff */
[----:B------:R-:W-:Y:S01]  /*7c50*/  LEA.HI R2, R34, 0xffffffe0, RZ, 0x6 ;  /* 0xffffffe022027811 */ /* 0x000fe200078f30ff */
[----:B------:R4:W0:Y:S01]  /*7c60*/  I2F.F16 R56, R5 ;  /* 0x0000000500387306 */ /* 0x0008220000200c00 */
[----:B-1----:R-:W-:Y:S02]  /*7c70*/  LOP3.LUT R4, R28, 0x3f, RZ, 0xc0, !PT ;  /* 0x0000003f1c047812 */ /* 0x002fe400078ec0ff */
[----:B------:R-:W-:Y:S02]  /*7c80*/  SHF.R.U32 R30, R30, 0x1c, R34 ;  /* 0x0000001c1e1e7819 */ /* 0x000fe40000001622 */
[----:B------:R-:W-:-:S02]  /*7c90*/  IADD3 R4, R4, -0x20, RZ ;  /* 0xffffffe004047810 */ /* 0x000fc40007ffe0ff */
[----:B------:R-:W-:Y:S01]  /*7ca0*/  LEA.HI R0, R33, 0xffffffe0, RZ, 0x6 ;  /* 0xffffffe021007811 */ /* 0x000fe200078f30ff */
[----:B------:R1:W0:Y:S01]  /*7cb0*/  I2F.F16 R55, R6 ;  /* 0x0000000600377306 */ /* 0x0002220000200c00 */
[--C-:B----4-:R-:W-:Y:S02]  /*7cc0*/  SHF.R.U32.HI R5, RZ, 0x2, R33.reuse ;  /* 0x00000002ff057819 */ /* 0x110fe40000011621 */
[----:B------:R-:W-:Y:S02]  /*7cd0*/  SHF.R.U32 R29, R29, 0x1c, R33 ;  /* 0x0000001c1d1d7819 */ /* 0x000fe40000001621 */
[----:B------:R-:W-:Y:S02]  /*7ce0*/  LOP3.LUT R5, R5, 0x3f, RZ, 0xc0, !PT ;  /* 0x0000003f05057812 */ /* 0x000fe400078ec0ff */
[----:B------:R-:W-:Y:S01]  /*7cf0*/  SHF.R.U32 R27, R27, 0x1e, R31 ;  /* 0x0000001e1b1b7819 */ /* 0x000fe2000000161f */
[----:B------:R4:W0:Y:S01]  /*7d00*/  I2F.F16 R53, R4 ;  /* 0x0000000400357306 */ /* 0x0008220000200c00 */
[----:B-1----:R-:W-:-:S02]  /*7d10*/  SHF.R.U32.HI R6, RZ, 0x8, R33 ;  /* 0x00000008ff067819 */ /* 0x002fc40000011621 */
[----:B------:R-:W-:Y:S02]  /*7d20*/  IADD3 R5, R5, -0x20, RZ ;  /* 0xffffffe005057810 */ /* 0x000fe40007ffe0ff */
[----:B------:R-:W-:Y:S02]  /*7d30*/  LOP3.LUT R6, R6, 0x3f, RZ, 0xc0, !PT ;  /* 0x0000003f06067812 */ /* 0x000fe400078ec0ff */
[----:B------:R-:W-:Y:S01]  /*7d40*/  LEA.HI R3, R35, 0xffffffe0, RZ, 0x6 ;  /* 0xffffffe023037811 */ /* 0x000fe200078f30ff */
[----:B------:R1:W0:Y:S01]  /*7d50*/  I2F.F16 R58, R5 ;  /* 0x00000005003a7306 */ /* 0x0002220000200c00 */
[----:B----4-:R-:W-:Y:S02]  /*7d60*/  LOP3.LUT R4, R32, 0x3f, RZ, 0xc0, !PT ;  /* 0x0000003f20047812 */ /* 0x010fe400078ec0ff */
[----:B------:R-:W-:Y:S02]  /*7d70*/  IADD3 R6, R6, -0x20, RZ ;  /* 0xffffffe006067810 */ /* 0x000fe40007ffe0ff */
[----:B------:R-:W-:-:S02]  /*7d80*/  IADD3 R4, R4, -0x20, RZ ;  /* 0xffffffe004047810 */ /* 0x000fc40007ffe0ff */
[----:B------:R-:W-:Y:S01]  /*7d90*/  LOP3.LUT R27, R27, 0x3f, RZ, 0xc0, !PT ;  /* 0x0000003f1b1b7812 */ /* 0x000fe200078ec0ff */
[----:B------:R4:W0:Y:S01]  /*7da0*/  I2F.F16 R32, R7 ;  /* 0x0000000700207306 */ /* 0x0008220000200c00 */
[----:B-1----:R-:W-:Y:S02]  /*7db0*/  SHF.R.U32.HI R5, RZ, 0x8, R34 ;  /* 0x00000008ff057819 */ /* 0x002fe40000011622 */
[----:B------:R-:W-:Y:S02]  /*7dc0*/  LOP3.LUT R29, R29, 0x3f, RZ, 0xc0, !PT ;  /* 0x0000003f1d1d7812 */ /* 0x000fe400078ec0ff */
[----:B------:R-:W-:Y:S02]  /*7dd0*/  LOP3.LUT R5, R5, 0x3f, RZ, 0xc0, !PT ;  /* 0x0000003f05057812 */ /* 0x000fe400078ec0ff */
[----:B------:R-:W-:Y:S01]  /*7de0*/  LOP3.LUT R30, R30, 0x3f, RZ, 0xc0, !PT ;  /* 0x0000003f1e1e7812 */ /* 0x000fe200078ec0ff */
[----:B------:R1:W0:Y:S01]  /*7df0*/  I2F.F16 R57, R4 ;  /* 0x0000000400397306 */ /* 0x0002220000200c00 */
[----:B----4-:R-:W-:-:S02]  /*7e00*/  SHF.R.U32.HI R7, RZ, 0xe, R33 ;  /* 0x0000000eff077819 */ /* 0x010fc40000011621 */
[----:B------:R-:W-:Y:S02]  /*7e10*/  IADD3 R5, R5, -0x20, RZ ;  /* 0xffffffe005057810 */ /* 0x000fe40007ffe0ff */
[----:B------:R-:W-:Y:S02]  /*7e20*/  LOP3.LUT R7, R7, 0x3f, RZ, 0xc0, !PT ;  /* 0x0000003f07077812 */ /* 0x000fe400078ec0ff */
[----:B------:R-:W-:Y:S01]  /*7e30*/  SHF.R.U32.HI R33, RZ, 0x14, R33 ;  /* 0x00000014ff217819 */ /* 0x000fe20000011621 */
[----:B------:R4:W0:Y:S01]  /*7e40*/  I2F.F16 R59, R6 ;  /* 0x00000006003b7306 */ /* 0x0008220000200c00 */
[----:B------:R-:W-:Y:S02]  /*7e50*/  IADD3 R7, R7, -0x20, RZ ;  /* 0xffffffe007077810 */ /* 0x000fe40007ffe0ff */
[----:B-1----:R-:W-:Y:S02]  /*7e60*/  SHF.R.U32.HI R4, RZ, 0x2, R34 ;  /* 0x00000002ff047819 */ /* 0x002fe40000011622 */
[----:B------:R-:W-:-:S02]  /*7e70*/  LOP3.LUT R33, R33, 0x3f, RZ, 0xc0, !PT ;  /* 0x0000003f21217812 */ /* 0x000fc400078ec0ff */
[----:B------:R-:W-:Y:S01]  /*7e80*/  LOP3.LUT R4, R4, 0x3f, RZ, 0xc0, !PT ;  /* 0x0000003f04047812 */ /* 0x000fe200078ec0ff */
[----:B------:R1:W0:Y:S01]  /*7e90*/  I2F.F16 R60, R7 ;  /* 0x00000007003c7306 */ /* 0x0002220000200c00 */
[--C-:B----4-:R-:W-:Y:S02]  /*7ea0*/  SHF.R.U32.HI R6, RZ, 0xe, R34.reuse ;  /* 0x0000000eff067819 */ /* 0x110fe40000011622 */
[----:B------:R-:W-:Y:S02]  /*7eb0*/  SHF.R.U32.HI R34, RZ, 0x14, R34 ;  /* 0x00000014ff227819 */ /* 0x000fe40000011622 */
[----:B------:R-:W-:Y:S02]  /*7ec0*/  LOP3.LUT R6, R6, 0x3f, RZ, 0xc0, !PT ;  /* 0x0000003f06067812 */ /* 0x000fe400078ec0ff */
[----:B------:R-:W-:Y:S01]  /*7ed0*/  IADD3 R4, R4, -0x20, RZ ;  /* 0xffffffe004047810 */ /* 0x000fe20007ffe0ff */
[----:B------:R4:W0:Y:S01]  /*7ee0*/  I2F.F16 R62, R5 ;  /* 0x00000005003e7306 */ /* 0x0008220000200c00 */
[----:B-1----:R-:W-:-:S02]  /*7ef0*/  SHF.R.U32 R7, R31, 0x1c, R35 ;  /* 0x0000001c1f077819 */ /* 0x002fc40000001623 */
[----:B------:R-:W-:Y:S02]  /*7f00*/  IADD3 R6, R6, -0x20, RZ ;  /* 0xffffffe006067810 */ /* 0x000fe40007ffe0ff */
[----:B------:R-:W-:Y:S02]  /*7f10*/  LOP3.LUT R7, R7, 0x3f, RZ, 0xc0, !PT ;  /* 0x0000003f07077812 */ /* 0x000fe400078ec0ff */
[----:B------:R-:W-:Y:S01]  /*7f20*/  LOP3.LUT R34, R34, 0x3f, RZ, 0xc0, !PT ;  /* 0x0000003f22227812 */ /* 0x000fe200078ec0ff */
[----:B------:R1:W0:Y:S01]  /*7f30*/  I2F.F16 R61, R4 ;  /* 0x00000004003d7306 */ /* 0x0002220000200c00 */
[----:B------:R-:W-:Y:S02]  /*7f40*/  IADD3 R7, R7, -0x20, RZ ;  /* 0xffffffe007077810 */ /* 0x000fe40007ffe0ff */
[----:B----4-:R-:W-:Y:S02]  /*7f50*/  SHF.R.U32.HI R5, RZ, 0x8, R35 ;  /* 0x00000008ff057819 */ /* 0x010fe40000011623 */
[----:B------:R-:W-:-:S02]  /*7f60*/  IADD3 R31, R34, -0x20, RZ ;  /* 0xffffffe0221f7810 */ /* 0x000fc40007ffe0ff */
[----:B------:R-:W-:Y:S01]  /*7f70*/  LOP3.LUT R5, R5, 0x3f, RZ, 0xc0, !PT ;  /* 0x0000003f05057812 */ /* 0x000fe200078ec0ff */
[----:B------:R4:W0:Y:S01]  /*7f80*/  I2F.F16 R63, R6 ;  /* 0x00000006003f7306 */ /* 0x0008220000200c00 */
[--C-:B-1----:R-:W-:Y:S02]  /*7f90*/  SHF.R.U32.HI R4, RZ, 0x2, R35.reuse ;  /* 0x00000002ff047819 */ /* 0x102fe40000011623 */
[----:B------:R-:W-:Y:S02]  /*7fa0*/  IADD3 R27, R27, -0x20, RZ ;  /* 0xffffffe01b1b7810 */ /* 0x000fe40007ffe0ff */
[----:B------:R-:W-:Y:S02]  /*7fb0*/  LOP3.LUT R4, R4, 0x3f, RZ, 0xc0, !PT ;  /* 0x0000003f04047812 */ /* 0x000fe400078ec0ff */
[----:B------:R-:W-:Y:S01]  /*7fc0*/  IADD3 R29, R29, -0x20, RZ ;  /* 0xffffffe01d1d7810 */ /* 0x000fe20007ffe0ff */
[----:B------:R1:W0:Y:S01]  /*7fd0*/  I2F.F16 R34, R7 ;  /* 0x0000000700227306 */ /* 0x0002220000200c00 */
[----:B----4-:R-:W-:-:S02]  /*7fe0*/  SHF.R.U32.HI R6, RZ, 0xe, R35 ;  /* 0x0000000eff067819 */ /* 0x010fc40000011623 */
[----:B------:R-:W-:Y:S02]  /*7ff0*/  SHF.R.U32.HI R35, RZ, 0x14, R35 ;  /* 0x00000014ff237819 */ /* 0x000fe40000011623 */
[----:B------:R-:W-:Y:S02]  /*8000*/  LOP3.LUT R6, R6, 0x3f, RZ, 0xc0, !PT ;  /* 0x0000003f06067812 */ /* 0x000fe400078ec0ff */
[----:B------:R-:W-:Y:S01]  /*8010*/  IADD3 R33, R33, -0x20, RZ ;  /* 0xffffffe021217810 */ /* 0x000fe20007ffe0ff */
[----:B------:R-:W4:Y:S01]  /*8020*/  I2F.F16 R12, R12 ;  /* 0x0000000c000c7306 */ /* 0x000f220000200c00 */
[----:B-1----:R-:W-:Y:S02]  /*8030*/  LOP3.LUT R7, R35, 0x3f, RZ, 0xc0, !PT ;  /* 0x0000003f23077812 */ /* 0x002fe400078ec0ff */
[----:B------:R-:W-:Y:S02]  /*8040*/  IADD3 R30, R30, -0x20, RZ ;  /* 0xffffffe01e1e7810 */ /* 0x000fe40007ffe0ff */
[----:B------:R-:W-:-:S02]  /*8050*/  IADD3 R4, R4, -0x20, RZ ;  /* 0xffffffe004047810 */ /* 0x000fc40007ffe0ff */
[----:B------:R-:W-:Y:S01]  /*8060*/  IADD3 R5, R5, -0x20, RZ ;  /* 0xffffffe005057810 */ /* 0x000fe20007ffe0ff */
[----:B------:R-:W1:Y:S01]  /*8070*/  I2F.F16 R0, R0 ;  /* 0x0000000000007306 */ /* 0x000e620000200c00 */
[----:B------:R-:W-:Y:S02]  /*8080*/  IADD3 R6, R6, -0x20, RZ ;  /* 0xffffffe006067810 */ /* 0x000fe40007ffe0ff */
[----:B------:R-:W-:-:S05]  /*8090*/  IADD3 R7, R7, -0x20, RZ ;  /* 0xffffffe007077810 */ /* 0x000fca0007ffe0ff */
        /* <DEDUP_REMOVED lines=43> */
[----:B------:R-:W-:Y:S02]  /*8350*/  PRMT R4, R15, 0x5410, R46 ;  /* 0x000054100f047816 */ /* 0x000fe4000000002e */
[----:B------:R-:W-:Y:S01]  /*8360*/  PRMT R70, R37, 0x5410, R40 ;  /* 0x0000541025467816 */ /* 0x000fe20000000028 */
[----:B------:R-:W-:Y:S01]  /*8370*/  HFMA2 R68, R5, R7, R68 ;  /* 0x0000000705447231 */ /* 0x000fe20000000044 */
[----:B------:R-:W-:Y:S02]  /*8380*/  PRMT R5, R41, 0x5410, R44 ;  /* 0x0000541029057816 */ /* 0x000fe4000000002c */
[----:B------:R-:W-:-:S02]  /*8390*/  HFMA2.MMA R4, R4, R7, R67 ;  /* 0x0000000704047235 */ /* 0x000fc40000000043 */
[----:B------:R-:W-:Y:S01]  /*83a0*/  HFMA2.MMA R69, R70, R7, R69 ;  /* 0x0000000746457235 */ /* 0x000fe20000000045 */
[----:B------:R-:W-:Y:S01]  /*83b0*/  HFMA2 R6, R5, R7, R6 ;  /* 0x0000000705067231 */ /* 0x000fe20000000006 */
[----:B------:R-:W-:Y:S02]  /*83c0*/  PRMT R5, R45, 0x5410, R54 ;  /* 0x000054102d057816 */ /* 0x000fe40000000036 */
[----:B------:R-:W-:Y:S02]  /*83d0*/  PRMT R70, R39, 0x5410, R42 ;  /* 0x0000541027467816 */ /* 0x000fe4000000002a */
[----:B------:R-:W-:Y:S02]  /*83e0*/  PRMT R7, R29, 0x5410, R58 ;  /* 0x000054101d077816 */ /* 0x000fe4000000003a */
[-C--:B-1----:R-:W-:Y:S01]  /*83f0*/  HFMA2.MMA R4, R5, R8.reuse, R4 ;  /* 0x0000000805047235 */ /* 0x082fe20000000004 */
[----:B------:R-:W-:Y:S01]  /*8400*/  PRMT R5, R25, 0x5410, R26 ;  /* 0x0000541019057816 */ /* 0x000fe2000000001a */
[----:B------:R-:W-:-:S04]  /*8410*/  HFMA2.MMA R69, R70, R8, R69 ;  /* 0x0000000846457235 */ /* 0x000fc80000000045 */
[----:B------:R-:W-:Y:S01]  /*8420*/  HFMA2 R68, R5, R8, R68 ;  /* 0x0000000805447231 */ /* 0x000fe20000000044 */
[----:B------:R-:W-:-:S03]  /*8430*/  PRMT R5, R43, 0x5410, R28 ;  /* 0x000054102b057816 */ /* 0x000fc6000000001c */
[----:B------:R-:W-:Y:S01]  /*8440*/  HFMA2 R68, R7, R9, R68 ;  /* 0x0000000907447231 */ /* 0x000fe20000000044 */
[----:B------:R-:W-:Y:S01]  /*8450*/  PRMT R7, R34, 0x5410, R65 ;  /* 0x0000541022077816 */ /* 0x000fe20000000041 */
[----:B------:R-:W-:Y:S01]  /*8460*/  HFMA2 R6, R5, R8, R6 ;  /* 0x0000000805067231 */ /* 0x000fe20000000006 */
[----:B------:R-:W-:-:S03]  /*8470*/  PRMT R5, R53, 0x5410, R56 ;  /* 0x0000541035057816 */ /* 0x000fc60000000038 */
[----:B------:R-:W-:Y:S01]  /*8480*/  HFMA2 R6, R7, R9, R6 ;  /* 0x0000000907067231 */ /* 0x000fe20000000006 */
[----:B------:R-:W-:Y:S02]  /*8490*/  PRMT R7, R59, 0x5410, R60 ;  /* 0x000054103b077816 */ /* 0x000fe4000000003c */
[----:B------:R-:W-:Y:S01]  /*84a0*/  HFMA2.MMA R5, R5, R9, R4 ;  /* 0x0000000905057235 */ /* 0x000fe20000000004 */
[----:B------:R-:W-:Y:S02]  /*84b0*/  PRMT R4, R30, 0x5410, R61 ;  /* 0x000054101e047816 */ /* 0x000fe4000000003d */
[----:B------:R-:W-:Y:S01]  /*84c0*/  HFMA2 R68, R7, R10, R68 ;  /* 0x0000000a07447231 */ /* 0x000fe20000000044 */
        /* <DEDUP_REMOVED lines=11> */
[----:B------:R-:W-:Y:S01]  /*8580*/  PRMT R4, R57, 0x5410, R12 ;  /* 0x0000541039047816 */ /* 0x000fe2000000000c */
[----:B------:R-:W-:-:S04]  /*8590*/  HFMA2 R6, R7, R11, R6 ;  /* 0x0000000b07067231 */ /* 0x000fc80000000006 */
[----:B------:R-:W-:Y:S01]  /*85a0*/  HADD2 R6, R6.H0_H0, R6.H1_H1 ;  /* 0x3000000606067230 */ /* 0x000fe20000000800 */
[----:B------:R-:W-:Y:S01]  /*85b0*/  HFMA2.MMA R5, R4, R11, R5 ;  /* 0x0000000b04057235 */ /* 0x000fe20000000005 */
[----:B------:R-:W-:-:S06]  /*85c0*/  PRMT R4, R31, 0x5410, R2 ;  /* 0x000054101f047816 */ /* 0x000fcc0000000002 */
[----:B------:R-:W-:-:S03]  /*85d0*/  HFMA2.MMA R69, R4, R11, R69 ;  /* 0x0000000b04457235 */ /* 0x000fc60000000045 */
[----:B------:R-:W-:-:S05]  /*85e0*/  HADD2 R5, R5.H0_H0, R5.H1_H1 ;  /* 0x3000000505057230 */ /* 0x000fca0000000800 */
[----:B------:R-:W-:Y:S02]  /*85f0*/  PRMT R5, R5, 0x5410, R68 ;  /* 0x0000541005057816 */ /* 0x000fe40000000044 */
[----:B------:R-:W-:-:S04]  /*8600*/  HADD2 R69, R69.H0_H0, R69.H1_H1 ;  /* 0x3000004545457230 */ /* 0x000fc80000000800 */
[----:B------:R-:W-:Y:S01]  /*8610*/  HFMA2.MMA R21, R5, R119, R21 ;  /* 0x0000007705157235 */ /* 0x000fe20000000015 */
[----:B------:R-:W-:-:S05]  /*8620*/  PRMT R69, R69, 0x5410, R6 ;  /* 0x0000541045457816 */ /* 0x000fca0000000006 */
[----:B------:R-:W-:-:S07]  /*8630*/  HFMA2 R20, R69, R117, R20 ;  /* 0x0000007545147231 */ /* 0x000fce0000000014 */
.L_x_2256:
[----:B------:R-:W-:Y:S01]  /*8640*/  @!P0 IADD3 R16, R52, R49, RZ ;  /* 0x0000003134108210 */ /* 0x000fe20007ffe0ff */
        /* <DEDUP_REMOVED lines=49> */
[----:B------:R-:W-:Y:S01]  /*8960*/  HFMA2 R6, R43, R8, R6 ;  /* 0x000000082b067231 */ /* 0x000fe20000000006 */
[----:B------:R-:W-:Y:S01]  /*8970*/  PRMT R12, R57, 0x5410, R12 ;  /* 0x00005410390c7816 */ /* 0x000fe2000000000c */
[----:B------:R-:W-:Y:S01]  /*8980*/  HFMA2 R2, R29, R9, R2 ;  /* 0x000000091d027231 */ /* 0x000fe20000000002 */
[----:B------:R-:W-:-:S02]  /*8990*/  PRMT R59, R59, 0x5410, R60 ;  /* 0x000054103b3b7816 */ /* 0x000fc4000000003c */
[-C--:B------:R-:W-:Y:S01]  /*89a0*/  HFMA2.MMA R28, R45, R8.reuse, R4 ;  /* 0x000000082d1c7235 */ /* 0x080fe20000000004 */
[----:B------:R-:W-:Y:S01]  /*89b0*/  PRMT R64, R64, 0x5410, R35 ;  /* 0x0000541040407816 */ /* 0x000fe20000000023 */
[----:B------:R-:W-:Y:S01]  /*89c0*/  HFMA2.MMA R13, R42, R8, R13 ;  /* 0x000000082a0d7235 */ /* 0x000fe2000000000d */
[----:B------:R-:W-:-:S04]  /*89d0*/  HFMA2 R2, R59, R10, R2 ;  /* 0x0000000a3b027231 */ /* 0x000fc80000000002 */
[----:B------:R-:W-:Y:S01]  /*89e0*/  HFMA2 R2, R33, R11, R2 ;  /* 0x0000000b21027231 */ /* 0x000fe20000000002 */
[-C--:B------:R-:W-:Y:S02]  /*89f0*/  HFMA2.MMA R5, R56, R9.reuse, R28 ;  /* 0x0000000938057235 */ /* 0x080fe4000000001c */
[----:B------:R-:W-:Y:S01]  /*8a00*/  HFMA2.MMA R13, R30, R9, R13 ;  /* 0x000000091e0d7235 */ /* 0x000fe2000000000d */
[----:B------:R-:W-:Y:S02]  /*8a10*/  HFMA2 R9, R65, R9, R6 ;  /* 0x0000000941097231 */ /* 0x000fe40000000006 */
[----:B------:R-:W-:Y:S02]  /*8a20*/  HADD2 R3, R2.H0_H0, R2.H1_H1 ;  /* 0x3000000202037230 */ /* 0x000fe40000000800 */
[----:B------:R-:W-:Y:S01]  /*8a30*/  HFMA2 R9, R64, R10, R9 ;  /* 0x0000000a40097231 */ /* 0x000fe20000000009 */
[-C--:B------:R-:W-:Y:S02]  /*8a40*/  HFMA2.MMA R6, R55, R10.reuse, R5 ;  /* 0x0000000a37067235 */ /* 0x080fe40000000005 */
[----:B------:R-:W-:Y:S01]  /*8a50*/  HFMA2.MMA R13, R62, R10, R13 ;  /* 0x0000000a3e0d7235 */ /* 0x000fe2000000000d */
[----:B------:R-:W-:-:S04]  /*8a60*/  HFMA2 R9, R66, R11, R9 ;  /* 0x0000000b42097231 */ /* 0x000fc80000000009 */
[----:B------:R-:W-:Y:S01]  /*8a70*/  HADD2 R9, R9.H0_H0, R9.H1_H1 ;  /* 0x3000000909097230 */ /* 0x000fe20000000800 */
        /* <DEDUP_REMOVED lines=8> */
.L_x_2257:
[----:B------:R-:W-:Y:S01]  /*8b00*/  IADD3 R49, R49, 0x20, RZ ;  /* 0x0000002031317810 */ /* 0x000fe20007ffe0ff */
[----:B0-----:R-:W-:Y:S01]  /*8b10*/  IMAD.WIDE.U32 R44, R23, 0x18, R120 ;  /* 0x00000018172c7825 */ /* 0x001fe200078e0078 */
[----:B------:R-:W-:Y:S02]  /*8b20*/  UIADD3 UR4, UR4, 0x40, URZ ;  /* 0x0000004004047890 */ /* 0x000fe4000fffe03f */
[C---:B------:R-:W-:Y:S01]  /*8b30*/  ISETP.GE.AND P0, PT, R49.reuse, UR5, PT ;  /* 0x0000000531007c0c */ /* 0x040fe2000bf06270 */
[----:B------:R-:W-:Y:S01]  /*8b40*/  IMAD R3, R14, 0x18, RZ ;  /* 0x000000180e037824 */ /* 0x000fe200078e02ff */
[----:B------:R-:W-:-:S04]  /*8b50*/  ISETP.LT.AND P1, PT, R49, R48, PT ;  /* 0x000000303100720c */ /* 0x000fc80003f21270 */
[----:B------:R-:W-:-:S09]  /*8b60*/  IADD3 R45, R45, R3, RZ ;  /* 0x000000032d2d7210 */ /* 0x000fd20007ffe0ff */
[----:B------:R-:W-:Y:S05]  /*8b70*/  @!P0 BRA P1, `(.L_x_2258) ;  /* 0xffffffcc00148947 */ /* 0x000fea000083ffff */
.L_x_2253:
[----:B------:R-:W-:Y:S01]  /*8b80*/  ISETP.GE.AND P0, PT, R49, R48, PT ;  /* 0x000000303100720c */ /* 0x000fe20003f06270 */
[----:B------:R-:W-:-:S03]  /*8b90*/  ULDC UR5, c[0x0][0x260] ;  /* 0x0000980000057ab9 */ /* 0x000fc60000000800 */
[----:B------:R-:W-:Y:S01]  /*8ba0*/  ISETP.GE.OR P0, PT, R49, UR5, P0 ;  /* 0x0000000531007c0c */ /* 0x000fe20008706670 */
[----:B------:R-:W-:-:S12]  /*8bb0*/  ULDC UR5, c[0x0][0x260] ;  /* 0x0000980000057ab9 */ /* 0x000fd80000000800 */
[----:B------:R-:W-:Y:S05]  /*8bc0*/  @P0 BRA `(.L_x_2259) ;  /* 0x0000001800c80947 */ /* 0x000fea0003800000 */
.L_x_2262:
[----:B------:R-:W1:Y:S01]  /*8bd0*/  LDC R23, c[0x0][0x23c] ;  /* 0x00008f00ff177b82 */ /* 0x000e620000000800 */
[----:B------:R-:W-:Y:S01]  /*8be0*/  ISETP.NE.AND P0, PT, R49, R16, PT ;  /* 0x000000103100720c */ /* 0x000fe20003f05270 */
[----:B0-----:R-:W3:-:S12]  /*8bf0*/  LDG.E.128.CONSTANT R28, desc[UR8][R44.64] ;  /* 0x000000082c1c7981 */ /* 0x001ed8000c1e9d00 */
[----:B------:R-:W-:Y:S01]  /*8c00*/  @!P0 IADD3 R22, R22, 0x1, RZ ;  /* 0x0000000116168810 */ /* 0x000fe20007ffe0ff */
[----:B------:R-:W0:Y:S03]  /*8c10*/  @!P0 LDC.64 R34, c[0x0][0x248] ;  /* 0x00009200ff228b82 */ /* 0x000e260000000a00 */
[----:B------:R-:W-:Y:S01]  /*8c20*/  @!P0 LEA R40, R22, R1, 0x3 ;  /* 0x0000000116288211 */ /* 0x000fe200078e18ff */
[----:B-1----:R-:W-:-:S05]  /*8c30*/  IMAD.WIDE R32, R23, 0x4, R44 ;  /* 0x0000000417207825 */ /* 0x002fca00078e022c */
[----:B------:R-:W4:Y:S04]  /*8c40*/  @!P0 LDL.64 R40, [R40] ;  /* 0x0000000028288983 */ /* 0x000f280000100a00 */
[----:B------:R1:W4:Y:S01]  /*8c50*/  LDG.E.128.CONSTANT R24, desc[UR8][R32.64] ;  /* 0x0000000820187981 */ /* 0x000322000c1e9d00 */
[----:B--2---:R-:W-:-:S05]  /*8c60*/  IMAD.WIDE R36, R23, 0x4, R32 ;  /* 0x0000000417247825 */ /* 0x004fca00078e0220 */
[----:B------:R-:W2:Y:S01]  /*8c70*/  LDG.E.128.CONSTANT R8, desc[UR8][R36.64] ;  /* 0x0000000824087981 */ /* 0x000ea2000c1e9d00 */
[----:B------:R-:W-:-:S05]  /*8c80*/  IMAD.WIDE R38, R23, 0x4, R36 ;  /* 0x0000000417267825 */ /* 0x000fca00078e0224 */
[----:B------:R-:W2:Y:S01]  /*8c90*/  LDG.E.128.CONSTANT R12, desc[UR8][R38.64] ;  /* 0x00000008260c7981 */ /* 0x000ea2000c1e9d00 */
[----:B------:R-:W-:-:S05]  /*8ca0*/  IMAD.WIDE R2, R23, 0x4, R38 ;  /* 0x0000000417027825 */ /* 0x000fca00078e0226 */
[----:B------:R-:W2:Y:S01]  /*8cb0*/  LDG.E.128.CONSTANT R4, desc[UR8][R2.64] ;  /* 0x0000000802047981 */ /* 0x000ea2000c1e9d00 */
[----:B------:R-:W-:-:S05]  /*8cc0*/  @!P0 LEA R17, R49, 0x1, 0x1 ;  /* 0x0000000131118811 */ /* 0x000fca00078e08ff */
[----:B0-----:R-:W-:-:S05]  /*8cd0*/  @!P0 IMAD.WIDE R34, R17, 0x2, R34 ;  /* 0x0000000211228825 */ /* 0x001fca00078e0222 */
[----:B------:R0:W5:Y:S01]  /*8ce0*/  @!P0 LDG.E.U16.CONSTANT R0, desc[UR8][R34.64] ;  /* 0x0000000822008981 */ /* 0x000162000c1e9500 */
[----:B-1----:R-:W-:Y:S02]  /*8cf0*/  MOV R33, 0x2800 ;  /* 0x0000280000217802 */ /* 0x002fe40000000f00 */
[----:B------:R-:W-:Y:S02]  /*8d00*/  ISETP.NE.AND P1, PT, R51, RZ, PT ;  /* 0x000000ff3300720c */ /* 0x000fe40003f25270 */
[----:B------:R-:W-:Y:S02]  /*8d10*/  ISETP.NE.AND P2, PT, R50, RZ, PT ;  /* 0x000000ff3200720c */ /* 0x000fe40003f45270 */
[C---:B---3--:R-:W-:Y:S02]  /*8d20*/  LOP3.LUT R43, R29.reuse, 0x1f001f, RZ, 0xc0, !PT ;  /* 0x001f001f1d2b7812 */ /* 0x048fe400078ec0ff */
[----:B------:R-:W-:Y:S02]  /*8d30*/  SHF.R.U32.HI R44, RZ, 0xa, R29 ;  /* 0x0000000aff2c7819 */ /* 0x000fe4000001161d */
[----:B0-----:R-:W-:-:S02]  /*8d40*/  LOP3.LUT R34, R29, 0x3e003e0, RZ, 0xc0, !PT ;  /* 0x03e003e01d227812 */ /* 0x001fc400078ec0ff */
[----:B------:R-:W-:Y:S02]  /*8d50*/  SHF.R.U32.HI R35, RZ, 0xf, R29 ;  /* 0x0000000fff237819 */ /* 0x000fe4000001161d */
[C---:B------:R-:W-:Y:S02]  /*8d60*/  LOP3.LUT R76, R30.reuse, 0x1f001f, RZ, 0xc0, !PT ;  /* 0x001f001f1e4c7812 */ /* 0x040fe400078ec0ff */
[--C-:B------:R-:W-:Y:S02]  /*8d70*/  SHF.R.U32.HI R75, RZ, 0xa, R30.reuse ;  /* 0x0000000aff4b7819 */ /* 0x100fe4000001161e */
[----:B------:R-:W-:Y:S02]  /*8d80*/  LOP3.LUT R29, R30, 0x3e003e0, RZ, 0xc0, !PT ;  /* 0x03e003e01e1d7812 */ /* 0x000fe400078ec0ff */
[----:B------:R-:W-:Y:S02]  /*8d90*/  SHF.R.U32.HI R37, RZ, 0xf, R30 ;  /* 0x0000000fff257819 */ /* 0x000fe4000001161e */
[----:B------:R-:W-:-:S02]  /*8da0*/  LOP3.LUT R78, R31, 0x1f001f, RZ, 0xc0, !PT ;  /* 0x001f001f1f4e7812 */ /* 0x000fc400078ec0ff */
[----:B------:R-:W-:Y:S02]  /*8db0*/  SHF.R.U32.HI R77, RZ, 0xa, R31 ;  /* 0x0000000aff4d7819 */ /* 0x000fe4000001161f */
[----:B----4-:R-:W-:Y:S02]  /*8dc0*/  @!P0 PRMT R119, R40, 0x7610, R119 ;  /* 0x0000761028778816 */ /* 0x010fe40000000077 */
[----:B------:R-:W-:Y:S02]  /*8dd0*/  LOP3.LUT R30, R31, 0x3e003e0, RZ, 0xc0, !PT ;  /* 0x03e003e01f1e7812 */ /* 0x000fe400078ec0ff */
[----:B------:R-:W-:Y:S02]  /*8de0*/  @!P0 PRMT R119, R119, 0x7610, R40 ;  /* 0x0000761077778816 */ /* 0x000fe40000000028 */
[----:B------:R-:W-:Y:S02]  /*8df0*/  SHF.R.U32.HI R40, RZ, 0xf, R31 ;  /* 0x0000000fff287819 */ /* 0x000fe4000001161f */
        /* <DEDUP_REMOVED lines=22> */
[----:B------:R-:W-:Y:S02]  /*8f60*/  LOP3.LUT R35, R35, 0x10001, RZ, 0xc0, !PT ;  /* 0x0001000123237812 */ /* 0x000fe400078ec0ff */
[----:B------:R-:W-:Y:S02]  /*8f70*/  LOP3.LUT R40, R40, 0x10001, RZ, 0xc0, !PT ;  /* 0x0001000128287812 */ /* 0x000fe400078ec0ff */
[----:B------:R-:W-:-:S02]  /*8f80*/  LOP3.LUT R39, R26, 0x20002, R39, 0xf8, !PT ;  /* 0x000200021a277812 */ /* 0x000fc400078ef827 */
[C---:B--2---:R-:W-:Y:S02]  /*8f90*/  LOP3.LUT R55, R8.reuse, 0x1f001f, RZ, 0xc0, !PT ;  /* 0x001f001f08377812 */ /* 0x044fe400078ec0ff */
[----:B------:R-:W-:Y:S02]  /*8fa0*/  SHF.R.U32.HI R56, RZ, 0xa, R8 ;  /* 0x0000000aff387819 */ /* 0x000fe40000011608 */
[----:B------:R-:W-:Y:S02]  /*8fb0*/  LOP3.LUT R26, R8, 0x3e003e0, RZ, 0xc0, !PT ;  /* 0x03e003e0081a7812 */ /* 0x000fe400078ec0ff */
[----:B------:R-:W-:Y:S02]  /*8fc0*/  LOP3.LUT R37, R36, 0x20002, R31, 0xf8, !PT ;  /* 0x0002000224257812 */ /* 0x000fe400078ef81f */
[----:B------:R-:W-:Y:S02]  /*8fd0*/  LOP3.LUT R38, R35, 0x20002, R38, 0xf8, !PT ;  /* 0x0002000223267812 */ /* 0x000fe400078ef826 */
[----:B------:R-:W-:-:S02]  /*8fe0*/  LOP3.LUT R40, R40, 0x20002, R27, 0xf8, !PT ;  /* 0x0002000228287812 */ /* 0x000fc400078ef81b */
[----:B------:R-:W-:Y:S02]  /*8ff0*/  SHF.R.U32.HI R8, RZ, 0xd, R8 ;  /* 0x0000000dff087819 */ /* 0x000fe40000011608 */
[C---:B------:R-:W-:Y:S02]  /*9000*/  LOP3.LUT R63, R9.reuse, 0x1f001f, RZ, 0xc0, !PT ;  /* 0x001f001f093f7812 */ /* 0x040fe400078ec0ff */
[----:B------:R-:W-:Y:S02]  /*9010*/  SHF.R.U32.HI R65, RZ, 0xa, R9 ;  /* 0x0000000aff417819 */ /* 0x000fe40000011609 */
[----:B------:R-:W-:Y:S02]  /*9020*/  LOP3.LUT R35, R9, 0x3e003e0, RZ, 0xc0, !PT ;  /* 0x03e003e009237812 */ /* 0x000fe400078ec0ff */
[----:B------:R-:W-:Y:S02]  /*9030*/  LOP3.LUT R69, R10, 0x1f001f, RZ, 0xc0, !PT ;  /* 0x001f001f0a457812 */ /* 0x000fe400078ec0ff */
[----:B------:R-:W-:-:S02]  /*9040*/  SHF.R.U32.HI R68, RZ, 0xa, R10 ;  /* 0x0000000aff447819 */ /* 0x000fc4000001160a */
[----:B------:R-:W-:Y:S02]  /*9050*/  LOP3.LUT R27, R10, 0x3e003e0, RZ, 0xc0, !PT ;  /* 0x03e003e00a1b7812 */ /* 0x000fe400078ec0ff */
[C---:B------:R-:W-:Y:S02]  /*9060*/  LOP3.LUT R74, R11.reuse, 0x1f001f, RZ, 0xc0, !PT ;  /* 0x001f001f0b4a7812 */ /* 0x040fe400078ec0ff */
[----:B------:R-:W-:Y:S02]  /*9070*/  SHF.R.U32.HI R73, RZ, 0xa, R11 ;  /* 0x0000000aff497819 */ /* 0x000fe4000001160b */
[----:B------:R-:W-:Y:S02]  /*9080*/  LOP3.LUT R31, R11, 0x3e003e0, RZ, 0xc0, !PT ;  /* 0x03e003e00b1f7812 */ /* 0x000fe400078ec0ff */
[----:B------:R-:W-:Y:S02]  /*9090*/  SHF.R.U32.HI R9, RZ, 0xd, R9 ;  /* 0x0000000dff097819 */ /* 0x000fe40000011609 */
        /* <DEDUP_REMOVED lines=16> */
[----:B------:R-:W-:Y:S02]  /*91a0*/  SHF.R.U32.HI R14, RZ, 0xc, R14 ;  /* 0x0000000cff0e7819 */ /* 0x000fe4000001160e */
[----:B------:R-:W-:Y:S02]  /*91b0*/  SHF.R.U32.HI R15, RZ, 0xc, R15 ;  /* 0x0000000cff0f7819 */ /* 0x000fe4000001160f */
[----:B------:R-:W-:-:S02]  /*91c0*/  LOP3.LUT R8, R4, 0x1f001f, RZ, 0xc0, !PT ;  /* 0x001f001f04087812 */ /* 0x000fc400078ec0ff */
[----:B------:R-:W-:Y:S02]  /*91d0*/  SHF.R.U32.HI R9, RZ, 0xa, R4 ;  /* 0x0000000aff097819 */ /* 0x000fe40000011604 */
[----:B------:R-:W-:Y:S02]  /*91e0*/  LOP3.LUT R83, R4, 0x3e003e0, RZ, 0xc0, !PT ;  /* 0x03e003e004537812 */ /* 0x000fe400078ec0ff */
[C---:B------:R-:W-:Y:S02]  /*91f0*/  LOP3.LUT R66, R13.reuse, 0x1f001f, RZ, 0xc0, !PT ;  /* 0x001f001f0d427812 */ /* 0x040fe400078ec0ff */
[----:B------:R-:W-:Y:S02]  /*9200*/  SHF.R.U32.HI R61, RZ, 0xa, R13 ;  /* 0x0000000aff3d7819 */ /* 0x000fe4000001160d */
[----:B------:R-:W-:Y:S02]  /*9210*/  LOP3.LUT R82, R13, 0x3e003e0, RZ, 0xc0, !PT ;  /* 0x03e003e00d527812 */ /* 0x000fe400078ec0ff */
[----:B------:R-:W-:-:S02]  /*9220*/  LOP3.LUT R37, R37, 0x80008, R12, 0xf8, !PT ;  /* 0x0008000825257812 */ /* 0x000fc400078ef80c */
[----:B------:R-:W-:Y:S02]  /*9230*/  SHF.R.U32.HI R4, RZ, 0xb, R4 ;  /* 0x0000000bff047819 */ /* 0x000fe40000011604 */
[----:B------:R-:W-:Y:S02]  /*9240*/  LOP3.LUT R28, R28, 0x64006400, RZ, 0xfc, !PT ;  /* 0x640064001c1c7812 */ /* 0x000fe400078efcff */
[----:B------:R-:W-:Y:S02]  /*9250*/  SHF.R.U32.HI R13, RZ, 0xc, R13 ;  /* 0x0000000cff0d7819 */ /* 0x000fe4000001160d */
[----:B------:R-:W-:Y:S02]  /*9260*/  LOP3.LUT R39, R39, 0x80008, R14, 0xf8, !PT ;  /* 0x0008000827277812 */ /* 0x000fe400078ef80e */
[----:B------:R-:W-:Y:S02]  /*9270*/  LOP3.LUT R36, R40, 0x80008, R15, 0xf8, !PT ;  /* 0x0008000828247812 */ /* 0x000fe400078ef80f */
[----:B------:R-:W-:-:S02]  /*9280*/  LOP3.LUT R87, R7, 0x3e003e0, RZ, 0xc0, !PT ;  /* 0x03e003e007577812 */ /* 0x000fc400078ec0ff */
[----:B------:R-:W-:Y:S02]  /*9290*/  LOP3.LUT R14, R7, 0x1f001f, RZ, 0xc0, !PT ;  /* 0x001f001f070e7812 */ /* 0x000fe400078ec0ff */
[--C-:B------:R-:W-:Y:S02]  /*92a0*/  SHF.R.U32.HI R15, RZ, 0xa, R7.reuse ;  /* 0x0000000aff0f7819 */ /* 0x100fe40000011607 */
[----:B------:R-:W-:Y:S02]  /*92b0*/  SHF.R.U32.HI R7, RZ, 0xb, R7 ;  /* 0x0000000bff077819 */ /* 0x000fe40000011607 */
[----:B------:R-:W-:Y:S01]  /*92c0*/  LOP3.LUT R4, R37, 0x100010, R4, 0xf8, !PT ;  /* 0x0010001025047812 */ /* 0x000fe200078ef804 */
[----:B------:R-:W-:Y:S01]  /*92d0*/  HFMA2 R37, R28, R33.H0_H0, -48, -48 ;  /* 0xd200d2001c257431 */ /* 0x000fe20000040021 */
[----:B------:R-:W-:Y:S02]  /*92e0*/  LOP3.LUT R24, R24, 0x64006400, RZ, 0xfc, !PT ;  /* 0x6400640018187812 */ /* 0x000fe400078efcff */
[----:B------:R-:W-:-:S02]  /*92f0*/  LOP3.LUT R38, R38, 0x80008, R13, 0xf8, !PT ;  /* 0x0008000826267812 */ /* 0x000fc400078ef80d */
[----:B------:R-:W-:Y:S02]  /*9300*/  @!P0 PRMT R117, R41, 0x7610, R117 ;  /* 0x0000761029758816 */ /* 0x000fe40000000075 */
[C---:B------:R-:W-:Y:S02]  /*9310*/  LOP3.LUT R13, R6.reuse, 0x1f001f, RZ, 0xc0, !PT ;  /* 0x001f001f060d7812 */ /* 0x040fe400078ec0ff */
[----:B------:R-:W-:Y:S02]  /*9320*/  SHF.R.U32.HI R12, RZ, 0xa, R6 ;  /* 0x0000000aff0c7819 */ /* 0x000fe40000011606 */
[----:B------:R-:W-:Y:S02]  /*9330*/  LOP3.LUT R85, R6, 0x3e003e0, RZ, 0xc0, !PT ;  /* 0x03e003e006557812 */ /* 0x000fe400078ec0ff */
[----:B------:R-:W-:Y:S02]  /*9340*/  LOP3.LUT R34, R34, 0x64006400, RZ, 0xfc, !PT ;  /* 0x6400640022227812 */ /* 0x000fe400078efcff */
[----:B------:R-:W-:-:S02]  /*9350*/  LOP3.LUT R28, R82, 0x64006400, RZ, 0xfc, !PT ;  /* 0x64006400521c7812 */ /* 0x000fc400078efcff */
[----:B------:R-:W-:Y:S02]  /*9360*/  SHF.R.U32.HI R6, RZ, 0xb, R6 ;  /* 0x0000000bff067819 */ /* 0x000fe40000011606 */
[----:B------:R-:W-:Y:S02]  /*9370*/  LOP3.LUT R30, R30, 0x64006400, RZ, 0xfc, !PT ;  /* 0x640064001e1e7812 */ /* 0x000fe400078efcff */
[----:B------:R-:W-:Y:S02]  /*9380*/  LOP3.LUT R82, R80, 0x64006400, RZ, 0xfc, !PT ;  /* 0x6400640050527812 */ /* 0x000fe400078efcff */
[----:B------:R-:W-:Y:S01]  /*9390*/  LOP3.LUT R7, R36, 0x100010, R7, 0xf8, !PT ;  /* 0x0010001024077812 */ /* 0x000fe200078ef807 */
[-C--:B------:R-:W-:Y:S01]  /*93a0*/  HFMA2 R36, R24, R33.reuse.H0_H0, -48, -48 ;  /* 0xd200d20018247431 */ /* 0x080fe20000040021 */
[----:B------:R-:W-:Y:S02]  /*93b0*/  LOP3.LUT R80, R83, 0x64006400, RZ, 0xfc, !PT ;  /* 0x6400640053507812 */ /* 0x000fe400078efcff */
[----:B------:R-:W-:Y:S01]  /*93c0*/  @!P0 PRMT R117, R117, 0x7610, R41 ;  /* 0x0000761075758816 */ /* 0x000fe20000000029 */
[----:B------:R-:W-:Y:S01]  /*93d0*/  HFMA2 R41, R34, R33.H0_H0, -48, -48 ;  /* 0xd200d20022297431 */ /* 0x000fe20000040021 */
[----:B------:R-:W-:-:S02]  /*93e0*/  LOP3.LUT R24, R79, 0x64006400, RZ, 0xfc, !PT ;  /* 0x640064004f187812 */ /* 0x000fc400078efcff */
[----:B------:R-:W-:Y:S02]  /*93f0*/  LOP3.LUT R77, R77, 0x1f001f, RZ, 0xc0, !PT ;  /* 0x001f001f4d4d7812 */ /* 0x000fe400078ec0ff */
[----:B------:R-:W-:Y:S01]  /*9400*/  LOP3.LUT R6, R39, 0x100010, R6, 0xf8, !PT ;  /* 0x0010001027067812 */ /* 0x000fe200078ef806 */
        /* <DEDUP_REMOVED lines=28> */
[-C--:B------:R-:W-:Y:S01]  /*95d0*/  HFMA2 R29, R24, R33.reuse.H0_H0, -48, -48 ;  /* 0xd200d200181d7431 */ /* 0x080fe20000040021 */
        /* <DEDUP_REMOVED lines=9> */
[----:B------:R-:W-:-:S02]  /*9670*/  SHF.R.U32.HI R10, RZ, 0xa, R5 ;  /* 0x0000000aff0a7819 */ /* 0x000fc40000011605 */
[----:B------:R-:W-:Y:S02]  /*9680*/  LOP3.LUT R84, R64, 0x64006400, RZ, 0xfc, !PT ;  /* 0x6400640040547812 */ /* 0x000fe400078efcff */
        /* <DEDUP_REMOVED lines=14> */
[-C--:B------:R-:W-:Y:S01]  /*9770*/  HFMA2 R31, R30, R33.reuse.H0_H0, -48, -48 ;  /* 0xd200d2001e1f7431 */ /* 0x080fe20000040021 */
[----:B------:R-:W-:Y:S01]  /*9780*/  LOP3.LUT R64, R55, 0x64006400, RZ, 0xfc, !PT ;  /* 0x6400640037407812 */ /* 0x000fe200078efcff */
[----:B------:R-:W-:Y:S01]  /*9790*/  HADD2 R52, R81, -1040, -1040 ;  /* 0xe410e41051347430 */ /* 0x000fe20000000000 */
[----:B------:R-:W-:Y:S01]  /*97a0*/  LOP3.LUT R75, R75, 0x64006400, RZ, 0xfc, !PT ;  /* 0x640064004b4b7812 */ /* 0x000fe200078efcff */
[----:B------:R-:W-:Y:S01]  /*97b0*/  HADD2 R55, R84, -1040, -1040 ;  /* 0xe410e41054377430 */ /* 0x000fe20000000000 */
[----:B------:R-:W-:Y:S01]  /*97c0*/  LOP3.LUT R71, R71, 0x1f001f, RZ, 0xc0, !PT ;  /* 0x001f001f47477812 */ /* 0x000fe200078ec0ff */
[-C--:B------:R-:W-:Y:S01]  /*97d0*/  HFMA2 R42, R32, R33.reuse.H0_H0, -48, -48 ;  /* 0xd200d200202a7431 */ /* 0x080fe20000040021 */
[----:B------:R-:W-:Y:S01]  /*97e0*/  LOP3.LUT R5, R38, 0x100010, R5, 0xf8, !PT ;  /* 0x0010001026057812 */ /* 0x000fe200078ef805 */
[----:B------:R-:W-:Y:S01]  /*97f0*/  HFMA2 R30, R86, R33.H0_H0, -48, -48 ;  /* 0xd200d200561e7431 */ /* 0x000fe20000040021 */
[----:B------:R-:W-:Y:S01]  /*9800*/  LOP3.LUT R76, R68, 0x64006400, RZ, 0xfc, !PT ;  /* 0x64006400444c7812 */ /* 0x000fe200078efcff */
[----:B------:R-:W-:Y:S01]  /*9810*/  HADD2 R60, R78, -1040, -1040 ;  /* 0xe410e4104e3c7430 */ /* 0x000fe20000000000 */
[----:B------:R-:W-:-:S02]  /*9820*/  LOP3.LUT R9, R9, 0x1f001f, RZ, 0xc0, !PT ;  /* 0x001f001f09097812 */ /* 0x000fc400078ec0ff */
[----:B------:R-:W-:Y:S02]  /*9830*/  LOP3.LUT R10, R10, 0x1f001f, RZ, 0xc0, !PT ;  /* 0x001f001f0a0a7812 */ /* 0x000fe400078ec0ff */
[----:B------:R-:W-:Y:S02]  /*9840*/  LOP3.LUT R12, R12, 0x1f001f, RZ, 0xc0, !PT ;  /* 0x001f001f0c0c7812 */ /* 0x000fe400078ec0ff */
[----:B------:R-:W-:Y:S01]  /*9850*/  LOP3.LUT R15, R15, 0x1f001f, RZ, 0xc0, !PT ;  /* 0x001f001f0f0f7812 */ /* 0x000fe200078ec0ff */
[----:B------:R-:W-:Y:S01]  /*9860*/  HADD2 R56, R82, -1040, -1040 ;  /* 0xe410e41052387430 */ /* 0x000fe20000000000 */
        /* <DEDUP_REMOVED lines=35> */
[----:B------:R-:W-:Y:S02]  /*9aa0*/  HADD2 R76, R77, -1040, -1040 ;  /* 0xe410e4104d4c7430 */ /* 0x000fe40000000000 */
[-C--:B------:R-:W-:Y:S02]  /*9ab0*/  HFMA2 R40, R40, R33.reuse.H0_H0, -48, -48 ;  /* 0xd200d20028287431 */ /* 0x080fe40000040021 */
[-C--:B------:R-:W-:Y:S02]  /*9ac0*/  HFMA2 R38, R38, R33.reuse.H0_H0, -48, -48 ;  /* 0xd200d20026267431 */ /* 0x080fe40000040021 */
[-C--:B------:R-:W-:Y:S02]  /*9ad0*/  HFMA2 R32, R32, R33.reuse.H0_H0, -48, -48 ;  /* 0xd200d20020207431 */ /* 0x080fe40000040021 */
[----:B------:R-:W-:-:S02]  /*9ae0*/  HFMA2 R28, R28, R33.H0_H0, -48, -48 ;  /* 0xd200d2001c1c7431 */ /* 0x000fc40000040021 */
[-C--:B------:R-:W-:Y:S02]  /*9af0*/  HFMA2 R26, R88, R33.reuse.H0_H0, -48, -48 ;  /* 0xd200d200581a7431 */ /* 0x080fe40000040021 */
[----:B------:R-:W-:Y:S02]  /*9b00*/  HFMA2 R17, R86, R33.H0_H0, -48, -48 ;  /* 0xd200d20056117431 */ /* 0x000fe40000040021 */
[----:B------:R-:W-:Y:S02]  /*9b10*/  HADD2 R66, R64, -1040, -1040 ;  /* 0xe410e41040427430 */ /* 0x000fe40000000000 */
[----:B------:R-:W-:Y:S02]  /*9b20*/  HADD2 R65, R63, -1040, -1040 ;  /* 0xe410e4103f417430 */ /* 0x000fe40000000000 */
[----:B------:R-:W-:Y:S02]  /*9b30*/  HADD2 R70, R69, -1040, -1040 ;  /* 0xe410e41045467430 */ /* 0x000fe40000000000 */
[----:B------:R-:W-:-:S02]  /*9b40*/  HADD2 R71, R73, -1040, -1040 ;  /* 0xe410e41049477430 */ /* 0x000fc40000000000 */
[----:B------:R-:W-:Y:S02]  /*9b50*/  HADD2 R77, R78, -1040, -1040 ;  /* 0xe410e4104e4d7430 */ /* 0x000fe40000000000 */
[----:B------:R-:W-:Y:S02]  /*9b60*/  HFMA2 R33, R90, R33.H0_H0, -48, -48 ;  /* 0xd200d2005a217431 */ /* 0x000fe40000040021 */
        /* <DEDUP_REMOVED lines=100> */
.L_x_2260:
        /* <DEDUP_REMOVED lines=15> */
[----:B-1----:R-:W-:Y:S01]  /*a2a0*/  HFMA2 R12, R37, R4, R12 ;  /* 0x00000004250c7231 */ /* 0x002fe2000000000c */
[----:B------:R-:W-:Y:S01]  /*a2b0*/  HFMA2.MMA R13, R52, R14, R9 ;  /* 0x0000000e340d7235 */ /* 0x000fe20000000009 */
[----:B------:R-:W-:Y:S02]  /*a2c0*/  HFMA2 R14, R47, R14, R10 ;  /* 0x0000000e2f0e7231 */ /* 0x000fe4000000000a */
[----:B------:R-:W0:Y:S01]  /*a2d0*/  LDS.128 R8, [UR4+0xa0] ;  /* 0x0000a004ff087984 */ /* 0x000e220008000c00 */
[----:B------:R-:W-:Y:S02]  /*a2e0*/  HFMA2 R12, R61, R5, R12 ;  /* 0x000000053d0c7231 */ /* 0x000fe4000000000c */
[-C--:B------:R-:W-:Y:S01]  /*a2f0*/  HFMA2.MMA R0, R58, R15.reuse, R0 ;  /* 0x0000000f3a007235 */ /* 0x080fe20000000000 */
[----:B------:R-:W-:Y:S01]  /*a300*/  HFMA2 R14, R55, R15, R14 ;  /* 0x0000000f370e7231 */ /* 0x000fe2000000000e */
[----:B------:R-:W-:-:S03]  /*a310*/  HFMA2.MMA R13, R56, R15, R13 ;  /* 0x0000000f380d7235 */ /* 0x000fc6000000000d */
        /* <DEDUP_REMOVED lines=29> */
[-C--:B------:R-:W-:Y:S02]  /*a4f0*/  HFMA2.MMA R6, R75, R11.reuse, R5 ;  /* 0x0000000b4b067235 */ /* 0x080fe40000000005 */
[----:B------:R-:W-:Y:S01]  /*a500*/  HFMA2.MMA R35, R77, R11, R35 ;  /* 0x0000000b4d237235 */ /* 0x000fe20000000023 */
[-C--:B-1----:R-:W-:Y:S02]  /*a510*/  HFMA2 R0, R80, R12.reuse, R0 ;  /* 0x0000000c50007231 */ /* 0x082fe40000000000 */
        /* <DEDUP_REMOVED lines=23> */
.L_x_2261:
[----:B------:R-:W-:Y:S01]  /*a690*/  IADD3 R49, R49, 0x20, RZ ;  /* 0x0000002031317810 */ /* 0x000fe20007ffe0ff */
[----:B------:R-:W-:Y:S01]  /*a6a0*/  UIADD3 UR4, UR4, 0x40, URZ ;  /* 0x0000004004047890 */ /* 0x000fe2000fffe03f */
[----:B------:R-:W-:Y:S02]  /*a6b0*/  IMAD.WIDE R44, R23, 0x4, R2 ;  /* 0x00000004172c7825 */ /* 0x000fe400078e0202 */
[C---:B------:R-:W-:Y:S02]  /*a6c0*/  ISETP.GE.AND P0, PT, R49.reuse, UR5, PT ;  /* 0x0000000531007c0c */ /* 0x040fe4000bf06270 */
[----:B------:R-:W-:-:S13]  /*a6d0*/  ISETP.LT.AND P1, PT, R49, R48, PT ;  /* 0x000000303100720c */ /* 0x000fda0003f21270 */
[----:B------:R-:W-:Y:S05]  /*a6e0*/  @!P0 BRA P1, `(.L_x_2262) ;  /* 0xffffffe400388947 */ /* 0x000fea000083ffff */
.L_x_2259:
[----:B------:R-:W-:Y:S01]  /*a6f0*/  ISETP.GE.AND P0, PT, R49, R48, PT ;  /* 0x000000303100720c */ /* 0x000fe20003f06270 */
[----:B------:R-:W-:-:S03]  /*a700*/  ULDC UR5, c[0x0][0x264] ;  /* 0x0000990000057ab9 */ /* 0x000fc60000000800 */
[----:B------:R-:W-:-:S13]  /*a710*/  ISETP.GE.OR P0, PT, R49, UR5, P0 ;  /* 0x0000000531007c0c */ /* 0x000fda0008706670 */
[----:B------:R-:W-:Y:S05]  /*a720*/  @P0 BRA `(.L_x_2263) ;  /* 0x0000003c00240947 */ /* 0x000fea0003800000 */
[----:B------:R-:W-:Y:S01]  /*a730*/  UMOV UR5, UR4 ;  /* 0x0000000400057c82 */ /* 0x000fe20008000000 */
[----:B------:R-:W-:-:S05]  /*a740*/  ULDC UR6, c[0x0][0x264] ;  /* 0x0000990000067ab9 */ /* 0x000fca0000000800 */
.L_x_2272:
[----:B------:R-:W-:Y:S01]  /*a750*/  ISETP.NE.AND P0, PT, R49, R16, PT ;  /* 0x000000103100720c */ /* 0x000fe20003f05270 */
[----:B------:R-:W1:Y:S01]  /*a760*/  LDC R23, c[0x0][0x23c] ;  /* 0x00008f00ff177b82 */ /* 0x000e620000000800 */
[----:B------:R-:W3:Y:S11]  /*a770*/  LDG.E.128.CONSTANT R32, desc[UR8][R44.64] ;  /* 0x000000082c207981 */ /* 0x000ef6000c1e9d00 */
[----:B------:R-:W-:Y:S01]  /*a780*/  @!P0 IADD3 R22, R22, 0x1, RZ ;  /* 0x0000000116168810 */ /* 0x000fe20007ffe0ff */
[----:B0-----:R-:W0:Y:S03]  /*a790*/  @!P0 LDC.64 R28, c[0x0][0x248] ;  /* 0x00009200ff1c8b82 */ /* 0x001e260000000a00 */
[----:B------:R-:W-:-:S06]  /*a7a0*/  @!P0 LEA R30, R22, R1, 0x3 ;  /* 0x00000001161e8211 */ /* 0x000fcc00078e18ff */
[----:B------:R-:W4:Y:S01]  /*a7b0*/  @!P0 LDL.64 R30, [R30] ;  /* 0x000000001e1e8983 */ /* 0x000f220000100a00 */
[----:B-1----:R-:W-:-:S04]  /*a7c0*/  IMAD.WIDE R24, R23, 0x4, R44 ;  /* 0x0000000417187825 */ /* 0x002fc800078e022c */
        /* <DEDUP_REMOVED lines=8> */
[----:B0-----:R-:W-:-:S06]  /*a850*/  @!P0 IMAD.WIDE R28, R3, 0x2, R28 ;  /* 0x00000002031c8825 */ /* 0x001fcc00078e021c */
[----:B------:R0:W5:Y:S01]  /*a860*/  @!P0 LDG.E.U16.CONSTANT R28, desc[UR8][R28.64] ;  /* 0x000000081c1c8981 */ /* 0x000162000c1e9500 */
[----:B------:R-:W-:Y:S02]  /*a870*/  ISETP.NE.AND P2, PT, R50, RZ, PT ;  /* 0x000000ff3200720c */ /* 0x000fe40003f45270 */
[C---:B---3--:R-:W-:Y:S02]  /*a880*/  LOP3.LUT R4, R33.reuse, 0xf000f, RZ, 0xc0, !PT ;  /* 0x000f000f21047812 */ /* 0x048fe400078ec0ff */
[----:B------:R-:W-:Y:S02]  /*a890*/  LOP3.LUT R17, R33, 0xf000f0, RZ, 0xc0, !PT ;  /* 0x00f000f021117812 */ /* 0x000fe400078ec0ff */
[----:B------:R-:W-:Y:S02]  /*a8a0*/  SHF.R.U32.HI R33, RZ, 0x8, R33 ;  /* 0x00000008ff217819 */ /* 0x000fe40000011621 */
[----:B------:R-:W-:Y:S02]  /*a8b0*/  LOP3.LUT R36, R34, 0xf000f0, RZ, 0xc0, !PT ;  /* 0x00f000f022247812 */ /* 0x000fe400078ec0ff */
[----:B------:R-:W-:-:S02]  /*a8c0*/  LOP3.LUT R0, R32, 0xf000f, RZ, 0xc0, !PT ;  /* 0x000f000f20007812 */ /* 0x000fc400078ec0ff */
[----:B------:R-:W-:Y:S02]  /*a8d0*/  LOP3.LUT R2, R32, 0xf000f0, RZ, 0xc0, !PT ;  /* 0x00f000f020027812 */ /* 0x000fe400078ec0ff */
[----:B------:R-:W-:Y:S02]  /*a8e0*/  SHF.R.U32.HI R32, RZ, 0x8, R32 ;  /* 0x00000008ff207819 */ /* 0x000fe40000011620 */
[----:B----4-:R-:W-:Y:S02]  /*a8f0*/  @!P0 PRMT R117, R31, 0x7610, R117 ;  /* 0x000076101f758816 */ /* 0x010fe40000000075 */
[----:B------:R-:W-:Y:S02]  /*a900*/  @!P0 PRMT R119, R30, 0x7610, R119 ;  /* 0x000076101e778816 */ /* 0x000fe40000000077 */
[----:B------:R-:W-:Y:S02]  /*a910*/  @!P0 PRMT R117, R117, 0x7610, R31 ;  /* 0x0000761075758816 */ /* 0x000fe4000000001f */
[----:B------:R-:W-:-:S02]  /*a920*/  LOP3.LUT R31, R34, 0xf000f, RZ, 0xc0, !PT ;  /* 0x000f000f221f7812 */ /* 0x000fc400078ec0ff */
[----:B------:R-:W-:Y:S02]  /*a930*/  @!P0 PRMT R119, R119, 0x7610, R30 ;  /* 0x0000761077778816 */ /* 0x000fe4000000001e */
[----:B------:R-:W-:Y:S02]  /*a940*/  SHF.R.U32.HI R34, RZ, 0x8, R34 ;  /* 0x00000008ff227819 */ /* 0x000fe40000011622 */
[----:B------:R-:W-:Y:S02]  /*a950*/  LOP3.LUT R30, R17, 0x64006400, RZ, 0xfc, !PT ;  /* 0x64006400111e7812 */ /* 0x000fe400078efcff */
[----:B------:R-:W-:Y:S02]  /*a960*/  SHF.R.U32.HI R39, RZ, 0x8, R35 ;  /* 0x00000008ff277819 */ /* 0x000fe40000011623 */
[----:B------:R-:W-:Y:S02]  /*a970*/  LOP3.LUT R17, R33, 0xf000f, RZ, 0xc0, !PT ;  /* 0x000f000f21117812 */ /* 0x000fe400078ec0ff */
[----:B--2---:R-:W-:-:S02]  /*a980*/  LOP3.LUT R37, R35, 0xf000f, RZ, 0xc0, !PT ;  /* 0x000f000f23257812 */ /* 0x004fc400078ec0ff */
        /* <DEDUP_REMOVED lines=13> */
[----:B0-----:R-:W-:Y:S02]  /*aa60*/  LOP3.LUT R29, R4, 0x64006400, RZ, 0xfc, !PT ;  /* 0x64006400041d7812 */ /* 0x001fe400078efcff */
        /* <DEDUP_REMOVED lines=12> */
[----:B------:R-:W-:Y:S02]  /*ab30*/  HADD2 R36, R37, -1032, -1032 ;  /* 0xe408e40825247430 */ /* 0x000fe40000000000 */
[-C--:B------:R-:W-:Y:S02]  /*ab40*/  HFMA2 R43, R44, R5.reuse.H0_H0, -72, -72 ;  /* 0xd480d4802c2b7431 */ /* 0x080fe40000040005 */
[-C--:B------:R-:W-:Y:S02]  /*ab50*/  HFMA2 R37, R38, R5.reuse.H0_H0, -72, -72 ;  /* 0xd480d48026257431 */ /* 0x080fe40000040005 */
[----:B------:R-:W-:Y:S02]  /*ab60*/  HADD2 R44, R45, -1032, -1032 ;  /* 0xe408e4082d2c7430 */ /* 0x000fe40000000000 */
[----:B------:R-:W-:Y:S02]  /*ab70*/  HADD2 R32, R0, -1032, -1032 ;  /* 0xe408e40800207430 */ /* 0x000fe40000000000 */
[----:B------:R-:W-:-:S02]  /*ab80*/  HFMA2 R17, R2, R5.H0_H0, -72, -72 ;  /* 0xd480d48002117431 */ /* 0x000fc40000040005 */
[----:B------:R-:W-:Y:S02]  /*ab90*/  HADD2 R29, R29, -1032, -1032 ;  /* 0xe408e4081d1d7430 */ /* 0x000fe40000000000 */
[-C--:B------:R-:W-:Y:S02]  /*aba0*/  HFMA2 R33, R30, R5.reuse.H0_H0, -72, -72 ;  /* 0xd480d4801e217431 */ /* 0x080fe40000040005 */
[----:B------:R-:W-:Y:S02]  /*abb0*/  HADD2 R34, R31, -1032, -1032 ;  /* 0xe408e4081f227430 */ /* 0x000fe40000000000 */
[----:B------:R-:W-:Y:S02]  /*abc0*/  HADD2 R38, R3, -1032, -1032 ;  /* 0xe408e40803267430 */ /* 0x000fe40000000000 */
[----:B------:R-:W-:Y:S02]  /*abd0*/  HFMA2 R39, R4, R5.H0_H0, -72, -72 ;  /* 0xd480d48004277431 */ /* 0x000fe40000040005 */
[----:B------:R-:W-:-:S02]  /*abe0*/  HADD2 R40, R40, -1032, -1032 ;  /* 0xe408e40828287430 */ /* 0x000fc40000000000 */
[----:B------:R-:W-:Y:S01]  /*abf0*/  HFMA2 R45, R46, R5.H0_H0, -72, -72 ;  /* 0xd480d4802e2d7431 */ /* 0x000fe20000040005 */
[----:B------:R-:W-:Y:S06]  /*ac00*/  @!P1 BRA `(.L_x_2264) ;  /* 0x0000000400689947 */ /* 0x000fec0003800000 */
        /* <DEDUP_REMOVED lines=90> */
.L_x_2264:
[----:B------:R-:W-:Y:S05]  /*b1b0*/  @!P2 BRA `(.L_x_2265) ;  /* 0x000000040068a947 */ /* 0x000fea0003800000 */
[----:B------:R-:W0:Y:S01]  /*b1c0*/  LDS.64 R2, [UR5+0x80] ;  /* 0x00008005ff027984 */ /* 0x000e220008000a00 */
[--C-:B------:R-:W-:Y:S02]  /*b1d0*/  HADD2.F32 R0, -RZ, R32.reuse.H0_H0 ;  /* 0x20000020ff007230 */ /* 0x100fe40000004100 */
[----:B------:R-:W-:Y:S01]  /*b1e0*/  HADD2.F32 R32, -RZ, R32.H1_H1 ;  /* 0x30000020ff207230 */ /* 0x000fe20000004100 */
[----:B------:R-:W1:Y:S01]  /*b1f0*/  LDS.64 R30, [UR5+0x88] ;  /* 0x00008805ff1e7984 */ /* 0x000e620008000a00 */
        /* <DEDUP_REMOVED lines=33> */
[----:B-1----:R-:W-:Y:S02]  /*b410*/  HADD2.F32 R3, -RZ, R30.H0_H0 ;  /* 0x2000001eff037230 */ /* 0x002fe40000004100 */
        /* <DEDUP_REMOVED lines=52> */
.L_x_2265:
        /* <DEDUP_REMOVED lines=143> */
.L_x_2266:
[----:B------:R-:W-:Y:S05]  /*c050*/  @!P2 BRA `(.L_x_2267) ;  /* 0x000000040068a947 */ /* 0x000fea0003800000 */
[----:B------:R-:W0:Y:S01]  /*c060*/  LDS.64 R2, [UR5+0x90] ;  /* 0x00009005ff027984 */ /* 0x000e220008000a00 */
[--C-:B------:R-:W-:Y:S02]  /*c070*/  HADD2.F32 R0, -RZ, R27.reuse.H0_H0 ;  /* 0x2000001bff007230 */ /* 0x100fe40000004100 */
[--C-:B------:R-:W-:Y:S01]  /*c080*/  HADD2.F32 R4, -RZ, R32.reuse.H0_H0 ;  /* 0x20000020ff047230 */ /* 0x100fe20000004100 */
[----:B------:R-:W1:Y:S01]  /*c090*/  LDS.64 R24, [UR5+0x98] ;  /* 0x00009805ff187984 */ /* 0x000e620008000a00 */
        /* <DEDUP_REMOVED lines=32> */
[----:B-1----:R-:W-:Y:S02]  /*c2a0*/  HADD2.F32 R3, -RZ, R24.H0_H0 ;  /* 0x20000018ff037230 */ /* 0x002fe40000004100 */
        /* <DEDUP_REMOVED lines=53> */
.L_x_2267:
        /* <DEDUP_REMOVED lines=57> */
[----:B------:R-:W1:Y:S01]  /*c990*/  LDS.64 R12, [UR5+0x28] ;  /* 0x00002805ff0c7984 */ /* 0x000e620008000a00 */
        /* <DEDUP_REMOVED lines=32> */
[--C-:B-1----:R-:W-:Y:S02]  /*cba0*/  HADD2.F32 R4, -RZ, R12.reuse.H0_H0 ;  /* 0x2000000cff047230 */ /* 0x102fe40000004100 */
        /* <DEDUP_REMOVED lines=53> */
.L_x_2268:
[----:B------:R-:W-:Y:S05]  /*cf00*/  @!P2 BRA `(.L_x_2269) ;  /* 0x000000040068a947 */ /* 0x000fea0003800000 */
[----:B------:R-:W0:Y:S01]  /*cf10*/  LDS.64 R2, [UR5+0xa0] ;  /* 0x0000a005ff027984 */ /* 0x000e220008000a00 */
[--C-:B------:R-:W-:Y:S02]  /*cf20*/  HADD2.F32 R0, -RZ, R24.reuse.H0_H0 ;  /* 0x20000018ff007230 */ /* 0x100fe40000004100 */
[----:B------:R-:W-:Y:S01]  /*cf30*/  HADD2.F32 R24, -RZ, R24.H1_H1 ;  /* 0x30000018ff187230 */ /* 0x000fe20000004100 */
[----:B------:R-:W1:Y:S01]  /*cf40*/  LDS.64 R12, [UR5+0xa8] ;  /* 0x0000a805ff0c7984 */ /* 0x000e620008000a00 */
        /* <DEDUP_REMOVED lines=33> */
[--C-:B-1----:R-:W-:Y:S02]  /*d160*/  HADD2.F32 R2, -RZ, R13.reuse.H0_H0 ;  /* 0x2000000dff027230 */ /* 0x102fe40000004100 */
        /* <DEDUP_REMOVED lines=52> */
.L_x_2269:
        /* <DEDUP_REMOVED lines=143> */
.L_x_2270:
[----:B------:R-:W-:Y:S01]  /*dda0*/  @!P0 IADD3 R16, R28, R49, RZ ;  /* 0x000000311c108210 */ /* 0x000fe20007ffe0ff */
[----:B------:R-:W-:Y:S06]  /*ddb0*/  @!P2 BRA `(.L_x_2271) ;  /* 0x000000040068a947 */ /* 0x000fec0003800000 */
[----:B------:R-:W0:Y:S01]  /*ddc0*/  LDS.64 R2, [UR5+0xb0] ;  /* 0x0000b005ff027984 */ /* 0x000e220008000a00 */
[--C-:B------:R-:W-:Y:S02]  /*ddd0*/  HADD2.F32 R0, -RZ, R26.reuse.H0_H0 ;  /* 0x2000001aff007230 */ /* 0x100fe40000004100 */
[----:B------:R-:W-:Y:S01]  /*dde0*/  HADD2.F32 R26, -RZ, R26.H1_H1 ;  /* 0x3000001aff1a7230 */ /* 0x000fe20000004100 */
[----:B------:R-:W1:Y:S01]  /*ddf0*/  LDS.64 R8, [UR5+0xb8] ;  /* 0x0000b805ff087984 */ /* 0x000e620008000a00 */
        /* <DEDUP_REMOVED lines=32> */
[--C-:B-1----:R-:W-:Y:S02]  /*e000*/  HADD2.F32 R0, -RZ, R8.reuse.H0_H0 ;  /* 0x20000008ff007230 */ /* 0x102fe40000004100 */
        /* <DEDUP_REMOVED lines=53> */
.L_x_2271:
[----:B------:R-:W-:Y:S01]  /*e360*/  IADD3 R49, R49, 0x20, RZ ;  /* 0x0000002031317810 */ /* 0x000fe20007ffe0ff */
[----:B------:R-:W-:Y:S01]  /*e370*/  UMOV UR5, UR4 ;  /* 0x0000000400057c82 */ /* 0x000fe20008000000 */
[----:B------:R-:W-:Y:S02]  /*e380*/  IMAD.WIDE R44, R23, 0x4, R6 ;  /* 0x00000004172c7825 */ /* 0x000fe400078e0206 */
[C---:B------:R-:W-:Y:S02]  /*e390*/  ISETP.GE.AND P0, PT, R49.reuse, UR6, PT ;  /* 0x0000000631007c0c */ /* 0x040fe4000bf06270 */
[----:B------:R-:W-:-:S13]  /*e3a0*/  ISETP.LT.AND P1, PT, R49, R48, PT ;  /* 0x000000303100720c */ /* 0x000fda0003f21270 */
[----:B------:R-:W-:Y:S05]  /*e3b0*/  @!P0 BRA P1, `(.L_x_2272) ;  /* 0xffffffc000e48947 */ /* 0x000fea000083ffff */
.L_x_2263:
[----:B------:R-:W-:Y:S01]  /*e3c0*/  ISETP.GE.AND P0, PT, R49, R48, PT ;  /* 0x000000303100720c */ /* 0x000fe20003f06270 */
[----:B------:R-:W-:-:S03]  /*e3d0*/  ULDC UR5, c[0x0][0x268] ;  /* 0x00009a0000057ab9 */ /* 0x000fc60000000800 */
[----:B------:R-:W-:Y:S01]  /*e3e0*/  ISETP.GE.OR P0, PT, R49, UR5, P0 ;  /* 0x0000000531007c0c */ /* 0x000fe20008706670 */
[----:B------:R-:W-:-:S12]  /*e3f0*/  ULDC UR5, c[0x0][0x268] ;  /* 0x00009a0000057ab9 */ /* 0x000fd80000000800 */
[----:B------:R-:W-:Y:S05]  /*e400*/  @P0 BRA `(.L_x_2273) ;  /* 0x00000018005c0947 */ /* 0x000fea0003800000 */
.L_x_2276:
[----:B------:R-:W-:Y:S01]  /*e410*/  ISETP.NE.AND P0, PT, R49, R16, PT ;  /* 0x000000103100720c */ /* 0x000fe20003f05270 */
[----:B------:R-:W1:Y:S01]  /*e420*/  LDC R23, c[0x0][0x23c] ;  /* 0x00008f00ff177b82 */ /* 0x000e620000000800 */
[----:B0-----:R-:W3:Y:S11]  /*e430*/  LDG.E.128.CONSTANT R12, desc[UR8][R44.64] ;  /* 0x000000082c0c7981 */ /* 0x001ef6000c1e9d00 */
[----:B------:R-:W-:Y:S01]  /*e440*/  @!P0 IADD3 R22, R22, 0x1, RZ ;  /* 0x0000000116168810 */ /* 0x000fe20007ffe0ff */
[----:B------:R-:W0:Y:S03]  /*e450*/  @!P0 LDC.64 R52, c[0x0][0x248] ;  /* 0x00009200ff348b82 */ /* 0x000e260000000a00 */
[----:B------:R-:W-:-:S06]  /*e460*/  @!P0 LEA R26, R22, R1, 0x3 ;  /* 0x00000001161a8211 */ /* 0x000fcc00078e18ff */
[----:B------:R-:W4:Y:S01]  /*e470*/  @!P0 LDL.64 R26, [R26] ;  /* 0x000000001a1a8983 */ /* 0x000f220000100a00 */
[----:B-1----:R-:W-:-:S05]  /*e480*/  IMAD.WIDE R24, R23, 0x4, R44 ;  /* 0x0000000417187825 */ /* 0x002fca00078e022c */
[----:B------:R3:W2:Y:S01]  /*e490*/  LDG.E.128.CONSTANT R8, desc[UR8][R24.64] ;  /* 0x0000000818087981 */ /* 0x0006a2000c1e9d00 */
[----:B------:R-:W-:-:S05]  /*e4a0*/  IMAD.WIDE R2, R23, 0x4, R24 ;  /* 0x0000000417027825 */ /* 0x000fca00078e0218 */
[----:B------:R-:W2:Y:S01]  /*e4b0*/  LDG.E.128.CONSTANT R4, desc[UR8][R2.64] ;  /* 0x0000000802047981 */ /* 0x000ea2000c1e9d00 */
[----:B------:R-:W-:-:S05]  /*e4c0*/  @!P0 LEA R17, R49, 0x1, 0x1 ;  /* 0x0000000131118811 */ /* 0x000fca00078e08ff */
[----:B0-----:R-:W-:Y:S01]  /*e4d0*/  @!P0 IMAD.WIDE R52, R17, 0x2, R52 ;  /* 0x0000000211348825 */ /* 0x001fe200078e0234 */
[----:B------:R-:W-:Y:S01]  /*e4e0*/  MOV R41, 0x3000 ;  /* 0x0000300000297802 */ /* 0x000fe20000000f00 */
[----:B------:R-:W-:-:S04]  /*e4f0*/  HFMA2.MMA R0, -RZ, RZ, 0, 0.015625 ;  /* 0x00002400ff007435 */ /* 0x000fc800000001ff */
[----:B------:R0:W5:Y:S01]  /*e500*/  @!P0 LDG.E.U16.CONSTANT R52, desc[UR8][R52.64] ;  /* 0x0000000834348981 */ /* 0x000162000c1e9500 */
[----:B------:R-:W-:Y:S02]  /*e510*/  ISETP.NE.AND P1, PT, R51, RZ, PT ;  /* 0x000000ff3300720c */ /* 0x000fe40003f25270 */
[----:B------:R-:W-:Y:S02]  /*e520*/  ISETP.NE.AND P2, PT, R50, RZ, PT ;  /* 0x000000ff3200720c */ /* 0x000fe40003f45270 */
[----:B---3--:R-:W-:Y:S02]  /*e530*/  SHF.R.U32.HI R25, RZ, 0xf, R13 ;  /* 0x0000000fff197819 */ /* 0x008fe4000001160d */
[----:B------:R-:W-:Y:S02]  /*e540*/  LOP3.LUT R76, R14, 0x70007, RZ, 0xc0, !PT ;  /* 0x000700070e4c7812 */ /* 0x000fe400078ec0ff */
[----:B------:R-:W-:Y:S02]  /*e550*/  SHF.R.U32.HI R64, RZ, 0x6, R14 ;  /* 0x00000006ff407819 */ /* 0x000fe4000001160e */
[----:B------:R-:W-:-:S02]  /*e560*/  LOP3.LUT R75, R12, 0x70007, RZ, 0xc0, !PT ;  /* 0x000700070c4b7812 */ /* 0x000fc400078ec0ff */
[----:B------:R-:W-:Y:S02]  /*e570*/  LOP3.LUT R17, R12, 0x380038, RZ, 0xc0, !PT ;  /* 0x003800380c117812 */ /* 0x000fe400078ec0ff */
[--C-:B------:R-:W-:Y:S02]  /*e580*/  SHF.R.U32.HI R65, RZ, 0x6, R12.reuse ;  /* 0x00000006ff417819 */ /* 0x100fe4000001160c */
[----:B------:R-:W-:Y:S02]  /*e590*/  SHF.R.U32.HI R30, RZ, 0xf, R15 ;  /* 0x0000000fff1e7819 */ /* 0x000fe4000001160f */
[----:B------:R-:W-:Y:S02]  /*e5a0*/  SHF.R.U32.HI R12, RZ, 0xf, R12 ;  /* 0x0000000fff0c7819 */ /* 0x000fe4000001160c */
[----:B----4-:R-:W-:Y:S02]  /*e5b0*/  @!P0 PRMT R117, R27, 0x7610, R117 ;  /* 0x000076101b758816 */ /* 0x010fe40000000075 */
[----:B------:R-:W-:-:S02]  /*e5c0*/  @!P0 PRMT R119, R26, 0x7610, R119 ;  /* 0x000076101a778816 */ /* 0x000fc40000000077 */
[----:B------:R-:W-:Y:S02]  /*e5d0*/  @!P0 PRMT R117, R117, 0x7610, R27 ;  /* 0x0000761075758816 */ /* 0x000fe4000000001b */
[----:B------:R-:W-:Y:S02]  /*e5e0*/  LOP3.LUT R27, R14, 0x380038, RZ, 0xc0, !PT ;  /* 0x003800380e1b7812 */ /* 0x000fe400078ec0ff */
[----:B------:R-:W-:Y:S02]  /*e5f0*/  @!P0 PRMT R119, R119, 0x7610, R26 ;  /* 0x0000761077778816 */ /* 0x000fe4000000001a */
[----:B------:R-:W-:Y:S02]  /*e600*/  SHF.R.U32.HI R14, RZ, 0xf, R14 ;  /* 0x0000000fff0e7819 */ /* 0x000fe4000001160e */
[C---:B------:R-:W-:Y:S02]  /*e610*/  LOP3.LUT R77, R13.reuse, 0x70007, RZ, 0xc0, !PT ;  /* 0x000700070d4d7812 */ /* 0x040fe400078ec0ff */
[----:B------:R-:W-:-:S02]  /*e620*/  LOP3.LUT R26, R13, 0x380038, RZ, 0xc0, !PT ;  /* 0x003800380d1a7812 */ /* 0x000fc400078ec0ff */
[----:B------:R-:W-:Y:S02]  /*e630*/  SHF.R.U32.HI R63, RZ, 0x6, R13 ;  /* 0x00000006ff3f7819 */ /* 0x000fe4000001160d */
[C---:B------:R-:W-:Y:S02]  /*e640*/  LOP3.LUT R78, R15.reuse, 0x70007, RZ, 0xc0, !PT ;  /* 0x000700070f4e7812 */ /* 0x040fe400078ec0ff */
[----:B------:R-:W-:Y:S02]  /*e650*/  LOP3.LUT R28, R15, 0x380038, RZ, 0xc0, !PT ;  /* 0x003800380f1c7812 */ /* 0x000fe400078ec0ff */
[----:B------:R-:W-:Y:S02]  /*e660*/  SHF.R.U32.HI R66, RZ, 0x6, R15 ;  /* 0x00000006ff427819 */ /* 0x000fe4000001160f */
[C---:B--2---:R-:W-:Y:S02]  /*e670*/  LOP3.LUT R69, R8.reuse, 0x70007, RZ, 0xc0, !PT ;  /* 0x0007000708457812 */ /* 0x044fe400078ec0ff */
[----:B------:R-:W-:-:S02]  /*e680*/  LOP3.LUT R24, R8, 0x380038, RZ, 0xc0, !PT ;  /* 0x0038003808187812 */ /* 0x000fc400078ec0ff */
[--C-:B------:R-:W-:Y:S02]  /*e690*/  SHF.R.U32.HI R67, RZ, 0x6, R8.reuse ;  /* 0x00000006ff437819 */ /* 0x100fe40000011608 */
[----:B------:R-:W-:Y:S02]  /*e6a0*/  SHF.R.U32.HI R13, RZ, 0xe, R8 ;  /* 0x0000000eff0d7819 */ /* 0x000fe40000011608 */
[C---:B------:R-:W-:Y:S02]  /*e6b0*/  LOP3.LUT R68, R9.reuse, 0x70007, RZ, 0xc0, !PT ;  /* 0x0007000709447812 */ /* 0x040fe400078ec0ff */
[----:B------:R-:W-:Y:S02]  /*e6c0*/  LOP3.LUT R29, R9, 0x380038, RZ, 0xc0, !PT ;  /* 0x00380038091d7812 */ /* 0x000fe400078ec0ff */
[--C-:B------:R-:W-:Y:S02]  /*e6d0*/  SHF.R.U32.HI R15, RZ, 0x6, R9.reuse ;  /* 0x00000006ff0f7819 */ /* 0x100fe40000011609 */
[----:B------:R-:W-:-:S02]  /*e6e0*/  SHF.R.U32.HI R8, RZ, 0xe, R9 ;  /* 0x0000000eff087819 */ /* 0x000fc40000011609 */
[C---:B------:R-:W-:Y:S02]  /*e6f0*/  LOP3.LUT R74, R11.reuse, 0x70007, RZ, 0xc0, !PT ;  /* 0x000700070b4a7812 */ /* 0x040fe400078ec0ff */
[----:B------:R-:W-:Y:S02]  /*e700*/  LOP3.LUT R37, R11, 0x380038, RZ, 0xc0, !PT ;  /* 0x003800380b257812 */ /* 0x000fe400078ec0ff */
        /* <DEDUP_REMOVED lines=8> */
[----:B------:R-:W-:Y:S02]  /*e790*/  LOP3.LUT R33, R10, 0x380038, RZ, 0xc0, !PT ;  /* 0x003800380a217812 */ /* 0x000fe400078ec0ff */
[----:B------:R-:W-:-:S02]  /*e7a0*/  SHF.R.U32.HI R70, RZ, 0x6, R10 ;  /* 0x00000006ff467819 */ /* 0x000fc4000001160a */
[----:B------:R-:W-:Y:S02]  /*e7b0*/  LOP3.LUT R32, R25, 0x20002, R8, 0xf8, !PT ;  /* 0x0002000219207812 */ /* 0x000fe400078ef808 */
[----:B------:R-:W-:Y:S02]  /*e7c0*/  LOP3.LUT R45, R14, 0x20002, R9, 0xf8, !PT ;  /* 0x000200020e2d7812 */ /* 0x000fe400078ef809 */
[----:B------:R-:W-:Y:S02]  /*e7d0*/  LOP3.LUT R34, R30, 0x20002, R11, 0xf8, !PT ;  /* 0x000200021e227812 */ /* 0x000fe400078ef80b */
[C---:B------:R-:W-:Y:S02]  /*e7e0*/  LOP3.LUT R10, R4.reuse, 0x70007, RZ, 0xc0, !PT ;  /* 0x00070007040a7812 */ /* 0x040fe400078ec0ff */
[----:B------:R-:W-:Y:S02]  /*e7f0*/  LOP3.LUT R25, R4, 0x380038, RZ, 0xc0, !PT ;  /* 0x0038003804197812 */ /* 0x000fe400078ec0ff */
[----:B------:R-:W-:-:S02]  /*e800*/  SHF.R.U32.HI R8, RZ, 0x6, R4 ;  /* 0x00000006ff087819 */ /* 0x000fc40000011604 */
[----:B------:R-:W-:Y:S02]  /*e810*/  LOP3.LUT R43, R12, 0x20002, R13, 0xf8, !PT ;  /* 0x000200020c2b7812 */ /* 0x000fe400078ef80d */
        /* <DEDUP_REMOVED lines=9> */
[C---:B------:R-:W-:Y:S02]  /*e8b0*/  LOP3.LUT R71, R7.reuse, 0x70007, RZ, 0xc0, !PT ;  /* 0x0007000707477812 */ /* 0x040fe400078ec0ff */
[----:B------:R-:W-:-:S02]  /*e8c0*/  LOP3.LUT R39, R7, 0x380038, RZ, 0xc0, !PT ;  /* 0x0038003807277812 */ /* 0x000fc400078ec0ff */
[--C-:B------:R-:W-:Y:S02]  /*e8d0*/  SHF.R.U32.HI R14, RZ, 0x6, R7.reuse ;  /* 0x00000006ff0e7819 */ /* 0x100fe40000011607 */
[----:B------:R-:W-:Y:S02]  /*e8e0*/  SHF.R.U32.HI R31, RZ, 0xd, R7 ;  /* 0x0000000dff1f7819 */ /* 0x000fe40000011607 */
[----:B------:R-:W-:Y:S02]  /*e8f0*/  LOP3.LUT R7, R43, 0x40004, R4, 0xf8, !PT ;  /* 0x000400042b077812 */ /* 0x000fe400078ef804 */
[----:B------:R-:W-:Y:S02]  /*e900*/  LOP3.LUT R62, R17, 0x64006400, RZ, 0xfc, !PT ;  /* 0x64006400113e7812 */ /* 0x000fe400078efcff */
[----:B------:R-:W-:Y:S02]  /*e910*/  LOP3.LUT R60, R27, 0x64006400, RZ, 0xfc, !PT ;  /* 0x640064001b3c7812 */ /* 0x000fe400078efcff */
[----:B------:R-:W-:-:S02]  /*e920*/  LOP3.LUT R4, R32, 0x40004, R5, 0xf8, !PT ;  /* 0x0004000420047812 */ /* 0x000fc400078ef805 */
[----:B------:R-:W-:Y:S02]  /*e930*/  LOP3.LUT R17, R65, 0x380038, RZ, 0xc0, !PT ;  /* 0x0038003841117812 */ /* 0x000fe400078ec0ff */
[----:B------:R-:W-:Y:S02]  /*e940*/  LOP3.LUT R27, R63, 0x380038, RZ, 0xc0, !PT ;  /* 0x003800383f1b7812 */ /* 0x000fe400078ec0ff */
[----:B------:R-:W-:Y:S02]  /*e950*/  LOP3.LUT R5, R45, 0x40004, R6, 0xf8, !PT ;  /* 0x000400042d057812 */ /* 0x000fe400078ef806 */
[----:B------:R-:W-:Y:S02]  /*e960*/  LOP3.LUT R6, R34, 0x40004, R31, 0xf8, !PT ;  /* 0x0004000422067812 */ /* 0x000fe400078ef81f */
        /* <DEDUP_REMOVED lines=16> */
[----:B------:R-:W-:Y:S01]  /*ea70*/  HFMA2 R45, R24, R41.H0_H0, -132, -132 ;  /* 0xd820d820182d7431 */ /* 0x000fe20000040029 */
[----:B------:R-:W-:-:S02]  /*ea80*/  LOP3.LUT R31, R64, 0x380038, RZ, 0xc0, !PT ;  /* 0x00380038401f7812 */ /* 0x000fc400078ec0ff */
[----:B------:R-:W-:Y:S01]  /*ea90*/  LOP3.LUT R29, R70, 0x380038, RZ, 0xc0, !PT ;  /* 0x00380038461d7812 */ /* 0x000fe200078ec0ff */
[-C--:B------:R-:W-:Y:S01]  /*eaa0*/  HFMA2 R43, R36, R41.reuse.H0_H0, -132, -132 ;  /* 0xd820d820242b7431 */ /* 0x080fe20000040029 */
        /* <DEDUP_REMOVED lines=36> */
[----:B0-----:R-:W-:Y:S02]  /*ecf0*/  LOP3.LUT R53, R38, 0x64006400, RZ, 0xfc, !PT ;  /* 0x6400640026357812 */ /* 0x001fe400078efcff */
        /* <DEDUP_REMOVED lines=18> */
[----:B------:R-:W-:Y:S01]  /*ee20*/  LOP3.LUT R63, R63, 0x70007, RZ, 0xc0, !PT ;  /* 0x000700073f3f7812 */ /* 0x000fe200078ec0ff */
[-C--:B------:R-:W-:Y:S01]  /*ee30*/  HFMA2 R33, R26, R41.reuse.H0_H0, -132, -132 ;  /* 0xd820d8201a217431 */ /* 0x080fe20000040029 */
        /* <DEDUP_REMOVED lines=13> */
[-C--:B------:R-:W-:Y:S01]  /*ef10*/  HFMA2 R36, R79, R0.reuse.H0_H0, -20, -20 ;  /* 0xcd00cd004f247431 */ /* 0x080fe20000040000 */
[----:B------:R-:W-:Y:S01]  /*ef20*/  LOP3.LUT R79, R76, 0x64006400, RZ, 0xfc, !PT ;  /* 0x640064004c4f7812 */ /* 0x000fe200078efcff */
[----:B------:R-:W-:Y:S01]  /*ef30*/  HFMA2 R41, R82, R41.H0_H0, -132, -132 ;  /* 0xd820d82052297431 */ /* 0x000fe20000040029 */
[----:B------:R-:W-:Y:S01]  /*ef40*/  LOP3.LUT R64, R64, 0x70007, RZ, 0xc0, !PT ;  /* 0x0007000740407812 */ /* 0x000fe200078ec0ff */
[----:B------:R-:W-:Y:S01]  /*ef50*/  HFMA2 R34, R83, R0.H0_H0, -20, -20 ;  /* 0xcd00cd0053227431 */ /* 0x000fe20000040000 */
        /* <DEDUP_REMOVED lines=142> */
.L_x_2274:
        /* <DEDUP_REMOVED lines=78> */
.L_x_2275:
[----:B------:R-:W-:Y:S01]  /*fd20*/  IADD3 R49, R49, 0x20, RZ ;  /* 0x0000002031317810 */ /* 0x000fe20007ffe0ff */
[----:B------:R-:W-:Y:S01]  /*fd30*/  UIADD3 UR4, UR4, 0x40, URZ ;  /* 0x0000004004047890 */ /* 0x000fe2000fffe03f */
[----:B------:R-:W-:Y:S02]  /*fd40*/  IMAD.WIDE R44, R23, 0x4, R2 ;  /* 0x00000004172c7825 */ /* 0x000fe400078e0202 */
[C---:B------:R-:W-:Y:S02]  /*fd50*/  ISETP.GE.AND P0, PT, R49.reuse, UR5, PT ;  /* 0x0000000531007c0c */ /* 0x040fe4000bf06270 */
[----:B------:R-:W-:-:S13]  /*fd60*/  ISETP.LT.AND P1, PT, R49, R48, PT ;  /* 0x000000303100720c */ /* 0x000fda0003f21270 */
[----:B------:R-:W-:Y:S05]  /*fd70*/  @!P0 BRA P1, `(.L_x_2276) ;  /* 0xffffffe400a48947 */ /* 0x000fea000083ffff */
.L_x_2273:
        /* <DEDUP_REMOVED lines=8> */
.L_x_2280:
[----:B------:R-:W-:Y:S02]  /*fe00*/  ISETP.NE.AND P0, PT, R49, R16, PT ;  /* 0x000000103100720c */ /* 0x000fe40003f05270 */
[----:B------:R-:W-:Y:S02]  /*fe10*/  MOV R4, R44 ;  /* 0x0000002c00047202 */ /* 0x000fe40000000f00 */
[----:B------:R-:W-:-:S06]  /*fe20*/  MOV R5, R45 ;  /* 0x0000002d00057202 */ /* 0x000fcc0000000f00 */
[----:B------:R-:W3:Y:S03]  /*fe30*/  LDG.E.128.CONSTANT R4, desc[UR8][R4.64] ;  /* 0x0000000804047981 */ /* 0x000ee6000c1e9d00 */
[----:B------:R-:W-:Y:S01]  /*fe40*/  @!P0 IADD3 R22, R22, 0x1, RZ ;  /* 0x0000000116168810 */ /* 0x000fe20007ffe0ff */
[----:B------:R-:W1:Y:S03]  /*fe50*/  @!P0 LDC.64 R8, c[0x0][0x248] ;  /* 0x00009200ff088b82 */ /* 0x000e660000000a00 */
[----:B------:R-:W-:-:S06]  /*fe60*/  @!P0 LEA R12, R22, R1, 0x3 ;  /* 0x00000001160c8211 */ /* 0x000fcc00078e18ff */
[----:B------:R-:W4:Y:S01]  /*fe70*/  @!P0 LDL.64 R12, [R12] ;  /* 0x000000000c0c8983 */ /* 0x000f220000100a00 */
[----:B------:R-:W-:Y:S01]  /*fe80*/  @!P0 LEA R11, R49, 0x1, 0x1 ;  /* 0x00000001310b8811 */ /* 0x000fe200078e08ff */
[----:B------:R-:W-:Y:S01]  /*fe90*/  HFMA2.MMA R10, -RZ, RZ, 0, 0.015625 ;  /* 0x00002400ff0a7435 */ /* 0x000fe200000001ff */
[----:B------:R-:W-:Y:S01]  /*fea0*/  MOV R2, 0x2c00 ;  /* 0x00002c0000027802 */ /* 0x000fe20000000f00 */
[----:B0-----:R-:W-:Y:S02]  /*feb0*/  HFMA2.MMA R28, -RZ, RZ, 0, 0.25 ;  /* 0x00003400ff1c7435 */ /* 0x001fe400000001ff */
[----:B-1----:R-:W-:-:S06]  /*fec0*/  @!P0 IMAD.WIDE R8, R11, 0x2, R8 ;  /* 0x000000020b088825 */ /* 0x002fcc00078e0208 */
[----:B------:R-:W-:Y:S01]  /*fed0*/  PRMT R2, R10, 0x5410, R2 ;  /* 0x000054100a027816 */ /* 0x000fe20000000002 */
[----:B------:R0:W5:Y:S01]  /*fee0*/  @!P0 LDG.E.U16.CONSTANT R0, desc[UR8][R8.64] ;  /* 0x0000000808008981 */ /* 0x000162000c1e9500 */
[----:B------:R-:W-:Y:S02]  /*fef0*/  ISETP.NE.AND P1, PT, R51, RZ, PT ;  /* 0x000000ff3300720c */ /* 0x000fe40003f25270 */
[----:B------:R-:W-:Y:S02]  /*ff00*/  ISETP.NE.AND P2, PT, R50, RZ, PT ;  /* 0x000000ff3200720c */ /* 0x000fe40003f45270 */
[C---:B---3--:R-:W-:Y:S02]  /*ff10*/  LOP3.LUT R42, R5.reuse, 0x30003, RZ, 0xc0, !PT ;  /* 0x00030003052a7812 */ /* 0x048fe400078ec0ff */
[C---:B------:R-:W-:Y:S02]  /*ff20*/  LOP3.LUT R27, R5.reuse, 0x300030, RZ, 0xc0, !PT ;  /* 0x00300030051b7812 */ /* 0x040fe400078ec0ff */
[----:B------:R-:W-:-:S02]  /*ff30*/  LOP3.LUT R35, R5, 0xc000c0, RZ, 0xc0, !PT ;  /* 0x00c000c005237812 */ /* 0x000fc400078ec0ff */
[----:B------:R-:W-:Y:S02]  /*ff40*/  SHF.R.U32.HI R43, RZ, 0x8, R5 ;  /* 0x00000008ff2b7819 */ /* 0x000fe40000011605 */
[----:B----4-:R-:W-:Y:S02]  /*ff50*/  @!P0 PRMT R119, R12, 0x7610, R119 ;  /* 0x000076100c778816 */ /* 0x010fe40000000077 */
[C---:B------:R-:W-:Y:S02]  /*ff60*/  LOP3.LUT R46, R6.reuse, 0x30003, RZ, 0xc0, !PT ;  /* 0x00030003062e7812 */ /* 0x040fe400078ec0ff */
[----:B------:R-:W-:Y:S02]  /*ff70*/  @!P0 PRMT R119, R119, 0x7610, R12 ;  /* 0x0000761077778816 */ /* 0x000fe4000000000c */
[----:B------:R-:W-:Y:S02]  /*ff80*/  LOP3.LUT R12, R5, 0xc000c, RZ, 0xc0, !PT ;  /* 0x000c000c050c7812 */ /* 0x000fe400078ec0ff */
[----:B------:R-:W-:-:S02]  /*ff90*/  LOP3.LUT R5, R6, 0xc000c, RZ, 0xc0, !PT ;  /* 0x000c000c06057812 */ /* 0x000fc400078ec0ff */
[C---:B------:R-:W-:Y:S02]  /*ffa0*/  LOP3.LUT R29, R6.reuse, 0x300030, RZ, 0xc0, !PT ;  /* 0x00300030061d7812 */ /* 0x040fe400078ec0ff */
[----:B------:R-:W-:Y:S02]  /*ffb0*/  LOP3.LUT R36, R6, 0xc000c0, RZ, 0xc0, !PT ;  /* 0x00c000c006247812 */ /* 0x000fe400078ec0ff */
[----:B------:R-:W-:Y:S02]  /*ffc0*/  SHF.R.U32.HI R47, RZ, 0x8, R6 ;  /* 0x00000008ff2f7819 */ /* 0x000fe40000011606 */
[C---:B0-----:R-:W-:Y:S02]  /*ffd0*/  LOP3.LUT R8, R4.reuse, 0x30003, RZ, 0xc0, !PT ;  /* 0x0003000304087812 */ /* 0x041fe400078ec0ff */
        /* <DEDUP_REMOVED lines=14> */
[----:B------:R-:W-:Y:S02]  /*100c0*/  @!P0 PRMT R117, R13, 0x7610, R117 ;  /* 0x000076100d758816 */ /* 0x000fe40000000075 */
[----:B------:R-:W-:Y:S02]  /*100d0*/  LOP3.LUT R5, R5, 0x64006400, RZ, 0xfc, !PT ;  /* 0x6400640005057812 */ /* 0x000fe400078efcff */
[----:B------:R-:W-:Y:S02]  /*100e0*/  LOP3.LUT R6, R6, 0x64006400, RZ, 0xfc, !PT ;  /* 0x6400640006067812 */ /* 0x000fe400078efcff */
[----:B------:R-:W-:Y:S02]  /*100f0*/  LOP3.LUT R7, R7, 0x64006400, RZ, 0xfc, !PT ;  /* 0x6400640007077812 */ /* 0x000fe400078efcff */
[----:B------:R-:W-:Y:S02]  /*10100*/  @!P0 PRMT R117, R117, 0x7610, R13 ;  /* 0x0000761075758816 */ /* 0x000fe4000000000d */
        /* <DEDUP_REMOVED lines=18> */
[-C--:B------:R-:W-:Y:S02]  /*10230*/  HFMA2 R14, R14, R28.reuse.H0_H0, -258, -258 ;  /* 0xdc08dc080e0e7431 */ /* 0x080fe4000004001c */
[-C--:B------:R-:W-:Y:S02]  /*10240*/  HFMA2 R15, R15, R28.reuse.H0_H0, -258, -258 ;  /* 0xdc08dc080f0f7431 */ /* 0x080fe4000004001c */
[----:B------:R-:W-:Y:S01]  /*10250*/  HFMA2 R26, R26, R28.H0_H0, -258, -258 ;  /* 0xdc08dc081a1a7431 */ /* 0x000fe2000004001c */
        /* <DEDUP_REMOVED lines=9> */
[----:B------:R-:W-:Y:S01]  /*102f0*/  LOP3.LUT R35, R53, 0xc000c0, RZ, 0xc0, !PT ;  /* 0x00c000c035237812 */ /* 0x000fe200078ec0ff */
[----:B------:R-:W-:Y:S01]  /*10300*/  HFMA2 R34, R9, R2.H1_H1, -66, -66 ;  /* 0xd420d42009227431 */ /* 0x000fe20000060002 */
[----:B------:R-:W-:Y:S02]  /*10310*/  LOP3.LUT R39, R38, 0x64006400, RZ, 0xfc, !PT ;  /* 0x6400640026277812 */ /* 0x000fe400078efcff */
[----:B------:R-:W-:Y:S02]  /*10320*/  LOP3.LUT R29, R29, 0x64006400, RZ, 0xfc, !PT ;  /* 0x640064001d1d7812 */ /* 0x000fe400078efcff */
[----:B------:R-:W-:Y:S02]  /*10330*/  LOP3.LUT R30, R30, 0x64006400, RZ, 0xfc, !PT ;  /* 0x640064001e1e7812 */ /* 0x000fe400078efcff */
[----:B------:R-:W-:Y:S02]  /*10340*/  LOP3.LUT R11, R11, 0x64006400, RZ, 0xfc, !PT ;  /* 0x640064000b0b7812 */ /* 0x000fe400078efcff */
[----:B--2---:R-:W-:-:S02]  /*10350*/  LOP3.LUT R37, R36, 0x64006400, RZ, 0xfc, !PT ;  /* 0x6400640024257812 */ /* 0x004fc400078efcff */
        /* <DEDUP_REMOVED lines=13> */
[-C--:B------:R-:W-:Y:S02]  /*10430*/  HFMA2 R30, R30, R2.reuse.H1_H1, -66, -66 ;  /* 0xd420d4201e1e7431 */ /* 0x080fe40000060002 */
[-C--:B------:R-:W-:Y:S02]  /*10440*/  HFMA2 R35, R11, R2.reuse.H0_H0, -18, -18 ;  /* 0xcc80cc800b237431 */ /* 0x080fe40000040002 */
[----:B------:R-:W-:-:S02]  /*10450*/  HFMA2 R36, R7, R2.H0_H0, -18, -18 ;  /* 0xcc80cc8007247431 */ /* 0x000fc40000040002 */
[-C--:B------:R-:W-:Y:S02]  /*10460*/  HFMA2 R37, R37, R2.reuse.H0_H0, -18, -18 ;  /* 0xcc80cc8025257431 */ /* 0x080fe40000040002 */
[-C--:B------:R-:W-:Y:S02]  /*10470*/  HFMA2 R39, R5, R2.reuse.H0_H0, -18, -18 ;  /* 0xcc80cc8005277431 */ /* 0x080fe40000040002 */
[-C--:B------:R-:W-:Y:S02]  /*10480*/  HFMA2 R40, R9, R2.reuse.H0_H0, -18, -18 ;  /* 0xcc80cc8009287431 */ /* 0x080fe40000040002 */
[-C--:B------:R-:W-:Y:S01]  /*10490*/  HFMA2 R41, R41, R2.reuse.H0_H0, -18, -18 ;  /* 0xcc80cc8029297431 */ /* 0x080fe20000040002 */
[----:B------:R-:W-:Y:S01]  /*104a0*/  LOP3.LUT R8, R8, 0x64006400, RZ, 0xfc, !PT ;  /* 0x6400640008087812 */ /* 0x000fe200078efcff */
[----:B------:R-:W-:Y:S01]  /*104b0*/  HFMA2 R2, R55, R2.H0_H0, -18, -18 ;  /* 0xcc80cc8037027431 */ /* 0x000fe20000040002 */
        /* <DEDUP_REMOVED lines=56> */
.L_x_2278:
[----:B-----5:R-:W-:Y:S01]  /*10840*/  @!P0 IADD3 R16, R0, R49, RZ ;  /* 0x0000003100108210 */ /* 0x020fe20007ffe0ff */
[----:B------:R-:W-:Y:S06]  /*10850*/  @!P2 BRA `(.L_x_2279) ;  /* 0x0000000000aca947 */ /* 0x000fec0003800000 */
[----:B------:R-:W0:Y:S01]  /*10860*/  LDS.128 R4, [UR4+0x80] ;  /* 0x00008004ff047984 */ /* 0x000e220008000c00 */
[----:B------:R-:W-:-:S03]  /*10870*/  MOV R57, R12 ;  /* 0x0000000c00397202 */ /* 0x000fc60000000f00 */
        /* <DEDUP_REMOVED lines=41> */
.L_x_2279:
[----:B------:R-:W-:Y:S01]  /*10b10*/  IADD3 R49, R49, 0x10, RZ ;  /* 0x0000001031317810 */ /* 0x000fe20007ffe0ff */
[----:B------:R-:W-:Y:S01]  /*10b20*/  UIADD3 UR4, UR4, 0x20, URZ ;  /* 0x0000002004047890 */ /* 0x000fe2000fffe03f */
[----:B------:R-:W-:Y:S02]  /*10b30*/  IADD3 R44, P1, R44, R3, RZ ;  /* 0x000000032c2c7210 */ /* 0x000fe40007f3e0ff */
[C---:B------:R-:W-:Y:S02]  /*10b40*/  ISETP.GE.AND P0, PT, R49.reuse, UR5, PT ;  /* 0x0000000531007c0c */ /* 0x040fe4000bf06270 */
[----:B------:R-:W-:Y:S02]  /*10b50*/  ISETP.LT.AND P2, PT, R49, R48, PT ;  /* 0x000000303100720c */ /* 0x000fe40003f41270 */
[----:B------:R-:W-:-:S11]  /*10b60*/  IADD3.X R45, R45, R23, RZ, P1, !PT ;  /* 0x000000172d2d7210 */ /* 0x000fd60000ffe4ff */
[----:B------:R-:W-:Y:S05]  /*10b70*/  @!P0 BRA P2, `(.L_x_2280) ;  /* 0xfffffff000a08947 */ /* 0x000fea000103ffff */
.L_x_2277:
[----:B------:R-:W1:Y:S01]  /*10b80*/  S2R R0, SR_CTAID.X ;  /* 0x0000000000007919 */ /* 0x000e620000002500 */
[----:B------:R-:W3:Y:S01]  /*10b90*/  S2UR UR4, SR_CTAID.Y ;  /* 0x00000000000479c3 */ /* 0x000ee20000002600 */
[----:B------:R-:W-:Y:S01]  /*10ba0*/  HMUL2 R21, R21, R51.H0_H0 ;  /* 0x2000003315157232 */ /* 0x000fe20000000000 */
[----:B------:R-:W1:Y:S06]  /*10bb0*/  S2R R3, SR_TID.X ;  /* 0x0000000000037919 */ /* 0x000e6c0000002100 */
[----:B------:R-:W4:Y:S08]  /*10bc0*/  LDC R10, c[0x0][0x23c] ;  /* 0x00008f00ff0a7b82 */ /* 0x000f300000000800 */
[----:B------:R-:W5:Y:S01]  /*10bd0*/  LDC.64 R6, c[0x0][0x230] ;  /* 0x00008c00ff067b82 */ /* 0x000f620000000a00 */
[----:B---3--:R-:W-:Y:S01]  /*10be0*/  USHF.L.U32 UR4, UR4, 0x1, URZ ;  /* 0x0000000104047899 */ /* 0x008fe2000800063f */
[----:B-1----:R-:W-:-:S04]  /*10bf0*/  LEA R0, R0, R3, 0x6 ;  /* 0x0000000300007211 */ /* 0x002fc800078e30ff */
[----:B------:R-:W-:-:S05]  /*10c00*/  SHF.L.U32 R0, R0, 0x2, RZ ;  /* 0x0000000200007819 */ /* 0x000fca00000006ff */
[----:B----4-:R-:W-:-:S04]  /*10c10*/  IMAD R11, R10, UR4, R0 ;  /* 0x000000040a0b7c24 */ /* 0x010fc8000f8e0200 */
[----:B-----5:R-:W-:-:S05]  /*10c20*/  IMAD.WIDE R4, R11, 0x2, R6 ;  /* 0x000000020b047825 */ /* 0x020fca00078e0206 */
[----:B------:R1:W-:Y:S01]  /*10c30*/  ATOM.E.ADD.F16x2.RN.STRONG.GPU P0, RZ, desc[UR8][R4.64], R21 ;  /* 0x0000001504ff79a2 */ /* 0x0003e2000810e1c8 */
[----:B------:R-:W-:Y:S01]  /*10c40*/  BSSY B0, `(.L_x_2281) ;  /* 0x0000010000007945 */ /* 0x000fe20003800000 */
[----:B------:R-:W-:-:S03]  /*10c50*/  HMUL2 R51, R20, R51.H0_H0 ;  /* 0x2000003314337232 */ /* 0x000fc60000000000 */
[----:B-1----:R-:W-:Y:S05]  /*10c60*/  @P0 BRA `(.L_x_2282) ;  /* 0x0000000000340947 */ /* 0x002fea0003800000 */
[----:B------:R-:W1:Y:S02]  /*10c70*/  QSPC.E.S P0, RZ, [R4] ;  /* 0x0000000004ff73aa */ /* 0x000e640000000500 */
[----:B-1----:R-:W-:Y:S05]  /*10c80*/  @!P0 BRA `(.L_x_2283) ;  /* 0x0000000000208947 */ /* 0x002fea0003800000 */
[----:B------:R-:W-:-:S04]  /*10c90*/  MOV R2, R4 ;  /* 0x0000000400027202 */ /* 0x000fc80000000f00 */
[----:B------:R-:W-:-:S07]  /*10ca0*/  MOV R2, R2 ;  /* 0x0000000200027202 */ /* 0x000fce0000000f00 */
.L_x_2284:
[----:B------:R-:W1:Y:S02]  /*10cb0*/  LDS R8, [R2] ;  /* 0x0000000002087984 */ /* 0x000e640000000800 */
[----:B-1----:R-:W-:-:S06]  /*10cc0*/  HADD2 R9, R8, R21 ;  /* 0x0000001508097230 */ /* 0x002fcc0000000000 */
[----:B------:R-:W1:Y:S02]  /*10cd0*/  ATOMS.CAST.SPIN R9, [R2], R8, R9 ;  /* 0x000000080209738d */ /* 0x000e640001800009 */
[----:B-1----:R-:W-:-:S13]  /*10ce0*/  ISETP.EQ.U32.AND P0, PT, R9, 0x1, PT ;  /* 0x000000010900780c */ /* 0x002fda0003f02070 */
[----:B------:R-:W-:Y:S05]  /*10cf0*/  @!P0 BRA `(.L_x_2284) ;  /* 0xfffffffc00ec8947 */ /* 0x000fea000383ffff */
[----:B------:R-:W-:Y:S05]  /*10d00*/  BRA `(.L_x_2282) ;  /* 0x00000000000c7947 */ /* 0x000fea0003800000 */
.L_x_2283:
[----:B------:R-:W3:Y:S02]  /*10d10*/  LD.E R0, desc[UR8][R4.64] ;  /* 0x0000000804007980 */ /* 0x000ee4000c101900 */
[----:B---3--:R-:W-:-:S05]  /*10d20*/  IADD3 R3, R21, R0, RZ ;  /* 0x0000000015037210 */ /* 0x008fca0007ffe0ff */
[----:B------:R1:W-:Y:S02]  /*10d30*/  ST.E desc[UR8][R4.64], R3 ;  /* 0x0000000304007985 */ /* 0x0003e4000c101908 */
.L_x_2282:
[----:B------:R-:W-:Y:S05]  /*10d40*/  BSYNC B0 ;  /* 0x0000000000007941 */ /* 0x000fea0003800000 */
.L_x_2281:
[----:B------:R3:W-:Y:S01]  /*10d50*/  ATOM.E.ADD.F16x2.RN.STRONG.GPU P0, RZ, desc[UR8][R4.64+0x4], R51 ;  /* 0x0000043304ff79a2 */ /* 0x0007e2000810e1c8 */
[----:B------:R-:W-:Y:S04]  /*10d60*/  BSSY B0, `(.L_x_2285) ;  /* 0x000000f000007945 */ /* 0x000fe80003800000 */
[----:B---3--:R-:W-:Y:S05]  /*10d70*/  @P0 BRA `(.L_x_2286) ;  /* 0x0000000000340947 */ /* 0x008fea0003800000 */
[----:B------:R-:W3:Y:S02]  /*10d80*/  QSPC.E.S P0, RZ, [R4+0x4] ;  /* 0x0000040004ff73aa */ /* 0x000ee40000000500 */
[----:B---3--:R-:W-:Y:S05]  /*10d90*/  @!P0 BRA `(.L_x_2287) ;  /* 0x0000000000208947 */ /* 0x008fea0003800000 */
[----:B------:R-:W-:-:S04]  /*10da0*/  MOV R2, R4 ;  /* 0x0000000400027202 */ /* 0x000fc80000000f00 */
[----:B------:R-:W-:-:S07]  /*10db0*/  MOV R2, R2 ;  /* 0x0000000200027202 */ /* 0x000fce0000000f00 */
.L_x_2288:
[----:B-1----:R-:W1:Y:S02]  /*10dc0*/  LDS R4, [R2+0x4] ;  /* 0x0000040002047984 */ /* 0x002e640000000800 */
[----:B-1----:R-:W-:-:S10]  /*10dd0*/  HFMA2.MMA R5, R4, 1, 1, R51 ;  /* 0x3c003c0004057835 */ /* 0x002fd40000000033 */
[----:B------:R-:W1:Y:S02]  /*10de0*/  ATOMS.CAST.SPIN R5, [R2+0x4], R4, R5 ;  /* 0x000004040205738d */ /* 0x000e640001800005 */
[----:B-1----:R-:W-:-:S13]  /*10df0*/  ISETP.EQ.U32.AND P0, PT, R5, 0x1, PT ;  /* 0x000000010500780c */ /* 0x002fda0003f02070 */
[----:B------:R-:W-:Y:S05]  /*10e00*/  @!P0 BRA `(.L_x_2288) ;  /* 0xfffffffc00ec8947 */ /* 0x000fea000383ffff */
[----:B------:R-:W-:Y:S05]  /*10e10*/  BRA `(.L_x_2286) ;  /* 0x00000000000c7947 */ /* 0x000fea0003800000 */
.L_x_2287:
[----:B------:R-:W1:Y:S02]  /*10e20*/  LD.E R0, desc[UR8][R4.64+0x4] ;  /* 0x0000040804007980 */ /* 0x000e64000c101900 */
[----:B-1----:R-:W-:-:S05]  /*10e30*/  IADD3 R3, R51, R0, RZ ;  /* 0x0000000033037210 */ /* 0x002fca0007ffe0ff */
[----:B------:R3:W-:Y:S02]  /*10e40*/  ST.E desc[UR8][R4.64+0x4], R3 ;  /* 0x0000040304007985 */ /* 0x0007e4000c101908 */
.L_x_2286:
[----:B------:R-:W-:Y:S05]  /*10e50*/  BSYNC B0 ;  /* 0x0000000000007941 */ /* 0x000fea0003800000 */
.L_x_2285:
[----:B-1-3--:R-:W-:Y:S01]  /*10e60*/  IADD3 R5, R11, R10, RZ ;  /* 0x0000000a0b057210 */ /* 0x00afe20007ffe0ff */
[----:B------:R-:W-:-:S04]  /*10e70*/  HMUL2 R19, R19, R50.H0_H0 ;  /* 0x2000003213137232 */ /* 0x000fc80000000000 */
[----:B------:R-:W-:-:S05]  /*10e80*/  IMAD.WIDE R4, R5, 0x2, R6 ;  /* 0x0000000205047825 */ /* 0x000fca00078e0206 */
        /* <DEDUP_REMOVED lines=8> */
.L_x_2292:
[----:B------:R-:W1:Y:S02]  /*10f10*/  LDS R6, [R2] ;  /* 0x0000000002067984 */ /* 0x000e640000000800 */
[----:B-1----:R-:W-:-:S06]  /*10f20*/  HADD2 R7, R6, R19 ;  /* 0x0000001306077230 */ /* 0x002fcc0000000000 */
[----:B------:R-:W1:Y:S02]  /*10f30*/  ATOMS.CAST.SPIN R7, [R2], R6, R7 ;  /* 0x000000060207738d */ /* 0x000e640001800007 */
[----:B-1----:R-:W-:-:S13]  /*10f40*/  ISETP.EQ.U32.AND P0, PT, R7, 0x1, PT ;  /* 0x000000010700780c */ /* 0x002fda0003f02070 */
[----:B------:R-:W-:Y:S05]  /*10f50*/  @!P0 BRA `(.L_x_2292) ;  /* 0xfffffffc00ec8947 */ /* 0x000fea000383ffff */
[----:B------:R-:W-:Y:S05]  /*10f60*/  BRA `(.L_x_2290) ;  /* 0x00000000000c7947 */ /* 0x000fea0003800000 */
.L_x_2291:
[----:B------:R-:W3:Y:S02]  /*10f70*/  LD.E R0, desc[UR8][R4.64] ;  /* 0x0000000804007980 */ /* 0x000ee4000c101900 */
[----:B---3--:R-:W-:-:S05]  /*10f80*/  IADD3 R3, R19, R0, RZ ;  /* 0x0000000013037210 */ /* 0x008fca0007ffe0ff */
[----:B------:R1:W-:Y:S02]  /*10f90*/  ST.E desc[UR8][R4.64], R3 ;  /* 0x0000000304007985 */ /* 0x0003e4000c101908 */
.L_x_2290:
[----:B------:R-:W-:Y:S05]  /*10fa0*/  BSYNC B0 ;  /* 0x0000000000007941 */ /* 0x000fea0003800000 */
.L_x_2289:
[----:B------:R3:W-:Y:S02]  /*10fb0*/  ATOM.E.ADD.F16x2.RN.STRONG.GPU P0, RZ, desc[UR8][R4.64+0x4], R9 ;  /* 0x0000040904ff79a2 */ /* 0x0007e4000810e1c8 */
[----:B---3--:R-:W-:Y:S05]  /*10fc0*/  @P0 EXIT ;  /* 0x000000000000094d */ /* 0x008fea0003800000 */
[----:B------:R-:W3:Y:S02]  /*10fd0*/  QSPC.E.S P0, RZ, [R4+0x4] ;  /* 0x0000040004ff73aa */ /* 0x000ee40000000500 */
[----:B---3--:R-:W-:Y:S05]  /*10fe0*/  @!P0 BRA `(.L_x_2293) ;  /* 0x0000000000208947 */ /* 0x008fea0003800000 */
[----:B------:R-:W-:-:S04]  /*10ff0*/  MOV R2, R4 ;  /* 0x0000000400027202 */ /* 0x000fc80000000f00 */
[----:B------:R-:W-:-:S07]  /*11000*/  MOV R2, R2 ;  /* 0x0000000200027202 */ /* 0x000fce0000000f00 */
.L_x_2294:
[----:B-1----:R-:W1:Y:S02]  /*11010*/  LDS R4, [R2+0x4] ;  /* 0x0000040002047984 */ /* 0x002e640000000800 */
[----:B-1----:R-:W-:-:S10]  /*11020*/  HFMA2.MMA R5, R4, 1, 1, R9 ;  /* 0x3c003c0004057835 */ /* 0x002fd40000000009 */
[----:B------:R-:W1:Y:S02]  /*11030*/  ATOMS.CAST.SPIN R5, [R2+0x4], R4, R5 ;  /* 0x000004040205738d */ /* 0x000e640001800005 */
[----:B-1----:R-:W-:-:S13]  /*11040*/  ISETP.EQ.U32.AND P0, PT, R5, 0x1, PT ;  /* 0x000000010500780c */ /* 0x002fda0003f02070 */
[----:B------:R-:W-:Y:S05]  /*11050*/  @!P0 BRA `(.L_x_2294) ;  /* 0xfffffffc00ec8947 */ /* 0x000fea000383ffff */
[----:B------:R-:W-:Y:S05]  /*11060*/  EXIT ;  /* 0x000000000000794d */ /* 0x000fea0003800000 */
.L_x_2293:
[----:B------:R-:W1:Y:S02]  /*11070*/  LD.E R0, desc[UR8][R4.64+0x4] ;  /* 0x0000040804007980 */ /* 0x000e64000c101900 */
[----:B-1----:R-:W-:-:S05]  /*11080*/  IADD3 R3, R9, R0, RZ ;  /* 0x0000000009037210 */ /* 0x002fca0007ffe0ff */
[----:B------:R-:W-:Y:S01]  /*11090*/  ST.E desc[UR8][R4.64+0x4], R3 ;  /* 0x0000040304007985 */ /* 0x000fe2000c101908 */
[----:B------:R-:W-:Y:S05]  /*110a0*/  EXIT ;  /* 0x000000000000794d */ /* 0x000fea0003800000 */
.L_x_2295:
        /* <DEDUP_REMOVED lines=13> */
.L_x_4049:


//--------------------- .text._Z23gemm_half_q_half_kernelILi1ELb1ELb1EEvPK6__halfPKjS4_S2_PS0_iiiiPKtS7_iiiiiibS2_i --------------------------
	.section	.text._Z23gemm_half_q_half_kernelILi1ELb1ELb1EEvPK6__halfPKjS4_S2_PS0_iiiiPKtS7_iiiiiibS2_i,"ax",@progbits
	.align	128
        .global         _Z23gemm_half_q_half_kernelILi1ELb1ELb1EEvPK6__halfPKjS4_S2_PS0_iiiiPKtS7_iiiiiibS2_i
        .type           _Z23gemm_half_q_half_kernelILi1ELb1ELb1EEvPK6__halfPKjS4_S2_PS0_iiiiPKtS7_iiiiiibS2_i,@function
        .size           _Z23gemm_half_q_half_kernelILi1ELb1ELb1EEvPK6__halfPKjS4_S2_PS0_iiiiPKtS7_iiiiiibS2_i,(.L_x_4050 - _Z23gemm_half_q_half_kernelILi1ELb1ELb1EEvPK6__halfPKjS4_S2_PS0_iiiiPKtS7_iiiiiibS2_i)
        .other          _Z23gemm_half_q_half_kernelILi1ELb1ELb1EEvPK6__halfPKjS4_S2_PS0_iiiiPKtS7_iiiiiibS2_i,@"STO_CUDA_ENTRY STV_DEFAULT"
_Z23gemm_half_q_half_kernelILi1ELb1ELb1EEvPK6__halfPKjS4_S2_PS0_iiiiPKtS7_iiiiiibS2_i:
.text._Z23gemm_half_q_half_kernelILi1ELb1ELb1EEvPK6__halfPKjS4_S2_PS0_iiiiPKtS7_iiiiiibS2_i:
[----:B------:R-:W0:Y:S08]  /*0000*/  LDC R1, c[0x0][0x28] ;  /* 0x00000a00ff017b82 */ /* 0x000e300000000800 */
[----:B------:R-:W1:Y:S01]  /*0010*/  LDC.64 R2, c[0x0][0x278] ;  /* 0x00009e00ff027b82 */ /* 0x000e620000000a00 */
[----:B------:R-:W-:Y:S01]  /*0020*/  ULDC.64 UR6, c[0x0][0x208] ;  /* 0x0000820000067ab9 */ /* 0x000fe20000000a00 */
[----:B0-----:R-:W-:Y:S01]  /*0030*/  VIADD R1, R1, 0xfffffff0 ;  /* 0xfffffff001017836 */ /* 0x001fe20000000000 */
[----:B-1----:R-:W2:Y:S01]  /*0040*/  LDG.E.U16 R33, desc[UR6][R2.64] ;  /* 0x0000000602217981 */ /* 0x002ea2000c1e1500 */
[----:B------:R-:W0:Y:S01]  /*0050*/  S2R R7, SR_TID.X ;  /* 0x0000000000077919 */ /* 0x000e220000002100 */
[----:B------:R-:W1:Y:S01]  /*0060*/  S2R R0, SR_CTAID.X ;  /* 0x0000000000007919 */ /* 0x000e620000002500 */
[----:B--2---:R-:W-:-:S13]  /*0070*/  ISETP.NE.AND P0, PT, R33, RZ, PT ;  /* 0x000000ff2100720c */ /* 0x004fda0003f05270 */
[----:B01----:R-:W-:Y:S05]  /*0080*/  @!P0 EXIT ;  /* 0x000000000000894d */ /* 0x003fea0003800000 */
[----:B------:R-:W0:Y:S01]  /*0090*/  S2R R6, SR_CTAID.Z ;  /* 0x0000000000067919 */ /* 0x000e220000002700 */
[----:B------:R-:W1:Y:S01]  /*00a0*/  LDC R5, c[0x0][0x240] ;  /* 0x00009000ff057b82 */ /* 0x000e620000000800 */
[----:B------:R-:W-:Y:S01]  /*00b0*/  IMAD R0, R0, 0x40, R7 ;  /* 0x0000004000007824 */ /* 0x000fe200078e0207 */
[----:B------:R-:W-:Y:S01]  /*00c0*/  ULDC UR9, c[0x0][0x23c] ;  /* 0x00008f0000097ab9 */ /* 0x000fe20000000800 */
[----:B------:R-:W-:Y:S01]  /*00d0*/  BSSY B0, `(.L_x_2296) ;  /* 0x0000019000007945 */ /* 0x000fe20003800000 */
[----:B------:R-:W-:Y:S01]  /*00e0*/  MOV R36, UR9 ;  /* 0x0000000900247c02 */ /* 0x000fe20008000f00 */
[----:B------:R-:W-:-:S05]  /*00f0*/  IMAD.SHL.U32 R35, R0, 0x4, RZ ;  /* 0x0000000400237824 */ /* 0x000fca00078e00ff */
[----:B------:R-:W-:Y:S02]  /*0100*/  ISETP.GE.AND P0, PT, R35, R36, PT ;  /* 0x000000242300720c */ /* 0x000fe40003f06270 */
[----:B0-----:R-:W-:-:S04]  /*0110*/  SHF.L.U32 R34, R6, 0x6, RZ ;  /* 0x0000000606227819 */ /* 0x001fc800000006ff */
[C---:B-1----:R-:W-:Y:S01]  /*0120*/  VIADDMNMX R37, R34.reuse, 0x40, R5, PT ;  /* 0x0000004022257846 */ /* 0x042fe20003800105 */
[----:B------:R-:W-:-:S05]  /*0130*/  IMAD.IADD R0, R34, 0x1, R7 ;  /* 0x0000000122007824 */ /* 0x000fca00078e0207 */
[----:B------:R-:W-:-:S13]  /*0140*/  ISETP.GE.AND P1, PT, R0, R37, PT ;  /* 0x000000250000720c */ /* 0x000fda0003f26270 */
[----:B------:R-:W-:Y:S05]  /*0150*/  @P1 BRA `(.L_x_2297) ;  /* 0x0000000000401947 */ /* 0x000fea0003800000 */
[----:B------:R-:W0:Y:S02]  /*0160*/  LDC.64 R2, c[0x0][0x250] ;  /* 0x00009400ff027b82 */ /* 0x000e240000000a00 */
[----:B0-----:R-:W-:-:S06]  /*0170*/  IMAD.WIDE R2, R0, 0x2, R2 ;  /* 0x0000000200027825 */ /* 0x001fcc00078e0202 */
[----:B------:R-:W2:Y:S01]  /*0180*/  LDG.E.U16.CONSTANT R3, desc[UR6][R2.64] ;  /* 0x0000000602037981 */ /* 0x000ea2000c1e9500 */
[----:B------:R-:W0:Y:S02]  /*0190*/  S2UR UR4, SR_CTAID.Y ;  /* 0x00000000000479c3 */ /* 0x000e240000002600 */
[----:B0-----:R-:W-:Y:S01]  /*01a0*/  IMAD R0, R5, UR4, RZ ;  /* 0x0000000405007c24 */ /* 0x001fe2000f8e02ff */
[----:B------:R-:W-:-:S04]  /*01b0*/  ULDC.64 UR4, c[0x0][0x210] ;  /* 0x0000840000047ab9 */ /* 0x000fc80000000a00 */
[----:B--2---:R-:W-:-:S04]  /*01c0*/  IADD3 R5, P1, R0, R3, RZ ;  /* 0x0000000300057210 */ /* 0x004fc80007f3e0ff */
[----:B------:R-:W-:Y:S02]  /*01d0*/  LEA.HI.X.SX32 R0, R0, RZ, 0x1, P1 ;  /* 0x000000ff00007211 */ /* 0x000fe400008f0eff */
[----:B------:R-:W-:-:S04]  /*01e0*/  LEA R4, P1, R5, UR4, 0x1 ;  /* 0x0000000405047c11 */ /* 0x000fc8000f8208ff */
[----:B------:R-:W-:-:S05]  /*01f0*/  LEA.HI.X R5, R5, UR5, R0, 0x1, P1 ;  /* 0x0000000505057c11 */ /* 0x000fca00088f0c00 */
[----:B------:R-:W2:Y:S01]  /*0200*/  LDG.E.U16.CONSTANT R4, desc[UR6][R4.64] ;  /* 0x0000000604047981 */ /* 0x000ea2000c1e9500 */
[----:B------:R-:W0:Y:S01]  /*0210*/  S2UR UR5, SR_CgaCtaId ;  /* 0x00000000000579c3 */ /* 0x000e220000008800 */
[----:B------:R-:W-:Y:S02]  /*0220*/  UMOV UR4, 0x400 ;  /* 0x0000040000047882 */ /* 0x000fe40000000000 */
[----:B0-----:R-:W-:-:S06]  /*0230*/  ULEA UR4, UR5, UR4, 0x18 ;  /* 0x0000000405047291 */ /* 0x001fcc000f8ec03f */
[----:B------:R-:W-:-:S05]  /*0240*/  LEA R3, R7, UR4, 0x1 ;  /* 0x0000000407037c11 */ /* 0x000fca000f8e08ff */
[----:B--2---:R0:W-:Y:S02]  /*0250*/  STS.U16 [R3], R4 ;  /* 0x0000000403007388 */ /* 0x0041e40000000400 */
.L_x_2297:
[----:B------:R-:W-:Y:S05]  /*0260*/  BSYNC B0 ;  /* 0x0000000000007941 */ /* 0x000fea0003800000 */
.L_x_2296:
[----:B------:R-:W-:Y:S05]  /*0270*/  @P0 EXIT ;  /* 0x000000000000094d */ /* 0x000fea0003800000 */
[----:B0-----:R-:W0:Y:S01]  /*0280*/  LDC.64 R2, c[0x0][0x248] ;  /* 0x00009200ff027b82 */ /* 0x001e220000000a00 */
[----:B------:R-:W-:Y:S01]  /*0290*/  IMAD.SHL.U32 R13, R6, 0x80, RZ ;  /* 0x00000080060d7824 */ /* 0x000fe200078e00ff */
[----:B------:R-:W-:-:S03]  /*02a0*/  ULDC.U8 UR4, c[0x0][0x270] ;  /* 0x00009c0000047ab9 */ /* 0x000fc60000000000 */
[----:B0-----:R-:W-:-:S05]  /*02b0*/  IMAD.WIDE R12, R13, 0x2, R2 ;  /* 0x000000020d0c7825 */ /* 0x001fca00078e0202 */
[----:B------:R0:W5:Y:S01]  /*02c0*/  LDG.E.U16.CONSTANT R29, desc[UR6][R12.64+0x2] ;  /* 0x000002060c1d7981 */ /* 0x000162000c1e9500 */
[----:B------:R-:W-:Y:S01]  /*02d0*/  UPRMT UR4, UR4, 0x8880, URZ ;  /* 0x0000888004047896 */ /* 0x000fe2000800003f */
[----:B------:R-:W-:-:S05]  /*02e0*/  ISETP.GE.AND P1, PT, R34, R37, PT ;  /* 0x000000252200720c */ /* 0x000fca0003f26270 */
[----:B------:R-:W-:-:S04]  /*02f0*/  ISETP.NE.AND P0, PT, RZ, UR4, PT ;  /* 0x00000004ff007c0c */ /* 0x000fc8000bf05270 */
[----:B------:R-:W-:-:S13]  /*0300*/  ISETP.NE.OR P0, PT, R6, RZ, !P0 ;  /* 0x000000ff0600720c */ /* 0x000fda0004705670 */
[----:B------:R-:W1:Y:S01]  /*0310*/  @!P0 S2R R7, SR_CTAID.Y ;  /* 0x0000000000078919 */ /* 0x000e620000002600 */
[----:B------:R-:W2:Y:S01]  /*0320*/  @!P0 LDC.64 R4, c[0x0][0x230] ;  /* 0x00008c00ff048b82 */ /* 0x000ea20000000a00 */
[----:B-1----:R-:W-:-:S04]  /*0330*/  @!P0 IMAD R7, R36, R7, R35 ;  /* 0x0000000724078224 */ /* 0x002fc800078e0223 */
[----:B--2---:R-:W-:-:S05]  /*0340*/  @!P0 IMAD.WIDE R4, R7, 0x2, R4 ;  /* 0x0000000207048825 */ /* 0x004fca00078e0204 */
[----:B------:R0:W-:Y:S01]  /*0350*/  @!P0 STG.E.64 desc[UR6][R4.64], RZ ;  /* 0x000000ff04008986 */ /* 0x0001e2000c101b06 */
[----:B------:R-:W-:Y:S06]  /*0360*/  BAR.SYNC.DEFER_BLOCKING 0x0 ;  /* 0x0000000000007b1d */ /* 0x000fec0000010000 */
[----:B------:R-:W-:Y:S05]  /*0370*/  @P1 BRA `(.L_x_2298) ;  /* 0x0000000000d01947 */ /* 0x000fea0003800000 */
[----:B------:R1:W5:Y:S01]  /*0380*/  LDG.E.U16.CONSTANT R0, desc[UR6][R12.64] ;  /* 0x000000060c007981 */ /* 0x000362000c1e9500 */
[----:B0-----:R-:W0:Y:S01]  /*0390*/  LDC.64 R4, c[0x0][0x220] ;  /* 0x00008800ff047b82 */ /* 0x001e220000000a00 */
[----:B------:R-:W-:Y:S01]  /*03a0*/  SHF.R.S32.HI R8, RZ, 0x1f, R35 ;  /* 0x0000001fff087819 */ /* 0x000fe20000011423 */
[----:B------:R-:W-:Y:S02]  /*03b0*/  IMAD.SHL.U32 R9, R35, 0x4, RZ ;  /* 0x0000000423097824 */ /* 0x000fe400078e00ff */
[----:B------:R-:W-:Y:S01]  /*03c0*/  IMAD.MOV.U32 R10, RZ, RZ, R34 ;  /* 0x000000ffff0a7224 */ /* 0x000fe200078e0022 */
[----:B------:R-:W-:Y:S01]  /*03d0*/  LEA.HI R11, R8, R35, RZ, 0x3 ;  /* 0x00000023080b7211 */ /* 0x000fe200078f18ff */
[----:B------:R-:W-:Y:S01]  /*03e0*/  HFMA2.MMA R8, -RZ, RZ, 0, 0 ;  /* 0x00000000ff087435 */ /* 0x000fe200000001ff */
[----:B------:R-:W-:Y:S01]  /*03f0*/  LOP3.LUT R9, R9, 0x10, RZ, 0xc0, !PT ;  /* 0x0000001009097812 */ /* 0x000fe200078ec0ff */
[----:B------:R-:W2:Y:S01]  /*0400*/  LDC.64 R6, c[0x0][0x228] ;  /* 0x00008a00ff067b82 */ /* 0x000ea20000000a00 */
[----:B-1----:R-:W-:-:S08]  /*0410*/  SHF.R.S32.HI R11, RZ, 0x3, R11 ;  /* 0x00000003ff0b7819 */ /* 0x002fd0000001140b */
.L_x_2299:
[----:B-----5:R-:W-:-:S04]  /*0420*/  IMAD.IADD R17, R0, 0x1, R8 ;  /* 0x0000000100117824 */ /* 0x020fc800078e0208 */
[----:B-1----:R-:W-:-:S05]  /*0430*/  IMAD R12, R17, R36, RZ ;  /* 0x00000024110c7224 */ /* 0x002fca00078e02ff */
[----:B------:R-:W-:-:S04]  /*0440*/  SHF.R.S32.HI R13, RZ, 0x1f, R12 ;  /* 0x0000001fff0d7819 */ /* 0x000fc8000001140c */
[----:B------:R-:W-:-:S04]  /*0450*/  LEA.HI R12, R13, R12, RZ, 0x3 ;  /* 0x0000000c0d0c7211 */ /* 0x000fc800078f18ff */
[----:B------:R-:W-:-:S05]  /*0460*/  LEA.HI.SX32 R15, R12, R11, 0x1d ;  /* 0x0000000b0c0f7211 */ /* 0x000fca00078feaff */
[----:B0-----:R-:W-:-:S06]  /*0470*/  IMAD.WIDE R14, R15, 0x4, R4 ;  /* 0x000000040f0e7825 */ /* 0x001fcc00078e0204 */
[----:B------:R-:W3:Y:S01]  /*0480*/  LDG.E.CONSTANT R14, desc[UR6][R14.64] ;  /* 0x000000060e0e7981 */ /* 0x000ee2000c1e9900 */
[----:B--2---:R-:W-:Y:S01]  /*0490*/  IMAD.WIDE R16, R17, 0x2, R6 ;  /* 0x0000000211107825 */ /* 0x004fe200078e0206 */
[----:B------:R-:W-:-:S04]  /*04a0*/  LEA R19, R10, 0x1, 0x1 ;  /* 0x000000010a137811 */ /* 0x000fc800078e08ff */
[----:B------:R0:W2:Y:S01]  /*04b0*/  LDG.E.U16.CONSTANT R12, desc[UR6][R16.64] ;  /* 0x00000006100c7981 */ /* 0x0000a2000c1e9500 */
[----:B------:R-:W-:-:S05]  /*04c0*/  IMAD.WIDE R18, R19, 0x2, R2 ;  /* 0x0000000213127825 */ /* 0x000fca00078e0202 */
[----:B------:R-:W4:Y:S01]  /*04d0*/  LDG.E.U16.CONSTANT R13, desc[UR6][R18.64] ;  /* 0x00000006120d7981 */ /* 0x000f22000c1e9500 */
[----:B---3--:R-:W-:-:S04]  /*04e0*/  SHF.R.U32.HI R20, RZ, R9, R14 ;  /* 0x00000009ff147219 */ /* 0x008fc8000001160e */
[----:B------:R-:W-:Y:S02]  /*04f0*/  LOP3.LUT R21, R20, 0xf, RZ, 0xc0, !PT ;  /* 0x0000000f14157812 */ /* 0x000fe400078ec0ff */
[--C-:B------:R-:W-:Y:S02]  /*0500*/  SHF.R.U32.HI R22, RZ, 0x4, R20.reuse ;  /* 0x00000004ff167819 */ /* 0x100fe40000011614 */
[--C-:B------:R-:W-:Y:S02]  /*0510*/  SHF.R.U32.HI R14, RZ, 0xc, R20.reuse ;  /* 0x0000000cff0e7819 */ /* 0x100fe40000011614 */
[----:B------:R-:W-:Y:S02]  /*0520*/  SHF.R.U32.HI R20, RZ, 0x8, R20 ;  /* 0x00000008ff147819 */ /* 0x000fe40000011614 */
[----:B------:R-:W-:Y:S01]  /*0530*/  LOP3.LUT R22, R22, 0xf, RZ, 0xc0, !PT ;  /* 0x0000000f16167812 */ /* 0x000fe200078ec0ff */
[----:B----4-:R-:W-:Y:S01]  /*0540*/  IMAD.IADD R10, R13, 0x1, R10 ;  /* 0x000000010d0a7824 */ /* 0x010fe200078e020a */
[----:B------:R-:W-:-:S02]  /*0550*/  LOP3.LUT R20, R20, 0xf, RZ, 0xc0, !PT ;  /* 0x0000000f14147812 */ /* 0x000fc400078ec0ff */
[----:B------:R-:W-:Y:S01]  /*0560*/  LOP3.LUT R14, R14, 0xf, RZ, 0xc0, !PT ;  /* 0x0000000f0e0e7812 */ /* 0x000fe200078ec0ff */
[----:B------:R-:W-:Y:S01]  /*0570*/  VIADD R22, R22, 0x1 ;  /* 0x0000000116167836 */ /* 0x000fe20000000000 */
[----:B------:R-:W-:Y:S02]  /*0580*/  IADD3 R21, R21, 0x1, RZ ;  /* 0x0000000115157810 */ /* 0x000fe40007ffe0ff */
[----:B------:R-:W-:Y:S01]  /*0590*/  IADD3 R20, R20, 0x1, RZ ;  /* 0x0000000114147810 */ /* 0x000fe20007ffe0ff */
[----:B------:R-:W-:Y:S01]  /*05a0*/  VIADD R14, R14, 0x1 ;  /* 0x000000010e0e7836 */ /* 0x000fe20000000000 */
[----:B------:R-:W-:Y:S01]  /*05b0*/  ISETP.GE.AND P0, PT, R10, R37, PT ;  /* 0x000000250a00720c */ /* 0x000fe20003f06270 */
[----:B------:R-:W-:Y:S02]  /*05c0*/  IMAD R21, R21, R21, RZ ;  /* 0x0000001515157224 */ /* 0x000fe400078e02ff */
[----:B------:R-:W-:Y:S02]  /*05d0*/  IMAD R22, R22, R22, RZ ;  /* 0x0000001616167224 */ /* 0x000fe400078e02ff */
[----:B------:R-:W-:-:S02]  /*05e0*/  IMAD R20, R20, R20, RZ ;  /* 0x0000001414147224 */ /* 0x000fc400078e02ff */
[----:B0-----:R-:W-:Y:S01]  /*05f0*/  IMAD R16, R14, R14, RZ ;  /* 0x0000000e0e107224 */ /* 0x001fe200078e02ff */
[----:B------:R-:W-:Y:S08]  /*0600*/  I2F.F16 R21, R21 ;  /* 0x0000001500157306 */ /* 0x000ff00000200c00 */
[----:B------:R-:W0:Y:S08]  /*0610*/  I2F.F16 R22, R22 ;  /* 0x0000001600167306 */ /* 0x000e300000200c00 */
[----:B------:R-:W-:Y:S01]  /*0620*/  I2F.F16 R15, R16 ;  /* 0x00000010000f7306 */ /* 0x000fe20000200c00 */
[----:B0-----:R-:W-:-:S07]  /*0630*/  PRMT R21, R21, 0x5410, R22 ;  /* 0x0000541015157816 */ /* 0x001fce0000000016 */
[----:B------:R-:W0:Y:S01]  /*0640*/  I2F.F16 R20, R20 ;  /* 0x0000001400147306 */ /* 0x000e220000200c00 */
[----:B--2---:R-:W-:Y:S01]  /*0650*/  HMUL2 R14, R21, R12.H0_H0 ;  /* 0x2000000c150e7232 */ /* 0x004fe20000000000 */
[----:B0-----:R-:W-:-:S05]  /*0660*/  PRMT R15, R20, 0x5410, R15 ;  /* 0x00005410140f7816 */ /* 0x001fca000000000f */
[----:B------:R-:W-:Y:S02]  /*0670*/  HMUL2 R15, R15, R12.H0_H0 ;  /* 0x2000000c0f0f7232 */ /* 0x000fe40000000000 */
[C---:B------:R-:W-:Y:S01]  /*0680*/  IMAD R12, R8.reuse, 0x8, R1 ;  /* 0x00000008080c7824 */ /* 0x040fe200078e0201 */
[----:B------:R-:W-:-:S04]  /*0690*/  IADD3 R8, R8, 0x1, RZ ;  /* 0x0000000108087810 */ /* 0x000fc80007ffe0ff */
[----:B------:R1:W-:Y:S01]  /*06a0*/  STL.64 [R12], R14 ;  /* 0x0000000e0c007387 */ /* 0x0003e20000100a00 */
[----:B------:R-:W-:Y:S05]  /*06b0*/  @!P0 BRA `(.L_x_2299) ;  /* 0xfffffffc00588947 */ /* 0x000fea000383ffff */
.L_x_2298:
[----:B0-----:R0:W5:Y:S01]  /*06c0*/  LDL.64 R4, [R1] ;  /* 0x0000000001047983 */ /* 0x0011620000100a00 */
[----:B------:R-:W2:Y:S01]  /*06d0*/  LDC R23, c[0x0][0x25c] ;  /* 0x00009700ff177b82 */ /* 0x000ea20000000800 */
[----:B------:R-:W-:Y:S01]  /*06e0*/  ULDC UR8, c[0x0][0x258] ;  /* 0x0000960000087ab9 */ /* 0x000fe20000000800 */
[----:B------:R-:W-:Y:S01]  /*06f0*/  IMAD.MOV.U32 R0, RZ, RZ, RZ ;  /* 0x000000ffff007224 */ /* 0x000fe200078e00ff */
[----:B------:R-:W-:Y:S01]  /*0700*/  ISETP.GT.AND P0, PT, R34, UR8, PT ;  /* 0x0000000822007c0c */ /* 0x000fe2000bf04270 */
[----:B------:R-:W-:-:S04]  /*0710*/  IMAD.MOV.U32 R2, RZ, RZ, RZ ;  /* 0x000000ffff027224 */ /* 0x000fc800078e00ff */
[----:B------:R-:W3:Y:S01]  /*0720*/  LDC R39, c[0x0][0x264] ;  /* 0x00009900ff277b82 */ /* 0x000ee20000000800 */
[----:B--2---:R-:W-:-:S07]  /*0730*/  ISETP.GT.AND P1, PT, R34, R23, PT ;  /* 0x000000172200720c */ /* 0x004fce0003f24270 */
        /* <DEDUP_REMOVED lines=8> */
.L_x_2300:
[----:B------:R-:W-:Y:S05]  /*07c0*/  @!P1 BRA `(.L_x_2301) ;  /* 0x00000000001c9947 */ /* 0x000fea0003800000 */
[----:B------:R-:W0:Y:S02]  /*07d0*/  LDC R3, c[0x0][0x260] ;  /* 0x00009800ff037b82 */ /* 0x000e240000000800 */
[----:B0-----:R-:W-:-:S05]  /*07e0*/  VIMNMX R0, R34, R3, PT ;  /* 0x0000000322007248 */ /* 0x001fca0003fe0100 */
[----:B------:R-:W-:-:S05]  /*07f0*/  IMAD.IADD R0, R0, 0x1, -R23 ;  /* 0x0000000100007824 */ /* 0x000fca00078e0a17 */
[----:B------:R-:W-:-:S04]  /*0800*/  SHF.R.S32.HI R3, RZ, 0x1f, R0 ;  /* 0x0000001fff037819 */ /* 0x000fc80000011400 */
[----:B------:R-:W-:-:S04]  /*0810*/  LEA.HI R3, R3, R0, RZ, 0x5 ;  /* 0x0000000003037211 */ /* 0x000fc800078f28ff */
[----:B------:R-:W-:-:S05]  /*0820*/  SHF.R.S32.HI R3, RZ, 0x5, R3 ;  /* 0x00000005ff037819 */ /* 0x000fca0000011403 */
[----:B------:R-:W-:-:S07]  /*0830*/  IMAD R0, R3, 0x5, RZ ;  /* 0x0000000503007824 */ /* 0x000fce00078e02ff */
.L_x_2301:
[----:B------:R-:W-:Y:S01]  /*0840*/  ULDC UR12, c[0x0][0x260] ;  /* 0x00009800000c7ab9 */ /* 0x000fe20000000800 */
[C---:B---3--:R-:W-:Y:S01]  /*0850*/  ISETP.GT.AND P1, PT, R34.reuse, R39, PT ;  /* 0x000000272200720c */ /* 0x048fe20003f24270 */
[----:B------:R-:W-:Y:S01]  /*0860*/  IMAD.MOV.U32 R3, RZ, RZ, RZ ;  /* 0x000000ffff037224 */ /* 0x000fe200078e00ff */
[----:B------:R-:W-:Y:S02]  /*0870*/  ISETP.GT.AND P0, PT, R34, UR12, PT ;  /* 0x0000000c22007c0c */ /* 0x000fe4000bf04270 */
[----:B------:R-:W-:-:S11]  /*0880*/  MOV R7, RZ ;  /* 0x000000ff00077202 */ /* 0x000fd60000000f00 */
[----:B------:R-:W-:Y:S05]  /*0890*/  @!P0 BRA `(.L_x_2302) ;  /* 0x00000000001c8947 */ /* 0x000fea0003800000 */
[----:B------:R-:W0:Y:S02]  /*08a0*/  LDC R7, c[0x0][0x264] ;  /* 0x00009900ff077b82 */ /* 0x000e240000000800 */
[----:B0-----:R-:W-:-:S05]  /*08b0*/  VIMNMX R6, R34, R7, PT ;  /* 0x0000000722067248 */ /* 0x001fca0003fe0100 */
[----:B------:R-:W-:-:S05]  /*08c0*/  VIADD R6, R6, -UR12 ;  /* 0x8000000c06067c36 */ /* 0x000fca0008000000 */
[----:B------:R-:W-:-:S04]  /*08d0*/  SHF.R.S32.HI R7, RZ, 0x1f, R6 ;  /* 0x0000001fff077819 */ /* 0x000fc80000011406 */
[----:B------:R-:W-:-:S04]  /*08e0*/  LEA.HI R7, R7, R6, RZ, 0x5 ;  /* 0x0000000607077211 */ /* 0x000fc800078f28ff */
[----:B------:R-:W-:-:S05]  /*08f0*/  SHF.R.S32.HI R7, RZ, 0x5, R7 ;  /* 0x00000005ff077819 */ /* 0x000fca0000011407 */
[----:B------:R-:W-:-:S07]  /*0900*/  IMAD.SHL.U32 R7, R7, 0x4, RZ ;  /* 0x0000000407077824 */ /* 0x000fce00078e00ff */
.L_x_2302:
[----:B------:R-:W-:Y:S05]  /*0910*/  @!P1 BRA `(.L_x_2303) ;  /* 0x00000000001c9947 */ /* 0x000fea0003800000 */
[----:B------:R-:W0:Y:S02]  /*0920*/  LDC R3, c[0x0][0x268] ;  /* 0x00009a00ff037b82 */ /* 0x000e240000000800 */
[----:B0-----:R-:W-:-:S04]  /*0930*/  VIMNMX R6, R34, R3, PT ;  /* 0x0000000322067248 */ /* 0x001fc80003fe0100 */
[----:B------:R-:W-:-:S04]  /*0940*/  IADD3 R6, R6, -R39, RZ ;  /* 0x8000002706067210 */ /* 0x000fc80007ffe0ff */
[----:B------:R-:W-:-:S04]  /*0950*/  SHF.R.S32.HI R3, RZ, 0x1f, R6 ;  /* 0x0000001fff037819 */ /* 0x000fc80000011406 */
[----:B------:R-:W-:-:S04]  /*0960*/  LEA.HI R3, R3, R6, RZ, 0x5 ;  /* 0x0000000603037211 */ /* 0x000fc800078f28ff */
[----:B------:R-:W-:-:S05]  /*0970*/  SHF.R.S32.HI R3, RZ, 0x5, R3 ;  /* 0x00000005ff037819 */ /* 0x000fca0000011403 */
[----:B------:R-:W-:-:S07]  /*0980*/  IMAD R3, R3, 0x3, RZ ;  /* 0x0000000303037824 */ /* 0x000fce00078e02ff */
.L_x_2303:
[----:B------:R-:W-:Y:S01]  /*0990*/  ULDC UR13, c[0x0][0x268] ;  /* 0x00009a00000d7ab9 */ /* 0x000fe20000000800 */
[----:B------:R-:W-:Y:S01]  /*09a0*/  IMAD.MOV.U32 R32, RZ, RZ, RZ ;  /* 0x000000ffff207224 */ /* 0x000fe200078e00ff */
[----:B------:R-:W-:Y:S01]  /*09b0*/  ISETP.GT.AND P0, PT, R34, UR13, PT ;  /* 0x0000000d22007c0c */ /* 0x000fe2000bf04270 */
[----:B------:R-:W-:-:S12]  /*09c0*/  IMAD.MOV.U32 R6, RZ, RZ, RZ ;  /* 0x000000ffff067224 */ /* 0x000fd800078e00ff */
[----:B------:R-:W-:Y:S05]  /*09d0*/  @!P0 BRA `(.L_x_2304) ;  /* 0x00000000001c8947 */ /* 0x000fea0003800000 */
[----:B------:R-:W0:Y:S02]  /*09e0*/  LDC R9, c[0x0][0x26c] ;  /* 0x00009b00ff097b82 */ /* 0x000e240000000800 */
[----:B0-----:R-:W-:-:S04]  /*09f0*/  VIMNMX R6, R34, R9, PT ;  /* 0x0000000922067248 */ /* 0x001fc80003fe0100 */
[----:B------:R-:W-:-:S04]  /*0a00*/  IADD3 R6, R6, -UR13, RZ ;  /* 0x8000000d06067c10 */ /* 0x000fc8000fffe0ff */
[----:B------:R-:W-:-:S04]  /*0a10*/  SHF.R.S32.HI R9, RZ, 0x1f, R6 ;  /* 0x0000001fff097819 */ /* 0x000fc80000011406 */
[----:B------:R-:W-:-:S04]  /*0a20*/  LEA.HI R9, R9, R6, RZ, 0x5 ;  /* 0x0000000609097211 */ /* 0x000fc800078f28ff */
[----:B------:R-:W-:-:S05]  /*0a30*/  SHF.R.S32.HI R9, RZ, 0x5, R9 ;  /* 0x00000005ff097819 */ /* 0x000fca0000011409 */
[----:B------:R-:W-:-:S07]  /*0a40*/  IMAD.SHL.U32 R6, R9, 0x2, RZ ;  /* 0x0000000209067824 */ /* 0x000fce00078e00ff */
.L_x_2304:
[C---:B------:R-:W-:Y:S01]  /*0a50*/  VIMNMX R8, R34.reuse, UR8, PT ;  /* 0x0000000822087c48 */ /* 0x040fe2000bfe0100 */
[----:B------:R-:W0:Y:S01]  /*0a60*/  S2UR UR5, SR_CgaCtaId ;  /* 0x00000000000579c3 */ /* 0x000e220000008800 */
[----:B------:R-:W-:Y:S01]  /*0a70*/  ULDC.64 UR10, c[0x0][0x218] ;  /* 0x00008600000a7ab9 */ /* 0x000fe20000000a00 */
[----:B------:R-:W-:Y:S01]  /*0a80*/  UMOV UR4, 0x400 ;  /* 0x0000040000047882 */ /* 0x000fe20000000000 */
[----:B------:R-:W-:Y:S02]  /*0a90*/  SHF.R.S32.HI R9, RZ, 0x1f, R8 ;  /* 0x0000001fff097819 */ /* 0x000fe40000011408 */
[----:B------:R-:W-:Y:S02]  /*0aa0*/  PRMT R28, RZ, 0x5410, RZ ;  /* 0x00005410ff1c7816 */ /* 0x000fe400000000ff */
[----:B------:R-:W-:Y:S02]  /*0ab0*/  LEA.HI R9, R9, R8, RZ, 0x5 ;  /* 0x0000000809097211 */ /* 0x000fe400078f28ff */
[----:B-----5:R-:W-:-:S02]  /*0ac0*/  IADD3 R29, R34, R29, RZ ;  /* 0x0000001d221d7210 */ /* 0x020fc40007ffe0ff */
[----:B------:R-:W-:-:S05]  /*0ad0*/  SHF.R.S32.HI R9, RZ, 0x5, R9 ;  /* 0x00000005ff097819 */ /* 0x000fca0000011409 */
[----:B------:R-:W-:-:S05]  /*0ae0*/  IMAD R2, R9, 0x8, R2 ;  /* 0x0000000809027824 */ /* 0x000fca00078e0202 */
[----:B------:R-:W-:Y:S01]  /*0af0*/  IADD3 R0, R7, R2, R0 ;  /* 0x0000000207007210 */ /* 0x000fe20007ffe000 */
[----:B0-----:R-:W-:-:S03]  /*0b00*/  ULEA UR4, UR5, UR4, 0x18 ;  /* 0x0000000405047291 */ /* 0x001fc6000f8ec03f */
[----:B------:R-:W-:-:S05]  /*0b10*/  IADD3 R3, R6, R0, R3 ;  /* 0x0000000006037210 */ /* 0x000fca0007ffe003 */
[----:B------:R-:W-:Y:S01]  /*0b20*/  IMAD R0, R3, R36, RZ ;  /* 0x0000002403007224 */ /* 0x000fe200078e02ff */
[----:B------:R-:W-:-:S04]  /*0b30*/  SHF.R.S32.HI R3, RZ, 0x1f, R35 ;  /* 0x0000001fff037819 */ /* 0x000fc80000011423 */
[----:B------:R-:W-:-:S04]  /*0b40*/  IADD3 R2, P0, R35, R0, RZ ;  /* 0x0000000023027210 */ /* 0x000fc80007f1e0ff */
[----:B------:R-:W-:Y:S02]  /*0b50*/  LEA.HI.X.SX32 R3, R0, R3, 0x1, P0 ;  /* 0x0000000300037211 */ /* 0x000fe400000f0eff */
[----:B------:R-:W-:Y:S02]  /*0b60*/  LEA R42, P0, R2, UR10, 0x2 ;  /* 0x0000000a022a7c11 */ /* 0x000fe4000f8010ff */
[----:B------:R-:W-:Y:S02]  /*0b70*/  PRMT R0, R4, 0x7610, R4 ;  /* 0x0000761004007816 */ /* 0x000fe40000000004 */
[----:B------:R-:W-:Y:S02]  /*0b80*/  LEA.HI.X R43, R2, UR11, R3, 0x2, P0 ;  /* 0x0000000b022b7c11 */ /* 0x000fe400080f1403 */
[----:B------:R-:W-:Y:S02]  /*0b90*/  ISETP.GE.AND P0, PT, R34, R37, PT ;  /* 0x000000252200720c */ /* 0x000fe40003f06270 */
[----:B------:R-:W-:-:S02]  /*0ba0*/  PRMT R2, R5, 0x7610, R5 ;  /* 0x0000761005027816 */ /* 0x000fc40000000005 */
[----:B------:R-:W-:Y:S02]  /*0bb0*/  ISETP.GE.OR P0, PT, R34, UR8, P0 ;  /* 0x0000000822007c0c */ /* 0x000fe40008706670 */
[----:B------:R-:W-:-:S11]  /*0bc0*/  PRMT R3, RZ, 0x5410, RZ ;  /* 0x00005410ff037816 */ /* 0x000fd600000000ff */
[----:B------:R-:W-:Y:S05]  /*0bd0*/  @P0 BRA `(.L_x_2305) ;  /* 0x00000030008c0947 */ /* 0x000fea0003800000 */
[----:B------:R-:W-:Y:S01]  /*0be0*/  IMAD.MOV.U32 R32, RZ, RZ, RZ ;  /* 0x000000ffff207224 */ /* 0x000fe200078e00ff */
[----:B------:R-:W-:Y:S02]  /*0bf0*/  PRMT R3, RZ, 0x5410, RZ ;  /* 0x00005410ff037816 */ /* 0x000fe400000000ff */
[----:B------:R-:W-:-:S07]  /*0c00*/  PRMT R28, RZ, 0x5410, RZ ;  /* 0x00005410ff1c7816 */ /* 0x000fce00000000ff */
.L_x_2306:
[----:B------:R-:W2:Y:S01]  /*0c10*/  LDG.E.128.CONSTANT R4, desc[UR6][R42.64] ;  /* 0x000000062a047981 */ /* 0x000ea2000c1e9d00 */
[----:B------:R-:W-:-:S03]  /*0c20*/  IMAD.U32 R36, RZ, RZ, UR9 ;  /* 0x00000009ff247e24 */ /* 0x000fc6000f8e00ff */
[----:B------:R-:W0:Y:S01]  /*0c30*/  LDS.64 R20, [UR4] ;  /* 0x00000004ff147984 */ /* 0x000e220008000a00 */
[----:B------:R-:W-:-:S05]  /*0c40*/  IMAD.WIDE R18, R36, 0x4, R42 ;  /* 0x0000000424127825 */ /* 0x000fca00078e022a */
[----:B------:R-:W3:Y:S01]  /*0c50*/  LDG.E.128.CONSTANT R8, desc[UR6][R18.64] ;  /* 0x0000000612087981 */ /* 0x000ee2000c1e9d00 */
[----:B------:R-:W-:-:S05]  /*0c60*/  IMAD.WIDE R40, R36, 0x4, R18 ;  /* 0x0000000424287825 */ /* 0x000fca00078e0212 */
[----:B-1----:R1:W4:Y:S02]  /*0c70*/  LDG.E.128.CONSTANT R12, desc[UR6][R40.64] ;  /* 0x00000006280c7981 */ /* 0x002324000c1e9d00 */
[----:B-1----:R-:W-:Y:S01]  /*0c80*/  IMAD.WIDE R40, R36, 0x4, R40 ;  /* 0x0000000424287825 */ /* 0x002fe200078e0228 */
[----:B--2---:R-:W-:Y:S02]  /*0c90*/  LOP3.LUT R18, R6, 0xff, RZ, 0xc0, !PT ;  /* 0x000000ff06127812 */ /* 0x004fe400078ec0ff */
[----:B------:R-:W-:Y:S02]  /*0ca0*/  LOP3.LUT R16, R4, 0xff, RZ, 0xc0, !PT ;  /* 0x000000ff04107812 */ /* 0x000fe400078ec0ff */
[----:B------:R-:W-:Y:S01]  /*0cb0*/  LOP3.LUT R24, R5, 0xff, RZ, 0xc0, !PT ;  /* 0x000000ff05187812 */ /* 0x000fe200078ec0ff */
[----:B------:R-:W-:Y:S01]  /*0cc0*/  VIADD R19, R18, 0xffffff80 ;  /* 0xffffff8012137836 */ /* 0x000fe20000000000 */
[----:B------:R-:W-:Y:S02]  /*0cd0*/  LOP3.LUT R26, R7, 0xff, RZ, 0xc0, !PT ;  /* 0x000000ff071a7812 */ /* 0x000fe400078ec0ff */
[----:B------:R-:W-:Y:S01]  /*0ce0*/  IADD3 R16, R16, -0x80, RZ ;  /* 0xffffff8010107810 */ /* 0x000fe20007ffe0ff */
[----:B------:R-:W-:Y:S01]  /*0cf0*/  VIADD R24, R24, 0xffffff80 ;  /* 0xffffff8018187836 */ /* 0x000fe20000000000 */
[----:B------:R-:W-:Y:S01]  /*0d00*/  IADD3 R26, R26, -0x80, RZ ;  /* 0xffffff801a1a7810 */ /* 0x000fe20007ffe0ff */
[----:B------:R-:W1:Y:S01]  /*0d10*/  I2F.F16 R19, R19 ;  /* 0x0000001300137306 */ /* 0x000e620000200c00 */
[----:B------:R-:W-:-:S02]  /*0d20*/  SHF.R.U32.HI R18, RZ, 0x8, R4 ;  /* 0x00000008ff127819 */ /* 0x000fc40000011604 */
[----:B------:R-:W-:Y:S02]  /*0d30*/  LEA.HI R22, R4, 0xffffff80, RZ, 0x8 ;  /* 0xffffff8004167811 */ /* 0x000fe400078f40ff */
[----:B------:R-:W-:Y:S02]  /*0d40*/  LOP3.LUT R18, R18, 0xff, RZ, 0xc0, !PT ;  /* 0x000000ff12127812 */ /* 0x000fe400078ec0ff */
[----:B------:R-:W-:Y:S01]  /*0d50*/  SHF.R.U32.HI R4, RZ, 0x10, R4 ;  /* 0x00000010ff047819 */ /* 0x000fe20000011604 */
[----:B------:R2:W5:Y:S01]  /*0d60*/  I2F.F16 R17, R16 ;  /* 0x0000001000117306 */ /* 0x0005620000200c00 */
[----:B------:R-:W-:Y:S01]  /*0d70*/  SHF.R.U32.HI R30, RZ, 0x8, R6 ;  /* 0x00000008ff1e7819 */ /* 0x000fe20000011606 */
[----:B------:R-:W-:Y:S01]  /*0d80*/  VIADD R18, R18, 0xffffff80 ;  /* 0xffffff8012127836 */ /* 0x000fe20000000000 */
[----:B------:R-:W-:Y:S01]  /*0d90*/  LOP3.LUT R4, R4, 0xff, RZ, 0xc0, !PT ;  /* 0x000000ff04047812 */ /* 0x000fe200078ec0ff */
[----:B-1----:R-:W-:-:S04]  /*0da0*/  HADD2.F32 R19, -RZ, R19.H0_H0 ;  /* 0x20000013ff137230 */ /* 0x002fc80000004100 */
[----:B------:R1:W3:Y:S01]  /*0db0*/  I2F.F16 R25, R24 ;  /* 0x0000001800197306 */ /* 0x0002e20000200c00 */
[----:B--2---:R-:W-:Y:S02]  /*0dc0*/  VIADD R16, R4, 0xffffff80 ;  /* 0xffffff8004107836 */ /* 0x004fe40000000000 */
[--C-:B0-----:R-:W-:Y:S02]  /*0dd0*/  HADD2.F32 R4, -RZ, R20.reuse.H0_H0 ;  /* 0x20000014ff047230 */ /* 0x101fe40000004100 */
[----:B------:R-:W-:Y:S02]  /*0de0*/  HADD2.F32 R20, -RZ, R20.H1_H1 ;  /* 0x30000014ff147230 */ /* 0x000fe40000004100 */
[----:B-----5:R-:W-:Y:S01]  /*0df0*/  HADD2.F32 R17, -RZ, R17.H0_H0 ;  /* 0x20000011ff117230 */ /* 0x020fe20000004100 */
[----:B------:R-:W0:Y:S01]  /*0e00*/  I2F.F16 R26, R26 ;  /* 0x0000001a001a7306 */ /* 0x000e220000200c00 */
[----:B-1----:R-:W-:Y:S01]  /*0e10*/  SHF.R.U32.HI R24, RZ, 0x8, R5 ;  /* 0x00000008ff187819 */ /* 0x002fe20000011605 */
[----:B------:R-:W-:-:S03]  /*0e20*/  FFMA.FTZ R19, R4, R19, RZ ;  /* 0x0000001304137223 */ /* 0x000fc600000100ff */
[----:B------:R-:W-:Y:S01]  /*0e30*/  LOP3.LUT R27, R24, 0xff, RZ, 0xc0, !PT ;  /* 0x000000ff181b7812 */ /* 0x000fe200078ec0ff */
[----:B---3--:R-:W-:Y:S02]  /*0e40*/  HADD2.F32 R43, -RZ, R25.H0_H0 ;  /* 0x20000019ff2b7230 */ /* 0x008fe40000004100 */
[----:B------:R-:W1:Y:S01]  /*0e50*/  I2F.F16 R18, R18 ;  /* 0x0000001200127306 */ /* 0x000e620000200c00 */
[----:B------:R-:W-:Y:S01]  /*0e60*/  IADD3 R31, R27, -0x80, RZ ;  /* 0xffffff801b1f7810 */ /* 0x000fe20007ffe0ff */
[----:B------:R-:W-:Y:S01]  /*0e70*/  FFMA.FTZ R27, R17, R4, RZ ;  /* 0x00000004111b7223 */ /* 0x000fe200000100ff */
[----:B------:R-:W-:Y:S01]  /*0e80*/  LOP3.LUT R24, R30, 0xff, RZ, 0xc0, !PT ;  /* 0x000000ff1e187812 */ /* 0x000fe200078ec0ff */
[----:B------:R-:W-:Y:S01]  /*0e90*/  FFMA.FTZ R17, R4, R43, RZ ;  /* 0x0000002b04117223 */ /* 0x000fe200000100ff */
[----:B0-----:R-:W-:-:S03]  /*0ea0*/  HADD2.F32 R25, -RZ, R26.H0_H0 ;  /* 0x2000001aff197230 */ /* 0x001fc60000004100 */
[----:B------:R-:W-:Y:S01]  /*0eb0*/  I2F.F16 R16, R16 ;  /* 0x0000001000107306 */ /* 0x000fe20000200c00 */
[----:B------:R-:W-:Y:S01]  /*0ec0*/  VIADD R30, R24, 0xffffff80 ;  /* 0xffffff80181e7836 */ /* 0x000fe20000000000 */
[----:B------:R-:W-:Y:S01]  /*0ed0*/  SHF.R.U32.HI R24, RZ, 0x10, R5 ;  /* 0x00000010ff187819 */ /* 0x000fe20000011605 */
[----:B------:R-:W-:Y:S01]  /*0ee0*/  FFMA.FTZ R4, R4, R25, RZ ;  /* 0x0000001904047223 */ /* 0x000fe200000100ff */
[----:B------:R-:W-:Y:S01]  /*0ef0*/  SHF.R.U32.HI R25, RZ, 0x8, R7 ;  /* 0x00000008ff197819 */ /* 0x000fe20000011607 */
[----:B-1----:R-:W-:-:S03]  /*0f00*/  HADD2.F32 R38, -RZ, R18.H0_H0 ;  /* 0x20000012ff267230 */ /* 0x002fc60000004100 */
[----:B------:R0:W1:Y:S01]  /*0f10*/  I2F.F16 R26, R31 ;  /* 0x0000001f001a7306 */ /* 0x0000620000200c00 */
[----:B------:R-:W-:Y:S02]  /*0f20*/  LOP3.LUT R25, R25, 0xff, RZ, 0xc0, !PT ;  /* 0x000000ff19197812 */ /* 0x000fe400078ec0ff */
[----:B------:R-:W-:Y:S01]  /*0f30*/  LOP3.LUT R18, R24, 0xff, RZ, 0xc0, !PT ;  /* 0x000000ff18127812 */ /* 0x000fe200078ec0ff */
[----:B------:R-:W-:-:S04]  /*0f40*/  FFMA.FTZ R24, R38, R20, R27 ;  /* 0x0000001426187223 */ /* 0x000fc8000001001b */
[----:B------:R-:W2:Y:S01]  /*0f50*/  I2F.F16 R30, R30 ;  /* 0x0000001e001e7306 */ /* 0x000ea20000200c00 */
[----:B0-----:R-:W-:Y:S01]  /*0f60*/  VIADD R31, R25, 0xffffff80 ;  /* 0xffffff80191f7836 */ /* 0x001fe20000000000 */
[----:B------:R-:W-:Y:S02]  /*0f70*/  IADD3 R25, R18, -0x80, RZ ;  /* 0xffffff8012197810 */ /* 0x000fe40007ffe0ff */
[----:B------:R-:W-:Y:S02]  /*0f80*/  SHF.R.U32.HI R18, RZ, 0x10, R6 ;  /* 0x00000010ff127819 */ /* 0x000fe40000011606 */
[----:B------:R-:W-:Y:S01]  /*0f90*/  LEA.HI R6, R6, 0xffffff80, RZ, 0x8 ;  /* 0xffffff8006067811 */ /* 0x000fe200078f40ff */
[----:B-1----:R-:W-:Y:S01]  /*0fa0*/  HADD2.F32 R38, -RZ, R26.H0_H0 ;  /* 0x2000001aff267230 */ /* 0x002fe20000004100 */
[----:B------:R-:W0:Y:S01]  /*0fb0*/  I2F.F16 R27, R31 ;  /* 0x0000001f001b7306 */ /* 0x000e220000200c00 */
[----:B------:R-:W-:-:S03]  /*0fc0*/  LOP3.LUT R26, R18, 0xff, RZ, 0xc0, !PT ;  /* 0x000000ff121a7812 */ /* 0x000fc600078ec0ff */
[----:B------:R-:W-:Y:S01]  /*0fd0*/  FFMA.FTZ R18, R20, R38, R17 ;  /* 0x0000002614127223 */ /* 0x000fe20000010011 */
[----:B------:R-:W-:Y:S01]  /*0fe0*/  SHF.R.U32.HI R38, RZ, 0x10, R7 ;  /* 0x00000010ff267819 */ /* 0x000fe20000011607 */
[----:B------:R-:W-:Y:S02]  /*0ff0*/  VIADD R17, R26, 0xffffff80 ;  /* 0xffffff801a117836 */ /* 0x000fe40000000000 */
[----:B------:R-:W1:Y:S01]  /*1000*/  I2F.F16 R25, R25 ;  /* 0x0000001900197306 */ /* 0x000e620000200c00 */
[----:B--2---:R-:W-:Y:S01]  /*1010*/  HADD2.F32 R26, -RZ, R30.H0_H0 ;  /* 0x2000001eff1a7230 */ /* 0x004fe20000004100 */
[----:B------:R-:W-:-:S04]  /*1020*/  LOP3.LUT R38, R38, 0xff, RZ, 0xc0, !PT ;  /* 0x000000ff26267812 */ /* 0x000fc800078ec0ff */
[----:B------:R-:W-:Y:S01]  /*1030*/  FFMA.FTZ R26, R20, R26, R19 ;  /* 0x0000001a141a7223 */ /* 0x000fe20000010013 */
[----:B0-----:R-:W-:Y:S01]  /*1040*/  HADD2.F32 R31, -RZ, R27.H0_H0 ;  /* 0x2000001bff1f7230 */ /* 0x001fe20000004100 */
[----:B------:R-:W0:Y:S01]  /*1050*/  I2F.F16 R17, R17 ;  /* 0x0000001100117306 */ /* 0x000e220000200c00 */
[----:B------:R-:W-:Y:S02]  /*1060*/  HADD2.F32 R19, -RZ, R16.H0_H0 ;  /* 0x20000010ff137230 */ /* 0x000fe40000004100 */
[----:B------:R-:W-:Y:S02]  /*1070*/  VIADD R38, R38, 0xffffff80 ;  /* 0xffffff8026267836 */ /* 0x000fe40000000000 */
[----:B------:R-:W-:Y:S01]  /*1080*/  FFMA.FTZ R4, R20, R31, R4 ;  /* 0x0000001f14047223 */ /* 0x000fe20000010004 */
[----:B------:R-:W-:Y:S01]  /*1090*/  LEA.HI R20, R5, 0xffffff80, RZ, 0x8 ;  /* 0xffffff8005147811 */ /* 0x000fe200078f40ff */
[----:B------:R-:W-:Y:S02]  /*10a0*/  HADD2.F32 R5, -RZ, R21.H0_H0 ;  /* 0x20000015ff057230 */ /* 0x000fe40000004100 */
[----:B-1----:R-:W-:Y:S01]  /*10b0*/  HADD2.F32 R25, -RZ, R25.H0_H0 ;  /* 0x20000019ff197230 */ /* 0x002fe20000004100 */
[----:B------:R-:W1:Y:S02]  /*10c0*/  I2F.F16 R27, R38 ;  /* 0x00000026001b7306 */ /* 0x000e640000200c00 */
[----:B------:R-:W-:-:S02]  /*10d0*/  FFMA.FTZ R24, R19, R5, R24 ;  /* 0x0000000513187223 */ /* 0x000fc40000010018 */
[----:B------:R-:W-:Y:S01]  /*10e0*/  FFMA.FTZ R25, R5, R25, R18 ;  /* 0x0000001905197223 */ /* 0x000fe20000010012 */
[----:B0-----:R-:W-:Y:S02]  /*10f0*/  HADD2.F32 R30, -RZ, R17.H0_H0 ;  /* 0x20000011ff1e7230 */ /* 0x001fe40000004100 */
[----:B------:R0:W2:Y:S01]  /*1100*/  LDG.E.128.CONSTANT R16, desc[UR6][R40.64] ;  /* 0x0000000628107981 */ /* 0x0000a2000c1e9d00 */
[----:B------:R-:W3:Y:S01]  /*1110*/  I2F.F16 R20, R20 ;  /* 0x0000001400147306 */ /* 0x000ee20000200c00 */
[----:B-1----:R-:W-:Y:S01]  /*1120*/  HADD2.F32 R31, -RZ, R27.H0_H0 ;  /* 0x2000001bff1f7230 */ /* 0x002fe20000004100 */
[----:B------:R-:W-:Y:S01]  /*1130*/  LEA.HI R27, R7, 0xffffff80, RZ, 0x8 ;  /* 0xffffff80071b7811 */ /* 0x000fe200078f40ff */
[----:B------:R-:W-:-:S05]  /*1140*/  FFMA.FTZ R26, R5, R30, R26 ;  /* 0x0000001e051a7223 */ /* 0x000fca000001001a */
[----:B------:R-:W1:Y:S01]  /*1150*/  I2F.F16 R22, R22 ;  /* 0x0000001600167306 */ /* 0x000e620000200c00 */
[----:B------:R-:W-:Y:S02]  /*1160*/  FFMA.FTZ R7, R5, R31, R4 ;  /* 0x0000001f05077223 */ /* 0x000fe40000010004 */
[----:B------:R-:W5:Y:S01]  /*1170*/  LDS.64 R4, [UR4+0x8] ;  /* 0x00000804ff047984 */ /* 0x000f620008000a00 */
[----:B------:R-:W-:Y:S02]  /*1180*/  HADD2.F32 R21, -RZ, R21.H1_H1 ;  /* 0x30000015ff157230 */ /* 0x000fe40000004100 */
[----:B---3--:R-:W-:Y:S02]  /*1190*/  HADD2.F32 R20, -RZ, R20.H0_H0 ;  /* 0x20000014ff147230 */ /* 0x008fe40000004100 */
[----:B------:R-:W3:Y:S01]  /*11a0*/  I2F.F16 R6, R6 ;  /* 0x0000000600067306 */ /* 0x000ee20000200c00 */
[----:B------:R-:W-:-:S07]  /*11b0*/  LOP3.LUT R30, R8, 0xff, RZ, 0xc0, !PT ;  /* 0x000000ff081e7812 */ /* 0x000fce00078ec0ff */
[----:B------:R-:W4:Y:S01]  /*11c0*/  I2F.F16 R27, R27 ;  /* 0x0000001b001b7306 */ /* 0x000f220000200c00 */
[----:B-1----:R-:W-:Y:S02]  /*11d0*/  HADD2.F32 R31, -RZ, R22.H0_H0 ;  /* 0x20000016ff1f7230 */ /* 0x002fe40000004100 */
[----:B------:R-:W-:Y:S01]  /*11e0*/  FFMA.FTZ R25, R21, R20, R25 ;  /* 0x0000001415197223 */ /* 0x000fe20000010019 */
[----:B------:R-:W-:Y:S02]  /*11f0*/  LOP3.LUT R20, R10, 0xff, RZ, 0xc0, !PT ;  /* 0x000000ff0a147812 */ /* 0x000fe400078ec0ff */
[----:B------:R-:W-:Y:S01]  /*1200*/  IADD3 R22, R30, -0x80, RZ ;  /* 0xffffff801e167810 */ /* 0x000fe20007ffe0ff */
[----:B------:R-:W-:Y:S01]  /*1210*/  FFMA.FTZ R24, R31, R21, R24 ;  /* 0x000000151f187223 */ /* 0x000fe20000010018 */
[----:B------:R-:W-:Y:S01]  /*1220*/  LOP3.LUT R30, R9, 0xff, RZ, 0xc0, !PT ;  /* 0x000000ff091e7812 */ /* 0x000fe200078ec0ff */
[----:B------:R-:W-:Y:S02]  /*1230*/  VIADD R31, R20, 0xffffff80 ;  /* 0xffffff80141f7836 */ /* 0x000fe40000000000 */
[----:B---3--:R-:W-:-:S02]  /*1240*/  HADD2.F32 R20, -RZ, R6.H0_H0 ;  /* 0x20000006ff147230 */ /* 0x008fc40000004100 */
[----:B------:R-:W-:Y:S01]  /*1250*/  VIADD R30, R30, 0xffffff80 ;  /* 0xffffff801e1e7836 */ /* 0x000fe20000000000 */
[----:B------:R-:W1:Y:S01]  /*1260*/  I2F.F16 R6, R31 ;  /* 0x0000001f00067306 */ /* 0x000e620000200c00 */
[----:B----4-:R-:W-:Y:S02]  /*1270*/  HADD2.F32 R38, -RZ, R27.H0_H0 ;  /* 0x2000001bff267230 */ /* 0x010fe40000004100 */
[----:B------:R-:W-:-:S03]  /*1280*/  FFMA.FTZ R26, R21, R20, R26 ;  /* 0x00000014151a7223 */ /* 0x000fc6000001001a */
[----:B------:R-:W-:Y:S02]  /*1290*/  FFMA.FTZ R7, R21, R38, R7 ;  /* 0x0000002615077223 */ /* 0x000fe40000010007 */
[----:B------:R-:W3:Y:S01]  /*12a0*/  I2F.F16 R22, R22 ;  /* 0x0000001600167306 */ /* 0x000ee20000200c00 */
[----:B------:R-:W-:-:S07]  /*12b0*/  LOP3.LUT R21, R11, 0xff, RZ, 0xc0, !PT ;  /* 0x000000ff0b157812 */ /* 0x000fce00078ec0ff */
[----:B------:R-:W4:Y:S01]  /*12c0*/  I2F.F16 R30, R30 ;  /* 0x0000001e001e7306 */ /* 0x000f220000200c00 */
[----:B------:R-:W-:Y:S01]  /*12d0*/  IADD3 R27, R21, -0x80, RZ ;  /* 0xffffff80151b7810 */ /* 0x000fe20007ffe0ff */
[----:B-----5:R-:W-:Y:S02]  /*12e0*/  HADD2.F32 R38, -RZ, R4.H0_H0 ;  /* 0x20000004ff267230 */ /* 0x020fe40000004100 */
[----:B-1----:R-:W-:Y:S01]  /*12f0*/  HADD2.F32 R31, -RZ, R6.H0_H0 ;  /* 0x20000006ff1f7230 */ /* 0x002fe20000004100 */
[----:B------:R-:W-:-:S03]  /*1300*/  SHF.R.U32.HI R6, RZ, 0x8, R8 ;  /* 0x00000008ff067819 */ /* 0x000fc60000011608 */
[----:B------:R-:W1:Y:S01]  /*1310*/  I2F.F16 R27, R27 ;  /* 0x0000001b001b7306 */ /* 0x000e620000200c00 */
[----:B---3--:R-:W-:Y:S02]  /*1320*/  HADD2.F32 R43, -RZ, R22.H0_H0 ;  /* 0x20000016ff2b7230 */ /* 0x008fe40000004100 */
[----:B------:R-:W-:Y:S01]  /*1330*/  FFMA.FTZ R22, R38, R31, R26 ;  /* 0x0000001f26167223 */ /* 0x000fe2000001001a */
[----:B------:R-:W-:Y:S01]  /*1340*/  LOP3.LUT R26, R6, 0xff, RZ, 0xc0, !PT ;  /* 0x000000ff061a7812 */ /* 0x000fe200078ec0ff */
[----:B----4-:R-:W-:-:S05]  /*1350*/  HADD2.F32 R30, -RZ, R30.H0_H0 ;  /* 0x2000001eff1e7230 */ /* 0x010fca0000004100 */
[----:B------:R-:W-:Y:S01]  /*1360*/  FFMA.FTZ R25, R38, R30, R25 ;  /* 0x0000001e26197223 */ /* 0x000fe20000010019 */
[----:B------:R-:W-:Y:S02]  /*1370*/  VIADD R30, R26, 0xffffff80 ;  /* 0xffffff801a1e7836 */ /* 0x000fe40000000000 */
[----:B-1----:R-:W-:-:S04]  /*1380*/  HADD2.F32 R26, -RZ, R27.H0_H0 ;  /* 0x2000001bff1a7230 */ /* 0x002fc80000004100 */
[----:B------:R-:W1:Y:S01]  /*1390*/  I2F.F16 R30, R30 ;  /* 0x0000001e001e7306 */ /* 0x000e620000200c00 */
[----:B------:R-:W-:Y:S01]  /*13a0*/  FFMA.FTZ R26, R38, R26, R7 ;  /* 0x0000001a261a7223 */ /* 0x000fe20000010007 */
[--C-:B------:R-:W-:Y:S02]  /*13b0*/  SHF.R.U32.HI R7, RZ, 0x8, R9.reuse ;  /* 0x00000008ff077819 */ /* 0x100fe40000011609 */
[----:B------:R-:W-:Y:S02]  /*13c0*/  LEA.HI R31, R10, 0xffffff80, RZ, 0x8 ;  /* 0xffffff800a1f7811 */ /* 0x000fe400078f40ff */
[----:B------:R-:W-:Y:S02]  /*13d0*/  LOP3.LUT R7, R7, 0xff, RZ, 0xc0, !PT ;  /* 0x000000ff07077812 */ /* 0x000fe400078ec0ff */
[----:B------:R-:W-:Y:S02]  /*13e0*/  LEA.HI R21, R9, 0xffffff80, RZ, 0x8 ;  /* 0xffffff8009157811 */ /* 0x000fe400078f40ff */
[----:B------:R-:W-:Y:S01]  /*13f0*/  SHF.R.U32.HI R27, RZ, 0x10, R9 ;  /* 0x00000010ff1b7819 */ /* 0x000fe20000011609 */
[----:B------:R1:W-:Y:S01]  /*1400*/  I2F.F16 R6, R31 ;  /* 0x0000001f00067306 */ /* 0x0003e20000200c00 */
[----:B------:R-:W-:-:S02]  /*1410*/  IADD3 R9, R7, -0x80, RZ ;  /* 0xffffff8007097810 */ /* 0x000fc40007ffe0ff */
[----:B------:R-:W-:Y:S01]  /*1420*/  LOP3.LUT R7, R27, 0xff, RZ, 0xc0, !PT ;  /* 0x000000ff1b077812 */ /* 0x000fe200078ec0ff */
[----:B------:R-:W-:Y:S02]  /*1430*/  HADD2.F32 R27, -RZ, R4.H1_H1 ;  /* 0x30000004ff1b7230 */ /* 0x000fe40000004100 */
[----:B------:R-:W-:Y:S01]  /*1440*/  FFMA.FTZ R24, R43, R38, R24 ;  /* 0x000000262b187223 */ /* 0x000fe20000010018 */
[----:B-1----:R-:W-:Y:S01]  /*1450*/  HADD2.F32 R31, -RZ, R30.H0_H0 ;  /* 0x2000001eff1f7230 */ /* 0x002fe20000004100 */
[----:B------:R-:W-:Y:S01]  /*1460*/  SHF.R.U32.HI R30, RZ, 0x8, R11 ;  /* 0x00000008ff1e7819 */ /* 0x000fe2000001160b */
[----:B------:R-:W1:Y:S01]  /*1470*/  I2F.F16 R9, R9 ;  /* 0x0000000900097306 */ /* 0x000e620000200c00 */
[--C-:B------:R-:W-:Y:S02]  /*1480*/  SHF.R.U32.HI R4, RZ, 0x8, R10.reuse ;  /* 0x00000008ff047819 */ /* 0x100fe4000001160a */
[----:B------:R-:W-:Y:S02]  /*1490*/  LOP3.LUT R30, R30, 0xff, RZ, 0xc0, !PT ;  /* 0x000000ff1e1e7812 */ /* 0x000fe400078ec0ff */
[----:B------:R-:W-:Y:S01]  /*14a0*/  SHF.R.U32.HI R10, RZ, 0x10, R10 ;  /* 0x00000010ff0a7819 */ /* 0x000fe2000001160a */
[----:B------:R-:W-:Y:S01]  /*14b0*/  FFMA.FTZ R24, R31, R27, R24 ;  /* 0x0000001b1f187223 */ /* 0x000fe20000010018 */
[----:B------:R-:W-:-:S02]  /*14c0*/  LOP3.LUT R4, R4, 0xff, RZ, 0xc0, !PT ;  /* 0x000000ff04047812 */ /* 0x000fc400078ec0ff */
[----:B------:R-:W-:Y:S02]  /*14d0*/  IADD3 R31, R30, -0x80, RZ ;  /* 0xffffff801e1f7810 */ /* 0x000fe40007ffe0ff */
[----:B------:R-:W-:Y:S02]  /*14e0*/  LEA.HI R20, R8, 0xffffff80, RZ, 0x8 ;  /* 0xffffff8008147811 */ /* 0x000fe400078f40ff */
[----:B------:R-:W-:Y:S02]  /*14f0*/  LOP3.LUT R30, R10, 0xff, RZ, 0xc0, !PT ;  /* 0x000000ff0a1e7812 */ /* 0x000fe400078ec0ff */
[----:B------:R-:W-:Y:S01]  /*1500*/  SHF.R.U32.HI R8, RZ, 0x10, R8 ;  /* 0x00000010ff087819 */ /* 0x000fe20000011608 */
[----:B------:R-:W-:Y:S02]  /*1510*/  VIADD R4, R4, 0xffffff80 ;  /* 0xffffff8004047836 */ /* 0x000fe40000000000 */
[----:B------:R-:W-:Y:S01]  /*1520*/  VIADD R38, R30, 0xffffff80 ;  /* 0xffffff801e267836 */ /* 0x000fe20000000000 */
[----:B------:R-:W-:-:S02]  /*1530*/  LOP3.LUT R8, R8, 0xff, RZ, 0xc0, !PT ;  /* 0x000000ff08087812 */ /* 0x000fc400078ec0ff */
[----:B------:R-:W-:Y:S01]  /*1540*/  SHF.R.U32.HI R30, RZ, 0x10, R11 ;  /* 0x00000010ff1e7819 */ /* 0x000fe2000001160b */
[----:B-1----:R-:W-:Y:S01]  /*1550*/  HADD2.F32 R44, -RZ, R9.H0_H0 ;  /* 0x20000009ff2c7230 */ /* 0x002fe20000004100 */
[----:B------:R-:W1:Y:S01]  /*1560*/  I2F.F16 R4, R4 ;  /* 0x0000000400047306 */ /* 0x000e620000200c00 */
[----:B------:R-:W-:Y:S01]  /*1570*/  VIADD R8, R8, 0xffffff80 ;  /* 0xffffff8008087836 */ /* 0x000fe20000000000 */
[----:B------:R-:W-:Y:S02]  /*1580*/  LOP3.LUT R42, R30, 0xff, RZ, 0xc0, !PT ;  /* 0x000000ff1e2a7812 */ /* 0x000fe400078ec0ff */
[----:B------:R-:W-:-:S04]  /*1590*/  FFMA.FTZ R30, R27, R44, R25 ;  /* 0x0000002c1b1e7223 */ /* 0x000fc80000010019 */
[----:B------:R-:W3:Y:S01]  /*15a0*/  I2F.F16 R10, R31 ;  /* 0x0000001f000a7306 */ /* 0x000ee20000200c00 */
[----:B------:R-:W-:-:S07]  /*15b0*/  VIADD R25, R42, 0xffffff80 ;  /* 0xffffff802a197836 */ /* 0x000fce0000000000 */
[----:B------:R-:W4:Y:S08]  /*15c0*/  I2F.F16 R8, R8 ;  /* 0x0000000800087306 */ /* 0x000f300000200c00 */
[----:B------:R-:W5:Y:S01]  /*15d0*/  I2F.F16 R9, R38 ;  /* 0x0000002600097306 */ /* 0x000f620000200c00 */
[----:B-1----:R-:W-:Y:S02]  /*15e0*/  HADD2.F32 R4, -RZ, R4.H0_H0 ;  /* 0x20000004ff047230 */ /* 0x002fe40000004100 */
[----:B---3--:R-:W-:-:S05]  /*15f0*/  HADD2.F32 R43, -RZ, R10.H0_H0 ;  /* 0x2000000aff2b7230 */ /* 0x008fca0000004100 */
[----:B------:R-:W1:Y:S01]  /*1600*/  I2F.F16 R25, R25 ;  /* 0x0000001900197306 */ /* 0x000e620000200c00 */
[----:B------:R-:W-:Y:S02]  /*1610*/  VIADD R7, R7, 0xffffff80 ;  /* 0xffffff8007077836 */ /* 0x000fe40000000000 */
[C---:B------:R-:W-:Y:S01]  /*1620*/  FFMA.FTZ R22, R27.reuse, R4, R22 ;  /* 0x000000041b167223 */ /* 0x040fe20000010016 */
[----:B------:R-:W-:Y:S01]  /*1630*/  FFMA.FTZ R26, R27, R43, R26 ;  /* 0x0000002b1b1a7223 */ /* 0x000fe2000001001a */
[----:B----4-:R-:W-:Y:S01]  /*1640*/  HADD2.F32 R27, -RZ, R8.H0_H0 ;  /* 0x20000008ff1b7230 */ /* 0x010fe20000004100 */
[----:B------:R-:W-:Y:S01]  /*1650*/  LOP3.LUT R8, R13, 0xff, RZ, 0xc0, !PT ;  /* 0x000000ff0d087812 */ /* 0x000fe200078ec0ff */
[----:B------:R-:W-:Y:S01]  /*1660*/  HADD2.F32 R31, -RZ, R5.H0_H0 ;  /* 0x20000005ff1f7230 */ /* 0x000fe20000004100 */
[----:B------:R-:W3:Y:S01]  /*1670*/  I2F.F16 R7, R7 ;  /* 0x0000000700077306 */ /* 0x000ee20000200c00 */
[----:B-----5:R-:W-:Y:S01]  /*1680*/  HADD2.F32 R9, -RZ, R9.H0_H0 ;  /* 0x20000009ff097230 */ /* 0x020fe20000004100 */
[----:B------:R-:W-:Y:S01]  /*1690*/  LEA.HI R10, R11, 0xffffff80, RZ, 0x8 ;  /* 0xffffff800b0a7811 */ /* 0x000fe200078f40ff */
[----:B------:R-:W-:-:S02]  /*16a0*/  VIADD R43, R8, 0xffffff80 ;  /* 0xffffff80082b7836 */ /* 0x000fc40000000000 */
[----:B-1----:R-:W-:Y:S02]  /*16b0*/  HADD2.F32 R11, -RZ, R25.H0_H0 ;  /* 0x20000019ff0b7230 */ /* 0x002fe40000004100 */
[----:B------:R-:W-:Y:S02]  /*16c0*/  FFMA.FTZ R25, R31, R9, R22 ;  /* 0x000000091f197223 */ /* 0x000fe40000010016 */
[----:B------:R-:W1:Y:S01]  /*16d0*/  LDS.64 R8, [UR4+0x10] ;  /* 0x00001004ff087984 */ /* 0x000e620008000a00 */
[----:B------:R-:W4:Y:S01]  /*16e0*/  I2F.F16 R20, R20 ;  /* 0x0000001400147306 */ /* 0x000f220000200c00 */
[----:B---3--:R-:W-:Y:S01]  /*16f0*/  HADD2.F32 R7, -RZ, R7.H0_H0 ;  /* 0x20000007ff077230 */ /* 0x008fe20000004100 */
[----:B------:R-:W-:Y:S01]  /*1700*/  LOP3.LUT R4, R12, 0xff, RZ, 0xc0, !PT ;  /* 0x000000ff0c047812 */ /* 0x000fe200078ec0ff */
[----:B------:R-:W-:-:S03]  /*1710*/  FFMA.FTZ R27, R27, R31, R24 ;  /* 0x0000001f1b1b7223 */ /* 0x000fc60000010018 */
[C---:B------:R-:W-:Y:S01]  /*1720*/  FFMA.FTZ R45, R31.reuse, R7, R30 ;  /* 0x000000071f2d7223 */ /* 0x040fe2000001001e */
[----:B------:R-:W-:Y:S01]  /*1730*/  LOP3.LUT R7, R14, 0xff, RZ, 0xc0, !PT ;  /* 0x000000ff0e077812 */ /* 0x000fe200078ec0ff */
[----:B------:R-:W-:Y:S01]  /*1740*/  FFMA.FTZ R31, R31, R11, R26 ;  /* 0x0000000b1f1f7223 */ /* 0x000fe2000001001a */
[----:B------:R-:W-:Y:S01]  /*1750*/  LOP3.LUT R11, R15, 0xff, RZ, 0xc0, !PT ;  /* 0x000000ff0f0b7812 */ /* 0x000fe200078ec0ff */
[----:B------:R-:W3:Y:S01]  /*1760*/  I2F.F16 R21, R21 ;  /* 0x0000001500157306 */ /* 0x000ee20000200c00 */
[----:B------:R-:W-:Y:S01]  /*1770*/  IADD3 R4, R4, -0x80, RZ ;  /* 0xffffff8004047810 */ /* 0x000fe20007ffe0ff */
[----:B------:R-:W-:Y:S01]  /*1780*/  VIADD R7, R7, 0xffffff80 ;  /* 0xffffff8007077836 */ /* 0x000fe20000000000 */
[----:B------:R-:W-:Y:S01]  /*1790*/  IADD3 R11, R11, -0x80, RZ ;  /* 0xffffff800b0b7810 */ /* 0x000fe20007ffe0ff */
[----:B------:R-:W-:Y:S02]  /*17a0*/  HADD2.F32 R22, -RZ, R5.H1_H1 ;  /* 0x30000005ff167230 */ /* 0x000fe40000004100 */
[----:B----4-:R-:W-:-:S02]  /*17b0*/  HADD2.F32 R20, -RZ, R20.H0_H0 ;  /* 0x20000014ff147230 */ /* 0x010fc40000004100 */
[----:B------:R-:W4:Y:S01]  /*17c0*/  I2F.F16 R10, R10 ;  /* 0x0000000a000a7306 */ /* 0x000f220000200c00 */
[----:B------:R-:W-:Y:S01]  /*17d0*/  SHF.R.U32.HI R5, RZ, 0x8, R12 ;  /* 0x00000008ff057819 */ /* 0x000fe2000001160c */
[----:B------:R-:W-:Y:S02]  /*17e0*/  HADD2.F32 R6, -RZ, R6.H0_H0 ;  /* 0x20000006ff067230 */ /* 0x000fe40000004100 */
[----:B------:R-:W-:Y:S01]  /*17f0*/  FFMA.FTZ R27, R20, R22, R27 ;  /* 0x00000016141b7223 */ /* 0x000fe2000001001b */
[----:B------:R-:W-:-:S03]  /*1800*/  SHF.R.U32.HI R20, RZ, 0x8, R13 ;  /* 0x00000008ff147819 */ /* 0x000fc6000001160d */
[----:B------:R-:W-:Y:S01]  /*1810*/  I2F.F16 R4, R4 ;  /* 0x0000000400047306 */ /* 0x000fe20000200c00 */
[----:B------:R-:W-:Y:S01]  /*1820*/  LOP3.LUT R5, R5, 0xff, RZ, 0xc0, !PT ;  /* 0x000000ff05057812 */ /* 0x000fe200078ec0ff */
[----:B------:R-:W-:-:S06]  /*1830*/  FFMA.FTZ R26, R22, R6, R25 ;  /* 0x00000006161a7223 */ /* 0x000fcc0000010019 */
[----:B------:R-:W5:Y:S01]  /*1840*/  I2F.F16 R43, R43 ;  /* 0x0000002b002b7306 */ /* 0x000f620000200c00 */
[----:B---3--:R-:W-:Y:S01]  /*1850*/  HADD2.F32 R21, -RZ, R21.H0_H0 ;  /* 0x20000015ff157230 */ /* 0x008fe20000004100 */
[----:B------:R-:W-:-:S06]  /*1860*/  LOP3.LUT R20, R20, 0xff, RZ, 0xc0, !PT ;  /* 0x000000ff14147812 */ /* 0x000fcc00078ec0ff */
[----:B------:R-:W3:Y:S01]  /*1870*/  I2F.F16 R7, R7 ;  /* 0x0000000700077306 */ /* 0x000ee20000200c00 */
[----:B------:R-:W-:-:S07]  /*1880*/  SHF.R.U32.HI R6, RZ, 0x8, R15 ;  /* 0x00000008ff067819 */ /* 0x000fce000001160f */
[----:B------:R-:W0:Y:S01]  /*1890*/  I2F.F16 R11, R11 ;  /* 0x0000000b000b7306 */ /* 0x000e220000200c00 */
[----:B------:R-:W-:Y:S01]  /*18a0*/  VIADD R5, R5, 0xffffff80 ;  /* 0xffffff8005057836 */ /* 0x000fe20000000000 */
[----:B------:R-:W-:Y:S01]  /*18b0*/  SHF.R.U32.HI R30, RZ, 0x8, R14 ;  /* 0x00000008ff1e7819 */ /* 0x000fe2000001160e */
[----:B----4-:R-:W-:Y:S01]  /*18c0*/  HADD2.F32 R10, -RZ, R10.H0_H0 ;  /* 0x2000000aff0a7230 */ /* 0x010fe20000004100 */
[----:B------:R-:W-:Y:S01]  /*18d0*/  LOP3.LUT R6, R6, 0xff, RZ, 0xc0, !PT ;  /* 0x000000ff06067812 */ /* 0x000fe200078ec0ff */
[----:B------:R-:W-:Y:S01]  /*18e0*/  FFMA.FTZ R24, R22, R21, R45 ;  /* 0x0000001516187223 */ /* 0x000fe2000001002d */
[----:B------:R-:W-:Y:S01]  /*18f0*/  VIADD R20, R20, 0xffffff80 ;  /* 0xffffff8014147836 */ /* 0x000fe20000000000 */
[----:B------:R-:W-:Y:S01]  /*1900*/  LOP3.LUT R30, R30, 0xff, RZ, 0xc0, !PT ;  /* 0x000000ff1e1e7812 */ /* 0x000fe200078ec0ff */
[----:B------:R4:W0:Y:S01]  /*1910*/  I2F.F16 R21, R5 ;  /* 0x0000000500157306 */ /* 0x0008220000200c00 */
[----:B------:R-:W-:Y:S01]  /*1920*/  SHF.R.U32.HI R25, RZ, 0x10, R12 ;  /* 0x00000010ff197819 */ /* 0x000fe2000001160c */
[----:B------:R-:W-:Y:S01]  /*1930*/  FFMA.FTZ R31, R22, R10, R31 ;  /* 0x0000000a161f7223 */ /* 0x000fe2000001001f */
[----:B------:R-:W-:Y:S01]  /*1940*/  VIADD R6, R6, 0xffffff80 ;  /* 0xffffff8006067836 */ /* 0x000fe20000000000 */
[----:B------:R-:W-:Y:S01]  /*1950*/  IADD3 R10, R30, -0x80, RZ ;  /* 0xffffff801e0a7810 */ /* 0x000fe20007ffe0ff */
[----:B-----5:R-:W-:Y:S01]  /*1960*/  HADD2.F32 R43, -RZ, R43.H0_H0 ;  /* 0x2000002bff2b7230 */ /* 0x020fe20000004100 */
[----:B------:R-:W-:Y:S01]  /*1970*/  LOP3.LUT R25, R25, 0xff, RZ, 0xc0, !PT ;  /* 0x000000ff19197812 */ /* 0x000fe200078ec0ff */
[----:B---3--:R-:W-:-:S02]  /*1980*/  HADD2.F32 R7, -RZ, R7.H0_H0 ;  /* 0x20000007ff077230 */ /* 0x008fc40000004100 */
[----:B----4-:R-:W-:Y:S02]  /*1990*/  HADD2.F32 R5, -RZ, R4.H0_H0 ;  /* 0x20000004ff057230 */ /* 0x010fe40000004100 */
[----:B-1----:R-:W-:Y:S02]  /*19a0*/  HADD2.F32 R4, -RZ, R8.H0_H0 ;  /* 0x20000008ff047230 */ /* 0x002fe40000004100 */
[----:B0-----:R-:W-:Y:S01]  /*19b0*/  HADD2.F32 R11, -RZ, R11.H0_H0 ;  /* 0x2000000bff0b7230 */ /* 0x001fe20000004100 */
[----:B------:R-:W0:Y:S01]  /*19c0*/  I2F.F16 R20, R20 ;  /* 0x0000001400147306 */ /* 0x000e220000200c00 */
[----:B------:R-:W-:Y:S01]  /*19d0*/  SHF.R.U32.HI R30, RZ, 0x10, R13 ;  /* 0x00000010ff1e7819 */ /* 0x000fe2000001160d */
[----:B------:R-:W-:Y:S01]  /*19e0*/  FFMA.FTZ R22, R5, R4, RZ ;  /* 0x0000000405167223 */ /* 0x000fe200000100ff */
[----:B------:R-:W-:Y:S01]  /*19f0*/  ISETP.NE.AND P0, PT, R34, R29, PT ;  /* 0x0000001d2200720c */ /* 0x000fe20003f05270 */
[C---:B------:R-:W-:Y:S01]  /*1a00*/  FFMA.FTZ R5, R4.reuse, R43, RZ ;  /* 0x0000002b04057223 */ /* 0x040fe200000100ff */
[C---:B------:R-:W-:Y:S01]  /*1a10*/  FFMA.FTZ R7, R4.reuse, R7, RZ ;  /* 0x0000000704077223 */ /* 0x040fe200000100ff */
[----:B------:R-:W-:Y:S01]  /*1a20*/  FFMA.FTZ R11, R4, R11, RZ ;  /* 0x0000000b040b7223 */ /* 0x000fe200000100ff */
[----:B------:R-:W-:Y:S01]  /*1a30*/  VIADD R4, R25, 0xffffff80 ;  /* 0xffffff8019047836 */ /* 0x000fe20000000000 */
[----:B------:R-:W1:Y:S01]  /*1a40*/  I2F.F16 R6, R6 ;  /* 0x0000000600067306 */ /* 0x000e620000200c00 */
[----:B------:R-:W-:-:S04]  /*1a50*/  LOP3.LUT R30, R30, 0xff, RZ, 0xc0, !PT ;  /* 0x000000ff1e1e7812 */ /* 0x000fc800078ec0ff */
[----:B------:R-:W-:-:S03]  /*1a60*/  IADD3 R25, R30, -0x80, RZ ;  /* 0xffffff801e197810 */ /* 0x000fc60007ffe0ff */
[----:B------:R-:W3:Y:S01]  /*1a70*/  I2F.F16 R10, R10 ;  /* 0x0000000a000a7306 */ /* 0x000ee20000200c00 */
[----:B------:R-:W-:Y:S02]  /*1a80*/  HADD2.F32 R8, -RZ, R8.H1_H1 ;  /* 0x30000008ff087230 */ /* 0x000fe40000004100 */
[----:B------:R-:W-:-:S05]  /*1a90*/  HADD2.F32 R21, -RZ, R21.H0_H0 ;  /* 0x20000015ff157230 */ /* 0x000fca0000004100 */
[----:B------:R-:W4:Y:S01]  /*1aa0*/  I2F.F16 R4, R4 ;  /* 0x0000000400047306 */ /* 0x000f220000200c00 */
[----:B------:R-:W-:Y:S02]  /*1ab0*/  @!P0 VIADD R32, R32, 0x1 ;  /* 0x0000000120208836 */ /* 0x000fe40000000000 */
[----:B0-----:R-:W-:Y:S02]  /*1ac0*/  HADD2.F32 R30, -RZ, R20.H0_H0 ;  /* 0x20000014ff1e7230 */ /* 0x001fe40000004100 */
[----:B------:R-:W-:-:S03]  /*1ad0*/  FFMA.FTZ R22, R21, R8, R22 ;  /* 0x0000000815167223 */ /* 0x000fc60000010016 */
[----:B------:R-:W0:Y:S01]  /*1ae0*/  I2F.F16 R25, R25 ;  /* 0x0000001900197306 */ /* 0x000e220000200c00 */
[----:B------:R-:W-:Y:S02]  /*1af0*/  @!P0 IMAD R21, R32, 0x8, R1 ;  /* 0x0000000820158824 */ /* 0x000fe400078e0201 */
[----:B-1----:R-:W-:Y:S02]  /*1b00*/  HADD2.F32 R38, -RZ, R6.H0_H0 ;  /* 0x20000006ff267230 */ /* 0x002fe40000004100 */
[----:B------:R-:W-:Y:S01]  /*1b10*/  FFMA.FTZ R6, R8, R30, R5 ;  /* 0x0000001e08067223 */ /* 0x000fe20000010005 */
[----:B------:R-:W-:Y:S01]  /*1b20*/  SHF.R.U32.HI R30, RZ, 0x10, R15 ;  /* 0x00000010ff1e7819 */ /* 0x000fe2000001160f */
[----:B---3--:R-:W-:Y:S01]  /*1b30*/  HADD2.F32 R10, -RZ, R10.H0_H0 ;  /* 0x2000000aff0a7230 */ /* 0x008fe20000004100 */
[----:B------:R-:W3:Y:S01]  /*1b40*/  @!P0 LDL.64 R20, [R21] ;  /* 0x0000000015148983 */ /* 0x000ee20000100a00 */
[----:B----4-:R-:W-:Y:S01]  /*1b50*/  HADD2.F32 R5, -RZ, R4.H0_H0 ;  /* 0x20000004ff057230 */ /* 0x010fe20000004100 */
[----:B------:R-:W-:-:S02]  /*1b60*/  LOP3.LUT R30, R30, 0xff, RZ, 0xc0, !PT ;  /* 0x000000ff1e1e7812 */ /* 0x000fc400078ec0ff */
[----:B------:R-:W-:Y:S01]  /*1b70*/  SHF.R.U32.HI R4, RZ, 0x10, R14 ;  /* 0x00000010ff047819 */ /* 0x000fe2000001160e */
[C---:B------:R-:W-:Y:S01]  /*1b80*/  FFMA.FTZ R10, R8.reuse, R10, R7 ;  /* 0x0000000a080a7223 */ /* 0x040fe20000010007 */
[----:B------:R-:W-:Y:S01]  /*1b90*/  FFMA.FTZ R11, R8, R38, R11 ;  /* 0x00000026080b7223 */ /* 0x000fe2000001000b */
[----:B------:R-:W-:Y:S02]  /*1ba0*/  VIADD R44, R30, 0xffffff80 ;  /* 0xffffff801e2c7836 */ /* 0x000fe40000000000 */
[----:B0-----:R-:W-:Y:S01]  /*1bb0*/  HADD2.F32 R8, -RZ, R25.H0_H0 ;  /* 0x20000019ff087230 */ /* 0x001fe20000004100 */
[----:B------:R-:W-:Y:S01]  /*1bc0*/  LOP3.LUT R25, R4, 0xff, RZ, 0xc0, !PT ;  /* 0x000000ff04197812 */ /* 0x000fe200078ec0ff */
[----:B------:R-:W-:Y:S01]  /*1bd0*/  HADD2.F32 R43, -RZ, R9.H0_H0 ;  /* 0x20000009ff2b7230 */ /* 0x000fe20000004100 */
[----:B------:R-:W0:Y:S01]  /*1be0*/  I2F.F16 R30, R44 ;  /* 0x0000002c001e7306 */ /* 0x000e220000200c00 */
[----:B------:R-:W-:Y:S01]  /*1bf0*/  IMAD.WIDE R40, R36, 0x4, R40 ;  /* 0x0000000424287825 */ /* 0x000fe200078e0228 */
[----:B------:R-:W-:-:S03]  /*1c00*/  IADD3 R42, R25, -0x80, RZ ;  /* 0xffffff80192a7810 */ /* 0x000fc60007ffe0ff */
[----:B------:R-:W-:Y:S01]  /*1c10*/  FFMA.FTZ R22, R5, R43, R22 ;  /* 0x0000002b05167223 */ /* 0x000fe20000010016 */
[----:B------:R-:W-:Y:S02]  /*1c20*/  FFMA.FTZ R8, R43, R8, R6 ;  /* 0x000000082b087223 */ /* 0x000fe40000010006 */
[----:B------:R1:W4:Y:S01]  /*1c30*/  LDG.E.128.CONSTANT R4, desc[UR6][R40.64] ;  /* 0x0000000628047981 */ /* 0x000322000c1e9d00 */
[----:B------:R-:W5:Y:S01]  /*1c40*/  I2F.F16 R25, R42 ;  /* 0x0000002a00197306 */ /* 0x000f620000200c00 */
[----:B------:R-:W-:Y:S01]  /*1c50*/  LEA.HI R38, R12, 0xffffff80, RZ, 0x8 ;  /* 0xffffff800c267811 */ /* 0x000fe200078f40ff */
[----:B0-----:R-:W-:-:S06]  /*1c60*/  HADD2.F32 R30, -RZ, R30.H0_H0 ;  /* 0x2000001eff1e7230 */ /* 0x001fcc0000004100 */
[----:B------:R-:W0:Y:S01]  /*1c70*/  I2F.F16 R12, R38 ;  /* 0x00000026000c7306 */ /* 0x000e220000200c00 */
[----:B------:R-:W-:Y:S01]  /*1c80*/  FFMA.FTZ R11, R43, R30, R11 ;  /* 0x0000001e2b0b7223 */ /* 0x000fe2000001000b */
[----:B------:R-:W-:Y:S01]  /*1c90*/  LEA.HI R30, R13, 0xffffff80, RZ, 0x8 ;  /* 0xffffff800d1e7811 */ /* 0x000fe200078f40ff */
[----:B-----5:R-:W-:-:S05]  /*1ca0*/  HADD2.F32 R25, -RZ, R25.H0_H0 ;  /* 0x20000019ff197230 */ /* 0x020fca0000004100 */
[----:B------:R-:W-:Y:S02]  /*1cb0*/  FFMA.FTZ R10, R43, R25, R10 ;  /* 0x000000192b0a7223 */ /* 0x000fe4000001000a */
[----:B------:R-:W5:Y:S01]  /*1cc0*/  I2F.F16 R25, R30 ;  /* 0x0000001e00197306 */ /* 0x000f620000200c00 */
[----:B0-----:R-:W-:Y:S01]  /*1cd0*/  HADD2.F32 R43, -RZ, R12.H0_H0 ;  /* 0x2000000cff2b7230 */ /* 0x001fe20000004100 */
[----:B------:R-:W-:Y:S01]  /*1ce0*/  LEA.HI R42, R14, 0xffffff80, RZ, 0x8 ;  /* 0xffffff800e2a7811 */ /* 0x000fe200078f40ff */
[----:B------:R-:W0:Y:S01]  /*1cf0*/  LDS.64 R12, [UR4+0x18] ;  /* 0x00001804ff0c7984 */ /* 0x000e220008000a00 */
[----:B------:R-:W-:Y:S01]  /*1d00*/  LEA.HI R38, R15, 0xffffff80, RZ, 0x8 ;  /* 0xffffff800f267811 */ /* 0x000fe200078f40ff */
[----:B------:R-:W-:-:S03]  /*1d10*/  HADD2.F32 R9, -RZ, R9.H1_H1 ;  /* 0x30000009ff097230 */ /* 0x000fc60000004100 */
[----:B------:R-:W1:Y:S01]  /*1d20*/  I2F.F16 R14, R42 ;  /* 0x0000002a000e7306 */ /* 0x000e620000200c00 */
[----:B-----5:R-:W-:-:S07]  /*1d30*/  HADD2.F32 R15, -RZ, R25.H0_H0 ;  /* 0x20000019ff0f7230 */ /* 0x020fce0000004100 */
[----:B------:R-:W5:Y:S01]  /*1d40*/  I2F.F16 R25, R38 ;  /* 0x0000002600197306 */ /* 0x000f620000200c00 */
[----:B------:R-:W-:Y:S01]  /*1d50*/  FFMA.FTZ R15, R9, R15, R8 ;  /* 0x0000000f090f7223 */ /* 0x000fe20000010008 */
[----:B--2---:R-:W-:Y:S01]  /*1d60*/  LOP3.LUT R8, R16, 0xff, RZ, 0xc0, !PT ;  /* 0x000000ff10087812 */ /* 0x004fe200078ec0ff */
[----:B-1----:R-:W-:-:S04]  /*1d70*/  HADD2.F32 R14, -RZ, R14.H0_H0 ;  /* 0x2000000eff0e7230 */ /* 0x002fc80000004100 */
[----:B------:R-:W-:Y:S02]  /*1d80*/  VIADD R8, R8, 0xffffff80 ;  /* 0xffffff8008087836 */ /* 0x000fe40000000000 */
[----:B------:R-:W-:Y:S01]  /*1d90*/  FFMA.FTZ R22, R43, R9, R22 ;  /* 0x000000092b167223 */ /* 0x000fe20000010016 */
[----:B-----5:R-:W-:Y:S02]  /*1da0*/  HADD2.F32 R30, -RZ, R25.H0_H0 ;  /* 0x20000019ff1e7230 */ /* 0x020fe40000004100 */
[----:B------:R-:W-:Y:S01]  /*1db0*/  FFMA.FTZ R14, R9, R14, R10 ;  /* 0x0000000e090e7223 */ /* 0x000fe2000001000a */
[----:B------:R-:W1:Y:S01]  /*1dc0*/  I2F.F16 R8, R8 ;  /* 0x0000000800087306 */ /* 0x000e620000200c00 */
[----:B------:R-:W-:Y:S01]  /*1dd0*/  LOP3.LUT R10, R17, 0xff, RZ, 0xc0, !PT ;  /* 0x000000ff110a7812 */ /* 0x000fe200078ec0ff */
[----:B------:R-:W-:Y:S01]  /*1de0*/  FFMA.FTZ R11, R9, R30, R11 ;  /* 0x0000001e090b7223 */ /* 0x000fe2000001000b */
[----:B------:R-:W-:Y:S02]  /*1df0*/  LOP3.LUT R9, R18, 0xff, RZ, 0xc0, !PT ;  /* 0x000000ff12097812 */ /* 0x000fe400078ec0ff */
[----:B------:R-:W-:-:S03]  /*1e00*/  IADD3 R25, R10, -0x80, RZ ;  /* 0xffffff800a197810 */ /* 0x000fc60007ffe0ff */
[----:B------:R-:W-:Y:S01]  /*1e10*/  VIADD R9, R9, 0xffffff80 ;  /* 0xffffff8009097836 */ /* 0x000fe20000000000 */
[----:B------:R-:W2:Y:S01]  /*1e20*/  I2F.F16 R10, R25 ;  /* 0x00000019000a7306 */ /* 0x000ea20000200c00 */
[----:B0-----:R-:W-:Y:S02]  /*1e30*/  HADD2.F32 R30, -RZ, R12.H0_H0 ;  /* 0x2000000cff1e7230 */ /* 0x001fe40000004100 */
[----:B-1----:R-:W-:-:S05]  /*1e40*/  HADD2.F32 R43, -RZ, R8.H0_H0 ;  /* 0x20000008ff2b7230 */ /* 0x002fca0000004100 */
[----:B------:R-:W0:Y:S01]  /*1e50*/  I2F.F16 R9, R9 ;  /* 0x0000000900097306 */ /* 0x000e220000200c00 */
[----:B------:R-:W-:Y:S01]  /*1e60*/  FFMA.FTZ R8, R43, R30, R22 ;  /* 0x0000001e2b087223 */ /* 0x000fe20000010016 */
[----:B------:R-:W-:Y:S01]  /*1e70*/  LOP3.LUT R22, R19, 0xff, RZ, 0xc0, !PT ;  /* 0x000000ff13167812 */ /* 0x000fe200078ec0ff */
[----:B--2---:R-:W-:-:S04]  /*1e80*/  HADD2.F32 R10, -RZ, R10.H0_H0 ;  /* 0x2000000aff0a7230 */ /* 0x004fc80000004100 */
[----:B------:R-:W-:Y:S02]  /*1e90*/  VIADD R42, R22, 0xffffff80 ;  /* 0xffffff80162a7836 */ /* 0x000fe40000000000 */
[----:B------:R-:W-:Y:S01]  /*1ea0*/  FFMA.FTZ R10, R30, R10, R15 ;  /* 0x0000000a1e0a7223 */ /* 0x000fe2000001000f */
[----:B0-----:R-:W-:Y:S01]  /*1eb0*/  HADD2.F32 R25, -RZ, R9.H0_H0 ;  /* 0x20000009ff197230 */ /* 0x001fe20000004100 */
[----:B------:R-:W0:Y:S01]  /*1ec0*/  I2F.F16 R15, R42 ;  /* 0x0000002a000f7306 */ /* 0x000e220000200c00 */
[----:B------:R-:W-:-:S03]  /*1ed0*/  SHF.R.U32.HI R22, RZ, 0x8, R16 ;  /* 0x00000008ff167819 */ /* 0x000fc60000011610 */
[----:B------:R-:W-:Y:S01]  /*1ee0*/  FFMA.FTZ R14, R30, R25, R14 ;  /* 0x000000191e0e7223 */ /* 0x000fe2000001000e */
[----:B------:R-:W-:Y:S02]  /*1ef0*/  SHF.R.U32.HI R25, RZ, 0x8, R17 ;  /* 0x00000008ff197819 */ /* 0x000fe40000011611 */
[----:B------:R-:W-:Y:S02]  /*1f00*/  LOP3.LUT R22, R22, 0xff, RZ, 0xc0, !PT ;  /* 0x000000ff16167812 */ /* 0x000fe400078ec0ff */
[----:B------:R-:W-:Y:S02]  /*1f10*/  LOP3.LUT R25, R25, 0xff, RZ, 0xc0, !PT ;  /* 0x000000ff19197812 */ /* 0x000fe400078ec0ff */
[----:B------:R-:W-:-:S03]  /*1f20*/  IADD3 R9, R22, -0x80, RZ ;  /* 0xffffff8016097810 */ /* 0x000fc60007ffe0ff */
[----:B------:R-:W-:Y:S02]  /*1f30*/  VIADD R38, R25, 0xffffff80 ;  /* 0xffffff8019267836 */ /* 0x000fe40000000000 */
[----:B0-----:R-:W-:Y:S01]  /*1f40*/  HADD2.F32 R15, -RZ, R15.H0_H0 ;  /* 0x2000000fff0f7230 */ /* 0x001fe20000004100 */
[----:B------:R-:W0:Y:S04]  /*1f50*/  I2F.F16 R9, R9 ;  /* 0x0000000900097306 */ /* 0x000e280000200c00 */
[----:B------:R-:W-:-:S04]  /*1f60*/  FFMA.FTZ R15, R30, R15, R11 ;  /* 0x0000000f1e0f7223 */ /* 0x000fc8000001000b */
[----:B------:R-:W1:Y:S01]  /*1f70*/  I2F.F16 R22, R38 ;  /* 0x0000002600167306 */ /* 0x000e620000200c00 */
[----:B------:R-:W-:Y:S02]  /*1f80*/  SHF.R.U32.HI R11, RZ, 0x8, R18 ;  /* 0x00000008ff0b7819 */ /* 0x000fe40000011612 */
[----:B------:R-:W-:Y:S02]  /*1f90*/  SHF.R.U32.HI R30, RZ, 0x8, R19 ;  /* 0x00000008ff1e7819 */ /* 0x000fe40000011613 */
[----:B------:R-:W-:Y:S01]  /*1fa0*/  LOP3.LUT R11, R11, 0xff, RZ, 0xc0, !PT ;  /* 0x000000ff0b0b7812 */ /* 0x000fe200078ec0ff */
[----:B------:R-:W-:Y:S02]  /*1fb0*/  HADD2.F32 R25, -RZ, R12.H1_H1 ;  /* 0x3000000cff197230 */ /* 0x000fe40000004100 */
[----:B0-----:R-:W-:Y:S02]  /*1fc0*/  HADD2.F32 R9, -RZ, R9.H0_H0 ;  /* 0x20000009ff097230 */ /* 0x001fe40000004100 */
[----:B------:R-:W-:Y:S01]  /*1fd0*/  VIADD R42, R11, 0xffffff80 ;  /* 0xffffff800b2a7836 */ /* 0x000fe20000000000 */
[----:B------:R-:W-:Y:S01]  /*1fe0*/  LOP3.LUT R11, R30, 0xff, RZ, 0xc0, !PT ;  /* 0x000000ff1e0b7812 */ /* 0x000fe200078ec0ff */
[----:B------:R-:W-:-:S04]  /*1ff0*/  IMAD.WIDE R40, R36, 0x4, R40 ;  /* 0x0000000424287825 */ /* 0x000fc800078e0228 */
[----:B-1----:R-:W-:Y:S01]  /*2000*/  HADD2.F32 R22, -RZ, R22.H0_H0 ;  /* 0x20000016ff167230 */ /* 0x002fe20000004100 */
[----:B------:R-:W-:Y:S01]  /*2010*/  IADD3 R43, R11, -0x80, RZ ;  /* 0xffffff800b2b7810 */ /* 0x000fe20007ffe0ff */
[----:B------:R-:W-:-:S03]  /*2020*/  FFMA.FTZ R30, R9, R25, R8 ;  /* 0x00000019091e7223 */ /* 0x000fc60000010008 */
[----:B------:R-:W-:Y:S02]  /*2030*/  FFMA.FTZ R22, R25, R22, R10 ;  /* 0x0000001619167223 */ /* 0x000fe4000001000a */
[----:B------:R-:W2:Y:S01]  /*2040*/  LDG.E.128.CONSTANT R8, desc[UR6][R40.64] ;  /* 0x0000000628087981 */ /* 0x000ea2000c1e9d00 */
[----:B------:R-:W0:Y:S08]  /*2050*/  I2F.F16 R12, R42 ;  /* 0x0000002a000c7306 */ /* 0x000e300000200c00 */
[----:B------:R-:W1:Y:S01]  /*2060*/  I2F.F16 R43, R43 ;  /* 0x0000002b002b7306 */ /* 0x000e620000200c00 */
[----:B0-----:R-:W-:-:S02]  /*2070*/  HADD2.F32 R12, -RZ, R12.H0_H0 ;  /* 0x2000000cff0c7230 */ /* 0x001fc40000004100 */
[----:B-1----:R-:W-:-:S03]  /*2080*/  HADD2.F32 R38, -RZ, R43.H0_H0 ;  /* 0x2000002bff267230 */ /* 0x002fc60000004100 */
[C---:B------:R-:W-:Y:S02]  /*2090*/  FFMA.FTZ R14, R25.reuse, R12, R14 ;  /* 0x0000000c190e7223 */ /* 0x040fe4000001000e */
[----:B------:R-:W-:Y:S01]  /*20a0*/  FFMA.FTZ R12, R25, R38, R15 ;  /* 0x00000026190c7223 */ /* 0x000fe2000001000f */
[----:B------:R-:W-:Y:S02]  /*20b0*/  SHF.R.U32.HI R15, RZ, 0x10, R16 ;  /* 0x00000010ff0f7819 */ /* 0x000fe40000011610 */
[----:B------:R-:W-:Y:S02]  /*20c0*/  SHF.R.U32.HI R25, RZ, 0x10, R17 ;  /* 0x00000010ff197819 */ /* 0x000fe40000011611 */
[----:B------:R-:W-:Y:S02]  /*20d0*/  LOP3.LUT R15, R15, 0xff, RZ, 0xc0, !PT ;  /* 0x000000ff0f0f7812 */ /* 0x000fe400078ec0ff */
[----:B------:R-:W-:-:S03]  /*20e0*/  LOP3.LUT R25, R25, 0xff, RZ, 0xc0, !PT ;  /* 0x000000ff19197812 */ /* 0x000fc600078ec0ff */
[----:B------:R-:W-:Y:S02]  /*20f0*/  VIADD R38, R15, 0xffffff80 ;  /* 0xffffff800f267836 */ /* 0x000fe40000000000 */
[----:B------:R-:W-:-:S04]  /*2100*/  VIADD R42, R25, 0xffffff80 ;  /* 0xffffff80192a7836 */ /* 0x000fc80000000000 */
[----:B------:R-:W0:Y:S08]  /*2110*/  I2F.F16 R38, R38 ;  /* 0x0000002600267306 */ /* 0x000e300000200c00 */
[----:B------:R-:W1:Y:S01]  /*2120*/  I2F.F16 R42, R42 ;  /* 0x0000002a002a7306 */ /* 0x000e620000200c00 */
[----:B------:R-:W-:Y:S01]  /*2130*/  HADD2.F32 R15, -RZ, R13.H0_H0 ;  /* 0x2000000dff0f7230 */ /* 0x000fe20000004100 */
[----:B------:R-:W-:Y:S01]  /*2140*/  SHF.R.U32.HI R44, RZ, 0x10, R19 ;  /* 0x00000010ff2c7819 */ /* 0x000fe20000011613 */
[----:B0-----:R-:W-:-:S03]  /*2150*/  HADD2.F32 R25, -RZ, R38.H0_H0 ;  /* 0x20000026ff197230 */ /* 0x001fc60000004100 */
[----:B------:R-:W-:Y:S01]  /*2160*/  LOP3.LUT R44, R44, 0xff, RZ, 0xc0, !PT ;  /* 0x000000ff2c2c7812 */ /* 0x000fe200078ec0ff */
[----:B-1----:R-:W-:Y:S02]  /*2170*/  HADD2.F32 R43, -RZ, R42.H0_H0 ;  /* 0x2000002aff2b7230 */ /* 0x002fe40000004100 */
[----:B------:R-:W-:-:S03]  /*2180*/  FFMA.FTZ R30, R25, R15, R30 ;  /* 0x0000000f191e7223 */ /* 0x000fc6000001001e */
[----:B------:R-:W-:Y:S01]  /*2190*/  FFMA.FTZ R25, R15, R43, R22 ;  /* 0x0000002b0f197223 */ /* 0x000fe20000010016 */
[----:B------:R-:W-:Y:S01]  /*21a0*/  SHF.R.U32.HI R22, RZ, 0x10, R18 ;  /* 0x00000010ff167819 */ /* 0x000fe20000011612 */
[----:B------:R-:W-:-:S03]  /*21b0*/  VIADD R44, R44, 0xffffff80 ;  /* 0xffffff802c2c7836 */ /* 0x000fc60000000000 */
[----:B------:R-:W-:-:S04]  /*21c0*/  LOP3.LUT R22, R22, 0xff, RZ, 0xc0, !PT ;  /* 0x000000ff16167812 */ /* 0x000fc800078ec0ff */
[----:B------:R-:W-:Y:S01]  /*21d0*/  IADD3 R43, R22, -0x80, RZ ;  /* 0xffffff80162b7810 */ /* 0x000fe20007ffe0ff */
[----:B------:R-:W0:Y:S01]  /*21e0*/  I2F.F16 R44, R44 ;  /* 0x0000002c002c7306 */ /* 0x000e220000200c00 */
[----:B------:R-:W-:-:S07]  /*21f0*/  LEA.HI R38, R16, 0xffffff80, RZ, 0x8 ;  /* 0xffffff8010267811 */ /* 0x000fce00078f40ff */
[----:B------:R-:W1:Y:S01]  /*2200*/  I2F.F16 R22, R43 ;  /* 0x0000002b00167306 */ /* 0x000e620000200c00 */
[----:B------:R-:W-:Y:S02]  /*2210*/  LEA.HI R16, R17, 0xffffff80, RZ, 0x8 ;  /* 0xffffff8011107811 */ /* 0x000fe400078f40ff */
[----:B------:R-:W-:Y:S02]  /*2220*/  LEA.HI R17, R18, 0xffffff80, RZ, 0x8 ;  /* 0xffffff8012117811 */ /* 0x000fe400078f40ff */
[----:B------:R-:W-:-:S03]  /*2230*/  LEA.HI R42, R19, 0xffffff80, RZ, 0x8 ;  /* 0xffffff80132a7811 */ /* 0x000fc600078f40ff */
[----:B------:R-:W5:Y:S01]  /*2240*/  I2F.F16 R38, R38 ;  /* 0x0000002600267306 */ /* 0x000f620000200c00 */
[----:B0-----:R-:W-:Y:S02]  /*2250*/  HADD2.F32 R45, -RZ, R44.H0_H0 ;  /* 0x2000002cff2d7230 */ /* 0x001fe40000004100 */
[----:B-1----:R-:W-:-:S05]  /*2260*/  HADD2.F32 R22, -RZ, R22.H0_H0 ;  /* 0x20000016ff167230 */ /* 0x002fca0000004100 */
[----:B------:R-:W-:Y:S01]  /*2270*/  I2F.F16 R16, R16 ;  /* 0x0000001000107306 */ /* 0x000fe20000200c00 */
[C---:B------:R-:W-:Y:S01]  /*2280*/  FFMA.FTZ R12, R15.reuse, R45, R12 ;  /* 0x0000002d0f0c7223 */ /* 0x040fe2000001000c */
[----:B------:R-:W-:Y:S02]  /*2290*/  FFMA.FTZ R22, R15, R22, R14 ;  /* 0x000000160f167223 */ /* 0x000fe4000001000e */
[----:B------:R-:W0:Y:S04]  /*22a0*/  @!P0 LDC.64 R14, c[0x0][0x248] ;  /* 0x00009200ff0e8b82 */ /* 0x000e280000000a00 */
[----:B------:R-:W1:Y:S08]  /*22b0*/  I2F.F16 R17, R17 ;  /* 0x0000001100117306 */ /* 0x000e700000200c00 */
[----:B------:R-:W3:Y:S01]  /*22c0*/  I2F.F16 R18, R42 ;  /* 0x0000002a00127306 */ /* 0x000ee20000200c00 */
[----:B------:R-:W-:-:S02]  /*22d0*/  HADD2.F32 R13, -RZ, R13.H1_H1 ;  /* 0x3000000dff0d7230 */ /* 0x000fc40000004100 */
[----:B-----5:R-:W-:Y:S02]  /*22e0*/  HADD2.F32 R19, -RZ, R38.H0_H0 ;  /* 0x20000026ff137230 */ /* 0x020fe40000004100 */
[----:B-1----:R-:W-:-:S03]  /*22f0*/  HADD2.F32 R43, -RZ, R17.H0_H0 ;  /* 0x20000011ff2b7230 */ /* 0x002fc60000004100 */
[----:B------:R-:W-:Y:S01]  /*2300*/  FFMA.FTZ R19, R19, R13, R30 ;  /* 0x0000000d13137223 */ /* 0x000fe2000001001e */
[----:B------:R-:W-:Y:S02]  /*2310*/  HADD2.F32 R30, -RZ, R16.H0_H0 ;  /* 0x20000010ff1e7230 */ /* 0x000fe40000004100 */
[----:B---3--:R-:W-:-:S03]  /*2320*/  HADD2.F32 R45, -RZ, R18.H0_H0 ;  /* 0x20000012ff2d7230 */ /* 0x008fc60000004100 */
[C---:B------:R-:W-:Y:S01]  /*2330*/  FFMA.FTZ R18, R13.reuse, R30, R25 ;  /* 0x0000001e0d127223 */ /* 0x040fe20000010019 */
[C---:B------:R-:W-:Y:S01]  /*2340*/  FFMA.FTZ R16, R13.reuse, R43, R22 ;  /* 0x0000002b0d107223 */ /* 0x040fe20000010016 */
[----:B------:R-:W-:Y:S01]  /*2350*/  @!P0 PRMT R0, R20, 0x7610, R0 ;  /* 0x0000761014008816 */ /* 0x000fe20000000000 */
[----:B------:R-:W-:Y:S02]  /*2360*/  FFMA.FTZ R17, R13, R45, R12 ;  /* 0x0000002d0d117223 */ /* 0x000fe4000001000c */
[----:B------:R-:W1:Y:S01]  /*2370*/  LDS.64 R12, [UR4+0x20] ;  /* 0x00002004ff0c7984 */ /* 0x000e620008000a00 */
[----:B------:R-:W-:Y:S01]  /*2380*/  @!P0 IMAD.SHL.U32 R25, R34, 0x2, RZ ;  /* 0x0000000222198824 */ /* 0x000fe200078e00ff */
[----:B------:R-:W-:-:S03]  /*2390*/  @!P0 PRMT R0, R0, 0x7610, R20 ;  /* 0x0000761000008816 */ /* 0x000fc60000000014 */
[----:B0-----:R-:W-:Y:S01]  /*23a0*/  @!P0 IMAD.WIDE R14, R25, 0x2, R14 ;  /* 0x00000002190e8825 */ /* 0x001fe200078e020e */
[----:B------:R-:W-:-:S03]  /*23b0*/  @!P0 PRMT R2, R21, 0x7610, R2 ;  /* 0x0000761015028816 */ /* 0x000fc60000000002 */
[--C-:B------:R-:W-:Y:S02]  /*23c0*/  HADD2.F32 R25, -RZ, R0.reuse.H1_H1 ;  /* 0x30000000ff197230 */ /* 0x100fe40000004100 */
[----:B------:R-:W-:Y:S01]  /*23d0*/  HADD2.F32 R22, -RZ, R0.H0_H0 ;  /* 0x20000000ff167230 */ /* 0x000fe20000004100 */
[----:B------:R-:W-:Y:S02]  /*23e0*/  @!P0 PRMT R2, R2, 0x7610, R21 ;  /* 0x0000761002028816 */ /* 0x000fe40000000015 */
[----:B------:R-:W-:Y:S01]  /*23f0*/  FMUL.FTZ R30, R24, R25 ;  /* 0x00000019181e7220 */ /* 0x000fe20000410000 */
[----:B----4-:R-:W-:Y:S01]  /*2400*/  SHF.R.U32.HI R42, RZ, 0x8, R4 ;  /* 0x00000008ff2a7819 */ /* 0x010fe20000011604 */
[----:B------:R-:W-:Y:S01]  /*2410*/  FMUL.FTZ R20, R27, R22 ;  /* 0x000000161b147220 */ /* 0x000fe20000410000 */
[----:B------:R-:W-:Y:S01]  /*2420*/  LOP3.LUT R24, R4, 0xff, RZ, 0xc0, !PT ;  /* 0x000000ff04187812 */ /* 0x000fe200078ec0ff */
[----:B------:R0:W3:Y:S01]  /*2430*/  @!P0 LDG.E.U16.CONSTANT R27, desc[UR6][R14.64+0x2] ;  /* 0x000002060e1b8981 */ /* 0x0000e2000c1e9500 */
[----:B------:R-:W-:-:S02]  /*2440*/  HADD2.F32 R21, -RZ, R2.H0_H0 ;  /* 0x20000002ff157230 */ /* 0x000fc40000004100 */
[----:B------:R-:W-:Y:S01]  /*2450*/  IADD3 R38, R24, -0x80, RZ ;  /* 0xffffff8018267810 */ /* 0x000fe20007ffe0ff */
[----:B------:R-:W-:Y:S01]  /*2460*/  HADD2.F32 R24, -RZ, R2.H1_H1 ;  /* 0x30000002ff187230 */ /* 0x000fe20000004100 */
[----:B0-----:R-:W-:Y:S02]  /*2470*/  LOP3.LUT R14, R42, 0xff, RZ, 0xc0, !PT ;  /* 0x000000ff2a0e7812 */ /* 0x001fe400078ec0ff */
[----:B------:R-:W0:Y:S01]  /*2480*/  I2F.F16 R15, R38 ;  /* 0x00000026000f7306 */ /* 0x000e220000200c00 */
[----:B------:R-:W-:Y:S01]  /*2490*/  FMUL.FTZ R26, R26, R21 ;  /* 0x000000151a1a7220 */ /* 0x000fe20000410000 */
[----:B------:R-:W-:Y:S01]  /*24a0*/  FMUL.FTZ R31, R31, R24 ;  /* 0x000000181f1f7220 */ /* 0x000fe20000410000 */
[----:B------:R-:W-:-:S03]  /*24b0*/  VIADD R14, R14, 0xffffff80 ;  /* 0xffffff800e0e7836 */ /* 0x000fc60000000000 */
[----:B------:R-:W-:Y:S02]  /*24c0*/  F2FP.F16.F32.PACK_AB R26, RZ, R26 ;  /* 0x0000001aff1a723e */ /* 0x000fe400000000ff */
[----:B------:R-:W-:Y:S01]  /*24d0*/  F2FP.F16.F32.PACK_AB R31, RZ, R31 ;  /* 0x0000001fff1f723e */ /* 0x000fe200000000ff */
[----:B------:R-:W4:Y:S03]  /*24e0*/  I2F.F16 R14, R14 ;  /* 0x0000000e000e7306 */ /* 0x000f260000200c00 */
[----:B------:R-:W-:Y:S01]  /*24f0*/  PRMT R26, R26, 0x5410, R31 ;  /* 0x000054101a1a7816 */ /* 0x000fe2000000001f */
[----:B0-----:R-:W-:-:S04]  /*2500*/  HADD2.F32 R15, -RZ, R15.H0_H0 ;  /* 0x2000000fff0f7230 */ /* 0x001fc80000004100 */
[----:B------:R-:W-:Y:S02]  /*2510*/  HADD2 R3, R26, R3 ;  /* 0x000000031a037230 */ /* 0x000fe40000000000 */
[--C-:B-1----:R-:W-:Y:S02]  /*2520*/  HADD2.F32 R26, -RZ, R12.reuse.H0_H0 ;  /* 0x2000000cff1a7230 */ /* 0x102fe40000004100 */
[----:B------:R-:W-:-:S03]  /*2530*/  HADD2.F32 R31, -RZ, R12.H1_H1 ;  /* 0x3000000cff1f7230 */ /* 0x000fc60000004100 */
[----:B------:R-:W-:Y:S01]  /*2540*/  FFMA.FTZ R15, R15, R26, RZ ;  /* 0x0000001a0f0f7223 */ /* 0x000fe200000100ff */
[----:B----4-:R-:W-:Y:S01]  /*2550*/  HADD2.F32 R12, -RZ, R14.H0_H0 ;  /* 0x2000000eff0c7230 */ /* 0x010fe20000004100 */
[----:B------:R-:W-:Y:S02]  /*2560*/  F2FP.F16.F32.PACK_AB R20, RZ, R20 ;  /* 0x00000014ff14723e */ /* 0x000fe400000000ff */
[----:B------:R-:W-:Y:S02]  /*2570*/  F2FP.F16.F32.PACK_AB R30, RZ, R30 ;  /* 0x0000001eff1e723e */ /* 0x000fe400000000ff */
[----:B------:R-:W-:Y:S01]  /*2580*/  FFMA.FTZ R43, R12, R31, R15 ;  /* 0x0000001f0c2b7223 */ /* 0x000fe2000001000f */
[----:B------:R-:W-:Y:S02]  /*2590*/  SHF.R.U32.HI R12, RZ, 0x8, R5 ;  /* 0x00000008ff0c7819 */ /* 0x000fe40000011605 */
[----:B------:R-:W-:Y:S02]  /*25a0*/  LOP3.LUT R14, R6, 0xff, RZ, 0xc0, !PT ;  /* 0x000000ff060e7812 */ /* 0x000fe400078ec0ff */
[----:B------:R-:W-:-:S02]  /*25b0*/  PRMT R20, R20, 0x5410, R30 ;  /* 0x0000541014147816 */ /* 0x000fc4000000001e */
[----:B------:R-:W-:Y:S02]  /*25c0*/  LOP3.LUT R12, R12, 0xff, RZ, 0xc0, !PT ;  /* 0x000000ff0c0c7812 */ /* 0x000fe400078ec0ff */
[----:B------:R-:W-:Y:S02]  /*25d0*/  IADD3 R15, R14, -0x80, RZ ;  /* 0xffffff800e0f7810 */ /* 0x000fe40007ffe0ff */
[----:B------:R-:W-:Y:S01]  /*25e0*/  SHF.R.U32.HI R14, RZ, 0x8, R6 ;  /* 0x00000008ff0e7819 */ /* 0x000fe20000011606 */
[----:B------:R-:W-:Y:S01]  /*25f0*/  VIADD R30, R12, 0xffffff80 ;  /* 0xffffff800c1e7836 */ /* 0x000fe20000000000 */
[----:B------:R-:W-:Y:S01]  /*2600*/  HFMA2.MMA R20, R20, 1, 1, R28 ;  /* 0x3c003c0014147835 */ /* 0x000fe2000000001c */
[----:B------:R-:W-:Y:S02]  /*2610*/  LOP3.LUT R28, R5, 0xff, RZ, 0xc0, !PT ;  /* 0x000000ff051c7812 */ /* 0x000fe400078ec0ff */
[----:B------:R-:W-:-:S03]  /*2620*/  LOP3.LUT R12, R14, 0xff, RZ, 0xc0, !PT ;  /* 0x000000ff0e0c7812 */ /* 0x000fc600078ec0ff */
[----:B------:R-:W-:Y:S02]  /*2630*/  VIADD R28, R28, 0xffffff80 ;  /* 0xffffff801c1c7836 */ /* 0x000fe40000000000 */
[----:B------:R-:W-:Y:S01]  /*2640*/  VIADD R38, R12, 0xffffff80 ;  /* 0xffffff800c267836 */ /* 0x000fe20000000000 */
[----:B------:R-:W-:Y:S01]  /*2650*/  SHF.R.U32.HI R12, RZ, 0x10, R4 ;  /* 0x00000010ff0c7819 */ /* 0x000fe20000011604 */
[----:B------:R-:W0:Y:S03]  /*2660*/  I2F.F16 R45, R28 ;  /* 0x0000001c002d7306 */ /* 0x000e260000200c00 */
[----:B------:R-:W-:-:S04]  /*2670*/  LOP3.LUT R12, R12, 0xff, RZ, 0xc0, !PT ;  /* 0x000000ff0c0c7812 */ /* 0x000fc800078ec0ff */
[----:B------:R-:W-:Y:S01]  /*2680*/  IADD3 R12, R12, -0x80, RZ ;  /* 0xffffff800c0c7810 */ /* 0x000fe20007ffe0ff */
[----:B------:R-:W1:Y:S08]  /*2690*/  I2F.F16 R14, R30 ;  /* 0x0000001e000e7306 */ /* 0x000e700000200c00 */
[----:B------:R-:W4:Y:S01]  /*26a0*/  I2F.F16 R12, R12 ;  /* 0x0000000c000c7306 */ /* 0x000f220000200c00 */
[----:B0-----:R-:W-:-:S07]  /*26b0*/  HADD2.F32 R45, -RZ, R45.H0_H0 ;  /* 0x2000002dff2d7230 */ /* 0x001fce0000004100 */
[----:B------:R-:W0:Y:S01]  /*26c0*/  I2F.F16 R15, R15 ;  /* 0x0000000f000f7306 */ /* 0x000e220000200c00 */
[----:B-1----:R-:W-:Y:S02]  /*26d0*/  HADD2.F32 R14, -RZ, R14.H0_H0 ;  /* 0x2000000eff0e7230 */ /* 0x002fe40000004100 */
[----:B------:R-:W-:-:S05]  /*26e0*/  FFMA.FTZ R30, R26, R45, RZ ;  /* 0x0000002d1a1e7223 */ /* 0x000fca00000100ff */
[----:B------:R-:W1:Y:S01]  /*26f0*/  I2F.F16 R28, R38 ;  /* 0x00000026001c7306 */ /* 0x000e620000200c00 */
[----:B------:R-:W-:Y:S01]  /*2700*/  FFMA.FTZ R47, R31, R14, R30 ;  /* 0x0000000e1f2f7223 */ /* 0x000fe2000001001e */
[----:B----4-:R-:W-:Y:S02]  /*2710*/  HADD2.F32 R14, -RZ, R12.H0_H0 ;  /* 0x2000000cff0e7230 */ /* 0x010fe40000004100 */
[----:B------:R-:W-:Y:S01]  /*2720*/  HADD2.F32 R30, -RZ, R13.H0_H0 ;  /* 0x2000000dff1e7230 */ /* 0x000fe20000004100 */
[----:B------:R-:W-:Y:S01]  /*2730*/  SHF.R.U32.HI R12, RZ, 0x10, R5 ;  /* 0x00000010ff0c7819 */ /* 0x000fe20000011605 */
[----:B0-----:R-:W-:-:S03]  /*2740*/  HADD2.F32 R15, -RZ, R15.H0_H0 ;  /* 0x2000000fff0f7230 */ /* 0x001fc60000004100 */
[----:B------:R-:W-:Y:S01]  /*2750*/  FFMA.FTZ R43, R14, R30, R43 ;  /* 0x0000001e0e2b7223 */ /* 0x000fe2000001002b */
[----:B------:R-:W-:Y:S01]  /*2760*/  SHF.R.U32.HI R14, RZ, 0x10, R6 ;  /* 0x00000010ff0e7819 */ /* 0x000fe20000011606 */
[----:B------:R-:W-:Y:S01]  /*2770*/  FFMA.FTZ R15, R26, R15, RZ ;  /* 0x0000000f1a0f7223 */ /* 0x000fe200000100ff */
[----:B------:R-:W-:Y:S01]  /*2780*/  LOP3.LUT R12, R12, 0xff, RZ, 0xc0, !PT ;  /* 0x000000ff0c0c7812 */ /* 0x000fe200078ec0ff */
[----:B-1----:R-:W-:Y:S01]  /*2790*/  HADD2.F32 R28, -RZ, R28.H0_H0 ;  /* 0x2000001cff1c7230 */ /* 0x002fe20000004100 */
[----:B------:R-:W-:-:S04]  /*27a0*/  LOP3.LUT R14, R14, 0xff, RZ, 0xc0, !PT ;  /* 0x000000ff0e0e7812 */ /* 0x000fc800078ec0ff */
[----:B------:R-:W-:Y:S01]  /*27b0*/  FFMA.FTZ R45, R31, R28, R15 ;  /* 0x0000001c1f2d7223 */ /* 0x000fe2000001000f */
[----:B------:R-:W-:Y:S02]  /*27c0*/  VIADD R28, R12, 0xffffff80 ;  /* 0xffffff800c1c7836 */ /* 0x000fe40000000000 */
[----:B------:R-:W-:Y:S02]  /*27d0*/  VIADD R38, R14, 0xffffff80 ;  /* 0xffffff800e267836 */ /* 0x000fe40000000000 */
[----:B------:R-:W0:Y:S08]  /*27e0*/  I2F.F16 R15, R28 ;  /* 0x0000001c000f7306 */ /* 0x000e300000200c00 */
[----:B------:R-:W1:Y:S01]  /*27f0*/  I2F.F16 R14, R38 ;  /* 0x00000026000e7306 */ /* 0x000e620000200c00 */
[----:B------:R-:W-:-:S02]  /*2800*/  LEA.HI R12, R4, 0xffffff80, RZ, 0x8 ;  /* 0xffffff80040c7811 */ /* 0x000fc400078f40ff */
[----:B------:R-:W-:Y:S01]  /*2810*/  LEA.HI R5, R5, 0xffffff80, RZ, 0x8 ;  /* 0xffffff8005057811 */ /* 0x000fe200078f40ff */
[----:B0-----:R-:W-:-:S04]  /*2820*/  HADD2.F32 R4, -RZ, R15.H0_H0 ;  /* 0x2000000fff047230 */ /* 0x001fc80000004100 */
[----:B------:R-:W0:Y:S01]  /*2830*/  I2F.F16 R12, R12 ;  /* 0x0000000c000c7306 */ /* 0x000e220000200c00 */
[----:B------:R-:W-:Y:S01]  /*2840*/  FFMA.FTZ R47, R30, R4, R47 ;  /* 0x000000041e2f7223 */ /* 0x000fe2000001002f */
[----:B-1----:R-:W-:-:S06]  /*2850*/  HADD2.F32 R14, -RZ, R14.H0_H0 ;  /* 0x2000000eff0e7230 */ /* 0x002fcc0000004100 */
[----:B------:R-:W1:Y:S01]  /*2860*/  I2F.F16 R5, R5 ;  /* 0x0000000500057306 */ /* 0x000e620000200c00 */
[----:B------:R-:W-:Y:S01]  /*2870*/  HADD2.F32 R4, -RZ, R13.H1_H1 ;  /* 0x3000000dff047230 */ /* 0x000fe20000004100 */
[----:B------:R-:W-:Y:S01]  /*2880*/  LEA.HI R13, R6, 0xffffff80, RZ, 0x8 ;  /* 0xffffff80060d7811 */ /* 0x000fe200078f40ff */
[----:B------:R-:W-:Y:S02]  /*2890*/  FFMA.FTZ R45, R30, R14, R45 ;  /* 0x0000000e1e2d7223 */ /* 0x000fe4000001002d */
[----:B------:R-:W4:Y:S01]  /*28a0*/  LDS.64 R14, [UR4+0x28] ;  /* 0x00002804ff0e7984 */ /* 0x000f220008000a00 */
[----:B--2---:R-:W-:Y:S02]  /*28b0*/  LOP3.LUT R6, R8, 0xff, RZ, 0xc0, !PT ;  /* 0x000000ff08067812 */ /* 0x004fe400078ec0ff */
[----:B------:R-:W2:Y:S02]  /*28c0*/  I2F.F16 R13, R13 ;  /* 0x0000000d000d7306 */ /* 0x000ea40000200c00 */
[----:B------:R-:W-:Y:S01]  /*28d0*/  IADD3 R6, R6, -0x80, RZ ;  /* 0xffffff8006067810 */ /* 0x000fe20007ffe0ff */
[----:B0-----:R-:W-:-:S02]  /*28e0*/  HADD2.F32 R28, -RZ, R12.H0_H0 ;  /* 0x2000000cff1c7230 */ /* 0x001fc40000004100 */
[----:B-1----:R-:W-:Y:S01]  /*28f0*/  HADD2.F32 R12, -RZ, R5.H0_H0 ;  /* 0x20000005ff0c7230 */ /* 0x002fe20000004100 */
[--C-:B------:R-:W-:Y:S02]  /*2900*/  SHF.R.U32.HI R5, RZ, 0x8, R8.reuse ;  /* 0x00000008ff057819 */ /* 0x100fe40000011608 */
[----:B------:R-:W0:Y:S01]  /*2910*/  I2F.F16 R6, R6 ;  /* 0x0000000600067306 */ /* 0x000e220000200c00 */
[----:B------:R-:W-:Y:S01]  /*2920*/  FFMA.FTZ R43, R28, R4, R43 ;  /* 0x000000041c2b7223 */ /* 0x000fe2000001002b */
[----:B------:R-:W-:Y:S01]  /*2930*/  LOP3.LUT R5, R5, 0xff, RZ, 0xc0, !PT ;  /* 0x000000ff05057812 */ /* 0x000fe200078ec0ff */
[----:B--2---:R-:W-:Y:S01]  /*2940*/  HADD2.F32 R28, -RZ, R13.H0_H0 ;  /* 0x2000000dff1c7230 */ /* 0x004fe20000004100 */
[----:B------:R-:W-:-:S03]  /*2950*/  SHF.R.U32.HI R13, RZ, 0x10, R8 ;  /* 0x00000010ff0d7819 */ /* 0x000fc60000011608 */
[----:B------:R-:W-:Y:S01]  /*2960*/  VIADD R5, R5, 0xffffff80 ;  /* 0xffffff8005057836 */ /* 0x000fe20000000000 */
[----:B------:R-:W-:Y:S01]  /*2970*/  LOP3.LUT R13, R13, 0xff, RZ, 0xc0, !PT ;  /* 0x000000ff0d0d7812 */ /* 0x000fe200078ec0ff */
[----:B------:R-:W-:-:S04]  /*2980*/  FFMA.FTZ R45, R4, R28, R45 ;  /* 0x0000001c042d7223 */ /* 0x000fc8000001002d */
[----:B------:R-:W1:Y:S01]  /*2990*/  I2F.F16 R5, R5 ;  /* 0x0000000500057306 */ /* 0x000e620000200c00 */
[----:B0-----:R-:W-:Y:S02]  /*29a0*/  HADD2.F32 R28, -RZ, R6.H0_H0 ;  /* 0x20000006ff1c7230 */ /* 0x001fe40000004100 */
[----:B------:R-:W-:Y:S02]  /*29b0*/  VIADD R6, R13, 0xffffff80 ;  /* 0xffffff800d067836 */ /* 0x000fe40000000000 */
[----:B------:R-:W-:-:S04]  /*29c0*/  FFMA.FTZ R47, R4, R12, R47 ;  /* 0x0000000c042f7223 */ /* 0x000fc8000001002f */
[----:B------:R-:W0:Y:S01]  /*29d0*/  I2F.F16 R6, R6 ;  /* 0x0000000600067306 */ /* 0x000e220000200c00 */
[--C-:B----4-:R-:W-:Y:S02]  /*29e0*/  HADD2.F32 R12, -RZ, R14.reuse.H0_H0 ;  /* 0x2000000eff0c7230 */ /* 0x110fe40000004100 */
[----:B------:R-:W-:Y:S02]  /*29f0*/  HADD2.F32 R42, -RZ, R14.H1_H1 ;  /* 0x3000000eff2a7230 */ /* 0x000fe40000004100 */
[----:B-1----:R-:W-:Y:S02]  /*2a00*/  HADD2.F32 R14, -RZ, R5.H0_H0 ;  /* 0x20000005ff0e7230 */ /* 0x002fe40000004100 */
[----:B------:R-:W-:Y:S01]  /*2a10*/  FFMA.FTZ R43, R28, R12, R43 ;  /* 0x0000000c1c2b7223 */ /* 0x000fe2000001002b */
[----:B------:R-:W-:-:S03]  /*2a20*/  HADD2.F32 R13, -RZ, R15.H0_H0 ;  /* 0x2000000fff0d7230 */ /* 0x000fc60000004100 */
[----:B------:R-:W-:Y:S01]  /*2a30*/  FFMA.FTZ R14, R14, R42, R43 ;  /* 0x0000002a0e0e7223 */ /* 0x000fe2000001002b */
[----:B0-----:R-:W-:-:S05]  /*2a40*/  HADD2.F32 R43, -RZ, R6.H0_H0 ;  /* 0x20000006ff2b7230 */ /* 0x001fca0000004100 */
[----:B------:R-:W-:Y:S01]  /*2a50*/  FFMA.FTZ R38, R43, R13, R14 ;  /* 0x0000000d2b267223 */ /* 0x000fe2000001000e */
[----:B------:R-:W-:-:S04]  /*2a60*/  LOP3.LUT R14, R9, 0xff, RZ, 0xc0, !PT ;  /* 0x000000ff090e7812 */ /* 0x000fc800078ec0ff */
[----:B------:R-:W-:-:S06]  /*2a70*/  IADD3 R28, R14, -0x80, RZ ;  /* 0xffffff800e1c7810 */ /* 0x000fcc0007ffe0ff */
[----:B------:R-:W0:Y:S01]  /*2a80*/  I2F.F16 R28, R28 ;  /* 0x0000001c001c7306 */ /* 0x000e220000200c00 */
[----:B------:R-:W-:Y:S01]  /*2a90*/  SHF.R.U32.HI R6, RZ, 0x10, R9 ;  /* 0x00000010ff067819 */ /* 0x000fe20000011609 */
[----:B0-----:R-:W-:-:S05]  /*2aa0*/  HADD2.F32 R5, -RZ, R28.H0_H0 ;  /* 0x2000001cff057230 */ /* 0x001fca0000004100 */
[----:B------:R-:W-:Y:S01]  /*2ab0*/  FFMA.FTZ R47, R12, R5, R47 ;  /* 0x000000050c2f7223 */ /* 0x000fe2000001002f */
[----:B------:R-:W-:-:S04]  /*2ac0*/  SHF.R.U32.HI R5, RZ, 0x8, R9 ;  /* 0x00000008ff057819 */ /* 0x000fc80000011609 */
[----:B------:R-:W-:Y:S02]  /*2ad0*/  LOP3.LUT R5, R5, 0xff, RZ, 0xc0, !PT ;  /* 0x000000ff05057812 */ /* 0x000fe400078ec0ff */
[----:B------:R-:W-:-:S03]  /*2ae0*/  LOP3.LUT R6, R6, 0xff, RZ, 0xc0, !PT ;  /* 0x000000ff06067812 */ /* 0x000fc600078ec0ff */
[----:B------:R-:W-:Y:S02]  /*2af0*/  VIADD R5, R5, 0xffffff80 ;  /* 0xffffff8005057836 */ /* 0x000fe40000000000 */
[----:B------:R-:W-:-:S04]  /*2b00*/  VIADD R6, R6, 0xffffff80 ;  /* 0xffffff8006067836 */ /* 0x000fc80000000000 */
[----:B------:R-:W0:Y:S08]  /*2b10*/  I2F.F16 R5, R5 ;  /* 0x0000000500057306 */ /* 0x000e300000200c00 */
[----:B------:R-:W1:Y:S01]  /*2b20*/  I2F.F16 R6, R6 ;  /* 0x0000000600067306 */ /* 0x000e620000200c00 */
[----:B0-----:R-:W-:-:S05]  /*2b30*/  HADD2.F32 R14, -RZ, R5.H0_H0 ;  /* 0x20000005ff0e7230 */ /* 0x001fca0000004100 */
[----:B------:R-:W-:Y:S01]  /*2b40*/  FFMA.FTZ R14, R42, R14, R47 ;  /* 0x0000000e2a0e7223 */ /* 0x000fe2000001002f */
[----:B-1----:R-:W-:-:S05]  /*2b50*/  HADD2.F32 R28, -RZ, R6.H0_H0 ;  /* 0x20000006ff1c7230 */ /* 0x002fca0000004100 */
        /* <DEDUP_REMOVED lines=20> */
[----:B------:R-:W0:Y:S02]  /*2ca0*/  I2F.F16 R43, R43 ;  /* 0x0000002b002b7306 */ /* 0x000e240000200c00 */
[----:B0-----:R-:W-:-:S05]  /*2cb0*/  HADD2.F32 R5, -RZ, R43.H0_H0 ;  /* 0x2000002bff057230 */ /* 0x001fca0000004100 */
[----:B------:R-:W-:Y:S01]  /*2cc0*/  FFMA.FTZ R26, R26, R5, RZ ;  /* 0x000000051a1a7223 */ /* 0x000fe200000100ff */
[----:B------:R-:W-:-:S04]  /*2cd0*/  SHF.R.U32.HI R5, RZ, 0x8, R7 ;  /* 0x00000008ff057819 */ /* 0x000fc80000011607 */
[----:B------:R-:W-:-:S05]  /*2ce0*/  LOP3.LUT R5, R5, 0xff, RZ, 0xc0, !PT ;  /* 0x000000ff05057812 */ /* 0x000fca00078ec0ff */
[----:B------:R-:W-:-:S06]  /*2cf0*/  VIADD R5, R5, 0xffffff80 ;  /* 0xffffff8005057836 */ /* 0x000fcc0000000000 */
[----:B------:R-:W0:Y:S02]  /*2d00*/  I2F.F16 R5, R5 ;  /* 0x0000000500057306 */ /* 0x000e240000200c00 */
[----:B0-----:R-:W-:-:S05]  /*2d10*/  HADD2.F32 R6, -RZ, R5.H0_H0 ;  /* 0x20000005ff067230 */ /* 0x001fca0000004100 */
[----:B------:R-:W-:Y:S01]  /*2d20*/  FFMA.FTZ R31, R31, R6, R26 ;  /* 0x000000061f1f7223 */ /* 0x000fe2000001001a */
[----:B------:R-:W-:-:S04]  /*2d30*/  SHF.R.U32.HI R6, RZ, 0x10, R7 ;  /* 0x00000010ff067819 */ /* 0x000fc80000011607 */
[----:B------:R-:W-:-:S05]  /*2d40*/  LOP3.LUT R6, R6, 0xff, RZ, 0xc0, !PT ;  /* 0x000000ff06067812 */ /* 0x000fca00078ec0ff */
[----:B------:R-:W-:Y:S01]  /*2d50*/  VIADD R26, R6, 0xffffff80 ;  /* 0xffffff80061a7836 */ /* 0x000fe20000000000 */
[----:B------:R-:W-:-:S05]  /*2d60*/  LEA.HI R43, R7, 0xffffff80, RZ, 0x8 ;  /* 0xffffff80072b7811 */ /* 0x000fca00078f40ff */
[----:B------:R-:W0:Y:S08]  /*2d70*/  I2F.F16 R26, R26 ;  /* 0x0000001a001a7306 */ /* 0x000e300000200c00 */
[----:B------:R-:W1:Y:S01]  /*2d80*/  I2F.F16 R43, R43 ;  /* 0x0000002b002b7306 */ /* 0x000e620000200c00 */
[----:B0-----:R-:W-:Y:S02]  /*2d90*/  HADD2.F32 R6, -RZ, R26.H0_H0 ;  /* 0x2000001aff067230 */ /* 0x001fe40000004100 */
[----:B------:R-:W-:-:S04]  /*2da0*/  IMAD.WIDE R46, R36, 0x4, R40 ;  /* 0x00000004242e7825 */ /* 0x000fc800078e0228 */
[----:B------:R-:W-:Y:S01]  /*2db0*/  FFMA.FTZ R7, R30, R6, R31 ;  /* 0x000000061e077223 */ /* 0x000fe2000001001f */
[----:B-1----:R-:W-:-:S05]  /*2dc0*/  HADD2.F32 R31, -RZ, R43.H0_H0 ;  /* 0x2000002bff1f7230 */ /* 0x002fca0000004100 */
[----:B------:R-:W-:Y:S02]  /*2dd0*/  FFMA.FTZ R31, R4, R31, R7 ;  /* 0x0000001f041f7223 */ /* 0x000fe40000010007 */
[----:B------:R-:W2:Y:S01]  /*2de0*/  LDG.E.128.CONSTANT R4, desc[UR6][R46.64] ;  /* 0x000000062e047981 */ /* 0x000ea2000c1e9d00 */
[----:B------:R-:W-:-:S04]  /*2df0*/  LOP3.LUT R30, R11, 0xff, RZ, 0xc0, !PT ;  /* 0x000000ff0b1e7812 */ /* 0x000fc800078ec0ff */
[----:B------:R-:W-:-:S06]  /*2e00*/  IADD3 R30, R30, -0x80, RZ ;  /* 0xffffff801e1e7810 */ /* 0x000fcc0007ffe0ff */
[----:B------:R-:W0:Y:S02]  /*2e10*/  I2F.F16 R30, R30 ;  /* 0x0000001e001e7306 */ /* 0x000e240000200c00 */
[----:B0-----:R-:W-:-:S05]  /*2e20*/  HADD2.F32 R26, -RZ, R30.H0_H0 ;  /* 0x2000001eff1a7230 */ /* 0x001fca0000004100 */
[----:B------:R-:W-:Y:S01]  /*2e30*/  FFMA.FTZ R31, R12, R26, R31 ;  /* 0x0000001a0c1f7223 */ /* 0x000fe2000001001f */
        /* <DEDUP_REMOVED lines=10> */
[----:B------:R-:W0:Y:S01]  /*2ee0*/  I2F.F16 R30, R30 ;  /* 0x0000001e001e7306 */ /* 0x000e220000200c00 */
[----:B------:R-:W-:Y:S02]  /*2ef0*/  LEA.HI R26, R9, 0xffffff80, RZ, 0x8 ;  /* 0xffffff80091a7811 */ /* 0x000fe400078f40ff */
[----:B------:R-:W-:-:S05]  /*2f00*/  LEA.HI R9, R10, 0xffffff80, RZ, 0x8 ;  /* 0xffffff800a097811 */ /* 0x000fca00078f40ff */
[----:B------:R-:W1:Y:S01]  /*2f10*/  I2F.F16 R12, R12 ;  /* 0x0000000c000c7306 */ /* 0x000e620000200c00 */
[----:B------:R-:W-:Y:S01]  /*2f20*/  LEA.HI R10, R11, 0xffffff80, RZ, 0x8 ;  /* 0xffffff800b0a7811 */ /* 0x000fe200078f40ff */
[----:B0-----:R-:W-:-:S06]  /*2f30*/  HADD2.F32 R8, -RZ, R30.H0_H0 ;  /* 0x2000001eff087230 */ /* 0x001fcc0000004100 */
[----:B------:R-:W0:Y:S01]  /*2f40*/  I2F.F16 R9, R9 ;  /* 0x0000000900097306 */ /* 0x000e220000200c00 */
[----:B------:R-:W-:-:S07]  /*2f50*/  FFMA.FTZ R8, R13, R8, R42 ;  /* 0x000000080d087223 */ /* 0x000fce000001002a */
[----:B------:R-:W4:Y:S01]  /*2f60*/  I2F.F16 R26, R26 ;  /* 0x0000001a001a7306 */ /* 0x000f220000200c00 */
[----:B-1----:R-:W-:-:S07]  /*2f70*/  HADD2.F32 R31, -RZ, R12.H0_H0 ;  /* 0x2000000cff1f7230 */ /* 0x002fce0000004100 */
[----:B------:R-:W1:Y:S01]  /*2f80*/  I2F.F16 R10, R10 ;  /* 0x0000000a000a7306 */ /* 0x000e620000200c00 */
[----:B------:R-:W-:Y:S02]  /*2f90*/  HADD2.F32 R15, -RZ, R15.H1_H1 ;  /* 0x3000000fff0f7230 */ /* 0x000fe40000004100 */
[----:B0-----:R-:W-:Y:S02]  /*2fa0*/  HADD2.F32 R9, -RZ, R9.H0_H0 ;  /* 0x20000009ff097230 */ /* 0x001fe40000004100 */
[----:B----4-:R-:W-:-:S03]  /*2fb0*/  HADD2.F32 R11, -RZ, R26.H0_H0 ;  /* 0x2000001aff0b7230 */ /* 0x010fc60000004100 */
[----:B------:R-:W-:Y:S01]  /*2fc0*/  FFMA.FTZ R26, R15, R9, R28 ;  /* 0x000000090f1a7223 */ /* 0x000fe2000001001c */
[----:B------:R-:W-:Y:S01]  /*2fd0*/  FFMA.FTZ R31, R31, R15, R38 ;  /* 0x0000000f1f1f7223 */ /* 0x000fe20000010026 */
[----:B-1----:R-:W-:Y:S02]  /*2fe0*/  HADD2.F32 R10, -RZ, R10.H0_H0 ;  /* 0x2000000aff0a7230 */ /* 0x002fe40000004100 */
[----:B------:R-:W-:-:S03]  /*2ff0*/  FFMA.FTZ R14, R15, R11, R14 ;  /* 0x0000000b0f0e7223 */ /* 0x000fc6000001000e */
[----:B------:R-:W-:Y:S01]  /*3000*/  FFMA.FTZ R15, R15, R10, R8 ;  /* 0x0000000a0f0f7223 */ /* 0x000fe20000010008 */
[----:B--2---:R-:W-:-:S04]  /*3010*/  LOP3.LUT R13, R4, 0xff, RZ, 0xc0, !PT ;  /* 0x000000ff040d7812 */ /* 0x004fc800078ec0ff */
[----:B------:R-:W-:Y:S02]  /*3020*/  IADD3 R43, R13, -0x80, RZ ;  /* 0xffffff800d2b7810 */ /* 0x000fe40007ffe0ff */
[----:B------:R-:W0:Y:S01]  /*3030*/  LDS.64 R12, [UR4+0x30] ;  /* 0x00003004ff0c7984 */ /* 0x000e220008000a00 */
[----:B------:R-:W-:Y:S02]  /*3040*/  LOP3.LUT R9, R6, 0xff, RZ, 0xc0, !PT ;  /* 0x000000ff06097812 */ /* 0x000fe400078ec0ff */
[----:B------:R-:W-:Y:S02]  /*3050*/  LOP3.LUT R11, R5, 0xff, RZ, 0xc0, !PT ;  /* 0x000000ff050b7812 */ /* 0x000fe400078ec0ff */
[----:B------:R-:W-:Y:S02]  /*3060*/  SHF.R.U32.HI R8, RZ, 0x8, R4 ;  /* 0x00000008ff087819 */ /* 0x000fe40000011604 */
[----:B------:R-:W-:Y:S01]  /*3070*/  SHF.R.U32.HI R10, RZ, 0x8, R5 ;  /* 0x00000008ff0a7819 */ /* 0x000fe20000011605 */
[----:B------:R-:W-:Y:S01]  /*3080*/  VIADD R41, R9, 0xffffff80 ;  /* 0xffffff8009297836 */ /* 0x000fe20000000000 */
[----:B------:R-:W-:Y:S01]  /*3090*/  LOP3.LUT R9, R7, 0xff, RZ, 0xc0, !PT ;  /* 0x000000ff07097812 */ /* 0x000fe200078ec0ff */
[----:B------:R-:W-:Y:S01]  /*30a0*/  VIADD R45, R11, 0xffffff80 ;  /* 0xffffff800b2d7836 */ /* 0x000fe20000000000 */
[----:B------:R-:W-:-:S02]  /*30b0*/  LOP3.LUT R8, R8, 0xff, RZ, 0xc0, !PT ;  /* 0x000000ff08087812 */ /* 0x000fc400078ec0ff */
[----:B------:R-:W-:Y:S02]  /*30c0*/  LOP3.LUT R10, R10, 0xff, RZ, 0xc0, !PT ;  /* 0x000000ff0a0a7812 */ /* 0x000fe400078ec0ff */
[----:B------:R-:W-:Y:S01]  /*30d0*/  IADD3 R11, R9, -0x80, RZ ;  /* 0xffffff80090b7810 */ /* 0x000fe20007ffe0ff */
[----:B------:R-:W-:Y:S01]  /*30e0*/  VIADD R9, R8, 0xffffff80 ;  /* 0xffffff8008097836 */ /* 0x000fe20000000000 */
[----:B------:R-:W1:Y:S01]  /*30f0*/  I2F.F16 R45, R45 ;  /* 0x0000002d002d7306 */ /* 0x000e620000200c00 */
[----:B------:R-:W-:-:S07]  /*3100*/  VIADD R8, R10, 0xffffff80 ;  /* 0xffffff800a087836 */ /* 0x000fce0000000000 */
[----:B------:R-:W2:Y:S08]  /*3110*/  I2F.F16 R43, R43 ;  /* 0x0000002b002b7306 */ /* 0x000eb00000200c00 */
[----:B------:R-:W4:Y:S08]  /*3120*/  I2F.F16 R41, R41 ;  /* 0x0000002900297306 */ /* 0x000f300000200c00 */
[----:B------:R-:W5:Y:S08]  /*3130*/  I2F.F16 R11, R11 ;  /* 0x0000000b000b7306 */ /* 0x000f700000200c00 */
[----:B------:R-:W3:Y:S08]  /*3140*/  I2F.F16 R9, R9 ;  /* 0x0000000900097306 */ /* 0x000ef00000200c00 */
[----:B------:R-:W3:Y:S01]  /*3150*/  I2F.F16 R8, R8 ;  /* 0x0000000800087306 */ /* 0x000ee20000200c00 */
[----:B-1----:R-:W-:-:S02]  /*3160*/  HADD2.F32 R45, -RZ, R45.H0_H0 ;  /* 0x2000002dff2d7230 */ /* 0x002fc40000004100 */
[--C-:B0-----:R-:W-:Y:S02]  /*3170*/  HADD2.F32 R38, -RZ, R12.reuse.H0_H0 ;  /* 0x2000000cff267230 */ /* 0x101fe40000004100 */
[----:B--2---:R-:W-:Y:S02]  /*3180*/  HADD2.F32 R43, -RZ, R43.H0_H0 ;  /* 0x2000002bff2b7230 */ /* 0x004fe40000004100 */
[----:B----4-:R-:W-:Y:S02]  /*3190*/  HADD2.F32 R41, -RZ, R41.H0_H0 ;  /* 0x20000029ff297230 */ /* 0x010fe40000004100 */
[----:B------:R-:W-:Y:S01]  /*31a0*/  FFMA.FTZ R30, R38, R45, RZ ;  /* 0x0000002d261e7223 */ /* 0x000fe200000100ff */
[----:B-----5:R-:W-:Y:S02]  /*31b0*/  HADD2.F32 R11, -RZ, R11.H0_H0 ;  /* 0x2000000bff0b7230 */ /* 0x020fe40000004100 */
[----:B------:R-:W-:Y:S01]  /*31c0*/  FFMA.FTZ R28, R43, R38, RZ ;  /* 0x000000262b1c7223 */ /* 0x000fe200000100ff */
[----:B------:R-:W-:-:S02]  /*31d0*/  HADD2.F32 R45, -RZ, R12.H1_H1 ;  /* 0x3000000cff2d7230 */ /* 0x000fc40000004100 */
[----:B---3--:R-:W-:Y:S02]  /*31e0*/  HADD2.F32 R9, -RZ, R9.H0_H0 ;  /* 0x20000009ff097230 */ /* 0x008fe40000004100 */
[----:B------:R-:W-:Y:S02]  /*31f0*/  HADD2.F32 R8, -RZ, R8.H0_H0 ;  /* 0x20000008ff087230 */ /* 0x000fe40000004100 */
[----:B------:R-:W-:-:S04]  /*3200*/  IMAD.WIDE R42, R36, 0x4, R46 ;  /* 0x00000004242a7825 */ /* 0x000fc800078e022e */
[C---:B------:R-:W-:Y:S01]  /*3210*/  FFMA.FTZ R40, R38.reuse, R41, RZ ;  /* 0x0000002926287223 */ /* 0x040fe200000100ff */
[----:B------:R-:W-:Y:S01]  /*3220*/  FFMA.FTZ R38, R38, R11, RZ ;  /* 0x0000000b26267223 */ /* 0x000fe200000100ff */
[----:B------:R-:W-:Y:S01]  /*3230*/  FFMA.FTZ R28, R9, R45, R28 ;  /* 0x0000002d091c7223 */ /* 0x000fe2000001001c */
[----:B------:R-:W-:Y:S02]  /*3240*/  FFMA.FTZ R30, R45, R8, R30 ;  /* 0x000000082d1e7223 */ /* 0x000fe4000001001e */
[----:B------:R-:W2:Y:S01]  /*3250*/  LDG.E.128.CONSTANT R8, desc[UR6][R42.64] ;  /* 0x000000062a087981 */ /* 0x000ea2000c1e9d00 */
[----:B------:R-:W-:Y:S02]  /*3260*/  SHF.R.U32.HI R46, RZ, 0x8, R6 ;  /* 0x00000008ff2e7819 */ /* 0x000fe40000011606 */
[----:B------:R-:W-:Y:S02]  /*3270*/  SHF.R.U32.HI R44, RZ, 0x8, R7 ;  /* 0x00000008ff2c7819 */ /* 0x000fe40000011607 */
[----:B------:R-:W-:-:S02]  /*3280*/  LOP3.LUT R46, R46, 0xff, RZ, 0xc0, !PT ;  /* 0x000000ff2e2e7812 */ /* 0x000fc400078ec0ff */
[----:B------:R-:W-:Y:S02]  /*3290*/  LOP3.LUT R44, R44, 0xff, RZ, 0xc0, !PT ;  /* 0x000000ff2c2c7812 */ /* 0x000fe400078ec0ff */
[----:B------:R-:W-:-:S03]  /*32a0*/  IADD3 R46, R46, -0x80, RZ ;  /* 0xffffff802e2e7810 */ /* 0x000fc60007ffe0ff */
[----:B------:R-:W-:Y:S01]  /*32b0*/  VIADD R44, R44, 0xffffff80 ;  /* 0xffffff802c2c7836 */ /* 0x000fe20000000000 */
[----:B------:R-:W0:Y:S08]  /*32c0*/  I2F.F16 R12, R46 ;  /* 0x0000002e000c7306 */ /* 0x000e300000200c00 */
[----:B------:R-:W1:Y:S01]  /*32d0*/  I2F.F16 R41, R44 ;  /* 0x0000002c00297306 */ /* 0x000e620000200c00 */
[----:B0-----:R-:W-:-:S02]  /*32e0*/  HADD2.F32 R12, -RZ, R12.H0_H0 ;  /* 0x2000000cff0c7230 */ /* 0x001fc40000004100 */
[----:B-1----:R-:W-:-:S03]  /*32f0*/  HADD2.F32 R41, -RZ, R41.H0_H0 ;  /* 0x20000029ff297230 */ /* 0x002fc60000004100 */
[C---:B------:R-:W-:Y:S02]  /*3300*/  FFMA.FTZ R40, R45.reuse, R12, R40 ;  /* 0x0000000c2d287223 */ /* 0x040fe40000010028 */
[----:B------:R-:W-:Y:S01]  /*3310*/  FFMA.FTZ R12, R45, R41, R38 ;  /* 0x000000292d0c7223 */ /* 0x000fe20000010026 */
[----:B------:R-:W-:-:S04]  /*3320*/  SHF.R.U32.HI R38, RZ, 0x10, R4 ;  /* 0x00000010ff267819 */ /* 0x000fc80000011604 */
[----:B------:R-:W-:-:S05]  /*3330*/  LOP3.LUT R38, R38, 0xff, RZ, 0xc0, !PT ;  /* 0x000000ff26267812 */ /* 0x000fca00078ec0ff */
[----:B------:R-:W-:Y:S01]  /*3340*/  VIADD R47, R38, 0xffffff80 ;  /* 0xffffff80262f7836 */ /* 0x000fe20000000000 */
[----:B------:R-:W-:-:S03]  /*3350*/  SHF.R.U32.HI R46, RZ, 0x10, R5 ;  /* 0x00000010ff2e7819 */ /* 0x000fc60000011605 */
[----:B------:R-:W0:Y:S01]  /*3360*/  I2F.F16 R45, R47 ;  /* 0x0000002f002d7306 */ /* 0x000e220000200c00 */
[----:B------:R-:W-:-:S04]  /*3370*/  LOP3.LUT R46, R46, 0xff, RZ, 0xc0, !PT ;  /* 0x000000ff2e2e7812 */ /* 0x000fc800078ec0ff */
[----:B------:R-:W-:Y:S01]  /*3380*/  IADD3 R46, R46, -0x80, RZ ;  /* 0xffffff802e2e7810 */ /* 0x000fe20007ffe0ff */
[----:B------:R-:W-:-:S03]  /*3390*/  HADD2.F32 R41, -RZ, R13.H0_H0 ;  /* 0x2000000dff297230 */ /* 0x000fc60000004100 */
[----:B------:R-:W1:Y:S01]  /*33a0*/  I2F.F16 R38, R46 ;  /* 0x0000002e00267306 */ /* 0x000e620000200c00 */
[----:B0-----:R-:W-:-:S05]  /*33b0*/  HADD2.F32 R45, -RZ, R45.H0_H0 ;  /* 0x2000002dff2d7230 */ /* 0x001fca0000004100 */
[----:B------:R-:W-:Y:S01]  /*33c0*/  FFMA.FTZ R28, R45, R41, R28 ;  /* 0x000000292d1c7223 */ /* 0x000fe2000001001c */
[----:B------:R-:W-:-:S04]  /*33d0*/  SHF.R.U32.HI R45, RZ, 0x10, R6 ;  /* 0x00000010ff2d7819 */ /* 0x000fc80000011606 */
[----:B------:R-:W-:Y:S01]  /*33e0*/  LOP3.LUT R45, R45, 0xff, RZ, 0xc0, !PT ;  /* 0x000000ff2d2d7812 */ /* 0x000fe200078ec0ff */
[----:B-1----:R-:W-:-:S04]  /*33f0*/  HADD2.F32 R38, -RZ, R38.H0_H0 ;  /* 0x20000026ff267230 */ /* 0x002fc80000004100 */
[----:B------:R-:W-:Y:S02]  /*3400*/  VIADD R45, R45, 0xffffff80 ;  /* 0xffffff802d2d7836 */ /* 0x000fe40000000000 */
[----:B------:R-:W-:Y:S02]  /*3410*/  FFMA.FTZ R30, R41, R38, R30 ;  /* 0x00000026291e7223 */ /* 0x000fe4000001001e */
[----:B------:R-:W0:Y:S01]  /*3420*/  I2F.F16 R38, R45 ;  /* 0x0000002d00267306 */ /* 0x000e220000200c00 */
[----:B------:R-:W-:-:S04]  /*3430*/  SHF.R.U32.HI R44, RZ, 0x10, R7 ;  /* 0x00000010ff2c7819 */ /* 0x000fc80000011607 */
[----:B------:R-:W-:-:S05]  /*3440*/  LOP3.LUT R44, R44, 0xff, RZ, 0xc0, !PT ;  /* 0x000000ff2c2c7812 */ /* 0x000fca00078ec0ff */
[----:B------:R-:W-:Y:S02]  /*3450*/  VIADD R44, R44, 0xffffff80 ;  /* 0xffffff802c2c7836 */ /* 0x000fe40000000000 */
[----:B0-----:R-:W-:-:S05]  /*3460*/  HADD2.F32 R38, -RZ, R38.H0_H0 ;  /* 0x20000026ff267230 */ /* 0x001fca0000004100 */
[----:B------:R-:W-:Y:S02]  /*3470*/  FFMA.FTZ R38, R41, R38, R40 ;  /* 0x0000002629267223 */ /* 0x000fe40000010028 */
[----:B------:R-:W0:Y:S01]  /*3480*/  I2F.F16 R40, R44 ;  /* 0x0000002c00287306 */ /* 0x000e220000200c00 */
[----:B------:R-:W-:Y:S01]  /*3490*/  LEA.HI R4, R4, 0xffffff80, RZ, 0x8 ;  /* 0xffffff8004047811 */ /* 0x000fe200078f40ff */
[----:B0-----:R-:W-:-:S05]  /*34a0*/  HADD2.F32 R40, -RZ, R40.H0_H0 ;  /* 0x20000028ff287230 */ /* 0x001fca0000004100 */
[----:B------:R-:W-:Y:S01]  /*34b0*/  FFMA.FTZ R12, R41, R40, R12 ;  /* 0x00000028290c7223 */ /* 0x000fe2000001000c */
[----:B------:R-:W-:-:S04]  /*34c0*/  LEA.HI R40, R5, 0xffffff80, RZ, 0x8 ;  /* 0xffffff8005287811 */ /* 0x000fc800078f40ff */
[----:B------:R-:W0:Y:S08]  /*34d0*/  I2F.F16 R5, R40 ;  /* 0x0000002800057306 */ /* 0x000e300000200c00 */
[----:B------:R-:W1:Y:S01]  /*34e0*/  I2F.F16 R4, R4 ;  /* 0x0000000400047306 */ /* 0x000e620000200c00 */
[----:B------:R-:W-:Y:S01]  /*34f0*/  LEA.HI R6, R6, 0xffffff80, RZ, 0x8 ;  /* 0xffffff8006067811 */ /* 0x000fe200078f40ff */
[----:B------:R-:W-:Y:S01]  /*3500*/  HADD2.F32 R13, -RZ, R13.H1_H1 ;  /* 0x3000000dff0d7230 */ /* 0x000fe20000004100 */
[----:B------:R-:W-:Y:S01]  /*3510*/  LEA.HI R7, R7, 0xffffff80, RZ, 0x8 ;  /* 0xffffff8007077811 */ /* 0x000fe200078f40ff */
[----:B0-----:R-:W-:-:S04]  /*3520*/  HADD2.F32 R5, -RZ, R5.H0_H0 ;  /* 0x20000005ff057230 */ /* 0x001fc80000004100 */
[----:B------:R-:W0:Y:S01]  /*3530*/  I2F.F16 R6, R6 ;  /* 0x0000000600067306 */ /* 0x000e220000200c00 */
[----:B------:R-:W-:Y:S01]  /*3540*/  FFMA.FTZ R30, R13, R5, R30 ;  /* 0x000000050d1e7223 */ /* 0x000fe2000001001e */
[----:B-1----:R-:W-:-:S06]  /*3550*/  HADD2.F32 R41, -RZ, R4.H0_H0 ;  /* 0x20000004ff297230 */ /* 0x002fcc0000004100 */
[----:B------:R-:W1:Y:S01]  /*3560*/  I2F.F16 R7, R7 ;  /* 0x0000000700077306 */ /* 0x000e620000200c00 */
[----:B------:R-:W3:Y:S01]  /*3570*/  LDS.64 R4, [UR4+0x38] ;  /* 0x00003804ff047984 */ /* 0x000ee20008000a00 */
[----:B------:R-:W-:Y:S01]  /*3580*/  FFMA.FTZ R28, R41, R13, R28 ;  /* 0x0000000d291c7223 */ /* 0x000fe2000001001c */
[----:B0-----:R-:W-:Y:S02]  /*3590*/  HADD2.F32 R45, -RZ, R6.H0_H0 ;  /* 0x20000006ff2d7230 */ /* 0x001fe40000004100 */
[----:B-1----:R-:W-:-:S03]  /*35a0*/  HADD2.F32 R41, -RZ, R7.H0_H0 ;  /* 0x20000007ff297230 */ /* 0x002fc60000004100 */
[C---:B------:R-:W-:Y:S02]  /*35b0*/  FFMA.FTZ R38, R13.reuse, R45, R38 ;  /* 0x0000002d0d267223 */ /* 0x040fe40000010026 */
[----:B------:R-:W-:Y:S01]  /*35c0*/  FFMA.FTZ R12, R13, R41, R12 ;  /* 0x000000290d0c7223 */ /* 0x000fe2000001000c */
[----:B--2---:R-:W-:Y:S02]  /*35d0*/  LOP3.LUT R6, R8, 0xff, RZ, 0xc0, !PT ;  /* 0x000000ff08067812 */ /* 0x004fe400078ec0ff */
[----:B------:R-:W-:Y:S02]  /*35e0*/  LOP3.LUT R7, R9, 0xff, RZ, 0xc0, !PT ;  /* 0x000000ff09077812 */ /* 0x000fe400078ec0ff */
[----:B------:R-:W-:-:S03]  /*35f0*/  IADD3 R6, R6, -0x80, RZ ;  /* 0xffffff8006067810 */ /* 0x000fc60007ffe0ff */
[----:B------:R-:W-:-:S03]  /*3600*/  VIADD R40, R7, 0xffffff80 ;  /* 0xffffff8007287836 */ /* 0x000fc60000000000 */
[----:B------:R-:W0:Y:S08]  /*3610*/  I2F.F16 R6, R6 ;  /* 0x0000000600067306 */ /* 0x000e300000200c00 */
[----:B------:R-:W1:Y:S01]  /*3620*/  I2F.F16 R40, R40 ;  /* 0x0000002800287306 */ /* 0x000e620000200c00 */
[----:B---3--:R-:W-:Y:S02]  /*3630*/  HADD2.F32 R7, -RZ, R4.H0_H0 ;  /* 0x20000004ff077230 */ /* 0x008fe40000004100 */
[----:B0-----:R-:W-:-:S05]  /*3640*/  HADD2.F32 R13, -RZ, R6.H0_H0 ;  /* 0x20000006ff0d7230 */ /* 0x001fca0000004100 */
[----:B------:R-:W-:Y:S01]  /*3650*/  FFMA.FTZ R28, R13, R7, R28 ;  /* 0x000000070d1c7223 */ /* 0x000fe2000001001c */
[----:B-1----:R-:W-:Y:S01]  /*3660*/  HADD2.F32 R41, -RZ, R40.H0_H0 ;  /* 0x20000028ff297230 */ /* 0x002fe20000004100 */
[----:B------:R-:W-:-:S04]  /*3670*/  SHF.R.U32.HI R13, RZ, 0x8, R8 ;  /* 0x00000008ff0d7819 */ /* 0x000fc80000011608 */
[----:B------:R-:W-:Y:S01]  /*3680*/  FFMA.FTZ R30, R7, R41, R30 ;  /* 0x00000029071e7223 */ /* 0x000fe2000001001e */
[----:B------:R-:W-:Y:S02]  /*3690*/  LOP3.LUT R41, R10, 0xff, RZ, 0xc0, !PT ;  /* 0x000000ff0a297812 */ /* 0x000fe400078ec0ff */
[----:B------:R-:W-:-:S03]  /*36a0*/  LOP3.LUT R13, R13, 0xff, RZ, 0xc0, !PT ;  /* 0x000000ff0d0d7812 */ /* 0x000fc600078ec0ff */
[----:B------:R-:W-:Y:S01]  /*36b0*/  VIADD R41, R41, 0xffffff80 ;  /* 0xffffff8029297836 */ /* 0x000fe20000000000 */
[----:B------:R-:W-:-:S03]  /*36c0*/  IADD3 R40, R13, -0x80, RZ ;  /* 0xffffff800d287810 */ /* 0x000fc60007ffe0ff */
[----:B------:R-:W0:Y:S08]  /*36d0*/  I2F.F16 R6, R41 ;  /* 0x0000002900067306 */ /* 0x000e300000200c00 */
[----:B------:R-:W1:Y:S01]  /*36e0*/  I2F.F16 R40, R40 ;  /* 0x0000002800287306 */ /* 0x000e620000200c00 */
[----:B------:R-:W-:Y:S02]  /*36f0*/  HADD2.F32 R13, -RZ, R4.H1_H1 ;  /* 0x30000004ff0d7230 */ /* 0x000fe40000004100 */
[----:B0-----:R-:W-:-:S05]  /*3700*/  HADD2.F32 R6, -RZ, R6.H0_H0 ;  /* 0x20000006ff067230 */ /* 0x001fca0000004100 */
[----:B------:R-:W-:Y:S01]  /*3710*/  FFMA.FTZ R6, R7, R6, R38 ;  /* 0x0000000607067223 */ /* 0x000fe20000010026 */
[----:B-1----:R-:W-:Y:S01]  /*3720*/  HADD2.F32 R45, -RZ, R40.H0_H0 ;  /* 0x20000028ff2d7230 */ /* 0x002fe20000004100 */
[----:B------:R-:W-:-:S04]  /*3730*/  LOP3.LUT R38, R11, 0xff, RZ, 0xc0, !PT ;  /* 0x000000ff0b267812 */ /* 0x000fc800078ec0ff */
[----:B------:R-:W-:Y:S01]  /*3740*/  FFMA.FTZ R4, R45, R13, R28 ;  /* 0x0000000d2d047223 */ /* 0x000fe2000001001c */
[----:B------:R-:W-:Y:S01]  /*3750*/  SHF.R.U32.HI R28, RZ, 0x8, R9 ;  /* 0x00000008ff1c7819 */ /* 0x000fe20000011609 */
[----:B------:R-:W-:-:S03]  /*3760*/  VIADD R44, R38, 0xffffff80 ;  /* 0xffffff80262c7836 */ /* 0x000fc60000000000 */
[----:B------:R-:W-:Y:S02]  /*3770*/  LOP3.LUT R38, R28, 0xff, RZ, 0xc0, !PT ;  /* 0x000000ff1c267812 */ /* 0x000fe400078ec0ff */
[----:B------:R-:W0:Y:S03]  /*3780*/  I2F.F16 R28, R44 ;  /* 0x0000002c001c7306 */ /* 0x000e260000200c00 */
[----:B------:R-:W-:-:S06]  /*3790*/  VIADD R38, R38, 0xffffff80 ;  /* 0xffffff8026267836 */ /* 0x000fcc0000000000 */
[----:B------:R-:W1:Y:S01]  /*37a0*/  I2F.F16 R38, R38 ;  /* 0x0000002600267306 */ /* 0x000e620000200c00 */
[----:B0-----:R-:W-:Y:S01]  /*37b0*/  HADD2.F32 R28, -RZ, R28.H0_H0 ;  /* 0x2000001cff1c7230 */ /* 0x001fe20000004100 */
[----:B------:R-:W-:-:S04]  /*37c0*/  SHF.R.U32.HI R40, RZ, 0x8, R11 ;  /* 0x00000008ff287819 */ /* 0x000fc8000001160b */
[----:B------:R-:W-:Y:S01]  /*37d0*/  FFMA.FTZ R12, R7, R28, R12 ;  /* 0x0000001c070c7223 */ /* 0x000fe2000001000c */
[----:B------:R-:W-:Y:S01]  /*37e0*/  SHF.R.U32.HI R28, RZ, 0x8, R10 ;  /* 0x00000008ff1c7819 */ /* 0x000fe2000001160a */
[----:B-1----:R-:W-:-:S03]  /*37f0*/  HADD2.F32 R7, -RZ, R38.H0_H0 ;  /* 0x20000026ff077230 */ /* 0x002fc60000004100 */
[----:B------:R-:W-:Y:S02]  /*3800*/  LOP3.LUT R28, R28, 0xff, RZ, 0xc0, !PT ;  /* 0x000000ff1c1c7812 */ /* 0x000fe400078ec0ff */
[----:B------:R-:W-:Y:S01]  /*3810*/  LOP3.LUT R40, R40, 0xff, RZ, 0xc0, !PT ;  /* 0x000000ff28287812 */ /* 0x000fe200078ec0ff */
[----:B------:R-:W-:Y:S01]  /*3820*/  FFMA.FTZ R7, R13, R7, R30 ;  /* 0x000000070d077223 */ /* 0x000fe2000001001e */
[----:B------:R-:W-:-:S03]  /*3830*/  IADD3 R30, R28, -0x80, RZ ;  /* 0xffffff801c1e7810 */ /* 0x000fc60007ffe0ff */
[----:B------:R-:W-:-:S03]  /*3840*/  VIADD R40, R40, 0xffffff80 ;  /* 0xffffff8028287836 */ /* 0x000fc60000000000 */
[----:B------:R-:W0:Y:S08]  /*3850*/  I2F.F16 R30, R30 ;  /* 0x0000001e001e7306 */ /* 0x000e300000200c00 */
[----:B------:R-:W1:Y:S01]  /*3860*/  I2F.F16 R40, R40 ;  /* 0x0000002800287306 */ /* 0x000e620000200c00 */
[----:B------:R-:W-:Y:S01]  /*3870*/  FMUL.FTZ R19, R22, R19 ;  /* 0x0000001316137220 */ /* 0x000fe20000410000 */
[----:B0-----:R-:W-:-:S02]  /*3880*/  HADD2.F32 R28, -RZ, R30.H0_H0 ;  /* 0x2000001eff1c7230 */ /* 0x001fc40000004100 */
[----:B-1----:R-:W-:-:S03]  /*3890*/  HADD2.F32 R41, -RZ, R40.H0_H0 ;  /* 0x20000028ff297230 */ /* 0x002fc60000004100 */
[----:B------:R-:W-:Y:S01]  /*38a0*/  FFMA.FTZ R6, R13, R28, R6 ;  /* 0x0000001c0d067223 */ /* 0x000fe20000010006 */
[----:B------:R-:W-:Y:S01]  /*38b0*/  FMUL.FTZ R28, R25, R18 ;  /* 0x00000012191c7220 */ /* 0x000fe20000410000 */
[----:B------:R-:W-:Y:S01]  /*38c0*/  FFMA.FTZ R12, R13, R41, R12 ;  /* 0x000000290d0c7223 */ /* 0x000fe2000001000c */
[----:B------:R-:W-:Y:S02]  /*38d0*/  LEA.HI R13, R8, 0xffffff80, RZ, 0x8 ;  /* 0xffffff80080d7811 */ /* 0x000fe400078f40ff */
[----:B------:R-:W-:Y:S02]  /*38e0*/  SHF.R.U32.HI R8, RZ, 0x10, R8 ;  /* 0x00000010ff087819 */ /* 0x000fe40000011608 */
[----:B------:R-:W-:Y:S02]  /*38f0*/  F2FP.F16.F32.PACK_AB R18, RZ, R19 ;  /* 0x00000013ff12723e */ /* 0x000fe400000000ff */
[----:B------:R-:W-:Y:S02]  /*3900*/  F2FP.F16.F32.PACK_AB R19, RZ, R28 ;  /* 0x0000001cff13723e */ /* 0x000fe400000000ff */
[----:B------:R-:W-:Y:S01]  /*3910*/  LOP3.LUT R28, R8, 0xff, RZ, 0xc0, !PT ;  /* 0x000000ff081c7812 */ /* 0x000fe200078ec0ff */
[----:B------:R-:W-:Y:S01]  /*3920*/  FMUL.FTZ R30, R21, R16 ;  /* 0x00000010151e7220 */ /* 0x000fe20000410000 */
[----:B------:R-:W-:-:S02]  /*3930*/  LEA.HI R38, R9, 0xffffff80, RZ, 0x8 ;  /* 0xffffff8009267811 */ /* 0x000fc400078f40ff */
[----:B------:R-:W-:Y:S01]  /*3940*/  SHF.R.U32.HI R16, RZ, 0x10, R9 ;  /* 0x00000010ff107819 */ /* 0x000fe20000011609 */
[----:B------:R-:W-:Y:S01]  /*3950*/  VIADD R9, R28, 0xffffff80 ;  /* 0xffffff801c097836 */ /* 0x000fe20000000000 */
[----:B------:R-:W-:Y:S01]  /*3960*/  SHF.R.U32.HI R40, RZ, 0x10, R10 ;  /* 0x00000010ff287819 */ /* 0x000fe2000001160a */
[----:B------:R-:W-:Y:S01]  /*3970*/  FMUL.FTZ R28, R24, R17 ;  /* 0x00000011181c7220 */ /* 0x000fe20000410000 */
[----:B------:R0:W-:Y:S01]  /*3980*/  I2F.F16 R8, R38 ;  /* 0x0000002600087306 */ /* 0x0001e20000200c00 */
[----:B------:R-:W-:Y:S02]  /*3990*/  SHF.R.U32.HI R17, RZ, 0x10, R11 ;  /* 0x00000010ff117819 */ /* 0x000fe4000001160b */
[----:B------:R-:W-:-:S05]  /*39a0*/  LOP3.LUT R16, R16, 0xff, RZ, 0xc0, !PT ;  /* 0x000000ff10107812 */ /* 0x000fca00078ec0ff */
[----:B------:R-:W1:Y:S01]  /*39b0*/  I2F.F16 R9, R9 ;  /* 0x0000000900097306 */ /* 0x000e620000200c00 */
[----:B0-----:R-:W-:Y:S02]  /*39c0*/  LOP3.LUT R38, R40, 0xff, RZ, 0xc0, !PT ;  /* 0x000000ff28267812 */ /* 0x001fe400078ec0ff */
[----:B------:R-:W-:Y:S02]  /*39d0*/  LOP3.LUT R40, R17, 0xff, RZ, 0xc0, !PT ;  /* 0x000000ff11287812 */ /* 0x000fe400078ec0ff */
[----:B------:R-:W-:Y:S01]  /*39e0*/  IADD3 R16, R16, -0x80, RZ ;  /* 0xffffff8010107810 */ /* 0x000fe20007ffe0ff */
[----:B------:R-:W-:Y:S01]  /*39f0*/  VIADD R17, R38, 0xffffff80 ;  /* 0xffffff8026117836 */ /* 0x000fe20000000000 */
[----:B------:R-:W-:Y:S01]  /*3a00*/  PRMT R18, R18, 0x5410, R19 ;  /* 0x0000541012127816 */ /* 0x000fe20000000013 */
[----:B------:R-:W-:Y:S01]  /*3a10*/  VIADD R38, R40, 0xffffff80 ;  /* 0xffffff8028267836 */ /* 0x000fe20000000000 */
[----:B------:R-:W-:Y:S02]  /*3a20*/  LEA.HI R19, R10, 0xffffff80, RZ, 0x8 ;  /* 0xffffff800a137811 */ /* 0x000fe400078f40ff */
[----:B------:R-:W-:Y:S01]  /*3a30*/  LEA.HI R10, R11, 0xffffff80, RZ, 0x8 ;  /* 0xffffff800b0a7811 */ /* 0x000fe200078f40ff */
[----:B------:R-:W0:Y:S01]  /*3a40*/  I2F.F16 R16, R16 ;  /* 0x0000001000107306 */ /* 0x000e220000200c00 */
[----:B------:R-:W-:Y:S01]  /*3a50*/  HFMA2.MMA R20, R18, 1, 1, R20 ;  /* 0x3c003c0012147835 */ /* 0x000fe20000000014 */
[----:B-1----:R-:W-:-:S06]  /*3a60*/  HADD2.F32 R41, -RZ, R9.H0_H0 ;  /* 0x20000009ff297230 */ /* 0x002fcc0000004100 */
[----:B------:R-:W1:Y:S08]  /*3a70*/  I2F.F16 R17, R17 ;  /* 0x0000001100117306 */ /* 0x000e700000200c00 */
[----:B------:R-:W2:Y:S01]  /*3a80*/  I2F.F16 R18, R38 ;  /* 0x0000002600127306 */ /* 0x000ea20000200c00 */
[----:B------:R-:W-:Y:S02]  /*3a90*/  F2FP.F16.F32.PACK_AB R30, RZ, R30 ;  /* 0x0000001eff1e723e */ /* 0x000fe400000000ff */
[----:B------:R-:W-:-:S05]  /*3aa0*/  F2FP.F16.F32.PACK_AB R28, RZ, R28 ;  /* 0x0000001cff1c723e */ /* 0x000fca00000000ff */
[----:B------:R-:W3:Y:S08]  /*3ab0*/  I2F.F16 R9, R19 ;  /* 0x0000001300097306 */ /* 0x000ef00000200c00 */
[----:B------:R-:W4:Y:S08]  /*3ac0*/  I2F.F16 R10, R10 ;  /* 0x0000000a000a7306 */ /* 0x000f300000200c00 */
[----:B------:R-:W5:Y:S01]  /*3ad0*/  I2F.F16 R13, R13 ;  /* 0x0000000d000d7306 */ /* 0x000f620000200c00 */
[----:B------:R-:W-:Y:S01]  /*3ae0*/  PRMT R30, R30, 0x5410, R28 ;  /* 0x000054101e1e7816 */ /* 0x000fe2000000001c */
[----:B------:R-:W-:-:S02]  /*3af0*/  HADD2.F32 R11, -RZ, R5.H0_H0 ;  /* 0x20000005ff0b7230 */ /* 0x000fc40000004100 */
[----:B0-----:R-:W-:Y:S02]  /*3b00*/  HADD2.F32 R28, -RZ, R16.H0_H0 ;  /* 0x20000010ff1c7230 */ /* 0x001fe40000004100 */
[----:B-1----:R-:W-:Y:S02]  /*3b10*/  HADD2.F32 R17, -RZ, R17.H0_H0 ;  /* 0x20000011ff117230 */ /* 0x002fe40000004100 */
[----:B--2---:R-:W-:Y:S02]  /*3b20*/  HADD2.F32 R18, -RZ, R18.H0_H0 ;  /* 0x20000012ff127230 */ /* 0x004fe40000004100 */
[----:B------:R-:W-:Y:S01]  /*3b30*/  FMUL.FTZ R16, R25, R14 ;  /* 0x0000000e19107220 */ /* 0x000fe20000410000 */
[----:B------:R-:W-:Y:S02]  /*3b40*/  HADD2.F32 R5, -RZ, R5.H1_H1 ;  /* 0x30000005ff057230 */ /* 0x000fe40000004100 */
[----:B------:R-:W-:Y:S01]  /*3b50*/  FFMA.FTZ R4, R41, R11, R4 ;  /* 0x0000000b29047223 */ /* 0x000fe20000010004 */
[C---:B------:R-:W-:Y:S01]  /*3b60*/  FFMA.FTZ R14, R11.reuse, R28, R7 ;  /* 0x0000001c0b0e7223 */ /* 0x040fe20000010007 */
[----:B------:R-:W-:Y:S01]  /*3b70*/  FFMA.FTZ R6, R11, R17, R6 ;  /* 0x000000110b067223 */ /* 0x000fe20000010006 */
[----:B---3--:R-:W-:-:S02]  /*3b80*/  HADD2.F32 R9, -RZ, R9.H0_H0 ;  /* 0x20000009ff097230 */ /* 0x008fc40000004100 */
[----:B------:R-:W-:Y:S01]  /*3b90*/  FMUL.FTZ R31, R22, R31 ;  /* 0x0000001f161f7220 */ /* 0x000fe20000410000 */
[----:B----4-:R-:W-:Y:S02]  /*3ba0*/  HADD2.F32 R10, -RZ, R10.H0_H0 ;  /* 0x2000000aff0a7230 */ /* 0x010fe40000004100 */
[----:B------:R-:W-:Y:S01]  /*3bb0*/  FMUL.FTZ R26, R21, R26 ;  /* 0x0000001a151a7220 */ /* 0x000fe20000410000 */
[----:B-----5:R-:W-:Y:S02]  /*3bc0*/  HADD2.F32 R13, -RZ, R13.H0_H0 ;  /* 0x2000000dff0d7230 */ /* 0x020fe40000004100 */
[----:B------:R-:W-:Y:S01]  /*3bd0*/  FMUL.FTZ R15, R24, R15 ;  /* 0x0000000f180f7220 */ /* 0x000fe20000410000 */
[----:B------:R-:W-:Y:S01]  /*3be0*/  FFMA.FTZ R11, R11, R18, R12 ;  /* 0x000000120b0b7223 */ /* 0x000fe2000001000c */
[----:B------:R-:W-:Y:S02]  /*3bf0*/  HADD2.F32 R8, -RZ, R8.H0_H0 ;  /* 0x20000008ff087230 */ /* 0x000fe40000004100 */
[C---:B------:R-:W-:Y:S01]  /*3c00*/  FFMA.FTZ R6, R5.reuse, R9, R6 ;  /* 0x0000000905067223 */ /* 0x040fe20000010006 */
[----:B------:R-:W-:Y:S01]  /*3c10*/  F2FP.F16.F32.PACK_AB R31, RZ, R31 ;  /* 0x0000001fff1f723e */ /* 0x000fe200000000ff */
[----:B------:R-:W-:Y:S01]  /*3c20*/  FFMA.FTZ R11, R5, R10, R11 ;  /* 0x0000000a050b7223 */ /* 0x000fe2000001000b */
[----:B------:R-:W-:Y:S01]  /*3c30*/  F2FP.F16.F32.PACK_AB R16, RZ, R16 ;  /* 0x00000010ff10723e */ /* 0x000fe200000000ff */
[----:B------:R-:W-:Y:S01]  /*3c40*/  FFMA.FTZ R13, R13, R5, R4 ;  /* 0x000000050d0d7223 */ /* 0x000fe20000010004 */
[----:B------:R-:W-:-:S02]  /*3c50*/  F2FP.F16.F32.PACK_AB R26, RZ, R26 ;  /* 0x0000001aff1a723e */ /* 0x000fc400000000ff */
[----:B------:R-:W-:Y:S01]  /*3c60*/  F2FP.F16.F32.PACK_AB R15, RZ, R15 ;  /* 0x0000000fff0f723e */ /* 0x000fe200000000ff */
[----:B------:R-:W-:Y:S01]  /*3c70*/  FFMA.FTZ R8, R5, R8, R14 ;  /* 0x0000000805087223 */ /* 0x000fe2000001000e */
[----:B------:R-:W-:Y:S01]  /*3c80*/  IADD3 R4, R34, 0x20, RZ ;  /* 0x0000002022047810 */ /* 0x000fe20007ffe0ff */
[----:B------:R-:W-:Y:S01]  /*3c90*/  FMUL.FTZ R6, R21, R6 ;  /* 0x0000000615067220 */ /* 0x000fe20000410000 */
[----:B------:R-:W-:Y:S01]  /*3ca0*/  FMUL.FTZ R11, R24, R11 ;  /* 0x0000000b180b7220 */ /* 0x000fe20000410000 */
[----:B------:R-:W-:Y:S01]  /*3cb0*/  HADD2 R3, R30, R3 ;  /* 0x000000031e037230 */ /* 0x000fe20000000000 */
[----:B------:R-:W-:Y:S02]  /*3cc0*/  PRMT R31, R31, 0x5410, R16 ;  /* 0x000054101f1f7816 */ /* 0x000fe40000000010 */
[----:B------:R-:W-:Y:S01]  /*3cd0*/  PRMT R26, R26, 0x5410, R15 ;  /* 0x000054101a1a7816 */ /* 0x000fe2000000000f */
[----:B------:R-:W-:Y:S01]  /*3ce0*/  FMUL.FTZ R13, R22, R13 ;  /* 0x0000000d160d7220 */ /* 0x000fe20000410000 */
[C---:B------:R-:W-:Y:S01]  /*3cf0*/  ISETP.GE.AND P1, PT, R4.reuse, UR8, PT ;  /* 0x0000000804007c0c */ /* 0x040fe2000bf26270 */
[----:B------:R-:W-:Y:S01]  /*3d00*/  FMUL.FTZ R8, R25, R8 ;  /* 0x0000000819087220 */ /* 0x000fe20000410000 */
[----:B------:R-:W-:-:S02]  /*3d10*/  ISETP.LT.AND P2, PT, R4, R37, PT ;  /* 0x000000250400720c */ /* 0x000fc40003f41270 */
[----:B------:R-:W-:Y:S02]  /*3d20*/  F2FP.F16.F32.PACK_AB R6, RZ, R6 ;  /* 0x00000006ff06723e */ /* 0x000fe400000000ff */
[----:B------:R-:W-:Y:S01]  /*3d30*/  F2FP.F16.F32.PACK_AB R11, RZ, R11 ;  /* 0x0000000bff0b723e */ /* 0x000fe200000000ff */
[----:B------:R-:W-:Y:S01]  /*3d40*/  HFMA2.MMA R20, R31, 1, 1, R20 ;  /* 0x3c003c001f147835 */ /* 0x000fe20000000014 */
[----:B------:R-:W-:Y:S01]  /*3d50*/  F2FP.F16.F32.PACK_AB R13, RZ, R13 ;  /* 0x0000000dff0d723e */ /* 0x000fe200000000ff */
[----:B------:R-:W-:Y:S01]  /*3d60*/  HFMA2.MMA R3, R26, 1, 1, R3 ;  /* 0x3c003c001a037835 */ /* 0x000fe20000000003 */
[----:B------:R-:W-:Y:S02]  /*3d70*/  F2FP.F16.F32.PACK_AB R8, RZ, R8 ;  /* 0x00000008ff08723e */ /* 0x000fe400000000ff */
[----:B------:R-:W-:Y:S02]  /*3d80*/  PRMT R6, R6, 0x5410, R11 ;  /* 0x0000541006067816 */ /* 0x000fe4000000000b */
[----:B------:R-:W-:Y:S01]  /*3d90*/  PRMT R13, R13, 0x5410, R8 ;  /* 0x000054100d0d7816 */ /* 0x000fe20000000008 */
[----:B------:R-:W-:Y:S01]  /*3da0*/  UIADD3 UR4, UR4, 0x40, URZ ;  /* 0x0000004004047890 */ /* 0x000fe2000fffe03f */
[----:B------:R-:W-:-:S02]  /*3db0*/  @!P0 IMAD.IADD R29, R27, 0x1, R34 ;  /* 0x000000011b1d8824 */ /* 0x000fc400078e0222 */
[----:B------:R-:W-:Y:S01]  /*3dc0*/  HFMA2.MMA R3, R6, 1, 1, R3 ;  /* 0x3c003c0006037835 */ /* 0x000fe20000000003 */
[----:B------:R-:W-:Y:S02]  /*3dd0*/  HADD2 R28, R13, R20 ;  /* 0x000000140d1c7230 */ /* 0x000fe40000000000 */
[----:B------:R-:W-:Y:S02]  /*3de0*/  IMAD.MOV.U32 R34, RZ, RZ, R4 ;  /* 0x000000ffff227224 */ /* 0x000fe400078e0004 */
[----:B------:R-:W-:Y:S01]  /*3df0*/  IMAD.WIDE R42, R36, 0x4, R42 ;  /* 0x00000004242a7825 */ /* 0x000fe200078e022a */
[----:B------:R-:W-:Y:S06]  /*3e00*/  @!P1 BRA P2, `(.L_x_2306) ;  /* 0xffffffcc00809947 */ /* 0x000fec000103ffff */
.L_x_2305:
[----:B------:R-:W-:-:S04]  /*3e10*/  ISETP.GE.AND P0, PT, R34, R37, PT ;  /* 0x000000252200720c */ /* 0x000fc80003f06270 */
[----:B------:R-:W-:-:S13]  /*3e20*/  ISETP.GE.OR P0, PT, R34, R23, P0 ;  /* 0x000000172200720c */ /* 0x000fda0000706670 */
[----:B------:R-:W-:Y:S05]  /*3e30*/  @P0 BRA `(.L_x_2307) ;  /* 0x00000028006c0947 */ /* 0x000fea0003800000 */
.L_x_2308:
[----:B------:R-:W1:Y:S01]  /*3e40*/  LDG.E.128.CONSTANT R4, desc[UR6][R42.64] ;  /* 0x000000062a047981 */ /* 0x000e62000c1e9d00 */
[----:B------:R-:W-:-:S05]  /*3e50*/  MOV R36, UR9 ;  /* 0x0000000900247c02 */ /* 0x000fca0008000f00 */
[----:B------:R-:W-:-:S05]  /*3e60*/  IMAD.WIDE R16, R36, 0x4, R42 ;  /* 0x0000000424107825 */ /* 0x000fca00078e022a */
[----:B------:R0:W2:Y:S01]  /*3e70*/  LDG.E.128.CONSTANT R8, desc[UR6][R16.64] ;  /* 0x0000000610087981 */ /* 0x0000a2000c1e9d00 */
[----:B------:R-:W-:Y:S01]  /*3e80*/  IMAD.WIDE R44, R36, 0x4, R16 ;  /* 0x00000004242c7825 */ /* 0x000fe200078e0210 */
[----:B-1----:R-:W-:Y:S02]  /*3e90*/  LOP3.LUT R12, R5, 0x3f, RZ, 0xc0, !PT ;  /* 0x0000003f050c7812 */ /* 0x002fe400078ec0ff */
[----:B------:R-:W-:-:S03]  /*3ea0*/  LOP3.LUT R13, R6, 0x3f, RZ, 0xc0, !PT ;  /* 0x0000003f060d7812 */ /* 0x000fc600078ec0ff */
[----:B------:R-:W-:Y:S01]  /*3eb0*/  VIADD R21, R12, 0xffffffe0 ;  /* 0xffffffe00c157836 */ /* 0x000fe20000000000 */
[----:B------:R-:W-:Y:S02]  /*3ec0*/  LOP3.LUT R12, R4, 0x3f, RZ, 0xc0, !PT ;  /* 0x0000003f040c7812 */ /* 0x000fe400078ec0ff */
[----:B------:R-:W-:-:S03]  /*3ed0*/  IADD3 R30, R13, -0x20, RZ ;  /* 0xffffffe00d1e7810 */ /* 0x000fc60007ffe0ff */
[----:B------:R-:W-:Y:S01]  /*3ee0*/  VIADD R25, R12, 0xffffffe0 ;  /* 0xffffffe00c197836 */ /* 0x000fe20000000000 */
[----:B0-----:R-:W-:Y:S01]  /*3ef0*/  LOP3.LUT R17, R7, 0x3f, RZ, 0xc0, !PT ;  /* 0x0000003f07117812 */ /* 0x001fe200078ec0ff */
[----:B------:R0:W3:Y:S01]  /*3f00*/  LDG.E.128.CONSTANT R12, desc[UR6][R44.64] ;  /* 0x000000062c0c7981 */ /* 0x0000e2000c1e9d00 */
[----:B------:R-:W-:Y:S01]  /*3f10*/  SHF.R.U32.HI R16, RZ, 0x6, R5 ;  /* 0x00000006ff107819 */ /* 0x000fe20000011605 */
[----:B------:R-:W-:Y:S02]  /*3f20*/  I2F.F16 R21, R21 ;  /* 0x0000001500157306 */ /* 0x000fe40000200c00 */
[----:B------:R-:W-:Y:S01]  /*3f30*/  VIADD R19, R17, 0xffffffe0 ;  /* 0xffffffe011137836 */ /* 0x000fe20000000000 */
[----:B------:R-:W-:Y:S02]  /*3f40*/  LOP3.LUT R17, R16, 0x3f, RZ, 0xc0, !PT ;  /* 0x0000003f10117812 */ /* 0x000fe400078ec0ff */
[--C-:B------:R-:W-:Y:S02]  /*3f50*/  SHF.R.U32.HI R16, RZ, 0x6, R4.reuse ;  /* 0x00000006ff107819 */ /* 0x100fe40000011604 */
[----:B------:R-:W-:Y:S01]  /*3f60*/  SHF.R.U32.HI R22, RZ, 0x12, R4 ;  /* 0x00000012ff167819 */ /* 0x000fe20000011604 */
[----:B------:R-:W-:Y:S01]  /*3f70*/  VIADD R26, R17, 0xffffffe0 ;  /* 0xffffffe0111a7836 */ /* 0x000fe20000000000 */
[----:B------:R-:W-:Y:S01]  /*3f80*/  LOP3.LUT R17, R16, 0x3f, RZ, 0xc0, !PT ;  /* 0x0000003f10117812 */ /* 0x000fe200078ec0ff */
[----:B------:R-:W-:Y:S01]  /*3f90*/  I2F.F16 R25, R25 ;  /* 0x0000001900197306 */ /* 0x000fe20000200c00 */
[----:B------:R-:W-:-:S02]  /*3fa0*/  LOP3.LUT R22, R22, 0x3f, RZ, 0xc0, !PT ;  /* 0x0000003f16167812 */ /* 0x000fc400078ec0ff */
[----:B------:R-:W-:Y:S02]  /*3fb0*/  IADD3 R17, R17, -0x20, RZ ;  /* 0xffffffe011117810 */ /* 0x000fe40007ffe0ff */
[----:B------:R-:W-:Y:S01]  /*3fc0*/  SHF.R.U32.HI R18, RZ, 0xc, R4 ;  /* 0x0000000cff127819 */ /* 0x000fe20000011604 */
[----:B------:R-:W-:Y:S01]  /*3fd0*/  VIADD R27, R22, 0xffffffe0 ;  /* 0xffffffe0161b7836 */ /* 0x000fe20000000000 */
[--C-:B------:R-:W-:Y:S01]  /*3fe0*/  SHF.R.U32.HI R22, RZ, 0xc, R5.reuse ;  /* 0x0000000cff167819 */ /* 0x100fe20000011605 */
[----:B------:R1:W4:Y:S01]  /*3ff0*/  I2F.F16 R20, R17 ;  /* 0x0000001100147306 */ /* 0x0003220000200c00 */
[----:B------:R-:W-:Y:S02]  /*4000*/  LOP3.LUT R18, R18, 0x3f, RZ, 0xc0, !PT ;  /* 0x0000003f12127812 */ /* 0x000fe400078ec0ff */
[----:B------:R-:W-:Y:S02]  /*4010*/  LOP3.LUT R22, R22, 0x3f, RZ, 0xc0, !PT ;  /* 0x0000003f16167812 */ /* 0x000fe400078ec0ff */
[----:B-1----:R-:W-:-:S04]  /*4020*/  SHF.R.U32.HI R17, RZ, 0x12, R5 ;  /* 0x00000012ff117819 */ /* 0x002fc80000011605 */
[----:B------:R-:W-:Y:S01]  /*4030*/  LOP3.LUT R17, R17, 0x3f, RZ, 0xc0, !PT ;  /* 0x0000003f11117812 */ /* 0x000fe200078ec0ff */
[----:B------:R-:W-:Y:S02]  /*4040*/  VIADD R24, R18, 0xffffffe0 ;  /* 0xffffffe012187836 */ /* 0x000fe40000000000 */
[----:B------:R-:W-:Y:S02]  /*4050*/  VIADD R22, R22, 0xffffffe0 ;  /* 0xffffffe016167836 */ /* 0x000fe40000000000 */
[----:B------:R-:W-:Y:S01]  /*4060*/  VIADD R17, R17, 0xffffffe0 ;  /* 0xffffffe011117836 */ /* 0x000fe20000000000 */
[----:B------:R1:W5:Y:S08]  /*4070*/  I2F.F16 R16, R26 ;  /* 0x0000001a00107306 */ /* 0x0003700000200c00 */
[----:B------:R-:W-:Y:S01]  /*4080*/  I2F.F16 R24, R24 ;  /* 0x0000001800187306 */ /* 0x000fe20000200c00 */
[----:B-1----:R-:W-:-:S07]  /*4090*/  SHF.R.U32.HI R26, RZ, 0x18, R5 ;  /* 0x00000018ff1a7819 */ /* 0x002fce0000011605 */
[----:B------:R-:W1:Y:S08]  /*40a0*/  I2F.F16 R27, R27 ;  /* 0x0000001b001b7306 */ /* 0x000e700000200c00 */
[----:B------:R-:W-:Y:S08]  /*40b0*/  I2F.F16 R22, R22 ;  /* 0x0000001600167306 */ /* 0x000ff00000200c00 */
[----:B------:R-:W2:Y:S01]  /*40c0*/  I2F.F16 R17, R17 ;  /* 0x0000001100117306 */ /* 0x000ea20000200c00 */
[----:B------:R-:W-:-:S02]  /*40d0*/  LOP3.LUT R26, R26, 0x3f, RZ, 0xc0, !PT ;  /* 0x0000003f1a1a7812 */ /* 0x000fc400078ec0ff */
[----:B----4-:R-:W-:Y:S02]  /*40e0*/  PRMT R25, R25, 0x5410, R20 ;  /* 0x0000541019197816 */ /* 0x010fe40000000014 */
[----:B------:R-:W-:Y:S02]  /*40f0*/  SHF.R.U32.HI R20, RZ, 0xc, R6 ;  /* 0x0000000cff147819 */ /* 0x000fe40000011606 */
[----:B-----5:R-:W-:Y:S02]  /*4100*/  PRMT R21, R21, 0x5410, R16 ;  /* 0x0000541015157816 */ /* 0x020fe40000000010 */
[----:B------:R-:W-:Y:S02]  /*4110*/  IADD3 R16, R26, -0x20, RZ ;  /* 0xffffffe01a107810 */ /* 0x000fe40007ffe0ff */
[----:B------:R-:W-:Y:S02]  /*4120*/  LOP3.LUT R26, R20, 0x3f, RZ, 0xc0, !PT ;  /* 0x0000003f141a7812 */ /* 0x000fe400078ec0ff */
[----:B-1----:R-:W-:-:S02]  /*4130*/  PRMT R20, R24, 0x5410, R27 ;  /* 0x0000541018147816 */ /* 0x002fc4000000001b */
[----:B--2---:R-:W-:Y:S02]  /*4140*/  PRMT R22, R22, 0x5410, R17 ;  /* 0x0000541016167816 */ /* 0x004fe40000000011 */
[----:B------:R-:W-:Y:S02]  /*4150*/  SHF.R.U32.HI R24, RZ, 0x12, R6 ;  /* 0x00000012ff187819 */ /* 0x000fe40000011606 */
[----:B------:R-:W-:Y:S02]  /*4160*/  SHF.R.U32.HI R17, RZ, 0x6, R7 ;  /* 0x00000006ff117819 */ /* 0x000fe40000011607 */
[----:B------:R-:W-:Y:S02]  /*4170*/  LOP3.LUT R24, R24, 0x3f, RZ, 0xc0, !PT ;  /* 0x0000003f18187812 */ /* 0x000fe400078ec0ff */
[----:B------:R-:W-:Y:S02]  /*4180*/  LOP3.LUT R17, R17, 0x3f, RZ, 0xc0, !PT ;  /* 0x0000003f11117812 */ /* 0x000fe400078ec0ff */
[----:B------:R-:W-:-:S02]  /*4190*/  IADD3 R27, R24, -0x20, RZ ;  /* 0xffffffe0181b7810 */ /* 0x000fc40007ffe0ff */
[--C-:B------:R-:W-:Y:S01]  /*41a0*/  SHF.R.U32.HI R38, RZ, 0x12, R7.reuse ;  /* 0x00000012ff267819 */ /* 0x100fe20000011607 */
[----:B------:R-:W-:Y:S01]  /*41b0*/  VIADD R24, R17, 0xffffffe0 ;  /* 0xffffffe011187836 */ /* 0x000fe20000000000 */
[----:B------:R-:W-:Y:S01]  /*41c0*/  SHF.R.U32.HI R17, RZ, 0xc, R7 ;  /* 0x0000000cff117819 */ /* 0x000fe20000011607 */
[----:B------:R-:W-:Y:S01]  /*41d0*/  VIADD R26, R26, 0xffffffe0 ;  /* 0xffffffe01a1a7836 */ /* 0x000fe20000000000 */
[----:B------:R-:W-:Y:S02]  /*41e0*/  LOP3.LUT R38, R38, 0x3f, RZ, 0xc0, !PT ;  /* 0x0000003f26267812 */ /* 0x000fe400078ec0ff */
[----:B------:R-:W-:Y:S02]  /*41f0*/  LOP3.LUT R17, R17, 0x3f, RZ, 0xc0, !PT ;  /* 0x0000003f11117812 */ /* 0x000fe400078ec0ff */
[----:B------:R-:W-:Y:S02]  /*4200*/  SHF.R.U32.HI R31, RZ, 0x6, R6 ;  /* 0x00000006ff1f7819 */ /* 0x000fe40000011606 */
[----:B------:R-:W-:-:S02]  /*4210*/  SHF.R.U32.HI R18, RZ, 0x18, R4 ;  /* 0x00000018ff127819 */ /* 0x000fc40000011604 */
[----:B------:R-:W-:Y:S01]  /*4220*/  IADD3 R40, R38, -0x20, RZ ;  /* 0xffffffe026287810 */ /* 0x000fe20007ffe0ff */
[----:B------:R-:W-:Y:S01]  /*4230*/  VIADD R17, R17, 0xffffffe0 ;  /* 0xffffffe011117836 */ /* 0x000fe20000000000 */
[----:B------:R-:W-:Y:S02]  /*4240*/  SHF.R.U32 R38, R4, 0x1e, R8 ;  /* 0x0000001e04267819 */ /* 0x000fe40000001608 */
[----:B------:R-:W-:Y:S01]  /*4250*/  SHF.R.U32 R5, R5, 0x1e, R9 ;  /* 0x0000001e05057819 */ /* 0x000fe20000001609 */
[----:B------:R-:W-:Y:S01]  /*4260*/  I2F.F16 R26, R26 ;  /* 0x0000001a001a7306 */ /* 0x000fe20000200c00 */
[----:B------:R-:W-:Y:S02]  /*4270*/  LOP3.LUT R31, R31, 0x3f, RZ, 0xc0, !PT ;  /* 0x0000003f1f1f7812 */ /* 0x000fe400078ec0ff */
[----:B------:R-:W-:Y:S02]  /*4280*/  LOP3.LUT R18, R18, 0x3f, RZ, 0xc0, !PT ;  /* 0x0000003f12127812 */ /* 0x000fe400078ec0ff */
[----:B------:R-:W-:-:S03]  /*4290*/  LOP3.LUT R38, R38, 0x3f, RZ, 0xc0, !PT ;  /* 0x0000003f26267812 */ /* 0x000fc600078ec0ff */
[----:B------:R-:W1:Y:S01]  /*42a0*/  I2F.F16 R27, R27 ;  /* 0x0000001b001b7306 */ /* 0x000e620000200c00 */
[----:B------:R-:W-:Y:S01]  /*42b0*/  LOP3.LUT R5, R5, 0x3f, RZ, 0xc0, !PT ;  /* 0x0000003f05057812 */ /* 0x000fe200078ec0ff */
[----:B------:R-:W-:Y:S01]  /*42c0*/  VIADD R31, R31, 0xffffffe0 ;  /* 0xffffffe01f1f7836 */ /* 0x000fe20000000000 */
[----:B------:R-:W-:-:S05]  /*42d0*/  IADD3 R18, R18, -0x20, RZ ;  /* 0xffffffe012127810 */ /* 0x000fca0007ffe0ff */
[----:B------:R-:W-:Y:S01]  /*42e0*/  I2F.F16 R19, R19 ;  /* 0x0000001300137306 */ /* 0x000fe20000200c00 */
[----:B------:R-:W-:-:S07]  /*42f0*/  VIADD R38, R38, 0xffffffe0 ;  /* 0xffffffe026267836 */ /* 0x000fce0000000000 */
[----:B------:R-:W2:Y:S01]  /*4300*/  I2F.F16 R24, R24 ;  /* 0x0000001800187306 */ /* 0x000ea20000200c00 */
[----:B------:R-:W-:-:S07]  /*4310*/  VIADD R5, R5, 0xffffffe0 ;  /* 0xffffffe005057836 */ /* 0x000fce0000000000 */
[----:B------:R-:W-:Y:S08]  /*4320*/  I2F.F16 R17, R17 ;  /* 0x0000001100117306 */ /* 0x000ff00000200c00 */
[----:B------:R-:W4:Y:S01]  /*4330*/  I2F.F16 R4, R40 ;  /* 0x0000002800047306 */ /* 0x000f220000200c00 */
[----:B-1----:R-:W-:-:S07]  /*4340*/  PRMT R26, R26, 0x5410, R27 ;  /* 0x000054101a1a7816 */ /* 0x002fce000000001b */
[----:B------:R-:W-:Y:S01]  /*4350*/  I2F.F16 R30, R30 ;  /* 0x0000001e001e7306 */ /* 0x000fe20000200c00 */
[----:B--2---:R-:W-:-:S07]  /*4360*/  PRMT R27, R19, 0x5410, R24 ;  /* 0x00005410131b7816 */ /* 0x004fce0000000018 */
[----:B------:R-:W-:Y:S01]  /*4370*/  I2F.F16 R31, R31 ;  /* 0x0000001f001f7306 */ /* 0x000fe20000200c00 */
[----:B------:R-:W-:-:S07]  /*4380*/  SHF.R.U32.HI R19, RZ, 0x18, R6 ;  /* 0x00000018ff137819 */ /* 0x000fce0000011606 */
[----:B------:R-:W-:Y:S08]  /*4390*/  I2F.F16 R18, R18 ;  /* 0x0000001200127306 */ /* 0x000ff00000200c00 */
[----:B------:R-:W-:Y:S08]  /*43a0*/  I2F.F16 R16, R16 ;  /* 0x0000001000107306 */ /* 0x000ff00000200c00 */
[----:B------:R-:W1:Y:S08]  /*43b0*/  I2F.F16 R41, R38 ;  /* 0x0000002600297306 */ /* 0x000e700000200c00 */
[----:B------:R2:W5:Y:S01]  /*43c0*/  I2F.F16 R43, R5 ;  /* 0x00000005002b7306 */ /* 0x0005620000200c00 */
[----:B----4-:R-:W-:-:S02]  /*43d0*/  PRMT R4, R17, 0x5410, R4 ;  /* 0x0000541011047816 */ /* 0x010fc40000000004 */
[----:B------:R-:W-:Y:S02]  /*43e0*/  LOP3.LUT R19, R19, 0x3f, RZ, 0xc0, !PT ;  /* 0x0000003f13137812 */ /* 0x000fe400078ec0ff */
[----:B------:R-:W-:Y:S02]  /*43f0*/  SHF.R.U32.HI R17, RZ, 0x18, R7 ;  /* 0x00000018ff117819 */ /* 0x000fe40000011607 */
[----:B-1----:R-:W-:Y:S02]  /*4400*/  PRMT R41, R18, 0x5410, R41 ;  /* 0x0000541012297816 */ /* 0x002fe40000000029 */
[----:B--2---:R-:W-:Y:S02]  /*4410*/  PRMT R5, R30, 0x5410, R31 ;  /* 0x000054101e057816 */ /* 0x004fe4000000001f */
[----:B------:R-:W-:Y:S02]  /*4420*/  IADD3 R31, R19, -0x20, RZ ;  /* 0xffffffe0131f7810 */ /* 0x000fe40007ffe0ff */
[----:B------:R-:W-:-:S02]  /*4430*/  LOP3.LUT R24, R17, 0x3f, RZ, 0xc0, !PT ;  /* 0x0000003f11187812 */ /* 0x000fc400078ec0ff */
[----:B-----5:R-:W-:Y:S02]  /*4440*/  PRMT R43, R16, 0x5410, R43 ;  /* 0x00005410102b7816 */ /* 0x020fe4000000002b */
[----:B------:R-:W1:Y:S01]  /*4450*/  LDS.128 R16, [UR4] ;  /* 0x00000004ff107984 */ /* 0x000e620008000c00 */
[----:B------:R-:W-:Y:S01]  /*4460*/  SHF.R.U32 R7, R7, 0x1e, R11 ;  /* 0x0000001e07077819 */ /* 0x000fe2000000160b */
[----:B------:R-:W-:-:S03]  /*4470*/  VIADD R30, R24, 0xffffffe0 ;  /* 0xffffffe0181e7836 */ /* 0x000fc60000000000 */
[----:B------:R-:W-:Y:S02]  /*4480*/  LOP3.LUT R7, R7, 0x3f, RZ, 0xc0, !PT ;  /* 0x0000003f07077812 */ /* 0x000fe400078ec0ff */
[----:B------:R-:W-:Y:S02]  /*4490*/  SHF.R.U32 R24, R6, 0x1e, R10 ;  /* 0x0000001e06187819 */ /* 0x000fe4000000160a */
[----:B------:R-:W-:Y:S02]  /*44a0*/  IADD3 R7, R7, -0x20, RZ ;  /* 0xffffffe007077810 */ /* 0x000fe40007ffe0ff */
[----:B------:R-:W-:Y:S01]  /*44b0*/  LOP3.LUT R24, R24, 0x3f, RZ, 0xc0, !PT ;  /* 0x0000003f18187812 */ /* 0x000fe200078ec0ff */
[----:B------:R-:W-:Y:S04]  /*44c0*/  I2F.F16 R6, R30 ;  /* 0x0000001e00067306 */ /* 0x000fe80000200c00 */
[----:B------:R-:W-:-:S04]  /*44d0*/  VIADD R24, R24, 0xffffffe0 ;  /* 0xffffffe018187836 */ /* 0x000fc80000000000 */
[----:B------:R-:W2:Y:S08]  /*44e0*/  I2F.F16 R7, R7 ;  /* 0x0000000700077306 */ /* 0x000eb00000200c00 */
[----:B------:R-:W-:Y:S08]  /*44f0*/  I2F.F16 R31, R31 ;  /* 0x0000001f001f7306 */ /* 0x000ff00000200c00 */
[----:B------:R-:W4:Y:S01]  /*4500*/  I2F.F16 R24, R24 ;  /* 0x0000001800187306 */ /* 0x000f220000200c00 */
[----:B-1----:R-:W-:-:S02]  /*4510*/  HFMA2.MMA R25, R25, R16, RZ ;  /* 0x0000001019197235 */ /* 0x002fc400000000ff */
[----:B------:R-:W-:Y:S01]  /*4520*/  HFMA2.MMA R5, R5, R16, RZ ;  /* 0x0000001005057235 */ /* 0x000fe200000000ff */
[----:B--2---:R-:W-:Y:S01]  /*4530*/  PRMT R7, R6, 0x5410, R7 ;  /* 0x0000541006077816 */ /* 0x004fe20000000007 */
[-C--:B------:R-:W-:Y:S01]  /*4540*/  HFMA2 R21, R21, R16.reuse, RZ.H0_H0 ;  /* 0x0000001015157231 */ /* 0x080fe200000400ff */
[--C-:B------:R-:W-:Y:S01]  /*4550*/  SHF.R.U32.HI R6, RZ, 0x4, R8.reuse ;  /* 0x00000004ff067819 */ /* 0x100fe20000011608 */
[----:B------:R-:W-:Y:S01]  /*4560*/  HFMA2 R27, R27, R16, RZ.H0_H0 ;  /* 0x000000101b1b7231 */ /* 0x000fe200000400ff */
[----:B------:R-:W-:Y:S01]  /*4570*/  SHF.R.U32.HI R16, RZ, 0xa, R8 ;  /* 0x0000000aff107819 */ /* 0x000fe20000011608 */
[-C--:B------:R-:W-:Y:S01]  /*4580*/  HFMA2.MMA R25, R20, R17.reuse, R25 ;  /* 0x0000001114197235 */ /* 0x080fe20000000019 */
[----:B------:R-:W-:Y:S01]  /*4590*/  LOP3.LUT R6, R6, 0x3f, RZ, 0xc0, !PT ;  /* 0x0000003f06067812 */ /* 0x000fe200078ec0ff */
[-C--:B------:R-:W-:Y:S01]  /*45a0*/  HFMA2 R27, R4, R17.reuse, R27 ;  /* 0x00000011041b7231 */ /* 0x080fe2000000001b */
[----:B------:R-:W-:Y:S01]  /*45b0*/  LOP3.LUT R20, R16, 0x3f, RZ, 0xc0, !PT ;  /* 0x0000003f10147812 */ /* 0x000fe200078ec0ff */
[----:B------:R-:W-:Y:S01]  /*45c0*/  HFMA2.MMA R5, R26, R17, R5 ;  /* 0x000000111a057235 */ /* 0x000fe20000000005 */
[--C-:B------:R-:W-:Y:S01]  /*45d0*/  SHF.R.U32.HI R4, RZ, 0xa, R9.reuse ;  /* 0x0000000aff047819 */ /* 0x100fe20000011609 */
[----:B------:R-:W-:Y:S01]  /*45e0*/  HFMA2 R30, R22, R17, R21 ;  /* 0x00000011161e7231 */ /* 0x000fe20000000015 */
[----:B------:R-:W-:Y:S01]  /*45f0*/  SHF.R.U32.HI R21, RZ, 0x4, R9 ;  /* 0x00000004ff157819 */ /* 0x000fe20000011609 */
[----:B------:R-:W-:Y:S01]  /*4600*/  VIADD R6, R6, 0xffffffe0 ;  /* 0xffffffe006067836 */ /* 0x000fe20000000000 */
[----:B----4-:R-:W-:Y:S01]  /*4610*/  PRMT R31, R31, 0x5410, R24 ;  /* 0x000054101f1f7816 */ /* 0x010fe20000000018 */
[----:B------:R-:W-:Y:S01]  /*4620*/  VIADD R20, R20, 0xffffffe0 ;  /* 0xffffffe014147836 */ /* 0x000fe20000000000 */
[----:B------:R-:W-:Y:S01]  /*4630*/  LOP3.LUT R4, R4, 0x3f, RZ, 0xc0, !PT ;  /* 0x0000003f04047812 */ /* 0x000fe200078ec0ff */
[----:B0-----:R-:W-:Y:S01]  /*4640*/  IMAD.WIDE R44, R36, 0x4, R44 ;  /* 0x00000004242c7825 */ /* 0x001fe200078e022c */
[----:B------:R-:W-:Y:S01]  /*4650*/  LOP3.LUT R22, R21, 0x3f, RZ, 0xc0, !PT ;  /* 0x0000003f15167812 */ /* 0x000fe200078ec0ff */
[-C--:B------:R-:W-:Y:S01]  /*4660*/  HFMA2.MMA R40, R41, R18.reuse, R25 ;  /* 0x0000001229287235 */ /* 0x080fe20000000019 */
[----:B------:R0:W-:Y:S01]  /*4670*/  I2F.F16 R21, R20 ;  /* 0x0000001400157306 */ /* 0x0001e20000200c00 */
[----:B------:R-:W-:Y:S01]  /*4680*/  HFMA2.MMA R25, R31, R18, R5 ;  /* 0x000000121f197235 */ /* 0x000fe20000000005 */
[----:B------:R-:W-:-:S02]  /*4690*/  HFMA2 R27, R7, R18, R27 ;  /* 0x00000012071b7231 */ /* 0x000fc4000000001b */
[----:B------:R-:W-:Y:S01]  /*46a0*/  HFMA2 R30, R43, R18, R30 ;  /* 0x000000122b1e7231 */ /* 0x000fe2000000001e */
[----:B------:R-:W-:-:S03]  /*46b0*/  SHF.R.U32.HI R18, RZ, 0x4, R10 ;  /* 0x00000004ff127819 */ /* 0x000fc6000001160a */
[----:B------:R1:W2:Y:S01]  /*46c0*/  I2F.F16 R16, R6 ;  /* 0x0000000600107306 */ /* 0x0002a20000200c00 */
[----:B0-----:R-:W-:Y:S01]  /*46d0*/  VIADD R20, R4, 0xffffffe0 ;  /* 0xffffffe004147836 */ /* 0x001fe20000000000 */
[----:B------:R-:W-:Y:S02]  /*46e0*/  SHF.R.U32.HI R24, RZ, 0xa, R10 ;  /* 0x0000000aff187819 */ /* 0x000fe4000001160a */
[----:B------:R-:W-:Y:S01]  /*46f0*/  LOP3.LUT R18, R18, 0x3f, RZ, 0xc0, !PT ;  /* 0x0000003f12127812 */ /* 0x000fe200078ec0ff */
[----:B-1----:R-:W4:Y:S01]  /*4700*/  LDG.E.128.CONSTANT R4, desc[UR6][R44.64] ;  /* 0x000000062c047981 */ /* 0x002f22000c1e9d00 */
[----:B------:R-:W-:Y:S02]  /*4710*/  LOP3.LUT R24, R24, 0x3f, RZ, 0xc0, !PT ;  /* 0x0000003f18187812 */ /* 0x000fe400078ec0ff */
[----:B------:R-:W-:Y:S01]  /*4720*/  IADD3 R17, R22, -0x20, RZ ;  /* 0xffffffe016117810 */ /* 0x000fe20007ffe0ff */
[----:B------:R-:W-:Y:S01]  /*4730*/  VIADD R22, R18, 0xffffffe0 ;  /* 0xffffffe012167836 */ /* 0x000fe20000000000 */
[----:B------:R-:W-:-:S02]  /*4740*/  SHF.R.U32.HI R18, RZ, 0x4, R11 ;  /* 0x00000004ff127819 */ /* 0x000fc4000001160b */
[----:B------:R-:W-:Y:S02]  /*4750*/  IADD3 R24, R24, -0x20, RZ ;  /* 0xffffffe018187810 */ /* 0x000fe40007ffe0ff */
[----:B------:R-:W-:Y:S01]  /*4760*/  SHF.R.U32.HI R26, RZ, 0xa, R11 ;  /* 0x0000000aff1a7819 */ /* 0x000fe2000001160b */
[----:B------:R-:W-:Y:S01]  /*4770*/  I2F.F16 R22, R22 ;  /* 0x0000001600167306 */ /* 0x000fe20000200c00 */
[----:B------:R-:W-:Y:S02]  /*4780*/  LOP3.LUT R18, R18, 0x3f, RZ, 0xc0, !PT ;  /* 0x0000003f12127812 */ /* 0x000fe400078ec0ff */
[----:B------:R-:W-:-:S05]  /*4790*/  LOP3.LUT R26, R26, 0x3f, RZ, 0xc0, !PT ;  /* 0x0000003f1a1a7812 */ /* 0x000fca00078ec0ff */
[----:B------:R-:W0:Y:S01]  /*47a0*/  I2F.F16 R41, R24 ;  /* 0x0000001800297306 */ /* 0x000e220000200c00 */
[----:B------:R-:W-:Y:S02]  /*47b0*/  VIADD R18, R18, 0xffffffe0 ;  /* 0xffffffe012127836 */ /* 0x000fe40000000000 */
[----:B------:R-:W-:-:S05]  /*47c0*/  VIADD R26, R26, 0xffffffe0 ;  /* 0xffffffe01a1a7836 */ /* 0x000fca0000000000 */
[----:B------:R-:W-:Y:S01]  /*47d0*/  I2F.F16 R17, R17 ;  /* 0x0000001100117306 */ /* 0x000fe20000200c00 */
[----:B--2---:R-:W-:-:S07]  /*47e0*/  PRMT R31, R16, 0x5410, R21 ;  /* 0x00005410101f7816 */ /* 0x004fce0000000015 */
[----:B------:R-:W1:Y:S01]  /*47f0*/  I2F.F16 R20, R20 ;  /* 0x0000001400147306 */ /* 0x000e620000200c00 */
[----:B------:R-:W-:Y:S02]  /*4800*/  SHF.R.U32.HI R16, RZ, 0x10, R8 ;  /* 0x00000010ff107819 */ /* 0x000fe40000011608 */
[----:B0-----:R-:W-:-:S05]  /*4810*/  PRMT R22, R22, 0x5410, R41 ;  /* 0x0000541016167816 */ /* 0x001fca0000000029 */
[----:B------:R-:W-:Y:S01]  /*4820*/  I2F.F16 R18, R18 ;  /* 0x0000001200127306 */ /* 0x000fe20000200c00 */
[----:B------:R-:W-:-:S07]  /*4830*/  LOP3.LUT R16, R16, 0x3f, RZ, 0xc0, !PT ;  /* 0x0000003f10107812 */ /* 0x000fce00078ec0ff */
[----:B------:R-:W0:Y:S01]  /*4840*/  I2F.F16 R21, R26 ;  /* 0x0000001a00157306 */ /* 0x000e220000200c00 */
[----:B-1----:R-:W-:Y:S02]  /*4850*/  PRMT R17, R17, 0x5410, R20 ;  /* 0x0000541011117816 */ /* 0x002fe40000000014 */
[----:B------:R-:W-:Y:S01]  /*4860*/  SHF.R.U32.HI R20, RZ, 0x16, R8 ;  /* 0x00000016ff147819 */ /* 0x000fe20000011608 */
[-C--:B------:R-:W-:Y:S01]  /*4870*/  HFMA2.MMA R25, R22, R19.reuse, R25 ;  /* 0x0000001316197235 */ /* 0x080fe20000000019 */
[----:B------:R-:W-:Y:S02]  /*4880*/  IADD3 R16, R16, -0x20, RZ ;  /* 0xffffffe010107810 */ /* 0x000fe40007ffe0ff */
[----:B------:R-:W-:Y:S02]  /*4890*/  SHF.R.U32.HI R22, RZ, 0x16, R10 ;  /* 0x00000016ff167819 */ /* 0x000fe4000001160a */
[----:B------:R-:W-:Y:S02]  /*48a0*/  LOP3.LUT R24, R20, 0x3f, RZ, 0xc0, !PT ;  /* 0x0000003f14187812 */ /* 0x000fe400078ec0ff */
[----:B------:R0:W-:Y:S01]  /*48b0*/  I2F.F16 R20, R16 ;  /* 0x0000001000147306 */ /* 0x0001e20000200c00 */
[----:B------:R-:W-:Y:S01]  /*48c0*/  LOP3.LUT R22, R22, 0x3f, RZ, 0xc0, !PT ;  /* 0x0000003f16167812 */ /* 0x000fe200078ec0ff */
[----:B------:R-:W-:Y:S01]  /*48d0*/  HFMA2.MMA R40, R31, R19, R40 ;  /* 0x000000131f287235 */ /* 0x000fe20000000028 */
[----:B------:R-:W-:Y:S01]  /*48e0*/  HFMA2 R30, R17, R19, R30 ;  /* 0x00000013111e7231 */ /* 0x000fe2000000001e */
[----:B0-----:R-:W-:Y:S01]  /*48f0*/  PRMT R16, R18, 0x5410, R21 ;  /* 0x0000541012107816 */ /* 0x001fe20000000015 */
[----:B------:R-:W-:Y:S01]  /*4900*/  VIADD R21, R24, 0xffffffe0 ;  /* 0xffffffe018157836 */ /* 0x000fe20000000000 */
[----:B------:R-:W-:-:S03]  /*4910*/  SHF.R.U32.HI R24, RZ, 0x16, R9 ;  /* 0x00000016ff187819 */ /* 0x000fc60000011609 */
[----:B------:R-:W-:Y:S02]  /*4920*/  HFMA2 R27, R16, R19, R27 ;  /* 0x00000013101b7231 */ /* 0x000fe4000000001b */
[----:B------:R-:W-:Y:S01]  /*4930*/  VIADD R19, R22, 0xffffffe0 ;  /* 0xffffffe016137836 */ /* 0x000fe20000000000 */
[----:B------:R-:W-:Y:S02]  /*4940*/  SHF.R.U32.HI R18, RZ, 0x10, R9 ;  /* 0x00000010ff127819 */ /* 0x000fe40000011609 */
[--C-:B------:R-:W-:Y:S02]  /*4950*/  SHF.R.U32.HI R22, RZ, 0x16, R11.reuse ;  /* 0x00000016ff167819 */ /* 0x100fe4000001160b */
[----:B------:R-:W-:Y:S02]  /*4960*/  LOP3.LUT R24, R24, 0x3f, RZ, 0xc0, !PT ;  /* 0x0000003f18187812 */ /* 0x000fe400078ec0ff */
[----:B------:R-:W-:Y:S02]  /*4970*/  SHF.R.U32.HI R16, RZ, 0x10, R11 ;  /* 0x00000010ff107819 */ /* 0x000fe4000001160b */
[----:B------:R-:W-:-:S02]  /*4980*/  SHF.R.U32.HI R26, RZ, 0x10, R10 ;  /* 0x00000010ff1a7819 */ /* 0x000fc4000001160a */
[----:B------:R-:W-:Y:S02]  /*4990*/  LOP3.LUT R18, R18, 0x3f, RZ, 0xc0, !PT ;  /* 0x0000003f12127812 */ /* 0x000fe400078ec0ff */
[----:B------:R-:W-:Y:S02]  /*49a0*/  LOP3.LUT R22, R22, 0x3f, RZ, 0xc0, !PT ;  /* 0x0000003f16167812 */ /* 0x000fe400078ec0ff */
[----:B------:R-:W-:Y:S02]  /*49b0*/  IADD3 R17, R24, -0x20, RZ ;  /* 0xffffffe018117810 */ /* 0x000fe40007ffe0ff */
[----:B------:R-:W-:Y:S02]  /*49c0*/  LOP3.LUT R16, R16, 0x3f, RZ, 0xc0, !PT ;  /* 0x0000003f10107812 */ /* 0x000fe400078ec0ff */
[----:B------:R-:W-:Y:S01]  /*49d0*/  LOP3.LUT R24, R26, 0x3f, RZ, 0xc0, !PT ;  /* 0x0000003f1a187812 */ /* 0x000fe200078ec0ff */
[----:B------:R-:W-:Y:S01]  /*49e0*/  VIADD R18, R18, 0xffffffe0 ;  /* 0xffffffe012127836 */ /* 0x000fe20000000000 */
[----:B------:R-:W-:Y:S01]  /*49f0*/  IADD3 R16, R16, -0x20, RZ ;  /* 0xffffffe010107810 */ /* 0x000fe20007ffe0ff */
[----:B------:R-:W-:-:S02]  /*4a00*/  VIADD R41, R22, 0xffffffe0 ;  /* 0xffffffe016297836 */ /* 0x000fc40000000000 */
[----:B------:R-:W-:Y:S01]  /*4a10*/  VIADD R24, R24, 0xffffffe0 ;  /* 0xffffffe018187836 */ /* 0x000fe20000000000 */
[--C-:B---3--:R-:W-:Y:S01]  /*4a20*/  SHF.R.U32.HI R22, RZ, 0x2, R12.reuse ;  /* 0x00000002ff167819 */ /* 0x108fe2000001160c */
[----:B------:R-:W-:Y:S01]  /*4a30*/  I2F.F16 R18, R18 ;  /* 0x0000001200127306 */ /* 0x000fe20000200c00 */
[----:B------:R-:W-:Y:S02]  /*4a40*/  SHF.R.U32 R8, R8, 0x1c, R12 ;  /* 0x0000001c08087819 */ /* 0x000fe4000000160c */
[----:B------:R-:W-:Y:S02]  /*4a50*/  SHF.R.U32 R9, R9, 0x1c, R13 ;  /* 0x0000001c09097819 */ /* 0x000fe4000000160d */
[----:B------:R-:W-:-:S03]  /*4a60*/  LOP3.LUT R22, R22, 0x3f, RZ, 0xc0, !PT ;  /* 0x0000003f16167812 */ /* 0x000fc600078ec0ff */
[----:B------:R-:W-:Y:S01]  /*4a70*/  I2F.F16 R17, R17 ;  /* 0x0000001100117306 */ /* 0x000fe20000200c00 */
[----:B------:R-:W-:Y:S02]  /*4a80*/  LOP3.LUT R8, R8, 0x3f, RZ, 0xc0, !PT ;  /* 0x0000003f08087812 */ /* 0x000fe400078ec0ff */
[----:B------:R-:W-:-:S05]  /*4a90*/  LOP3.LUT R9, R9, 0x3f, RZ, 0xc0, !PT ;  /* 0x0000003f09097812 */ /* 0x000fca00078ec0ff */
[----:B------:R-:W-:Y:S01]  /*4aa0*/  I2F.F16 R42, R24 ;  /* 0x00000018002a7306 */ /* 0x000fe20000200c00 */
[----:B------:R-:W-:-:S07]  /*4ab0*/  IADD3 R43, R22, -0x20, RZ ;  /* 0xffffffe0162b7810 */ /* 0x000fce0007ffe0ff */
[----:B------:R-:W0:Y:S08]  /*4ac0*/  I2F.F16 R19, R19 ;  /* 0x0000001300137306 */ /* 0x000e300000200c00 */
[----:B------:R-:W-:Y:S08]  /*4ad0*/  I2F.F16 R16, R16 ;  /* 0x0000001000107306 */ /* 0x000ff00000200c00 */
[----:B------:R-:W1:Y:S01]  /*4ae0*/  I2F.F16 R41, R41 ;  /* 0x0000002900297306 */ /* 0x000e620000200c00 */
[----:B------:R-:W-:Y:S01]  /*4af0*/  SHF.R.U32.HI R22, RZ, 0x2, R13 ;  /* 0x00000002ff167819 */ /* 0x000fe2000001160d */
[----:B------:R-:W-:-:S02]  /*4b00*/  VIADD R8, R8, 0xffffffe0 ;  /* 0xffffffe008087836 */ /* 0x000fc40000000000 */
[----:B------:R-:W-:Y:S01]  /*4b10*/  VIADD R9, R9, 0xffffffe0 ;  /* 0xffffffe009097836 */ /* 0x000fe20000000000 */
[----:B------:R-:W-:Y:S02]  /*4b20*/  LOP3.LUT R26, R22, 0x3f, RZ, 0xc0, !PT ;  /* 0x0000003f161a7812 */ /* 0x000fe400078ec0ff */
[----:B0-----:R-:W-:Y:S01]  /*4b30*/  PRMT R42, R42, 0x5410, R19 ;  /* 0x000054102a2a7816 */ /* 0x001fe20000000013 */
[----:B------:R1:W-:Y:S08]  /*4b40*/  I2F.F16 R24, R8 ;  /* 0x0000000800187306 */ /* 0x0003f00000200c00 */
[----:B------:R0:W-:Y:S01]  /*4b50*/  I2F.F16 R22, R9 ;  /* 0x0000000900167306 */ /* 0x0001e20000200c00 */
[----:B-1----:R-:W-:-:S02]  /*4b60*/  PRMT R8, R16, 0x5410, R41 ;  /* 0x0000541010087816 */ /* 0x002fc40000000029 */
[----:B0-----:R-:W-:Y:S02]  /*4b70*/  PRMT R9, R18, 0x5410, R17 ;  /* 0x0000541012097816 */ /* 0x001fe40000000011 */
[----:B------:R-:W0:Y:S03]  /*4b80*/  LDS.128 R16, [UR4+0x10] ;  /* 0x00001004ff107984 */ /* 0x000e260008000c00 */
[----:B------:R-:W1:Y:S01]  /*4b90*/  I2F.F16 R21, R21 ;  /* 0x0000001500157306 */ /* 0x000e620000200c00 */
[----:B------:R-:W-:-:S07]  /*4ba0*/  VIADD R26, R26, 0xffffffe0 ;  /* 0xffffffe01a1a7836 */ /* 0x000fce0000000000 */
[----:B------:R-:W2:Y:S01]  /*4bb0*/  I2F.F16 R31, R26 ;  /* 0x0000001a001f7306 */ /* 0x000ea20000200c00 */
[----:B-1----:R-:W-:Y:S02]  /*4bc0*/  PRMT R21, R20, 0x5410, R21 ;  /* 0x0000541014157816 */ /* 0x002fe40000000015 */
[----:B------:R-:W-:-:S04]  /*4bd0*/  SHF.R.U32.HI R20, RZ, 0x2, R14 ;  /* 0x00000002ff147819 */ /* 0x000fc8000001160e */
[----:B------:R-:W-:Y:S02]  /*4be0*/  LOP3.LUT R20, R20, 0x3f, RZ, 0xc0, !PT ;  /* 0x0000003f14147812 */ /* 0x000fe400078ec0ff */
[----:B--2---:R-:W-:Y:S02]  /*4bf0*/  PRMT R22, R22, 0x5410, R31 ;  /* 0x0000541016167816 */ /* 0x004fe4000000001f */
[----:B------:R-:W-:Y:S01]  /*4c00*/  SHF.R.U32 R10, R10, 0x1c, R14 ;  /* 0x0000001c0a0a7819 */ /* 0x000fe2000000160e */
[----:B------:R-:W-:Y:S01]  /*4c10*/  VIADD R31, R20, 0xffffffe0 ;  /* 0xffffffe0141f7836 */ /* 0x000fe20000000000 */
[--C-:B------:R-:W-:Y:S02]  /*4c20*/  SHF.R.U32.HI R20, RZ, 0x2, R15.reuse ;  /* 0x00000002ff147819 */ /* 0x100fe4000001160f */
[----:B------:R-:W-:Y:S02]  /*4c30*/  LOP3.LUT R10, R10, 0x3f, RZ, 0xc0, !PT ;  /* 0x0000003f0a0a7812 */ /* 0x000fe400078ec0ff */
[----:B------:R-:W-:-:S02]  /*4c40*/  SHF.R.U32 R11, R11, 0x1c, R15 ;  /* 0x0000001c0b0b7819 */ /* 0x000fc4000000160f */
[----:B------:R-:W-:Y:S02]  /*4c50*/  LOP3.LUT R20, R20, 0x3f, RZ, 0xc0, !PT ;  /* 0x0000003f14147812 */ /* 0x000fe400078ec0ff */
[----:B------:R-:W-:Y:S02]  /*4c60*/  IADD3 R10, R10, -0x20, RZ ;  /* 0xffffffe00a0a7810 */ /* 0x000fe40007ffe0ff */
[----:B------:R-:W-:Y:S02]  /*4c70*/  LOP3.LUT R11, R11, 0x3f, RZ, 0xc0, !PT ;  /* 0x0000003f0b0b7812 */ /* 0x000fe400078ec0ff */
[----:B------:R-:W-:Y:S01]  /*4c80*/  IADD3 R41, R20, -0x20, RZ ;  /* 0xffffffe014297810 */ /* 0x000fe20007ffe0ff */
[----:B0-----:R-:W-:Y:S01]  /*4c90*/  HFMA2.MMA R40, R21, R16, R40 ;  /* 0x0000001015287235 */ /* 0x001fe20000000028 */
[----:B------:R-:W-:Y:S01]  /*4ca0*/  IMAD.WIDE R20, R36, 0x4, R44 ;  /* 0x0000000424147825 */ /* 0x000fe200078e022c */
[----:B------:R0:W-:Y:S03]  /*4cb0*/  I2F.F16 R26, R10 ;  /* 0x0000000a001a7306 */ /* 0x0001e60000200c00 */
[----:B------:R-:W-:-:S02]  /*4cc0*/  HFMA2 R30, R9, R16, R30 ;  /* 0x00000010091e7231 */ /* 0x000fc4000000001e */
[----:B------:R-:W-:Y:S02]  /*4cd0*/  VIADD R38, R11, 0xffffffe0 ;  /* 0xffffffe00b267836 */ /* 0x000fe40000000000 */
[----:B------:R-:W-:Y:S02]  /*4ce0*/  HFMA2 R27, R8, R16, R27 ;  /* 0x00000010081b7231 */ /* 0x000fe4000000001b */
[----:B0-----:R0:W2:Y:S01]  /*4cf0*/  LDG.E.128.CONSTANT R8, desc[UR6][R20.64] ;  /* 0x0000000614087981 */ /* 0x0010a2000c1e9d00 */
[----:B------:R-:W1:Y:S01]  /*4d00*/  I2F.F16 R31, R31 ;  /* 0x0000001f001f7306 */ /* 0x000e620000200c00 */
[----:B------:R-:W-:-:S07]  /*4d10*/  HFMA2.MMA R25, R42, R16, R25 ;  /* 0x000000102a197235 */ /* 0x000fce0000000019 */
[----:B------:R-:W3:Y:S08]  /*4d20*/  I2F.F16 R43, R43 ;  /* 0x0000002b002b7306 */ /* 0x000ef00000200c00 */
[----:B------:R-:W-:Y:S01]  /*4d30*/  I2F.F16 R38, R38 ;  /* 0x0000002600267306 */ /* 0x000fe20000200c00 */
[----:B-1----:R-:W-:-:S07]  /*4d40*/  PRMT R16, R26, 0x5410, R31 ;  /* 0x000054101a107816 */ /* 0x002fce000000001f */
[----:B------:R-:W1:Y:S01]  /*4d50*/  I2F.F16 R41, R41 ;  /* 0x0000002900297306 */ /* 0x000e620000200c00 */
[-C--:B------:R-:W-:Y:S01]  /*4d60*/  HFMA2.MMA R16, R16, R17.reuse, R25 ;  /* 0x0000001110107235 */ /* 0x080fe20000000019 */
[----:B------:R-:W-:Y:S01]  /*4d70*/  SHF.R.U32.HI R25, RZ, 0xe, R13 ;  /* 0x0000000eff197819 */ /* 0x000fe2000001160d */
[----:B------:R-:W-:Y:S01]  /*4d80*/  HFMA2 R22, R22, R17, R30 ;  /* 0x0000001116167231 */ /* 0x000fe2000000001e */
[----:B---3--:R-:W-:Y:S02]  /*4d90*/  PRMT R24, R24, 0x5410, R43 ;  /* 0x0000541018187816 */ /* 0x008fe4000000002b */
[----:B------:R-:W-:Y:S02]  /*4da0*/  SHF.R.U32.HI R30, RZ, 0x8, R13 ;  /* 0x00000008ff1e7819 */ /* 0x000fe4000001160d */
[----:B------:R-:W-:Y:S02]  /*4db0*/  LOP3.LUT R25, R25, 0x3f, RZ, 0xc0, !PT ;  /* 0x0000003f19197812 */ /* 0x000fe400078ec0ff */
[----:B------:R-:W-:Y:S01]  /*4dc0*/  HFMA2.MMA R24, R24, R17, R40 ;  /* 0x0000001118187235 */ /* 0x000fe20000000028 */
[----:B-1----:R-:W-:-:S02]  /*4dd0*/  PRMT R38, R38, 0x5410, R41 ;  /* 0x0000541026267816 */ /* 0x002fc40000000029 */
[----:B------:R-:W-:Y:S01]  /*4de0*/  LOP3.LUT R30, R30, 0x3f, RZ, 0xc0, !PT ;  /* 0x0000003f1e1e7812 */ /* 0x000fe200078ec0ff */
[----:B------:R-:W-:Y:S01]  /*4df0*/  VIADD R40, R25, 0xffffffe0 ;  /* 0xffffffe019287836 */ /* 0x000fe20000000000 */
[--C-:B------:R-:W-:Y:S01]  /*4e00*/  SHF.R.U32.HI R26, RZ, 0x8, R12.reuse ;  /* 0x00000008ff1a7819 */ /* 0x100fe2000001160c */
[----:B------:R-:W-:Y:S01]  /*4e10*/  HFMA2 R27, R38, R17, R27 ;  /* 0x00000011261b7231 */ /* 0x000fe2000000001b */
[----:B------:R-:W-:Y:S02]  /*4e20*/  SHF.R.U32.HI R31, RZ, 0xe, R12 ;  /* 0x0000000eff1f7819 */ /* 0x000fe4000001160c */
[--C-:B------:R-:W-:Y:S02]  /*4e30*/  SHF.R.U32.HI R17, RZ, 0x8, R14.reuse ;  /* 0x00000008ff117819 */ /* 0x100fe4000001160e */
[----:B------:R-:W-:Y:S02]  /*4e40*/  SHF.R.U32.HI R38, RZ, 0xe, R14 ;  /* 0x0000000eff267819 */ /* 0x000fe4000001160e */
[----:B------:R-:W-:-:S02]  /*4e50*/  IADD3 R30, R30, -0x20, RZ ;  /* 0xffffffe01e1e7810 */ /* 0x000fc40007ffe0ff */
[----:B------:R-:W-:Y:S02]  /*4e60*/  LOP3.LUT R26, R26, 0x3f, RZ, 0xc0, !PT ;  /* 0x0000003f1a1a7812 */ /* 0x000fe400078ec0ff */
[----:B------:R-:W-:Y:S02]  /*4e70*/  LOP3.LUT R31, R31, 0x3f, RZ, 0xc0, !PT ;  /* 0x0000003f1f1f7812 */ /* 0x000fe400078ec0ff */
[----:B------:R-:W-:Y:S01]  /*4e80*/  LOP3.LUT R17, R17, 0x3f, RZ, 0xc0, !PT ;  /* 0x0000003f11117812 */ /* 0x000fe200078ec0ff */
[----:B------:R1:W-:Y:S01]  /*4e90*/  I2F.F16 R41, R30 ;  /* 0x0000001e00297306 */ /* 0x0003e20000200c00 */
[----:B------:R-:W-:Y:S01]  /*4ea0*/  LOP3.LUT R38, R38, 0x3f, RZ, 0xc0, !PT ;  /* 0x0000003f26267812 */ /* 0x000fe200078ec0ff */
[----:B------:R-:W-:Y:S02]  /*4eb0*/  VIADD R26, R26, 0xffffffe0 ;  /* 0xffffffe01a1a7836 */ /* 0x000fe40000000000 */
[----:B------:R-:W-:Y:S01]  /*4ec0*/  VIADD R31, R31, 0xffffffe0 ;  /* 0xffffffe01f1f7836 */ /* 0x000fe20000000000 */
[----:B------:R-:W-:Y:S01]  /*4ed0*/  IADD3 R38, R38, -0x20, RZ ;  /* 0xffffffe026267810 */ /* 0x000fe20007ffe0ff */
[----:B------:R-:W-:-:S02]  /*4ee0*/  VIADD R25, R17, 0xffffffe0 ;  /* 0xffffffe011197836 */ /* 0x000fc40000000000 */
[----:B------:R-:W3:Y:S01]  /*4ef0*/  I2F.F16 R40, R40 ;  /* 0x0000002800287306 */ /* 0x000ee20000200c00 */
[--C-:B------:R-:W-:Y:S02]  /*4f00*/  SHF.R.U32.HI R17, RZ, 0x8, R15.reuse ;  /* 0x00000008ff117819 */ /* 0x100fe4000001160f */
[----:B------:R-:W-:Y:S02]  /*4f10*/  SHF.R.U32.HI R42, RZ, 0xe, R15 ;  /* 0x0000000eff2a7819 */ /* 0x000fe4000001160f */
[----:B------:R-:W-:Y:S02]  /*4f20*/  LOP3.LUT R17, R17, 0x3f, RZ, 0xc0, !PT ;  /* 0x0000003f11117812 */ /* 0x000fe400078ec0ff */
[----:B------:R-:W-:Y:S01]  /*4f30*/  LOP3.LUT R42, R42, 0x3f, RZ, 0xc0, !PT ;  /* 0x0000003f2a2a7812 */ /* 0x000fe200078ec0ff */
[----:B------:R-:W-:Y:S02]  /*4f40*/  I2F.F16 R26, R26 ;  /* 0x0000001a001a7306 */ /* 0x000fe40000200c00 */
[----:B-1----:R-:W-:-:S06]  /*4f50*/  VIADD R30, R17, 0xffffffe0 ;  /* 0xffffffe0111e7836 */ /* 0x002fcc0000000000 */
[----:B------:R-:W1:Y:S01]  /*4f60*/  I2F.F16 R31, R31 ;  /* 0x0000001f001f7306 */ /* 0x000e620000200c00 */
[----:B------:R-:W-:Y:S01]  /*4f70*/  VIADD R42, R42, 0xffffffe0 ;  /* 0xffffffe02a2a7836 */ /* 0x000fe20000000000 */
[----:B---3--:R-:W-:-:S06]  /*4f80*/  PRMT R41, R41, 0x5410, R40 ;  /* 0x0000541029297816 */ /* 0x008fcc0000000028 */
[----:B------:R-:W-:Y:S01]  /*4f90*/  I2F.F16 R25, R25 ;  /* 0x0000001900197306 */ /* 0x000fe20000200c00 */
[----:B------:R-:W-:-:S07]  /*4fa0*/  SHF.R.U32.HI R40, RZ, 0x14, R13 ;  /* 0x00000014ff287819 */ /* 0x000fce000001160d */
[----:B------:R-:W3:Y:S01]  /*4fb0*/  I2F.F16 R38, R38 ;  /* 0x0000002600267306 */ /* 0x000ee20000200c00 */
[----:B------:R-:W-:Y:S02]  /*4fc0*/  LOP3.LUT R40, R40, 0x3f, RZ, 0xc0, !PT ;  /* 0x0000003f28287812 */ /* 0x000fe400078ec0ff */
[----:B-1----:R-:W-:-:S05]  /*4fd0*/  PRMT R43, R26, 0x5410, R31 ;  /* 0x000054101a2b7816 */ /* 0x002fca000000001f */
[----:B------:R-:W-:Y:S01]  /*4fe0*/  I2F.F16 R30, R30 ;  /* 0x0000001e001e7306 */ /* 0x000fe20000200c00 */
[----:B------:R-:W-:-:S07]  /*4ff0*/  LEA.HI R26, R12, 0xffffffe0, RZ, 0x6 ;  /* 0xffffffe00c1a7811 */ /* 0x000fce00078f30ff */
[----:B------:R1:W5:Y:S01]  /*5000*/  I2F.F16 R17, R42 ;  /* 0x0000002a00117306 */ /* 0x0003620000200c00 */
[----:B---3--:R-:W-:Y:S01]  /*5010*/  PRMT R31, R25, 0x5410, R38 ;  /* 0x00005410191f7816 */ /* 0x008fe20000000026 */
[----:B------:R-:W-:Y:S01]  /*5020*/  VIADD R40, R40, 0xffffffe0 ;  /* 0xffffffe028287836 */ /* 0x000fe20000000000 */
[----:B------:R-:W-:Y:S02]  /*5030*/  LEA.HI R25, R13, 0xffffffe0, RZ, 0x6 ;  /* 0xffffffe00d197811 */ /* 0x000fe400078f30ff */
[----:B------:R-:W-:Y:S02]  /*5040*/  SHF.R.U32.HI R12, RZ, 0x14, R12 ;  /* 0x00000014ff0c7819 */ /* 0x000fe4000001160c */
[----:B-1----:R-:W-:Y:S02]  /*5050*/  LEA.HI R42, R15, 0xffffffe0, RZ, 0x6 ;  /* 0xffffffe00f2a7811 */ /* 0x002fe400078f30ff */
[----:B------:R-:W-:Y:S01]  /*5060*/  SHF.R.U32.HI R15, RZ, 0x14, R15 ;  /* 0x00000014ff0f7819 */ /* 0x000fe2000001160f */
[----:B------:R-:W-:Y:S01]  /*5070*/  I2F.F16 R25, R25 ;  /* 0x0000001900197306 */ /* 0x000fe20000200c00 */
[----:B------:R-:W-:-:S02]  /*5080*/  LOP3.LUT R38, R12, 0x3f, RZ, 0xc0, !PT ;  /* 0x0000003f0c267812 */ /* 0x000fc400078ec0ff */
[----:B-----5:R-:W-:Y:S02]  /*5090*/  PRMT R30, R30, 0x5410, R17 ;  /* 0x000054101e1e7816 */ /* 0x020fe40000000011 */
[----:B------:R-:W-:-:S03]  /*50a0*/  LEA.HI R17, R14, 0xffffffe0, RZ, 0x6 ;  /* 0xffffffe00e117811 */ /* 0x000fc600078f30ff */
[----:B------:R1:W-:Y:S01]  /*50b0*/  I2F.F16 R12, R42 ;  /* 0x0000002a000c7306 */ /* 0x0003e20000200c00 */
[----:B------:R-:W-:Y:S02]  /*50c0*/  IADD3 R13, R38, -0x20, RZ ;  /* 0xffffffe0260d7810 */ /* 0x000fe40007ffe0ff */
[----:B------:R-:W-:-:S05]  /*50d0*/  SHF.R.U32.HI R14, RZ, 0x14, R14 ;  /* 0x00000014ff0e7819 */ /* 0x000fca000001160e */
[----:B------:R-:W3:Y:S01]  /*50e0*/  I2F.F16 R40, R40 ;  /* 0x0000002800287306 */ /* 0x000ee20000200c00 */
[----:B-1----:R-:W-:Y:S01]  /*50f0*/  LOP3.LUT R42, R15, 0x3f, RZ, 0xc0, !PT ;  /* 0x0000003f0f2a7812 */ /* 0x002fe200078ec0ff */
[-C--:B------:R-:W-:Y:S01]  /*5100*/  HFMA2 R15, R41, R18.reuse, R22 ;  /* 0x00000012290f7231 */ /* 0x080fe20000000016 */
[----:B----4-:R-:W-:Y:S02]  /*5110*/  LOP3.LUT R22, R5, 0x3f, RZ, 0xc0, !PT ;  /* 0x0000003f05167812 */ /* 0x010fe400078ec0ff */
[----:B------:R-:W-:Y:S01]  /*5120*/  IADD3 R42, R42, -0x20, RZ ;  /* 0xffffffe02a2a7810 */ /* 0x000fe20007ffe0ff */
[-C--:B------:R-:W-:Y:S01]  /*5130*/  HFMA2.MMA R24, R43, R18.reuse, R24 ;  /* 0x000000122b187235 */ /* 0x080fe20000000018 */
[----:B------:R-:W-:Y:S01]  /*5140*/  LOP3.LUT R14, R14, 0x3f, RZ, 0xc0, !PT ;  /* 0x0000003f0e0e7812 */ /* 0x000fe200078ec0ff */
[----:B------:R-:W-:Y:S01]  /*5150*/  HFMA2.MMA R16, R31, R18, R16 ;  /* 0x000000121f107235 */ /* 0x000fe20000000010 */
[----:B------:R-:W-:Y:S01]  /*5160*/  HFMA2 R27, R30, R18, R27 ;  /* 0x000000121e1b7231 */ /* 0x000fe2000000001b */
[----:B------:R-:W-:Y:S01]  /*5170*/  ISETP.NE.AND P0, PT, R34, R29, PT ;  /* 0x0000001d2200720c */ /* 0x000fe20003f05270 */
[----:B------:R-:W-:Y:S01]  /*5180*/  I2F.F16 R26, R26 ;  /* 0x0000001a001a7306 */ /* 0x000fe20000200c00 */
[----:B------:R-:W-:Y:S01]  /*5190*/  VIADD R18, R22, 0xffffffe0 ;  /* 0xffffffe016127836 */ /* 0x000fe20000000000 */
[----:B------:R-:W-:Y:S01]  /*51a0*/  LOP3.LUT R22, R4, 0x3f, RZ, 0xc0, !PT ;  /* 0x0000003f04167812 */ /* 0x000fe200078ec0ff */
[----:B------:R-:W-:-:S05]  /*51b0*/  VIADD R14, R14, 0xffffffe0 ;  /* 0xffffffe00e0e7836 */ /* 0x000fca0000000000 */
[----:B------:R-:W1:Y:S01]  /*51c0*/  I2F.F16 R13, R13 ;  /* 0x0000000d000d7306 */ /* 0x000e620000200c00 */
[----:B------:R-:W-:Y:S01]  /*51d0*/  VIADD R22, R22, 0xffffffe0 ;  /* 0xffffffe016167836 */ /* 0x000fe20000000000 */
[----:B---3--:R-:W-:-:S06]  /*51e0*/  PRMT R40, R40, 0x5410, R25 ;  /* 0x0000541028287816 */ /* 0x008fcc0000000019 */
[----:B------:R-:W3:Y:S01]  /*51f0*/  I2F.F16 R43, R42 ;  /* 0x0000002a002b7306 */ /* 0x000ee20000200c00 */
[----:B------:R-:W-:Y:S01]  /*5200*/  SHF.R.U32.HI R25, RZ, 0x6, R5 ;  /* 0x00000006ff197819 */ /* 0x000fe20000011605 */
[----:B------:R-:W4:Y:S06]  /*5210*/  @!P0 LDC.64 R44, c[0x0][0x248] ;  /* 0x00009200ff2c8b82 */ /* 0x000f2c0000000a00 */
[----:B------:R-:W-:Y:S01]  /*5220*/  I2F.F16 R38, R14 ;  /* 0x0000000e00267306 */ /* 0x000fe20000200c00 */
[----:B-1----:R-:W-:-:S07]  /*5230*/  PRMT R13, R13, 0x5410, R26 ;  /* 0x000054100d0d7816 */ /* 0x002fce000000001a */
[----:B------:R1:W-:Y:S01]  /*5240*/  I2F.F16 R14, R22 ;  /* 0x00000016000e7306 */ /* 0x0003e20000200c00 */
[----:B---3--:R-:W-:Y:S02]  /*5250*/  PRMT R12, R43, 0x5410, R12 ;  /* 0x000054102b0c7816 */ /* 0x008fe4000000000c */
[----:B------:R-:W-:-:S05]  /*5260*/  LOP3.LUT R26, R6, 0x3f, RZ, 0xc0, !PT ;  /* 0x0000003f061a7812 */ /* 0x000fca00078ec0ff */
[----:B------:R-:W3:Y:S01]  /*5270*/  I2F.F16 R17, R17 ;  /* 0x0000001100117306 */ /* 0x000ee20000200c00 */
[----:B-1----:R-:W-:-:S05]  /*5280*/  LOP3.LUT R22, R25, 0x3f, RZ, 0xc0, !PT ;  /* 0x0000003f19167812 */ /* 0x002fca00078ec0ff */
[----:B------:R-:W-:Y:S01]  /*5290*/  VIADD R43, R22, 0xffffffe0 ;  /* 0xffffffe0162b7836 */ /* 0x000fe20000000000 */
[----:B------:R-:W-:Y:S01]  /*52a0*/  LOP3.LUT R30, R7, 0x3f, RZ, 0xc0, !PT ;  /* 0x0000003f071e7812 */ /* 0x000fe200078ec0ff */
[----:B------:R-:W-:Y:S01]  /*52b0*/  VIADD R26, R26, 0xffffffe0 ;  /* 0xffffffe01a1a7836 */ /* 0x000fe20000000000 */
[----:B------:R-:W-:Y:S01]  /*52c0*/  I2F.F16 R18, R18 ;  /* 0x0000001200127306 */ /* 0x000fe20000200c00 */
[----:B------:R-:W-:Y:S01]  /*52d0*/  SHF.R.U32.HI R25, RZ, 0x6, R4 ;  /* 0x00000006ff197819 */ /* 0x000fe20000011604 */
[----:B------:R-:W-:Y:S01]  /*52e0*/  HFMA2.MMA R22, R13, R19, R24 ;  /* 0x000000130d167235 */ /* 0x000fe20000000018 */
[----:B------:R-:W-:-:S05]  /*52f0*/  IADD3 R30, R30, -0x20, RZ ;  /* 0xffffffe01e1e7810 */ /* 0x000fca0007ffe0ff */
[----:B------:R-:W1:Y:S01]  /*5300*/  I2F.F16 R43, R43 ;  /* 0x0000002b002b7306 */ /* 0x000e620000200c00 */
[----:B---3--:R-:W-:Y:S02]  /*5310*/  PRMT R17, R38, 0x5410, R17 ;  /* 0x0000541026117816 */ /* 0x008fe40000000011 */
[----:B------:R-:W-:Y:S02]  /*5320*/  SHF.R.U32.HI R13, RZ, 0xc, R4 ;  /* 0x0000000cff0d7819 */ /* 0x000fe40000011604 */
[----:B------:R-:W-:-:S03]  /*5330*/  LOP3.LUT R25, R25, 0x3f, RZ, 0xc0, !PT ;  /* 0x0000003f19197812 */ /* 0x000fc600078ec0ff */
[----:B------:R3:W-:Y:S01]  /*5340*/  I2F.F16 R31, R26 ;  /* 0x0000001a001f7306 */ /* 0x0007e20000200c00 */
[-C--:B------:R-:W-:Y:S01]  /*5350*/  HFMA2 R24, R40, R19.reuse, R15 ;  /* 0x0000001328187231 */ /* 0x080fe2000000000f */
[----:B------:R-:W-:Y:S02]  /*5360*/  LOP3.LUT R13, R13, 0x3f, RZ, 0xc0, !PT ;  /* 0x0000003f0d0d7812 */ /* 0x000fe400078ec0ff */
[----:B------:R-:W-:Y:S01]  /*5370*/  @!P0 LEA R15, R34, 0x1, 0x1 ;  /* 0x00000001220f8811 */ /* 0x000fe200078e08ff */
[----:B---3--:R-:W-:Y:S01]  /*5380*/  HFMA2 R26, R12, R19, R27 ;  /* 0x000000130c1a7231 */ /* 0x008fe2000000001b */
[----:B------:R-:W-:Y:S02]  /*5390*/  SHF.R.U32.HI R12, RZ, 0x12, R4 ;  /* 0x00000012ff0c7819 */ /* 0x000fe40000011604 */
[----:B------:R3:W-:Y:S02]  /*53a0*/  I2F.F16 R41, R30 ;  /* 0x0000001e00297306 */ /* 0x0007e40000200c00 */
[----:B------:R-:W-:Y:S01]  /*53b0*/  LOP3.LUT R12, R12, 0x3f, RZ, 0xc0, !PT ;  /* 0x0000003f0c0c7812 */ /* 0x000fe200078ec0ff */
[----:B------:R-:W-:Y:S01]  /*53c0*/  VIADD R40, R13, 0xffffffe0 ;  /* 0xffffffe00d287836 */ /* 0x000fe20000000000 */
[----:B---3--:R-:W-:Y:S01]  /*53d0*/  IADD3 R30, R25, -0x20, RZ ;  /* 0xffffffe0191e7810 */ /* 0x008fe20007ffe0ff */
[----:B------:R-:W-:Y:S01]  /*53e0*/  HFMA2.MMA R25, R17, R19, R16 ;  /* 0x0000001311197235 */ /* 0x000fe20000000010 */
[----:B------:R-:W-:Y:S01]  /*53f0*/  SHF.R.U32.HI R16, RZ, 0xc, R5 ;  /* 0x0000000cff107819 */ /* 0x000fe20000011605 */
[----:B------:R-:W-:Y:S01]  /*5400*/  VIADD R13, R12, 0xffffffe0 ;  /* 0xffffffe00c0d7836 */ /* 0x000fe20000000000 */
[----:B-1----:R-:W-:Y:S01]  /*5410*/  PRMT R19, R18, 0x5410, R43 ;  /* 0x0000541012137816 */ /* 0x002fe2000000002b */
[----:B----4-:R-:W-:Y:S01]  /*5420*/  @!P0 IMAD.WIDE R44, R15, 0x2, R44 ;  /* 0x000000020f2c8825 */ /* 0x010fe200078e022c */
[----:B------:R-:W-:-:S02]  /*5430*/  LOP3.LUT R12, R16, 0x3f, RZ, 0xc0, !PT ;  /* 0x0000003f100c7812 */ /* 0x000fc400078ec0ff */
[----:B------:R-:W-:Y:S02]  /*5440*/  SHF.R.U32.HI R15, RZ, 0x12, R5 ;  /* 0x00000012ff0f7819 */ /* 0x000fe40000011605 */
[----:B------:R-:W-:Y:S01]  /*5450*/  SHF.R.U32.HI R18, RZ, 0x6, R6 ;  /* 0x00000006ff127819 */ /* 0x000fe20000011606 */
[----:B------:R-:W1:Y:S01]  /*5460*/  I2F.F16 R17, R30 ;  /* 0x0000001e00117306 */ /* 0x000e620000200c00 */
[----:B------:R-:W-:Y:S01]  /*5470*/  IADD3 R12, R12, -0x20, RZ ;  /* 0xffffffe00c0c7810 */ /* 0x000fe20007ffe0ff */
[----:B0-----:R-:W-:Y:S01]  /*5480*/  IMAD.WIDE R20, R36, 0x4, R20 ;  /* 0x0000000424147825 */ /* 0x001fe200078e0214 */
[----:B------:R-:W-:Y:S01]  /*5490*/  LOP3.LUT R15, R15, 0x3f, RZ, 0xc0, !PT ;  /* 0x0000003f0f0f7812 */ /* 0x000fe200078ec0ff */
[----:B------:R0:W3:Y:S01]  /*54a0*/  @!P0 LDG.E.U16.CONSTANT R27, desc[UR6][R44.64] ;  /* 0x000000062c1b8981 */ /* 0x0000e2000c1e9500 */
[----:B------:R-:W-:-:S03]  /*54b0*/  LOP3.LUT R18, R18, 0x3f, RZ, 0xc0, !PT ;  /* 0x0000003f12127812 */ /* 0x000fc600078ec0ff */
[----:B------:R4:W-:Y:S01]  /*54c0*/  I2F.F16 R16, R12 ;  /* 0x0000000c00107306 */ /* 0x0009e20000200c00 */
[----:B------:R-:W-:Y:S01]  /*54d0*/  VIADD R15, R15, 0xffffffe0 ;  /* 0xffffffe00f0f7836 */ /* 0x000fe20000000000 */
[----:B----4-:R-:W-:-:S06]  /*54e0*/  IADD3 R12, R18, -0x20, RZ ;  /* 0xffffffe0120c7810 */ /* 0x010fcc0007ffe0ff */
[----:B------:R-:W-:Y:S01]  /*54f0*/  I2F.F16 R40, R40 ;  /* 0x0000002800287306 */ /* 0x000fe20000200c00 */
[----:B------:R-:W-:-:S07]  /*5500*/  SHF.R.U32.HI R18, RZ, 0xc, R6 ;  /* 0x0000000cff127819 */ /* 0x000fce0000011606 */
[----:B------:R-:W-:Y:S01]  /*5510*/  I2F.F16 R13, R13 ;  /* 0x0000000d000d7306 */ /* 0x000fe20000200c00 */
[----:B------:R-:W-:-:S07]  /*5520*/  LOP3.LUT R18, R18, 0x3f, RZ, 0xc0, !PT ;  /* 0x0000003f12127812 */ /* 0x000fce00078ec0ff */
[----:B------:R-:W4:Y:S08]  /*5530*/  I2F.F16 R15, R15 ;  /* 0x0000000f000f7306 */ /* 0x000f300000200c00 */
[----:B------:R-:W5:Y:S01]  /*5540*/  I2F.F16 R12, R12 ;  /* 0x0000000c000c7306 */ /* 0x000f620000200c00 */
[----:B------:R-:W-:Y:S01]  /*5550*/  SHF.R.U32.HI R38, RZ, 0x12, R6 ;  /* 0x00000012ff267819 */ /* 0x000fe20000011606 */
[----:B------:R-:W-:Y:S01]  /*5560*/  VIADD R18, R18, 0xffffffe0 ;  /* 0xffffffe012127836 */ /* 0x000fe20000000000 */
[----:B-1----:R-:W-:-:S02]  /*5570*/  PRMT R17, R14, 0x5410, R17 ;  /* 0x000054100e117816 */ /* 0x002fc40000000011 */
[----:B------:R-:W-:Y:S02]  /*5580*/  LOP3.LUT R42, R38, 0x3f, RZ, 0xc0, !PT ;  /* 0x0000003f262a7812 */ /* 0x000fe400078ec0ff */
[----:B----4-:R-:W-:Y:S01]  /*5590*/  PRMT R16, R16, 0x5410, R15 ;  /* 0x0000541010107816 */ /* 0x010fe2000000000f */
[----:B------:R1:W-:Y:S01]  /*55a0*/  I2F.F16 R38, R18 ;  /* 0x0000001200267306 */ /* 0x0003e20000200c00 */
[----:B------:R-:W-:Y:S02]  /*55b0*/  SHF.R.U32.HI R30, RZ, 0x6, R7 ;  /* 0x00000006ff1e7819 */ /* 0x000fe40000011607 */
[----:B-----5:R-:W-:Y:S02]  /*55c0*/  PRMT R31, R31, 0x5410, R12 ;  /* 0x000054101f1f7816 */ /* 0x020fe4000000000c */
[----:B-1----:R-:W-:Y:S02]  /*55d0*/  PRMT R18, R40, 0x5410, R13 ;  /* 0x0000541028127816 */ /* 0x002fe4000000000d */
[----:B------:R-:W1:Y:S01]  /*55e0*/  LDS.128 R12, [UR4+0x20] ;  /* 0x00002004ff0c7984 */ /* 0x000e620008000c00 */
[----:B------:R-:W-:-:S05]  /*55f0*/  LOP3.LUT R30, R30, 0x3f, RZ, 0xc0, !PT ;  /* 0x0000003f1e1e7812 */ /* 0x000fca00078ec0ff */
[----:B------:R-:W-:-:S06]  /*5600*/  VIADD R30, R30, 0xffffffe0 ;  /* 0xffffffe01e1e7836 */ /* 0x000fcc0000000000 */
[----:B------:R-:W4:Y:S01]  /*5610*/  I2F.F16 R30, R30 ;  /* 0x0000001e001e7306 */ /* 0x000f220000200c00 */
[----:B------:R-:W-:-:S07]  /*5620*/  VIADD R42, R42, 0xffffffe0 ;  /* 0xffffffe02a2a7836 */ /* 0x000fce0000000000 */
[----:B------:R-:W5:Y:S01]  /*5630*/  I2F.F16 R43, R42 ;  /* 0x0000002a002b7306 */ /* 0x000f620000200c00 */
[--C-:B------:R-:W-:Y:S02]  /*5640*/  SHF.R.U32.HI R40, RZ, 0x12, R7.reuse ;  /* 0x00000012ff287819 */ /* 0x100fe40000011607 */
[----:B----4-:R-:W-:Y:S02]  /*5650*/  PRMT R41, R41, 0x5410, R30 ;  /* 0x0000541029297816 */ /* 0x010fe4000000001e */
[----:B------:R-:W-:Y:S02]  /*5660*/  SHF.R.U32.HI R30, RZ, 0xc, R7 ;  /* 0x0000000cff1e7819 */ /* 0x000fe40000011607 */
[----:B------:R-:W-:Y:S02]  /*5670*/  LOP3.LUT R40, R40, 0x3f, RZ, 0xc0, !PT ;  /* 0x0000003f28287812 */ /* 0x000fe400078ec0ff */
[----:B------:R-:W-:Y:S02]  /*5680*/  LOP3.LUT R30, R30, 0x3f, RZ, 0xc0, !PT ;  /* 0x0000003f1e1e7812 */ /* 0x000fe400078ec0ff */
[----:B-----5:R-:W-:-:S02]  /*5690*/  PRMT R38, R38, 0x5410, R43 ;  /* 0x0000541026267816 */ /* 0x020fc4000000002b */
[----:B------:R-:W-:Y:S01]  /*56a0*/  IADD3 R30, R30, -0x20, RZ ;  /* 0xffffffe01e1e7810 */ /* 0x000fe20007ffe0ff */
[-C--:B-1----:R-:W-:Y:S02]  /*56b0*/  HFMA2.MMA R31, R31, R12.reuse, RZ ;  /* 0x0000000c1f1f7235 */ /* 0x082fe400000000ff */
[----:B------:R-:W-:Y:S01]  /*56c0*/  HFMA2.MMA R17, R17, R12, RZ ;  /* 0x0000000c11117235 */ /* 0x000fe200000000ff */
[----:B------:R-:W-:Y:S02]  /*56d0*/  VIADD R42, R40, 0xffffffe0 ;  /* 0xffffffe0282a7836 */ /* 0x000fe40000000000 */
[-C--:B------:R-:W-:Y:S01]  /*56e0*/  HFMA2 R19, R19, R12.reuse, RZ.H0_H0 ;  /* 0x0000000c13137231 */ /* 0x080fe200000400ff */
[----:B------:R-:W-:Y:S01]  /*56f0*/  I2F.F16 R30, R30 ;  /* 0x0000001e001e7306 */ /* 0x000fe20000200c00 */
[----:B------:R-:W-:Y:S01]  /*5700*/  HFMA2 R12, R41, R12, RZ.H0_H0 ;  /* 0x0000000c290c7231 */ /* 0x000fe200000400ff */
[-C--:B------:R-:W-:Y:S01]  /*5710*/  HFMA2.MMA R31, R38, R13.reuse, R31 ;  /* 0x0000000d261f7235 */ /* 0x080fe2000000001f */
[----:B------:R-:W-:Y:S01]  /*5720*/  SHF.R.U32.HI R38, RZ, 0x18, R4 ;  /* 0x00000018ff267819 */ /* 0x000fe20000011604 */
[----:B------:R-:W-:Y:S01]  /*5730*/  HFMA2.MMA R40, R18, R13, R17 ;  /* 0x0000000d12287235 */ /* 0x000fe20000000011 */
[----:B------:R-:W-:-:S03]  /*5740*/  HFMA2 R41, R16, R13, R19 ;  /* 0x0000000d10297231 */ /* 0x000fc60000000013 */
[----:B------:R2:W1:Y:S01]  /*5750*/  I2F.F16 R43, R42 ;  /* 0x0000002a002b7306 */ /* 0x0004620000200c00 */
[----:B------:R-:W4:Y:S01]  /*5760*/  LDG.E.128.CONSTANT R16, desc[UR6][R20.64] ;  /* 0x0000000614107981 */ /* 0x000f22000c1e9d00 */
[----:B------:R-:W-:Y:S02]  /*5770*/  LOP3.LUT R38, R38, 0x3f, RZ, 0xc0, !PT ;  /* 0x0000003f26267812 */ /* 0x000fe400078ec0ff */
[----:B--2---:R-:W-:-:S03]  /*5780*/  SHF.R.U32 R42, R4, 0x1e, R8 ;  /* 0x0000001e042a7819 */ /* 0x004fc60000001608 */
[----:B------:R-:W-:Y:S01]  /*5790*/  VIADD R4, R38, 0xffffffe0 ;  /* 0xffffffe026047836 */ /* 0x000fe20000000000 */
[----:B------:R-:W-:-:S04]  /*57a0*/  LOP3.LUT R42, R42, 0x3f, RZ, 0xc0, !PT ;  /* 0x0000003f2a2a7812 */ /* 0x000fc800078ec0ff */
[----:B------:R-:W-:Y:S01]  /*57b0*/  IADD3 R42, R42, -0x20, RZ ;  /* 0xffffffe02a2a7810 */ /* 0x000fe20007ffe0ff */
[----:B------:R-:W-:Y:S01]  /*57c0*/  I2F.F16 R4, R4 ;  /* 0x0000000400047306 */ /* 0x000fe20000200c00 */
[----:B-1----:R-:W-:-:S07]  /*57d0*/  PRMT R30, R30, 0x5410, R43 ;  /* 0x000054101e1e7816 */ /* 0x002fce000000002b */
[----:B------:R-:W1:Y:S01]  /*57e0*/  I2F.F16 R43, R42 ;  /* 0x0000002a002b7306 */ /* 0x000e620000200c00 */
[----:B------:R-:W-:Y:S01]  /*57f0*/  SHF.R.U32.HI R38, RZ, 0x18, R6 ;  /* 0x00000018ff267819 */ /* 0x000fe20000011606 */
[----:B------:R-:W-:-:S03]  /*5800*/  HFMA2 R12, R30, R13, R12 ;  /* 0x0000000d1e0c7231 */ /* 0x000fc6000000000c */
[----:B------:R-:W-:Y:S02]  /*5810*/  LOP3.LUT R38, R38, 0x3f, RZ, 0xc0, !PT ;  /* 0x0000003f26267812 */ /* 0x000fe400078ec0ff */
[----:B------:R-:W-:Y:S02]  /*5820*/  SHF.R.U32.HI R30, RZ, 0x18, R5 ;  /* 0x00000018ff1e7819 */ /* 0x000fe40000011605 */
[----:B-1----:R-:W-:Y:S01]  /*5830*/  PRMT R13, R4, 0x5410, R43 ;  /* 0x00005410040d7816 */ /* 0x002fe2000000002b */
[----:B------:R-:W-:Y:S01]  /*5840*/  VIADD R4, R38, 0xffffffe0 ;  /* 0xffffffe026047836 */ /* 0x000fe20000000000 */
[----:B------:R-:W-:Y:S02]  /*5850*/  SHF.R.U32.HI R38, RZ, 0x18, R7 ;  /* 0x00000018ff267819 */ /* 0x000fe40000011607 */
[----:B------:R-:W-:Y:S02]  /*5860*/  SHF.R.U32 R5, R5, 0x1e, R9 ;  /* 0x0000001e05057819 */ /* 0x000fe40000001609 */
[----:B------:R-:W-:-:S02]  /*5870*/  LOP3.LUT R38, R38, 0x3f, RZ, 0xc0, !PT ;  /* 0x0000003f26267812 */ /* 0x000fc400078ec0ff */
[----:B------:R-:W-:Y:S02]  /*5880*/  SHF.R.U32 R7, R7, 0x1e, R11 ;  /* 0x0000001e07077819 */ /* 0x000fe4000000160b */
[----:B------:R-:W-:Y:S02]  /*5890*/  LOP3.LUT R30, R30, 0x3f, RZ, 0xc0, !PT ;  /* 0x0000003f1e1e7812 */ /* 0x000fe400078ec0ff */
[----:B0-----:R-:W-:Y:S02]  /*58a0*/  IADD3 R44, R38, -0x20, RZ ;  /* 0xffffffe0262c7810 */ /* 0x001fe40007ffe0ff */
[----:B------:R-:W-:Y:S02]  /*58b0*/  LOP3.LUT R38, R5, 0x3f, RZ, 0xc0, !PT ;  /* 0x0000003f05267812 */ /* 0x000fe400078ec0ff */
[----:B------:R-:W-:Y:S01]  /*58c0*/  LOP3.LUT R42, R7, 0x3f, RZ, 0xc0, !PT ;  /* 0x0000003f072a7812 */ /* 0x000fe200078ec0ff */
[----:B------:R-:W-:Y:S02]  /*58d0*/  VIADD R30, R30, 0xffffffe0 ;  /* 0xffffffe01e1e7836 */ /* 0x000fe40000000000 */
[----:B------:R-:W-:Y:S01]  /*58e0*/  VIADD R38, R38, 0xffffffe0 ;  /* 0xffffffe026267836 */ /* 0x000fe20000000000 */
[----:B------:R-:W-:-:S02]  /*58f0*/  IADD3 R42, R42, -0x20, RZ ;  /* 0xffffffe02a2a7810 */ /* 0x000fc40007ffe0ff */
[----:B------:R-:W-:Y:S01]  /*5900*/  SHF.R.U32 R6, R6, 0x1e, R10 ;  /* 0x0000001e06067819 */ /* 0x000fe2000000160a */
[----:B------:R-:W-:Y:S03]  /*5910*/  I2F.F16 R30, R30 ;  /* 0x0000001e001e7306 */ /* 0x000fe60000200c00 */
[----:B------:R-:W-:-:S05]  /*5920*/  LOP3.LUT R6, R6, 0x3f, RZ, 0xc0, !PT ;  /* 0x0000003f06067812 */ /* 0x000fca00078ec0ff */
[----:B------:R-:W0:Y:S01]  /*5930*/  I2F.F16 R43, R38 ;  /* 0x00000026002b7306 */ /* 0x000e220000200c00 */
[----:B------:R-:W-:-:S07]  /*5940*/  VIADD R6, R6, 0xffffffe0 ;  /* 0xffffffe006067836 */ /* 0x000fce0000000000 */
[----:B------:R-:W-:Y:S08]  /*5950*/  I2F.F16 R5, R44 ;  /* 0x0000002c00057306 */ /* 0x000ff00000200c00 */
[----:B------:R-:W1:Y:S01]  /*5960*/  I2F.F16 R42, R42 ;  /* 0x0000002a002a7306 */ /* 0x000e620000200c00 */
[----:B0-----:R-:W-:-:S07]  /*5970*/  PRMT R38, R30, 0x5410, R43 ;  /* 0x000054101e267816 */ /* 0x001fce000000002b */
[----:B------:R-:W-:Y:S08]  /*5980*/  I2F.F16 R4, R4 ;  /* 0x0000000400047306 */ /* 0x000ff00000200c00 */
[----:B------:R-:W0:Y:S01]  /*5990*/  I2F.F16 R7, R6 ;  /* 0x0000000600077306 */ /* 0x000e220000200c00 */
[----:B-1----:R-:W-:Y:S01]  /*59a0*/  PRMT R5, R5, 0x5410, R42 ;  /* 0x0000541005057816 */ /* 0x002fe2000000002a */
[----:B------:R-:W-:Y:S01]  /*59b0*/  HFMA2.MMA R30, R13, R14, R40 ;  /* 0x0000000e0d1e7235 */ /* 0x000fe20000000028 */
[----:B------:R-:W-:Y:S01]  /*59c0*/  HFMA2 R40, R38, R14, R41 ;  /* 0x0000000e26287231 */ /* 0x000fe20000000029 */
[----:B------:R-:W-:-:S02]  /*59d0*/  SHF.R.U32.HI R38, RZ, 0xa, R9 ;  /* 0x0000000aff267819 */ /* 0x000fc40000011609 */
[----:B------:R-:W-:Y:S01]  /*59e0*/  HFMA2 R12, R5, R14, R12 ;  /* 0x0000000e050c7231 */ /* 0x000fe2000000000c */
[----:B------:R-:W-:Y:S02]  /*59f0*/  SHF.R.U32.HI R5, RZ, 0x4, R10 ;  /* 0x00000004ff057819 */ /* 0x000fe4000001160a */
[----:B------:R-:W-:Y:S02]  /*5a00*/  LOP3.LUT R38, R38, 0x3f, RZ, 0xc0, !PT ;  /* 0x0000003f26267812 */ /* 0x000fe400078ec0ff */
[----:B------:R-:W-:Y:S02]  /*5a10*/  LOP3.LUT R5, R5, 0x3f, RZ, 0xc0, !PT ;  /* 0x0000003f05057812 */ /* 0x000fe400078ec0ff */
[----:B0-----:R-:W-:Y:S02]  /*5a20*/  PRMT R6, R4, 0x5410, R7 ;  /* 0x0000541004067816 */ /* 0x001fe40000000007 */
[--C-:B------:R-:W-:Y:S02]  /*5a30*/  SHF.R.U32.HI R4, RZ, 0x4, R8.reuse ;  /* 0x00000004ff047819 */ /* 0x100fe40000011608 */
[----:B------:R-:W-:Y:S01]  /*5a40*/  SHF.R.U32.HI R7, RZ, 0xa, R8 ;  /* 0x0000000aff077819 */ /* 0x000fe20000011608 */
[----:B------:R-:W-:Y:S01]  /*5a50*/  VIADD R43, R38, 0xffffffe0 ;  /* 0xffffffe0262b7836 */ /* 0x000fe20000000000 */
[----:B------:R-:W-:Y:S01]  /*5a60*/  LOP3.LUT R4, R4, 0x3f, RZ, 0xc0, !PT ;  /* 0x0000003f04047812 */ /* 0x000fe200078ec0ff */
[----:B------:R-:W-:Y:S01]  /*5a70*/  VIADD R38, R5, 0xffffffe0 ;  /* 0xffffffe005267836 */ /* 0x000fe20000000000 */
[----:B------:R-:W-:-:S02]  /*5a80*/  LOP3.LUT R7, R7, 0x3f, RZ, 0xc0, !PT ;  /* 0x0000003f07077812 */ /* 0x000fc400078ec0ff */
[----:B------:R-:W-:Y:S01]  /*5a90*/  SHF.R.U32.HI R13, RZ, 0x4, R9 ;  /* 0x00000004ff0d7819 */ /* 0x000fe20000011609 */
[----:B------:R-:W-:Y:S01]  /*5aa0*/  HFMA2.MMA R31, R6, R14, R31 ;  /* 0x0000000e061f7235 */ /* 0x000fe2000000001f */
[--C-:B------:R-:W-:Y:S02]  /*5ab0*/  SHF.R.U32.HI R5, RZ, 0x4, R11.reuse ;  /* 0x00000004ff057819 */ /* 0x100fe4000001160b */
[----:B------:R-:W-:Y:S01]  /*5ac0*/  SHF.R.U32.HI R14, RZ, 0xa, R11 ;  /* 0x0000000aff0e7819 */ /* 0x000fe2000001160b */
[----:B------:R-:W-:Y:S01]  /*5ad0*/  VIADD R4, R4, 0xffffffe0 ;  /* 0xffffffe004047836 */ /* 0x000fe20000000000 */
[----:B------:R-:W-:Y:S01]  /*5ae0*/  LOP3.LUT R13, R13, 0x3f, RZ, 0xc0, !PT ;  /* 0x0000003f0d0d7812 */ /* 0x000fe200078ec0ff */
[----:B------:R-:W-:Y:S01]  /*5af0*/  VIADD R7, R7, 0xffffffe0 ;  /* 0xffffffe007077836 */ /* 0x000fe20000000000 */
[----:B------:R-:W-:Y:S02]  /*5b00*/  LOP3.LUT R5, R5, 0x3f, RZ, 0xc0, !PT ;  /* 0x0000003f05057812 */ /* 0x000fe400078ec0ff */
[----:B------:R-:W-:-:S02]  /*5b10*/  LOP3.LUT R14, R14, 0x3f, RZ, 0xc0, !PT ;  /* 0x0000003f0e0e7812 */ /* 0x000fc400078ec0ff */
[----:B------:R-:W-:Y:S01]  /*5b20*/  IADD3 R6, R13, -0x20, RZ ;  /* 0xffffffe00d067810 */ /* 0x000fe20007ffe0ff */
[----:B------:R-:W-:Y:S01]  /*5b30*/  VIADD R5, R5, 0xffffffe0 ;  /* 0xffffffe005057836 */ /* 0x000fe20000000000 */
[----:B------:R-:W-:Y:S01]  /*5b40*/  SHF.R.U32.HI R13, RZ, 0xa, R10 ;  /* 0x0000000aff0d7819 */ /* 0x000fe2000001160a */
[----:B------:R-:W-:Y:S01]  /*5b50*/  I2F.F16 R4, R4 ;  /* 0x0000000400047306 */ /* 0x000fe20000200c00 */
[----:B------:R-:W-:Y:S02]  /*5b60*/  VIADD R42, R14, 0xffffffe0 ;  /* 0xffffffe00e2a7836 */ /* 0x000fe40000000000 */
[----:B------:R-:W-:-:S05]  /*5b70*/  LOP3.LUT R13, R13, 0x3f, RZ, 0xc0, !PT ;  /* 0x0000003f0d0d7812 */ /* 0x000fca00078ec0ff */
[----:B------:R-:W-:Y:S01]  /*5b80*/  I2F.F16 R7, R7 ;  /* 0x0000000700077306 */ /* 0x000fe20000200c00 */
[----:B------:R-:W-:-:S07]  /*5b90*/  IADD3 R13, R13, -0x20, RZ ;  /* 0xffffffe00d0d7810 */ /* 0x000fce0007ffe0ff */
[----:B------:R-:W-:Y:S08]  /*5ba0*/  I2F.F16 R6, R6 ;  /* 0x0000000600067306 */ /* 0x000ff00000200c00 */
[----:B------:R-:W-:Y:S08]  /*5bb0*/  I2F.F16 R43, R43 ;  /* 0x0000002b002b7306 */ /* 0x000ff00000200c00 */
[----:B------:R-:W-:Y:S08]  /*5bc0*/  I2F.F16 R5, R5 ;  /* 0x0000000500057306 */ /* 0x000ff00000200c00 */
[----:B------:R-:W0:Y:S08]  /*5bd0*/  I2F.F16 R14, R42 ;  /* 0x0000002a000e7306 */ /* 0x000e300000200c00 */
[----:B------:R-:W-:Y:S08]  /*5be0*/  I2F.F16 R38, R38 ;  /* 0x0000002600267306 */ /* 0x000ff00000200c00 */
[----:B------:R1:W2:Y:S01]  /*5bf0*/  I2F.F16 R41, R13 ;  /* 0x0000000d00297306 */ /* 0x0002a20000200c00 */
[----:B0-----:R-:W-:-:S02]  /*5c00*/  PRMT R5, R5, 0x5410, R14 ;  /* 0x0000541005057816 */ /* 0x001fc4000000000e */
[----:B------:R-:W-:Y:S02]  /*5c10*/  SHF.R.U32.HI R14, RZ, 0x16, R8 ;  /* 0x00000016ff0e7819 */ /* 0x000fe40000011608 */
[----:B-1----:R-:W-:Y:S02]  /*5c20*/  PRMT R13, R4, 0x5410, R7 ;  /* 0x00005410040d7816 */ /* 0x002fe40000000007 */
[----:B------:R-:W-:Y:S01]  /*5c30*/  PRMT R7, R6, 0x5410, R43 ;  /* 0x0000541006077816 */ /* 0x000fe2000000002b */
[----:B------:R-:W-:-:S03]  /*5c40*/  @!P0 VIADD R32, R32, 0x1 ;  /* 0x0000000120208836 */ /* 0x000fc60000000000 */
[-C--:B------:R-:W-:Y:S01]  /*5c50*/  HFMA2.MMA R30, R13, R15.reuse, R30 ;  /* 0x0000000f0d1e7235 */ /* 0x080fe2000000001e */
[----:B------:R-:W-:Y:S01]  /*5c60*/  SHF.R.U32.HI R13, RZ, 0x10, R9 ;  /* 0x00000010ff0d7819 */ /* 0x000fe20000011609 */
[-C--:B------:R-:W-:Y:S01]  /*5c70*/  HFMA2 R40, R7, R15.reuse, R40 ;  /* 0x0000000f07287231 */ /* 0x080fe20000000028 */
[----:B--2---:R-:W-:Y:S02]  /*5c80*/  PRMT R6, R38, 0x5410, R41 ;  /* 0x0000541026067816 */ /* 0x004fe40000000029 */
[----:B------:R-:W-:Y:S02]  /*5c90*/  LOP3.LUT R14, R14, 0x3f, RZ, 0xc0, !PT ;  /* 0x0000003f0e0e7812 */ /* 0x000fe400078ec0ff */
[----:B------:R-:W-:Y:S01]  /*5ca0*/  LOP3.LUT R7, R13, 0x3f, RZ, 0xc0, !PT ;  /* 0x0000003f0d077812 */ /* 0x000fe200078ec0ff */
[----:B------:R-:W-:Y:S02]  /*5cb0*/  @!P0 IMAD R13, R32, 0x8, R1 ;  /* 0x00000008200d8824 */ /* 0x000fe400078e0201 */
[----:B------:R-:W-:Y:S01]  /*5cc0*/  VIADD R43, R14, 0xffffffe0 ;  /* 0xffffffe00e2b7836 */ /* 0x000fe20000000000 */
[----:B------:R-:W-:Y:S01]  /*5cd0*/  HFMA2.MMA R14, R6, R15, R31 ;  /* 0x0000000f060e7235 */ /* 0x000fe2000000001f */
[----:B------:R-:W-:-:S02]  /*5ce0*/  HFMA2 R31, R5, R15, R12 ;  /* 0x0000000f051f7231 */ /* 0x000fc4000000000c */
[----:B------:R-:W2:Y:S01]  /*5cf0*/  @!P0 LDL.64 R12, [R13] ;  /* 0x000000000d0c8983 */ /* 0x000ea20000100a00 */
[----:B------:R-:W-:Y:S02]  /*5d00*/  SHF.R.U32.HI R4, RZ, 0x10, R8 ;  /* 0x00000010ff047819 */ /* 0x000fe40000011608 */
[----:B------:R-:W-:Y:S02]  /*5d10*/  SHF.R.U32.HI R6, RZ, 0x16, R9 ;  /* 0x00000016ff067819 */ /* 0x000fe40000011609 */
[----:B------:R-:W-:Y:S02]  /*5d20*/  LOP3.LUT R4, R4, 0x3f, RZ, 0xc0, !PT ;  /* 0x0000003f04047812 */ /* 0x000fe400078ec0ff */
[----:B------:R-:W-:Y:S02]  /*5d30*/  LOP3.LUT R6, R6, 0x3f, RZ, 0xc0, !PT ;  /* 0x0000003f06067812 */ /* 0x000fe400078ec0ff */
[----:B------:R-:W-:Y:S02]  /*5d40*/  IADD3 R4, R4, -0x20, RZ ;  /* 0xffffffe004047810 */ /* 0x000fe40007ffe0ff */
[----:B------:R-:W-:-:S02]  /*5d50*/  SHF.R.U32.HI R38, RZ, 0x10, R10 ;  /* 0x00000010ff267819 */ /* 0x000fc4000001160a */
[----:B------:R-:W-:Y:S01]  /*5d60*/  IADD3 R7, R7, -0x20, RZ ;  /* 0xffffffe007077810 */ /* 0x000fe20007ffe0ff */
[----:B------:R-:W-:Y:S01]  /*5d70*/  VIADD R5, R6, 0xffffffe0 ;  /* 0xffffffe006057836 */ /* 0x000fe20000000000 */
[----:B------:R-:W-:Y:S01]  /*5d80*/  I2F.F16 R4, R4 ;  /* 0x0000000400047306 */ /* 0x000fe20000200c00 */
[----:B------:R-:W-:Y:S02]  /*5d90*/  LOP3.LUT R6, R38, 0x3f, RZ, 0xc0, !PT ;  /* 0x0000003f26067812 */ /* 0x000fe400078ec0ff */
[----:B------:R-:W-:-:S05]  /*5da0*/  SHF.R.U32.HI R38, RZ, 0x16, R10 ;  /* 0x00000016ff267819 */ /* 0x000fca000001160a */
[----:B------:R-:W0:Y:S01]  /*5db0*/  I2F.F16 R43, R43 ;  /* 0x0000002b002b7306 */ /* 0x000e220000200c00 */
[----:B------:R-:W-:Y:S02]  /*5dc0*/  LOP3.LUT R38, R38, 0x3f, RZ, 0xc0, !PT ;  /* 0x0000003f26267812 */ /* 0x000fe400078ec0ff */
[----:B------:R-:W-:-:S05]  /*5dd0*/  SHF.R.U32.HI R44, RZ, 0x16, R11 ;  /* 0x00000016ff2c7819 */ /* 0x000fca000001160b */
[----:B------:R1:W-:Y:S01]  /*5de0*/  I2F.F16 R15, R7 ;  /* 0x00000007000f7306 */ /* 0x0003e20000200c00 */
[----:B------:R-:W-:Y:S02]  /*5df0*/  LOP3.LUT R44, R44, 0x3f, RZ, 0xc0, !PT ;  /* 0x0000003f2c2c7812 */ /* 0x000fe400078ec0ff */
[----:B-1----:R-:W-:-:S04]  /*5e00*/  SHF.R.U32.HI R7, RZ, 0x10, R11 ;  /* 0x00000010ff077819 */ /* 0x002fc8000001160b */
[----:B------:R-:W-:Y:S01]  /*5e10*/  LOP3.LUT R7, R7, 0x3f, RZ, 0xc0, !PT ;  /* 0x0000003f07077812 */ /* 0x000fe200078ec0ff */
[----:B------:R-:W-:Y:S01]  /*5e20*/  VIADD R42, R38, 0xffffffe0 ;  /* 0xffffffe0262a7836 */ /* 0x000fe20000000000 */
[----:B------:R-:W-:-:S03]  /*5e30*/  IADD3 R41, R6, -0x20, RZ ;  /* 0xffffffe006297810 */ /* 0x000fc60007ffe0ff */
[----:B------:R-:W-:Y:S01]  /*5e40*/  VIADD R38, R7, 0xffffffe0 ;  /* 0xffffffe007267836 */ /* 0x000fe20000000000 */
[----:B------:R-:W-:Y:S02]  /*5e50*/  IADD3 R44, R44, -0x20, RZ ;  /* 0xffffffe02c2c7810 */ /* 0x000fe40007ffe0ff */
[----:B0-----:R-:W-:Y:S01]  /*5e60*/  PRMT R43, R4, 0x5410, R43 ;  /* 0x00005410042b7816 */ /* 0x001fe2000000002b */
[----:B------:R-:W-:Y:S08]  /*5e70*/  I2F.F16 R41, R41 ;  /* 0x0000002900297306 */ /* 0x000ff00000200c00 */
[----:B------:R-:W0:Y:S08]  /*5e80*/  I2F.F16 R4, R5 ;  /* 0x0000000500047306 */ /* 0x000e300000200c00 */
[----:B------:R-:W1:Y:S08]  /*5e90*/  I2F.F16 R6, R42 ;  /* 0x0000002a00067306 */ /* 0x000e700000200c00 */
[----:B------:R-:W-:Y:S08]  /*5ea0*/  I2F.F16 R38, R38 ;  /* 0x0000002600267306 */ /* 0x000ff00000200c00 */
[----:B------:R-:W5:Y:S01]  /*5eb0*/  I2F.F16 R5, R44 ;  /* 0x0000002c00057306 */ /* 0x000f620000200c00 */
[----:B0-----:R-:W-:-:S02]  /*5ec0*/  PRMT R15, R15, 0x5410, R4 ;  /* 0x000054100f0f7816 */ /* 0x001fc40000000004 */
[----:B-1----:R-:W-:Y:S02]  /*5ed0*/  PRMT R41, R41, 0x5410, R6 ;  /* 0x0000541029297816 */ /* 0x002fe40000000006 */
[----:B-----5:R-:W-:Y:S02]  /*5ee0*/  PRMT R38, R38, 0x5410, R5 ;  /* 0x0000541026267816 */ /* 0x020fe40000000005 */
[----:B------:R-:W0:Y:S01]  /*5ef0*/  LDS.128 R4, [UR4+0x30] ;  /* 0x00003004ff047984 */ /* 0x000e220008000c00 */
[----:B----4-:R-:W-:Y:S02]  /*5f00*/  SHF.R.U32 R8, R8, 0x1c, R16 ;  /* 0x0000001c08087819 */ /* 0x010fe40000001610 */
[----:B---3--:R-:W-:Y:S02]  /*5f10*/  @!P0 IADD3 R29, R27, R34, RZ ;  /* 0x000000221b1d8210 */ /* 0x008fe40007ffe0ff */
[----:B------:R-:W-:-:S05]  /*5f20*/  LOP3.LUT R8, R8, 0x3f, RZ, 0xc0, !PT ;  /* 0x0000003f08087812 */ /* 0x000fca00078ec0ff */
[----:B------:R-:W-:-:S06]  /*5f30*/  VIADD R8, R8, 0xffffffe0 ;  /* 0xffffffe008087836 */ /* 0x000fcc0000000000 */
[----:B------:R-:W-:Y:S01]  /*5f40*/  I2F.F16 R8, R8 ;  /* 0x0000000800087306 */ /* 0x000fe20000200c00 */
[-C--:B0-----:R-:W-:Y:S01]  /*5f50*/  HFMA2.MMA R30, R43, R4.reuse, R30 ;  /* 0x000000042b1e7235 */ /* 0x081fe2000000001e */
[-C--:B------:R-:W-:Y:S01]  /*5f60*/  HFMA2 R15, R15, R4.reuse, R40 ;  /* 0x000000040f0f7231 */ /* 0x080fe20000000028 */
[----:B------:R-:W-:Y:S01]  /*5f70*/  HFMA2.MMA R14, R41, R4, R14 ;  /* 0x00000004290e7235 */ /* 0x000fe2000000000e */
[----:B------:R-:W-:Y:S01]  /*5f80*/  HFMA2 R4, R38, R4, R31 ;  /* 0x0000000426047231 */ /* 0x000fe2000000001f */
[----:B------:R-:W-:Y:S02]  /*5f90*/  LEA.HI R38, R16, 0xffffffe0, RZ, 0x6 ;  /* 0xffffffe010267811 */ /* 0x000fe400078f30ff */
[--C-:B------:R-:W-:Y:S02]  /*5fa0*/  SHF.R.U32.HI R31, RZ, 0x2, R16.reuse ;  /* 0x00000002ff1f7819 */ /* 0x100fe40000011610 */
[--C-:B------:R-:W-:Y:S02]  /*5fb0*/  SHF.R.U32.HI R40, RZ, 0x8, R16.reuse ;  /* 0x00000008ff287819 */ /* 0x100fe40000011610 */
[----:B------:R-:W-:-:S02]  /*5fc0*/  SHF.R.U32.HI R41, RZ, 0xe, R16 ;  /* 0x0000000eff297819 */ /* 0x000fc40000011610 */
[----:B------:R-:W-:Y:S02]  /*5fd0*/  SHF.R.U32.HI R16, RZ, 0x14, R16 ;  /* 0x00000014ff107819 */ /* 0x000fe40000011610 */
[----:B------:R-:W-:Y:S02]  /*5fe0*/  LOP3.LUT R41, R41, 0x3f, RZ, 0xc0, !PT ;  /* 0x0000003f29297812 */ /* 0x000fe400078ec0ff */
[----:B------:R-:W-:Y:S02]  /*5ff0*/  LOP3.LUT R16, R16, 0x3f, RZ, 0xc0, !PT ;  /* 0x0000003f10107812 */ /* 0x000fe400078ec0ff */
[----:B------:R-:W-:Y:S02]  /*6000*/  LOP3.LUT R31, R31, 0x3f, RZ, 0xc0, !PT ;  /* 0x0000003f1f1f7812 */ /* 0x000fe400078ec0ff */
[----:B------:R-:W-:Y:S01]  /*6010*/  LOP3.LUT R40, R40, 0x3f, RZ, 0xc0, !PT ;  /* 0x0000003f28287812 */ /* 0x000fe200078ec0ff */
[----:B------:R-:W-:Y:S02]  /*6020*/  VIADD R27, R16, 0xffffffe0 ;  /* 0xffffffe0101b7836 */ /* 0x000fe40000000000 */
[----:B------:R-:W-:Y:S01]  /*6030*/  VIADD R41, R41, 0xffffffe0 ;  /* 0xffffffe029297836 */ /* 0x000fe20000000000 */
[----:B------:R-:W-:Y:S01]  /*6040*/  IADD3 R40, R40, -0x20, RZ ;  /* 0xffffffe028287810 */ /* 0x000fe20007ffe0ff */
[----:B------:R-:W-:Y:S01]  /*6050*/  VIADD R31, R31, 0xffffffe0 ;  /* 0xffffffe01f1f7836 */ /* 0x000fe20000000000 */
[----:B------:R-:W-:Y:S08]  /*6060*/  I2F.F16 R38, R38 ;  /* 0x0000002600267306 */ /* 0x000ff00000200c00 */
[----:B------:R-:W0:Y:S08]  /*6070*/  I2F.F16 R27, R27 ;  /* 0x0000001b001b7306 */ /* 0x000e300000200c00 */
[----:B------:R-:W-:Y:S08]  /*6080*/  I2F.F16 R40, R40 ;  /* 0x0000002800287306 */ /* 0x000ff00000200c00 */
[----:B------:R-:W1:Y:S08]  /*6090*/  I2F.F16 R41, R41 ;  /* 0x0000002900297306 */ /* 0x000e700000200c00 */
[----:B------:R-:W3:Y:S01]  /*60a0*/  I2F.F16 R31, R31 ;  /* 0x0000001f001f7306 */ /* 0x000ee20000200c00 */
[----:B------:R-:W-:-:S02]  /*60b0*/  SHF.R.U32 R16, R9, 0x1c, R17 ;  /* 0x0000001c09107819 */ /* 0x000fc40000001611 */
[----:B------:R-:W-:Y:S02]  /*60c0*/  SHF.R.U32.HI R42, RZ, 0x2, R17 ;  /* 0x00000002ff2a7819 */ /* 0x000fe40000011611 */
[----:B------:R-:W-:Y:S02]  /*60d0*/  LOP3.LUT R16, R16, 0x3f, RZ, 0xc0, !PT ;  /* 0x0000003f10107812 */ /* 0x000fe400078ec0ff */
[----:B0-----:R-:W-:Y:S02]  /*60e0*/  PRMT R38, R27, 0x5410, R38 ;  /* 0x000054101b267816 */ /* 0x001fe40000000026 */
[----:B-1----:R-:W-:Y:S02]  /*60f0*/  PRMT R41, R40, 0x5410, R41 ;  /* 0x0000541028297816 */ /* 0x002fe40000000029 */
[--C-:B------:R-:W-:Y:S02]  /*6100*/  SHF.R.U32.HI R27, RZ, 0xe, R17.reuse ;  /* 0x0000000eff1b7819 */ /* 0x100fe40000011611 */
[----:B------:R-:W-:-:S02]  /*6110*/  SHF.R.U32.HI R40, RZ, 0x8, R17 ;  /* 0x00000008ff287819 */ /* 0x000fc40000011611 */
[----:B---3--:R-:W-:Y:S02]  /*6120*/  PRMT R31, R8, 0x5410, R31 ;  /* 0x00005410081f7816 */ /* 0x008fe4000000001f */
[----:B------:R-:W-:Y:S02]  /*6130*/  IADD3 R8, R16, -0x20, RZ ;  /* 0xffffffe010087810 */ /* 0x000fe40007ffe0ff */
[----:B------:R-:W-:Y:S02]  /*6140*/  LOP3.LUT R16, R42, 0x3f, RZ, 0xc0, !PT ;  /* 0x0000003f2a107812 */ /* 0x000fe400078ec0ff */
[----:B------:R-:W-:Y:S02]  /*6150*/  LOP3.LUT R27, R27, 0x3f, RZ, 0xc0, !PT ;  /* 0x0000003f1b1b7812 */ /* 0x000fe400078ec0ff */
[----:B------:R-:W-:Y:S01]  /*6160*/  LOP3.LUT R40, R40, 0x3f, RZ, 0xc0, !PT ;  /* 0x0000003f28287812 */ /* 0x000fe200078ec0ff */
[----:B------:R-:W-:Y:S02]  /*6170*/  VIADD R43, R16, 0xffffffe0 ;  /* 0xffffffe0102b7836 */ /* 0x000fe40000000000 */
[----:B------:R-:W-:Y:S01]  /*6180*/  VIADD R27, R27, 0xffffffe0 ;  /* 0xffffffe01b1b7836 */ /* 0x000fe20000000000 */
[----:B------:R-:W-:-:S02]  /*6190*/  IADD3 R16, R40, -0x20, RZ ;  /* 0xffffffe028107810 */ /* 0x000fc40007ffe0ff */
[----:B------:R-:W-:Y:S02]  /*61a0*/  SHF.R.U32 R10, R10, 0x1c, R18 ;  /* 0x0000001c0a0a7819 */ /* 0x000fe40000001612 */
[----:B------:R-:W-:Y:S01]  /*61b0*/  SHF.R.U32 R11, R11, 0x1c, R19 ;  /* 0x0000001c0b0b7819 */ /* 0x000fe20000001613 */
[----:B------:R-:W-:Y:S01]  /*61c0*/  I2F.F16 R27, R27 ;  /* 0x0000001b001b7306 */ /* 0x000fe20000200c00 */
[----:B------:R-:W-:-:S07]  /*61d0*/  LOP3.LUT R10, R10, 0x3f, RZ, 0xc0, !PT ;  /* 0x0000003f0a0a7812 */ /* 0x000fce00078ec0ff */
[----:B------:R-:W0:Y:S01]  /*61e0*/  I2F.F16 R16, R16 ;  /* 0x0000001000107306 */ /* 0x000e220000200c00 */
[----:B------:R-:W-:Y:S02]  /*61f0*/  IADD3 R42, R10, -0x20, RZ ;  /* 0xffffffe00a2a7810 */ /* 0x000fe40007ffe0ff */
[----:B------:R-:W-:Y:S02]  /*6200*/  LOP3.LUT R10, R11, 0x3f, RZ, 0xc0, !PT ;  /* 0x0000003f0b0a7812 */ /* 0x000fe400078ec0ff */
[----:B------:R-:W-:Y:S02]  /*6210*/  LEA.HI R9, R17, 0xffffffe0, RZ, 0x6 ;  /* 0xffffffe011097811 */ /* 0x000fe400078f30ff */
[----:B------:R-:W-:Y:S01]  /*6220*/  SHF.R.U32.HI R17, RZ, 0x14, R17 ;  /* 0x00000014ff117819 */ /* 0x000fe20000011611 */
[----:B------:R-:W-:Y:S01]  /*6230*/  I2F.F16 R8, R8 ;  /* 0x0000000800087306 */ /* 0x000fe20000200c00 */
[----:B------:R-:W-:Y:S02]  /*6240*/  VIADD R40, R10, 0xffffffe0 ;  /* 0xffffffe00a287836 */ /* 0x000fe40000000000 */
[----:B------:R-:W-:-:S05]  /*6250*/  LOP3.LUT R10, R17, 0x3f, RZ, 0xc0, !PT ;  /* 0x0000003f110a7812 */ /* 0x000fca00078ec0ff */
[----:B------:R-:W1:Y:S01]  /*6260*/  I2F.F16 R43, R43 ;  /* 0x0000002b002b7306 */ /* 0x000e620000200c00 */
[--C-:B------:R-:W-:Y:S02]  /*6270*/  SHF.R.U32.HI R17, RZ, 0x2, R18.reuse ;  /* 0x00000002ff117819 */ /* 0x100fe40000011612 */
[----:B0-----:R-:W-:Y:S02]  /*6280*/  PRMT R11, R16, 0x5410, R27 ;  /* 0x00005410100b7816 */ /* 0x001fe4000000001b */
[----:B------:R-:W-:Y:S02]  /*6290*/  LOP3.LUT R17, R17, 0x3f, RZ, 0xc0, !PT ;  /* 0x0000003f11117812 */ /* 0x000fe400078ec0ff */
[----:B------:R-:W-:Y:S02]  /*62a0*/  SHF.R.U32.HI R16, RZ, 0x2, R19 ;  /* 0x00000002ff107819 */ /* 0x000fe40000011613 */
[--C-:B------:R-:W-:Y:S02]  /*62b0*/  SHF.R.U32.HI R27, RZ, 0x8, R18.reuse ;  /* 0x00000008ff1b7819 */ /* 0x100fe40000011612 */
[----:B------:R-:W-:Y:S01]  /*62c0*/  SHF.R.U32.HI R44, RZ, 0xe, R18 ;  /* 0x0000000eff2c7819 */ /* 0x000fe20000011612 */
[----:B------:R-:W-:Y:S01]  /*62d0*/  VIADD R17, R17, 0xffffffe0 ;  /* 0xffffffe011117836 */ /* 0x000fe20000000000 */
[----:B------:R-:W-:-:S02]  /*62e0*/  LOP3.LUT R16, R16, 0x3f, RZ, 0xc0, !PT ;  /* 0x0000003f10107812 */ /* 0x000fc400078ec0ff */
[----:B------:R-:W-:Y:S02]  /*62f0*/  LOP3.LUT R27, R27, 0x3f, RZ, 0xc0, !PT ;  /* 0x0000003f1b1b7812 */ /* 0x000fe400078ec0ff */
[----:B-1----:R-:W-:Y:S02]  /*6300*/  PRMT R8, R8, 0x5410, R43 ;  /* 0x0000541008087816 */ /* 0x002fe4000000002b */
[----:B------:R-:W-:Y:S02]  /*6310*/  IADD3 R10, R10, -0x20, RZ ;  /* 0xffffffe00a0a7810 */ /* 0x000fe40007ffe0ff */
[----:B------:R-:W-:Y:S01]  /*6320*/  LOP3.LUT R44, R44, 0x3f, RZ, 0xc0, !PT ;  /* 0x0000003f2c2c7812 */ /* 0x000fe200078ec0ff */
[----:B------:R-:W-:Y:S01]  /*6330*/  VIADD R27, R27, 0xffffffe0 ;  /* 0xffffffe01b1b7836 */ /* 0x000fe20000000000 */
[----:B------:R-:W-:Y:S01]  /*6340*/  IADD3 R43, R16, -0x20, RZ ;  /* 0xffffffe0102b7810 */ /* 0x000fe20007ffe0ff */
[----:B------:R-:W-:Y:S01]  /*6350*/  I2F.F16 R42, R42 ;  /* 0x0000002a002a7306 */ /* 0x000fe20000200c00 */
[----:B------:R-:W-:-:S07]  /*6360*/  IADD3 R44, R44, -0x20, RZ ;  /* 0xffffffe02c2c7810 */ /* 0x000fce0007ffe0ff */
[----:B------:R-:W0:Y:S08]  /*6370*/  I2F.F16 R17, R17 ;  /* 0x0000001100117306 */ /* 0x000e300000200c00 */
[----:B------:R-:W-:Y:S08]  /*6380*/  I2F.F16 R9, R9 ;  /* 0x0000000900097306 */ /* 0x000ff00000200c00 */
[----:B------:R-:W1:Y:S08]  /*6390*/  I2F.F16 R10, R10 ;  /* 0x0000000a000a7306 */ /* 0x000e700000200c00 */
[----:B------:R-:W-:Y:S08]  /*63a0*/  I2F.F16 R40, R40 ;  /* 0x0000002800287306 */ /* 0x000ff00000200c00 */
[----:B------:R-:W3:Y:S08]  /*63b0*/  I2F.F16 R43, R43 ;  /* 0x0000002b002b7306 */ /* 0x000ef00000200c00 */
[----:B------:R-:W-:Y:S08]  /*63c0*/  I2F.F16 R27, R27 ;  /* 0x0000001b001b7306 */ /* 0x000ff00000200c00 */
[----:B------:R-:W4:Y:S01]  /*63d0*/  I2F.F16 R16, R44 ;  /* 0x0000002c00107306 */ /* 0x000f220000200c00 */
[----:B------:R-:W-:-:S02]  /*63e0*/  LEA.HI R45, R18, 0xffffffe0, RZ, 0x6 ;  /* 0xffffffe0122d7811 */ /* 0x000fc400078f30ff */
[----:B------:R-:W-:Y:S02]  /*63f0*/  SHF.R.U32.HI R18, RZ, 0x14, R18 ;  /* 0x00000014ff127819 */ /* 0x000fe40000011612 */
[----:B0-----:R-:W-:Y:S02]  /*6400*/  PRMT R17, R42, 0x5410, R17 ;  /* 0x000054102a117816 */ /* 0x001fe40000000011 */
[----:B------:R-:W-:Y:S02]  /*6410*/  SHF.R.U32.HI R42, RZ, 0x8, R19 ;  /* 0x00000008ff2a7819 */ /* 0x000fe40000011613 */
[----:B-1----:R-:W-:Y:S02]  /*6420*/  PRMT R10, R10, 0x5410, R9 ;  /* 0x000054100a0a7816 */ /* 0x002fe40000000009 */
[----:B------:R-:W-:Y:S02]  /*6430*/  LOP3.LUT R18, R18, 0x3f, RZ, 0xc0, !PT ;  /* 0x0000003f12127812 */ /* 0x000fe400078ec0ff */
[----:B---3--:R-:W-:-:S02]  /*6440*/  PRMT R9, R40, 0x5410, R43 ;  /* 0x0000541028097816 */ /* 0x008fc4000000002b */
[----:B----4-:R-:W-:Y:S02]  /*6450*/  PRMT R27, R27, 0x5410, R16 ;  /* 0x000054101b1b7816 */ /* 0x010fe40000000010 */
[--C-:B------:R-:W-:Y:S02]  /*6460*/  SHF.R.U32.HI R40, RZ, 0xe, R19.reuse ;  /* 0x0000000eff287819 */ /* 0x100fe40000011613 */
[----:B------:R-:W-:Y:S02]  /*6470*/  LEA.HI R16, R19, 0xffffffe0, RZ, 0x6 ;  /* 0xffffffe013107811 */ /* 0x000fe400078f30ff */
[----:B------:R-:W-:Y:S01]  /*6480*/  LOP3.LUT R42, R42, 0x3f, RZ, 0xc0, !PT ;  /* 0x0000003f2a2a7812 */ /* 0x000fe200078ec0ff */
[----:B------:R-:W-:Y:S01]  /*6490*/  VIADD R18, R18, 0xffffffe0 ;  /* 0xffffffe012127836 */ /* 0x000fe20000000000 */
[----:B------:R-:W-:Y:S02]  /*64a0*/  SHF.R.U32.HI R19, RZ, 0x14, R19 ;  /* 0x00000014ff137819 */ /* 0x000fe40000011613 */
[----:B------:R-:W-:Y:S01]  /*64b0*/  LOP3.LUT R40, R40, 0x3f, RZ, 0xc0, !PT ;  /* 0x0000003f28287812 */ /* 0x000fe200078ec0ff */
[----:B------:R-:W-:Y:S01]  /*64c0*/  VIADD R42, R42, 0xffffffe0 ;  /* 0xffffffe02a2a7836 */ /* 0x000fe20000000000 */
[----:B------:R-:W-:Y:S01]  /*64d0*/  LOP3.LUT R19, R19, 0x3f, RZ, 0xc0, !PT ;  /* 0x0000003f13137812 */ /* 0x000fe200078ec0ff */
[----:B------:R-:W-:Y:S01]  /*64e0*/  I2F.F16 R43, R45 ;  /* 0x0000002d002b7306 */ /* 0x000fe20000200c00 */
[----:B------:R-:W-:Y:S01]  /*64f0*/  IADD3 R40, R40, -0x20, RZ ;  /* 0xffffffe028287810 */ /* 0x000fe20007ffe0ff */
[----:B------:R-:W-:Y:S01]  /*6500*/  HFMA2.MMA R30, R31, R5, R30 ;  /* 0x000000051f1e7235 */ /* 0x000fe2000000001e */
[----:B------:R-:W-:-:S05]  /*6510*/  IADD3 R19, R19, -0x20, RZ ;  /* 0xffffffe013137810 */ /* 0x000fca0007ffe0ff */
[----:B------:R-:W0:Y:S01]  /*6520*/  I2F.F16 R18, R18 ;  /* 0x0000001200127306 */ /* 0x000e220000200c00 */
[----:B------:R-:W-:-:S07]  /*6530*/  HFMA2.MMA R14, R17, R5, R14 ;  /* 0x00000005110e7235 */ /* 0x000fce000000000e */
[----:B------:R-:W-:Y:S01]  /*6540*/  I2F.F16 R42, R42 ;  /* 0x0000002a002a7306 */ /* 0x000fe20000200c00 */
[----:B------:R-:W-:-:S07]  /*6550*/  HFMA2.MMA R30, R41, R6, R30 ;  /* 0x00000006291e7235 */ /* 0x000fce000000001e */
[----:B------:R-:W1:Y:S01]  /*6560*/  I2F.F16 R45, R40 ;  /* 0x00000028002d7306 */ /* 0x000e620000200c00 */
[----:B------:R-:W-:Y:S01]  /*6570*/  HFMA2 R4, R9, R5, R4 ;  /* 0x0000000509047231 */ /* 0x000fe20000000004 */
[----:B------:R-:W-:-:S06]  /*6580*/  HFMA2.MMA R9, R27, R6, R14 ;  /* 0x000000061b097235 */ /* 0x000fcc000000000e */
[----:B------:R-:W-:Y:S08]  /*6590*/  I2F.F16 R16, R16 ;  /* 0x0000001000107306 */ /* 0x000ff00000200c00 */
[----:B------:R-:W3:Y:S01]  /*65a0*/  I2F.F16 R19, R19 ;  /* 0x0000001300137306 */ /* 0x000ee20000200c00 */
[----:B0-----:R-:W-:Y:S01]  /*65b0*/  PRMT R18, R18, 0x5410, R43 ;  /* 0x0000541012127816 */ /* 0x001fe2000000002b */
[----:B------:R-:W-:Y:S01]  /*65c0*/  HFMA2 R15, R8, R5, R15 ;  /* 0x00000005080f7231 */ /* 0x000fe2000000000f */
[----:B-1----:R-:W-:Y:S01]  /*65d0*/  PRMT R45, R42, 0x5410, R45 ;  /* 0x000054102a2d7816 */ /* 0x002fe2000000002d */
[-C--:B------:R-:W-:Y:S01]  /*65e0*/  HFMA2.MMA R30, R38, R7.reuse, R30 ;  /* 0x00000007261e7235 */ /* 0x080fe2000000001e */
[----:B------:R-:W-:Y:S01]  /*65f0*/  HADD2 R22, R22.H0_H0, R22.H1_H1 ;  /* 0x3000001616167230 */ /* 0x000fe20000000800 */
[----:B--2---:R-:W-:Y:S01]  /*6600*/  @!P0 PRMT R0, R12, 0x7610, R0 ;  /* 0x000076100c008816 */ /* 0x004fe20000000000 */
[----:B------:R-:W-:Y:S01]  /*6610*/  HADD2 R24, R24.H0_H0, R24.H1_H1 ;  /* 0x3000001818187230 */ /* 0x000fe20000000800 */
[----:B------:R-:W-:Y:S01]  /*6620*/  HFMA2.MMA R9, R18, R7, R9 ;  /* 0x0000000712097235 */ /* 0x000fe20000000009 */
[----:B------:R-:W-:Y:S01]  /*6630*/  HFMA2 R5, R11, R6, R15 ;  /* 0x000000060b057231 */ /* 0x000fe2000000000f */
[----:B------:R-:W-:Y:S01]  /*6640*/  @!P0 PRMT R2, R13, 0x7610, R2 ;  /* 0x000076100d028816 */ /* 0x000fe20000000002 */
[----:B------:R-:W-:-:S02]  /*6650*/  VIADD R34, R34, 0x20 ;  /* 0x0000002022227836 */ /* 0x000fc40000000000 */
[----:B------:R-:W-:Y:S01]  /*6660*/  HFMA2 R8, R45, R6, R4 ;  /* 0x000000062d087231 */ /* 0x000fe20000000004 */
[----:B---3--:R-:W-:Y:S01]  /*6670*/  PRMT R16, R19, 0x5410, R16 ;  /* 0x0000541013107816 */ /* 0x008fe20000000010 */
[-C--:B------:R-:W-:Y:S01]  /*6680*/  HFMA2 R5, R10, R7.reuse, R5 ;  /* 0x000000070a057231 */ /* 0x080fe20000000005 */
[----:B------:R-:W-:Y:S02]  /*6690*/  @!P0 PRMT R0, R0, 0x7610, R12 ;  /* 0x0000761000008816 */ /* 0x000fe4000000000c */
[----:B------:R-:W-:Y:S02]  /*66a0*/  @!P0 PRMT R2, R2, 0x7610, R13 ;  /* 0x0000761002028816 */ /* 0x000fe4000000000d */
[----:B------:R-:W-:Y:S01]  /*66b0*/  PRMT R22, R22, 0x5410, R24 ;  /* 0x0000541016167816 */ /* 0x000fe20000000018 */
[----:B------:R-:W-:Y:S01]  /*66c0*/  HADD2 R25, R25.H0_H0, R25.H1_H1 ;  /* 0x3000001919197230 */ /* 0x000fe20000000800 */
[C---:B------:R-:W-:Y:S01]  /*66d0*/  ISETP.GE.AND P0, PT, R34.reuse, R23, PT ;  /* 0x000000172200720c */ /* 0x040fe20003f06270 */
[----:B------:R-:W-:Y:S01]  /*66e0*/  HADD2 R26, R26.H0_H0, R26.H1_H1 ;  /* 0x3000001a1a1a7230 */ /* 0x000fe20000000800 */
[----:B------:R-:W-:Y:S01]  /*66f0*/  ISETP.LT.AND P1, PT, R34, R37, PT ;  /* 0x000000252200720c */ /* 0x000fe20003f21270 */
[----:B------:R-:W-:-:S02]  /*6700*/  HFMA2 R8, R16, R7, R8 ;  /* 0x0000000710087231 */ /* 0x000fc40000000008 */
[----:B------:R-:W-:Y:S02]  /*6710*/  HADD2 R30, R30.H0_H0, R30.H1_H1 ;  /* 0x3000001e1e1e7230 */ /* 0x000fe40000000800 */
[----:B------:R-:W-:Y:S01]  /*6720*/  HADD2 R15, R5.H0_H0, R5.H1_H1 ;  /* 0x30000005050f7230 */ /* 0x000fe20000000800 */
[----:B------:R-:W-:Y:S01]  /*6730*/  HFMA2.MMA R28, R22, R0, R28 ;  /* 0x00000000161c7235 */ /* 0x000fe2000000001c */
[----:B------:R-:W-:Y:S01]  /*6740*/  HADD2 R9, R9.H0_H0, R9.H1_H1 ;  /* 0x3000000909097230 */ /* 0x000fe20000000800 */
[----:B------:R-:W-:Y:S01]  /*6750*/  PRMT R25, R25, 0x5410, R26 ;  /* 0x0000541019197816 */ /* 0x000fe2000000001a */
[----:B------:R-:W-:Y:S01]  /*6760*/  HADD2 R8, R8.H0_H0, R8.H1_H1 ;  /* 0x3000000808087230 */ /* 0x000fe20000000800 */
[----:B------:R-:W-:Y:S01]  /*6770*/  PRMT R30, R30, 0x5410, R15 ;  /* 0x000054101e1e7816 */ /* 0x000fe2000000000f */
[----:B------:R-:W-:Y:S02]  /*6780*/  UIADD3 UR4, UR4, 0x40, URZ ;  /* 0x0000004004047890 */ /* 0x000fe4000fffe03f */
[----:B------:R-:W-:Y:S01]  /*6790*/  HFMA2 R3, R25, R2, R3 ;  /* 0x0000000219037231 */ /* 0x000fe20000000003 */
[----:B------:R-:W-:-:S02]  /*67a0*/  PRMT R9, R9, 0x5410, R8 ;  /* 0x0000541009097816 */ /* 0x000fc40000000008 */
[----:B------:R-:W-:Y:S01]  /*67b0*/  HFMA2.MMA R28, R30, R0, R28 ;  /* 0x000000001e1c7235 */ /* 0x000fe2000000001c */
[----:B------:R-:W-:-:S04]  /*67c0*/  IMAD.WIDE R42, R36, 0x4, R20 ;  /* 0x00000004242a7825 */ /* 0x000fc800078e0214 */
[----:B------:R-:W-:Y:S01]  /*67d0*/  HFMA2 R3, R9, R2, R3 ;  /* 0x0000000209037231 */ /* 0x000fe20000000003 */
[----:B------:R-:W-:Y:S06]  /*67e0*/  @!P0 BRA P1, `(.L_x_2308) ;  /* 0xffffffd400948947 */ /* 0x000fec000083ffff */
.L_x_2307:
[----:B------:R-:W-:-:S04]  /*67f0*/  ISETP.GE.AND P0, PT, R34, R37, PT ;  /* 0x000000252200720c */ /* 0x000fc80003f06270 */
[----:B------:R-:W-:-:S13]  /*6800*/  ISETP.GE.OR P0, PT, R34, UR12, P0 ;  /* 0x0000000c22007c0c */ /* 0x000fda0008706670 */
[----:B------:R-:W-:Y:S05]  /*6810*/  @P0 BRA `(.L_x_2309) ;  /* 0x0000001400880947 */ /* 0x000fea0003800000 */
.L_x_2310:
[----:B------:R0:W2:Y:S01]  /*6820*/  LDG.E.128.CONSTANT R8, desc[UR6][R42.64] ;  /* 0x000000062a087981 */ /* 0x0000a2000c1e9d00 */
[----:B------:R-:W-:-:S05]  /*6830*/  MOV R36, UR9 ;  /* 0x0000000900247c02 */ /* 0x000fca0008000f00 */
[----:B------:R-:W-:-:S05]  /*6840*/  IMAD.WIDE R18, R36, 0x4, R42 ;  /* 0x0000000424127825 */ /* 0x000fca00078e022a */
[----:B------:R-:W3:Y:S01]  /*6850*/  LDG.E.128.CONSTANT R4, desc[UR6][R18.64] ;  /* 0x0000000612047981 */ /* 0x000ee2000c1e9d00 */
[----:B------:R-:W-:-:S05]  /*6860*/  IMAD.WIDE R44, R36, 0x4, R18 ;  /* 0x00000004242c7825 */ /* 0x000fca00078e0212 */
[----:B------:R4:W5:Y:S01]  /*6870*/  LDG.E.128.CONSTANT R20, desc[UR6][R44.64] ;  /* 0x000000062c147981 */ /* 0x000962000c1e9d00 */
[----:B------:R-:W-:-:S13]  /*6880*/  ISETP.NE.AND P0, PT, R34, R29, PT ;  /* 0x0000001d2200720c */ /* 0x000fda0003f05270 */
[----:B------:R-:W1:Y:S01]  /*6890*/  @!P0 LDC.64 R16, c[0x0][0x248] ;  /* 0x00009200ff108b82 */ /* 0x000e620000000a00 */
[----:B------:R-:W-:-:S05]  /*68a0*/  @!P0 LEA R13, R34, 0x1, 0x1 ;  /* 0x00000001220d8811 */ /* 0x000fca00078e08ff */
[----:B-1----:R-:W-:Y:S02]  /*68b0*/  @!P0 IMAD.WIDE R16, R13, 0x2, R16 ;  /* 0x000000020d108825 */ /* 0x002fe400078e0210 */
[----:B------:R-:W1:Y:S04]  /*68c0*/  LDS.128 R12, [UR4] ;  /* 0x00000004ff0c7984 */ /* 0x000e680008000c00 */
[----:B------:R2:W5:Y:S01]  /*68d0*/  @!P0 LDG.E.U16.CONSTANT R31, desc[UR6][R16.64] ;  /* 0x00000006101f8981 */ /* 0x000562000c1e9500 */
[----:B0-----:R-:W-:Y:S02]  /*68e0*/  IMAD.MOV.U32 R43, RZ, RZ, 0x2800 ;  /* 0x00002800ff2b7424 */ /* 0x001fe400078e00ff */
[----:B----4-:R-:W-:Y:S01]  /*68f0*/  IMAD.WIDE R44, R36, 0x4, R44 ;  /* 0x00000004242c7825 */ /* 0x010fe200078e022c */
[----:B------:R-:W-:-:S02]  /*6900*/  @!P0 IADD3 R32, R32, 0x1, RZ ;  /* 0x0000000120208810 */ /* 0x000fc40007ffe0ff */
[----:B--2---:R-:W-:Y:S02]  /*6910*/  LOP3.LUT R19, R8, 0x1f001f, RZ, 0xc0, !PT ;  /* 0x001f001f08137812 */ /* 0x004fe400078ec0ff */
[----:B------:R-:W-:Y:S02]  /*6920*/  LOP3.LUT R26, R10, 0x1f001f, RZ, 0xc0, !PT ;  /* 0x001f001f0a1a7812 */ /* 0x000fe400078ec0ff */
[----:B------:R-:W-:Y:S02]  /*6930*/  LOP3.LUT R24, R19, 0x64006400, RZ, 0xfc, !PT ;  /* 0x6400640013187812 */ /* 0x000fe400078efcff */
[----:B------:R-:W-:Y:S02]  /*6940*/  LOP3.LUT R26, R26, 0x64006400, RZ, 0xfc, !PT ;  /* 0x640064001a1a7812 */ /* 0x000fe400078efcff */
[C---:B------:R-:W-:Y:S01]  /*6950*/  LOP3.LUT R25, R9.reuse, 0x1f001f, RZ, 0xc0, !PT ;  /* 0x001f001f09197812 */ /* 0x040fe200078ec0ff */
[----:B------:R-:W-:Y:S01]  /*6960*/  HADD2 R24, R24, -1040, -1040 ;  /* 0xe410e41018187430 */ /* 0x000fe20000000000 */
[----:B------:R-:W-:Y:S01]  /*6970*/  LOP3.LUT R18, R8, 0x3e003e0, RZ, 0xc0, !PT ;  /* 0x03e003e008127812 */ /* 0x000fe200078ec0ff */
[----:B------:R-:W-:Y:S01]  /*6980*/  HADD2 R16, R26, -1040, -1040 ;  /* 0xe410e4101a107430 */ /* 0x000fe20000000000 */
[----:B------:R-:W-:-:S02]  /*6990*/  LOP3.LUT R19, R9, 0x3e003e0, RZ, 0xc0, !PT ;  /* 0x03e003e009137812 */ /* 0x000fc400078ec0ff */
[----:B------:R-:W-:Y:S01]  /*69a0*/  LOP3.LUT R27, R11, 0x1f001f, RZ, 0xc0, !PT ;  /* 0x001f001f0b1b7812 */ /* 0x000fe200078ec0ff */
[-C--:B-1----:R-:W-:Y:S01]  /*69b0*/  HFMA2.MMA R24, R24, R12.reuse, RZ ;  /* 0x0000000c18187235 */ /* 0x082fe200000000ff */
[----:B------:R-:W-:Y:S01]  /*69c0*/  LOP3.LUT R26, R10, 0x3e003e0, RZ, 0xc0, !PT ;  /* 0x03e003e00a1a7812 */ /* 0x000fe200078ec0ff */
[----:B------:R-:W-:Y:S01]  /*69d0*/  HFMA2.MMA R16, R16, R12, RZ ;  /* 0x0000000c10107235 */ /* 0x000fe200000000ff */
[----:B------:R-:W-:Y:S02]  /*69e0*/  LOP3.LUT R25, R25, 0x64006400, RZ, 0xfc, !PT ;  /* 0x6400640019197812 */ /* 0x000fe400078efcff */
[----:B------:R-:W-:Y:S02]  /*69f0*/  LOP3.LUT R18, R18, 0x64006400, RZ, 0xfc, !PT ;  /* 0x6400640012127812 */ /* 0x000fe400078efcff */
[----:B------:R-:W-:Y:S01]  /*6a00*/  LOP3.LUT R30, R19, 0x64006400, RZ, 0xfc, !PT ;  /* 0x64006400131e7812 */ /* 0x000fe200078efcff */
[----:B------:R-:W-:Y:S01]  /*6a10*/  HADD2 R17, R25, -1040, -1040 ;  /* 0xe410e41019117430 */ /* 0x000fe20000000000 */
[----:B------:R-:W-:Y:S01]  /*6a20*/  LOP3.LUT R27, R27, 0x64006400, RZ, 0xfc, !PT ;  /* 0x640064001b1b7812 */ /* 0x000fe200078efcff */
[-C--:B------:R-:W-:Y:S01]  /*6a30*/  HFMA2 R18, R18, R43.reuse.H0_H0, -48, -48 ;  /* 0xd200d20012127431 */ /* 0x080fe2000004002b */
[----:B------:R-:W-:Y:S01]  /*6a40*/  LOP3.LUT R19, R11, 0x3e003e0, RZ, 0xc0, !PT ;  /* 0x03e003e00b137812 */ /* 0x000fe200078ec0ff */
[-C--:B------:R-:W-:Y:S01]  /*6a50*/  HFMA2 R17, R17, R12.reuse, RZ.H0_H0 ;  /* 0x0000000c11117231 */ /* 0x080fe200000400ff */
[----:B------:R-:W-:Y:S01]  /*6a60*/  LOP3.LUT R26, R26, 0x64006400, RZ, 0xfc, !PT ;  /* 0x640064001a1a7812 */ /* 0x000fe200078efcff */
[----:B------:R-:W-:Y:S01]  /*6a70*/  HADD2 R27, R27, -1040, -1040 ;  /* 0xe410e4101b1b7430 */ /* 0x000fe20000000000 */
[----:B------:R-:W-:Y:S01]  /*6a80*/  LOP3.LUT R38, R19, 0x64006400, RZ, 0xfc, !PT ;  /* 0x6400640013267812 */ /* 0x000fe200078efcff */
[-C--:B------:R-:W-:Y:S01]  /*6a90*/  HFMA2 R30, R30, R43.reuse.H0_H0, -48, -48 ;  /* 0xd200d2001e1e7431 */ /* 0x080fe2000004002b */
[-C--:B------:R-:W-:Y:S01]  /*6aa0*/  HFMA2.MMA R18, R18, R13.reuse, R24 ;  /* 0x0000000d12127235 */ /* 0x080fe20000000018 */
[-C--:B------:R-:W-:Y:S01]  /*6ab0*/  HFMA2 R19, R26, R43.reuse.H0_H0, -48, -48 ;  /* 0xd200d2001a137431 */ /* 0x080fe2000004002b */
[----:B------:R-:W-:Y:S01]  /*6ac0*/  SHF.R.U32.HI R24, RZ, 0xa, R8 ;  /* 0x0000000aff187819 */ /* 0x000fe20000011608 */
[----:B------:R-:W-:Y:S01]  /*6ad0*/  HFMA2 R12, R27, R12, RZ.H0_H0 ;  /* 0x0000000c1b0c7231 */ /* 0x000fe200000400ff */
[----:B------:R-:W-:Y:S01]  /*6ae0*/  SHF.R.U32.HI R25, RZ, 0xa, R11 ;  /* 0x0000000aff197819 */ /* 0x000fe2000001160b */
[----:B------:R-:W-:Y:S01]  /*6af0*/  HFMA2 R38, R38, R43.H0_H0, -48, -48 ;  /* 0xd200d20026267431 */ /* 0x000fe2000004002b */
[----:B------:R-:W-:Y:S01]  /*6b00*/  LOP3.LUT R24, R24, 0x1f001f, RZ, 0xc0, !PT ;  /* 0x001f001f18187812 */ /* 0x000fe200078ec0ff */
[----:B------:R-:W-:Y:S01]  /*6b10*/  HFMA2.MMA R19, R19, R13, R16 ;  /* 0x0000000d13137235 */ /* 0x000fe20000000010 */
[-C--:B------:R-:W-:Y:S01]  /*6b20*/  HFMA2 R17, R30, R13.reuse, R17 ;  /* 0x0000000d1e117231 */ /* 0x080fe20000000011 */
[----:B------:R-:W-:Y:S01]  /*6b30*/  LOP3.LUT R26, R25, 0x1f001f, RZ, 0xc0, !PT ;  /* 0x001f001f191a7812 */ /* 0x000fe200078ec0ff */
[----:B------:R-:W-:Y:S01]  /*6b40*/  HFMA2 R16, R38, R13, R12 ;  /* 0x0000000d26107231 */ /* 0x000fe2000000000c */
[----:B------:R-:W-:-:S02]  /*6b50*/  SHF.R.U32.HI R12, RZ, 0xa, R9 ;  /* 0x0000000aff0c7819 */ /* 0x000fc40000011609 */
[----:B------:R-:W-:Y:S02]  /*6b60*/  SHF.R.U32.HI R13, RZ, 0xa, R10 ;  /* 0x0000000aff0d7819 */ /* 0x000fe4000001160a */
[----:B------:R-:W-:Y:S02]  /*6b70*/  LOP3.LUT R12, R12, 0x1f001f, RZ, 0xc0, !PT ;  /* 0x001f001f0c0c7812 */ /* 0x000fe400078ec0ff */
[----:B------:R-:W-:Y:S02]  /*6b80*/  LOP3.LUT R24, R24, 0x64006400, RZ, 0xfc, !PT ;  /* 0x6400640018187812 */ /* 0x000fe400078efcff */
[----:B------:R-:W-:Y:S02]  /*6b90*/  LOP3.LUT R13, R13, 0x1f001f, RZ, 0xc0, !PT ;  /* 0x001f001f0d0d7812 */ /* 0x000fe400078ec0ff */
[----:B------:R-:W-:Y:S01]  /*6ba0*/  LOP3.LUT R12, R12, 0x64006400, RZ, 0xfc, !PT ;  /* 0x640064000c0c7812 */ /* 0x000fe200078efcff */
[----:B------:R-:W-:Y:S01]  /*6bb0*/  HADD2 R24, R24, -1040, -1040 ;  /* 0xe410e41018187430 */ /* 0x000fe20000000000 */
[----:B------:R-:W-:-:S03]  /*6bc0*/  LOP3.LUT R25, R13, 0x64006400, RZ, 0xfc, !PT ;  /* 0x640064000d197812 */ /* 0x000fc600078efcff */
[----:B------:R-:W-:Y:S02]  /*6bd0*/  HADD2 R13, R12, -1040, -1040 ;  /* 0xe410e4100c0d7430 */ /* 0x000fe40000000000 */
[----:B------:R-:W-:Y:S01]  /*6be0*/  HADD2 R12, R25, -1040, -1040 ;  /* 0xe410e410190c7430 */ /* 0x000fe20000000000 */
[----:B---3--:R-:W-:Y:S01]  /*6bf0*/  LOP3.LUT R25, R4, 0x1f001f, RZ, 0xc0, !PT ;  /* 0x001f001f04197812 */ /* 0x008fe200078ec0ff */
[-C--:B------:R-:W-:Y:S01]  /*6c00*/  HFMA2.MMA R18, R24, R14.reuse, R18 ;  /* 0x0000000e18127235 */ /* 0x080fe20000000012 */
[----:B------:R-:W-:Y:S01]  /*6c10*/  LOP3.LUT R24, R26, 0x64006400, RZ, 0xfc, !PT ;  /* 0x640064001a187812 */ /* 0x000fe200078efcff */
[----:B------:R-:W-:Y:S01]  /*6c20*/  HFMA2 R13, R13, R14, R17 ;  /* 0x0000000e0d0d7231 */ /* 0x000fe20000000011 */
[----:B------:R-:W-:Y:S01]  /*6c30*/  LOP3.LUT R17, R25, 0x64006400, RZ, 0xfc, !PT ;  /* 0x6400640019117812 */ /* 0x000fe200078efcff */
[----:B------:R-:W-:Y:S02]  /*6c40*/  HFMA2.MMA R12, R12, R14, R19 ;  /* 0x0000000e0c0c7235 */ /* 0x000fe40000000013 */
[----:B------:R-:W-:-:S02]  /*6c50*/  HADD2 R19, R24, -1040, -1040 ;  /* 0xe410e41018137430 */ /* 0x000fc40000000000 */
[----:B------:R-:W0:Y:S01]  /*6c60*/  LDS.128 R24, [UR4+0x10] ;  /* 0x00001004ff187984 */ /* 0x000e220008000c00 */
[----:B------:R-:W-:Y:S02]  /*6c70*/  HADD2 R17, R17, -1040, -1040 ;  /* 0xe410e41011117430 */ /* 0x000fe40000000000 */
[----:B------:R-:W-:Y:S01]  /*6c80*/  HFMA2 R16, R19, R14, R16 ;  /* 0x0000000e13107231 */ /* 0x000fe20000000010 */
[----:B------:R-:W-:Y:S02]  /*6c90*/  LOP3.LUT R14, R5, 0x1f001f, RZ, 0xc0, !PT ;  /* 0x001f001f050e7812 */ /* 0x000fe400078ec0ff */
[----:B------:R-:W-:Y:S01]  /*6ca0*/  LOP3.LUT R19, R7, 0x1f001f, RZ, 0xc0, !PT ;  /* 0x001f001f07137812 */ /* 0x000fe200078ec0ff */
[----:B------:R-:W-:Y:S01]  /*6cb0*/  HFMA2.MMA R18, R17, R15, R18 ;  /* 0x0000000f11127235 */ /* 0x000fe20000000012 */
[----:B------:R-:W-:Y:S02]  /*6cc0*/  LOP3.LUT R17, R14, 0x64006400, RZ, 0xfc, !PT ;  /* 0x640064000e117812 */ /* 0x000fe400078efcff */
[----:B------:R-:W-:-:S02]  /*6cd0*/  LOP3.LUT R14, R6, 0x1f001f, RZ, 0xc0, !PT ;  /* 0x001f001f060e7812 */ /* 0x000fc400078ec0ff */
[----:B------:R-:W-:Y:S01]  /*6ce0*/  LOP3.LUT R19, R19, 0x64006400, RZ, 0xfc, !PT ;  /* 0x6400640013137812 */ /* 0x000fe200078efcff */
[----:B------:R-:W-:Y:S01]  /*6cf0*/  HADD2 R17, R17, -1040, -1040 ;  /* 0xe410e41011117430 */ /* 0x000fe20000000000 */
[----:B------:R-:W-:-:S03]  /*6d00*/  LOP3.LUT R14, R14, 0x64006400, RZ, 0xfc, !PT ;  /* 0x640064000e0e7812 */ /* 0x000fc600078efcff */
[----:B------:R-:W-:Y:S02]  /*6d10*/  HFMA2 R13, R17, R15, R13 ;  /* 0x0000000f110d7231 */ /* 0x000fe4000000000d */
[----:B------:R-:W-:Y:S01]  /*6d20*/  HADD2 R17, R14, -1040, -1040 ;  /* 0xe410e4100e117430 */ /* 0x000fe20000000000 */
[----:B------:R-:W-:Y:S01]  /*6d30*/  LOP3.LUT R14, R5, 0x3e003e0, RZ, 0xc0, !PT ;  /* 0x03e003e0050e7812 */ /* 0x000fe200078ec0ff */
[----:B------:R-:W-:-:S03]  /*6d40*/  HADD2 R19, R19, -1040, -1040 ;  /* 0xe410e41013137430 */ /* 0x000fc60000000000 */
[----:B------:R-:W-:Y:S01]  /*6d50*/  LOP3.LUT R14, R14, 0x64006400, RZ, 0xfc, !PT ;  /* 0x640064000e0e7812 */ /* 0x000fe200078efcff */
[----:B------:R-:W-:Y:S01]  /*6d60*/  HFMA2.MMA R17, R17, R15, R12 ;  /* 0x0000000f11117235 */ /* 0x000fe2000000000c */
[----:B------:R-:W-:Y:S01]  /*6d70*/  LOP3.LUT R12, R4, 0x3e003e0, RZ, 0xc0, !PT ;  /* 0x03e003e0040c7812 */ /* 0x000fe200078ec0ff */
[----:B------:R-:W-:Y:S01]  /*6d80*/  HFMA2 R15, R19, R15, R16 ;  /* 0x0000000f130f7231 */ /* 0x000fe20000000010 */
[----:B------:R-:W-:Y:S02]  /*6d90*/  LOP3.LUT R16, R6, 0x3e003e0, RZ, 0xc0, !PT ;  /* 0x03e003e006107812 */ /* 0x000fe400078ec0ff */
[----:B------:R-:W-:Y:S02]  /*6da0*/  LOP3.LUT R12, R12, 0x64006400, RZ, 0xfc, !PT ;  /* 0x640064000c0c7812 */ /* 0x000fe400078efcff */
[----:B------:R-:W-:Y:S01]  /*6db0*/  LOP3.LUT R30, R16, 0x64006400, RZ, 0xfc, !PT ;  /* 0x64006400101e7812 */ /* 0x000fe200078efcff */
[-C--:B------:R-:W-:Y:S02]  /*6dc0*/  HFMA2 R16, R14, R43.reuse.H0_H0, -48, -48 ;  /* 0xd200d2000e107431 */ /* 0x080fe4000004002b */
[----:B------:R-:W-:-:S02]  /*6dd0*/  HFMA2 R12, R12, R43.H0_H0, -48, -48 ;  /* 0xd200d2000c0c7431 */ /* 0x000fc4000004002b */
[----:B------:R-:W-:-:S04]  /*6de0*/  HFMA2 R30, R30, R43.H0_H0, -48, -48 ;  /* 0xd200d2001e1e7431 */ /* 0x000fc8000004002b */
[-C--:B0-----:R-:W-:Y:S01]  /*6df0*/  HFMA2.MMA R14, R12, R24.reuse, R18 ;  /* 0x000000180c0e7235 */ /* 0x081fe20000000012 */
[----:B------:R-:W-:Y:S01]  /*6e00*/  HFMA2 R12, R16, R24, R13 ;  /* 0x00000018100c7231 */ /* 0x000fe2000000000d */
[----:B------:R-:W-:Y:S01]  /*6e10*/  SHF.R.U32.HI R16, RZ, 0xa, R4 ;  /* 0x0000000aff107819 */ /* 0x000fe20000011604 */
[----:B------:R-:W-:Y:S01]  /*6e20*/  HFMA2.MMA R13, R30, R24, R17 ;  /* 0x000000181e0d7235 */ /* 0x000fe20000000011 */
[----:B------:R-:W-:Y:S02]  /*6e30*/  LOP3.LUT R17, R7, 0x3e003e0, RZ, 0xc0, !PT ;  /* 0x03e003e007117812 */ /* 0x000fe400078ec0ff */
[----:B------:R-:W-:Y:S02]  /*6e40*/  LOP3.LUT R16, R16, 0x1f001f, RZ, 0xc0, !PT ;  /* 0x001f001f10107812 */ /* 0x000fe400078ec0ff */
[----:B------:R-:W-:Y:S02]  /*6e50*/  SHF.R.U32.HI R18, RZ, 0xa, R5 ;  /* 0x0000000aff127819 */ /* 0x000fe40000011605 */
[----:B------:R-:W-:-:S02]  /*6e60*/  LOP3.LUT R30, R17, 0x64006400, RZ, 0xfc, !PT ;  /* 0x64006400111e7812 */ /* 0x000fc400078efcff */
[----:B------:R-:W-:Y:S02]  /*6e70*/  LOP3.LUT R17, R16, 0x64006400, RZ, 0xfc, !PT ;  /* 0x6400640010117812 */ /* 0x000fe400078efcff */
[----:B------:R-:W-:Y:S01]  /*6e80*/  LOP3.LUT R18, R18, 0x1f001f, RZ, 0xc0, !PT ;  /* 0x001f001f12127812 */ /* 0x000fe200078ec0ff */
[----:B------:R-:W-:Y:S02]  /*6e90*/  HFMA2 R30, R30, R43.H0_H0, -48, -48 ;  /* 0xd200d2001e1e7431 */ /* 0x000fe4000004002b */
[----:B------:R-:W-:Y:S01]  /*6ea0*/  HADD2 R17, R17, -1040, -1040 ;  /* 0xe410e41011117430 */ /* 0x000fe20000000000 */
[----:B------:R-:W-:-:S03]  /*6eb0*/  LOP3.LUT R16, R18, 0x64006400, RZ, 0xfc, !PT ;  /* 0x6400640012107812 */ /* 0x000fc600078efcff */
[----:B------:R-:W-:Y:S01]  /*6ec0*/  HFMA2.MMA R24, R30, R24, R15 ;  /* 0x000000181e187235 */ /* 0x000fe2000000000f */
[----:B------:R-:W-:Y:S02]  /*6ed0*/  HFMA2 R14, R17, R25, R14 ;  /* 0x00000019110e7231 */ /* 0x000fe4000000000e */
[----:B------:R-:W-:Y:S02]  /*6ee0*/  HADD2 R15, R16, -1040, -1040 ;  /* 0xe410e410100f7430 */ /* 0x000fe40000000000 */
[----:B------:R0:W2:Y:S01]  /*6ef0*/  LDG.E.128.CONSTANT R16, desc[UR6][R44.64] ;  /* 0x000000062c107981 */ /* 0x0000a2000c1e9d00 */
[----:B------:R-:W-:-:S03]  /*6f00*/  SHF.R.U32.HI R30, RZ, 0xa, R7 ;  /* 0x0000000aff1e7819 */ /* 0x000fc60000011607 */
[----:B------:R-:W-:Y:S01]  /*6f10*/  HFMA2.MMA R12, R15, R25, R12 ;  /* 0x000000190f0c7235 */ /* 0x000fe2000000000c */
[----:B------:R-:W-:Y:S02]  /*6f20*/  SHF.R.U32.HI R15, RZ, 0xa, R6 ;  /* 0x0000000aff0f7819 */ /* 0x000fe40000011606 */
[----:B------:R-:W-:Y:S02]  /*6f30*/  LOP3.LUT R30, R30, 0x1f001f, RZ, 0xc0, !PT ;  /* 0x001f001f1e1e7812 */ /* 0x000fe400078ec0ff */
[----:B------:R-:W-:Y:S01]  /*6f40*/  LOP3.LUT R15, R15, 0x1f001f, RZ, 0xc0, !PT ;  /* 0x001f001f0f0f7812 */ /* 0x000fe200078ec0ff */
[----:B0-----:R-:W-:Y:S01]  /*6f50*/  IMAD.WIDE R44, R36, 0x4, R44 ;  /* 0x00000004242c7825 */ /* 0x001fe200078e022c */
[----:B------:R-:W-:Y:S02]  /*6f60*/  LOP3.LUT R30, R30, 0x64006400, RZ, 0xfc, !PT ;  /* 0x640064001e1e7812 */ /* 0x000fe400078efcff */
[----:B------:R-:W-:-:S03]  /*6f70*/  LOP3.LUT R15, R15, 0x64006400, RZ, 0xfc, !PT ;  /* 0x640064000f0f7812 */ /* 0x000fc600078efcff */
[----:B------:R-:W-:Y:S02]  /*6f80*/  HADD2 R30, R30, -1040, -1040 ;  /* 0xe410e4101e1e7430 */ /* 0x000fe40000000000 */
[----:B------:R-:W-:-:S04]  /*6f90*/  HADD2 R15, R15, -1040, -1040 ;  /* 0xe410e4100f0f7430 */ /* 0x000fc80000000000 */
[----:B------:R-:W-:Y:S01]  /*6fa0*/  HFMA2 R13, R15, R25, R13 ;  /* 0x000000190f0d7231 */ /* 0x000fe2000000000d */
[----:B------:R-:W-:Y:S01]  /*6fb0*/  HFMA2.MMA R24, R30, R25, R24 ;  /* 0x000000191e187235 */ /* 0x000fe20000000018 */
[----:B-----5:R-:W-:Y:S02]  /*6fc0*/  LOP3.LUT R25, R21, 0x1f001f, RZ, 0xc0, !PT ;  /* 0x001f001f15197812 */ /* 0x020fe400078ec0ff */
[----:B------:R-:W-:Y:S02]  /*6fd0*/  LOP3.LUT R15, R20, 0x1f001f, RZ, 0xc0, !PT ;  /* 0x001f001f140f7812 */ /* 0x000fe400078ec0ff */
[----:B------:R-:W-:Y:S02]  /*6fe0*/  LOP3.LUT R25, R25, 0x64006400, RZ, 0xfc, !PT ;  /* 0x6400640019197812 */ /* 0x000fe400078efcff */
[----:B------:R-:W-:-:S03]  /*6ff0*/  LOP3.LUT R15, R15, 0x64006400, RZ, 0xfc, !PT ;  /* 0x640064000f0f7812 */ /* 0x000fc600078efcff */
[----:B------:R-:W-:Y:S01]  /*7000*/  HADD2 R41, R25, -1040, -1040 ;  /* 0xe410e41019297430 */ /* 0x000fe20000000000 */
[----:B------:R-:W-:Y:S01]  /*7010*/  LOP3.LUT R25, R22, 0x1f001f, RZ, 0xc0, !PT ;  /* 0x001f001f16197812 */ /* 0x000fe200078ec0ff */
[----:B------:R-:W-:-:S03]  /*7020*/  HADD2 R15, R15, -1040, -1040 ;  /* 0xe410e4100f0f7430 */ /* 0x000fc60000000000 */
[----:B------:R-:W-:Y:S01]  /*7030*/  LOP3.LUT R25, R25, 0x64006400, RZ, 0xfc, !PT ;  /* 0x6400640019197812 */ /* 0x000fe200078efcff */
[----:B------:R-:W-:Y:S01]  /*7040*/  HFMA2.MMA R41, R41, R26, R12 ;  /* 0x0000001a29297235 */ /* 0x000fe2000000000c */
[----:B------:R-:W-:Y:S01]  /*7050*/  LOP3.LUT R12, R20, 0x3e003e0, RZ, 0xc0, !PT ;  /* 0x03e003e0140c7812 */ /* 0x000fe200078ec0ff */
[-C--:B------:R-:W-:Y:S01]  /*7060*/  HFMA2 R14, R15, R26.reuse, R14 ;  /* 0x0000001a0f0e7231 */ /* 0x080fe2000000000e */
[----:B------:R-:W-:Y:S01]  /*7070*/  LOP3.LUT R15, R23, 0x1f001f, RZ, 0xc0, !PT ;  /* 0x001f001f170f7812 */ /* 0x000fe200078ec0ff */
[----:B------:R-:W-:Y:S01]  /*7080*/  HADD2 R40, R25, -1040, -1040 ;  /* 0xe410e41019287430 */ /* 0x000fe20000000000 */
[----:B------:R-:W-:Y:S02]  /*7090*/  LOP3.LUT R12, R12, 0x64006400, RZ, 0xfc, !PT ;  /* 0x640064000c0c7812 */ /* 0x000fe400078efcff */
[----:B------:R-:W-:Y:S01]  /*70a0*/  LOP3.LUT R15, R15, 0x64006400, RZ, 0xfc, !PT ;  /* 0x640064000f0f7812 */ /* 0x000fe200078efcff */
[----:B------:R-:W-:Y:S01]  /*70b0*/  HFMA2 R40, R40, R26, R13 ;  /* 0x0000001a28287231 */ /* 0x000fe2000000000d */
[----:B------:R-:W-:Y:S01]  /*70c0*/  LOP3.LUT R13, R22, 0x3e003e0, RZ, 0xc0, !PT ;  /* 0x03e003e0160d7812 */ /* 0x000fe200078ec0ff */
[----:B------:R-:W-:Y:S01]  /*70d0*/  HFMA2 R38, R12, R43.H0_H0, -48, -48 ;  /* 0xd200d2000c267431 */ /* 0x000fe2000004002b */
[----:B------:R-:W-:Y:S01]  /*70e0*/  LOP3.LUT R12, R21, 0x3e003e0, RZ, 0xc0, !PT ;  /* 0x03e003e0150c7812 */ /* 0x000fe200078ec0ff */
[----:B------:R-:W-:-:S03]  /*70f0*/  HADD2 R42, R15, -1040, -1040 ;  /* 0xe410e4100f2a7430 */ /* 0x000fc60000000000 */
[----:B------:R-:W-:Y:S01]  /*7100*/  LOP3.LUT R12, R12, 0x64006400, RZ, 0xfc, !PT ;  /* 0x640064000c0c7812 */ /* 0x000fe200078efcff */
[----:B------:R-:W-:Y:S01]  /*7110*/  HFMA2.MMA R38, R38, R27, R14 ;  /* 0x0000001b26267235 */ /* 0x000fe2000000000e */
[----:B------:R-:W-:Y:S01]  /*7120*/  LOP3.LUT R14, R13, 0x64006400, RZ, 0xfc, !PT ;  /* 0x640064000d0e7812 */ /* 0x000fe200078efcff */
[----:B------:R-:W-:Y:S01]  /*7130*/  @!P0 IMAD.IADD R29, R31, 0x1, R34 ;  /* 0x000000011f1d8824 */ /* 0x000fe200078e0222 */
[----:B------:R-:W-:Y:S01]  /*7140*/  @!P0 LEA R30, R32, R1, 0x3 ;  /* 0x00000001201e8211 */ /* 0x000fe200078e18ff */
[-C--:B------:R-:W-:Y:S01]  /*7150*/  HFMA2 R12, R12, R43.reuse.H0_H0, -48, -48 ;  /* 0xd200d2000c0c7431 */ /* 0x080fe2000004002b */
[----:B------:R-:W-:Y:S01]  /*7160*/  HFMA2.MMA R42, R42, R26, R24 ;  /* 0x0000001a2a2a7235 */ /* 0x000fe20000000018 */
[----:B------:R-:W-:-:S03]  /*7170*/  HFMA2 R14, R14, R43.H0_H0, -48, -48 ;  /* 0xd200d2000e0e7431 */ /* 0x000fc6000004002b */
[----:B------:R-:W3:Y:S01]  /*7180*/  @!P0 LDL.64 R30, [R30] ;  /* 0x000000001e1e8983 */ /* 0x000ee20000100a00 */
[----:B------:R-:W-:Y:S01]  /*7190*/  HFMA2.MMA R41, R12, R27, R41 ;  /* 0x0000001b0c297235 */ /* 0x000fe20000000029 */
[----:B------:R-:W-:Y:S02]  /*71a0*/  HFMA2 R40, R14, R27, R40 ;  /* 0x0000001b0e287231 */ /* 0x000fe40000000028 */
[----:B------:R-:W4:Y:S01]  /*71b0*/  LDG.E.128.CONSTANT R12, desc[UR6][R44.64] ;  /* 0x000000062c0c7981 */ /* 0x000f22000c1e9d00 */
[----:B------:R-:W-:-:S04]  /*71c0*/  LOP3.LUT R24, R23, 0x3e003e0, RZ, 0xc0, !PT ;  /* 0x03e003e017187812 */ /* 0x000fc800078ec0ff */
[----:B------:R-:W-:Y:S02]  /*71d0*/  LOP3.LUT R24, R24, 0x64006400, RZ, 0xfc, !PT ;  /* 0x6400640018187812 */ /* 0x000fe400078efcff */
[----:B------:R-:W-:Y:S02]  /*71e0*/  SHF.R.U32.HI R8, RZ, 0xf, R8 ;  /* 0x0000000fff087819 */ /* 0x000fe40000011608 */
[----:B------:R-:W-:Y:S01]  /*71f0*/  SHF.R.U32.HI R25, RZ, 0xe, R4 ;  /* 0x0000000eff197819 */ /* 0x000fe20000011604 */
[----:B------:R-:W-:Y:S01]  /*7200*/  HFMA2 R24, R24, R43.H0_H0, -48, -48 ;  /* 0xd200d20018187431 */ /* 0x000fe2000004002b */
[----:B------:R-:W-:-:S04]  /*7210*/  LOP3.LUT R8, R8, 0x10001, RZ, 0xc0, !PT ;  /* 0x0001000108087812 */ /* 0x000fc800078ec0ff */
[----:B------:R-:W-:Y:S01]  /*7220*/  LOP3.LUT R4, R8, 0x20002, R25, 0xf8, !PT ;  /* 0x0002000208047812 */ /* 0x000fe200078ef819 */
[----:B------:R-:W-:Y:S02]  /*7230*/  HFMA2.MMA R42, R24, R27, R42 ;  /* 0x0000001b182a7235 */ /* 0x000fe4000000002a */
[----:B------:R-:W0:Y:S01]  /*7240*/  LDS.128 R24, [UR4+0x20] ;  /* 0x00002004ff187984 */ /* 0x000e220008000c00 */
[----:B------:R-:W-:Y:S02]  /*7250*/  SHF.R.U32.HI R8, RZ, 0xf, R10 ;  /* 0x0000000fff087819 */ /* 0x000fe4000001160a */
[----:B------:R-:W-:Y:S02]  /*7260*/  SHF.R.U32.HI R10, RZ, 0xe, R5 ;  /* 0x0000000eff0a7819 */ /* 0x000fe40000011605 */
[----:B------:R-:W-:Y:S02]  /*7270*/  LOP3.LUT R8, R8, 0x10001, RZ, 0xc0, !PT ;  /* 0x0001000108087812 */ /* 0x000fe400078ec0ff */
[----:B------:R-:W-:-:S04]  /*7280*/  SHF.R.U32.HI R5, RZ, 0xe, R6 ;  /* 0x0000000eff057819 */ /* 0x000fc80000011606 */
[----:B------:R-:W-:Y:S02]  /*7290*/  LOP3.LUT R5, R8, 0x20002, R5, 0xf8, !PT ;  /* 0x0002000208057812 */ /* 0x000fe400078ef805 */
[----:B------:R-:W-:-:S04]  /*72a0*/  SHF.R.U32.HI R8, RZ, 0xa, R20 ;  /* 0x0000000aff087819 */ /* 0x000fc80000011614 */
[----:B------:R-:W-:-:S04]  /*72b0*/  LOP3.LUT R8, R8, 0x1f001f, RZ, 0xc0, !PT ;  /* 0x001f001f08087812 */ /* 0x000fc800078ec0ff */
[----:B------:R-:W-:-:S05]  /*72c0*/  LOP3.LUT R8, R8, 0x64006400, RZ, 0xfc, !PT ;  /* 0x6400640008087812 */ /* 0x000fca00078efcff */
[----:B------:R-:W-:Y:S01]  /*72d0*/  HADD2 R8, R8, -1040, -1040 ;  /* 0xe410e41008087430 */ /* 0x000fe20000000000 */
[----:B------:R-:W-:-:S03]  /*72e0*/  SHF.R.U32.HI R9, RZ, 0xf, R9 ;  /* 0x0000000fff097819 */ /* 0x000fc60000011609 */
[----:B0-----:R-:W-:Y:S01]  /*72f0*/  HFMA2 R38, R8, R24, R38 ;  /* 0x0000001808267231 */ /* 0x001fe20000000026 */
[----:B------:R-:W-:-:S04]  /*7300*/  SHF.R.U32.HI R8, RZ, 0xa, R21 ;  /* 0x0000000aff087819 */ /* 0x000fc80000011615 */
[----:B------:R-:W-:-:S04]  /*7310*/  LOP3.LUT R8, R8, 0x1f001f, RZ, 0xc0, !PT ;  /* 0x001f001f08087812 */ /* 0x000fc800078ec0ff */
[----:B------:R-:W-:Y:S02]  /*7320*/  LOP3.LUT R8, R8, 0x64006400, RZ, 0xfc, !PT ;  /* 0x6400640008087812 */ /* 0x000fe400078efcff */
[----:B------:R-:W-:-:S03]  /*7330*/  LOP3.LUT R9, R9, 0x10001, RZ, 0xc0, !PT ;  /* 0x0001000109097812 */ /* 0x000fc600078ec0ff */
[----:B------:R-:W-:Y:S01]  /*7340*/  HADD2 R8, R8, -1040, -1040 ;  /* 0xe410e41008087430 */ /* 0x000fe20000000000 */
[----:B------:R-:W-:Y:S02]  /*7350*/  LOP3.LUT R6, R9, 0x20002, R10, 0xf8, !PT ;  /* 0x0002000209067812 */ /* 0x000fe400078ef80a */
[----:B------:R-:W-:-:S03]  /*7360*/  SHF.R.U32.HI R11, RZ, 0xf, R11 ;  /* 0x0000000fff0b7819 */ /* 0x000fc6000001160b */
[----:B------:R-:W-:Y:S01]  /*7370*/  HFMA2.MMA R41, R8, R24, R41 ;  /* 0x0000001808297235 */ /* 0x000fe20000000029 */
[----:B------:R-:W-:Y:S02]  /*7380*/  SHF.R.U32.HI R8, RZ, 0xa, R22 ;  /* 0x0000000aff087819 */ /* 0x000fe40000011616 */
[----:B------:R-:W-:Y:S02]  /*7390*/  SHF.R.U32.HI R9, RZ, 0xd, R20 ;  /* 0x0000000dff097819 */ /* 0x000fe40000011614 */
[----:B------:R-:W-:Y:S02]  /*73a0*/  SHF.R.U32.HI R10, RZ, 0xe, R7 ;  /* 0x0000000eff0a7819 */ /* 0x000fe40000011607 */
[----:B------:R-:W-:Y:S02]  /*73b0*/  LOP3.LUT R8, R8, 0x1f001f, RZ, 0xc0, !PT ;  /* 0x001f001f08087812 */ /* 0x000fe400078ec0ff */
[----:B------:R-:W-:Y:S02]  /*73c0*/  LOP3.LUT R7, R11, 0x10001, RZ, 0xc0, !PT ;  /* 0x000100010b077812 */ /* 0x000fe400078ec0ff */
[----:B------:R-:W-:-:S02]  /*73d0*/  LOP3.LUT R4, R4, 0x40004, R9, 0xf8, !PT ;  /* 0x0004000404047812 */ /* 0x000fc400078ef809 */
[----:B------:R-:W-:Y:S02]  /*73e0*/  LOP3.LUT R8, R8, 0x64006400, RZ, 0xfc, !PT ;  /* 0x6400640008087812 */ /* 0x000fe400078efcff */
[----:B------:R-:W-:Y:S02]  /*73f0*/  LOP3.LUT R7, R7, 0x20002, R10, 0xf8, !PT ;  /* 0x0002000207077812 */ /* 0x000fe400078ef80a */
[----:B------:R-:W-:Y:S01]  /*7400*/  SHF.R.U32.HI R10, RZ, 0xd, R23 ;  /* 0x0000000dff0a7819 */ /* 0x000fe20000011617 */
[----:B------:R-:W-:-:S03]  /*7410*/  HADD2 R8, R8, -1040, -1040 ;  /* 0xe410e41008087430 */ /* 0x000fc60000000000 */
[----:B------:R-:W-:Y:S01]  /*7420*/  LOP3.LUT R7, R7, 0x40004, R10, 0xf8, !PT ;  /* 0x0004000407077812 */ /* 0x000fe200078ef80a */
[----:B------:R-:W-:Y:S01]  /*7430*/  HFMA2 R40, R8, R24, R40 ;  /* 0x0000001808287231 */ /* 0x000fe20000000028 */
[----:B------:R-:W-:-:S04]  /*7440*/  SHF.R.U32.HI R8, RZ, 0xa, R23 ;  /* 0x0000000aff087819 */ /* 0x000fc80000011617 */
[----:B------:R-:W-:-:S04]  /*7450*/  LOP3.LUT R8, R8, 0x1f001f, RZ, 0xc0, !PT ;  /* 0x001f001f08087812 */ /* 0x000fc800078ec0ff */
[----:B------:R-:W-:Y:S02]  /*7460*/  LOP3.LUT R8, R8, 0x64006400, RZ, 0xfc, !PT ;  /* 0x6400640008087812 */ /* 0x000fe400078efcff */
[----:B------:R-:W-:-:S03]  /*7470*/  SHF.R.U32.HI R22, RZ, 0xd, R22 ;  /* 0x0000000dff167819 */ /* 0x000fc60000011616 */
[----:B------:R-:W-:Y:S01]  /*7480*/  HADD2 R8, R8, -1040, -1040 ;  /* 0xe410e41008087430 */ /* 0x000fe20000000000 */
[----:B------:R-:W-:Y:S02]  /*7490*/  LOP3.LUT R5, R5, 0x40004, R22, 0xf8, !PT ;  /* 0x0004000405057812 */ /* 0x000fe400078ef816 */
[----:B------:R-:W-:-:S03]  /*74a0*/  SHF.R.U32.HI R21, RZ, 0xd, R21 ;  /* 0x0000000dff157819 */ /* 0x000fc60000011615 */
[----:B------:R-:W-:Y:S01]  /*74b0*/  HFMA2.MMA R8, R8, R24, R42 ;  /* 0x0000001808087235 */ /* 0x000fe2000000002a */
[----:B------:R-:W-:Y:S02]  /*74c0*/  LOP3.LUT R6, R6, 0x40004, R21, 0xf8, !PT ;  /* 0x0004000406067812 */ /* 0x000fe400078ef815 */
[----:B--2---:R-:W-:-:S04]  /*74d0*/  LOP3.LUT R9, R16, 0x1f001f, RZ, 0xc0, !PT ;  /* 0x001f001f10097812 */ /* 0x004fc800078ec0ff */
[----:B------:R-:W-:Y:S02]  /*74e0*/  LOP3.LUT R9, R9, 0x64006400, RZ, 0xfc, !PT ;  /* 0x6400640009097812 */ /* 0x000fe400078efcff */
[----:B------:R-:W-:-:S03]  /*74f0*/  LOP3.LUT R10, R17, 0x1f001f, RZ, 0xc0, !PT ;  /* 0x001f001f110a7812 */ /* 0x000fc600078ec0ff */
[----:B------:R-:W-:Y:S01]  /*7500*/  HADD2 R9, R9, -1040, -1040 ;  /* 0xe410e41009097430 */ /* 0x000fe20000000000 */
[----:B------:R-:W-:-:S03]  /*7510*/  LOP3.LUT R10, R10, 0x64006400, RZ, 0xfc, !PT ;  /* 0x640064000a0a7812 */ /* 0x000fc600078efcff */
[----:B------:R-:W-:Y:S01]  /*7520*/  HFMA2 R38, R9, R25, R38 ;  /* 0x0000001909267231 */ /* 0x000fe20000000026 */
[----:B------:R-:W-:Y:S01]  /*7530*/  LOP3.LUT R9, R18, 0x1f001f, RZ, 0xc0, !PT ;  /* 0x001f001f12097812 */ /* 0x000fe200078ec0ff */
[----:B------:R-:W-:-:S03]  /*7540*/  HADD2 R10, R10, -1040, -1040 ;  /* 0xe410e4100a0a7430 */ /* 0x000fc60000000000 */
[----:B------:R-:W-:Y:S02]  /*7550*/  LOP3.LUT R9, R9, 0x64006400, RZ, 0xfc, !PT ;  /* 0x6400640009097812 */ /* 0x000fe400078efcff */
[----:B------:R-:W-:Y:S01]  /*7560*/  SHF.R.U32.HI R11, RZ, 0xc, R16 ;  /* 0x0000000cff0b7819 */ /* 0x000fe20000011610 */
[----:B------:R-:W-:Y:S01]  /*7570*/  HFMA2.MMA R41, R10, R25, R41 ;  /* 0x000000190a297235 */ /* 0x000fe20000000029 */
[----:B------:R-:W-:Y:S01]  /*7580*/  LOP3.LUT R10, R19, 0x1f001f, RZ, 0xc0, !PT ;  /* 0x001f001f130a7812 */ /* 0x000fe200078ec0ff */
[----:B------:R-:W-:Y:S01]  /*7590*/  HADD2 R20, R9, -1040, -1040 ;  /* 0xe410e41009147430 */ /* 0x000fe20000000000 */
[----:B------:R-:W-:Y:S02]  /*75a0*/  LOP3.LUT R9, R4, 0x80008, R11, 0xf8, !PT ;  /* 0x0008000804097812 */ /* 0x000fe400078ef80b */
[----:B------:R-:W-:Y:S01]  /*75b0*/  LOP3.LUT R4, R16, 0x3e003e0, RZ, 0xc0, !PT ;  /* 0x03e003e010047812 */ /* 0x000fe200078ec0ff */
[----:B------:R-:W-:Y:S01]  /*75c0*/  HFMA2 R40, R20, R25, R40 ;  /* 0x0000001914287231 */ /* 0x000fe20000000028 */
[----:B------:R-:W-:-:S02]  /*75d0*/  SHF.R.U32.HI R20, RZ, 0xc, R18 ;  /* 0x0000000cff147819 */ /* 0x000fc40000011612 */
[----:B------:R-:W-:Y:S02]  /*75e0*/  LOP3.LUT R10, R10, 0x64006400, RZ, 0xfc, !PT ;  /* 0x640064000a0a7812 */ /* 0x000fe400078efcff */
[----:B------:R-:W-:Y:S02]  /*75f0*/  LOP3.LUT R4, R4, 0x64006400, RZ, 0xfc, !PT ;  /* 0x6400640004047812 */ /* 0x000fe400078efcff */
[----:B------:R-:W-:Y:S01]  /*7600*/  LOP3.LUT R20, R5, 0x80008, R20, 0xf8, !PT ;  /* 0x0008000805147812 */ /* 0x000fe200078ef814 */
[----:B------:R-:W-:Y:S01]  /*7610*/  HADD2 R5, R10, -1040, -1040 ;  /* 0xe410e4100a057430 */ /* 0x000fe20000000000 */
[----:B------:R-:W-:Y:S01]  /*7620*/  SHF.R.U32.HI R11, RZ, 0xc, R17 ;  /* 0x0000000cff0b7819 */ /* 0x000fe20000011611 */
[----:B------:R-:W-:-:S03]  /*7630*/  HFMA2 R4, R4, R43.H0_H0, -48, -48 ;  /* 0xd200d20004047431 */ /* 0x000fc6000004002b */
[----:B------:R-:W-:Y:S01]  /*7640*/  LOP3.LUT R11, R6, 0x80008, R11, 0xf8, !PT ;  /* 0x00080008060b7812 */ /* 0x000fe200078ef80b */
[----:B------:R-:W-:Y:S01]  /*7650*/  HFMA2.MMA R25, R5, R25, R8 ;  /* 0x0000001905197235 */ /* 0x000fe20000000008 */
[----:B------:R-:W-:Y:S01]  /*7660*/  SHF.R.U32.HI R6, RZ, 0xc, R19 ;  /* 0x0000000cff067819 */ /* 0x000fe20000011613 */
[----:B------:R-:W-:Y:S01]  /*7670*/  HFMA2 R8, R4, R26, R38 ;  /* 0x0000001a04087231 */ /* 0x000fe20000000026 */
[----:B------:R-:W-:Y:S02]  /*7680*/  LOP3.LUT R5, R18, 0x3e003e0, RZ, 0xc0, !PT ;  /* 0x03e003e012057812 */ /* 0x000fe400078ec0ff */
[----:B------:R-:W-:Y:S02]  /*7690*/  LOP3.LUT R4, R17, 0x3e003e0, RZ, 0xc0, !PT ;  /* 0x03e003e011047812 */ /* 0x000fe400078ec0ff */
[----:B------:R-:W-:Y:S02]  /*76a0*/  LOP3.LUT R10, R7, 0x80008, R6, 0xf8, !PT ;  /* 0x00080008070a7812 */ /* 0x000fe400078ef806 */
[----:B------:R-:W-:-:S02]  /*76b0*/  LOP3.LUT R6, R5, 0x64006400, RZ, 0xfc, !PT ;  /* 0x6400640005067812 */ /* 0x000fc400078efcff */
[----:B------:R-:W-:Y:S02]  /*76c0*/  LOP3.LUT R4, R4, 0x64006400, RZ, 0xfc, !PT ;  /* 0x6400640004047812 */ /* 0x000fe400078efcff */
[----:B------:R-:W-:Y:S01]  /*76d0*/  LOP3.LUT R7, R19, 0x3e003e0, RZ, 0xc0, !PT ;  /* 0x03e003e013077812 */ /* 0x000fe200078ec0ff */
[-C--:B------:R-:W-:Y:S02]  /*76e0*/  HFMA2 R6, R6, R43.reuse.H0_H0, -48, -48 ;  /* 0xd200d20006067431 */ /* 0x080fe4000004002b */
[----:B------:R-:W-:Y:S01]  /*76f0*/  HFMA2 R4, R4, R43.H0_H0, -48, -48 ;  /* 0xd200d20004047431 */ /* 0x000fe2000004002b */
[----:B------:R-:W-:-:S03]  /*7700*/  LOP3.LUT R22, R7, 0x64006400, RZ, 0xfc, !PT ;  /* 0x6400640007167812 */ /* 0x000fc600078efcff */
[-C--:B------:R-:W-:Y:S02]  /*7710*/  HFMA2.MMA R40, R6, R26.reuse, R40 ;  /* 0x0000001a06287235 */ /* 0x080fe40000000028 */
[----:B------:R-:W-:Y:S02]  /*7720*/  HFMA2.MMA R41, R4, R26, R41 ;  /* 0x0000001a04297235 */ /* 0x000fe40000000029 */
[----:B------:R-:W0:Y:S01]  /*7730*/  LDS.128 R4, [UR4+0x30] ;  /* 0x00003004ff047984 */ /* 0x000e220008000c00 */
[----:B------:R-:W-:Y:S01]  /*7740*/  HFMA2 R22, R22, R43.H0_H0, -48, -48 ;  /* 0xd200d20016167431 */ /* 0x000fe2000004002b */
[----:B------:R-:W-:Y:S02]  /*7750*/  SHF.R.U32.HI R21, RZ, 0xa, R19 ;  /* 0x0000000aff157819 */ /* 0x000fe40000011613 */
[----:B------:R-:W-:Y:S01]  /*7760*/  SHF.R.U32.HI R17, RZ, 0xa, R17 ;  /* 0x0000000aff117819 */ /* 0x000fe20000011611 */
[----:B------:R-:W-:Y:S01]  /*7770*/  HFMA2 R19, R22, R26, R25 ;  /* 0x0000001a16137231 */ /* 0x000fe20000000019 */
[----:B------:R-:W-:-:S02]  /*7780*/  SHF.R.U32.HI R16, RZ, 0xa, R16 ;  /* 0x0000000aff107819 */ /* 0x000fc40000011610 */
[----:B----4-:R-:W-:Y:S02]  /*7790*/  LOP3.LUT R22, R15, 0x3e003e0, RZ, 0xc0, !PT ;  /* 0x03e003e00f167812 */ /* 0x010fe400078ec0ff */
[----:B------:R-:W-:Y:S02]  /*77a0*/  SHF.R.U32.HI R18, RZ, 0xa, R18 ;  /* 0x0000000aff127819 */ /* 0x000fe40000011612 */
[----:B------:R-:W-:Y:S02]  /*77b0*/  LOP3.LUT R17, R17, 0x1f001f, RZ, 0xc0, !PT ;  /* 0x001f001f11117812 */ /* 0x000fe400078ec0ff */
[----:B------:R-:W-:Y:S02]  /*77c0*/  LOP3.LUT R16, R16, 0x1f001f, RZ, 0xc0, !PT ;  /* 0x001f001f10107812 */ /* 0x000fe400078ec0ff */
[----:B------:R-:W-:Y:S02]  /*77d0*/  LOP3.LUT R38, R22, 0x64006400, RZ, 0xfc, !PT ;  /* 0x6400640016267812 */ /* 0x000fe400078efcff */
[----:B------:R-:W-:-:S02]  /*77e0*/  SHF.R.U32.HI R22, RZ, 0xb, R12 ;  /* 0x0000000bff167819 */ /* 0x000fc4000001160c */
[----:B------:R-:W-:Y:S02]  /*77f0*/  LOP3.LUT R18, R18, 0x1f001f, RZ, 0xc0, !PT ;  /* 0x001f001f12127812 */ /* 0x000fe400078ec0ff */
[----:B------:R-:W-:Y:S02]  /*7800*/  LOP3.LUT R21, R21, 0x1f001f, RZ, 0xc0, !PT ;  /* 0x001f001f15157812 */ /* 0x000fe400078ec0ff */
[----:B------:R-:W-:Y:S02]  /*7810*/  LOP3.LUT R17, R17, 0x64006400, RZ, 0xfc, !PT ;  /* 0x6400640011117812 */ /* 0x000fe400078efcff */
[----:B------:R-:W-:Y:S02]  /*7820*/  LOP3.LUT R16, R16, 0x64006400, RZ, 0xfc, !PT ;  /* 0x6400640010107812 */ /* 0x000fe400078efcff */
[----:B------:R-:W-:Y:S02]  /*7830*/  LOP3.LUT R9, R9, 0x100010, R22, 0xf8, !PT ;  /* 0x0010001009097812 */ /* 0x000fe400078ef816 */
[----:B------:R-:W-:-:S02]  /*7840*/  LOP3.LUT R18, R18, 0x64006400, RZ, 0xfc, !PT ;  /* 0x6400640012127812 */ /* 0x000fc400078efcff */
[----:B------:R-:W-:Y:S02]  /*7850*/  LOP3.LUT R21, R21, 0x64006400, RZ, 0xfc, !PT ;  /* 0x6400640015157812 */ /* 0x000fe400078efcff */
[----:B------:R-:W-:Y:S01]  /*7860*/  SHF.R.U32.HI R22, RZ, 0xb, R13 ;  /* 0x0000000bff167819 */ /* 0x000fe2000001160d */
[----:B------:R-:W-:Y:S01]  /*7870*/  HADD2 R17, R17, -1040, -1040 ;  /* 0xe410e41011117430 */ /* 0x000fe20000000000 */
[----:B------:R-:W-:Y:S01]  /*7880*/  LOP3.LUT R23, R12, 0x1f001f, RZ, 0xc0, !PT ;  /* 0x001f001f0c177812 */ /* 0x000fe200078ec0ff */
[----:B------:R-:W-:Y:S01]  /*7890*/  HADD2 R16, R16, -1040, -1040 ;  /* 0xe410e41010107430 */ /* 0x000fe20000000000 */
[----:B------:R-:W-:Y:S01]  /*78a0*/  LOP3.LUT R11, R11, 0x100010, R22, 0xf8, !PT ;  /* 0x001000100b0b7812 */ /* 0x000fe200078ef816 */
[----:B------:R-:W-:Y:S01]  /*78b0*/  HADD2 R18, R18, -1040, -1040 ;  /* 0xe410e41012127430 */ /* 0x000fe20000000000 */
[----:B------:R-:W-:Y:S01]  /*78c0*/  LOP3.LUT R22, R14, 0x1f001f, RZ, 0xc0, !PT ;  /* 0x001f001f0e167812 */ /* 0x000fe200078ec0ff */
[----:B------:R-:W-:Y:S01]  /*78d0*/  HADD2 R21, R21, -1040, -1040 ;  /* 0xe410e41015157430 */ /* 0x000fe20000000000 */
[----:B------:R-:W-:Y:S01]  /*78e0*/  LOP3.LUT R23, R23, 0x64006400, RZ, 0xfc, !PT ;  /* 0x6400640017177812 */ /* 0x000fe200078efcff */
[-C--:B------:R-:W-:Y:S01]  /*78f0*/  HFMA2 R16, R16, R27.reuse, R8 ;  /* 0x0000001b10107231 */ /* 0x080fe20000000008 */
[-C--:B------:R-:W-:Y:S01]  /*7900*/  HFMA2.MMA R8, R17, R27.reuse, R41 ;  /* 0x0000001b11087235 */ /* 0x080fe20000000029 */
[----:B------:R-:W-:Y:S01]  /*7910*/  HFMA2 R17, R18, R27, R40 ;  /* 0x0000001b12117231 */ /* 0x000fe20000000028 */
[----:B------:R-:W-:Y:S01]  /*7920*/  LOP3.LUT R22, R22, 0x64006400, RZ, 0xfc, !PT ;  /* 0x6400640016167812 */ /* 0x000fe200078efcff */
[----:B------:R-:W-:Y:S01]  /*7930*/  HFMA2.MMA R27, R21, R27, R19 ;  /* 0x0000001b151b7235 */ /* 0x000fe20000000013 */
[----:B------:R-:W-:Y:S01]  /*7940*/  LOP3.LUT R18, R12, 0x3e003e0, RZ, 0xc0, !PT ;  /* 0x03e003e00c127812 */ /* 0x000fe200078ec0ff */
[----:B------:R-:W-:Y:S01]  /*7950*/  HADD2 R23, R23, -1040, -1040 ;  /* 0xe410e41017177430 */ /* 0x000fe20000000000 */
[----:B------:R-:W-:Y:S01]  /*7960*/  LOP3.LUT R19, R13, 0x3e003e0, RZ, 0xc0, !PT ;  /* 0x03e003e00d137812 */ /* 0x000fe200078ec0ff */
[----:B------:R-:W-:Y:S01]  /*7970*/  HADD2 R22, R22, -1040, -1040 ;  /* 0xe410e41016167430 */ /* 0x000fe20000000000 */
[----:B------:R-:W-:-:S02]  /*7980*/  LOP3.LUT R21, R14, 0x3e003e0, RZ, 0xc0, !PT ;  /* 0x03e003e00e157812 */ /* 0x000fc400078ec0ff */
[----:B------:R-:W-:Y:S02]  /*7990*/  LOP3.LUT R18, R18, 0x64006400, RZ, 0xfc, !PT ;  /* 0x6400640012127812 */ /* 0x000fe400078efcff */
[----:B------:R-:W-:Y:S01]  /*79a0*/  SHF.R.U32.HI R12, RZ, 0xa, R12 ;  /* 0x0000000aff0c7819 */ /* 0x000fe2000001160c */
[-C--:B0-----:R-:W-:Y:S01]  /*79b0*/  HFMA2.MMA R16, R23, R4.reuse, R16 ;  /* 0x0000000417107235 */ /* 0x081fe20000000010 */
[----:B------:R-:W-:Y:S02]  /*79c0*/  LOP3.LUT R24, R19, 0x64006400, RZ, 0xfc, !PT ;  /* 0x6400640013187812 */ /* 0x000fe400078efcff */
[--C-:B------:R-:W-:Y:S02]  /*79d0*/  SHF.R.U32.HI R25, RZ, 0xb, R14.reuse ;  /* 0x0000000bff197819 */ /* 0x100fe4000001160e */
[----:B------:R-:W-:Y:S02]  /*79e0*/  LOP3.LUT R26, R21, 0x64006400, RZ, 0xfc, !PT ;  /* 0x64006400151a7812 */ /* 0x000fe400078efcff */
[----:B------:R-:W-:Y:S01]  /*79f0*/  SHF.R.U32.HI R14, RZ, 0xa, R14 ;  /* 0x0000000aff0e7819 */ /* 0x000fe2000001160e */
[-C--:B------:R-:W-:Y:S01]  /*7a00*/  HFMA2 R21, R18, R43.reuse.H0_H0, -48, -48 ;  /* 0xd200d20012157431 */ /* 0x080fe2000004002b */
[----:B------:R-:W-:Y:S01]  /*7a10*/  LOP3.LUT R12, R12, 0x1f001f, RZ, 0xc0, !PT ;  /* 0x001f001f0c0c7812 */ /* 0x000fe200078ec0ff */
[----:B------:R-:W-:Y:S01]  /*7a20*/  HFMA2.MMA R17, R22, R4, R17 ;  /* 0x0000000416117235 */ /* 0x000fe20000000011 */
[-C--:B------:R-:W-:Y:S01]  /*7a30*/  HFMA2 R19, R24, R43.reuse.H0_H0, -48, -48 ;  /* 0xd200d20018137431 */ /* 0x080fe2000004002b */
[----:B------:R-:W-:Y:S01]  /*7a40*/  LOP3.LUT R14, R14, 0x1f001f, RZ, 0xc0, !PT ;  /* 0x001f001f0e0e7812 */ /* 0x000fe200078ec0ff */
[----:B------:R-:W-:Y:S01]  /*7a50*/  HFMA2 R18, R26, R43.H0_H0, -48, -48 ;  /* 0xd200d2001a127431 */ /* 0x000fe2000004002b */
[----:B------:R-:W-:-:S02]  /*7a60*/  LOP3.LUT R24, R13, 0x1f001f, RZ, 0xc0, !PT ;  /* 0x001f001f0d187812 */ /* 0x000fc400078ec0ff */
[----:B------:R-:W-:Y:S01]  /*7a70*/  LOP3.LUT R12, R12, 0x64006400, RZ, 0xfc, !PT ;  /* 0x640064000c0c7812 */ /* 0x000fe200078efcff */
[-C--:B------:R-:W-:Y:S01]  /*7a80*/  HFMA2.MMA R16, R21, R5.reuse, R16 ;  /* 0x0000000515107235 */ /* 0x080fe20000000010 */
[----:B------:R-:W-:Y:S02]  /*7a90*/  LOP3.LUT R23, R15, 0x1f001f, RZ, 0xc0, !PT ;  /* 0x001f001f0f177812 */ /* 0x000fe400078ec0ff */
[----:B------:R-:W-:Y:S01]  /*7aa0*/  LOP3.LUT R14, R14, 0x64006400, RZ, 0xfc, !PT ;  /* 0x640064000e0e7812 */ /* 0x000fe200078efcff */
[----:B------:R-:W-:Y:S01]  /*7ab0*/  HADD2 R12, R12, -1040, -1040 ;  /* 0xe410e4100c0c7430 */ /* 0x000fe20000000000 */
[----:B------:R-:W-:Y:S02]  /*7ac0*/  LOP3.LUT R24, R24, 0x64006400, RZ, 0xfc, !PT ;  /* 0x6400640018187812 */ /* 0x000fe400078efcff */
[----:B------:R-:W-:Y:S01]  /*7ad0*/  SHF.R.U32.HI R13, RZ, 0xa, R13 ;  /* 0x0000000aff0d7819 */ /* 0x000fe2000001160d */
[----:B------:R-:W-:Y:S01]  /*7ae0*/  HFMA2.MMA R17, R18, R5, R17 ;  /* 0x0000000512117235 */ /* 0x000fe20000000011 */
[----:B------:R-:W-:-:S02]  /*7af0*/  LOP3.LUT R20, R20, 0x100010, R25, 0xf8, !PT ;  /* 0x0010001014147812 */ /* 0x000fc400078ef819 */
[--C-:B------:R-:W-:Y:S01]  /*7b00*/  SHF.R.U32.HI R25, RZ, 0xb, R15.reuse ;  /* 0x0000000bff197819 */ /* 0x100fe2000001160f */
[----:B------:R-:W-:Y:S01]  /*7b10*/  HADD2 R14, R14, -1040, -1040 ;  /* 0xe410e4100e0e7430 */ /* 0x000fe20000000000 */
[----:B------:R-:W-:Y:S02]  /*7b20*/  LOP3.LUT R23, R23, 0x64006400, RZ, 0xfc, !PT ;  /* 0x6400640017177812 */ /* 0x000fe400078efcff */
[----:B------:R-:W-:Y:S01]  /*7b30*/  SHF.R.U32.HI R15, RZ, 0xa, R15 ;  /* 0x0000000aff0f7819 */ /* 0x000fe2000001160f */
[----:B------:R-:W-:Y:S01]  /*7b40*/  HADD2 R24, R24, -1040, -1040 ;  /* 0xe410e41018187430 */ /* 0x000fe20000000000 */
[----:B------:R-:W-:Y:S02]  /*7b50*/  LOP3.LUT R13, R13, 0x1f001f, RZ, 0xc0, !PT ;  /* 0x001f001f0d0d7812 */ /* 0x000fe400078ec0ff */
[----:B------:R-:W-:Y:S01]  /*7b60*/  LOP3.LUT R9, R9, 0x64006400, RZ, 0xfc, !PT ;  /* 0x6400640009097812 */ /* 0x000fe200078efcff */
[-C--:B------:R-:W-:Y:S01]  /*7b70*/  HFMA2.MMA R12, R12, R6.reuse, R16 ;  /* 0x000000060c0c7235 */ /* 0x080fe20000000010 */
[----:B------:R-:W-:Y:S01]  /*7b80*/  LOP3.LUT R15, R15, 0x1f001f, RZ, 0xc0, !PT ;  /* 0x001f001f0f0f7812 */ /* 0x000fe200078ec0ff */
[----:B------:R-:W-:Y:S01]  /*7b90*/  HADD2 R23, R23, -1040, -1040 ;  /* 0xe410e41017177430 */ /* 0x000fe20000000000 */
[----:B------:R-:W-:Y:S01]  /*7ba0*/  LOP3.LUT R20, R20, 0x64006400, RZ, 0xfc, !PT ;  /* 0x6400640014147812 */ /* 0x000fe200078efcff */
[-C--:B------:R-:W-:Y:S01]  /*7bb0*/  HFMA2 R8, R24, R4.reuse, R8 ;  /* 0x0000000418087231 */ /* 0x080fe20000000008 */
[----:B------:R-:W-:Y:S01]  /*7bc0*/  LOP3.LUT R13, R13, 0x64006400, RZ, 0xfc, !PT ;  /* 0x640064000d0d7812 */ /* 0x000fe200078efcff */
[----:B------:R-:W-:Y:S01]  /*7bd0*/  HADD2 R9, R9, -1040, -1040 ;  /* 0xe410e41009097430 */ /* 0x000fe20000000000 */
[----:B------:R-:W-:Y:S01]  /*7be0*/  HFMA2.MMA R14, R14, R6, R17 ;  /* 0x000000060e0e7235 */ /* 0x000fe20000000011 */
[----:B------:R-:W-:Y:S01]  /*7bf0*/  LOP3.LUT R10, R10, 0x100010, R25, 0xf8, !PT ;  /* 0x001000100a0a7812 */ /* 0x000fe200078ef819 */
[----:B------:R-:W-:Y:S01]  /*7c00*/  HFMA2 R43, R38, R43.H0_H0, -48, -48 ;  /* 0xd200d200262b7431 */ /* 0x000fe2000004002b */
[----:B------:R-:W-:Y:S01]  /*7c10*/  LOP3.LUT R15, R15, 0x64006400, RZ, 0xfc, !PT ;  /* 0x640064000f0f7812 */ /* 0x000fe200078efcff */
[----:B------:R-:W-:Y:S01]  /*7c20*/  HFMA2 R27, R23, R4, R27 ;  /* 0x00000004171b7231 */ /* 0x000fe2000000001b */
[----:B------:R-:W-:Y:S01]  /*7c30*/  LOP3.LUT R11, R11, 0x64006400, RZ, 0xfc, !PT ;  /* 0x640064000b0b7812 */ /* 0x000fe200078efcff */
[----:B------:R-:W-:-:S02]  /*7c40*/  HADD2 R20, R20, -1040, -1040 ;  /* 0xe410e41014147430 */ /* 0x000fc40000000000 */
[-C--:B------:R-:W-:Y:S02]  /*7c50*/  HFMA2 R8, R19, R5.reuse, R8 ;  /* 0x0000000513087231 */ /* 0x080fe40000000008 */
[----:B------:R-:W-:Y:S01]  /*7c60*/  HADD2 R4, R13, -1040, -1040 ;  /* 0xe410e4100d047430 */ /* 0x000fe20000000000 */
[----:B------:R-:W-:Y:S01]  /*7c70*/  LOP3.LUT R10, R10, 0x64006400, RZ, 0xfc, !PT ;  /* 0x640064000a0a7812 */ /* 0x000fe200078efcff */
[-C--:B------:R-:W-:Y:S01]  /*7c80*/  HFMA2.MMA R9, R9, R7.reuse, R12 ;  /* 0x0000000709097235 */ /* 0x080fe2000000000c */
[----:B------:R-:W-:Y:S02]  /*7c90*/  HFMA2 R27, R43, R5, R27 ;  /* 0x000000052b1b7231 */ /* 0x000fe4000000001b */
[----:B------:R-:W-:Y:S01]  /*7ca0*/  HADD2 R15, R15, -1040, -1040 ;  /* 0xe410e4100f0f7430 */ /* 0x000fe20000000000 */
[----:B------:R-:W-:Y:S01]  /*7cb0*/  HFMA2.MMA R14, R20, R7, R14 ;  /* 0x00000007140e7235 */ /* 0x000fe2000000000e */
[----:B------:R-:W-:Y:S01]  /*7cc0*/  HFMA2 R4, R4, R6, R8 ;  /* 0x0000000604047231 */ /* 0x000fe20000000008 */
[----:B---3--:R-:W-:Y:S01]  /*7cd0*/  @!P0 PRMT R0, R30, 0x7610, R0 ;  /* 0x000076101e008816 */ /* 0x008fe20000000000 */
[----:B------:R-:W-:Y:S01]  /*7ce0*/  HADD2 R11, R11, -1040, -1040 ;  /* 0xe410e4100b0b7430 */ /* 0x000fe20000000000 */
[----:B------:R-:W-:Y:S01]  /*7cf0*/  @!P0 PRMT R2, R31, 0x7610, R2 ;  /* 0x000076101f028816 */ /* 0x000fe20000000002 */
[----:B------:R-:W-:-:S02]  /*7d00*/  VIADD R34, R34, 0x20 ;  /* 0x0000002022227836 */ /* 0x000fc40000000000 */
[----:B------:R-:W-:Y:S02]  /*7d10*/  HFMA2 R5, R15, R6, R27 ;  /* 0x000000060f057231 */ /* 0x000fe4000000001b */
[----:B------:R-:W-:Y:S01]  /*7d20*/  HADD2 R10, R10, -1040, -1040 ;  /* 0xe410e4100a0a7430 */ /* 0x000fe20000000000 */
[----:B------:R-:W-:Y:S01]  /*7d30*/  @!P0 PRMT R0, R0, 0x7610, R30 ;  /* 0x0000761000008816 */ /* 0x000fe2000000001e */
[-C--:B------:R-:W-:Y:S01]  /*7d40*/  HFMA2 R4, R11, R7.reuse, R4 ;  /* 0x000000070b047231 */ /* 0x080fe20000000004 */
[----:B------:R-:W-:Y:S01]  /*7d50*/  @!P0 PRMT R2, R2, 0x7610, R31 ;  /* 0x0000761002028816 */ /* 0x000fe2000000001f */
[----:B------:R-:W-:Y:S01]  /*7d60*/  HFMA2 R5, R10, R7, R5 ;  /* 0x000000070a057231 */ /* 0x000fe20000000005 */
[C---:B------:R-:W-:Y:S02]  /*7d70*/  ISETP.GE.AND P0, PT, R34.reuse, UR12, PT ;  /* 0x0000000c22007c0c */ /* 0x040fe4000bf06270 */
[----:B------:R-:W-:Y:S01]  /*7d80*/  ISETP.LT.AND P1, PT, R34, R37, PT ;  /* 0x000000252200720c */ /* 0x000fe20003f21270 */
[----:B------:R-:W-:-:S02]  /*7d90*/  HADD2 R9, R9.H0_H0, R9.H1_H1 ;  /* 0x3000000909097230 */ /* 0x000fc40000000800 */
[----:B------:R-:W-:Y:S02]  /*7da0*/  HADD2 R4, R4.H0_H0, R4.H1_H1 ;  /* 0x3000000404047230 */ /* 0x000fe40000000800 */
[----:B------:R-:W-:Y:S02]  /*7db0*/  HADD2 R14, R14.H0_H0, R14.H1_H1 ;  /* 0x3000000e0e0e7230 */ /* 0x000fe40000000800 */
[----:B------:R-:W-:Y:S01]  /*7dc0*/  HADD2 R7, R5.H0_H0, R5.H1_H1 ;  /* 0x3000000505077230 */ /* 0x000fe20000000800 */
[----:B------:R-:W-:Y:S01]  /*7dd0*/  PRMT R9, R9, 0x5410, R4 ;  /* 0x0000541009097816 */ /* 0x000fe20000000004 */
[----:B------:R-:W-:-:S03]  /*7de0*/  UIADD3 UR4, UR4, 0x40, URZ ;  /* 0x0000004004047890 */ /* 0x000fc6000fffe03f */
[----:B------:R-:W-:Y:S02]  /*7df0*/  PRMT R14, R14, 0x5410, R7 ;  /* 0x000054100e0e7816 */ /* 0x000fe40000000007 */
[----:B------:R-:W-:Y:S01]  /*7e00*/  HFMA2.MMA R28, R9, R0, R28 ;  /* 0x00000000091c7235 */ /* 0x000fe2000000001c */
[----:B------:R-:W-:-:S04]  /*7e10*/  IMAD.WIDE R42, R36, 0x4, R44 ;  /* 0x00000004242a7825 */ /* 0x000fc800078e022c */
[----:B------:R-:W-:Y:S01]  /*7e20*/  HFMA2 R3, R14, R2, R3 ;  /* 0x000000020e037231 */ /* 0x000fe20000000003 */
[----:B------:R-:W-:Y:S06]  /*7e30*/  @!P0 BRA P1, `(.L_x_2310) ;  /* 0xffffffe800788947 */ /* 0x000fec000083ffff */
.L_x_2309:
[----:B------:R-:W-:-:S04]  /*7e40*/  ISETP.GE.AND P0, PT, R34, R37, PT ;  /* 0x000000252200720c */ /* 0x000fc80003f06270 */
[----:B------:R-:W-:-:S13]  /*7e50*/  ISETP.GE.OR P0, PT, R34, R39, P0 ;  /* 0x000000272200720c */ /* 0x000fda0000706670 */
[----:B------:R-:W-:Y:S05]  /*7e60*/  @P0 BRA `(.L_x_2311) ;  /* 0x0000002400240947 */ /* 0x000fea0003800000 */
.L_x_2312:
[----:B------:R0:W2:Y:S01]  /*7e70*/  LDG.E.128.CONSTANT R4, desc[UR6][R42.64] ;  /* 0x000000062a047981 */ /* 0x0000a2000c1e9d00 */
[----:B------:R-:W-:-:S03]  /*7e80*/  MOV R36, UR9 ;  /* 0x0000000900247c02 */ /* 0x000fc60008000f00 */
[----:B------:R-:W3:Y:S02]  /*7e90*/  LDS.64 R18, [UR4] ;  /* 0x00000004ff127984 */ /* 0x000ee40008000a00 */
[----:B------:R-:W-:-:S05]  /*7ea0*/  IMAD.WIDE R16, R36, 0x4, R42 ;  /* 0x0000000424107825 */ /* 0x000fca00078e022a */
[----:B------:R3:W4:Y:S01]  /*7eb0*/  LDG.E.128.CONSTANT R8, desc[UR6][R16.64] ;  /* 0x0000000610087981 */ /* 0x000722000c1e9d00 */
[----:B------:R-:W-:-:S05]  /*7ec0*/  IMAD.WIDE R22, R36, 0x4, R16 ;  /* 0x0000000424167825 */ /* 0x000fca00078e0210 */
[----:B-1----:R-:W5:Y:S01]  /*7ed0*/  LDG.E.128.CONSTANT R12, desc[UR6][R22.64] ;  /* 0x00000006160c7981 */ /* 0x002f62000c1e9d00 */
[----:B0-----:R-:W-:Y:S01]  /*7ee0*/  IMAD.MOV.U32 R42, RZ, RZ, 0x2c00 ;  /* 0x00002c00ff2a7424 */ /* 0x001fe200078e00ff */
[----:B------:R-:W-:-:S13]  /*7ef0*/  ISETP.NE.AND P1, PT, R34, R29, PT ;  /* 0x0000001d2200720c */ /* 0x000fda0003f25270 */
[----:B------:R-:W-:Y:S01]  /*7f00*/  @!P1 IADD3 R32, R32, 0x1, RZ ;  /* 0x0000000120209810 */ /* 0x000fe20007ffe0ff */
[----:B---3--:R-:W-:Y:S02]  /*7f10*/  HADD2.F32 R17, -RZ, R18.H0_H0 ;  /* 0x20000012ff117230 */ /* 0x008fe40000004100 */
[--C-:B------:R-:W-:Y:S02]  /*7f20*/  HADD2.F32 R45, -RZ, R19.reuse.H0_H0 ;  /* 0x20000013ff2d7230 */ /* 0x100fe40000004100 */
[----:B------:R-:W-:Y:S01]  /*7f30*/  HADD2.F32 R19, -RZ, R19.H1_H1 ;  /* 0x30000013ff137230 */ /* 0x000fe20000004100 */
[----:B--2---:R-:W-:Y:S02]  /*7f40*/  LOP3.LUT R20, R4, 0xf000f, RZ, 0xc0, !PT ;  /* 0x000f000f04147812 */ /* 0x004fe400078ec0ff */
        /* <DEDUP_REMOVED lines=8> */
[----:B------:R-:W-:Y:S02]  /*7fd0*/  HADD2 R30, R21, -1032, -1032 ;  /* 0xe408e408151e7430 */ /* 0x000fe40000000000 */
[----:B------:R-:W-:-:S02]  /*7fe0*/  HADD2 R21, R24, -1032, -1032 ;  /* 0xe408e40818157430 */ /* 0x000fc40000000000 */
[----:B------:R-:W-:Y:S02]  /*7ff0*/  HADD2.F32 R16, -RZ, R27.H0_H0 ;  /* 0x2000001bff107230 */ /* 0x000fe40000004100 */
[----:B------:R-:W-:Y:S02]  /*8000*/  HADD2 R25, R25, -1032, -1032 ;  /* 0xe408e40819197430 */ /* 0x000fe40000000000 */
[----:B------:R-:W-:Y:S02]  /*8010*/  HADD2.F32 R38, -RZ, R30.H0_H0 ;  /* 0x2000001eff267230 */ /* 0x000fe40000004100 */
[----:B------:R-:W-:Y:S02]  /*8020*/  HADD2.F32 R20, -RZ, R21.H0_H0 ;  /* 0x20000015ff147230 */ /* 0x000fe40000004100 */
[----:B------:R-:W-:Y:S01]  /*8030*/  FFMA.FTZ R26, R16, R17, RZ ;  /* 0x00000011101a7223 */ /* 0x000fe200000100ff */
[----:B------:R-:W-:Y:S02]  /*8040*/  HADD2.F32 R24, -RZ, R25.H0_H0 ;  /* 0x20000019ff187230 */ /* 0x000fe40000004100 */
[----:B------:R-:W-:Y:S01]  /*8050*/  FFMA.FTZ R16, R17, R38, RZ ;  /* 0x0000002611107223 */ /* 0x000fe200000100ff */
[----:B------:R-:W-:-:S02]  /*8060*/  HADD2.F32 R31, -RZ, R21.H1_H1 ;  /* 0x30000015ff1f7230 */ /* 0x000fc40000004100 */
[C---:B------:R-:W-:Y:S01]  /*8070*/  FFMA.FTZ R20, R17.reuse, R20, RZ ;  /* 0x0000001411147223 */ /* 0x040fe200000100ff */
[----:B------:R-:W-:Y:S02]  /*8080*/  HADD2.F32 R25, -RZ, R25.H1_H1 ;  /* 0x30000019ff197230 */ /* 0x000fe40000004100 */
[----:B------:R-:W-:Y:S01]  /*8090*/  FFMA.FTZ R24, R17, R24, RZ ;  /* 0x0000001811187223 */ /* 0x000fe200000100ff */
[----:B------:R-:W-:Y:S01]  /*80a0*/  HADD2.F32 R17, -RZ, R18.H1_H1 ;  /* 0x30000012ff117230 */ /* 0x000fe20000004100 */
[----:B------:R-:W-:Y:S01]  /*80b0*/  LOP3.LUT R18, R4, 0xf000f0, RZ, 0xc0, !PT ;  /* 0x00f000f004127812 */ /* 0x000fe200078ec0ff */
[----:B------:R-:W-:Y:S02]  /*80c0*/  HADD2.F32 R27, -RZ, R27.H1_H1 ;  /* 0x3000001bff1b7230 */ /* 0x000fe40000004100 */
[----:B------:R-:W-:Y:S01]  /*80d0*/  HADD2.F32 R30, -RZ, R30.H1_H1 ;  /* 0x3000001eff1e7230 */ /* 0x000fe20000004100 */
[----:B------:R-:W-:Y:S01]  /*80e0*/  LOP3.LUT R21, R18, 0x64006400, RZ, 0xfc, !PT ;  /* 0x6400640012157812 */ /* 0x000fe200078efcff */
[----:B------:R-:W-:Y:S01]  /*80f0*/  FFMA.FTZ R25, R17, R25, R24 ;  /* 0x0000001911197223 */ /* 0x000fe20000010018 */
[----:B------:R-:W-:Y:S01]  /*8100*/  FFMA.FTZ R40, R27, R17, R26 ;  /* 0x000000111b287223 */ /* 0x000fe2000001001a */
[----:B------:R-:W-:Y:S01]  /*8110*/  FFMA.FTZ R26, R17, R31, R20 ;  /* 0x0000001f111a7223 */ /* 0x000fe20000010014 */
[----:B------:R-:W-:Y:S01]  /*8120*/  LOP3.LUT R20, R7, 0xf000f0, RZ, 0xc0, !PT ;  /* 0x00f000f007147812 */ /* 0x000fe200078ec0ff */
[----:B------:R-:W-:-:S02]  /*8130*/  HFMA2 R24, R21, R42.H0_H0, -72, -72 ;  /* 0xd480d48015187431 */ /* 0x000fc4000004002a */
[----:B------:R-:W-:Y:S01]  /*8140*/  FFMA.FTZ R18, R17, R30, R16 ;  /* 0x0000001e11127223 */ /* 0x000fe20000010010 */
[----:B------:R-:W-:Y:S02]  /*8150*/  LOP3.LUT R16, R5, 0xf000f0, RZ, 0xc0, !PT ;  /* 0x00f000f005107812 */ /* 0x000fe400078ec0ff */
[----:B------:R-:W-:Y:S01]  /*8160*/  LOP3.LUT R31, R20, 0x64006400, RZ, 0xfc, !PT ;  /* 0x64006400141f7812 */ /* 0x000fe200078efcff */
[----:B------:R-:W-:Y:S01]  /*8170*/  HADD2.F32 R21, -RZ, R24.H0_H0 ;  /* 0x20000018ff157230 */ /* 0x000fe20000004100 */
[----:B------:R-:W-:Y:S01]  /*8180*/  LOP3.LUT R27, R16, 0x64006400, RZ, 0xfc, !PT ;  /* 0x64006400101b7812 */ /* 0x000fe200078efcff */
[----:B------:R-:W-:Y:S01]  /*8190*/  @!P1 IMAD R16, R32, 0x8, R1 ;  /* 0x0000000820109824 */ /* 0x000fe200078e0201 */
[----:B------:R-:W-:Y:S01]  /*81a0*/  LOP3.LUT R17, R6, 0xf000f0, RZ, 0xc0, !PT ;  /* 0x00f000f006117812 */ /* 0x000fe200078ec0ff */
[-C--:B------:R-:W-:Y:S02]  /*81b0*/  HFMA2 R31, R31, R42.reuse.H0_H0, -72, -72 ;  /* 0xd480d4801f1f7431 */ /* 0x080fe4000004002a */
[----:B------:R-:W-:Y:S01]  /*81c0*/  FFMA.FTZ R40, R21, R45, R40 ;  /* 0x0000002d15287223 */ /* 0x000fe20000010028 */
[----:B------:R-:W-:Y:S01]  /*81d0*/  HFMA2 R27, R27, R42.H0_H0, -72, -72 ;  /* 0xd480d4801b1b7431 */ /* 0x000fe2000004002a */
[----:B------:R-:W0:Y:S01]  /*81e0*/  LDS.64 R20, [UR4+0x8] ;  /* 0x00000804ff147984 */ /* 0x000e220008000a00 */
[----:B------:R-:W-:-:S03]  /*81f0*/  LOP3.LUT R17, R17, 0x64006400, RZ, 0xfc, !PT ;  /* 0x6400640011117812 */ /* 0x000fc600078efcff */
[----:B------:R-:W-:Y:S02]  /*8200*/  HADD2.F32 R41, -RZ, R27.H0_H0 ;  /* 0x2000001bff297230 */ /* 0x000fe40000004100 */
[----:B------:R-:W-:Y:S02]  /*8210*/  HFMA2 R30, R17, R42.H0_H0, -72, -72 ;  /* 0xd480d480111e7431 */ /* 0x000fe4000004002a */
[--C-:B------:R-:W-:Y:S01]  /*8220*/  HADD2.F32 R38, -RZ, R31.reuse.H0_H0 ;  /* 0x2000001fff267230 */ /* 0x100fe20000004100 */
[----:B------:R-:W-:Y:S01]  /*8230*/  SHF.R.U32.HI R5, RZ, 0x8, R5 ;  /* 0x00000008ff057819 */ /* 0x000fe20000011605 */
[C---:B------:R-:W-:Y:S01]  /*8240*/  FFMA.FTZ R18, R45.reuse, R41, R18 ;  /* 0x000000292d127223 */ /* 0x040fe20000010012 */
[----:B------:R-:W-:Y:S01]  /*8250*/  HADD2.F32 R41, -RZ, R24.H1_H1 ;  /* 0x30000018ff297230 */ /* 0x000fe20000004100 */
[----:B------:R-:W-:Y:S01]  /*8260*/  SHF.R.U32.HI R6, RZ, 0x8, R6 ;  /* 0x00000008ff067819 */ /* 0x000fe20000011606 */
[----:B------:R-:W-:Y:S02]  /*8270*/  HADD2.F32 R24, -RZ, R31.H1_H1 ;  /* 0x3000001fff187230 */ /* 0x000fe40000004100 */
[----:B------:R-:W-:Y:S01]  /*8280*/  FFMA.FTZ R25, R45, R38, R25 ;  /* 0x000000262d197223 */ /* 0x000fe20000010019 */
[----:B------:R-:W-:Y:S01]  /*8290*/  HADD2.F32 R43, -RZ, R30.H0_H0 ;  /* 0x2000001eff2b7230 */ /* 0x000fe20000004100 */
[----:B------:R-:W-:Y:S01]  /*82a0*/  SHF.R.U32.HI R4, RZ, 0x8, R4 ;  /* 0x00000008ff047819 */ /* 0x000fe20000011604 */
[----:B------:R-:W-:-:S02]  /*82b0*/  HADD2.F32 R27, -RZ, R27.H1_H1 ;  /* 0x3000001bff1b7230 */ /* 0x000fc40000004100 */
[----:B------:R-:W-:Y:S01]  /*82c0*/  FFMA.FTZ R25, R19, R24, R25 ;  /* 0x0000001813197223 */ /* 0x000fe20000010019 */
[----:B------:R-:W-:Y:S02]  /*82d0*/  HADD2.F32 R30, -RZ, R30.H1_H1 ;  /* 0x3000001eff1e7230 */ /* 0x000fe40000004100 */
[----:B------:R-:W-:Y:S01]  /*82e0*/  FFMA.FTZ R26, R45, R43, R26 ;  /* 0x0000002b2d1a7223 */ /* 0x000fe2000001001a */
[----:B------:R-:W-:Y:S01]  /*82f0*/  LOP3.LUT R24, R5, 0xf000f, RZ, 0xc0, !PT ;  /* 0x000f000f05187812 */ /* 0x000fe200078ec0ff */
[----:B------:R-:W-:Y:S01]  /*8300*/  FFMA.FTZ R18, R19, R27, R18 ;  /* 0x0000001b13127223 */ /* 0x000fe20000010012 */
[----:B------:R-:W-:Y:S01]  /*8310*/  LOP3.LUT R27, R6, 0xf000f, RZ, 0xc0, !PT ;  /* 0x000f000f061b7812 */ /* 0x000fe200078ec0ff */
[----:B------:R-:W-:Y:S01]  /*8320*/  FFMA.FTZ R40, R41, R19, R40 ;  /* 0x0000001329287223 */ /* 0x000fe20000010028 */
[----:B------:R-:W-:Y:S01]  /*8330*/  SHF.R.U32.HI R7, RZ, 0x8, R7 ;  /* 0x00000008ff077819 */ /* 0x000fe20000011607 */
[----:B------:R-:W-:Y:S01]  /*8340*/  FFMA.FTZ R26, R19, R30, R26 ;  /* 0x0000001e131a7223 */ /* 0x000fe2000001001a */
[----:B------:R-:W-:Y:S01]  /*8350*/  LOP3.LUT R24, R24, 0x64006400, RZ, 0xfc, !PT ;  /* 0x6400640018187812 */ /* 0x000fe200078efcff */
[----:B------:R-:W2:Y:S01]  /*8360*/  @!P1 LDL.64 R16, [R16] ;  /* 0x0000000010109983 */ /* 0x000ea20000100a00 */
[----:B------:R-:W-:-:S02]  /*8370*/  LOP3.LUT R19, R4, 0xf000f, RZ, 0xc0, !PT ;  /* 0x000f000f04137812 */ /* 0x000fc400078ec0ff */
[----:B------:R-:W-:Y:S01]  /*8380*/  LOP3.LUT R31, R27, 0x64006400, RZ, 0xfc, !PT ;  /* 0x640064001b1f7812 */ /* 0x000fe200078efcff */
[----:B------:R-:W-:Y:S01]  /*8390*/  HADD2 R27, R24, -1032, -1032 ;  /* 0xe408e408181b7430 */ /* 0x000fe20000000000 */
[----:B------:R-:W-:Y:S02]  /*83a0*/  LOP3.LUT R30, R7, 0xf000f, RZ, 0xc0, !PT ;  /* 0x000f000f071e7812 */ /* 0x000fe400078ec0ff */
[----:B------:R-:W-:Y:S01]  /*83b0*/  LOP3.LUT R19, R19, 0x64006400, RZ, 0xfc, !PT ;  /* 0x6400640013137812 */ /* 0x000fe200078efcff */
[----:B------:R-:W-:Y:S01]  /*83c0*/  HADD2 R24, R31, -1032, -1032 ;  /* 0xe408e4081f187430 */ /* 0x000fe20000000000 */
[----:B------:R-:W-:Y:S01]  /*83d0*/  LOP3.LUT R38, R30, 0x64006400, RZ, 0xfc, !PT ;  /* 0x640064001e267812 */ /* 0x000fe200078efcff */
[----:B------:R-:W-:Y:S01]  /*83e0*/  HADD2.F32 R31, -RZ, R27.H0_H0 ;  /* 0x2000001bff1f7230 */ /* 0x000fe20000004100 */
[----:B------:R-:W-:Y:S01]  /*83f0*/  LOP3.LUT R6, R6, 0xf000f0, RZ, 0xc0, !PT ;  /* 0x00f000f006067812 */ /* 0x000fe200078ec0ff */
[----:B------:R-:W-:Y:S02]  /*8400*/  HADD2 R30, R19, -1032, -1032 ;  /* 0xe408e408131e7430 */ /* 0x000fe40000000000 */
[----:B0-----:R-:W-:-:S02]  /*8410*/  HADD2.F32 R43, -RZ, R20.H0_H0 ;  /* 0x20000014ff2b7230 */ /* 0x001fc40000004100 */
[----:B------:R-:W-:Y:S02]  /*8420*/  HADD2 R19, R38, -1032, -1032 ;  /* 0xe408e40826137430 */ /* 0x000fe40000000000 */
[----:B------:R-:W-:Y:S01]  /*8430*/  HADD2.F32 R41, -RZ, R24.H0_H0 ;  /* 0x20000018ff297230 */ /* 0x000fe20000004100 */
[----:B------:R-:W-:Y:S01]  /*8440*/  LOP3.LUT R7, R7, 0xf000f0, RZ, 0xc0, !PT ;  /* 0x00f000f007077812 */ /* 0x000fe200078ec0ff */
[----:B------:R-:W-:Y:S02]  /*8450*/  HADD2.F32 R45, -RZ, R30.H0_H0 ;  /* 0x2000001eff2d7230 */ /* 0x000fe40000004100 */
[C---:B------:R-:W-:Y:S01]  /*8460*/  FFMA.FTZ R18, R43.reuse, R31, R18 ;  /* 0x0000001f2b127223 */ /* 0x040fe20000010012 */
[----:B------:R-:W-:Y:S02]  /*8470*/  HADD2.F32 R31, -RZ, R20.H1_H1 ;  /* 0x30000014ff1f7230 */ /* 0x000fe40000004100 */
[----:B------:R-:W-:Y:S01]  /*8480*/  FFMA.FTZ R26, R43, R41, R26 ;  /* 0x000000292b1a7223 */ /* 0x000fe2000001001a */
[----:B------:R-:W-:-:S02]  /*8490*/  HADD2.F32 R38, -RZ, R19.H0_H0 ;  /* 0x20000013ff267230 */ /* 0x000fc40000004100 */
[----:B------:R-:W-:Y:S01]  /*84a0*/  FFMA.FTZ R40, R45, R43, R40 ;  /* 0x0000002b2d287223 */ /* 0x000fe20000010028 */
[----:B------:R-:W-:Y:S01]  /*84b0*/  HADD2.F32 R20, -RZ, R19.H1_H1 ;  /* 0x30000013ff147230 */ /* 0x000fe20000004100 */
[----:B------:R-:W-:Y:S01]  /*84c0*/  LOP3.LUT R19, R4, 0xf000f0, RZ, 0xc0, !PT ;  /* 0x00f000f004137812 */ /* 0x000fe200078ec0ff */
[----:B------:R-:W-:Y:S02]  /*84d0*/  HADD2.F32 R41, -RZ, R30.H1_H1 ;  /* 0x3000001eff297230 */ /* 0x000fe40000004100 */
[----:B------:R-:W-:Y:S01]  /*84e0*/  FFMA.FTZ R25, R43, R38, R25 ;  /* 0x000000262b197223 */ /* 0x000fe20000010019 */
[----:B------:R-:W-:Y:S01]  /*84f0*/  HADD2.F32 R30, -RZ, R24.H1_H1 ;  /* 0x30000018ff1e7230 */ /* 0x000fe20000004100 */
[----:B------:R-:W-:Y:S01]  /*8500*/  LOP3.LUT R24, R5, 0xf000f0, RZ, 0xc0, !PT ;  /* 0x00f000f005187812 */ /* 0x000fe200078ec0ff */
[----:B------:R-:W-:Y:S01]  /*8510*/  HADD2.F32 R27, -RZ, R27.H1_H1 ;  /* 0x3000001bff1b7230 */ /* 0x000fe20000004100 */
[----:B------:R-:W0:Y:S01]  /*8520*/  LDS.64 R4, [UR4+0x10] ;  /* 0x00001004ff047984 */ /* 0x000e220008000a00 */
[----:B------:R-:W-:Y:S01]  /*8530*/  LOP3.LUT R19, R19, 0x64006400, RZ, 0xfc, !PT ;  /* 0x6400640013137812 */ /* 0x000fe200078efcff */
[----:B------:R-:W-:Y:S01]  /*8540*/  FFMA.FTZ R40, R41, R31, R40 ;  /* 0x0000001f29287223 */ /* 0x000fe20000010028 */
[----:B------:R-:W-:Y:S01]  /*8550*/  LOP3.LUT R41, R24, 0x64006400, RZ, 0xfc, !PT ;  /* 0x6400640018297812 */ /* 0x000fe200078efcff */
[C---:B------:R-:W-:Y:S01]  /*8560*/  FFMA.FTZ R18, R31.reuse, R27, R18 ;  /* 0x0000001b1f127223 */ /* 0x040fe20000010012 */
[C---:B------:R-:W-:Y:S01]  /*8570*/  FFMA.FTZ R26, R31.reuse, R30, R26 ;  /* 0x0000001e1f1a7223 */ /* 0x040fe2000001001a */
[-C--:B------:R-:W-:Y:S01]  /*8580*/  HFMA2 R27, R19, R42.reuse.H0_H0, -72, -72 ;  /* 0xd480d480131b7431 */ /* 0x080fe2000004002a */
[----:B------:R-:W-:Y:S01]  /*8590*/  LOP3.LUT R19, R6, 0x64006400, RZ, 0xfc, !PT ;  /* 0x6400640006137812 */ /* 0x000fe200078efcff */
[----:B------:R-:W-:Y:S01]  /*85a0*/  FFMA.FTZ R25, R31, R20, R25 ;  /* 0x000000141f197223 */ /* 0x000fe20000010019 */
[----:B------:R-:W-:Y:S01]  /*85b0*/  HFMA2 R24, R41, R42.H0_H0, -72, -72 ;  /* 0xd480d48029187431 */ /* 0x000fe2000004002a */
[----:B------:R-:W-:Y:S01]  /*85c0*/  LOP3.LUT R31, R7, 0x64006400, RZ, 0xfc, !PT ;  /* 0x64006400071f7812 */ /* 0x000fe200078efcff */
[----:B------:R-:W-:-:S02]  /*85d0*/  HADD2.F32 R7, -RZ, R21.H0_H0 ;  /* 0x20000015ff077230 */ /* 0x000fc40000004100 */
[-C--:B------:R-:W-:Y:S02]  /*85e0*/  HFMA2 R20, R19, R42.reuse.H0_H0, -72, -72 ;  /* 0xd480d48013147431 */ /* 0x080fe4000004002a */
[----:B------:R-:W-:Y:S01]  /*85f0*/  HADD2.F32 R19, -RZ, R21.H1_H1 ;  /* 0x30000015ff137230 */ /* 0x000fe20000004100 */
[----:B----4-:R-:W-:Y:S01]  /*8600*/  LOP3.LUT R43, R10, 0xf000f0, RZ, 0xc0, !PT ;  /* 0x00f000f00a2b7812 */ /* 0x010fe200078ec0ff */
[----:B------:R-:W-:Y:S02]  /*8610*/  HADD2.F32 R30, -RZ, R24.H0_H0 ;  /* 0x20000018ff1e7230 */ /* 0x000fe40000004100 */
[----:B------:R-:W-:Y:S02]  /*8620*/  HFMA2 R6, R31, R42.H0_H0, -72, -72 ;  /* 0xd480d4801f067431 */ /* 0x000fe4000004002a */
[----:B------:R-:W-:Y:S01]  /*8630*/  HADD2.F32 R31, -RZ, R20.H0_H0 ;  /* 0x20000014ff1f7230 */ /* 0x000fe20000004100 */
[----:B------:R-:W-:Y:S01]  /*8640*/  LOP3.LUT R43, R43, 0x64006400, RZ, 0xfc, !PT ;  /* 0x640064002b2b7812 */ /* 0x000fe200078efcff */
        /* <DEDUP_REMOVED lines=8> */
[----:B------:R-:W-:Y:S01]  /*86d0*/  LOP3.LUT R7, R8, 0xf000f, RZ, 0xc0, !PT ;  /* 0x000f000f08077812 */ /* 0x000fe200078ec0ff */
[----:B------:R-:W-:Y:S01]  /*86e0*/  FFMA.FTZ R21, R19, R21, R18 ;  /* 0x0000001513157223 */ /* 0x000fe20000010012 */
[----:B------:R-:W-:-:S02]  /*86f0*/  HADD2.F32 R27, -RZ, R27.H1_H1 ;  /* 0x3000001bff1b7230 */ /* 0x000fc40000004100 */
[----:B------:R-:W-:Y:S01]  /*8700*/  FFMA.FTZ R18, R19, R24, R31 ;  /* 0x0000001813127223 */ /* 0x000fe2000001001f */
[----:B------:R-:W-:Y:S01]  /*8710*/  LOP3.LUT R24, R9, 0xf000f, RZ, 0xc0, !PT ;  /* 0x000f000f09187812 */ /* 0x000fe200078ec0ff */
[----:B------:R-:W-:Y:S01]  /*8720*/  HADD2.F32 R6, -RZ, R6.H1_H1 ;  /* 0x30000006ff067230 */ /* 0x000fe20000004100 */
[----:B------:R-:W-:Y:S01]  /*8730*/  LOP3.LUT R25, R10, 0xf000f, RZ, 0xc0, !PT ;  /* 0x000f000f0a197812 */ /* 0x000fe200078ec0ff */
[----:B------:R-:W-:Y:S01]  /*8740*/  FFMA.FTZ R20, R27, R19, R40 ;  /* 0x000000131b147223 */ /* 0x000fe20000010028 */
[----:B------:R-:W-:Y:S02]  /*8750*/  LOP3.LUT R26, R11, 0xf000f, RZ, 0xc0, !PT ;  /* 0x000f000f0b1a7812 */ /* 0x000fe400078ec0ff */
[----:B------:R-:W-:Y:S01]  /*8760*/  LOP3.LUT R7, R7, 0x64006400, RZ, 0xfc, !PT ;  /* 0x6400640007077812 */ /* 0x000fe200078efcff */
[----:B------:R-:W-:Y:S01]  /*8770*/  FFMA.FTZ R19, R19, R6, R30 ;  /* 0x0000000613137223 */ /* 0x000fe2000001001e */
[----:B------:R-:W-:Y:S01]  /*8780*/  LOP3.LUT R24, R24, 0x64006400, RZ, 0xfc, !PT ;  /* 0x6400640018187812 */ /* 0x000fe200078efcff */
[--C-:B0-----:R-:W-:Y:S01]  /*8790*/  HADD2.F32 R6, -RZ, R4.reuse.H0_H0 ;  /* 0x20000004ff067230 */ /* 0x101fe20000004100 */
[----:B------:R-:W-:Y:S01]  /*87a0*/  LOP3.LUT R25, R25, 0x64006400, RZ, 0xfc, !PT ;  /* 0x6400640019197812 */ /* 0x000fe200078efcff */
[----:B------:R-:W-:Y:S01]  /*87b0*/  HADD2.F32 R4, -RZ, R4.H1_H1 ;  /* 0x30000004ff047230 */ /* 0x000fe20000004100 */
[----:B------:R-:W-:Y:S01]  /*87c0*/  LOP3.LUT R27, R26, 0x64006400, RZ, 0xfc, !PT ;  /* 0x640064001a1b7812 */ /* 0x000fe200078efcff */
[----:B------:R-:W-:-:S02]  /*87d0*/  HADD2 R26, R7, -1032, -1032 ;  /* 0xe408e408071a7430 */ /* 0x000fc40000000000 */
[--C-:B------:R-:W-:Y:S02]  /*87e0*/  HADD2.F32 R47, -RZ, R5.reuse.H0_H0 ;  /* 0x20000005ff2f7230 */ /* 0x100fe40000004100 */
[----:B------:R-:W-:Y:S02]  /*87f0*/  HADD2 R30, R24, -1032, -1032 ;  /* 0xe408e408181e7430 */ /* 0x000fe40000000000 */
[----:B------:R-:W-:Y:S02]  /*8800*/  HADD2.F32 R5, -RZ, R5.H1_H1 ;  /* 0x30000005ff057230 */ /* 0x000fe40000004100 */
[----:B------:R-:W-:Y:S02]  /*8810*/  HADD2 R31, R25, -1032, -1032 ;  /* 0xe408e408191f7430 */ /* 0x000fe40000000000 */
[----:B------:R-:W-:Y:S02]  /*8820*/  HADD2.F32 R25, -RZ, R26.H0_H0 ;  /* 0x2000001aff197230 */ /* 0x000fe40000004100 */
[----:B------:R-:W-:-:S02]  /*8830*/  HADD2 R24, R27, -1032, -1032 ;  /* 0xe408e4081b187430 */ /* 0x000fc40000000000 */
[----:B------:R-:W-:Y:S01]  /*8840*/  HADD2.F32 R41, -RZ, R30.H0_H0 ;  /* 0x2000001eff297230 */ /* 0x000fe20000004100 */
[----:B------:R-:W-:Y:S01]  /*8850*/  SHF.R.U32.HI R10, RZ, 0x8, R10 ;  /* 0x00000008ff0a7819 */ /* 0x000fe2000001160a */
[----:B------:R-:W-:Y:S02]  /*8860*/  HADD2.F32 R27, -RZ, R31.H0_H0 ;  /* 0x2000001fff1b7230 */ /* 0x000fe40000004100 */
[----:B------:R-:W-:Y:S01]  /*8870*/  FFMA.FTZ R38, R25, R6, RZ ;  /* 0x0000000619267223 */ /* 0x000fe200000100ff */
[----:B------:R-:W-:Y:S02]  /*8880*/  HADD2.F32 R7, -RZ, R24.H0_H0 ;  /* 0x20000018ff077230 */ /* 0x000fe40000004100 */
[C---:B------:R-:W-:Y:S01]  /*8890*/  FFMA.FTZ R25, R6.reuse, R41, RZ ;  /* 0x0000002906197223 */ /* 0x040fe200000100ff */
[----:B------:R-:W-:Y:S02]  /*88a0*/  HADD2.F32 R41, -RZ, R26.H1_H1 ;  /* 0x3000001aff297230 */ /* 0x000fe40000004100 */
[----:B------:R-:W-:Y:S01]  /*88b0*/  FFMA.FTZ R27, R6, R27, RZ ;  /* 0x0000001b061b7223 */ /* 0x000fe200000100ff */
[----:B------:R-:W-:-:S02]  /*88c0*/  HADD2.F32 R26, -RZ, R30.H1_H1 ;  /* 0x3000001eff1a7230 */ /* 0x000fc40000004100 */
[----:B------:R-:W-:Y:S01]  /*88d0*/  FFMA.FTZ R7, R6, R7, RZ ;  /* 0x0000000706077223 */ /* 0x000fe200000100ff */
[----:B------:R-:W-:Y:S02]  /*88e0*/  HADD2.F32 R6, -RZ, R31.H1_H1 ;  /* 0x3000001fff067230 */ /* 0x000fe40000004100 */
[----:B------:R-:W-:Y:S01]  /*88f0*/  FFMA.FTZ R38, R41, R4, R38 ;  /* 0x0000000429267223 */ /* 0x000fe20000010026 */
[----:B------:R-:W-:Y:S02]  /*8900*/  HADD2.F32 R30, -RZ, R24.H1_H1 ;  /* 0x30000018ff1e7230 */ /* 0x000fe40000004100 */
[----:B------:R-:W-:Y:S01]  /*8910*/  FFMA.FTZ R26, R4, R26, R25 ;  /* 0x0000001a041a7223 */ /* 0x000fe20000010019 */
[----:B------:R-:W-:Y:S01]  /*8920*/  LOP3.LUT R25, R8, 0xf000f0, RZ, 0xc0, !PT ;  /* 0x00f000f008197812 */ /* 0x000fe200078ec0ff */
[C---:B------:R-:W-:Y:S01]  /*8930*/  FFMA.FTZ R24, R4.reuse, R6, R27 ;  /* 0x0000000604187223 */ /* 0x040fe2000001001b */
[----:B------:R-:W-:Y:S01]  /*8940*/  LOP3.LUT R31, R9, 0xf000f0, RZ, 0xc0, !PT ;  /* 0x00f000f0091f7812 */ /* 0x000fe200078ec0ff */
[----:B------:R-:W-:Y:S01]  /*8950*/  FFMA.FTZ R4, R4, R30, R7 ;  /* 0x0000001e04047223 */ /* 0x000fe20000010007 */
[----:B------:R-:W-:Y:S01]  /*8960*/  LOP3.LUT R25, R25, 0x64006400, RZ, 0xfc, !PT ;  /* 0x6400640019197812 */ /* 0x000fe200078efcff */
[----:B------:R-:W0:Y:S01]  /*8970*/  LDS.64 R6, [UR4+0x18] ;  /* 0x00001804ff067984 */ /* 0x000e220008000a00 */
[----:B------:R-:W-:Y:S01]  /*8980*/  LOP3.LUT R27, R11, 0xf000f0, RZ, 0xc0, !PT ;  /* 0x00f000f00b1b7812 */ /* 0x000fe200078ec0ff */
[-C--:B------:R-:W-:Y:S01]  /*8990*/  HFMA2 R30, R43, R42.reuse.H0_H0, -72, -72 ;  /* 0xd480d4802b1e7431 */ /* 0x080fe2000004002a */
[----:B------:R-:W-:Y:S01]  /*89a0*/  LOP3.LUT R31, R31, 0x64006400, RZ, 0xfc, !PT ;  /* 0x640064001f1f7812 */ /* 0x000fe200078efcff */
[----:B------:R-:W-:Y:S01]  /*89b0*/  HFMA2 R25, R25, R42.H0_H0, -72, -72 ;  /* 0xd480d48019197431 */ /* 0x000fe2000004002a */
[----:B------:R-:W-:-:S02]  /*89c0*/  LOP3.LUT R27, R27, 0x64006400, RZ, 0xfc, !PT ;  /* 0x640064001b1b7812 */ /* 0x000fc400078efcff */
[----:B------:R-:W-:Y:S02]  /*89d0*/  HADD2.F32 R43, -RZ, R30.H0_H0 ;  /* 0x2000001eff2b7230 */ /* 0x000fe40000004100 */
[-C--:B------:R-:W-:Y:S02]  /*89e0*/  HFMA2 R31, R31, R42.reuse.H0_H0, -72, -72 ;  /* 0xd480d4801f1f7431 */ /* 0x080fe4000004002a */
[--C-:B------:R-:W-:Y:S02]  /*89f0*/  HADD2.F32 R41, -RZ, R25.reuse.H0_H0 ;  /* 0x20000019ff297230 */ /* 0x100fe40000004100 */
[----:B------:R-:W-:Y:S01]  /*8a00*/  HFMA2 R27, R27, R42.H0_H0, -72, -72 ;  /* 0xd480d4801b1b7431 */ /* 0x000fe2000004002a */
[----:B------:R-:W-:Y:S01]  /*8a10*/  SHF.R.U32.HI R8, RZ, 0x8, R8 ;  /* 0x00000008ff087819 */ /* 0x000fe20000011608 */
[----:B------:R-:W-:Y:S02]  /*8a20*/  HADD2.F32 R25, -RZ, R25.H1_H1 ;  /* 0x30000019ff197230 */ /* 0x000fe40000004100 */
[----:B------:R-:W-:Y:S01]  /*8a30*/  FFMA.FTZ R24, R47, R43, R24 ;  /* 0x0000002b2f187223 */ /* 0x000fe20000010018 */
[----:B------:R-:W-:Y:S01]  /*8a40*/  FFMA.FTZ R38, R41, R47, R38 ;  /* 0x0000002f29267223 */ /* 0x000fe20000010026 */
[----:B------:R-:W-:Y:S01]  /*8a50*/  HADD2.F32 R41, -RZ, R31.H0_H0 ;  /* 0x2000001fff297230 */ /* 0x000fe20000004100 */
[----:B------:R-:W-:Y:S01]  /*8a60*/  SHF.R.U32.HI R9, RZ, 0x8, R9 ;  /* 0x00000008ff097819 */ /* 0x000fe20000011609 */
[----:B------:R-:W-:-:S02]  /*8a70*/  HADD2.F32 R45, -RZ, R27.H0_H0 ;  /* 0x2000001bff2d7230 */ /* 0x000fc40000004100 */
[----:B------:R-:W-:Y:S01]  /*8a80*/  FFMA.FTZ R25, R25, R5, R38 ;  /* 0x0000000519197223 */ /* 0x000fe20000010026 */
[----:B------:R-:W-:Y:S02]  /*8a90*/  HADD2.F32 R31, -RZ, R31.H1_H1 ;  /* 0x3000001fff1f7230 */ /* 0x000fe40000004100 */
[C---:B------:R-:W-:Y:S01]  /*8aa0*/  FFMA.FTZ R26, R47.reuse, R41, R26 ;  /* 0x000000292f1a7223 */ /* 0x040fe2000001001a */
[----:B------:R-:W-:Y:S02]  /*8ab0*/  HADD2.F32 R41, -RZ, R30.H1_H1 ;  /* 0x3000001eff297230 */ /* 0x000fe40000004100 */
[----:B------:R-:W-:Y:S01]  /*8ac0*/  FFMA.FTZ R4, R47, R45, R4 ;  /* 0x0000002d2f047223 */ /* 0x000fe20000010004 */
[----:B------:R-:W-:Y:S01]  /*8ad0*/  HADD2.F32 R27, -RZ, R27.H1_H1 ;  /* 0x3000001bff1b7230 */ /* 0x000fe20000004100 */
[----:B------:R-:W-:Y:S01]  /*8ae0*/  LOP3.LUT R30, R8, 0xf000f, RZ, 0xc0, !PT ;  /* 0x000f000f081e7812 */ /* 0x000fe200078ec0ff */
[C---:B------:R-:W-:Y:S01]  /*8af0*/  FFMA.FTZ R26, R5.reuse, R31, R26 ;  /* 0x0000001f051a7223 */ /* 0x040fe2000001001a */
[C---:B------:R-:W-:Y:S01]  /*8b00*/  FFMA.FTZ R24, R5.reuse, R41, R24 ;  /* 0x0000002905187223 */ /* 0x040fe20000010018 */
[----:B------:R-:W-:Y:S01]  /*8b10*/  SHF.R.U32.HI R11, RZ, 0x8, R11 ;  /* 0x00000008ff0b7819 */ /* 0x000fe2000001160b */
[----:B------:R-:W-:Y:S01]  /*8b20*/  FFMA.FTZ R5, R5, R27, R4 ;  /* 0x0000001b05057223 */ /* 0x000fe20000010004 */
[----:B------:R-:W-:Y:S01]  /*8b30*/  LOP3.LUT R30, R30, 0x64006400, RZ, 0xfc, !PT ;  /* 0x640064001e1e7812 */ /* 0x000fe200078efcff */
[----:B------:R-:W1:Y:S01]  /*8b40*/  @!P1 LDC.64 R46, c[0x0][0x248] ;  /* 0x00009200ff2e9b82 */ /* 0x000e620000000a00 */
[----:B------:R-:W-:-:S02]  /*8b50*/  LOP3.LUT R27, R10, 0xf000f, RZ, 0xc0, !PT ;  /* 0x000f000f0a1b7812 */ /* 0x000fc400078ec0ff */
[----:B------:R-:W-:Y:S01]  /*8b60*/  LOP3.LUT R4, R9, 0xf000f, RZ, 0xc0, !PT ;  /* 0x000f000f09047812 */ /* 0x000fe200078ec0ff */
[----:B------:R-:W-:Y:S01]  /*8b70*/  HADD2 R31, R30, -1032, -1032 ;  /* 0xe408e4081e1f7430 */ /* 0x000fe20000000000 */
[----:B------:R-:W-:Y:S02]  /*8b80*/  LOP3.LUT R27, R27, 0x64006400, RZ, 0xfc, !PT ;  /* 0x640064001b1b7812 */ /* 0x000fe400078efcff */
[----:B------:R-:W-:Y:S02]  /*8b90*/  LOP3.LUT R40, R11, 0xf000f, RZ, 0xc0, !PT ;  /* 0x000f000f0b287812 */ /* 0x000fe400078ec0ff */
[----:B------:R-:W-:Y:S01]  /*8ba0*/  LOP3.LUT R4, R4, 0x64006400, RZ, 0xfc, !PT ;  /* 0x6400640004047812 */ /* 0x000fe200078efcff */
[----:B------:R-:W-:Y:S02]  /*8bb0*/  HADD2 R27, R27, -1032, -1032 ;  /* 0xe408e4081b1b7430 */ /* 0x000fe40000000000 */
[----:B0-----:R-:W-:Y:S01]  /*8bc0*/  HADD2.F32 R30, -RZ, R6.H0_H0 ;  /* 0x20000006ff1e7230 */ /* 0x001fe20000004100 */
[----:B------:R-:W-:Y:S01]  /*8bd0*/  LOP3.LUT R40, R40, 0x64006400, RZ, 0xfc, !PT ;  /* 0x6400640028287812 */ /* 0x000fe200078efcff */
[----:B------:R-:W-:-:S02]  /*8be0*/  HADD2.F32 R38, -RZ, R31.H0_H0 ;  /* 0x2000001fff267230 */ /* 0x000fc40000004100 */
[----:B------:R-:W-:Y:S02]  /*8bf0*/  HADD2 R4, R4, -1032, -1032 ;  /* 0xe408e40804047430 */ /* 0x000fe40000000000 */
[--C-:B------:R-:W-:Y:S01]  /*8c00*/  HADD2.F32 R41, -RZ, R27.reuse.H0_H0 ;  /* 0x2000001bff297230 */ /* 0x100fe20000004100 */
[----:B------:R-:W-:Y:S01]  /*8c10*/  LOP3.LUT R8, R8, 0xf000f0, RZ, 0xc0, !PT ;  /* 0x00f000f008087812 */ /* 0x000fe200078ec0ff */
[----:B------:R-:W-:Y:S02]  /*8c20*/  HADD2.F32 R27, -RZ, R27.H1_H1 ;  /* 0x3000001bff1b7230 */ /* 0x000fe40000004100 */
[----:B------:R-:W-:Y:S01]  /*8c30*/  FFMA.FTZ R38, R38, R30, R25 ;  /* 0x0000001e26267223 */ /* 0x000fe20000010019 */
[----:B------:R-:W-:Y:S02]  /*8c40*/  HADD2 R25, R40, -1032, -1032 ;  /* 0xe408e40828197430 */ /* 0x000fe40000000000 */
[----:B------:R-:W-:Y:S02]  /*8c50*/  HADD2.F32 R43, -RZ, R4.H0_H0 ;  /* 0x20000004ff2b7230 */ /* 0x000fe40000004100 */
[----:B------:R-:W-:Y:S01]  /*8c60*/  FFMA.FTZ R24, R30, R41, R24 ;  /* 0x000000291e187223 */ /* 0x000fe20000010018 */
[----:B------:R-:W-:Y:S01]  /*8c70*/  HADD2.F32 R41, -RZ, R31.H1_H1 ;  /* 0x3000001fff297230 */ /* 0x000fe20000004100 */
[----:B------:R-:W-:Y:S01]  /*8c80*/  LOP3.LUT R10, R10, 0xf000f0, RZ, 0xc0, !PT ;  /* 0x00f000f00a0a7812 */ /* 0x000fe200078ec0ff */
[----:B------:R-:W-:-:S02]  /*8c90*/  HADD2.F32 R40, -RZ, R25.H0_H0 ;  /* 0x20000019ff287230 */ /* 0x000fc40000004100 */
[C---:B------:R-:W-:Y:S01]  /*8ca0*/  FFMA.FTZ R26, R30.reuse, R43, R26 ;  /* 0x0000002b1e1a7223 */ /* 0x040fe2000001001a */
[----:B------:R-:W-:Y:S01]  /*8cb0*/  HADD2.F32 R31, -RZ, R6.H1_H1 ;  /* 0x30000006ff1f7230 */ /* 0x000fe20000004100 */
[----:B------:R-:W-:Y:S01]  /*8cc0*/  LOP3.LUT R6, R9, 0xf000f0, RZ, 0xc0, !PT ;  /* 0x00f000f009067812 */ /* 0x000fe200078ec0ff */
[----:B------:R-:W-:Y:S02]  /*8cd0*/  HADD2.F32 R4, -RZ, R4.H1_H1 ;  /* 0x30000004ff047230 */ /* 0x000fe40000004100 */
[----:B------:R-:W-:Y:S01]  /*8ce0*/  FFMA.FTZ R40, R30, R40, R5 ;  /* 0x000000281e287223 */ /* 0x000fe20000010005 */
[----:B------:R-:W-:Y:S01]  /*8cf0*/  HADD2.F32 R25, -RZ, R25.H1_H1 ;  /* 0x30000019ff197230 */ /* 0x000fe20000004100 */
[----:B------:R-:W-:Y:S01]  /*8d00*/  LOP3.LUT R11, R11, 0xf000f0, RZ, 0xc0, !PT ;  /* 0x00f000f00b0b7812 */ /* 0x000fe200078ec0ff */
[C---:B------:R-:W-:Y:S01]  /*8d10*/  FFMA.FTZ R24, R31.reuse, R27, R24 ;  /* 0x0000001b1f187223 */ /* 0x040fe20000010018 */
[C---:B------:R-:W-:Y:S01]  /*8d20*/  FFMA.FTZ R26, R31.reuse, R4, R26 ;  /* 0x000000041f1a7223 */ /* 0x040fe2000001001a */
[----:B------:R-:W-:Y:S01]  /*8d30*/  LOP3.LUT R9, R8, 0x64006400, RZ, 0xfc, !PT ;  /* 0x6400640008097812 */ /* 0x000fe200078efcff */
[----:B------:R-:W0:Y:S01]  /*8d40*/  LDS.64 R4, [UR4+0x20] ;  /* 0x00002004ff047984 */ /* 0x000e220008000a00 */
[----:B------:R-:W-:Y:S01]  /*8d50*/  FFMA.FTZ R40, R31, R25, R40 ;  /* 0x000000191f287223 */ /* 0x000fe20000010028 */
[----:B------:R-:W-:Y:S01]  /*8d60*/  LOP3.LUT R25, R6, 0x64006400, RZ, 0xfc, !PT ;  /* 0x6400640006197812 */ /* 0x000fe200078efcff */
[----:B------:R-:W-:Y:S01]  /*8d70*/  FFMA.FTZ R38, R41, R31, R38 ;  /* 0x0000001f29267223 */ /* 0x000fe20000010026 */
[----:B------:R-:W-:Y:S01]  /*8d80*/  LOP3.LUT R27, R10, 0x64006400, RZ, 0xfc, !PT ;  /* 0x640064000a1b7812 */ /* 0x000fe200078efcff */
[-C--:B------:R-:W-:Y:S01]  /*8d90*/  HFMA2 R10, R9, R42.reuse.H0_H0, -72, -72 ;  /* 0xd480d480090a7431 */ /* 0x080fe2000004002a */
[----:B------:R-:W-:Y:S01]  /*8da0*/  LOP3.LUT R31, R11, 0x64006400, RZ, 0xfc, !PT ;  /* 0x640064000b1f7812 */ /* 0x000fe200078efcff */
[----:B------:R-:W-:-:S02]  /*8db0*/  HFMA2 R6, R25, R42.H0_H0, -72, -72 ;  /* 0xd480d48019067431 */ /* 0x000fc4000004002a */
[--C-:B------:R-:W-:Y:S02]  /*8dc0*/  HADD2.F32 R11, -RZ, R7.reuse.H0_H0 ;  /* 0x20000007ff0b7230 */ /* 0x100fe40000004100 */
[-C--:B------:R-:W-:Y:S02]  /*8dd0*/  HFMA2 R8, R27, R42.reuse.H0_H0, -72, -72 ;  /* 0xd480d4801b087431 */ /* 0x080fe4000004002a */
[----:B------:R-:W-:Y:S02]  /*8de0*/  HADD2.F32 R7, -RZ, R7.H1_H1 ;  /* 0x30000007ff077230 */ /* 0x000fe40000004100 */
[----:B------:R-:W-:Y:S02]  /*8df0*/  HFMA2 R9, R31, R42.H0_H0, -72, -72 ;  /* 0xd480d4801f097431 */ /* 0x000fe4000004002a */
[----:B------:R-:W-:Y:S02]  /*8e00*/  HADD2.F32 R31, -RZ, R10.H0_H0 ;  /* 0x2000000aff1f7230 */ /* 0x000fe40000004100 */
[----:B------:R-:W-:-:S02]  /*8e10*/  HADD2.F32 R30, -RZ, R6.H0_H0 ;  /* 0x20000006ff1e7230 */ /* 0x000fc40000004100 */
[----:B------:R-:W-:Y:S02]  /*8e20*/  HADD2.F32 R27, -RZ, R8.H0_H0 ;  /* 0x20000008ff1b7230 */ /* 0x000fe40000004100 */
[----:B------:R-:W-:Y:S01]  /*8e30*/  FFMA.FTZ R31, R31, R11, R38 ;  /* 0x0000000b1f1f7223 */ /* 0x000fe20000010026 */
[----:B------:R-:W-:Y:S02]  /*8e40*/  HADD2.F32 R10, -RZ, R10.H1_H1 ;  /* 0x3000000aff0a7230 */ /* 0x000fe40000004100 */
[C---:B------:R-:W-:Y:S01]  /*8e50*/  FFMA.FTZ R26, R11.reuse, R30, R26 ;  /* 0x0000001e0b1a7223 */ /* 0x040fe2000001001a */
[--C-:B------:R-:W-:Y:S02]  /*8e60*/  HADD2.F32 R25, -RZ, R9.reuse.H0_H0 ;  /* 0x20000009ff197230 */ /* 0x100fe40000004100 */
[C---:B------:R-:W-:Y:S01]  /*8e70*/  FFMA.FTZ R30, R11.reuse, R27, R24 ;  /* 0x0000001b0b1e7223 */ /* 0x040fe20000010018 */
[----:B------:R-:W-:Y:S02]  /*8e80*/  HADD2.F32 R6, -RZ, R6.H1_H1 ;  /* 0x30000006ff067230 */ /* 0x000fe40000004100 */
[----:B------:R-:W-:Y:S01]  /*8e90*/  FFMA.FTZ R24, R10, R7, R31 ;  /* 0x000000070a187223 */ /* 0x000fe2000001001f */
[----:B-----5:R-:W-:Y:S01]  /*8ea0*/  LOP3.LUT R10, R12, 0xf000f, RZ, 0xc0, !PT ;  /* 0x000f000f0c0a7812 */ /* 0x020fe200078ec0ff */
[----:B------:R-:W-:Y:S01]  /*8eb0*/  FFMA.FTZ R40, R11, R25, R40 ;  /* 0x000000190b287223 */ /* 0x000fe20000010028 */
[----:B------:R-:W-:Y:S01]  /*8ec0*/  LOP3.LUT R25, R13, 0xf000f, RZ, 0xc0, !PT ;  /* 0x000f000f0d197812 */ /* 0x000fe200078ec0ff */
[----:B------:R-:W-:Y:S01]  /*8ed0*/  HADD2.F32 R11, -RZ, R8.H1_H1 ;  /* 0x30000008ff0b7230 */ /* 0x000fe20000004100 */
[----:B------:R-:W-:Y:S01]  /*8ee0*/  LOP3.LUT R8, R10, 0x64006400, RZ, 0xfc, !PT ;  /* 0x640064000a087812 */ /* 0x000fe200078efcff */
[----:B------:R-:W-:Y:S01]  /*8ef0*/  HADD2.F32 R9, -RZ, R9.H1_H1 ;  /* 0x30000009ff097230 */ /* 0x000fe20000004100 */
[----:B------:R-:W-:Y:S01]  /*8f00*/  LOP3.LUT R25, R25, 0x64006400, RZ, 0xfc, !PT ;  /* 0x6400640019197812 */ /* 0x000fe200078efcff */
[C---:B------:R-:W-:Y:S01]  /*8f10*/  FFMA.FTZ R10, R7.reuse, R6, R26 ;  /* 0x00000006070a7223 */ /* 0x040fe2000001001a */
[----:B------:R-:W-:Y:S01]  /*8f20*/  FFMA.FTZ R11, R7, R11, R30 ;  /* 0x0000000b070b7223 */ /* 0x000fe2000001001e */
[----:B------:R-:W-:-:S02]  /*8f30*/  HADD2 R8, R8, -1032, -1032 ;  /* 0xe408e40808087430 */ /* 0x000fc40000000000 */
[----:B------:R-:W-:Y:S02]  /*8f40*/  HADD2 R27, R25, -1032, -1032 ;  /* 0xe408e408191b7430 */ /* 0x000fe40000000000 */
[----:B------:R-:W-:Y:S01]  /*8f50*/  FFMA.FTZ R25, R7, R9, R40 ;  /* 0x0000000907197223 */ /* 0x000fe20000010028 */
[----:B------:R-:W-:Y:S02]  /*8f60*/  HADD2.F32 R9, -RZ, R8.H0_H0 ;  /* 0x20000008ff097230 */ /* 0x000fe40000004100 */
[----:B0-----:R-:W-:Y:S02]  /*8f70*/  HADD2.F32 R6, -RZ, R4.H0_H0 ;  /* 0x20000004ff067230 */ /* 0x001fe40000004100 */
[--C-:B------:R-:W-:Y:S02]  /*8f80*/  HADD2.F32 R31, -RZ, R27.reuse.H0_H0 ;  /* 0x2000001bff1f7230 */ /* 0x100fe40000004100 */
[----:B------:R-:W-:Y:S02]  /*8f90*/  HADD2.F32 R26, -RZ, R8.H1_H1 ;  /* 0x30000008ff1a7230 */ /* 0x000fe40000004100 */
[----:B------:R-:W-:Y:S01]  /*8fa0*/  FFMA.FTZ R9, R9, R6, RZ ;  /* 0x0000000609097223 */ /* 0x000fe200000100ff */
[----:B------:R-:W-:-:S02]  /*8fb0*/  HADD2.F32 R8, -RZ, R27.H1_H1 ;  /* 0x3000001bff087230 */ /* 0x000fc40000004100 */
[----:B------:R-:W-:Y:S01]  /*8fc0*/  FFMA.FTZ R30, R6, R31, RZ ;  /* 0x0000001f061e7223 */ /* 0x000fe200000100ff */
[----:B------:R-:W-:Y:S01]  /*8fd0*/  HADD2.F32 R7, -RZ, R4.H1_H1 ;  /* 0x30000004ff077230 */ /* 0x000fe20000004100 */
[----:B------:R-:W-:Y:S02]  /*8fe0*/  LOP3.LUT R4, R12, 0xf000f0, RZ, 0xc0, !PT ;  /* 0x00f000f00c047812 */ /* 0x000fe400078ec0ff */
[----:B------:R-:W-:Y:S02]  /*8ff0*/  @!P1 LEA R27, R34, 0x1, 0x1 ;  /* 0x00000001221b9811 */ /* 0x000fe400078e08ff */
[----:B------:R-:W-:Y:S01]  /*9000*/  FFMA.FTZ R41, R26, R7, R9 ;  /* 0x000000071a297223 */ /* 0x000fe20000010009 */
[----:B------:R-:W-:Y:S01]  /*9010*/  FFMA.FTZ R31, R7, R8, R30 ;  /* 0x00000008071f7223 */ /* 0x000fe2000001001e */
[----:B------:R-:W-:Y:S01]  /*9020*/  LOP3.LUT R43, R4, 0x64006400, RZ, 0xfc, !PT ;  /* 0x64006400042b7812 */ /* 0x000fe200078efcff */
[----:B------:R-:W0:Y:S01]  /*9030*/  LDS.64 R8, [UR4+0x28] ;  /* 0x00002804ff087984 */ /* 0x000e220008000a00 */
[----:B------:R-:W-:Y:S01]  /*9040*/  LOP3.LUT R26, R13, 0xf000f0, RZ, 0xc0, !PT ;  /* 0x00f000f00d1a7812 */ /* 0x000fe200078ec0ff */
[----:B------:R-:W-:-:S02]  /*9050*/  HADD2.F32 R4, -RZ, R5.H0_H0 ;  /* 0x20000005ff047230 */ /* 0x000fc40000004100 */
[----:B------:R-:W-:Y:S01]  /*9060*/  HFMA2 R30, R43, R42.H0_H0, -72, -72 ;  /* 0xd480d4802b1e7431 */ /* 0x000fe2000004002a */
[----:B------:R-:W-:Y:S01]  /*9070*/  LOP3.LUT R45, R26, 0x64006400, RZ, 0xfc, !PT ;  /* 0x640064001a2d7812 */ /* 0x000fe200078efcff */
[----:B------:R-:W-:Y:S01]  /*9080*/  HADD2.F32 R43, -RZ, R5.H1_H1 ;  /* 0x30000005ff2b7230 */ /* 0x000fe20000004100 */
[----:B------:R-:W-:Y:S01]  /*9090*/  SHF.R.U32.HI R12, RZ, 0x8, R12 ;  /* 0x00000008ff0c7819 */ /* 0x000fe2000001160c */
[----:B-1----:R-:W-:-:S04]  /*90a0*/  @!P1 IMAD.WIDE R46, R27, 0x2, R46 ;  /* 0x000000021b2e9825 */ /* 0x002fc800078e022e */
[----:B------:R-:W-:Y:S02]  /*90b0*/  HFMA2 R26, R45, R42.H0_H0, -72, -72 ;  /* 0xd480d4802d1a7431 */ /* 0x000fe4000004002a */
[--C-:B------:R-:W-:Y:S01]  /*90c0*/  HADD2.F32 R44, -RZ, R30.reuse.H0_H0 ;  /* 0x2000001eff2c7230 */ /* 0x100fe20000004100 */
[----:B------:R1:W3:Y:S01]  /*90d0*/  @!P1 LDG.E.U16.CONSTANT R27, desc[UR6][R46.64] ;  /* 0x000000062e1b9981 */ /* 0x0002e2000c1e9500 */
[----:B------:R-:W-:Y:S01]  /*90e0*/  HADD2.F32 R5, -RZ, R30.H1_H1 ;  /* 0x3000001eff057230 */ /* 0x000fe20000004100 */
[----:B------:R-:W-:Y:S01]  /*90f0*/  SHF.R.U32.HI R30, RZ, 0x8, R13 ;  /* 0x00000008ff1e7819 */ /* 0x000fe2000001160d */
[----:B------:R-:W-:Y:S02]  /*9100*/  HADD2.F32 R38, -RZ, R26.H0_H0 ;  /* 0x2000001aff267230 */ /* 0x000fe40000004100 */
[----:B------:R-:W-:Y:S01]  /*9110*/  FFMA.FTZ R44, R44, R4, R41 ;  /* 0x000000042c2c7223 */ /* 0x000fe20000010029 */
[----:B------:R-:W-:-:S03]  /*9120*/  LOP3.LUT R13, R12, 0xf000f, RZ, 0xc0, !PT ;  /* 0x000f000f0c0d7812 */ /* 0x000fc600078ec0ff */
[----:B------:R-:W-:Y:S01]  /*9130*/  FFMA.FTZ R44, R5, R43, R44 ;  /* 0x0000002b052c7223 */ /* 0x000fe2000001002c */
[----:B------:R-:W-:Y:S01]  /*9140*/  LOP3.LUT R5, R30, 0xf000f, RZ, 0xc0, !PT ;  /* 0x000f000f1e057812 */ /* 0x000fe200078ec0ff */
[----:B------:R-:W-:Y:S01]  /*9150*/  FFMA.FTZ R38, R4, R38, R31 ;  /* 0x0000002604267223 */ /* 0x000fe2000001001f */
[----:B------:R-:W-:Y:S01]  /*9160*/  HADD2.F32 R31, -RZ, R26.H1_H1 ;  /* 0x3000001aff1f7230 */ /* 0x000fe20000004100 */
[----:B------:R-:W-:Y:S02]  /*9170*/  LOP3.LUT R13, R13, 0x64006400, RZ, 0xfc, !PT ;  /* 0x640064000d0d7812 */ /* 0x000fe400078efcff */
[----:B------:R-:W-:Y:S02]  /*9180*/  LOP3.LUT R26, R5, 0x64006400, RZ, 0xfc, !PT ;  /* 0x64006400051a7812 */ /* 0x000fe400078efcff */
[----:B------:R-:W-:Y:S01]  /*9190*/  FFMA.FTZ R5, R43, R31, R38 ;  /* 0x0000001f2b057223 */ /* 0x000fe20000010026 */
[----:B------:R-:W-:Y:S02]  /*91a0*/  HADD2 R38, R13, -1032, -1032 ;  /* 0xe408e4080d267430 */ /* 0x000fe40000000000 */
[----:B------:R-:W-:-:S05]  /*91b0*/  HADD2 R13, R26, -1032, -1032 ;  /* 0xe408e4081a0d7430 */ /* 0x000fca0000000000 */
[----:B------:R-:W-:Y:S02]  /*91c0*/  HADD2.F32 R40, -RZ, R13.H0_H0 ;  /* 0x2000000dff287230 */ /* 0x000fe40000004100 */
[----:B0-----:R-:W-:-:S05]  /*91d0*/  HADD2.F32 R26, -RZ, R8.H0_H0 ;  /* 0x20000008ff1a7230 */ /* 0x001fca0000004100 */
[----:B------:R-:W-:Y:S01]  /*91e0*/  FFMA.FTZ R40, R26, R40, R5 ;  /* 0x000000281a287223 */ /* 0x000fe20000010005 */
[----:B------:R-:W-:-:S04]  /*91f0*/  LOP3.LUT R5, R14, 0xf000f, RZ, 0xc0, !PT ;  /* 0x000f000f0e057812 */ /* 0x000fc800078ec0ff */
[----:B------:R-:W-:Y:S01]  /*9200*/  LOP3.LUT R5, R5, 0x64006400, RZ, 0xfc, !PT ;  /* 0x6400640005057812 */ /* 0x000fe200078efcff */
[----:B------:R-:W-:-:S04]  /*9210*/  HADD2.F32 R41, -RZ, R38.H0_H0 ;  /* 0x20000026ff297230 */ /* 0x000fc80000004100 */
[----:B------:R-:W-:Y:S02]  /*9220*/  HADD2 R5, R5, -1032, -1032 ;  /* 0xe408e40805057430 */ /* 0x000fe40000000000 */
[----:B------:R-:W-:-:S03]  /*9230*/  FFMA.FTZ R41, R41, R26, R44 ;  /* 0x0000001a29297223 */ /* 0x000fc6000001002c */
[--C-:B------:R-:W-:Y:S02]  /*9240*/  HADD2.F32 R45, -RZ, R5.reuse.H0_H0 ;  /* 0x20000005ff2d7230 */ /* 0x100fe40000004100 */
[----:B------:R-:W-:Y:S01]  /*9250*/  HADD2.F32 R44, -RZ, R5.H1_H1 ;  /* 0x30000005ff2c7230 */ /* 0x000fe20000004100 */
[----:B------:R-:W-:-:S04]  /*9260*/  LOP3.LUT R5, R15, 0xf000f, RZ, 0xc0, !PT ;  /* 0x000f000f0f057812 */ /* 0x000fc800078ec0ff */
[----:B------:R-:W-:-:S05]  /*9270*/  LOP3.LUT R5, R5, 0x64006400, RZ, 0xfc, !PT ;  /* 0x6400640005057812 */ /* 0x000fca00078efcff */
[----:B------:R-:W-:Y:S02]  /*9280*/  HADD2 R5, R5, -1032, -1032 ;  /* 0xe408e40805057430 */ /* 0x000fe40000000000 */
[----:B-1----:R-:W-:-:S03]  /*9290*/  FFMA.FTZ R46, R6, R45, RZ ;  /* 0x0000002d062e7223 */ /* 0x002fc600000100ff */
[--C-:B------:R-:W-:Y:S02]  /*92a0*/  HADD2.F32 R47, -RZ, R5.reuse.H0_H0 ;  /* 0x20000005ff2f7230 */ /* 0x100fe40000004100 */
[----:B------:R-:W-:-:S03]  /*92b0*/  HADD2.F32 R5, -RZ, R5.H1_H1 ;  /* 0x30000005ff057230 */ /* 0x000fc60000004100 */
[----:B------:R-:W-:Y:S01]  /*92c0*/  FFMA.FTZ R6, R6, R47, RZ ;  /* 0x0000002f06067223 */ /* 0x000fe200000100ff */
[----:B------:R-:W-:-:S03]  /*92d0*/  FFMA.FTZ R45, R7, R44, R46 ;  /* 0x0000002c072d7223 */ /* 0x000fc6000001002e */
[----:B------:R-:W-:Y:S01]  /*92e0*/  FFMA.FTZ R7, R7, R5, R6 ;  /* 0x0000000507077223 */ /* 0x000fe20000010006 */
[----:B------:R-:W-:-:S04]  /*92f0*/  LOP3.LUT R5, R14, 0xf000f0, RZ, 0xc0, !PT ;  /* 0x00f000f00e057812 */ /* 0x000fc800078ec0ff */
[----:B------:R-:W-:-:S05]  /*9300*/  LOP3.LUT R5, R5, 0x64006400, RZ, 0xfc, !PT ;  /* 0x6400640005057812 */ /* 0x000fca00078efcff */
[----:B------:R-:W-:Y:S01]  /*9310*/  HFMA2 R6, R5, R42.H0_H0, -72, -72 ;  /* 0xd480d48005067431 */ /* 0x000fe2000004002a */
[----:B------:R-:W-:-:S04]  /*9320*/  LOP3.LUT R5, R15, 0xf000f0, RZ, 0xc0, !PT ;  /* 0x00f000f00f057812 */ /* 0x000fc800078ec0ff */
[----:B------:R-:W-:Y:S01]  /*9330*/  LOP3.LUT R5, R5, 0x64006400, RZ, 0xfc, !PT ;  /* 0x6400640005057812 */ /* 0x000fe200078efcff */
[----:B------:R-:W-:-:S04]  /*9340*/  HADD2.F32 R44, -RZ, R6.H0_H0 ;  /* 0x20000006ff2c7230 */ /* 0x000fc80000004100 */
[----:B------:R-:W-:Y:S02]  /*9350*/  HFMA2 R5, R5, R42.H0_H0, -72, -72 ;  /* 0xd480d48005057431 */ /* 0x000fe4000004002a */
[----:B------:R-:W-:-:S03]  /*9360*/  FFMA.FTZ R44, R4, R44, R45 ;  /* 0x0000002c042c7223 */ /* 0x000fc6000001002d */
[--C-:B------:R-:W-:Y:S02]  /*9370*/  HADD2.F32 R45, -RZ, R5.reuse.H0_H0 ;  /* 0x20000005ff2d7230 */ /* 0x100fe40000004100 */
[----:B------:R-:W-:Y:S02]  /*9380*/  HADD2.F32 R6, -RZ, R6.H1_H1 ;  /* 0x30000006ff067230 */ /* 0x000fe40000004100 */
[----:B------:R-:W-:Y:S02]  /*9390*/  HADD2.F32 R5, -RZ, R5.H1_H1 ;  /* 0x30000005ff057230 */ /* 0x000fe40000004100 */
[----:B------:R-:W-:Y:S01]  /*93a0*/  FFMA.FTZ R4, R4, R45, R7 ;  /* 0x0000002d04047223 */ /* 0x000fe20000010007 */
[----:B------:R-:W-:-:S04]  /*93b0*/  IMAD.WIDE R46, R36, 0x4, R22 ;  /* 0x00000004242e7825 */ /* 0x000fc800078e0216 */
[C---:B------:R-:W-:Y:S01]  /*93c0*/  FFMA.FTZ R23, R43.reuse, R6, R44 ;  /* 0x000000062b177223 */ /* 0x040fe2000001002c */
[----:B------:R-:W-:Y:S02]  /*93d0*/  FFMA.FTZ R43, R43, R5, R4 ;  /* 0x000000052b2b7223 */ /* 0x000fe40000010004 */
[----:B------:R-:W4:Y:S01]  /*93e0*/  LDG.E.128.CONSTANT R4, desc[UR6][R46.64] ;  /* 0x000000062e047981 */ /* 0x000f22000c1e9d00 */
[----:B------:R-:W-:Y:S01]  /*93f0*/  SHF.R.U32.HI R22, RZ, 0x8, R14 ;  /* 0x00000008ff167819 */ /* 0x000fe2000001160e */
[----:B------:R-:W-:Y:S01]  /*9400*/  HADD2.F32 R8, -RZ, R8.H1_H1 ;  /* 0x30000008ff087230 */ /* 0x000fe20000004100 */
[----:B--2---:R-:W-:Y:S01]  /*9410*/  @!P1 PRMT R0, R16, 0x7610, R0 ;  /* 0x0000761010009816 */ /* 0x004fe20000000000 */
[----:B------:R-:W-:Y:S01]  /*9420*/  HADD2.F32 R13, -RZ, R13.H1_H1 ;  /* 0x3000000dff0d7230 */ /* 0x000fe20000004100 */
[----:B------:R-:W-:Y:S02]  /*9430*/  LOP3.LUT R14, R22, 0xf000f, RZ, 0xc0, !PT ;  /* 0x000f000f160e7812 */ /* 0x000fe400078ec0ff */
[----:B------:R-:W-:-:S02]  /*9440*/  SHF.R.U32.HI R15, RZ, 0x8, R15 ;  /* 0x00000008ff0f7819 */ /* 0x000fc4000001160f */
[----:B------:R-:W-:Y:S01]  /*9450*/  LOP3.LUT R14, R14, 0x64006400, RZ, 0xfc, !PT ;  /* 0x640064000e0e7812 */ /* 0x000fe200078efcff */
[----:B------:R-:W-:Y:S01]  /*9460*/  FFMA.FTZ R40, R8, R13, R40 ;  /* 0x0000000d08287223 */ /* 0x000fe20000010028 */
[----:B------:R-:W-:Y:S02]  /*9470*/  @!P1 PRMT R0, R0, 0x7610, R16 ;  /* 0x0000761000009816 */ /* 0x000fe40000000010 */
[----:B------:R-:W-:Y:S01]  /*9480*/  LOP3.LUT R13, R15, 0xf000f, RZ, 0xc0, !PT ;  /* 0x000f000f0f0d7812 */ /* 0x000fe200078ec0ff */
[----:B------:R-:W-:Y:S02]  /*9490*/  HADD2 R14, R14, -1032, -1032 ;  /* 0xe408e4080e0e7430 */ /* 0x000fe40000000000 */
[--C-:B------:R-:W-:Y:S01]  /*94a0*/  HADD2.F32 R31, -RZ, R0.reuse.H0_H0 ;  /* 0x20000000ff1f7230 */ /* 0x100fe20000004100 */
[----:B------:R-:W-:Y:S01]  /*94b0*/  LOP3.LUT R13, R13, 0x64006400, RZ, 0xfc, !PT ;  /* 0x640064000d0d7812 */ /* 0x000fe200078efcff */
[----:B------:R-:W-:Y:S02]  /*94c0*/  HADD2.F32 R16, -RZ, R0.H1_H1 ;  /* 0x30000000ff107230 */ /* 0x000fe40000004100 */
[----:B------:R-:W-:-:S02]  /*94d0*/  HADD2.F32 R44, -RZ, R14.H0_H0 ;  /* 0x2000000eff2c7230 */ /* 0x000fc40000004100 */
[----:B------:R-:W-:Y:S01]  /*94e0*/  FMUL.FTZ R20, R20, R31 ;  /* 0x0000001f14147220 */ /* 0x000fe20000410000 */
[----:B------:R-:W-:Y:S02]  /*94f0*/  HADD2.F32 R38, -RZ, R38.H1_H1 ;  /* 0x30000026ff267230 */ /* 0x000fe40000004100 */
[----:B------:R-:W-:Y:S01]  /*9500*/  FMUL.FTZ R21, R21, R16 ;  /* 0x0000001015157220 */ /* 0x000fe20000410000 */
[----:B------:R-:W-:Y:S02]  /*9510*/  HADD2 R13, R13, -1032, -1032 ;  /* 0xe408e4080d0d7430 */ /* 0x000fe40000000000 */
[----:B------:R-:W-:Y:S02]  /*9520*/  HADD2.F32 R14, -RZ, R14.H1_H1 ;  /* 0x3000000eff0e7230 */ /* 0x000fe40000004100 */
[----:B------:R-:W-:Y:S01]  /*9530*/  FFMA.FTZ R23, R26, R44, R23 ;  /* 0x0000002c1a177223 */ /* 0x000fe20000010017 */
[----:B------:R-:W-:Y:S01]  /*9540*/  FFMA.FTZ R41, R38, R8, R41 ;  /* 0x0000000826297223 */ /* 0x000fe20000010029 */
[----:B------:R-:W-:Y:S01]  /*9550*/  F2FP.F16.F32.PACK_AB R20, RZ, R20 ;  /* 0x00000014ff14723e */ /* 0x000fe200000000ff */
[--C-:B------:R-:W-:Y:S01]  /*9560*/  HADD2.F32 R38, -RZ, R13.reuse.H0_H0 ;  /* 0x2000000dff267230 */ /* 0x100fe20000004100 */
[----:B------:R-:W-:Y:S01]  /*9570*/  F2FP.F16.F32.PACK_AB R21, RZ, R21 ;  /* 0x00000015ff15723e */ /* 0x000fe200000000ff */
[----:B------:R-:W-:Y:S01]  /*9580*/  FFMA.FTZ R23, R8, R14, R23 ;  /* 0x0000000e08177223 */ /* 0x000fe20000010017 */
[----:B------:R-:W-:Y:S01]  /*9590*/  @!P1 PRMT R2, R17, 0x7610, R2 ;  /* 0x0000761011029816 */ /* 0x000fe20000000002 */
[----:B------:R-:W-:Y:S01]  /*95a0*/  HADD2.F32 R14, -RZ, R13.H1_H1 ;  /* 0x3000000dff0e7230 */ /* 0x000fe20000004100 */
[----:B------:R-:W-:Y:S01]  /*95b0*/  PRMT R20, R20, 0x5410, R21 ;  /* 0x0000541014147816 */ /* 0x000fe20000000015 */
[----:B------:R-:W-:Y:S01]  /*95c0*/  FFMA.FTZ R43, R26, R38, R43 ;  /* 0x000000261a2b7223 */ /* 0x000fe2000001002b */
[----:B------:R-:W-:-:S03]  /*95d0*/  @!P1 PRMT R2, R2, 0x7610, R17 ;  /* 0x0000761002029816 */ /* 0x000fc60000000011 */
[----:B------:R-:W-:Y:S01]  /*95e0*/  FFMA.FTZ R43, R8, R14, R43 ;  /* 0x0000000e082b7223 */ /* 0x000fe2000001002b */
[----:B------:R-:W-:Y:S01]  /*95f0*/  HFMA2.MMA R8, R20, 1, 1, R28 ;  /* 0x3c003c0014087835 */ /* 0x000fe2000000001c */
[--C-:B------:R-:W-:Y:S02]  /*9600*/  HADD2.F32 R14, -RZ, R2.reuse.H0_H0 ;  /* 0x20000002ff0e7230 */ /* 0x100fe40000004100 */
[----:B------:R-:W-:-:S03]  /*9610*/  HADD2.F32 R20, -RZ, R2.H1_H1 ;  /* 0x30000002ff147230 */ /* 0x000fc60000004100 */
[----:B------:R-:W-:Y:S02]  /*9620*/  FMUL.FTZ R18, R18, R14 ;  /* 0x0000000e12127220 */ /* 0x000fe40000410000 */
[----:B------:R-:W-:Y:S01]  /*9630*/  FMUL.FTZ R19, R19, R20 ;  /* 0x0000001413137220 */ /* 0x000fe20000410000 */
[----:B------:R-:W-:Y:S02]  /*9640*/  LOP3.LUT R13, R12, 0xf000f0, RZ, 0xc0, !PT ;  /* 0x00f000f00c0d7812 */ /* 0x000fe400078ec0ff */
[----:B------:R-:W-:Y:S02]  /*9650*/  F2FP.F16.F32.PACK_AB R18, RZ, R18 ;  /* 0x00000012ff12723e */ /* 0x000fe400000000ff */
[----:B------:R-:W-:Y:S02]  /*9660*/  F2FP.F16.F32.PACK_AB R19, RZ, R19 ;  /* 0x00000013ff13723e */ /* 0x000fe400000000ff */
[----:B------:R-:W-:Y:S02]  /*9670*/  LOP3.LUT R13, R13, 0x64006400, RZ, 0xfc, !PT ;  /* 0x640064000d0d7812 */ /* 0x000fe400078efcff */
[----:B------:R-:W-:-:S03]  /*9680*/  PRMT R12, R18, 0x5410, R19 ;  /* 0x00005410120c7816 */ /* 0x000fc60000000013 */
[----:B------:R-:W-:-:S03]  /*9690*/  HFMA2 R19, R13, R42.H0_H0, -72, -72 ;  /* 0xd480d4800d137431 */ /* 0x000fc6000004002a */
[----:B------:R-:W-:Y:S02]  /*96a0*/  HFMA2.MMA R3, R12, 1, 1, R3 ;  /* 0x3c003c000c037835 */ /* 0x000fe40000000003 */
[----:B------:R-:W0:Y:S01]  /*96b0*/  LDS.64 R12, [UR4+0x30] ;  /* 0x00003004ff0c7984 */ /* 0x000e220008000a00 */
        /* <DEDUP_REMOVED lines=8> */
[----:B------:R-:W-:Y:S02]  /*9740*/  HFMA2 R15, R21, R42.H0_H0, -72, -72 ;  /* 0xd480d480150f7431 */ /* 0x000fe4000004002a */
[----:B------:R-:W-:Y:S02]  /*9750*/  HADD2.F32 R45, -RZ, R9.H0_H0 ;  /* 0x20000009ff2d7230 */ /* 0x000fe40000004100 */
[----:B------:R-:W-:Y:S02]  /*9760*/  HADD2.F32 R28, -RZ, R19.H0_H0 ;  /* 0x20000013ff1c7230 */ /* 0x000fe40000004100 */
[----:B------:R-:W-:-:S02]  /*9770*/  HADD2.F32 R21, -RZ, R18.H0_H0 ;  /* 0x20000012ff157230 */ /* 0x000fc40000004100 */
[----:B------:R-:W-:Y:S02]  /*9780*/  HADD2.F32 R22, -RZ, R17.H0_H0 ;  /* 0x20000011ff167230 */ /* 0x000fe40000004100 */
[----:B------:R-:W-:Y:S02]  /*9790*/  HADD2.F32 R26, -RZ, R15.H0_H0 ;  /* 0x2000000fff1a7230 */ /* 0x000fe40000004100 */
[----:B------:R-:W-:Y:S01]  /*97a0*/  FFMA.FTZ R28, R28, R45, R41 ;  /* 0x0000002d1c1c7223 */ /* 0x000fe20000010029 */
[----:B------:R-:W-:Y:S02]  /*97b0*/  HADD2.F32 R30, -RZ, R9.H1_H1 ;  /* 0x30000009ff1e7230 */ /* 0x000fe40000004100 */
[----:B------:R-:W-:Y:S02]  /*97c0*/  HADD2.F32 R19, -RZ, R19.H1_H1 ;  /* 0x30000013ff137230 */ /* 0x000fe40000004100 */
[----:B------:R-:W-:Y:S01]  /*97d0*/  FFMA.FTZ R21, R45, R21, R40 ;  /* 0x000000152d157223 */ /* 0x000fe20000010028 */
[----:B------:R-:W-:-:S02]  /*97e0*/  HADD2.F32 R18, -RZ, R18.H1_H1 ;  /* 0x30000012ff127230 */ /* 0x000fc40000004100 */
[C---:B------:R-:W-:Y:S01]  /*97f0*/  FFMA.FTZ R22, R45.reuse, R22, R23 ;  /* 0x000000162d167223 */ /* 0x040fe20000010017 */
[----:B------:R-:W-:Y:S02]  /*9800*/  HADD2.F32 R17, -RZ, R17.H1_H1 ;  /* 0x30000011ff117230 */ /* 0x000fe40000004100 */
[----:B------:R-:W-:Y:S01]  /*9810*/  FFMA.FTZ R43, R45, R26, R43 ;  /* 0x0000001a2d2b7223 */ /* 0x000fe2000001002b */
[----:B------:R-:W-:Y:S01]  /*9820*/  FFMA.FTZ R26, R19, R30, R28 ;  /* 0x0000001e131a7223 */ /* 0x000fe2000001001c */
[C---:B------:R-:W-:Y:S01]  /*9830*/  FFMA.FTZ R19, R30.reuse, R18, R21 ;  /* 0x000000121e137223 */ /* 0x040fe20000010015 */
[----:B------:R-:W-:Y:S01]  /*9840*/  FFMA.FTZ R17, R30, R17, R22 ;  /* 0x000000111e117223 */ /* 0x000fe20000010016 */
[----:B------:R-:W-:-:S05]  /*9850*/  HADD2.F32 R38, -RZ, R15.H1_H1 ;  /* 0x3000000fff267230 */ /* 0x000fca0000004100 */
[----:B------:R-:W-:Y:S01]  /*9860*/  FFMA.FTZ R15, R30, R38, R43 ;  /* 0x000000261e0f7223 */ /* 0x000fe2000001002b */
[----:B------:R-:W-:Y:S01]  /*9870*/  FMUL.FTZ R24, R24, R31 ;  /* 0x0000001f18187220 */ /* 0x000fe20000410000 */
[----:B0-----:R-:W-:Y:S02]  /*9880*/  HADD2.F32 R41, -RZ, R12.H1_H1 ;  /* 0x3000000cff297230 */ /* 0x001fe40000004100 */
[----:B------:R-:W-:-:S05]  /*9890*/  FMUL.FTZ R25, R25, R20 ;  /* 0x0000001419197220 */ /* 0x000fca0000410000 */
[----:B------:R-:W-:Y:S01]  /*98a0*/  F2FP.F16.F32.PACK_AB R25, RZ, R25 ;  /* 0x00000019ff19723e */ /* 0x000fe200000000ff */
        /* <DEDUP_REMOVED lines=9> */
[----:B------:R-:W-:Y:S02]  /*9940*/  PRMT R17, R17, 0x5410, R15 ;  /* 0x0000541011117816 */ /* 0x000fe4000000000f */
[----:B----4-:R-:W-:Y:S02]  /*9950*/  LOP3.LUT R9, R4, 0xf000f, RZ, 0xc0, !PT ;  /* 0x000f000f04097812 */ /* 0x010fe400078ec0ff */
[----:B------:R-:W-:Y:S02]  /*9960*/  LOP3.LUT R18, R5, 0xf000f, RZ, 0xc0, !PT ;  /* 0x000f000f05127812 */ /* 0x000fe400078ec0ff */
        /* <DEDUP_REMOVED lines=10> */
[--C-:B------:R-:W-:Y:S02]  /*9a10*/  HADD2.F32 R40, -RZ, R9.reuse.H0_H0 ;  /* 0x20000009ff287230 */ /* 0x100fe40000004100 */
[----:B------:R-:W-:Y:S02]  /*9a20*/  HADD2.F32 R30, -RZ, R9.H1_H1 ;  /* 0x30000009ff1e7230 */ /* 0x000fe40000004100 */
[----:B------:R-:W-:Y:S02]  /*9a30*/  HADD2.F32 R9, -RZ, R12.H0_H0 ;  /* 0x2000000cff097230 */ /* 0x000fe40000004100 */
[----:B------:R-:W-:-:S02]  /*9a40*/  HADD2.F32 R38, -RZ, R28.H0_H0 ;  /* 0x2000001cff267230 */ /* 0x000fc40000004100 */
[----:B------:R-:W-:Y:S02]  /*9a50*/  HADD2.F32 R18, -RZ, R21.H0_H0 ;  /* 0x20000015ff127230 */ /* 0x000fe40000004100 */
[----:B------:R-:W-:Y:S02]  /*9a60*/  HADD2.F32 R22, -RZ, R23.H0_H0 ;  /* 0x20000017ff167230 */ /* 0x000fe40000004100 */
[----:B------:R-:W-:Y:S01]  /*9a70*/  FFMA.FTZ R43, R40, R9, RZ ;  /* 0x00000009282b7223 */ /* 0x000fe200000100ff */
[C---:B------:R-:W-:Y:S01]  /*9a80*/  FFMA.FTZ R38, R9.reuse, R38, RZ ;  /* 0x0000002609267223 */ /* 0x040fe200000100ff */
[C---:B------:R-:W-:Y:S01]  /*9a90*/  FFMA.FTZ R18, R9.reuse, R18, RZ ;  /* 0x0000001209127223 */ /* 0x040fe200000100ff */
[----:B------:R-:W-:Y:S01]  /*9aa0*/  FFMA.FTZ R22, R9, R22, RZ ;  /* 0x0000001609167223 */ /* 0x000fe200000100ff */
[----:B------:R-:W-:Y:S01]  /*9ab0*/  FMUL.FTZ R9, R10, R16 ;  /* 0x000000100a097220 */ /* 0x000fe20000410000 */
[----:B------:R-:W-:-:S04]  /*9ac0*/  F2FP.F16.F32.PACK_AB R10, RZ, R24 ;  /* 0x00000018ff0a723e */ /* 0x000fc800000000ff */
[----:B------:R-:W-:Y:S01]  /*9ad0*/  F2FP.F16.F32.PACK_AB R9, RZ, R9 ;  /* 0x00000009ff09723e */ /* 0x000fe200000000ff */
[----:B------:R-:W-:-:S03]  /*9ae0*/  HADD2.F32 R21, -RZ, R21.H1_H1 ;  /* 0x30000015ff157230 */ /* 0x000fc60000004100 */
[----:B------:R-:W-:Y:S02]  /*9af0*/  PRMT R10, R10, 0x5410, R9 ;  /* 0x000054100a0a7816 */ /* 0x000fe40000000009 */
[----:B------:R-:W-:Y:S01]  /*9b00*/  FFMA.FTZ R18, R41, R21, R18 ;  /* 0x0000001529127223 */ /* 0x000fe20000010012 */
[----:B------:R-:W-:-:S03]  /*9b10*/  FMUL.FTZ R21, R11, R14 ;  /* 0x0000000e0b157220 */ /* 0x000fc60000410000 */
[----:B------:R-:W-:Y:S02]  /*9b20*/  HFMA2.MMA R10, R10, 1, 1, R8 ;  /* 0x3c003c000a0a7835 */ /* 0x000fe40000000008 */
[----:B------:R-:W0:Y:S01]  /*9b30*/  LDS.64 R8, [UR4+0x38] ;  /* 0x00003804ff087984 */ /* 0x000e220008000a00 */
[----:B------:R-:W-:Y:S01]  /*9b40*/  LOP3.LUT R11, R4, 0xf000f0, RZ, 0xc0, !PT ;  /* 0x00f000f0040b7812 */ /* 0x000fe200078ec0ff */
[----:B------:R-:W-:Y:S01]  /*9b50*/  HADD2.F32 R23, -RZ, R23.H1_H1 ;  /* 0x30000017ff177230 */ /* 0x000fe20000004100 */
[----:B------:R-:W-:Y:S02]  /*9b60*/  F2FP.F16.F32.PACK_AB R21, RZ, R21 ;  /* 0x00000015ff15723e */ /* 0x000fe400000000ff */
[----:B------:R-:W-:Y:S02]  /*9b70*/  LOP3.LUT R11, R11, 0x64006400, RZ, 0xfc, !PT ;  /* 0x640064000b0b7812 */ /* 0x000fe400078efcff */
[----:B------:R-:W-:Y:S01]  /*9b80*/  LOP3.LUT R12, R5, 0xf000f0, RZ, 0xc0, !PT ;  /* 0x00f000f0050c7812 */ /* 0x000fe200078ec0ff */
[----:B------:R-:W-:Y:S01]  /*9b90*/  FFMA.FTZ R22, R41, R23, R22 ;  /* 0x0000001729167223 */ /* 0x000fe20000010016 */
[----:B------:R-:W-:Y:S01]  /*9ba0*/  PRMT R21, R21, 0x5410, R25 ;  /* 0x0000541015157816 */ /* 0x000fe20000000019 */
[----:B------:R-:W-:Y:S01]  /*9bb0*/  HFMA2 R11, R11, R42.H0_H0, -72, -72 ;  /* 0xd480d4800b0b7431 */ /* 0x000fe2000004002a */
[----:B------:R-:W-:Y:S01]  /*9bc0*/  LOP3.LUT R23, R12, 0x64006400, RZ, 0xfc, !PT ;  /* 0x640064000c177812 */ /* 0x000fe200078efcff */
[----:B------:R-:W-:Y:S01]  /*9bd0*/  FFMA.FTZ R30, R30, R41, R43 ;  /* 0x000000291e1e7223 */ /* 0x000fe2000001002b */
[----:B------:R-:W-:Y:S01]  /*9be0*/  LOP3.LUT R24, R6, 0xf000f0, RZ, 0xc0, !PT ;  /* 0x00f000f006187812 */ /* 0x000fe200078ec0ff */
[----:B------:R-:W-:-:S02]  /*9bf0*/  HADD2 R12, R21, R3 ;  /* 0x00000003150c7230 */ /* 0x000fc40000000000 */
[----:B------:R-:W-:Y:S02]  /*9c00*/  HADD2.F32 R3, -RZ, R13.H0_H0 ;  /* 0x2000000dff037230 */ /* 0x000fe40000004100 */
[----:B------:R-:W-:Y:S02]  /*9c10*/  HFMA2 R21, R23, R42.H0_H0, -72, -72 ;  /* 0xd480d48017157431 */ /* 0x000fe4000004002a */
[----:B------:R-:W-:Y:S02]  /*9c20*/  HADD2.F32 R25, -RZ, R11.H0_H0 ;  /* 0x2000000bff197230 */ /* 0x000fe40000004100 */
[----:B------:R-:W-:Y:S01]  /*9c30*/  HADD2.F32 R28, -RZ, R28.H1_H1 ;  /* 0x3000001cff1c7230 */ /* 0x000fe20000004100 */
[----:B------:R-:W-:Y:S01]  /*9c40*/  LOP3.LUT R23, R24, 0x64006400, RZ, 0xfc, !PT ;  /* 0x6400640018177812 */ /* 0x000fe200078efcff */
[----:B------:R-:W-:Y:S02]  /*9c50*/  HADD2.F32 R13, -RZ, R13.H1_H1 ;  /* 0x3000000dff0d7230 */ /* 0x000fe40000004100 */
[----:B------:R-:W-:Y:S01]  /*9c60*/  FFMA.FTZ R30, R25, R3, R30 ;  /* 0x00000003191e7223 */ /* 0x000fe2000001001e */
[----:B------:R-:W-:Y:S01]  /*9c70*/  HADD2.F32 R11, -RZ, R11.H1_H1 ;  /* 0x3000000bff0b7230 */ /* 0x000fe20000004100 */
[----:B------:R-:W-:Y:S01]  /*9c80*/  SHF.R.U32.HI R4, RZ, 0x8, R4 ;  /* 0x00000008ff047819 */ /* 0x000fe20000011604 */
[----:B------:R-:W-:-:S02]  /*9c90*/  HADD2.F32 R24, -RZ, R21.H0_H0 ;  /* 0x20000015ff187230 */ /* 0x000fc40000004100 */
[----:B------:R-:W-:Y:S01]  /*9ca0*/  FFMA.FTZ R38, R41, R28, R38 ;  /* 0x0000001c29267223 */ /* 0x000fe20000010026 */
[----:B------:R-:W-:Y:S02]  /*9cb0*/  HFMA2 R23, R23, R42.H0_H0, -72, -72 ;  /* 0xd480d48017177431 */ /* 0x000fe4000004002a */
[----:B------:R-:W-:Y:S01]  /*9cc0*/  FFMA.FTZ R30, R11, R13, R30 ;  /* 0x0000000d0b1e7223 */ /* 0x000fe2000001001e */
[----:B------:R-:W-:Y:S01]  /*9cd0*/  HADD2.F32 R21, -RZ, R21.H1_H1 ;  /* 0x30000015ff157230 */ /* 0x000fe20000004100 */
[----:B------:R-:W-:Y:S01]  /*9ce0*/  LOP3.LUT R11, R4, 0xf000f, RZ, 0xc0, !PT ;  /* 0x000f000f040b7812 */ /* 0x000fe200078ec0ff */
[----:B------:R-:W-:Y:S01]  /*9cf0*/  FFMA.FTZ R38, R3, R24, R38 ;  /* 0x0000001803267223 */ /* 0x000fe20000010026 */
[----:B------:R-:W-:Y:S01]  /*9d00*/  SHF.R.U32.HI R5, RZ, 0x8, R5 ;  /* 0x00000008ff057819 */ /* 0x000fe20000011605 */
[--C-:B------:R-:W-:Y:S01]  /*9d10*/  HADD2.F32 R24, -RZ, R23.reuse.H0_H0 ;  /* 0x20000017ff187230 */ /* 0x100fe20000004100 */
[----:B------:R-:W-:Y:S01]  /*9d20*/  LOP3.LUT R11, R11, 0x64006400, RZ, 0xfc, !PT ;  /* 0x640064000b0b7812 */ /* 0x000fe200078efcff */
[----:B------:R-:W-:Y:S01]  /*9d30*/  FFMA.FTZ R38, R13, R21, R38 ;  /* 0x000000150d267223 */ /* 0x000fe20000010026 */
[----:B------:R-:W-:Y:S01]  /*9d40*/  LOP3.LUT R21, R5, 0xf000f, RZ, 0xc0, !PT ;  /* 0x000f000f05157812 */ /* 0x000fe200078ec0ff */
[----:B------:R-:W-:-:S02]  /*9d50*/  HADD2.F32 R23, -RZ, R23.H1_H1 ;  /* 0x30000017ff177230 */ /* 0x000fc40000004100 */
[----:B------:R-:W-:Y:S01]  /*9d60*/  FFMA.FTZ R18, R3, R24, R18 ;  /* 0x0000001803127223 */ /* 0x000fe20000010012 */
[----:B------:R-:W-:Y:S01]  /*9d70*/  HADD2 R11, R11, -1032, -1032 ;  /* 0xe408e4080b0b7430 */ /* 0x000fe20000000000 */
[----:B------:R-:W-:Y:S02]  /*9d80*/  LOP3.LUT R24, R21, 0x64006400, RZ, 0xfc, !PT ;  /* 0x6400640015187812 */ /* 0x000fe400078efcff */
[----:B------:R-:W-:Y:S01]  /*9d90*/  FFMA.FTZ R21, R13, R23, R18 ;  /* 0x000000170d157223 */ /* 0x000fe20000010012 */
[----:B0-----:R-:W-:Y:S02]  /*9da0*/  HADD2.F32 R23, -RZ, R8.H0_H0 ;  /* 0x20000008ff177230 */ /* 0x001fe40000004100 */
[----:B------:R-:W-:Y:S02]  /*9db0*/  HADD2.F32 R25, -RZ, R11.H0_H0 ;  /* 0x2000000bff197230 */ /* 0x000fe40000004100 */
[----:B------:R-:W-:Y:S01]  /*9dc0*/  HADD2 R18, R24, -1032, -1032 ;  /* 0xe408e40818127430 */ /* 0x000fe20000000000 */
[----:B------:R-:W-:-:S02]  /*9dd0*/  LOP3.LUT R24, R7, 0xf000f0, RZ, 0xc0, !PT ;  /* 0x00f000f007187812 */ /* 0x000fc400078ec0ff */
[----:B------:R-:W-:Y:S01]  /*9de0*/  SHF.R.U32.HI R6, RZ, 0x8, R6 ;  /* 0x00000008ff067819 */ /* 0x000fe20000011606 */
[----:B------:R-:W-:Y:S01]  /*9df0*/  FFMA.FTZ R30, R25, R23, R30 ;  /* 0x00000017191e7223 */ /* 0x000fe2000001001e */
[----:B------:R-:W-:Y:S01]  /*9e00*/  HADD2.F32 R25, -RZ, R18.H0_H0 ;  /* 0x20000012ff197230 */ /* 0x000fe20000004100 */
[----:B------:R-:W-:Y:S02]  /*9e10*/  LOP3.LUT R41, R24, 0x64006400, RZ, 0xfc, !PT ;  /* 0x6400640018297812 */ /* 0x000fe400078efcff */
[----:B------:R-:W-:Y:S02]  /*9e20*/  LOP3.LUT R24, R6, 0xf000f, RZ, 0xc0, !PT ;  /* 0x000f000f06187812 */ /* 0x000fe400078ec0ff */
[----:B------:R-:W-:Y:S02]  /*9e30*/  FFMA.FTZ R38, R23, R25, R38 ;  /* 0x0000001917267223 */ /* 0x000fe40000010026 */
[----:B------:R-:W-:Y:S01]  /*9e40*/  LOP3.LUT R25, R24, 0x64006400, RZ, 0xfc, !PT ;  /* 0x6400640018197812 */ /* 0x000fe200078efcff */
[----:B------:R-:W-:-:S04]  /*9e50*/  HFMA2 R24, R41, R42.H0_H0, -72, -72 ;  /* 0xd480d48029187431 */ /* 0x000fc8000004002a */
[----:B------:R-:W-:Y:S02]  /*9e60*/  HADD2 R25, R25, -1032, -1032 ;  /* 0xe408e40819197430 */ /* 0x000fe40000000000 */
[----:B------:R-:W-:Y:S01]  /*9e70*/  HADD2.F32 R28, -RZ, R24.H0_H0 ;  /* 0x20000018ff1c7230 */ /* 0x000fe20000004100 */
[----:B------:R-:W-:-:S04]  /*9e80*/  SHF.R.U32.HI R7, RZ, 0x8, R7 ;  /* 0x00000008ff077819 */ /* 0x000fc80000011607 */
[----:B------:R-:W-:Y:S01]  /*9e90*/  FFMA.FTZ R22, R3, R28, R22 ;  /* 0x0000001c03167223 */ /* 0x000fe20000010016 */
[----:B------:R-:W-:-:S05]  /*9ea0*/  HADD2.F32 R28, -RZ, R25.H0_H0 ;  /* 0x20000019ff1c7230 */ /* 0x000fca0000004100 */
[----:B------:R-:W-:Y:S01]  /*9eb0*/  FFMA.FTZ R21, R23, R28, R21 ;  /* 0x0000001c17157223 */ /* 0x000fe20000010015 */
[----:B------:R-:W-:Y:S01]  /*9ec0*/  LOP3.LUT R28, R7, 0xf000f, RZ, 0xc0, !PT ;  /* 0x000f000f071c7812 */ /* 0x000fe200078ec0ff */
[----:B------:R-:W-:-:S03]  /*9ed0*/  HADD2.F32 R3, -RZ, R8.H1_H1 ;  /* 0x30000008ff037230 */ /* 0x000fc60000004100 */
[----:B------:R-:W-:Y:S01]  /*9ee0*/  LOP3.LUT R8, R28, 0x64006400, RZ, 0xfc, !PT ;  /* 0x640064001c087812 */ /* 0x000fe200078efcff */
[----:B------:R-:W-:Y:S02]  /*9ef0*/  HADD2.F32 R11, -RZ, R11.H1_H1 ;  /* 0x3000000bff0b7230 */ /* 0x000fe40000004100 */
[----:B------:R-:W-:Y:S02]  /*9f00*/  HADD2.F32 R24, -RZ, R24.H1_H1 ;  /* 0x30000018ff187230 */ /* 0x000fe40000004100 */
[----:B------:R-:W-:Y:S02]  /*9f10*/  HADD2 R8, R8, -1032, -1032 ;  /* 0xe408e40808087430 */ /* 0x000fe40000000000 */
[----:B------:R-:W-:Y:S01]  /*9f20*/  FFMA.FTZ R30, R11, R3, R30 ;  /* 0x000000030b1e7223 */ /* 0x000fe2000001001e */
[----:B------:R-:W-:Y:S02]  /*9f30*/  HADD2.F32 R11, -RZ, R18.H1_H1 ;  /* 0x30000012ff0b7230 */ /* 0x000fe40000004100 */
[----:B------:R-:W-:Y:S01]  /*9f40*/  FFMA.FTZ R18, R13, R24, R22 ;  /* 0x000000180d127223 */ /* 0x000fe20000010016 */
[----:B------:R-:W-:Y:S01]  /*9f50*/  HADD2.F32 R13, -RZ, R8.H0_H0 ;  /* 0x20000008ff0d7230 */ /* 0x000fe20000004100 */
[----:B------:R-:W-:-:S04]  /*9f60*/  LOP3.LUT R4, R4, 0xf000f0, RZ, 0xc0, !PT ;  /* 0x00f000f004047812 */ /* 0x000fc800078ec0ff */
[----:B------:R-:W-:Y:S01]  /*9f70*/  FFMA.FTZ R18, R23, R13, R18 ;  /* 0x0000000d17127223 */ /* 0x000fe20000010012 */
[----:B------:R-:W-:Y:S02]  /*9f80*/  LOP3.LUT R13, R5, 0xf000f0, RZ, 0xc0, !PT ;  /* 0x00f000f0050d7812 */ /* 0x000fe400078ec0ff */
[----:B------:R-:W-:Y:S02]  /*9f90*/  LOP3.LUT R5, R4, 0x64006400, RZ, 0xfc, !PT ;  /* 0x6400640004057812 */ /* 0x000fe400078efcff */
[----:B------:R-:W-:Y:S02]  /*9fa0*/  LOP3.LUT R4, R6, 0xf000f0, RZ, 0xc0, !PT ;  /* 0x00f000f006047812 */ /* 0x000fe400078ec0ff */
[----:B------:R-:W-:Y:S02]  /*9fb0*/  LOP3.LUT R23, R7, 0xf000f0, RZ, 0xc0, !PT ;  /* 0x00f000f007177812 */ /* 0x000fe400078ec0ff */
[----:B------:R-:W-:Y:S01]  /*9fc0*/  LOP3.LUT R7, R4, 0x64006400, RZ, 0xfc, !PT ;  /* 0x6400640004077812 */ /* 0x000fe200078efcff */
[----:B------:R-:W-:-:S02]  /*9fd0*/  HADD2.F32 R22, -RZ, R25.H1_H1 ;  /* 0x30000019ff167230 */ /* 0x000fc40000004100 */
[----:B------:R-:W-:Y:S01]  /*9fe0*/  HADD2.F32 R8, -RZ, R8.H1_H1 ;  /* 0x30000008ff087230 */ /* 0x000fe20000004100 */
[----:B------:R-:W-:Y:S01]  /*9ff0*/  LOP3.LUT R13, R13, 0x64006400, RZ, 0xfc, !PT ;  /* 0x640064000d0d7812 */ /* 0x000fe200078efcff */
[-C--:B------:R-:W-:Y:S01]  /*a000*/  HFMA2 R4, R7, R42.reuse.H0_H0, -72, -72 ;  /* 0xd480d48007047431 */ /* 0x080fe2000004002a */
[----:B------:R-:W-:Y:S01]  /*a010*/  LOP3.LUT R23, R23, 0x64006400, RZ, 0xfc, !PT ;  /* 0x6400640017177812 */ /* 0x000fe200078efcff */
[-C--:B------:R-:W-:Y:S02]  /*a020*/  HFMA2 R6, R5, R42.reuse.H0_H0, -72, -72 ;  /* 0xd480d48005067431 */ /* 0x080fe4000004002a */
[C---:B------:R-:W-:Y:S01]  /*a030*/  FFMA.FTZ R38, R3.reuse, R11, R38 ;  /* 0x0000000b03267223 */ /* 0x040fe20000010026 */
[C---:B------:R-:W-:Y:S01]  /*a040*/  FFMA.FTZ R22, R3.reuse, R22, R21 ;  /* 0x0000001603167223 */ /* 0x040fe20000010015 */
[----:B------:R-:W-:Y:S01]  /*a050*/  FFMA.FTZ R8, R3, R8, R18 ;  /* 0x0000000803087223 */ /* 0x000fe20000010012 */
[----:B------:R-:W-:Y:S02]  /*a060*/  HADD2.F32 R11, -RZ, R9.H0_H0 ;  /* 0x20000009ff0b7230 */ /* 0x000fe40000004100 */
[----:B------:R-:W-:-:S02]  /*a070*/  HFMA2 R5, R13, R42.H0_H0, -72, -72 ;  /* 0xd480d4800d057431 */ /* 0x000fc4000004002a */
[----:B------:R-:W-:Y:S02]  /*a080*/  HADD2.F32 R3, -RZ, R4.H0_H0 ;  /* 0x20000004ff037230 */ /* 0x000fe40000004100 */
[----:B------:R-:W-:Y:S02]  /*a090*/  HFMA2 R42, R23, R42.H0_H0, -72, -72 ;  /* 0xd480d480172a7431 */ /* 0x000fe4000004002a */
[--C-:B------:R-:W-:Y:S02]  /*a0a0*/  HADD2.F32 R13, -RZ, R6.reuse.H0_H0 ;  /* 0x20000006ff0d7230 */ /* 0x100fe40000004100 */
[----:B------:R-:W-:Y:S02]  /*a0b0*/  HADD2.F32 R9, -RZ, R9.H1_H1 ;  /* 0x30000009ff097230 */ /* 0x000fe40000004100 */
[----:B------:R-:W-:Y:S01]  /*a0c0*/  FFMA.FTZ R22, R11, R3, R22 ;  /* 0x000000030b167223 */ /* 0x000fe20000010016 */
[----:B------:R-:W-:Y:S02]  /*a0d0*/  HADD2.F32 R7, -RZ, R5.H0_H0 ;  /* 0x20000005ff077230 */ /* 0x000fe40000004100 */
[----:B------:R-:W-:Y:S01]  /*a0e0*/  FFMA.FTZ R30, R13, R11, R30 ;  /* 0x0000000b0d1e7223 */ /* 0x000fe2000001001e */
[----:B------:R-:W-:-:S02]  /*a0f0*/  HADD2.F32 R3, -RZ, R6.H1_H1 ;  /* 0x30000006ff037230 */ /* 0x000fc40000004100 */
[--C-:B------:R-:W-:Y:S02]  /*a100*/  HADD2.F32 R13, -RZ, R42.reuse.H0_H0 ;  /* 0x2000002aff0d7230 */ /* 0x100fe40000004100 */
[----:B------:R-:W-:Y:S01]  /*a110*/  FFMA.FTZ R38, R11, R7, R38 ;  /* 0x000000070b267223 */ /* 0x000fe20000010026 */
[----:B------:R-:W-:Y:S02]  /*a120*/  HADD2.F32 R7, -RZ, R42.H1_H1 ;  /* 0x3000002aff077230 */ /* 0x000fe40000004100 */
[----:B------:R-:W-:Y:S01]  /*a130*/  FFMA.FTZ R30, R3, R9, R30 ;  /* 0x00000009031e7223 */ /* 0x000fe2000001001e */
[----:B------:R-:W-:Y:S02]  /*a140*/  HADD2.F32 R3, -RZ, R4.H1_H1 ;  /* 0x30000004ff037230 */ /* 0x000fe40000004100 */
[----:B------:R-:W-:Y:S01]  /*a150*/  FFMA.FTZ R8, R11, R13, R8 ;  /* 0x0000000d0b087223 */ /* 0x000fe20000010008 */
[----:B------:R-:W-:Y:S01]  /*a160*/  HADD2.F32 R5, -RZ, R5.H1_H1 ;  /* 0x30000005ff057230 */ /* 0x000fe20000004100 */
[----:B------:R-:W-:Y:S01]  /*a170*/  IADD3 R4, R34, 0x20, RZ ;  /* 0x0000002022047810 */ /* 0x000fe20007ffe0ff */
[C---:B------:R-:W-:Y:S01]  /*a180*/  FFMA.FTZ R3, R9.reuse, R3, R22 ;  /* 0x0000000309037223 */ /* 0x040fe20000010016 */
[----:B------:R-:W-:-:S02]  /*a190*/  FFMA.FTZ R7, R9, R7, R8 ;  /* 0x0000000709077223 */ /* 0x000fc40000010008 */
[----:B------:R-:W-:Y:S01]  /*a1a0*/  FFMA.FTZ R5, R9, R5, R38 ;  /* 0x0000000509057223 */ /* 0x000fe20000010026 */
[----:B------:R-:W-:Y:S01]  /*a1b0*/  FMUL.FTZ R3, R3, R14 ;  /* 0x0000000e03037220 */ /* 0x000fe20000410000 */
[----:B------:R-:W-:Y:S01]  /*a1c0*/  FMUL.FTZ R7, R7, R20 ;  /* 0x0000001407077220 */ /* 0x000fe20000410000 */
[----:B------:R-:W-:Y:S01]  /*a1d0*/  ISETP.GE.AND P0, PT, R4, R39, PT ;  /* 0x000000270400720c */ /* 0x000fe20003f06270 */
[----:B------:R-:W-:Y:S01]  /*a1e0*/  FMUL.FTZ R30, R30, R31 ;  /* 0x0000001f1e1e7220 */ /* 0x000fe20000410000 */
[----:B------:R-:W-:Y:S01]  /*a1f0*/  ISETP.LT.AND P2, PT, R4, R37, PT ;  /* 0x000000250400720c */ /* 0x000fe20003f41270 */
[----:B------:R-:W-:Y:S01]  /*a200*/  FMUL.FTZ R5, R5, R16 ;  /* 0x0000001005057220 */ /* 0x000fe20000410000 */
[----:B------:R-:W-:Y:S02]  /*a210*/  F2FP.F16.F32.PACK_AB R3, RZ, R3 ;  /* 0x00000003ff03723e */ /* 0x000fe400000000ff */
[----:B------:R-:W-:Y:S01]  /*a220*/  F2FP.F16.F32.PACK_AB R7, RZ, R7 ;  /* 0x00000007ff07723e */ /* 0x000fe200000000ff */
[----:B------:R-:W-:Y:S01]  /*a230*/  HFMA2.MMA R10, R26, 1, 1, R10 ;  /* 0x3c003c001a0a7835 */ /* 0x000fe2000000000a */
[----:B------:R-:W-:Y:S01]  /*a240*/  F2FP.F16.F32.PACK_AB R30, RZ, R30 ;  /* 0x0000001eff1e723e */ /* 0x000fe200000000ff */
[----:B------:R-:W-:Y:S01]  /*a250*/  HFMA2.MMA R12, R17, 1, 1, R12 ;  /* 0x3c003c00110c7835 */ /* 0x000fe2000000000c */
[----:B------:R-:W-:-:S02]  /*a260*/  F2FP.F16.F32.PACK_AB R5, RZ, R5 ;  /* 0x00000005ff05723e */ /* 0x000fc400000000ff */
[----:B------:R-:W-:Y:S02]  /*a270*/  PRMT R3, R3, 0x5410, R7 ;  /* 0x0000541003037816 */ /* 0x000fe40000000007 */
[----:B------:R-:W-:Y:S01]  /*a280*/  PRMT R30, R30, 0x5410, R5 ;  /* 0x000054101e1e7816 */ /* 0x000fe20000000005 */
[----:B------:R-:W-:Y:S01]  /*a290*/  UIADD3 UR4, UR4, 0x40, URZ ;  /* 0x0000004004047890 */ /* 0x000fe2000fffe03f */
[----:B---3--:R-:W-:Y:S02]  /*a2a0*/  @!P1 IMAD.IADD R29, R27, 0x1, R34 ;  /* 0x000000011b1d9824 */ /* 0x008fe400078e0222 */
[----:B------:R-:W-:Y:S01]  /*a2b0*/  HFMA2.MMA R3, R3, 1, 1, R12 ;  /* 0x3c003c0003037835 */ /* 0x000fe2000000000c */
[----:B------:R-:W-:Y:S02]  /*a2c0*/  HADD2 R28, R30, R10 ;  /* 0x0000000a1e1c7230 */ /* 0x000fe40000000000 */
[----:B------:R-:W-:Y:S01]  /*a2d0*/  IMAD.WIDE R42, R36, 0x4, R46 ;  /* 0x00000004242a7825 */ /* 0x000fe200078e022e */
[----:B------:R-:W-:Y:S01]  /*a2e0*/  MOV R34, R4 ;  /* 0x0000000400227202 */ /* 0x000fe20000000f00 */
[----:B------:R-:W-:Y:S06]  /*a2f0*/  @!P0 BRA P2, `(.L_x_2312) ;  /* 0xffffffd800dc8947 */ /* 0x000fec000103ffff */
.L_x_2311:
[----:B------:R-:W-:-:S04]  /*a300*/  ISETP.GE.AND P0, PT, R34, R37, PT ;  /* 0x000000252200720c */ /* 0x000fc80003f06270 */
[----:B------:R-:W-:-:S13]  /*a310*/  ISETP.GE.OR P0, PT, R34, UR13, P0 ;  /* 0x0000000d22007c0c */ /* 0x000fda0008706670 */
[----:B------:R-:W-:Y:S05]  /*a320*/  @P0 BRA `(.L_x_2313) ;  /* 0x0000001400200947 */ /* 0x000fea0003800000 */
.L_x_2314:
[----:B-1----:R-:W2:Y:S01]  /*a330*/  LDG.E.128.CONSTANT R12, desc[UR6][R42.64] ;  /* 0x000000062a0c7981 */ /* 0x002ea2000c1e9d00 */
[----:B------:R-:W-:Y:S01]  /*a340*/  IMAD.U32 R36, RZ, RZ, UR9 ;  /* 0x00000009ff247e24 */ /* 0x000fe2000f8e00ff */
[----:B------:R-:W-:Y:S02]  /*a350*/  ISETP.NE.AND P0, PT, R34, R29, PT ;  /* 0x0000001d2200720c */ /* 0x000fe40003f05270 */
[----:B------:R-:W0:Y:S01]  /*a360*/  LDS.128 R16, [UR4] ;  /* 0x00000004ff107984 */ /* 0x000e220008000c00 */
[----:B------:R-:W-:-:S05]  /*a370*/  IMAD.WIDE R20, R36, 0x4, R42 ;  /* 0x0000000424147825 */ /* 0x000fca00078e022a */
[----:B------:R2:W3:Y:S05]  /*a380*/  LDG.E.128.CONSTANT R8, desc[UR6][R20.64] ;  /* 0x0000000614087981 */ /* 0x0004ea000c1e9d00 */
[----:B------:R-:W1:Y:S01]  /*a390*/  @!P0 LDC.64 R4, c[0x0][0x248] ;  /* 0x00009200ff048b82 */ /* 0x000e620000000a00 */
[----:B------:R-:W-:-:S05]  /*a3a0*/  @!P0 LEA R27, R34, 0x1, 0x1 ;  /* 0x00000001221b8811 */ /* 0x000fca00078e08ff */
[----:B-1----:R-:W-:-:S05]  /*a3b0*/  @!P0 IMAD.WIDE R26, R27, 0x2, R4 ;  /* 0x000000021b1a8825 */ /* 0x002fca00078e0204 */
[----:B------:R0:W4:Y:S01]  /*a3c0*/  @!P0 LDG.E.U16.CONSTANT R25, desc[UR6][R26.64] ;  /* 0x000000061a198981 */ /* 0x000122000c1e9500 */
[----:B------:R-:W-:-:S05]  /*a3d0*/  IMAD.WIDE R22, R36, 0x4, R20 ;  /* 0x0000000424167825 */ /* 0x000fca00078e0214 */
[----:B------:R-:W5:Y:S01]  /*a3e0*/  LDG.E.128.CONSTANT R4, desc[UR6][R22.64] ;  /* 0x0000000616047981 */ /* 0x000f62000c1e9d00 */
[----:B------:R-:W-:Y:S01]  /*a3f0*/  HFMA2.MMA R24, -RZ, RZ, 0, 0.125 ;  /* 0x00003000ff187435 */ /* 0x000fe200000001ff */
[----:B------:R-:W-:Y:S01]  /*a400*/  @!P0 VIADD R32, R32, 0x1 ;  /* 0x0000000120208836 */ /* 0x000fe20000000000 */
[----:B--2---:R-:W-:Y:S02]  /*a410*/  LOP3.LUT R20, R12, 0x70007, RZ, 0xc0, !PT ;  /* 0x000700070c147812 */ /* 0x004fe400078ec0ff */
        /* <DEDUP_REMOVED lines=8> */
[-C--:B0-----:R-:W-:Y:S01]  /*a4a0*/  HFMA2.MMA R26, R20, R16.reuse, RZ ;  /* 0x00000010141a7235 */ /* 0x081fe200000000ff */
[----:B------:R-:W-:Y:S01]  /*a4b0*/  LOP3.LUT R38, R38, 0x64006400, RZ, 0xfc, !PT ;  /* 0x6400640026267812 */ /* 0x000fe200078efcff */
[----:B------:R-:W-:Y:S01]  /*a4c0*/  HADD2 R31, R31, -1028, -1028 ;  /* 0xe404e4041f1f7430 */ /* 0x000fe20000000000 */
[----:B------:R-:W-:Y:S01]  /*a4d0*/  LOP3.LUT R21, R21, 0x64006400, RZ, 0xfc, !PT ;  /* 0x6400640015157812 */ /* 0x000fe200078efcff */
[----:B------:R-:W-:Y:S01]  /*a4e0*/  HADD2 R27, R30, -1028, -1028 ;  /* 0xe404e4041e1b7430 */ /* 0x000fe20000000000 */
[----:B------:R-:W-:Y:S01]  /*a4f0*/  LOP3.LUT R41, R15, 0x380038, RZ, 0xc0, !PT ;  /* 0x003800380f297812 */ /* 0x000fe200078ec0ff */
[----:B------:R-:W-:Y:S02]  /*a500*/  HADD2 R38, R38, -1028, -1028 ;  /* 0xe404e40426267430 */ /* 0x000fe40000000000 */
[----:B------:R-:W-:Y:S01]  /*a510*/  HFMA2 R40, R21, R24.H0_H0, -132, -132 ;  /* 0xd820d82015287431 */ /* 0x000fe20000040018 */
[----:B------:R-:W-:Y:S01]  /*a520*/  HFMA2.MMA R20, R31, R16, RZ ;  /* 0x000000101f147235 */ /* 0x000fe200000000ff */
[-C--:B------:R-:W-:Y:S01]  /*a530*/  HFMA2 R27, R27, R16.reuse, RZ.H0_H0 ;  /* 0x000000101b1b7231 */ /* 0x080fe200000400ff */
[----:B------:R-:W-:Y:S01]  /*a540*/  LOP3.LUT R41, R41, 0x64006400, RZ, 0xfc, !PT ;  /* 0x6400640029297812 */ /* 0x000fe200078efcff */
[----:B------:R-:W-:Y:S01]  /*a550*/  HFMA2 R21, R38, R16, RZ.H0_H0 ;  /* 0x0000001026157231 */ /* 0x000fe200000400ff */
[----:B------:R-:W-:Y:S01]  /*a560*/  LOP3.LUT R16, R13, 0x380038, RZ, 0xc0, !PT ;  /* 0x003800380d107812 */ /* 0x000fe200078ec0ff */
[----:B------:R-:W-:Y:S01]  /*a570*/  HFMA2.MMA R40, R40, R17, R26 ;  /* 0x0000001128287235 */ /* 0x000fe2000000001a */
[----:B------:R-:W-:Y:S01]  /*a580*/  LOP3.LUT R38, R14, 0x380038, RZ, 0xc0, !PT ;  /* 0x003800380e267812 */ /* 0x000fe200078ec0ff */
[----:B------:R-:W-:Y:S01]  /*a590*/  HFMA2 R41, R41, R24.H0_H0, -132, -132 ;  /* 0xd820d82029297431 */ /* 0x000fe20000040018 */
[----:B------:R-:W-:-:S02]  /*a5a0*/  SHF.R.U32.HI R26, RZ, 0x6, R12 ;  /* 0x00000006ff1a7819 */ /* 0x000fc4000001160c */
[----:B------:R-:W-:Y:S02]  /*a5b0*/  LOP3.LUT R31, R16, 0x64006400, RZ, 0xfc, !PT ;  /* 0x64006400101f7812 */ /* 0x000fe400078efcff */
[----:B------:R-:W-:Y:S02]  /*a5c0*/  LOP3.LUT R39, R38, 0x64006400, RZ, 0xfc, !PT ;  /* 0x6400640026277812 */ /* 0x000fe400078efcff */
[----:B------:R-:W-:Y:S01]  /*a5d0*/  LOP3.LUT R30, R26, 0x70007, RZ, 0xc0, !PT ;  /* 0x000700071a1e7812 */ /* 0x000fe200078ec0ff */
[-C--:B------:R-:W-:Y:S01]  /*a5e0*/  HFMA2 R16, R31, R24.reuse.H0_H0, -132, -132 ;  /* 0xd820d8201f107431 */ /* 0x080fe20000040018 */
[----:B------:R-:W-:Y:S01]  /*a5f0*/  SHF.R.U32.HI R31, RZ, 0x6, R15 ;  /* 0x00000006ff1f7819 */ /* 0x000fe2000001160f */
[----:B------:R-:W-:Y:S01]  /*a600*/  HFMA2 R39, R39, R24.H0_H0, -132, -132 ;  /* 0xd820d82027277431 */ /* 0x000fe20000040018 */
[----:B------:R-:W-:-:S03]  /*a610*/  LOP3.LUT R30, R30, 0x64006400, RZ, 0xfc, !PT ;  /* 0x640064001e1e7812 */ /* 0x000fc600078efcff */
[-C--:B------:R-:W-:Y:S01]  /*a620*/  HFMA2.MMA R16, R16, R17.reuse, R27 ;  /* 0x0000001110107235 */ /* 0x080fe2000000001b */
[----:B------:R-:W-:Y:S01]  /*a630*/  HFMA2 R20, R39, R17, R20 ;  /* 0x0000001127147231 */ /* 0x000fe20000000014 */
[----:B------:R-:W-:Y:S01]  /*a640*/  HFMA2.MMA R17, R41, R17, R21 ;  /* 0x0000001129117235 */ /* 0x000fe20000000015 */
[----:B------:R-:W-:Y:S01]  /*a650*/  HADD2 R21, R30, -1028, -1028 ;  /* 0xe404e4041e157430 */ /* 0x000fe20000000000 */
[----:B------:R-:W-:Y:S02]  /*a660*/  SHF.R.U32.HI R27, RZ, 0x6, R13 ;  /* 0x00000006ff1b7819 */ /* 0x000fe4000001160d */
[----:B------:R-:W-:Y:S01]  /*a670*/  SHF.R.U32.HI R30, RZ, 0x6, R14 ;  /* 0x00000006ff1e7819 */ /* 0x000fe2000001160e */
[----:B------:R-:W-:Y:S01]  /*a680*/  HFMA2 R40, R21, R18, R40 ;  /* 0x0000001215287231 */ /* 0x000fe20000000028 */
[----:B------:R-:W-:Y:S02]  /*a690*/  LOP3.LUT R21, R27, 0x70007, RZ, 0xc0, !PT ;  /* 0x000700071b157812 */ /* 0x000fe400078ec0ff */
[----:B------:R-:W-:-:S02]  /*a6a0*/  LOP3.LUT R39, R30, 0x70007, RZ, 0xc0, !PT ;  /* 0x000700071e277812 */ /* 0x000fc400078ec0ff */
[----:B------:R-:W-:Y:S02]  /*a6b0*/  LOP3.LUT R38, R21, 0x64006400, RZ, 0xfc, !PT ;  /* 0x6400640015267812 */ /* 0x000fe400078efcff */
[----:B------:R-:W-:Y:S02]  /*a6c0*/  LOP3.LUT R21, R31, 0x70007, RZ, 0xc0, !PT ;  /* 0x000700071f157812 */ /* 0x000fe400078ec0ff */
[----:B------:R-:W-:Y:S01]  /*a6d0*/  LOP3.LUT R39, R39, 0x64006400, RZ, 0xfc, !PT ;  /* 0x6400640027277812 */ /* 0x000fe200078efcff */
[----:B------:R-:W-:Y:S01]  /*a6e0*/  HADD2 R38, R38, -1028, -1028 ;  /* 0xe404e40426267430 */ /* 0x000fe20000000000 */
[----:B------:R-:W-:-:S03]  /*a6f0*/  LOP3.LUT R21, R21, 0x64006400, RZ, 0xfc, !PT ;  /* 0x6400640015157812 */ /* 0x000fc600078efcff */
[----:B------:R-:W-:Y:S02]  /*a700*/  HADD2 R39, R39, -1028, -1028 ;  /* 0xe404e40427277430 */ /* 0x000fe40000000000 */
[----:B------:R-:W-:Y:S01]  /*a710*/  HFMA2.MMA R16, R38, R18, R16 ;  /* 0x0000001226107235 */ /* 0x000fe20000000010 */
[----:B------:R-:W-:Y:S01]  /*a720*/  HADD2 R38, R21, -1028, -1028 ;  /* 0xe404e40415267430 */ /* 0x000fe20000000000 */
[----:B------:R-:W-:Y:S01]  /*a730*/  LOP3.LUT R21, R26, 0x380038, RZ, 0xc0, !PT ;  /* 0x003800381a157812 */ /* 0x000fe200078ec0ff */
[----:B------:R-:W-:-:S03]  /*a740*/  HFMA2 R20, R39, R18, R20 ;  /* 0x0000001227147231 */ /* 0x000fc60000000014 */
[----:B------:R-:W-:Y:S01]  /*a750*/  LOP3.LUT R21, R21, 0x64006400, RZ, 0xfc, !PT ;  /* 0x6400640015157812 */ /* 0x000fe200078efcff */
[----:B------:R-:W-:Y:S01]  /*a760*/  HFMA2.MMA R17, R38, R18, R17 ;  /* 0x0000001226117235 */ /* 0x000fe20000000011 */
[----:B------:R-:W-:-:S03]  /*a770*/  LOP3.LUT R18, R27, 0x380038, RZ, 0xc0, !PT ;  /* 0x003800381b127812 */ /* 0x000fc600078ec0ff */
[----:B------:R-:W-:Y:S01]  /*a780*/  HFMA2 R21, R21, R24.H0_H0, -132, -132 ;  /* 0xd820d82015157431 */ /* 0x000fe20000040018 */
[----:B------:R-:W-:Y:S02]  /*a790*/  LOP3.LUT R39, R18, 0x64006400, RZ, 0xfc, !PT ;  /* 0x6400640012277812 */ /* 0x000fe400078efcff */
[----:B------:R-:W-:-:S03]  /*a7a0*/  LOP3.LUT R18, R30, 0x380038, RZ, 0xc0, !PT ;  /* 0x003800381e127812 */ /* 0x000fc600078ec0ff */
[----:B------:R-:W-:Y:S01]  /*a7b0*/  HFMA2.MMA R40, R21, R19, R40 ;  /* 0x0000001315287235 */ /* 0x000fe20000000028 */
[----:B------:R-:W-:Y:S01]  /*a7c0*/  LOP3.LUT R21, R18, 0x64006400, RZ, 0xfc, !PT ;  /* 0x6400640012157812 */ /* 0x000fe200078efcff */
[----:B------:R-:W-:Y:S01]  /*a7d0*/  HFMA2 R39, R39, R24.H0_H0, -132, -132 ;  /* 0xd820d82027277431 */ /* 0x000fe20000040018 */
[----:B------:R-:W-:-:S03]  /*a7e0*/  LOP3.LUT R18, R31, 0x380038, RZ, 0xc0, !PT ;  /* 0x003800381f127812 */ /* 0x000fc600078ec0ff */
[----:B------:R-:W-:Y:S01]  /*a7f0*/  HFMA2 R38, R21, R24.H0_H0, -132, -132 ;  /* 0xd820d82015267431 */ /* 0x000fe20000040018 */
[----:B------:R-:W-:Y:S01]  /*a800*/  LOP3.LUT R21, R18, 0x64006400, RZ, 0xfc, !PT ;  /* 0x6400640012157812 */ /* 0x000fe200078efcff */
[----:B------:R-:W-:Y:S01]  /*a810*/  HFMA2.MMA R39, R39, R19, R16 ;  /* 0x0000001327277235 */ /* 0x000fe20000000010 */
[----:B------:R-:W-:-:S03]  /*a820*/  MOV R16, 0x2400 ;  /* 0x0000240000107802 */ /* 0x000fc60000000f00 */
[----:B------:R-:W-:Y:S01]  /*a830*/  HFMA2.MMA R38, R38, R19, R20 ;  /* 0x0000001326267235 */ /* 0x000fe20000000014 */
[----:B------:R-:W-:Y:S02]  /*a840*/  @!P0 IMAD R20, R32, 0x8, R1 ;  /* 0x0000000820148824 */ /* 0x000fe400078e0201 */
[----:B------:R-:W-:Y:S01]  /*a850*/  HFMA2 R41, R21, R24.H0_H0, -132, -132 ;  /* 0xd820d82015297431 */ /* 0x000fe20000040018 */
[----:B------:R-:W-:-:S03]  /*a860*/  PRMT R24, R24, 0x5410, R16 ;  /* 0x0000541018187816 */ /* 0x000fc60000000010 */
[----:B------:R-:W2:Y:S02]  /*a870*/  @!P0 LDL.64 R20, [R20] ;  /* 0x0000000014148983 */ /* 0x000ea40000100a00 */
[----:B------:R-:W-:Y:S02]  /*a880*/  HFMA2.MMA R41, R41, R19, R17 ;  /* 0x0000001329297235 */ /* 0x000fe40000000011 */
[----:B------:R-:W0:Y:S01]  /*a890*/  LDS.128 R16, [UR4+0x10] ;  /* 0x00001004ff107984 */ /* 0x000e220008000c00 */
        /* <DEDUP_REMOVED lines=8> */
[-C--:B------:R-:W-:Y:S02]  /*a920*/  HFMA2 R43, R43, R24.reuse.H1_H1, -20, -20 ;  /* 0xcd00cd002b2b7431 */ /* 0x080fe40000060018 */
[-C--:B------:R-:W-:Y:S02]  /*a930*/  HFMA2 R45, R45, R24.reuse.H1_H1, -20, -20 ;  /* 0xcd00cd002d2d7431 */ /* 0x080fe40000060018 */
[----:B------:R-:W-:-:S02]  /*a940*/  HFMA2 R31, R31, R24.H1_H1, -20, -20 ;  /* 0xcd00cd001f1f7431 */ /* 0x000fc40000060018 */
[----:B------:R-:W-:Y:S01]  /*a950*/  HFMA2 R27, R27, R24.H1_H1, -20, -20 ;  /* 0xcd00cd001b1b7431 */ /* 0x000fe20000060018 */
[----:B---3--:R-:W-:-:S04]  /*a960*/  LOP3.LUT R26, R8, 0x70007, RZ, 0xc0, !PT ;  /* 0x00070007081a7812 */ /* 0x008fc800078ec0ff */
[----:B------:R-:W-:-:S05]  /*a970*/  LOP3.LUT R26, R26, 0x64006400, RZ, 0xfc, !PT ;  /* 0x640064001a1a7812 */ /* 0x000fca00078efcff */
[----:B------:R-:W-:Y:S01]  /*a980*/  HADD2 R26, R26, -1028, -1028 ;  /* 0xe404e4041a1a7430 */ /* 0x000fe20000000000 */
[-C--:B0-----:R-:W-:Y:S01]  /*a990*/  HFMA2.MMA R40, R43, R16.reuse, R40 ;  /* 0x000000102b287235 */ /* 0x081fe20000000028 */
[----:B------:R-:W-:Y:S01]  /*a9a0*/  HFMA2 R27, R27, R16, R39 ;  /* 0x000000101b1b7231 */ /* 0x000fe20000000027 */
[-C--:B------:R-:W-:Y:S02]  /*a9b0*/  HFMA2.MMA R38, R45, R16.reuse, R38 ;  /* 0x000000102d267235 */ /* 0x080fe40000000026 */
[----:B------:R-:W-:Y:S01]  /*a9c0*/  HFMA2.MMA R41, R31, R16, R41 ;  /* 0x000000101f297235 */ /* 0x000fe20000000029 */
[----:B------:R-:W-:-:S04]  /*a9d0*/  LOP3.LUT R16, R9, 0x70007, RZ, 0xc0, !PT ;  /* 0x0007000709107812 */ /* 0x000fc800078ec0ff */
[----:B------:R-:W-:Y:S01]  /*a9e0*/  LOP3.LUT R16, R16, 0x64006400, RZ, 0xfc, !PT ;  /* 0x6400640010107812 */ /* 0x000fe200078efcff */
[----:B------:R-:W-:Y:S01]  /*a9f0*/  HFMA2 R40, R26, R17, R40 ;  /* 0x000000111a287231 */ /* 0x000fe20000000028 */
[----:B------:R-:W-:-:S03]  /*aa00*/  LOP3.LUT R26, R11, 0x70007, RZ, 0xc0, !PT ;  /* 0x000700070b1a7812 */ /* 0x000fc600078ec0ff */
[----:B------:R-:W-:Y:S01]  /*aa10*/  HADD2 R16, R16, -1028, -1028 ;  /* 0xe404e40410107430 */ /* 0x000fe20000000000 */
[----:B------:R-:W-:-:S05]  /*aa20*/  LOP3.LUT R30, R10, 0x70007, RZ, 0xc0, !PT ;  /* 0x000700070a1e7812 */ /* 0x000fca00078ec0ff */
[-C--:B------:R-:W-:Y:S01]  /*aa30*/  HFMA2.MMA R27, R16, R17.reuse, R27 ;  /* 0x00000011101b7235 */ /* 0x080fe2000000001b */
        /* <DEDUP_REMOVED lines=8> */
[----:B------:R-:W-:Y:S01]  /*aac0*/  HFMA2.MMA R41, R16, R17, R41 ;  /* 0x0000001110297235 */ /* 0x000fe20000000029 */
[----:B------:R-:W-:Y:S01]  /*aad0*/  LOP3.LUT R16, R10, 0x380038, RZ, 0xc0, !PT ;  /* 0x003800380a107812 */ /* 0x000fe200078ec0ff */
[----:B------:R-:W-:-:S02]  /*aae0*/  HFMA2 R39, R39, R24.H0_H0, -132, -132 ;  /* 0xd820d82027277431 */ /* 0x000fc40000040018 */
[----:B------:R-:W-:Y:S01]  /*aaf0*/  HFMA2 R38, R30, R17, R38 ;  /* 0x000000111e267231 */ /* 0x000fe20000000026 */
[----:B------:R-:W-:Y:S01]  /*ab00*/  LOP3.LUT R17, R11, 0x380038, RZ, 0xc0, !PT ;  /* 0x003800380b117812 */ /* 0x000fe200078ec0ff */
[----:B------:R-:W-:Y:S02]  /*ab10*/  HFMA2 R30, R31, R24.H0_H0, -132, -132 ;  /* 0xd820d8201f1e7431 */ /* 0x000fe40000040018 */
[----:B------:R-:W-:Y:S01]  /*ab20*/  HFMA2 R39, R39, R18, R27 ;  /* 0x0000001227277231 */ /* 0x000fe2000000001b */
[----:B------:R-:W-:Y:S02]  /*ab30*/  LOP3.LUT R27, R16, 0x64006400, RZ, 0xfc, !PT ;  /* 0x64006400101b7812 */ /* 0x000fe400078efcff */
[----:B------:R-:W-:Y:S01]  /*ab40*/  LOP3.LUT R17, R17, 0x64006400, RZ, 0xfc, !PT ;  /* 0x6400640011117812 */ /* 0x000fe200078efcff */
[----:B------:R-:W-:Y:S01]  /*ab50*/  HFMA2.MMA R30, R30, R18, R40 ;  /* 0x000000121e1e7235 */ /* 0x000fe20000000028 */
[----:B------:R-:W-:Y:S01]  /*ab60*/  SHF.R.U32.HI R26, RZ, 0x6, R8 ;  /* 0x00000006ff1a7819 */ /* 0x000fe20000011608 */
[----:B------:R-:W-:-:S02]  /*ab70*/  HFMA2 R40, R27, R24.H0_H0, -132, -132 ;  /* 0xd820d8201b287431 */ /* 0x000fc40000040018 */
[----:B------:R-:W-:Y:S01]  /*ab80*/  HFMA2 R17, R17, R24.H0_H0, -132, -132 ;  /* 0xd820d82011117431 */ /* 0x000fe20000040018 */
[----:B------:R-:W-:Y:S02]  /*ab90*/  LOP3.LUT R16, R26, 0x70007, RZ, 0xc0, !PT ;  /* 0x000700071a107812 */ /* 0x000fe400078ec0ff */
[----:B------:R-:W-:Y:S01]  /*aba0*/  SHF.R.U32.HI R27, RZ, 0x6, R9 ;  /* 0x00000006ff1b7819 */ /* 0x000fe20000011609 */
[-C--:B------:R-:W-:Y:S01]  /*abb0*/  HFMA2.MMA R40, R40, R18.reuse, R38 ;  /* 0x0000001228287235 */ /* 0x080fe20000000026 */
[----:B------:R-:W-:Y:S01]  /*abc0*/  LOP3.LUT R16, R16, 0x64006400, RZ, 0xfc, !PT ;  /* 0x6400640010107812 */ /* 0x000fe200078efcff */
[----:B------:R-:W-:Y:S01]  /*abd0*/  HFMA2.MMA R18, R17, R18, R41 ;  /* 0x0000001211127235 */ /* 0x000fe20000000029 */
[----:B------:R-:W-:Y:S02]  /*abe0*/  LOP3.LUT R41, R27, 0x70007, RZ, 0xc0, !PT ;  /* 0x000700071b297812 */ /* 0x000fe400078ec0ff */
[----:B------:R-:W-:Y:S01]  /*abf0*/  SHF.R.U32.HI R38, RZ, 0x6, R11 ;  /* 0x00000006ff267819 */ /* 0x000fe2000001160b */
[----:B------:R-:W-:Y:S01]  /*ac00*/  HADD2 R16, R16, -1028, -1028 ;  /* 0xe404e40410107430 */ /* 0x000fe20000000000 */
[----:B------:R-:W-:-:S02]  /*ac10*/  SHF.R.U32.HI R31, RZ, 0x6, R10 ;  /* 0x00000006ff1f7819 */ /* 0x000fc4000001160a */
[----:B------:R-:W-:Y:S01]  /*ac20*/  LOP3.LUT R41, R41, 0x64006400, RZ, 0xfc, !PT ;  /* 0x6400640029297812 */ /* 0x000fe200078efcff */
[----:B------:R-:W-:Y:S01]  /*ac30*/  HFMA2 R30, R16, R19, R30 ;  /* 0x00000013101e7231 */ /* 0x000fe2000000001e */
[----:B------:R-:W-:Y:S02]  /*ac40*/  LOP3.LUT R17, R38, 0x70007, RZ, 0xc0, !PT ;  /* 0x0007000726117812 */ /* 0x000fe400078ec0ff */
[----:B------:R-:W-:Y:S01]  /*ac50*/  LOP3.LUT R16, R31, 0x70007, RZ, 0xc0, !PT ;  /* 0x000700071f107812 */ /* 0x000fe200078ec0ff */
[----:B------:R-:W-:Y:S01]  /*ac60*/  HADD2 R41, R41, -1028, -1028 ;  /* 0xe404e40429297430 */ /* 0x000fe20000000000 */
[----:B------:R-:W-:Y:S02]  /*ac70*/  LOP3.LUT R17, R17, 0x64006400, RZ, 0xfc, !PT ;  /* 0x6400640011117812 */ /* 0x000fe400078efcff */
[----:B------:R-:W-:-:S03]  /*ac80*/  LOP3.LUT R16, R16, 0x64006400, RZ, 0xfc, !PT ;  /* 0x6400640010107812 */ /* 0x000fc600078efcff */
[----:B------:R-:W-:Y:S01]  /*ac90*/  HFMA2.MMA R39, R41, R19, R39 ;  /* 0x0000001329277235 */ /* 0x000fe20000000027 */
[----:B------:R-:W-:Y:S02]  /*aca0*/  HADD2 R41, R17, -1028, -1028 ;  /* 0xe404e40411297430 */ /* 0x000fe40000000000 */
[----:B------:R-:W-:-:S04]  /*acb0*/  HADD2 R16, R16, -1028, -1028 ;  /* 0xe404e40410107430 */ /* 0x000fc80000000000 */
[----:B------:R-:W-:Y:S01]  /*acc0*/  HFMA2 R40, R16, R19, R40 ;  /* 0x0000001310287231 */ /* 0x000fe20000000028 */
[----:B------:R-:W-:Y:S02]  /*acd0*/  HFMA2.MMA R41, R41, R19, R18 ;  /* 0x0000001329297235 */ /* 0x000fe40000000012 */
[----:B------:R-:W0:Y:S01]  /*ace0*/  LDS.128 R16, [UR4+0x20] ;  /* 0x00002004ff107984 */ /* 0x000e220008000c00 */
[----:B------:R-:W-:Y:S02]  /*acf0*/  SHF.R.U32.HI R12, RZ, 0xf, R12 ;  /* 0x0000000fff0c7819 */ /* 0x000fe4000001160c */
[----:B----4-:R-:W-:Y:S02]  /*ad00*/  @!P0 IADD3 R29, R25, R34, RZ ;  /* 0x00000022191d8210 */ /* 0x010fe40007ffe0ff */
[----:B------:R-:W-:Y:S02]  /*ad10*/  LOP3.LUT R12, R12, 0x10001, RZ, 0xc0, !PT ;  /* 0x000100010c0c7812 */ /* 0x000fe400078ec0ff */
[----:B------:R-:W-:-:S02]  /*ad20*/  SHF.R.U32.HI R25, RZ, 0xe, R8 ;  /* 0x0000000eff197819 */ /* 0x000fc40000011608 */
[----:B------:R-:W-:Y:S02]  /*ad30*/  SHF.R.U32.HI R13, RZ, 0xf, R13 ;  /* 0x0000000fff0d7819 */ /* 0x000fe4000001160d */
[----:B------:R-:W-:Y:S02]  /*ad40*/  LOP3.LUT R8, R12, 0x20002, R25, 0xf8, !PT ;  /* 0x000200020c087812 */ /* 0x000fe400078ef819 */
[----:B------:R-:W-:Y:S02]  /*ad50*/  LOP3.LUT R13, R13, 0x10001, RZ, 0xc0, !PT ;  /* 0x000100010d0d7812 */ /* 0x000fe400078ec0ff */
[----:B------:R-:W-:Y:S02]  /*ad60*/  SHF.R.U32.HI R12, RZ, 0xe, R9 ;  /* 0x0000000eff0c7819 */ /* 0x000fe40000011609 */
[----:B------:R-:W-:Y:S02]  /*ad70*/  SHF.R.U32.HI R14, RZ, 0xf, R14 ;  /* 0x0000000fff0e7819 */ /* 0x000fe4000001160e */
[----:B------:R-:W-:-:S02]  /*ad80*/  LOP3.LUT R9, R13, 0x20002, R12, 0xf8, !PT ;  /* 0x000200020d097812 */ /* 0x000fc400078ef80c */
[----:B------:R-:W-:Y:S02]  /*ad90*/  SHF.R.U32.HI R15, RZ, 0xf, R15 ;  /* 0x0000000fff0f7819 */ /* 0x000fe4000001160f */
[----:B------:R-:W-:Y:S02]  /*ada0*/  LOP3.LUT R14, R14, 0x10001, RZ, 0xc0, !PT ;  /* 0x000100010e0e7812 */ /* 0x000fe400078ec0ff */
[----:B------:R-:W-:Y:S02]  /*adb0*/  SHF.R.U32.HI R13, RZ, 0xe, R10 ;  /* 0x0000000eff0d7819 */ /* 0x000fe4000001160a */
[----:B------:R-:W-:Y:S02]  /*adc0*/  LOP3.LUT R12, R26, 0x380038, RZ, 0xc0, !PT ;  /* 0x003800381a0c7812 */ /* 0x000fe400078ec0ff */
[----:B------:R-:W-:Y:S02]  /*add0*/  SHF.R.U32.HI R42, RZ, 0xe, R11 ;  /* 0x0000000eff2a7819 */ /* 0x000fe4000001160b */
[----:B------:R-:W-:-:S02]  /*ade0*/  LOP3.LUT R11, R15, 0x10001, RZ, 0xc0, !PT ;  /* 0x000100010f0b7812 */ /* 0x000fc400078ec0ff */
[----:B------:R-:W-:Y:S02]  /*adf0*/  LOP3.LUT R10, R14, 0x20002, R13, 0xf8, !PT ;  /* 0x000200020e0a7812 */ /* 0x000fe400078ef80d */
[----:B------:R-:W-:Y:S02]  /*ae00*/  LOP3.LUT R13, R27, 0x380038, RZ, 0xc0, !PT ;  /* 0x003800381b0d7812 */ /* 0x000fe400078ec0ff */
[----:B------:R-:W-:Y:S02]  /*ae10*/  LOP3.LUT R15, R12, 0x64006400, RZ, 0xfc, !PT ;  /* 0x640064000c0f7812 */ /* 0x000fe400078efcff */
[----:B------:R-:W-:Y:S02]  /*ae20*/  LOP3.LUT R12, R31, 0x380038, RZ, 0xc0, !PT ;  /* 0x003800381f0c7812 */ /* 0x000fe400078ec0ff */
[----:B------:R-:W-:Y:S01]  /*ae30*/  LOP3.LUT R25, R13, 0x64006400, RZ, 0xfc, !PT ;  /* 0x640064000d197812 */ /* 0x000fe200078efcff */
[----:B------:R-:W-:Y:S01]  /*ae40*/  HFMA2 R15, R15, R24.H0_H0, -132, -132 ;  /* 0xd820d8200f0f7431 */ /* 0x000fe20000040018 */
[----:B------:R-:W-:-:S02]  /*ae50*/  LOP3.LUT R13, R12, 0x64006400, RZ, 0xfc, !PT ;  /* 0x640064000c0d7812 */ /* 0x000fc400078efcff */
[----:B------:R-:W-:-:S03]  /*ae60*/  LOP3.LUT R12, R38, 0x380038, RZ, 0xc0, !PT ;  /* 0x00380038260c7812 */ /* 0x000fc600078ec0ff */
[----:B------:R-:W-:Y:S01]  /*ae70*/  HFMA2 R13, R13, R24.H0_H0, -132, -132 ;  /* 0xd820d8200d0d7431 */ /* 0x000fe20000040018 */
[----:B0-----:R-:W-:Y:S01]  /*ae80*/  HFMA2.MMA R30, R15, R16, R30 ;  /* 0x000000100f1e7235 */ /* 0x001fe2000000001e */
[----:B------:R-:W-:Y:S02]  /*ae90*/  LOP3.LUT R15, R12, 0x64006400, RZ, 0xfc, !PT ;  /* 0x640064000c0f7812 */ /* 0x000fe400078efcff */
[----:B------:R-:W-:Y:S01]  /*aea0*/  HFMA2 R40, R13, R16, R40 ;  /* 0x000000100d287231 */ /* 0x000fe20000000028 */
[----:B------:R-:W-:Y:S02]  /*aeb0*/  LOP3.LUT R13, R26, 0x1c001c0, RZ, 0xc0, !PT ;  /* 0x01c001c01a0d7812 */ /* 0x000fe400078ec0ff */
[-C--:B------:R-:W-:Y:S02]  /*aec0*/  HFMA2 R15, R15, R24.reuse.H0_H0, -132, -132 ;  /* 0xd820d8200f0f7431 */ /* 0x080fe40000040018 */
[----:B------:R-:W-:Y:S01]  /*aed0*/  LOP3.LUT R13, R13, 0x64006400, RZ, 0xfc, !PT ;  /* 0x640064000d0d7812 */ /* 0x000fe200078efcff */
[----:B------:R-:W-:Y:S01]  /*aee0*/  HFMA2 R25, R25, R24.H0_H0, -132, -132 ;  /* 0xd820d82019197431 */ /* 0x000fe20000040018 */
[----:B------:R-:W-:-:S02]  /*aef0*/  LOP3.LUT R31, R31, 0x1c001c0, RZ, 0xc0, !PT ;  /* 0x01c001c01f1f7812 */ /* 0x000fc400078ec0ff */
[----:B------:R-:W-:Y:S01]  /*af00*/  LOP3.LUT R27, R27, 0x1c001c0, RZ, 0xc0, !PT ;  /* 0x01c001c01b1b7812 */ /* 0x000fe200078ec0ff */
[-C--:B------:R-:W-:Y:S01]  /*af10*/  HFMA2.MMA R41, R15, R16.reuse, R41 ;  /* 0x000000100f297235 */ /* 0x080fe20000000029 */
[----:B------:R-:W-:Y:S01]  /*af20*/  LOP3.LUT R38, R38, 0x1c001c0, RZ, 0xc0, !PT ;  /* 0x01c001c026267812 */ /* 0x000fe200078ec0ff */
[-C--:B------:R-:W-:Y:S01]  /*af30*/  HFMA2 R15, R13, R24.reuse.H1_H1, -20, -20 ;  /* 0xcd00cd000d0f7431 */ /* 0x080fe20000060018 */
[----:B------:R-:W-:Y:S01]  /*af40*/  LOP3.LUT R31, R31, 0x64006400, RZ, 0xfc, !PT ;  /* 0x640064001f1f7812 */ /* 0x000fe200078efcff */
[----:B------:R-:W-:Y:S01]  /*af50*/  HFMA2.MMA R25, R25, R16, R39 ;  /* 0x0000001019197235 */ /* 0x000fe20000000027 */
[----:B------:R-:W-:Y:S02]  /*af60*/  LOP3.LUT R27, R27, 0x64006400, RZ, 0xfc, !PT ;  /* 0x640064001b1b7812 */ /* 0x000fe400078efcff */
[----:B------:R-:W-:Y:S01]  /*af70*/  LOP3.LUT R39, R38, 0x64006400, RZ, 0xfc, !PT ;  /* 0x6400640026277812 */ /* 0x000fe200078efcff */
[-C--:B------:R-:W-:Y:S01]  /*af80*/  HFMA2 R16, R31, R24.reuse.H1_H1, -20, -20 ;  /* 0xcd00cd001f107431 */ /* 0x080fe20000060018 */
[----:B------:R-:W-:Y:S01]  /*af90*/  HFMA2.MMA R26, R15, R17, R30 ;  /* 0x000000110f1a7235 */ /* 0x000fe2000000001e */
[----:B-----5:R-:W-:Y:S01]  /*afa0*/  SHF.R.U32.HI R15, RZ, 0xd, R6 ;  /* 0x0000000dff0f7819 */ /* 0x020fe20000011606 */
[----:B------:R-:W-:-:S02]  /*afb0*/  HFMA2 R27, R27, R24.H1_H1, -20, -20 ;  /* 0xcd00cd001b1b7431 */ /* 0x000fc40000060018 */
[----:B------:R-:W-:Y:S01]  /*afc0*/  HFMA2 R39, R39, R24.H1_H1, -20, -20 ;  /* 0xcd00cd0027277431 */ /* 0x000fe20000060018 */
[----:B------:R-:W-:Y:S01]  /*afd0*/  LOP3.LUT R10, R10, 0x40004, R15, 0xf8, !PT ;  /* 0x000400040a0a7812 */ /* 0x000fe200078ef80f */
[-C--:B------:R-:W-:Y:S01]  /*afe0*/  HFMA2 R25, R27, R17.reuse, R25 ;  /* 0x000000111b197231 */ /* 0x080fe20000000019 */
[----:B------:R-:W-:Y:S01]  /*aff0*/  HFMA2.MMA R16, R16, R17, R40 ;  /* 0x0000001110107235 */ /* 0x000fe20000000028 */
[----:B------:R-:W-:Y:S01]  /*b000*/  LOP3.LUT R15, R4, 0x70007, RZ, 0xc0, !PT ;  /* 0x00070007040f7812 */ /* 0x000fe200078ec0ff */
[----:B------:R-:W-:Y:S01]  /*b010*/  HFMA2 R17, R39, R17, R41 ;  /* 0x0000001127117231 */ /* 0x000fe20000000029 */
[----:B------:R-:W-:Y:S02]  /*b020*/  SHF.R.U32.HI R12, RZ, 0xd, R5 ;  /* 0x0000000dff0c7819 */ /* 0x000fe40000011605 */
[----:B------:R-:W-:Y:S02]  /*b030*/  LOP3.LUT R39, R6, 0x70007, RZ, 0xc0, !PT ;  /* 0x0007000706277812 */ /* 0x000fe400078ec0ff */
[----:B------:R-:W-:-:S02]  /*b040*/  SHF.R.U32.HI R13, RZ, 0xd, R4 ;  /* 0x0000000dff0d7819 */ /* 0x000fc40000011604 */
[----:B------:R-:W-:Y:S02]  /*b050*/  LOP3.LUT R11, R11, 0x20002, R42, 0xf8, !PT ;  /* 0x000200020b0b7812 */ /* 0x000fe400078ef82a */
[----:B------:R-:W-:Y:S02]  /*b060*/  SHF.R.U32.HI R14, RZ, 0xd, R7 ;  /* 0x0000000dff0e7819 */ /* 0x000fe40000011607 */
[----:B------:R-:W-:Y:S02]  /*b070*/  LOP3.LUT R31, R5, 0x70007, RZ, 0xc0, !PT ;  /* 0x00070007051f7812 */ /* 0x000fe400078ec0ff */
[----:B------:R-:W-:Y:S02]  /*b080*/  LOP3.LUT R15, R15, 0x64006400, RZ, 0xfc, !PT ;  /* 0x640064000f0f7812 */ /* 0x000fe400078efcff */
[----:B------:R-:W-:Y:S02]  /*b090*/  LOP3.LUT R9, R9, 0x40004, R12, 0xf8, !PT ;  /* 0x0004000409097812 */ /* 0x000fe400078ef80c */
[----:B------:R-:W-:-:S02]  /*b0a0*/  LOP3.LUT R39, R39, 0x64006400, RZ, 0xfc, !PT ;  /* 0x6400640027277812 */ /* 0x000fc400078efcff */
[----:B------:R-:W-:Y:S02]  /*b0b0*/  LOP3.LUT R8, R8, 0x40004, R13, 0xf8, !PT ;  /* 0x0004000408087812 */ /* 0x000fe400078ef80d */
[----:B------:R-:W-:Y:S02]  /*b0c0*/  LOP3.LUT R27, R4, 0x380038, RZ, 0xc0, !PT ;  /* 0x00380038041b7812 */ /* 0x000fe400078ec0ff */
[----:B------:R-:W-:Y:S02]  /*b0d0*/  SHF.R.U32.HI R12, RZ, 0x6, R4 ;  /* 0x00000006ff0c7819 */ /* 0x000fe40000011604 */
[----:B------:R-:W-:Y:S02]  /*b0e0*/  LOP3.LUT R30, R7, 0x70007, RZ, 0xc0, !PT ;  /* 0x00070007071e7812 */ /* 0x000fe400078ec0ff */
[----:B------:R-:W-:Y:S02]  /*b0f0*/  LOP3.LUT R11, R11, 0x40004, R14, 0xf8, !PT ;  /* 0x000400040b0b7812 */ /* 0x000fe400078ef80e */
[----:B------:R-:W-:-:S02]  /*b100*/  LOP3.LUT R4, R5, 0x380038, RZ, 0xc0, !PT ;  /* 0x0038003805047812 */ /* 0x000fc400078ec0ff */
[----:B------:R-:W-:Y:S02]  /*b110*/  SHF.R.U32.HI R13, RZ, 0x6, R5 ;  /* 0x00000006ff0d7819 */ /* 0x000fe40000011605 */
[----:B------:R-:W-:Y:S01]  /*b120*/  LOP3.LUT R38, R31, 0x64006400, RZ, 0xfc, !PT ;  /* 0x640064001f267812 */ /* 0x000fe200078efcff */
[----:B------:R-:W-:Y:S01]  /*b130*/  HADD2 R31, R15, -1028, -1028 ;  /* 0xe404e4040f1f7430 */ /* 0x000fe20000000000 */
[----:B------:R-:W-:Y:S02]  /*b140*/  LOP3.LUT R5, R6, 0x380038, RZ, 0xc0, !PT ;  /* 0x0038003806057812 */ /* 0x000fe400078ec0ff */
[----:B------:R-:W-:Y:S02]  /*b150*/  SHF.R.U32.HI R14, RZ, 0x6, R6 ;  /* 0x00000006ff0e7819 */ /* 0x000fe40000011606 */
[----:B------:R-:W-:Y:S02]  /*b160*/  LOP3.LUT R6, R7, 0x380038, RZ, 0xc0, !PT ;  /* 0x0038003807067812 */ /* 0x000fe400078ec0ff */
[----:B------:R-:W-:Y:S01]  /*b170*/  SHF.R.U32.HI R15, RZ, 0x6, R7 ;  /* 0x00000006ff0f7819 */ /* 0x000fe20000011607 */
[----:B------:R-:W-:Y:S01]  /*b180*/  HADD2 R7, R39, -1028, -1028 ;  /* 0xe404e40427077430 */ /* 0x000fe20000000000 */
[----:B------:R-:W-:-:S02]  /*b190*/  LOP3.LUT R30, R30, 0x64006400, RZ, 0xfc, !PT ;  /* 0x640064001e1e7812 */ /* 0x000fc400078efcff */
[----:B------:R-:W-:-:S03]  /*b1a0*/  LOP3.LUT R27, R27, 0x64006400, RZ, 0xfc, !PT ;  /* 0x640064001b1b7812 */ /* 0x000fc600078efcff */
[----:B------:R-:W-:Y:S01]  /*b1b0*/  HADD2 R30, R30, -1028, -1028 ;  /* 0xe404e4041e1e7430 */ /* 0x000fe20000000000 */
[-C--:B------:R-:W-:Y:S01]  /*b1c0*/  HFMA2.MMA R7, R7, R18.reuse, R16 ;  /* 0x0000001207077235 */ /* 0x080fe20000000010 */
[----:B------:R-:W-:Y:S01]  /*b1d0*/  LOP3.LUT R5, R5, 0x64006400, RZ, 0xfc, !PT ;  /* 0x6400640005057812 */ /* 0x000fe200078efcff */
[-C--:B------:R-:W-:Y:S01]  /*b1e0*/  HFMA2.MMA R26, R31, R18.reuse, R26 ;  /* 0x000000121f1a7235 */ /* 0x080fe2000000001a */
[----:B------:R-:W-:Y:S01]  /*b1f0*/  LOP3.LUT R31, R4, 0x64006400, RZ, 0xfc, !PT ;  /* 0x64006400041f7812 */ /* 0x000fe200078efcff */
[-C--:B------:R-:W-:Y:S01]  /*b200*/  HFMA2 R4, R27, R24.reuse.H0_H0, -132, -132 ;  /* 0xd820d8201b047431 */ /* 0x080fe20000040018 */
[----:B------:R-:W-:Y:S01]  /*b210*/  HFMA2.MMA R27, R30, R18, R17 ;  /* 0x000000121e1b7235 */ /* 0x000fe20000000011 */
[----:B------:R-:W-:Y:S02]  /*b220*/  HADD2 R38, R38, -1028, -1028 ;  /* 0xe404e40426267430 */ /* 0x000fe40000000000 */
[----:B------:R-:W-:Y:S01]  /*b230*/  HFMA2 R17, R5, R24.H0_H0, -132, -132 ;  /* 0xd820d82005117431 */ /* 0x000fe20000040018 */
[----:B------:R-:W-:Y:S01]  /*b240*/  LOP3.LUT R39, R6, 0x64006400, RZ, 0xfc, !PT ;  /* 0x6400640006277812 */ /* 0x000fe200078efcff */
[----:B------:R-:W-:Y:S01]  /*b250*/  HFMA2 R25, R38, R18, R25 ;  /* 0x0000001226197231 */ /* 0x000fe20000000019 */
[----:B------:R-:W-:Y:S01]  /*b260*/  HFMA2.MMA R18, R4, R19, R26 ;  /* 0x0000001304127235 */ /* 0x000fe2000000001a */
[----:B------:R-:W-:-:S02]  /*b270*/  HFMA2 R17, R17, R19, R7 ;  /* 0x0000001311117231 */ /* 0x000fc40000000007 */
[----:B------:R-:W0:Y:S01]  /*b280*/  LDS.128 R4, [UR4+0x30] ;  /* 0x00003004ff047984 */ /* 0x000e220008000c00 */
[-C--:B------:R-:W-:Y:S02]  /*b290*/  HFMA2 R16, R31, R24.reuse.H0_H0, -132, -132 ;  /* 0xd820d8201f107431 */ /* 0x080fe40000040018 */
[----:B------:R-:W-:Y:S01]  /*b2a0*/  HFMA2 R39, R39, R24.H0_H0, -132, -132 ;  /* 0xd820d82027277431 */ /* 0x000fe20000040018 */
[----:B------:R-:W-:-:S03]  /*b2b0*/  LOP3.LUT R47, R12, 0x380038, RZ, 0xc0, !PT ;  /* 0x003800380c2f7812 */ /* 0x000fc600078ec0ff */
[-C--:B------:R-:W-:Y:S02]  /*b2c0*/  HFMA2.MMA R16, R16, R19.reuse, R25 ;  /* 0x0000001310107235 */ /* 0x080fe40000000019 */
[----:B------:R-:W-:Y:S01]  /*b2d0*/  HFMA2.MMA R19, R39, R19, R27 ;  /* 0x0000001327137235 */ /* 0x000fe2000000001b */
[C---:B------:R-:W-:Y:S02]  /*b2e0*/  LOP3.LUT R39, R12.reuse, 0x1c001c0, RZ, 0xc0, !PT ;  /* 0x01c001c00c277812 */ /* 0x040fe400078ec0ff */
[----:B------:R-:W-:Y:S02]  /*b2f0*/  LOP3.LUT R12, R12, 0x70007, RZ, 0xc0, !PT ;  /* 0x000700070c0c7812 */ /* 0x000fe400078ec0ff */
[C---:B------:R-:W-:Y:S02]  /*b300*/  LOP3.LUT R43, R14.reuse, 0x380038, RZ, 0xc0, !PT ;  /* 0x003800380e2b7812 */ /* 0x040fe400078ec0ff */
[C---:B------:R-:W-:Y:S02]  /*b310*/  LOP3.LUT R27, R14.reuse, 0x1c001c0, RZ, 0xc0, !PT ;  /* 0x01c001c00e1b7812 */ /* 0x040fe400078ec0ff */
[----:B------:R-:W-:-:S02]  /*b320*/  LOP3.LUT R14, R14, 0x70007, RZ, 0xc0, !PT ;  /* 0x000700070e0e7812 */ /* 0x000fc400078ec0ff */
[----:B------:R-:W-:Y:S02]  /*b330*/  LOP3.LUT R12, R12, 0x64006400, RZ, 0xfc, !PT ;  /* 0x640064000c0c7812 */ /* 0x000fe400078efcff */
[----:B------:R-:W-:-:S03]  /*b340*/  LOP3.LUT R14, R14, 0x64006400, RZ, 0xfc, !PT ;  /* 0x640064000e0e7812 */ /* 0x000fc600078efcff */
[----:B------:R-:W-:Y:S01]  /*b350*/  HADD2 R12, R12, -1028, -1028 ;  /* 0xe404e4040c0c7430 */ /* 0x000fe20000000000 */
[----:B------:R-:W-:Y:S01]  /*b360*/  LOP3.LUT R47, R47, 0x64006400, RZ, 0xfc, !PT ;  /* 0x640064002f2f7812 */ /* 0x000fe200078efcff */
[----:B------:R-:W-:Y:S01]  /*b370*/  HADD2 R14, R14, -1028, -1028 ;  /* 0xe404e4040e0e7430 */ /* 0x000fe20000000000 */
[C---:B------:R-:W-:Y:S02]  /*b380*/  LOP3.LUT R45, R13.reuse, 0x380038, RZ, 0xc0, !PT ;  /* 0x003800380d2d7812 */ /* 0x040fe400078ec0ff */
[----:B------:R-:W-:Y:S02]  /*b390*/  LOP3.LUT R31, R13, 0x1c001c0, RZ, 0xc0, !PT ;  /* 0x01c001c00d1f7812 */ /* 0x000fe400078ec0ff */
[----:B------:R-:W-:Y:S02]  /*b3a0*/  LOP3.LUT R43, R43, 0x64006400, RZ, 0xfc, !PT ;  /* 0x640064002b2b7812 */ /* 0x000fe400078efcff */
[C---:B------:R-:W-:Y:S02]  /*b3b0*/  LOP3.LUT R41, R15.reuse, 0x380038, RZ, 0xc0, !PT ;  /* 0x003800380f297812 */ /* 0x040fe400078ec0ff */
[----:B------:R-:W-:Y:S01]  /*b3c0*/  LOP3.LUT R25, R15, 0x1c001c0, RZ, 0xc0, !PT ;  /* 0x01c001c00f197812 */ /* 0x000fe200078ec0ff */
[-C--:B------:R-:W-:Y:S01]  /*b3d0*/  HFMA2 R30, R47, R24.reuse.H0_H0, -132, -132 ;  /* 0xd820d8202f1e7431 */ /* 0x080fe20000040018 */
[----:B------:R-:W-:Y:S01]  /*b3e0*/  LOP3.LUT R13, R13, 0x70007, RZ, 0xc0, !PT ;  /* 0x000700070d0d7812 */ /* 0x000fe200078ec0ff */
[-C--:B0-----:R-:W-:Y:S01]  /*b3f0*/  HFMA2.MMA R12, R12, R4.reuse, R18 ;  /* 0x000000040c0c7235 */ /* 0x081fe20000000012 */
[----:B------:R-:W-:Y:S01]  /*b400*/  LOP3.LUT R15, R15, 0x70007, RZ, 0xc0, !PT ;  /* 0x000700070f0f7812 */ /* 0x000fe200078ec0ff */
[----:B------:R-:W-:Y:S01]  /*b410*/  HFMA2.MMA R14, R14, R4, R17 ;  /* 0x000000040e0e7235 */ /* 0x000fe20000000011 */
        /* <DEDUP_REMOVED lines=8> */
[----:B------:R-:W-:Y:S01]  /*b4a0*/  HADD2 R13, R13, -1028, -1028 ;  /* 0xe404e4040d0d7430 */ /* 0x000fe20000000000 */
[----:B------:R-:W-:Y:S01]  /*b4b0*/  LOP3.LUT R41, R41, 0x64006400, RZ, 0xfc, !PT ;  /* 0x6400640029297812 */ /* 0x000fe200078efcff */
[----:B------:R-:W-:Y:S01]  /*b4c0*/  HADD2 R15, R15, -1028, -1028 ;  /* 0xe404e4040f0f7430 */ /* 0x000fe20000000000 */
[----:B------:R-:W-:Y:S01]  /*b4d0*/  HFMA2.MMA R14, R38, R5, R14 ;  /* 0x00000005260e7235 */ /* 0x000fe2000000000e */
[-C--:B------:R-:W-:Y:S01]  /*b4e0*/  HFMA2 R27, R27, R24.reuse.H1_H1, -20, -20 ;  /* 0xcd00cd001b1b7431 */ /* 0x080fe20000060018 */
[----:B------:R-:W-:Y:S01]  /*b4f0*/  LOP3.LUT R8, R8, 0x64006400, RZ, 0xfc, !PT ;  /* 0x6400640008087812 */ /* 0x000fe200078efcff */
[----:B------:R-:W-:-:S02]  /*b500*/  HFMA2 R26, R45, R24.H0_H0, -132, -132 ;  /* 0xd820d8202d1a7431 */ /* 0x000fc40000040018 */
[----:B------:R-:W-:Y:S02]  /*b510*/  HFMA2 R41, R41, R24.H0_H0, -132, -132 ;  /* 0xd820d82029297431 */ /* 0x000fe40000040018 */
[-C--:B------:R-:W-:Y:S02]  /*b520*/  HFMA2 R13, R13, R4.reuse, R16 ;  /* 0x000000040d0d7231 */ /* 0x080fe40000000010 */
[----:B------:R-:W-:Y:S01]  /*b530*/  HFMA2 R15, R15, R4, R19 ;  /* 0x000000040f0f7231 */ /* 0x000fe20000000013 */
[-C--:B------:R-:W-:Y:S01]  /*b540*/  HFMA2.MMA R4, R39, R6.reuse, R12 ;  /* 0x0000000627047235 */ /* 0x080fe2000000000c */
[----:B------:R-:W-:Y:S01]  /*b550*/  LOP3.LUT R10, R10, 0x64006400, RZ, 0xfc, !PT ;  /* 0x640064000a0a7812 */ /* 0x000fe200078efcff */
[-C--:B------:R-:W-:Y:S01]  /*b560*/  HFMA2 R13, R26, R5.reuse, R13 ;  /* 0x000000051a0d7231 */ /* 0x080fe2000000000d */
[----:B------:R-:W-:Y:S01]  /*b570*/  LOP3.LUT R31, R31, 0x64006400, RZ, 0xfc, !PT ;  /* 0x640064001f1f7812 */ /* 0x000fe200078efcff */
[----:B------:R-:W-:Y:S01]  /*b580*/  HFMA2 R15, R41, R5, R15 ;  /* 0x00000005290f7231 */ /* 0x000fe2000000000f */
[----:B------:R-:W-:Y:S01]  /*b590*/  HFMA2.MMA R5, R27, R6, R14 ;  /* 0x000000061b057235 */ /* 0x000fe2000000000e */
[----:B------:R-:W-:Y:S01]  /*b5a0*/  HADD2 R8, R8, -1028, -1028 ;  /* 0xe404e40408087430 */ /* 0x000fe20000000000 */
[----:B------:R-:W-:Y:S01]  /*b5b0*/  LOP3.LUT R25, R25, 0x64006400, RZ, 0xfc, !PT ;  /* 0x6400640019197812 */ /* 0x000fe200078efcff */
[----:B------:R-:W-:Y:S01]  /*b5c0*/  HADD2 R10, R10, -1028, -1028 ;  /* 0xe404e4040a0a7430 */ /* 0x000fe20000000000 */
[----:B------:R-:W-:Y:S01]  /*b5d0*/  LOP3.LUT R9, R9, 0x64006400, RZ, 0xfc, !PT ;  /* 0x6400640009097812 */ /* 0x000fe200078efcff */
[-C--:B------:R-:W-:Y:S01]  /*b5e0*/  HFMA2 R31, R31, R24.reuse.H1_H1, -20, -20 ;  /* 0xcd00cd001f1f7431 */ /* 0x080fe20000060018 */
[----:B------:R-:W-:Y:S01]  /*b5f0*/  LOP3.LUT R11, R11, 0x64006400, RZ, 0xfc, !PT ;  /* 0x640064000b0b7812 */ /* 0x000fe200078efcff */
[-C--:B------:R-:W-:Y:S01]  /*b600*/  HFMA2.MMA R4, R8, R7.reuse, R4 ;  /* 0x0000000708047235 */ /* 0x080fe20000000004 */
[----:B------:R-:W-:Y:S01]  /*b610*/  HFMA2 R25, R25, R24.H1_H1, -20, -20 ;  /* 0xcd00cd0019197431 */ /* 0x000fe20000060018 */
[----:B------:R-:W-:Y:S01]  /*b620*/  HFMA2.MMA R5, R10, R7, R5 ;  /* 0x000000070a057235 */ /* 0x000fe20000000005 */
[----:B------:R-:W-:Y:S01]  /*b630*/  HFMA2 R13, R31, R6, R13 ;  /* 0x000000061f0d7231 */ /* 0x000fe2000000000d */
[----:B--2---:R-:W-:Y:S01]  /*b640*/  @!P0 PRMT R0, R20, 0x7610, R0 ;  /* 0x0000761014008816 */ /* 0x004fe20000000000 */
        /* <DEDUP_REMOVED lines=22> */
.L_x_2313:
[----:B------:R-:W-:Y:S01]  /*b7b0*/  ISETP.GE.AND P0, PT, R34, R37, PT ;  /* 0x000000252200720c */ /* 0x000fe20003f06270 */
[----:B------:R-:W-:-:S03]  /*b7c0*/  ULDC UR5, c[0x0][0x26c] ;  /* 0x00009b0000057ab9 */ /* 0x000fc60000000800 */
[----:B------:R-:W-:-:S13]  /*b7d0*/  ISETP.GE.OR P0, PT, R34, UR5, P0 ;  /* 0x0000000522007c0c */ /* 0x000fda0008706670 */
[----:B------:R-:W-:Y:S05]  /*b7e0*/  @P0 BRA `(.L_x_2315) ;  /* 0x0000000800ac0947 */ /* 0x000fea0003800000 */
[----:B------:R-:W-:Y:S02]  /*b7f0*/  SHF.R.S32.HI R17, RZ, 0x1f, R36 ;  /* 0x0000001fff117819 */ /* 0x000fe40000011424 */
[C---:B-1----:R-:W-:Y:S02]  /*b800*/  SHF.L.U32 R15, R36.reuse, 0x2, RZ ;  /* 0x00000002240f7819 */ /* 0x042fe400000006ff */
[----:B------:R-:W-:-:S07]  /*b810*/  SHF.L.U64.HI R17, R36, 0x2, R17 ;  /* 0x0000000224117819 */ /* 0x000fce0000010211 */
.L_x_2316:
[----:B------:R-:W-:Y:S01]  /*b820*/  ISETP.NE.AND P1, PT, R34, R29, PT ;  /* 0x0000001d2200720c */ /* 0x000fe20003f25270 */
[----:B------:R-:W-:Y:S01]  /*b830*/  IMAD.MOV.U32 R8, RZ, RZ, R42 ;  /* 0x000000ffff087224 */ /* 0x000fe200078e002a */
[----:B------:R-:W-:-:S06]  /*b840*/  MOV R9, R43 ;  /* 0x0000002b00097202 */ /* 0x000fcc0000000f00 */
[----:B------:R-:W2:Y:S05]  /*b850*/  LDG.E.128.CONSTANT R8, desc[UR6][R8.64] ;  /* 0x0000000608087981 */ /* 0x000eaa000c1e9d00 */
[----:B------:R-:W0:Y:S01]  /*b860*/  @!P1 LDC.64 R4, c[0x0][0x248] ;  /* 0x00009200ff049b82 */ /* 0x000e220000000a00 */
[----:B------:R-:W-:-:S05]  /*b870*/  @!P1 LEA R19, R34, 0x1, 0x1 ;  /* 0x0000000122139811 */ /* 0x000fca00078e08ff */
[----:B0-----:R-:W-:Y:S02]  /*b880*/  @!P1 IMAD.WIDE R18, R19, 0x2, R4 ;  /* 0x0000000213129825 */ /* 0x001fe400078e0204 */
[----:B------:R-:W0:Y:S04]  /*b890*/  LDS.128 R4, [UR4] ;  /* 0x00000004ff047984 */ /* 0x000e280008000c00 */
[----:B------:R1:W3:Y:S01]  /*b8a0*/  @!P1 LDG.E.U16.CONSTANT R19, desc[UR6][R18.64] ;  /* 0x0000000612139981 */ /* 0x0002e2000c1e9500 */
[----:B------:R-:W-:-:S05]  /*b8b0*/  @!P1 VIADD R32, R32, 0x1 ;  /* 0x0000000120209836 */ /* 0x000fca0000000000 */
[----:B------:R-:W-:-:S06]  /*b8c0*/  @!P1 LEA R12, R32, R1, 0x3 ;  /* 0x00000001200c9211 */ /* 0x000fcc00078e18ff */
[----:B------:R-:W4:Y:S01]  /*b8d0*/  @!P1 LDL.64 R12, [R12] ;  /* 0x000000000c0c9983 */ /* 0x000f220000100a00 */
[----:B------:R-:W-:Y:S01]  /*b8e0*/  IMAD.MOV.U32 R24, RZ, RZ, 0x3400 ;  /* 0x00003400ff187424 */ /* 0x000fe200078e00ff */
[----:B------:R-:W-:Y:S01]  /*b8f0*/  HFMA2.MMA R14, -RZ, RZ, 0, 0.0625 ;  /* 0x00002c00ff0e7435 */ /* 0x000fe200000001ff */
[----:B------:R-:W-:-:S05]  /*b900*/  IADD3 R42, P0, R42, R15, RZ ;  /* 0x0000000f2a2a7210 */ /* 0x000fca0007f1e0ff */
[----:B------:R-:W-:Y:S01]  /*b910*/  IMAD.X R43, R43, 0x1, R17, P0 ;  /* 0x000000012b2b7824 */ /* 0x000fe200000e0611 */
[----:B--2---:R-:W-:Y:S02]  /*b920*/  LOP3.LUT R16, R8, 0x30003, RZ, 0xc0, !PT ;  /* 0x0003000308107812 */ /* 0x004fe400078ec0ff */
[C---:B------:R-:W-:Y:S02]  /*b930*/  LOP3.LUT R20, R9.reuse, 0x30003, RZ, 0xc0, !PT ;  /* 0x0003000309147812 */ /* 0x040fe400078ec0ff */
[----:B------:R-:W-:Y:S02]  /*b940*/  LOP3.LUT R16, R16, 0x64006400, RZ, 0xfc, !PT ;  /* 0x6400640010107812 */ /* 0x000fe400078efcff */
[----:B-1----:R-:W-:Y:S02]  /*b950*/  LOP3.LUT R18, R8, 0xc000c, RZ, 0xc0, !PT ;  /* 0x000c000c08127812 */ /* 0x002fe400078ec0ff */
[----:B------:R-:W-:Y:S01]  /*b960*/  LOP3.LUT R21, R9, 0xc000c, RZ, 0xc0, !PT ;  /* 0x000c000c09157812 */ /* 0x000fe200078ec0ff */
[----:B------:R-:W-:Y:S01]  /*b970*/  HADD2 R16, R16, -1026, -1026 ;  /* 0xe402e40210107430 */ /* 0x000fe20000000000 */
[----:B------:R-:W-:-:S02]  /*b980*/  LOP3.LUT R20, R20, 0x64006400, RZ, 0xfc, !PT ;  /* 0x6400640014147812 */ /* 0x000fc400078efcff */
[----:B------:R-:W-:Y:S02]  /*b990*/  LOP3.LUT R22, R10, 0x30003, RZ, 0xc0, !PT ;  /* 0x000300030a167812 */ /* 0x000fe400078ec0ff */
[----:B------:R-:W-:Y:S01]  /*b9a0*/  LOP3.LUT R21, R21, 0x64006400, RZ, 0xfc, !PT ;  /* 0x6400640015157812 */ /* 0x000fe200078efcff */
[----:B------:R-:W-:Y:S01]  /*b9b0*/  HADD2 R20, R20, -1026, -1026 ;  /* 0xe402e40214147430 */ /* 0x000fe20000000000 */
[----:B0-----:R-:W-:Y:S01]  /*b9c0*/  HFMA2.MMA R16, R16, R4, RZ ;  /* 0x0000000410107235 */ /* 0x001fe200000000ff */
[----:B------:R-:W-:Y:S02]  /*b9d0*/  LOP3.LUT R25, R11, 0x30003, RZ, 0xc0, !PT ;  /* 0x000300030b197812 */ /* 0x000fe400078ec0ff */
[----:B------:R-:W-:Y:S01]  /*b9e0*/  LOP3.LUT R22, R22, 0x64006400, RZ, 0xfc, !PT ;  /* 0x6400640016167812 */ /* 0x000fe200078efcff */
[----:B------:R-:W-:Y:S01]  /*b9f0*/  HFMA2 R26, R21, R24.H0_H0, -258, -258 ;  /* 0xdc08dc08151a7431 */ /* 0x000fe20000040018 */
[----:B------:R-:W-:Y:S01]  /*ba00*/  LOP3.LUT R23, R10, 0xc000c, RZ, 0xc0, !PT ;  /* 0x000c000c0a177812 */ /* 0x000fe200078ec0ff */
[----:B------:R-:W-:Y:S01]  /*ba10*/  HFMA2 R20, R20, R4, RZ.H0_H0 ;  /* 0x0000000414147231 */ /* 0x000fe200000400ff */
[----:B------:R-:W-:Y:S01]  /*ba20*/  LOP3.LUT R25, R25, 0x64006400, RZ, 0xfc, !PT ;  /* 0x6400640019197812 */ /* 0x000fe200078efcff */
[----:B------:R-:W-:-:S02]  /*ba30*/  HADD2 R22, R22, -1026, -1026 ;  /* 0xe402e40216167430 */ /* 0x000fc40000000000 */
[----:B---3--:R-:W-:Y:S01]  /*ba40*/  @!P1 IMAD.IADD R29, R19, 0x1, R34 ;  /* 0x00000001131d9824 */ /* 0x008fe200078e0222 */
[----:B------:R-:W-:-:S05]  /*ba50*/  LOP3.LUT R19, R18, 0x64006400, RZ, 0xfc, !PT ;  /* 0x6400640012137812 */ /* 0x000fca00078efcff */
[-C--:B------:R-:W-:Y:S01]  /*ba60*/  HFMA2 R27, R19, R24.reuse.H0_H0, -258, -258 ;  /* 0xdc08dc08131b7431 */ /* 0x080fe20000040018 */
[----:B------:R-:W-:Y:S01]  /*ba70*/  LOP3.LUT R23, R23, 0x64006400, RZ, 0xfc, !PT ;  /* 0x6400640017177812 */ /* 0x000fe200078efcff */
[----:B------:R-:W-:Y:S01]  /*ba80*/  HFMA2 R26, R26, R5, R20 ;  /* 0x000000051a1a7231 */ /* 0x000fe20000000014 */
[----:B------:R-:W-:Y:S02]  /*ba90*/  SHF.R.U32.HI R20, RZ, 0x8, R8 ;  /* 0x00000008ff147819 */ /* 0x000fe40000011608 */
[----:B------:R-:W-:Y:S01]  /*baa0*/  SHF.R.U32.HI R18, RZ, 0x8, R9 ;  /* 0x00000008ff127819 */ /* 0x000fe20000011609 */
[----:B------:R-:W-:Y:S01]  /*bab0*/  HFMA2.MMA R27, R27, R5, R16 ;  /* 0x000000051b1b7235 */ /* 0x000fe20000000010 */
[----:B------:R-:W-:Y:S01]  /*bac0*/  SHF.R.U32.HI R16, RZ, 0x8, R10 ;  /* 0x00000008ff107819 */ /* 0x000fe2000001160a */
[----:B------:R-:W-:Y:S01]  /*bad0*/  HADD2 R31, R25, -1026, -1026 ;  /* 0xe402e402191f7430 */ /* 0x000fe20000000000 */
[----:B------:R-:W-:Y:S01]  /*bae0*/  SHF.R.U32.HI R19, RZ, 0x8, R11 ;  /* 0x00000008ff137819 */ /* 0x000fe2000001160b */
[----:B------:R-:W-:Y:S01]  /*baf0*/  HFMA2 R25, R23, R24.H0_H0, -258, -258 ;  /* 0xdc08dc0817197431 */ /* 0x000fe20000040018 */
[----:B------:R-:W-:Y:S01]  /*bb00*/  LOP3.LUT R21, R11, 0xc000c, RZ, 0xc0, !PT ;  /* 0x000c000c0b157812 */ /* 0x000fe200078ec0ff */
[----:B------:R-:W-:Y:S01]  /*bb10*/  HFMA2.MMA R22, R22, R4, RZ ;  /* 0x0000000416167235 */ /* 0x000fe200000000ff */
        /* <DEDUP_REMOVED lines=9> */
[----:B------:R-:W-:Y:S01]  /*bbb0*/  HFMA2.MMA R25, R25, R5, R22 ;  /* 0x0000000519197235 */ /* 0x000fe20000000016 */
[----:B------:R-:W-:Y:S02]  /*bbc0*/  HFMA2 R36, R21, R24.H0_H0, -258, -258 ;  /* 0xdc08dc0815247431 */ /* 0x000fe40000040018 */
[----:B------:R-:W-:Y:S02]  /*bbd0*/  HFMA2 R31, R31, R4, RZ.H0_H0 ;  /* 0x000000041f1f7231 */ /* 0x000fe400000400ff */
[-C--:B------:R-:W-:Y:S02]  /*bbe0*/  HFMA2 R21, R45, R24.reuse.H0_H0, -258, -258 ;  /* 0xdc08dc082d157431 */ /* 0x080fe40000040018 */
[----:B------:R-:W-:-:S02]  /*bbf0*/  HFMA2 R23, R23, R24.H0_H0, -258, -258 ;  /* 0xdc08dc0817177431 */ /* 0x000fc40000040018 */
[-C--:B------:R-:W-:Y:S01]  /*bc00*/  HFMA2 R22, R41, R24.reuse.H0_H0, -258, -258 ;  /* 0xdc08dc0829167431 */ /* 0x080fe20000040018 */
[----:B------:R-:W-:Y:S01]  /*bc10*/  LOP3.LUT R47, R8, 0x300030, RZ, 0xc0, !PT ;  /* 0x00300030082f7812 */ /* 0x000fe200078ec0ff */
[----:B------:R-:W-:Y:S01]  /*bc20*/  HFMA2 R24, R39, R24.H0_H0, -258, -258 ;  /* 0xdc08dc0827187431 */ /* 0x000fe20000040018 */
[----:B------:R-:W-:Y:S02]  /*bc30*/  LOP3.LUT R39, R9, 0x300030, RZ, 0xc0, !PT ;  /* 0x0030003009277812 */ /* 0x000fe400078ec0ff */
[----:B------:R-:W-:Y:S01]  /*bc40*/  LOP3.LUT R41, R10, 0x300030, RZ, 0xc0, !PT ;  /* 0x003000300a297812 */ /* 0x000fe200078ec0ff */
[----:B------:R-:W-:Y:S01]  /*bc50*/  HFMA2.MMA R31, R36, R5, R31 ;  /* 0x00000005241f7235 */ /* 0x000fe2000000001f */
[----:B------:R-:W-:Y:S02]  /*bc60*/  LOP3.LUT R47, R47, 0x64006400, RZ, 0xfc, !PT ;  /* 0x640064002f2f7812 */ /* 0x000fe400078efcff */
[----:B------:R-:W-:Y:S02]  /*bc70*/  LOP3.LUT R39, R39, 0x64006400, RZ, 0xfc, !PT ;  /* 0x6400640027277812 */ /* 0x000fe400078efcff */
[----:B------:R-:W-:-:S02]  /*bc80*/  LOP3.LUT R5, R11, 0x300030, RZ, 0xc0, !PT ;  /* 0x003000300b057812 */ /* 0x000fc400078ec0ff */
[----:B------:R-:W-:Y:S01]  /*bc90*/  LOP3.LUT R41, R41, 0x64006400, RZ, 0xfc, !PT ;  /* 0x6400640029297812 */ /* 0x000fe200078efcff */
[-C--:B------:R-:W-:Y:S01]  /*bca0*/  HFMA2 R30, R47, R14.reuse.H0_H0, -66, -66 ;  /* 0xd420d4202f1e7431 */ /* 0x080fe2000004000e */
[----:B------:R-:W-:Y:S01]  /*bcb0*/  LOP3.LUT R5, R5, 0x64006400, RZ, 0xfc, !PT ;  /* 0x6400640005057812 */ /* 0x000fe200078efcff */
[-C--:B------:R-:W-:Y:S01]  /*bcc0*/  HFMA2 R39, R39, R14.reuse.H0_H0, -66, -66 ;  /* 0xd420d42027277431 */ /* 0x080fe2000004000e */
[----:B------:R-:W-:Y:S01]  /*bcd0*/  LOP3.LUT R8, R8, 0xc000c0, RZ, 0xc0, !PT ;  /* 0x00c000c008087812 */ /* 0x000fe200078ec0ff */
[----:B------:R-:W-:Y:S01]  /*bce0*/  HFMA2 R41, R41, R14.H0_H0, -66, -66 ;  /* 0xd420d42029297431 */ /* 0x000fe2000004000e */
[----:B------:R-:W-:Y:S02]  /*bcf0*/  LOP3.LUT R9, R9, 0xc000c0, RZ, 0xc0, !PT ;  /* 0x00c000c009097812 */ /* 0x000fe400078ec0ff */
[----:B------:R-:W-:Y:S02]  /*bd00*/  LOP3.LUT R10, R10, 0xc000c0, RZ, 0xc0, !PT ;  /* 0x00c000c00a0a7812 */ /* 0x000fe400078ec0ff */
[----:B------:R-:W-:Y:S01]  /*bd10*/  LOP3.LUT R11, R11, 0xc000c0, RZ, 0xc0, !PT ;  /* 0x00c000c00b0b7812 */ /* 0x000fe200078ec0ff */
[----:B------:R-:W-:-:S02]  /*bd20*/  HFMA2 R27, R30, R6, R27 ;  /* 0x000000061e1b7231 */ /* 0x000fc4000000001b */
[----:B------:R-:W-:Y:S01]  /*bd30*/  HFMA2 R30, R5, R14.H0_H0, -66, -66 ;  /* 0xd420d420051e7431 */ /* 0x000fe2000004000e */
[-C--:B------:R-:W-:Y:S01]  /*bd40*/  HFMA2.MMA R5, R39, R6.reuse, R26 ;  /* 0x0000000627057235 */ /* 0x080fe2000000001a */
[----:B------:R-:W-:Y:S01]  /*bd50*/  HFMA2 R25, R41, R6, R25 ;  /* 0x0000000629197231 */ /* 0x000fe20000000019 */
[----:B------:R-:W-:Y:S02]  /*bd60*/  LOP3.LUT R39, R8, 0x64006400, RZ, 0xfc, !PT ;  /* 0x6400640008277812 */ /* 0x000fe400078efcff */
[----:B------:R-:W-:Y:S02]  /*bd70*/  LOP3.LUT R41, R9, 0x64006400, RZ, 0xfc, !PT ;  /* 0x6400640009297812 */ /* 0x000fe400078efcff */
[----:B------:R-:W-:Y:S02]  /*bd80*/  LOP3.LUT R45, R10, 0x64006400, RZ, 0xfc, !PT ;  /* 0x640064000a2d7812 */ /* 0x000fe400078efcff */
[----:B------:R-:W-:Y:S02]  /*bd90*/  LOP3.LUT R47, R11, 0x64006400, RZ, 0xfc, !PT ;  /* 0x640064000b2f7812 */ /* 0x000fe400078efcff */
[----:B------:R-:W0:Y:S01]  /*bda0*/  LDS.128 R8, [UR4+0x10] ;  /* 0x00001004ff087984 */ /* 0x000e220008000c00 */
[----:B------:R-:W-:Y:S01]  /*bdb0*/  MOV R4, 0x2400 ;  /* 0x0000240000047802 */ /* 0x000fe20000000f00 */
[----:B------:R-:W-:-:S04]  /*bdc0*/  HFMA2.MMA R31, R30, R6, R31 ;  /* 0x000000061e1f7235 */ /* 0x000fc8000000001f */
[-C--:B------:R-:W-:Y:S02]  /*bdd0*/  HFMA2 R6, R39, R4.reuse.H0_H0, -18, -18 ;  /* 0xcc80cc8027067431 */ /* 0x080fe40000040004 */
[-C--:B------:R-:W-:Y:S02]  /*bde0*/  HFMA2 R45, R45, R4.reuse.H0_H0, -18, -18 ;  /* 0xcc80cc802d2d7431 */ /* 0x080fe40000040004 */
[-C--:B------:R-:W-:Y:S02]  /*bdf0*/  HFMA2 R41, R41, R4.reuse.H0_H0, -18, -18 ;  /* 0xcc80cc8029297431 */ /* 0x080fe40000040004 */
[----:B------:R-:W-:Y:S01]  /*be00*/  HFMA2 R47, R47, R4.H0_H0, -18, -18 ;  /* 0xcc80cc802f2f7431 */ /* 0x000fe20000040004 */
[-C--:B------:R-:W-:Y:S01]  /*be10*/  HFMA2.MMA R6, R6, R7.reuse, R27 ;  /* 0x0000000706067235 */ /* 0x080fe2000000001b */
[-C--:B------:R-:W-:Y:S01]  /*be20*/  HFMA2 R5, R41, R7.reuse, R5 ;  /* 0x0000000729057231 */ /* 0x080fe20000000005 */
[----:B------:R-:W-:Y:S01]  /*be30*/  HFMA2.MMA R25, R45, R7, R25 ;  /* 0x000000072d197235 */ /* 0x000fe20000000019 */
[----:B------:R-:W-:Y:S01]  /*be40*/  HFMA2 R7, R47, R7, R31 ;  /* 0x000000072f077231 */ /* 0x000fe2000000001f */
[----:B------:R-:W-:-:S02]  /*be50*/  LOP3.LUT R31, R16, 0x300030, RZ, 0xc0, !PT ;  /* 0x00300030101f7812 */ /* 0x000fc400078ec0ff */
[C---:B------:R-:W-:Y:S02]  /*be60*/  LOP3.LUT R26, R20.reuse, 0x300030, RZ, 0xc0, !PT ;  /* 0x00300030141a7812 */ /* 0x040fe400078ec0ff */
        /* <DEDUP_REMOVED lines=15> */
[-C--:B0-----:R-:W-:Y:S01]  /*bf60*/  HFMA2.MMA R6, R20, R8.reuse, R6 ;  /* 0x0000000814067235 */ /* 0x081fe20000000006 */
[-C--:B------:R-:W-:Y:S01]  /*bf70*/  HFMA2 R30, R27, R14.reuse.H0_H0, -66, -66 ;  /* 0xd420d4201b1e7431 */ /* 0x080fe2000004000e */
[----:B------:R-:W-:Y:S01]  /*bf80*/  HFMA2.MMA R16, R16, R8, R25 ;  /* 0x0000000810107235 */ /* 0x000fe20000000019 */
[-C--:B------:R-:W-:Y:S02]  /*bf90*/  HFMA2 R27, R39, R14.reuse.H0_H0, -66, -66 ;  /* 0xd420d420271b7431 */ /* 0x080fe4000004000e */
[----:B------:R-:W-:Y:S01]  /*bfa0*/  HFMA2 R14, R45, R14.H0_H0, -66, -66 ;  /* 0xd420d4202d0e7431 */ /* 0x000fe2000004000e */
[C---:B------:R-:W-:Y:S02]  /*bfb0*/  LOP3.LUT R45, R18.reuse, 0xc000c0, RZ, 0xc0, !PT ;  /* 0x00c000c0122d7812 */ /* 0x040fe400078ec0ff */
[----:B------:R-:W-:Y:S01]  /*bfc0*/  LOP3.LUT R18, R18, 0x30003, RZ, 0xc0, !PT ;  /* 0x0003000312127812 */ /* 0x000fe200078ec0ff */
[----:B------:R-:W-:Y:S01]  /*bfd0*/  HFMA2.MMA R6, R21, R9, R6 ;  /* 0x0000000915067235 */ /* 0x000fe20000000006 */
[----:B------:R-:W-:-:S02]  /*bfe0*/  LOP3.LUT R39, R19, 0xc000c0, RZ, 0xc0, !PT ;  /* 0x00c000c013277812 */ /* 0x000fc400078ec0ff */
[----:B------:R-:W-:Y:S02]  /*bff0*/  LOP3.LUT R19, R19, 0x30003, RZ, 0xc0, !PT ;  /* 0x0003000313137812 */ /* 0x000fe400078ec0ff */
[----:B------:R-:W-:Y:S01]  /*c000*/  LOP3.LUT R18, R18, 0x64006400, RZ, 0xfc, !PT ;  /* 0x6400640012127812 */ /* 0x000fe200078efcff */
[----:B------:R-:W-:Y:S01]  /*c010*/  HFMA2.MMA R16, R22, R9, R16 ;  /* 0x0000000916107235 */ /* 0x000fe20000000010 */
[----:B------:R-:W-:Y:S02]  /*c020*/  LOP3.LUT R19, R19, 0x64006400, RZ, 0xfc, !PT ;  /* 0x6400640013137812 */ /* 0x000fe400078efcff */
[----:B------:R-:W-:Y:S01]  /*c030*/  LOP3.LUT R31, R31, 0x64006400, RZ, 0xfc, !PT ;  /* 0x640064001f1f7812 */ /* 0x000fe200078efcff */
[----:B------:R-:W-:Y:S01]  /*c040*/  HADD2 R18, R18, -1026, -1026 ;  /* 0xe402e40212127430 */ /* 0x000fe20000000000 */
[----:B------:R-:W-:Y:S01]  /*c050*/  LOP3.LUT R41, R41, 0x64006400, RZ, 0xfc, !PT ;  /* 0x6400640029297812 */ /* 0x000fe200078efcff */
[-C--:B------:R-:W-:Y:S01]  /*c060*/  HFMA2.MMA R6, R30, R10.reuse, R6 ;  /* 0x0000000a1e067235 */ /* 0x080fe20000000006 */
[----:B------:R-:W-:Y:S01]  /*c070*/  HADD2 R19, R19, -1026, -1026 ;  /* 0xe402e40213137430 */ /* 0x000fe20000000000 */
[----:B------:R-:W-:Y:S01]  /*c080*/  HFMA2.MMA R16, R26, R10, R16 ;  /* 0x0000000a1a107235 */ /* 0x000fe20000000010 */
[----:B------:R-:W-:-:S02]  /*c090*/  HFMA2 R31, R31, R4.H0_H0, -18, -18 ;  /* 0xcc80cc801f1f7431 */ /* 0x000fc40000040004 */
[----:B------:R-:W-:Y:S01]  /*c0a0*/  HFMA2 R5, R18, R8, R5 ;  /* 0x0000000812057231 */ /* 0x000fe20000000005 */
[----:B------:R-:W-:Y:S01]  /*c0b0*/  LOP3.LUT R45, R45, 0x64006400, RZ, 0xfc, !PT ;  /* 0x640064002d2d7812 */ /* 0x000fe200078efcff */
[----:B------:R-:W-:Y:S02]  /*c0c0*/  HFMA2 R41, R41, R4.H0_H0, -18, -18 ;  /* 0xcc80cc8029297431 */ /* 0x000fe40000040004 */
[----:B------:R-:W-:Y:S02]  /*c0d0*/  HFMA2 R7, R19, R8, R7 ;  /* 0x0000000813077231 */ /* 0x000fe40000000007 */
[-C--:B------:R-:W-:Y:S01]  /*c0e0*/  HFMA2 R5, R23, R9.reuse, R5 ;  /* 0x0000000917057231 */ /* 0x080fe20000000005 */
[----:B------:R-:W-:Y:S01]  /*c0f0*/  LOP3.LUT R39, R39, 0x64006400, RZ, 0xfc, !PT ;  /* 0x6400640027277812 */ /* 0x000fe200078efcff */
[-C--:B------:R-:W-:Y:S01]  /*c100*/  HFMA2.MMA R6, R31, R11.reuse, R6 ;  /* 0x0000000b1f067235 */ /* 0x080fe20000000006 */
[----:B------:R-:W-:Y:S01]  /*c110*/  HFMA2 R7, R24, R9, R7 ;  /* 0x0000000918077231 */ /* 0x000fe20000000007 */
[----:B------:R-:W-:Y:S01]  /*c120*/  HFMA2.MMA R16, R41, R11, R16 ;  /* 0x0000000b29107235 */ /* 0x000fe20000000010 */
[----:B------:R-:W-:Y:S01]  /*c130*/  HFMA2 R45, R45, R4.H0_H0, -18, -18 ;  /* 0xcc80cc802d2d7431 */ /* 0x000fe20000040004 */
[----:B----4-:R-:W-:Y:S01]  /*c140*/  @!P1 PRMT R0, R12, 0x7610, R0 ;  /* 0x000076100c009816 */ /* 0x010fe20000000000 */
[----:B------:R-:W-:Y:S01]  /*c150*/  HFMA2 R5, R27, R10, R5 ;  /* 0x0000000a1b057231 */ /* 0x000fe20000000005 */
[----:B------:R-:W-:Y:S01]  /*c160*/  @!P1 PRMT R2, R13, 0x7610, R2 ;  /* 0x000076100d029816 */ /* 0x000fe20000000002 */
[----:B------:R-:W-:Y:S01]  /*c170*/  HFMA2 R4, R39, R4.H0_H0, -18, -18 ;  /* 0xcc80cc8027047431 */ /* 0x000fe20000040004 */
[----:B------:R-:W-:Y:S01]  /*c180*/  IADD3 R34, R34, 0x10, RZ ;  /* 0x0000001022227810 */ /* 0x000fe20007ffe0ff */
[----:B------:R-:W-:Y:S01]  /*c190*/  HFMA2 R7, R14, R10, R7 ;  /* 0x0000000a0e077231 */ /* 0x000fe20000000007 */
[----:B------:R-:W-:Y:S01]  /*c1a0*/  @!P1 PRMT R0, R0, 0x7610, R12 ;  /* 0x0000761000009816 */ /* 0x000fe2000000000c */
[-C--:B------:R-:W-:Y:S01]  /*c1b0*/  HFMA2 R5, R45, R11.reuse, R5 ;  /* 0x0000000b2d057231 */ /* 0x080fe20000000005 */
[----:B------:R-:W-:Y:S01]  /*c1c0*/  @!P1 PRMT R2, R2, 0x7610, R13 ;  /* 0x0000761002029816 */ /* 0x000fe2000000000d */
[----:B------:R-:W-:Y:S01]  /*c1d0*/  HFMA2 R4, R4, R11, R7 ;  /* 0x0000000b04047231 */ /* 0x000fe20000000007 */
[----:B------:R-:W-:-:S02]  /*c1e0*/  ISETP.GE.AND P0, PT, R34, UR5, PT ;  /* 0x0000000522007c0c */ /* 0x000fc4000bf06270 */
[----:B------:R-:W-:Y:S01]  /*c1f0*/  ISETP.LT.AND P1, PT, R34, R37, PT ;  /* 0x000000252200720c */ /* 0x000fe20003f21270 */
[----:B------:R-:W-:Y:S02]  /*c200*/  HADD2 R6, R6.H0_H0, R6.H1_H1 ;  /* 0x3000000606067230 */ /* 0x000fe40000000800 */
[----:B------:R-:W-:Y:S02]  /*c210*/  HADD2 R5, R5.H0_H0, R5.H1_H1 ;  /* 0x3000000505057230 */ /* 0x000fe40000000800 */
[----:B------:R-:W-:Y:S02]  /*c220*/  HADD2 R16, R16.H0_H0, R16.H1_H1 ;  /* 0x3000001010107230 */ /* 0x000fe40000000800 */
[----:B------:R-:W-:Y:S01]  /*c230*/  HADD2 R8, R4.H0_H0, R4.H1_H1 ;  /* 0x3000000404087230 */ /* 0x000fe20000000800 */
[----:B------:R-:W-:Y:S01]  /*c240*/  PRMT R6, R6, 0x5410, R5 ;  /* 0x0000541006067816 */ /* 0x000fe20000000005 */
[----:B------:R-:W-:-:S03]  /*c250*/  UIADD3 UR4, UR4, 0x20, URZ ;  /* 0x0000002004047890 */ /* 0x000fc6000fffe03f */
[----:B------:R-:W-:Y:S02]  /*c260*/  PRMT R16, R16, 0x5410, R8 ;  /* 0x0000541010107816 */ /* 0x000fe40000000008 */
[----:B------:R-:W-:-:S03]  /*c270*/  HFMA2.MMA R28, R6, R0, R28 ;  /* 0x00000000061c7235 */ /* 0x000fc6000000001c */
[----:B------:R-:W-:Y:S01]  /*c280*/  HFMA2 R3, R16, R2, R3 ;  /* 0x0000000210037231 */ /* 0x000fe20000000003 */
[----:B------:R-:W-:Y:S07]  /*c290*/  @!P0 BRA P1, `(.L_x_2316) ;  /* 0xfffffff400608947 */ /* 0x000fee000083ffff */
.L_x_2315:
[----:B------:R-:W0:Y:S01]  /*c2a0*/  S2R R0, SR_CTAID.Y ;  /* 0x0000000000007919 */ /* 0x000e220000002600 */
[----:B------:R-:W2:Y:S01]  /*c2b0*/  LDC.64 R4, c[0x0][0x230] ;  /* 0x00008c00ff047b82 */ /* 0x000ea20000000a00 */
[----:B------:R-:W-:Y:S02]  /*c2c0*/  HMUL2 R9, R28, R33.H0_H0 ;  /* 0x200000211c097232 */ /* 0x000fe40000000000 */
[----:B0-----:R-:W-:-:S04]  /*c2d0*/  IMAD R35, R0, UR9, R35 ;  /* 0x0000000900237c24 */ /* 0x001fc8000f8e0223 */
[----:B--2---:R-:W-:-:S05]  /*c2e0*/  IMAD.WIDE R4, R35, 0x2, R4 ;  /* 0x0000000223047825 */ /* 0x004fca00078e0204 */
[----:B------:R0:W-:Y:S01]  /*c2f0*/  ATOM.E.ADD.F16x2.RN.STRONG.GPU P0, RZ, desc[UR6][R4.64], R9 ;  /* 0x0000000904ff79a2 */ /* 0x0001e2000810e1c6 */
[----:B------:R-:W-:Y:S01]  /*c300*/  BSSY B0, `(.L_x_2317) ;  /* 0x0000010000007945 */ /* 0x000fe20003800000 */
[----:B------:R-:W-:-:S03]  /*c310*/  HMUL2 R33, R3, R33.H0_H0 ;  /* 0x2000002103217232 */ /* 0x000fc60000000000 */
[----:B0-----:R-:W-:Y:S05]  /*c320*/  @P0 BRA `(.L_x_2318) ;  /* 0x0000000000340947 */ /* 0x001fea0003800000 */
[----:B------:R-:W0:Y:S02]  /*c330*/  QSPC.E.S P0, RZ, [R4] ;  /* 0x0000000004ff73aa */ /* 0x000e240000000500 */
[----:B0-----:R-:W-:Y:S05]  /*c340*/  @!P0 BRA `(.L_x_2319) ;  /* 0x0000000000208947 */ /* 0x001fea0003800000 */
[----:B------:R-:W-:-:S05]  /*c350*/  IMAD.MOV.U32 R2, RZ, RZ, R4 ;  /* 0x000000ffff027224 */ /* 0x000fca00078e0004 */
[----:B------:R-:W-:-:S07]  /*c360*/  MOV R2, R2 ;  /* 0x0000000200027202 */ /* 0x000fce0000000f00 */
.L_x_2320:
[----:B------:R-:W0:Y:S02]  /*c370*/  LDS R6, [R2] ;  /* 0x0000000002067984 */ /* 0x000e240000000800 */
[----:B0-----:R-:W-:-:S06]  /*c380*/  HADD2 R7, R6, R9 ;  /* 0x0000000906077230 */ /* 0x001fcc0000000000 */
[----:B------:R-:W0:Y:S02]  /*c390*/  ATOMS.CAST.SPIN R7, [R2], R6, R7 ;  /* 0x000000060207738d */ /* 0x000e240001800007 */
[----:B0-----:R-:W-:-:S13]  /*c3a0*/  ISETP.EQ.U32.AND P0, PT, R7, 0x1, PT ;  /* 0x000000010700780c */ /* 0x001fda0003f02070 */
[----:B------:R-:W-:Y:S05]  /*c3b0*/  @!P0 BRA `(.L_x_2320) ;  /* 0xfffffffc00ec8947 */ /* 0x000fea000383ffff */
[----:B------:R-:W-:Y:S05]  /*c3c0*/  BRA `(.L_x_2318) ;  /* 0x00000000000c7947 */ /* 0x000fea0003800000 */
.L_x_2319:
[----:B------:R-:W2:Y:S02]  /*c3d0*/  LD.E R0, desc[UR6][R4.64] ;  /* 0x0000000604007980 */ /* 0x000ea4000c101900 */
[----:B--2---:R-:W-:-:S05]  /*c3e0*/  IADD3 R3, R9, R0, RZ ;  /* 0x0000000009037210 */ /* 0x004fca0007ffe0ff */
[----:B------:R0:W-:Y:S02]  /*c3f0*/  ST.E desc[UR6][R4.64], R3 ;  /* 0x0000000304007985 */ /* 0x0001e4000c101906 */
.L_x_2318:
[----:B------:R-:W-:Y:S05]  /*c400*/  BSYNC B0 ;  /* 0x0000000000007941 */ /* 0x000fea0003800000 */
.L_x_2317:
[----:B------:R2:W-:Y:S02]  /*c410*/  ATOM.E.ADD.F16x2.RN.STRONG.GPU P0, RZ, desc[UR6][R4.64+0x4], R33 ;  /* 0x0000042104ff79a2 */ /* 0x0005e4000810e1c6 */
[----:B--2---:R-:W-:Y:S05]  /*c420*/  @P0 EXIT ;  /* 0x000000000000094d */ /* 0x004fea0003800000 */
[----:B------:R-:W2:Y:S02]  /*c430*/  QSPC.E.S P0, RZ, [R4+0x4] ;  /* 0x0000040004ff73aa */ /* 0x000ea40000000500 */
[----:B--2---:R-:W-:Y:S05]  /*c440*/  @!P0 BRA `(.L_x_2321) ;  /* 0x0000000000208947 */ /* 0x004fea0003800000 */
[----:B------:R-:W-:-:S05]  /*c450*/  IMAD.MOV.U32 R2, RZ, RZ, R4 ;  /* 0x000000ffff027224 */ /* 0x000fca00078e0004 */
[----:B------:R-:W-:-:S07]  /*c460*/  MOV R2, R2 ;  /* 0x0000000200027202 */ /* 0x000fce0000000f00 */
.L_x_2322:
[----:B0-----:R-:W0:Y:S02]  /*c470*/  LDS R4, [R2+0x4] ;  /* 0x0000040002047984 */ /* 0x001e240000000800 */
[----:B0-----:R-:W-:-:S10]  /*c480*/  HFMA2.MMA R5, R4, 1, 1, R33 ;  /* 0x3c003c0004057835 */ /* 0x001fd40000000021 */
[----:B------:R-:W0:Y:S02]  /*c490*/  ATOMS.CAST.SPIN R5, [R2+0x4], R4, R5 ;  /* 0x000004040205738d */ /* 0x000e240001800005 */
[----:B0-----:R-:W-:-:S13]  /*c4a0*/  ISETP.EQ.U32.AND P0, PT, R5, 0x1, PT ;  /* 0x000000010500780c */ /* 0x001fda0003f02070 */
[----:B------:R-:W-:Y:S05]  /*c4b0*/  @!P0 BRA `(.L_x_2322) ;  /* 0xfffffffc00ec8947 */ /* 0x000fea000383ffff */
[----:B------:R-:W-:Y:S05]  /*c4c0*/  EXIT ;  /* 0x000000000000794d */ /* 0x000fea0003800000 */
.L_x_2321:
[----:B------:R-:W0:Y:S02]  /*c4d0*/  LD.E R0, desc[UR6][R4.64+0x4] ;  /* 0x0000040604007980 */ /* 0x000e24000c101900 */
[----:B0-----:R-:W-:-:S05]  /*c4e0*/  IADD3 R3, R33, R0, RZ ;  /* 0x0000000021037210 */ /* 0x001fca0007ffe0ff */
[----:B------:R-:W-:Y:S01]  /*c4f0*/  ST.E desc[UR6][R4.64+0x4], R3 ;  /* 0x0000040304007985 */ /* 0x000fe2000c101906 */
[----:B------:R-:W-:Y:S05]  /*c500*/  EXIT ;  /* 0x000000000000794d */ /* 0x000fea0003800000 */
.L_x_2323:
        /* <DEDUP_REMOVED lines=15> */
.L_x_4050:


//--------------------- .text._Z23gemm_half_q_half_kernelILi8ELb1ELb0EEvPK6__halfPKjS4_S2_PS0_iiiiPKtS7_iiiiiibS2_i --------------------------
	.section	.text._Z23gemm_half_q_half_kernelILi8ELb1ELb0EEvPK6__halfPKjS4_S2_PS0_iiiiPKtS7_iiiiiibS2_i,"ax",@progbits
	.align	128
        .global         _Z23gemm_half_q_half_kernelILi8ELb1ELb0EEvPK6__halfPKjS4_S2_PS0_iiiiPKtS7_iiiiiibS2_i
        .type           _Z23gemm_half_q_half_kernelILi8ELb1ELb0EEvPK6__halfPKjS4_S2_PS0_iiiiPKtS7_iiiiiibS2_i,@function
        .size           _Z23gemm_half_q_half_kernelILi8ELb1ELb0EEvPK6__halfPKjS4_S2_PS0_iiiiPKtS7_iiiiiibS2_i,(.L_x_4051 - _Z23gemm_half_q_half_kernelILi8ELb1ELb0EEvPK6__halfPKjS4_S2_PS0_iiiiPKtS7_iiiiiibS2_i)
        .other          _Z23gemm_half_q_half_kernelILi8ELb1ELb0EEvPK6__halfPKjS4_S2_PS0_iiiiPKtS7_iiiiiibS2_i,@"STO_CUDA_ENTRY STV_DEFAULT"
_Z23gemm_half_q_half_kernelILi8ELb1ELb0EEvPK6__halfPKjS4_S2_PS0_iiiiPKtS7_iiiiiibS2_i:
.text._Z23gemm_half_q_half_kernelILi8ELb1ELb0EEvPK6__halfPKjS4_S2_PS0_iiiiPKtS7_iiiiiibS2_i:
        /* <DEDUP_REMOVED lines=77> */
.L_x_2325:
[----:B------:R-:W-:Y:S05]  /*04d0*/  BSYNC B0 ;  /* 0x0000000000007941 */ /* 0x000fea0003800000 */
.L_x_2324:
        /* <DEDUP_REMOVED lines=33> */
.L_x_2326:
        /* <DEDUP_REMOVED lines=10> */
.L_x_2328:
        /* <DEDUP_REMOVED lines=44> */
.L_x_2327:
        /* <DEDUP_REMOVED lines=16> */
.L_x_2329:
        /* <DEDUP_REMOVED lines=8> */
.L_x_2330:
        /* <DEDUP_REMOVED lines=13> */
.L_x_2331:
        /* <DEDUP_REMOVED lines=8> */
.L_x_2332:
        /* <DEDUP_REMOVED lines=11> */
.L_x_2333:
        /* <DEDUP_REMOVED lines=47> */
.L_x_2351:
        /* <DEDUP_REMOVED lines=225> */
.L_x_2335:
        /* <DEDUP_REMOVED lines=91> */
.L_x_2336:
        /* <DEDUP_REMOVED lines=91> */
.L_x_2337:
        /* <DEDUP_REMOVED lines=91> */
.L_x_2338:
        /* <DEDUP_REMOVED lines=436> */
.L_x_2339:
        /* <DEDUP_REMOVED lines=87> */
.L_x_2340:
        /* <DEDUP_REMOVED lines=87> */
.L_x_2341:
        /* <DEDUP_REMOVED lines=87> */
.L_x_2342:
        /* <DEDUP_REMOVED lines=455> */
.L_x_2343:
        /* <DEDUP_REMOVED lines=87> */
.L_x_2344:
        /* <DEDUP_REMOVED lines=87> */
.L_x_2345:
        /* <DEDUP_REMOVED lines=87> */
.L_x_2346:
        /* <DEDUP_REMOVED lines=431> */
.L_x_2347:
        /* <DEDUP_REMOVED lines=87> */
.L_x_2348:
        /* <DEDUP_REMOVED lines=87> */
.L_x_2349:
        /* <DEDUP_REMOVED lines=89> */
.L_x_2350:
        /* <DEDUP_REMOVED lines=262> */
.L_x_2334:
[----:B------:R-:W-:Y:S01]  /*c3f0*/  ISETP.GE.AND P0, PT, R98, R103, PT ;  /* 0x000000676200720c */ /* 0x000fe20003f06270 */
[----:B------:R-:W-:-:S03]  /*c400*/  ULDC UR5, c[0x0][0x25c] ;  /* 0x0000970000057ab9 */ /* 0x000fc60000000800 */
[----:B------:R-:W-:-:S13]  /*c410*/  ISETP.GE.OR P0, PT, R98, UR5, P0 ;  /* 0x0000000562007c0c */ /* 0x000fda0008706670 */
[----:B------:R-:W-:Y:S05]  /*c420*/  @P0 BRA `(.L_x_2352) ;  /* 0x00000060000c0947 */ /* 0x000fea0003800000 */
[----:B------:R-:W-:Y:S01]  /*c430*/  SHF.R.S32.HI R52, RZ, 0x1f, R102 ;  /* 0x0000001fff347819 */ /* 0x000fe20000011466 */
[----:B------:R-:W-:-:S06]  /*c440*/  ULDC UR5, c[0x0][0x25c] ;  /* 0x0000970000057ab9 */ /* 0x000fcc0000000800 */
.L_x_2361:
        /* <DEDUP_REMOVED lines=348> */
.L_x_2353:
        /* <DEDUP_REMOVED lines=75> */
.L_x_2354:
        /* <DEDUP_REMOVED lines=75> */
.L_x_2355:
        /* <DEDUP_REMOVED lines=75> */
.L_x_2356:
        /* <DEDUP_REMOVED lines=521> */
.L_x_2357:
        /* <DEDUP_REMOVED lines=75> */
.L_x_2358:
        /* <DEDUP_REMOVED lines=75> */
.L_x_2359:
        /* <DEDUP_REMOVED lines=77> */
.L_x_2360:
        /* <DEDUP_REMOVED lines=216> */
.L_x_2352:
[----:B------:R-:W-:Y:S01]  /*12460*/  ISETP.GE.AND P0, PT, R98, R103, PT ;  /* 0x000000676200720c */ /* 0x000fe20003f06270 */
[----:B------:R-:W-:-:S03]  /*12470*/  ULDC UR5, c[0x0][0x260] ;  /* 0x0000980000057ab9 */ /* 0x000fc60000000800 */
[----:B------:R-:W-:Y:S01]  /*12480*/  ISETP.GE.OR P0, PT, R98, UR5, P0 ;  /* 0x0000000562007c0c */ /* 0x000fe20008706670 */
[----:B------:R-:W-:-:S12]  /*12490*/  ULDC UR5, c[0x0][0x260] ;  /* 0x0000980000057ab9 */ /* 0x000fd80000000800 */
[----:B------:R-:W-:Y:S05]  /*124a0*/  @P0 BRA `(.L_x_2362) ;  /* 0x0000003800280947 */ /* 0x000fea0003800000 */
.L_x_2367:
        /* <DEDUP_REMOVED lines=353> */
.L_x_2363:
        /* <DEDUP_REMOVED lines=77> */
.L_x_2364:
        /* <DEDUP_REMOVED lines=77> */
.L_x_2365:
        /* <DEDUP_REMOVED lines=77> */
.L_x_2366:
        /* <DEDUP_REMOVED lines=322> */
.L_x_2362:
[----:B------:R-:W-:Y:S01]  /*15d50*/  ISETP.GE.AND P0, PT, R98, R103, PT ;  /* 0x000000676200720c */ /* 0x000fe20003f06270 */
[----:B------:R-:W-:-:S03]  /*15d60*/  ULDC UR5, c[0x0][0x264] ;  /* 0x0000990000057ab9 */ /* 0x000fc60000000800 */
[----:B------:R-:W-:-:S13]  /*15d70*/  ISETP.GE.OR P0, PT, R98, UR5, P0 ;  /* 0x0000000562007c0c */ /* 0x000fda0008706670 */
[----:B------:R-:W-:Y:S05]  /*15d80*/  @P0 BRA `(.L_x_2368) ;  /* 0x000000a4007c0947 */ /* 0x000fea0003800000 */
[----:B------:R-:W-:Y:S01]  /*15d90*/  UMOV UR5, UR4 ;  /* 0x0000000400057c82 */ /* 0x000fe20008000000 */
[----:B------:R-:W-:-:S05]  /*15da0*/  ULDC UR6, c[0x0][0x264] ;  /* 0x0000990000067ab9 */ /* 0x000fca0000000800 */
.L_x_2385:
        /* <DEDUP_REMOVED lines=252> */
.L_x_2369:
        /* <DEDUP_REMOVED lines=91> */
.L_x_2370:
        /* <DEDUP_REMOVED lines=91> */
.L_x_2371:
        /* <DEDUP_REMOVED lines=91> */
.L_x_2372:
        /* <DEDUP_REMOVED lines=312> */
.L_x_2373:
        /* <DEDUP_REMOVED lines=87> */
.L_x_2374:
        /* <DEDUP_REMOVED lines=87> */
.L_x_2375:
        /* <DEDUP_REMOVED lines=87> */
.L_x_2376:
        /* <DEDUP_REMOVED lines=389> */
.L_x_2377:
        /* <DEDUP_REMOVED lines=87> */
.L_x_2378:
        /* <DEDUP_REMOVED lines=87> */
.L_x_2379:
        /* <DEDUP_REMOVED lines=87> */
.L_x_2380:
        /* <DEDUP_REMOVED lines=380> */
.L_x_2381:
        /* <DEDUP_REMOVED lines=87> */
.L_x_2382:
        /* <DEDUP_REMOVED lines=87> */
.L_x_2383:
        /* <DEDUP_REMOVED lines=89> */
.L_x_2384:
        /* <DEDUP_REMOVED lines=262> */
.L_x_2368:
[----:B------:R-:W-:Y:S01]  /*20380*/  ISETP.GE.AND P0, PT, R98, R103, PT ;  /* 0x000000676200720c */ /* 0x000fe20003f06270 */
[----:B------:R-:W-:-:S03]  /*20390*/  ULDC UR5, c[0x0][0x268] ;  /* 0x00009a0000057ab9 */ /* 0x000fc60000000800 */
[----:B------:R-:W-:Y:S01]  /*203a0*/  ISETP.GE.OR P0, PT, R98, UR5, P0 ;  /* 0x0000000562007c0c */ /* 0x000fe20008706670 */
[----:B------:R-:W-:-:S12]  /*203b0*/  ULDC UR5, c[0x0][0x268] ;  /* 0x00009a0000057ab9 */ /* 0x000fd80000000800 */
[----:B------:R-:W-:Y:S05]  /*203c0*/  @P0 BRA `(.L_x_2386) ;  /* 0x0000003400c00947 */ /* 0x000fea0003800000 */
.L_x_2391:
        /* <DEDUP_REMOVED lines=327> */
.L_x_2387:
        /* <DEDUP_REMOVED lines=77> */
.L_x_2388:
        /* <DEDUP_REMOVED lines=77> */
.L_x_2389:
        /* <DEDUP_REMOVED lines=77> */
.L_x_2390:
        /* <DEDUP_REMOVED lines=322> */
.L_x_2386:
        /* <DEDUP_REMOVED lines=8> */
.L_x_2397:
        /* <DEDUP_REMOVED lines=166> */
.L_x_2393:
        /* <DEDUP_REMOVED lines=43> */
.L_x_2394:
        /* <DEDUP_REMOVED lines=43> */
.L_x_2395:
        /* <DEDUP_REMOVED lines=44> */
.L_x_2396:
        /* <DEDUP_REMOVED lines=184> */
.L_x_2392:
[----:B------:R-:W0:Y:S01]  /*25950*/  S2R R18, SR_CTAID.X ;  /* 0x0000000000127919 */ /* 0x000e220000002500 */
[----:B------:R-:W1:Y:S01]  /*25960*/  S2UR UR4, SR_CTAID.Y ;  /* 0x00000000000479c3 */ /* 0x000e620000002600 */
[----:B------:R-:W0:Y:S07]  /*25970*/  S2R R19, SR_TID.X ;  /* 0x0000000000137919 */ /* 0x000e2e0000002100 */
[----:B------:R-:W2:Y:S08]  /*25980*/  LDC R17, c[0x0][0x23c] ;  /* 0x00008f00ff117b82 */ /* 0x000eb00000000800 */
[----:B------:R-:W3:Y:S01]  /*25990*/  LDC.64 R22, c[0x0][0x230] ;  /* 0x00008c00ff167b82 */ /* 0x000ee20000000a00 */
[----:B-1----:R-:W-:Y:S01]  /*259a0*/  USHF.L.U32 UR4, UR4, 0x3, URZ ;  /* 0x0000000304047899 */ /* 0x002fe2000800063f */
[----:B0-----:R-:W-:-:S04]  /*259b0*/  LEA R18, R18, R19, 0x6 ;  /* 0x0000001312127211 */ /* 0x001fc800078e30ff */
[----:B------:R-:W-:-:S05]  /*259c0*/  SHF.L.U32 R18, R18, 0x2, RZ ;  /* 0x0000000212127819 */ /* 0x000fca00000006ff */
[----:B--2---:R-:W-:-:S04]  /*259d0*/  IMAD R19, R17, UR4, R18 ;  /* 0x0000000411137c24 */ /* 0x004fc8000f8e0212 */
[----:B---3--:R-:W-:Y:S01]  /*259e0*/  IMAD.WIDE R22, R19, 0x2, R22 ;  /* 0x0000000213167825 */ /* 0x008fe200078e0216 */
[----:B------:R-:W-:-:S05]  /*259f0*/  MOV R19, R16 ;  /* 0x0000001000137202 */ /* 0x000fca0000000f00 */
[----:B------:R0:W-:Y:S01]  /*25a00*/  ATOM.E.ADD.F16x2.RN.STRONG.GPU P0, RZ, desc[UR8][R22.64], R19 ;  /* 0x0000001316ff79a2 */ /* 0x0001e2000810e1c8 */
[----:B------:R-:W-:Y:S01]  /*25a10*/  BSSY B0, `(.L_x_2398) ;  /* 0x0000010000007945 */ /* 0x000fe20003800000 */
[----:B------:R-:W-:-:S03]  /*25a20*/  MOV R24, R15 ;  /* 0x0000000f00187202 */ /* 0x000fc60000000f00 */
[----:B0-----:R-:W-:Y:S05]  /*25a30*/  @P0 BRA `(.L_x_2399) ;  /* 0x0000000000340947 */ /* 0x001fea0003800000 */
[----:B------:R-:W0:Y:S02]  /*25a40*/  QSPC.E.S P0, RZ, [R22] ;  /* 0x0000000016ff73aa */ /* 0x000e240000000500 */
[----:B0-----:R-:W-:Y:S05]  /*25a50*/  @!P0 BRA `(.L_x_2400) ;  /* 0x0000000000208947 */ /* 0x001fea0003800000 */
[----:B------:R-:W-:-:S04]  /*25a60*/  MOV R18, R22 ;  /* 0x0000001600127202 */ /* 0x000fc80000000f00 */
[----:B------:R-:W-:-:S07]  /*25a70*/  MOV R18, R18 ;  /* 0x0000001200127202 */ /* 0x000fce0000000f00 */
.L_x_2401:
[----:B------:R-:W0:Y:S02]  /*25a80*/  LDS R20, [R18] ;  /* 0x0000000012147984 */ /* 0x000e240000000800 */
[----:B0-----:R-:W-:-:S06]  /*25a90*/  HADD2 R21, R20, R16 ;  /* 0x0000001014157230 */ /* 0x001fcc0000000000 */
[----:B------:R-:W0:Y:S02]  /*25aa0*/  ATOMS.CAST.SPIN R21, [R18], R20, R21 ;  /* 0x000000141215738d */ /* 0x000e240001800015 */
[----:B0-----:R-:W-:-:S13]  /*25ab0*/  ISETP.EQ.U32.AND P0, PT, R21, 0x1, PT ;  /* 0x000000011500780c */ /* 0x001fda0003f02070 */
[----:B------:R-:W-:Y:S05]  /*25ac0*/  @!P0 BRA `(.L_x_2401) ;  /* 0xfffffffc00ec8947 */ /* 0x000fea000383ffff */
[----:B------:R-:W-:Y:S05]  /*25ad0*/  BRA `(.L_x_2399) ;  /* 0x00000000000c7947 */ /* 0x000fea0003800000 */
.L_x_2400:
[----:B------:R-:W2:Y:S02]  /*25ae0*/  LD.E R16, desc[UR8][R22.64] ;  /* 0x0000000816107980 */ /* 0x000ea4000c101900 */
[----:B--2---:R-:W-:-:S05]  /*25af0*/  IADD3 R19, R19, R16, RZ ;  /* 0x0000001013137210 */ /* 0x004fca0007ffe0ff */
[----:B------:R0:W-:Y:S02]  /*25b00*/  ST.E desc[UR8][R22.64], R19 ;  /* 0x0000001316007985 */ /* 0x0001e4000c101908 */
.L_x_2399:
[----:B------:R-:W-:Y:S05]  /*25b10*/  BSYNC B0 ;  /* 0x0000000000007941 */ /* 0x000fea0003800000 */
.L_x_2398:
        /* <DEDUP_REMOVED lines=9> */
.L_x_2405:
[----:B------:R-:W1:Y:S02]  /*25bb0*/  LDS R24, [R18+0x4] ;  /* 0x0000040012187984 */ /* 0x000e640000000800 */
[----:B-1----:R-:W-:-:S10]  /*25bc0*/  HFMA2.MMA R25, R24, 1, 1, R15 ;  /* 0x3c003c0018197835 */ /* 0x002fd4000000000f */
[----:B------:R-:W1:Y:S02]  /*25bd0*/  ATOMS.CAST.SPIN R25, [R18+0x4], R24, R25 ;  /* 0x000004181219738d */ /* 0x000e640001800019 */
[----:B-1----:R-:W-:-:S13]  /*25be0*/  ISETP.EQ.U32.AND P0, PT, R25, 0x1, PT ;  /* 0x000000011900780c */ /* 0x002fda0003f02070 */
[----:B------:R-:W-:Y:S05]  /*25bf0*/  @!P0 BRA `(.L_x_2405) ;  /* 0xfffffffc00ec8947 */ /* 0x000fea000383ffff */
[----:B------:R-:W-:Y:S05]  /*25c00*/  BRA `(.L_x_2403) ;  /* 0x00000000000c7947 */ /* 0x000fea0003800000 */
.L_x_2404:
[----:B------:R-:W2:Y:S02]  /*25c10*/  LD.E R15, desc[UR8][R22.64+0x4] ;  /* 0x00000408160f7980 */ /* 0x000ea4000c101900 */
[----:B--2---:R-:W-:-:S05]  /*25c20*/  IADD3 R15, R24, R15, RZ ;  /* 0x0000000f180f7210 */ /* 0x004fca0007ffe0ff */
[----:B------:R1:W-:Y:S02]  /*25c30*/  ST.E desc[UR8][R22.64+0x4], R15 ;  /* 0x0000040f16007985 */ /* 0x0003e4000c101908 */
.L_x_2403:
[----:B------:R-:W-:Y:S05]  /*25c40*/  BSYNC B0 ;  /* 0x0000000000007941 */ /* 0x000fea0003800000 */
.L_x_2402:
[----:B01----:R-:W-:Y:S01]  /*25c50*/  IMAD.WIDE R22, R17, 0x2, R22 ;  /* 0x0000000211167825 */ /* 0x003fe200078e0216 */
        /* <DEDUP_REMOVED lines=8> */
[----:B------:R-:W-:Y:S02]  /*25ce0*/  MOV R18, R18 ;  /* 0x0000001200127202 */ /* 0x000fe40000000f00 */
[----:B------:R-:W-:-:S07]  /*25cf0*/  MOV R19, R14 ;  /* 0x0000000e00137202 */ /* 0x000fce0000000f00 */
.L_x_2409:
[----:B------:R-:W0:Y:S02]  /*25d00*/  LDS R14, [R18] ;  /* 0x00000000120e7984 */ /* 0x000e240000000800 */
[----:B0-----:R-:W-:-:S06]  /*25d10*/  HADD2 R15, R14, R19 ;  /* 0x000000130e0f7230 */ /* 0x001fcc0000000000 */
[----:B------:R-:W0:Y:S02]  /*25d20*/  ATOMS.CAST.SPIN R15, [R18], R14, R15 ;  /* 0x0000000e120f738d */ /* 0x000e24000180000f */
[----:B0-----:R-:W-:-:S13]  /*25d30*/  ISETP.EQ.U32.AND P0, PT, R15, 0x1, PT ;  /* 0x000000010f00780c */ /* 0x001fda0003f02070 */
[----:B------:R-:W-:Y:S05]  /*25d40*/  @!P0 BRA `(.L_x_2409) ;  /* 0xfffffffc00ec8947 */ /* 0x000fea000383ffff */
[----:B------:R-:W-:Y:S05]  /*25d50*/  BRA `(.L_x_2407) ;  /* 0x00000000000c7947 */ /* 0x000fea0003800000 */
.L_x_2408:
[----:B------:R-:W2:Y:S02]  /*25d60*/  LD.E R14, desc[UR8][R22.64] ;  /* 0x00000008160e7980 */ /* 0x000ea4000c101900 */
[----:B--2---:R-:W-:-:S05]  /*25d70*/  IADD3 R15, R15, R14, RZ ;  /* 0x0000000e0f0f7210 */ /* 0x004fca0007ffe0ff */
[----:B------:R0:W-:Y:S02]  /*25d80*/  ST.E desc[UR8][R22.64], R15 ;  /* 0x0000000f16007985 */ /* 0x0001e4000c101908 */
.L_x_2407:
[----:B------:R-:W-:Y:S05]  /*25d90*/  BSYNC B0 ;  /* 0x0000000000007941 */ /* 0x000fea0003800000 */
.L_x_2406:
[----:B0-----:R-:W-:-:S05]  /*25da0*/  IMAD.WIDE R14, R17, 0x2, R20 ;  /* 0x00000002110e7825 */ /* 0x001fca00078e0214 */
[----:B------:R0:W-:Y:S01]  /*25db0*/  ATOM.E.ADD.F16x2.RN.STRONG.GPU P0, RZ, desc[UR8][R14.64], R16 ;  /* 0x000000100eff79a2 */ /* 0x0001e2000810e1c8 */
[----:B------:R-:W-:Y:S04]  /*25dc0*/  BSSY B0, `(.L_x_2410) ;  /* 0x000000e000007945 */ /* 0x000fe80003800000 */
[----:B0-----:R-:W-:Y:S05]  /*25dd0*/  @P0 BRA `(.L_x_2411) ;  /* 0x0000000000300947 */ /* 0x001fea0003800000 */
[----:B------:R-:W0:Y:S02]  /*25de0*/  QSPC.E.S P0, RZ, [R14] ;  /* 0x000000000eff73aa */ /* 0x000e240000000500 */
[----:B0-----:R-:W-:Y:S05]  /*25df0*/  @!P0 BRA `(.L_x_2412) ;  /* 0x00000000001c8947 */ /* 0x001fea0003800000 */
[----:B------:R-:W-:-:S07]  /*25e00*/  MOV R14, R14 ;  /* 0x0000000e000e7202 */ /* 0x000fce0000000f00 */
.L_x_2413:
[----:B------:R-:W0:Y:S02]  /*25e10*/  LDS R18, [R14] ;  /* 0x000000000e127984 */ /* 0x000e240000000800 */
[----:B0-----:R-:W-:-:S10]  /*25e20*/  HFMA2.MMA R19, R18, 1, 1, R13 ;  /* 0x3c003c0012137835 */ /* 0x001fd4000000000d */
[----:B------:R-:W0:Y:S02]  /*25e30*/  ATOMS.CAST.SPIN R19, [R14], R18, R19 ;  /* 0x000000120e13738d */ /* 0x000e240001800013 */
[----:B0-----:R-:W-:-:S13]  /*25e40*/  ISETP.EQ.U32.AND P0, PT, R19, 0x1, PT ;  /* 0x000000011300780c */ /* 0x001fda0003f02070 */
[----:B------:R-:W-:Y:S05]  /*25e50*/  @!P0 BRA `(.L_x_2413) ;  /* 0xfffffffc00ec8947 */ /* 0x000fea000383ffff */
[----:B------:R-:W-:Y:S05]  /*25e60*/  BRA `(.L_x_2411) ;  /* 0x00000000000c7947 */ /* 0x000fea0003800000 */
.L_x_2412:
[----:B------:R-:W2:Y:S02]  /*25e70*/  LD.E R13, desc[UR8][R14.64] ;  /* 0x000000080e0d7980 */ /* 0x000ea4000c101900 */
[----:B--2---:R-:W-:-:S05]  /*25e80*/  IADD3 R13, R16, R13, RZ ;  /* 0x0000000d100d7210 */ /* 0x004fca0007ffe0ff */
[----:B------:R0:W-:Y:S02]  /*25e90*/  ST.E desc[UR8][R14.64], R13 ;  /* 0x0000000d0e007985 */ /* 0x0001e4000c101908 */
.L_x_2411:
[----:B------:R-:W-:Y:S05]  /*25ea0*/  BSYNC B0 ;  /* 0x0000000000007941 */ /* 0x000fea0003800000 */
.L_x_2410:
[----:B------:R-:W-:Y:S01]  /*25eb0*/  IMAD.WIDE R18, R17, 0x2, R22 ;  /* 0x0000000211127825 */ /* 0x000fe200078e0216 */
[----:B0-----:R-:W-:-:S05]  /*25ec0*/  MOV R13, R12 ;  /* 0x0000000c000d7202 */ /* 0x001fca0000000f00 */
        /* <DEDUP_REMOVED lines=9> */
.L_x_2417:
[----:B------:R-:W0:Y:S02]  /*25f60*/  LDS R12, [R14] ;  /* 0x000000000e0c7984 */ /* 0x000e240000000800 */
[----:B0-----:R-:W-:-:S06]  /*25f70*/  HADD2 R13, R12, R15 ;  /* 0x0000000f0c0d7230 */ /* 0x001fcc0000000000 */
[----:B------:R-:W0:Y:S02]  /*25f80*/  ATOMS.CAST.SPIN R13, [R14], R12, R13 ;  /* 0x0000000c0e0d738d */ /* 0x000e24000180000d */
[----:B0-----:R-:W-:-:S13]  /*25f90*/  ISETP.EQ.U32.AND P0, PT, R13, 0x1, PT ;  /* 0x000000010d00780c */ /* 0x001fda0003f02070 */
[----:B------:R-:W-:Y:S05]  /*25fa0*/  @!P0 BRA `(.L_x_2417) ;  /* 0xfffffffc00ec8947 */ /* 0x000fea000383ffff */
[----:B------:R-:W-:Y:S05]  /*25fb0*/  BRA `(.L_x_2415) ;  /* 0x00000000000c7947 */ /* 0x000fea0003800000 */
.L_x_2416:
[----:B------:R-:W2:Y:S02]  /*25fc0*/  LD.E R12, desc[UR8][R18.64] ;  /* 0x00000008120c7980 */ /* 0x000ea4000c101900 */
[----:B--2---:R-:W-:-:S05]  /*25fd0*/  IADD3 R13, R13, R12, RZ ;  /* 0x0000000c0d0d7210 */ /* 0x004fca0007ffe0ff */
[----:B------:R0:W-:Y:S02]  /*25fe0*/  ST.E desc[UR8][R18.64], R13 ;  /* 0x0000000d12007985 */ /* 0x0001e4000c101908 */
.L_x_2415:
[----:B------:R-:W-:Y:S05]  /*25ff0*/  BSYNC B0 ;  /* 0x0000000000007941 */ /* 0x000fea0003800000 */
.L_x_2414:
        /* <DEDUP_REMOVED lines=11> */
.L_x_2421:
[----:B------:R-:W0:Y:S02]  /*260b0*/  LDS R20, [R14] ;  /* 0x000000000e147984 */ /* 0x000e240000000800 */
[----:B0-----:R-:W-:-:S06]  /*260c0*/  HADD2 R21, R20, R11 ;  /* 0x0000000b14157230 */ /* 0x001fcc0000000000 */
[----:B------:R-:W0:Y:S02]  /*260d0*/  ATOMS.CAST.SPIN R21, [R14], R20, R21 ;  /* 0x000000140e15738d */ /* 0x000e240001800015 */
[----:B0-----:R-:W-:-:S13]  /*260e0*/  ISETP.EQ.U32.AND P0, PT, R21, 0x1, PT ;  /* 0x000000011500780c */ /* 0x001fda0003f02070 */
[----:B------:R-:W-:Y:S05]  /*260f0*/  @!P0 BRA `(.L_x_2421) ;  /* 0xfffffffc00ec8947 */ /* 0x000fea000383ffff */
[----:B------:R-:W-:Y:S05]  /*26100*/  BRA `(.L_x_2419) ;  /* 0x00000000000c7947 */ /* 0x000fea0003800000 */
.L_x_2420:
[----:B------:R-:W2:Y:S02]  /*26110*/  LD.E R11, desc[UR8][R14.64] ;  /* 0x000000080e0b7980 */ /* 0x000ea4000c101900 */
[----:B--2---:R-:W-:-:S05]  /*26120*/  IADD3 R11, R16, R11, RZ ;  /* 0x0000000b100b7210 */ /* 0x004fca0007ffe0ff */
[----:B------:R0:W-:Y:S02]  /*26130*/  ST.E desc[UR8][R14.64], R11 ;  /* 0x0000000b0e007985 */ /* 0x0001e4000c101908 */
.L_x_2419:
[----:B------:R-:W-:Y:S05]  /*26140*/  BSYNC B0 ;  /* 0x0000000000007941 */ /* 0x000fea0003800000 */
.L_x_2418:
        /* <DEDUP_REMOVED lines=11> */
.L_x_2425:
[----:B------:R-:W0:Y:S02]  /*26200*/  LDS R10, [R14] ;  /* 0x000000000e0a7984 */ /* 0x000e240000000800 */
[----:B0-----:R-:W-:-:S10]  /*26210*/  HFMA2.MMA R11, R10, 1, 1, R15 ;  /* 0x3c003c000a0b7835 */ /* 0x001fd4000000000f */
[----:B------:R-:W0:Y:S02]  /*26220*/  ATOMS.CAST.SPIN R11, [R14], R10, R11 ;  /* 0x0000000a0e0b738d */ /* 0x000e24000180000b */
[----:B0-----:R-:W-:-:S13]  /*26230*/  ISETP.EQ.U32.AND P0, PT, R11, 0x1, PT ;  /* 0x000000010b00780c */ /* 0x001fda0003f02070 */
[----:B------:R-:W-:Y:S05]  /*26240*/  @!P0 BRA `(.L_x_2425) ;  /* 0xfffffffc00ec8947 */ /* 0x000fea000383ffff */
[----:B------:R-:W-:Y:S05]  /*26250*/  BRA `(.L_x_2423) ;  /* 0x00000000000c7947 */ /* 0x000fea0003800000 */
.L_x_2424:
[----:B------:R-:W2:Y:S02]  /*26260*/  LD.E R10, desc[UR8][R20.64] ;  /* 0x00000008140a7980 */ /* 0x000ea4000c101900 */
[----:B--2---:R-:W-:-:S05]  /*26270*/  IADD3 R11, R11, R10, RZ ;  /* 0x0000000a0b0b7210 */ /* 0x004fca0007ffe0ff */
[----:B------:R0:W-:Y:S02]  /*26280*/  ST.E desc[UR8][R20.64], R11 ;  /* 0x0000000b14007985 */ /* 0x0001e4000c101908 */
.L_x_2423:
[----:B------:R-:W-:Y:S05]  /*26290*/  BSYNC B0 ;  /* 0x0000000000007941 */ /* 0x000fea0003800000 */
.L_x_2422:
        /* <DEDUP_REMOVED lines=8> */
.L_x_2429:
[----:B------:R-:W0:Y:S02]  /*26320*/  LDS R14, [R10] ;  /* 0x000000000a0e7984 */ /* 0x000e240000000800 */
[----:B0-----:R-:W-:-:S06]  /*26330*/  HADD2 R15, R14, R9 ;  /* 0x000000090e0f7230 */ /* 0x001fcc0000000000 */
[----:B------:R-:W0:Y:S02]  /*26340*/  ATOMS.CAST.SPIN R15, [R10], R14, R15 ;  /* 0x0000000e0a0f738d */ /* 0x000e24000180000f */
[----:B0-----:R-:W-:-:S13]  /*26350*/  ISETP.EQ.U32.AND P0, PT, R15, 0x1, PT ;  /* 0x000000010f00780c */ /* 0x001fda0003f02070 */
[----:B------:R-:W-:Y:S05]  /*26360*/  @!P0 BRA `(.L_x_2429) ;  /* 0xfffffffc00ec8947 */ /* 0x000fea000383ffff */
[----:B------:R-:W-:Y:S05]  /*26370*/  BRA `(.L_x_2427) ;  /* 0x00000000000c7947 */ /* 0x000fea0003800000 */
.L_x_2428:
[----:B------:R-:W2:Y:S02]  /*26380*/  LD.E R9, desc[UR8][R10.64] ;  /* 0x000000080a097980 */ /* 0x000ea4000c101900 */
[----:B--2---:R-:W-:-:S05]  /*26390*/  IADD3 R9, R16, R9, RZ ;  /* 0x0000000910097210 */ /* 0x004fca0007ffe0ff */
[----:B------:R0:W-:Y:S02]  /*263a0*/  ST.E desc[UR8][R10.64], R9 ;  /* 0x000000090a007985 */ /* 0x0001e4000c101908 */
.L_x_2427:
[----:B------:R-:W-:Y:S05]  /*263b0*/  BSYNC B0 ;  /* 0x0000000000007941 */ /* 0x000fea0003800000 */
.L_x_2426:
        /* <DEDUP_REMOVED lines=11> */
.L_x_2433:
[----:B------:R-:W0:Y:S02]  /*26470*/  LDS R8, [R10] ;  /* 0x000000000a087984 */ /* 0x000e240000000800 */
[----:B0-----:R-:W-:-:S10]  /*26480*/  HFMA2.MMA R9, R8, 1, 1, R11 ;  /* 0x3c003c0008097835 */ /* 0x001fd4000000000b */
[----:B------:R-:W0:Y:S02]  /*26490*/  ATOMS.CAST.SPIN R9, [R10], R8, R9 ;  /* 0x000000080a09738d */ /* 0x000e240001800009 */
[----:B0-----:R-:W-:-:S13]  /*264a0*/  ISETP.EQ.U32.AND P0, PT, R9, 0x1, PT ;  /* 0x000000010900780c */ /* 0x001fda0003f02070 */
[----:B------:R-:W-:Y:S05]  /*264b0*/  @!P0 BRA `(.L_x_2433) ;  /* 0xfffffffc00ec8947 */ /* 0x000fea000383ffff */
[----:B------:R-:W-:Y:S05]  /*264c0*/  BRA `(.L_x_2431) ;  /* 0x00000000000c7947 */ /* 0x000fea0003800000 */
.L_x_2432:
[----:B------:R-:W2:Y:S02]  /*264d0*/  LD.E R8, desc[UR8][R14.64] ;  /* 0x000000080e087980 */ /* 0x000ea4000c101900 */
[----:B--2---:R-:W-:-:S05]  /*264e0*/  IADD3 R9, R9, R8, RZ ;  /* 0x0000000809097210 */ /* 0x004fca0007ffe0ff */
[----:B------:R0:W-:Y:S02]  /*264f0*/  ST.E desc[UR8][R14.64], R9 ;  /* 0x000000090e007985 */ /* 0x0001e4000c101908 */
.L_x_2431:
[----:B------:R-:W-:Y:S05]  /*26500*/  BSYNC B0 ;  /* 0x0000000000007941 */ /* 0x000fea0003800000 */
.L_x_2430:
        /* <DEDUP_REMOVED lines=8> */
.L_x_2437:
[----:B------:R-:W0:Y:S02]  /*26590*/  LDS R10, [R8] ;  /* 0x00000000080a7984 */ /* 0x000e240000000800 */
[----:B0-----:R-:W-:-:S06]  /*265a0*/  HADD2 R11, R10, R7 ;  /* 0x000000070a0b7230 */ /* 0x001fcc0000000000 */
[----:B------:R-:W0:Y:S02]  /*265b0*/  ATOMS.CAST.SPIN R11, [R8], R10, R11 ;  /* 0x0000000a080b738d */ /* 0x000e24000180000b */
[----:B0-----:R-:W-:-:S13]  /*265c0*/  ISETP.EQ.U32.AND P0, PT, R11, 0x1, PT ;  /* 0x000000010b00780c */ /* 0x001fda0003f02070 */
[----:B------:R-:W-:Y:S05]  /*265d0*/  @!P0 BRA `(.L_x_2437) ;  /* 0xfffffffc00ec8947 */ /* 0x000fea000383ffff */
[----:B------:R-:W-:Y:S05]  /*265e0*/  BRA `(.L_x_2435) ;  /* 0x00000000000c7947 */ /* 0x000fea0003800000 */
.L_x_2436:
[----:B------:R-:W2:Y:S02]  /*265f0*/  LD.E R7, desc[UR8][R8.64] ;  /* 0x0000000808077980 */ /* 0x000ea4000c101900 */
[----:B--2---:R-:W-:-:S05]  /*26600*/  IADD3 R7, R16, R7, RZ ;  /* 0x0000000710077210 */ /* 0x004fca0007ffe0ff */
[----:B------:R0:W-:Y:S02]  /*26610*/  ST.E desc[UR8][R8.64], R7 ;  /* 0x0000000708007985 */ /* 0x0001e4000c101908 */
.L_x_2435:
[----:B------:R-:W-:Y:S05]  /*26620*/  BSYNC B0 ;  /* 0x0000000000007941 */ /* 0x000fea0003800000 */
.L_x_2434:
        /* <DEDUP_REMOVED lines=11> */
.L_x_2441:
[----:B------:R-:W0:Y:S02]  /*266e0*/  LDS R6, [R8] ;  /* 0x0000000008067984 */ /* 0x000e240000000800 */
[----:B0-----:R-:W-:-:S10]  /*266f0*/  HFMA2.MMA R7, R6, 1, 1, R9 ;  /* 0x3c003c0006077835 */ /* 0x001fd40000000009 */
[----:B------:R-:W0:Y:S02]  /*26700*/  ATOMS.CAST.SPIN R7, [R8], R6, R7 ;  /* 0x000000060807738d */ /* 0x000e240001800007 */
[----:B0-----:R-:W-:-:S13]  /*26710*/  ISETP.EQ.U32.AND P0, PT, R7, 0x1, PT ;  /* 0x000000010700780c */ /* 0x001fda0003f02070 */
[----:B------:R-:W-:Y:S05]  /*26720*/  @!P0 BRA `(.L_x_2441) ;  /* 0xfffffffc00ec8947 */ /* 0x000fea000383ffff */
[----:B------:R-:W-:Y:S05]  /*26730*/  BRA `(.L_x_2439) ;  /* 0x00000000000c7947 */ /* 0x000fea0003800000 */
.L_x_2440:
[----:B------:R-:W2:Y:S02]  /*26740*/  LD.E R6, desc[UR8][R10.64] ;  /* 0x000000080a067980 */ /* 0x000ea4000c101900 */
[----:B--2---:R-:W-:-:S05]  /*26750*/  IADD3 R7, R7, R6, RZ ;  /* 0x0000000607077210 */ /* 0x004fca0007ffe0ff */
[----:B------:R0:W-:Y:S02]  /*26760*/  ST.E desc[UR8][R10.64], R7 ;  /* 0x000000070a007985 */ /* 0x0001e4000c101908 */
.L_x_2439:
[----:B------:R-:W-:Y:S05]  /*26770*/  BSYNC B0 ;  /* 0x0000000000007941 */ /* 0x000fea0003800000 */
.L_x_2438:
        /* <DEDUP_REMOVED lines=8> */
.L_x_2445:
[----:B------:R-:W0:Y:S02]  /*26800*/  LDS R8, [R6] ;  /* 0x0000000006087984 */ /* 0x000e240000000800 */
[----:B0-----:R-:W-:-:S06]  /*26810*/  HADD2 R9, R8, R5 ;  /* 0x0000000508097230 */ /* 0x001fcc0000000000 */
[----:B------:R-:W0:Y:S02]  /*26820*/  ATOMS.CAST.SPIN R9, [R6], R8, R9 ;  /* 0x000000080609738d */ /* 0x000e240001800009 */
[----:B0-----:R-:W-:-:S13]  /*26830*/  ISETP.EQ.U32.AND P0, PT, R9, 0x1, PT ;  /* 0x000000010900780c */ /* 0x001fda0003f02070 */
[----:B------:R-:W-:Y:S05]  /*26840*/  @!P0 BRA `(.L_x_2445) ;  /* 0xfffffffc00ec8947 */ /* 0x000fea000383ffff */
[----:B------:R-:W-:Y:S05]  /*26850*/  BRA `(.L_x_2443) ;  /* 0x00000000000c7947 */ /* 0x000fea0003800000 */
.L_x_2444:
[----:B------:R-:W2:Y:S02]  /*26860*/  LD.E R5, desc[UR8][R6.64] ;  /* 0x0000000806057980 */ /* 0x000ea4000c101900 */
[----:B--2---:R-:W-:-:S05]  /*26870*/  IADD3 R5, R16, R5, RZ ;  /* 0x0000000510057210 */ /* 0x004fca0007ffe0ff */
[----:B------:R0:W-:Y:S02]  /*26880*/  ST.E desc[UR8][R6.64], R5 ;  /* 0x0000000506007985 */ /* 0x0001e4000c101908 */
.L_x_2443:
[----:B------:R-:W-:Y:S05]  /*26890*/  BSYNC B0 ;  /* 0x0000000000007941 */ /* 0x000fea0003800000 */
.L_x_2442:
        /* <DEDUP_REMOVED lines=11> */
.L_x_2449:
[----:B------:R-:W0:Y:S02]  /*26950*/  LDS R4, [R6] ;  /* 0x0000000006047984 */ /* 0x000e240000000800 */
[----:B0-----:R-:W-:-:S10]  /*26960*/  HFMA2.MMA R5, R4, 1, 1, R7 ;  /* 0x3c003c0004057835 */ /* 0x001fd40000000007 */
[----:B------:R-:W0:Y:S02]  /*26970*/  ATOMS.CAST.SPIN R5, [R6], R4, R5 ;  /* 0x000000040605738d */ /* 0x000e240001800005 */
[----:B0-----:R-:W-:-:S13]  /*26980*/  ISETP.EQ.U32.AND P0, PT, R5, 0x1, PT ;  /* 0x000000010500780c */ /* 0x001fda0003f02070 */
[----:B------:R-:W-:Y:S05]  /*26990*/  @!P0 BRA `(.L_x_2449) ;  /* 0xfffffffc00ec8947 */ /* 0x000fea000383ffff */
[----:B------:R-:W-:Y:S05]  /*269a0*/  BRA `(.L_x_2447) ;  /* 0x00000000000c7947 */ /* 0x000fea0003800000 */
.L_x_2448:
[----:B------:R-:W2:Y:S02]  /*269b0*/  LD.E R4, desc[UR8][R8.64] ;  /* 0x0000000808047980 */ /* 0x000ea4000c101900 */
[----:B--2---:R-:W-:-:S05]  /*269c0*/  IADD3 R5, R5, R4, RZ ;  /* 0x0000000405057210 */ /* 0x004fca0007ffe0ff */
[----:B------:R0:W-:Y:S02]  /*269d0*/  ST.E desc[UR8][R8.64], R5 ;  /* 0x0000000508007985 */ /* 0x0001e4000c101908 */
.L_x_2447:
[----:B------:R-:W-:Y:S05]  /*269e0*/  BSYNC B0 ;  /* 0x0000000000007941 */ /* 0x000fea0003800000 */
.L_x_2446:
        /* <DEDUP_REMOVED lines=8> */
.L_x_2453:
[----:B------:R-:W0:Y:S02]  /*26a70*/  LDS R6, [R4] ;  /* 0x0000000004067984 */ /* 0x000e240000000800 */
[----:B0-----:R-:W-:-:S06]  /*26a80*/  HADD2 R7, R6, R3 ;  /* 0x0000000306077230 */ /* 0x001fcc0000000000 */
[----:B------:R-:W0:Y:S02]  /*26a90*/  ATOMS.CAST.SPIN R7, [R4], R6, R7 ;  /* 0x000000060407738d */ /* 0x000e240001800007 */
[----:B0-----:R-:W-:-:S13]  /*26aa0*/  ISETP.EQ.U32.AND P0, PT, R7, 0x1, PT ;  /* 0x000000010700780c */ /* 0x001fda0003f02070 */
[----:B------:R-:W-:Y:S05]  /*26ab0*/  @!P0 BRA `(.L_x_2453) ;  /* 0xfffffffc00ec8947 */ /* 0x000fea000383ffff */
[----:B------:R-:W-:Y:S05]  /*26ac0*/  BRA `(.L_x_2451) ;  /* 0x00000000000c7947 */ /* 0x000fea0003800000 */
.L_x_2452:
[----:B------:R-:W2:Y:S02]  /*26ad0*/  LD.E R3, desc[UR8][R4.64] ;  /* 0x0000000804037980 */ /* 0x000ea4000c101900 */
[----:B--2---:R-:W-:-:S05]  /*26ae0*/  IADD3 R3, R14, R3, RZ ;  /* 0x000000030e037210 */ /* 0x004fca0007ffe0ff */
[----:B------:R0:W-:Y:S02]  /*26af0*/  ST.E desc[UR8][R4.64], R3 ;  /* 0x0000000304007985 */ /* 0x0001e4000c101908 */
.L_x_2451:
[----:B------:R-:W-:Y:S05]  /*26b00*/  BSYNC B0 ;  /* 0x0000000000007941 */ /* 0x000fea0003800000 */
.L_x_2450:
[----:B0-----:R-:W-:Y:S01]  /*26b10*/  IMAD.WIDE R4, R17, 0x2, R8 ;  /* 0x0000000211047825 */ /* 0x001fe200078e0208 */
[----:B------:R-:W-:-:S05]  /*26b20*/  MOV R3, R2 ;  /* 0x0000000200037202 */ /* 0x000fca0000000f00 */
[----:B------:R0:W-:Y:S01]  /*26b30*/  ATOM.E.ADD.F16x2.RN.STRONG.GPU P0, RZ, desc[UR8][R4.64], R3 ;  /* 0x0000000304ff79a2 */ /* 0x0001e2000810e1c8 */
[----:B------:R-:W-:Y:S01]  /*26b40*/  BSSY B0, `(.L_x_2454) ;  /* 0x0000010000007945 */ /* 0x000fe20003800000 */
[----:B------:R-:W-:-:S03]  /*26b50*/  MOV R7, R0 ;  /* 0x0000000000077202 */ /* 0x000fc60000000f00 */
[----:B0-----:R-:W-:Y:S05]  /*26b60*/  @P0 BRA `(.L_x_2455) ;  /* 0x0000000000340947 */ /* 0x001fea0003800000 */
[----:B------:R-:W0:Y:S02]  /*26b70*/  QSPC.E.S P0, RZ, [R4] ;  /* 0x0000000004ff73aa */ /* 0x000e240000000500 */
[----:B0-----:R-:W-:Y:S05]  /*26b80*/  @!P0 BRA `(.L_x_2456) ;  /* 0x0000000000208947 */ /* 0x001fea0003800000 */
[----:B------:R-:W-:Y:S02]  /*26b90*/  MOV R4, R4 ;  /* 0x0000000400047202 */ /* 0x000fe40000000f00 */
[----:B------:R-:W-:-:S07]  /*26ba0*/  MOV R5, R2 ;  /* 0x0000000200057202 */ /* 0x000fce0000000f00 */
.L_x_2457:
[----:B------:R-:W0:Y:S02]  /*26bb0*/  LDS R2, [R4] ;  /* 0x0000000004027984 */ /* 0x000e240000000800 */
[----:B0-----:R-:W-:-:S10]  /*26bc0*/  HFMA2.MMA R3, R2, 1, 1, R5 ;  /* 0x3c003c0002037835 */ /* 0x001fd40000000005 */
[----:B------:R-:W0:Y:S02]  /*26bd0*/  ATOMS.CAST.SPIN R3, [R4], R2, R3 ;  /* 0x000000020403738d */ /* 0x000e240001800003 */
[----:B0-----:R-:W-:-:S13]  /*26be0*/  ISETP.EQ.U32.AND P0, PT, R3, 0x1, PT ;  /* 0x000000010300780c */ /* 0x001fda0003f02070 */
[----:B------:R-:W-:Y:S05]  /*26bf0*/  @!P0 BRA `(.L_x_2457) ;  /* 0xfffffffc00ec8947 */ /* 0x000fea000383ffff */
[----:B------:R-:W-:Y:S05]  /*26c00*/  BRA `(.L_x_2455) ;  /* 0x00000000000c7947 */ /* 0x000fea0003800000 */
.L_x_2456:
[----:B------:R-:W2:Y:S02]  /*26c10*/  LD.E R2, desc[UR8][R4.64] ;  /* 0x0000000804027980 */ /* 0x000ea4000c101900 */
[----:B--2---:R-:W-:-:S05]  /*26c20*/  IADD3 R3, R3, R2, RZ ;  /* 0x0000000203037210 */ /* 0x004fca0007ffe0ff */
[----:B------:R0:W-:Y:S02]  /*26c30*/  ST.E desc[UR8][R4.64], R3 ;  /* 0x0000000304007985 */ /* 0x0001e4000c101908 */
.L_x_2455:
[----:B------:R-:W-:Y:S05]  /*26c40*/  BSYNC B0 ;  /* 0x0000000000007941 */ /* 0x000fea0003800000 */
.L_x_2454:
[----:B------:R-:W-:-:S04]  /*26c50*/  IADD3 R2, P0, R12, R8, RZ ;  /* 0x000000080c027210 */ /* 0x000fc80007f1e0ff */
[----:B0-----:R-:W-:-:S08]  /*26c60*/  IADD3.X R3, R13, R9, RZ, P0, !PT ;  /* 0x000000090d037210 */ /* 0x001fd000007fe4ff */
[----:B------:R0:W-:Y:S02]  /*26c70*/  ATOM.E.ADD.F16x2.RN.STRONG.GPU P0, RZ, desc[UR8][R2.64], R7 ;  /* 0x0000000702ff79a2 */ /* 0x0001e4000810e1c8 */
[----:B0-----:R-:W-:Y:S05]  /*26c80*/  @P0 EXIT ;  /* 0x000000000000094d */ /* 0x001fea0003800000 */
[----:B------:R-:W0:Y:S02]  /*26c90*/  QSPC.E.S P0, RZ, [R2] ;  /* 0x0000000002ff73aa */ /* 0x000e240000000500 */
[----:B0-----:R-:W-:Y:S05]  /*26ca0*/  @!P0 BRA `(.L_x_2458) ;  /* 0x00000000001c8947 */ /* 0x001fea0003800000 */
[----:B------:R-:W-:-:S07]  /*26cb0*/  MOV R2, R2 ;  /* 0x0000000200027202 */ /* 0x000fce0000000f00 */
.L_x_2459:
[----:B------:R-:W0:Y:S02]  /*26cc0*/  LDS R4, [R2] ;  /* 0x0000000002047984 */ /* 0x000e240000000800 */
[----:B0-----:R-:W-:-:S06]  /*26cd0*/  HADD2 R5, R4, R0 ;  /* 0x0000000004057230 */ /* 0x001fcc0000000000 */
[----:B------:R-:W0:Y:S02]  /*26ce0*/  ATOMS.CAST.SPIN R5, [R2], R4, R5 ;  /* 0x000000040205738d */ /* 0x000e240001800005 */
[----:B0-----:R-:W-:-:S13]  /*26cf0*/  ISETP.EQ.U32.AND P0, PT, R5, 0x1, PT ;  /* 0x000000010500780c */ /* 0x001fda0003f02070 */
[----:B------:R-:W-:Y:S05]  /*26d00*/  @!P0 BRA `(.L_x_2459) ;  /* 0xfffffffc00ec8947 */ /* 0x000fea000383ffff */
[----:B------:R-:W-:Y:S05]  /*26d10*/  EXIT ;  /* 0x000000000000794d */ /* 0x000fea0003800000 */
.L_x_2458:
[----:B------:R-:W2:Y:S02]  /*26d20*/  LD.E R0, desc[UR8][R2.64] ;  /* 0x0000000802007980 */ /* 0x000ea4000c101900 */
[----:B--2---:R-:W-:-:S05]  /*26d30*/  IADD3 R5, R7, R0, RZ ;  /* 0x0000000007057210 */ /* 0x004fca0007ffe0ff */
[----:B------:R-:W-:Y:S01]  /*26d40*/  ST.E desc[UR8][R2.64], R5 ;  /* 0x0000000502007985 */ /* 0x000fe2000c101908 */
[----:B------:R-:W-:Y:S05]  /*26d50*/  EXIT ;  /* 0x000000000000794d */ /* 0x000fea0003800000 */
.L_x_2460:
        /* <DEDUP_REMOVED lines=10> */
.L_x_4051:


//--------------------- .text._Z23gemm_half_q_half_kernelILi7ELb1ELb0EEvPK6__halfPKjS4_S2_PS0_iiiiPKtS7_iiiiiibS2_i --------------------------
	.section	.text._Z23gemm_half_q_half_kernelILi7ELb1ELb0EEvPK6__halfPKjS4_S2_PS0_iiiiPKtS7_iiiiiibS2_i,"ax",@progbits
	.align	128
        .global         _Z23gemm_half_q_half_kernelILi7ELb1ELb0EEvPK6__halfPKjS4_S2_PS0_iiiiPKtS7_iiiiiibS2_i
        .type           _Z23gemm_half_q_half_kernelILi7ELb1ELb0EEvPK6__halfPKjS4_S2_PS0_iiiiPKtS7_iiiiiibS2_i,@function
        .size           _Z23gemm_half_q_half_kernelILi7ELb1ELb0EEvPK6__halfPKjS4_S2_PS0_iiiiPKtS7_iiiiiibS2_i,(.L_x_4052 - _Z23gemm_half_q_half_kernelILi7ELb1ELb0EEvPK6__halfPKjS4_S2_PS0_iiiiPKtS7_iiiiiibS2_i)
        .other          _Z23gemm_half_q_half_kernelILi7ELb1ELb0EEvPK6__halfPKjS4_S2_PS0_iiiiPKtS7_iiiiiibS2_i,@"STO_CUDA_ENTRY STV_DEFAULT"
_Z23gemm_half_q_half_kernelILi7ELb1ELb0EEvPK6__halfPKjS4_S2_PS0_iiiiPKtS7_iiiiiibS2_i:
.text._Z23gemm_half_q_half_kernelILi7ELb1ELb0EEvPK6__halfPKjS4_S2_PS0_iiiiPKtS7_iiiiiibS2_i:
        /* <DEDUP_REMOVED lines=71> */
.L_x_2462:
[----:B------:R-:W-:Y:S05]  /*0470*/  BSYNC B0 ;  /* 0x0000000000007941 */ /* 0x000fea0003800000 */
.L_x_2461:
        /* <DEDUP_REMOVED lines=31> */
.L_x_2463:
        /* <DEDUP_REMOVED lines=10> */
.L_x_2465:
        /* <DEDUP_REMOVED lines=44> */
.L_x_2464:
        /* <DEDUP_REMOVED lines=16> */
.L_x_2466:
        /* <DEDUP_REMOVED lines=8> */
.L_x_2467:
        /* <DEDUP_REMOVED lines=13> */
.L_x_2468:
        /* <DEDUP_REMOVED lines=8> */
.L_x_2469:
        /* <DEDUP_REMOVED lines=11> */
.L_x_2470:
        /* <DEDUP_REMOVED lines=45> */
.L_x_2488:
        /* <DEDUP_REMOVED lines=232> */
.L_x_2472:
        /* <DEDUP_REMOVED lines=91> */
.L_x_2473:
        /* <DEDUP_REMOVED lines=91> */
.L_x_2474:
        /* <DEDUP_REMOVED lines=91> */
.L_x_2475:
        /* <DEDUP_REMOVED lines=393> */
.L_x_2476:
        /* <DEDUP_REMOVED lines=87> */
.L_x_2477:
        /* <DEDUP_REMOVED lines=87> */
.L_x_2478:
        /* <DEDUP_REMOVED lines=87> */
.L_x_2479:
        /* <DEDUP_REMOVED lines=385> */
.L_x_2480:
        /* <DEDUP_REMOVED lines=87> */
.L_x_2481:
        /* <DEDUP_REMOVED lines=87> */
.L_x_2482:
        /* <DEDUP_REMOVED lines=87> */
.L_x_2483:
        /* <DEDUP_REMOVED lines=375> */
.L_x_2484:
        /* <DEDUP_REMOVED lines=87> */
.L_x_2485:
        /* <DEDUP_REMOVED lines=87> */
.L_x_2486:
        /* <DEDUP_REMOVED lines=89> */
.L_x_2487:
        /* <DEDUP_REMOVED lines=206> */
.L_x_2471:
[----:B------:R-:W-:Y:S01]  /*b5b0*/  ISETP.GE.AND P0, PT, R96, R101, PT ;  /* 0x000000656000720c */ /* 0x000fe20003f06270 */
[----:B------:R-:W-:-:S03]  /*b5c0*/  ULDC UR5, c[0x0][0x25c] ;  /* 0x0000970000057ab9 */ /* 0x000fc60000000800 */
[----:B------:R-:W-:-:S13]  /*b5d0*/  ISETP.GE.OR P0, PT, R96, UR5, P0 ;  /* 0x0000000560007c0c */ /* 0x000fda0008706670 */
[----:B------:R-:W-:Y:S05]  /*b5e0*/  @P0 BRA `(.L_x_2489) ;  /* 0x0000005800b40947 */ /* 0x000fea0003800000 */
[----:B------:R-:W-:Y:S01]  /*b5f0*/  SHF.R.S32.HI R0, RZ, 0x1f, R100 ;  /* 0x0000001fff007819 */ /* 0x000fe20000011464 */
[----:B------:R-:W-:-:S06]  /*b600*/  ULDC UR5, c[0x0][0x25c] ;  /* 0x0000970000057ab9 */ /* 0x000fcc0000000800 */
.L_x_2498:
        /* <DEDUP_REMOVED lines=349> */
.L_x_2490:
        /* <DEDUP_REMOVED lines=75> */
.L_x_2491:
        /* <DEDUP_REMOVED lines=75> */
.L_x_2492:
        /* <DEDUP_REMOVED lines=75> */
.L_x_2493:
        /* <DEDUP_REMOVED lines=478> */
.L_x_2494:
        /* <DEDUP_REMOVED lines=75> */
.L_x_2495:
        /* <DEDUP_REMOVED lines=75> */
.L_x_2496:
        /* <DEDUP_REMOVED lines=77> */
.L_x_2497:
        /* <DEDUP_REMOVED lines=172> */
.L_x_2489:
[----:B------:R-:W-:Y:S01]  /*110c0*/  ISETP.GE.AND P0, PT, R96, R101, PT ;  /* 0x000000656000720c */ /* 0x000fe20003f06270 */
[----:B------:R-:W-:-:S03]  /*110d0*/  ULDC UR5, c[0x0][0x260] ;  /* 0x0000980000057ab9 */ /* 0x000fc60000000800 */
[----:B------:R-:W-:Y:S01]  /*110e0*/  ISETP.GE.OR P0, PT, R96, UR5, P0 ;  /* 0x0000000560007c0c */ /* 0x000fe20008706670 */
[----:B------:R-:W-:-:S12]  /*110f0*/  ULDC UR5, c[0x0][0x260] ;  /* 0x0000980000057ab9 */ /* 0x000fd80000000800 */
[----:B------:R-:W-:Y:S05]  /*11100*/  @P0 BRA `(.L_x_2499) ;  /* 0x0000003000f00947 */ /* 0x000fea0003800000 */
.L_x_2504:
        /* <DEDUP_REMOVED lines=353> */
.L_x_2500:
        /* <DEDUP_REMOVED lines=77> */
.L_x_2501:
        /* <DEDUP_REMOVED lines=77> */
.L_x_2502:
        /* <DEDUP_REMOVED lines=77> */
.L_x_2503:
        /* <DEDUP_REMOVED lines=244> */
.L_x_2499:
[----:B------:R-:W-:Y:S01]  /*144d0*/  ISETP.GE.AND P0, PT, R96, R101, PT ;  /* 0x000000656000720c */ /* 0x000fe20003f06270 */
[----:B------:R-:W-:-:S03]  /*144e0*/  ULDC UR5, c[0x0][0x264] ;  /* 0x0000990000057ab9 */ /* 0x000fc60000000800 */
[----:B------:R-:W-:-:S13]  /*144f0*/  ISETP.GE.OR P0, PT, R96, UR5, P0 ;  /* 0x0000000560007c0c */ /* 0x000fda0008706670 */
[----:B------:R-:W-:Y:S05]  /*14500*/  @P0 BRA `(.L_x_2505) ;  /* 0x0000009800140947 */ /* 0x000fea0003800000 */
[----:B------:R-:W-:Y:S01]  /*14510*/  UMOV UR5, UR4 ;  /* 0x0000000400057c82 */ /* 0x000fe20008000000 */
[----:B------:R-:W-:-:S05]  /*14520*/  ULDC UR6, c[0x0][0x264] ;  /* 0x0000990000067ab9 */ /* 0x000fca0000000800 */
.L_x_2522:
        /* <DEDUP_REMOVED lines=253> */
.L_x_2506:
        /* <DEDUP_REMOVED lines=91> */
.L_x_2507:
        /* <DEDUP_REMOVED lines=91> */
.L_x_2508:
        /* <DEDUP_REMOVED lines=91> */
.L_x_2509:
        /* <DEDUP_REMOVED lines=534> */
.L_x_2510:
        /* <DEDUP_REMOVED lines=87> */
.L_x_2511:
        /* <DEDUP_REMOVED lines=87> */
.L_x_2512:
        /* <DEDUP_REMOVED lines=134> */
.L_x_2513:
        /* <DEDUP_REMOVED lines=87> */
.L_x_2514:
        /* <DEDUP_REMOVED lines=87> */
.L_x_2515:
        /* <DEDUP_REMOVED lines=87> */
.L_x_2516:
        /* <DEDUP_REMOVED lines=87> */
.L_x_2517:
        /* <DEDUP_REMOVED lines=250> */
.L_x_2518:
        /* <DEDUP_REMOVED lines=87> */
.L_x_2519:
        /* <DEDUP_REMOVED lines=87> */
.L_x_2520:
        /* <DEDUP_REMOVED lines=89> */
.L_x_2521:
        /* <DEDUP_REMOVED lines=206> */
.L_x_2505:
[----:B------:R-:W-:Y:S01]  /*1dd60*/  ISETP.GE.AND P0, PT, R96, R101, PT ;  /* 0x000000656000720c */ /* 0x000fe20003f06270 */
[----:B------:R-:W-:-:S03]  /*1dd70*/  ULDC UR5, c[0x0][0x268] ;  /* 0x00009a0000057ab9 */ /* 0x000fc60000000800 */
[----:B------:R-:W-:Y:S01]  /*1dd80*/  ISETP.GE.OR P0, PT, R96, UR5, P0 ;  /* 0x0000000560007c0c */ /* 0x000fe20008706670 */
[----:B------:R-:W-:-:S12]  /*1dd90*/  ULDC UR5, c[0x0][0x268] ;  /* 0x00009a0000057ab9 */ /* 0x000fd80000000800 */
[----:B------:R-:W-:Y:S05]  /*1dda0*/  @P0 BRA `(.L_x_2523) ;  /* 0x0000003000880947 */ /* 0x000fea0003800000 */
.L_x_2528:
        /* <DEDUP_REMOVED lines=327> */
.L_x_2524:
        /* <DEDUP_REMOVED lines=77> */
.L_x_2525:
        /* <DEDUP_REMOVED lines=77> */
.L_x_2526:
        /* <DEDUP_REMOVED lines=77> */
.L_x_2527:
        /* <DEDUP_REMOVED lines=244> */
.L_x_2523:
        /* <DEDUP_REMOVED lines=8> */
.L_x_2534:
        /* <DEDUP_REMOVED lines=166> */
.L_x_2530:
        /* <DEDUP_REMOVED lines=43> */
.L_x_2531:
        /* <DEDUP_REMOVED lines=43> */
.L_x_2532:
        /* <DEDUP_REMOVED lines=44> */
.L_x_2533:
        /* <DEDUP_REMOVED lines=137> */
.L_x_2529:
[----:B------:R-:W0:Y:S01]  /*22b60*/  S2R R2, SR_CTAID.X ;  /* 0x0000000000027919 */ /* 0x000e220000002500 */
[----:B------:R-:W1:Y:S01]  /*22b70*/  S2UR UR4, SR_CTAID.Y ;  /* 0x00000000000479c3 */ /* 0x000e620000002600 */
[----:B------:R-:W0:Y:S07]  /*22b80*/  S2R R3, SR_TID.X ;  /* 0x0000000000037919 */ /* 0x000e2e0000002100 */
        /* <DEDUP_REMOVED lines=8> */
[----:B------:R-:W-:Y:S04]  /*22c10*/  BSSY B0, `(.L_x_2535) ;  /* 0x000000f000007945 */ /* 0x000fe80003800000 */
[----:B0-----:R-:W-:Y:S05]  /*22c20*/  @P0 BRA `(.L_x_2536) ;  /* 0x0000000000340947 */ /* 0x001fea0003800000 */
[----:B------:R-:W0:Y:S02]  /*22c30*/  QSPC.E.S P0, RZ, [R6] ;  /* 0x0000000006ff73aa */ /* 0x000e240000000500 */
[----:B0-----:R-:W-:Y:S05]  /*22c40*/  @!P0 BRA `(.L_x_2537) ;  /* 0x0000000000208947 */ /* 0x001fea0003800000 */
[----:B------:R-:W-:-:S04]  /*22c50*/  MOV R2, R6 ;  /* 0x0000000600027202 */ /* 0x000fc80000000f00 */
[----:B------:R-:W-:-:S07]  /*22c60*/  MOV R2, R2 ;  /* 0x0000000200027202 */ /* 0x000fce0000000f00 */
.L_x_2538:
[----:B------:R-:W0:Y:S02]  /*22c70*/  LDS R4, [R2] ;  /* 0x0000000002047984 */ /* 0x000e240000000800 */
[----:B0-----:R-:W-:-:S06]  /*22c80*/  HADD2 R5, R4, R22 ;  /* 0x0000001604057230 */ /* 0x001fcc0000000000 */
[----:B------:R-:W0:Y:S02]  /*22c90*/  ATOMS.CAST.SPIN R5, [R2], R4, R5 ;  /* 0x000000040205738d */ /* 0x000e240001800005 */
[----:B0-----:R-:W-:-:S13]  /*22ca0*/  ISETP.EQ.U32.AND P0, PT, R5, 0x1, PT ;  /* 0x000000010500780c */ /* 0x001fda0003f02070 */
[----:B------:R-:W-:Y:S05]  /*22cb0*/  @!P0 BRA `(.L_x_2538) ;  /* 0xfffffffc00ec8947 */ /* 0x000fea000383ffff */
[----:B------:R-:W-:Y:S05]  /*22cc0*/  BRA `(.L_x_2536) ;  /* 0x00000000000c7947 */ /* 0x000fea0003800000 */
.L_x_2537:
[----:B------:R-:W2:Y:S02]  /*22cd0*/  LD.E R2, desc[UR8][R6.64] ;  /* 0x0000000806027980 */ /* 0x000ea4000c101900 */
[----:B--2---:R-:W-:-:S05]  /*22ce0*/  IADD3 R3, R22, R2, RZ ;  /* 0x0000000216037210 */ /* 0x004fca0007ffe0ff */
[----:B------:R0:W-:Y:S02]  /*22cf0*/  ST.E desc[UR8][R6.64], R3 ;  /* 0x0000000306007985 */ /* 0x0001e4000c101908 */
.L_x_2536:
[----:B------:R-:W-:Y:S05]  /*22d00*/  BSYNC B0 ;  /* 0x0000000000007941 */ /* 0x000fea0003800000 */
.L_x_2535:
        /* <DEDUP_REMOVED lines=9> */
.L_x_2542:
[----:B------:R-:W1:Y:S02]  /*22da0*/  LDS R22, [R2+0x4] ;  /* 0x0000040002167984 */ /* 0x000e640000000800 */
[----:B-1----:R-:W-:-:S10]  /*22db0*/  HFMA2.MMA R23, R22, 1, 1, R21 ;  /* 0x3c003c0016177835 */ /* 0x002fd40000000015 */
[----:B------:R-:W1:Y:S02]  /*22dc0*/  ATOMS.CAST.SPIN R23, [R2+0x4], R22, R23 ;  /* 0x000004160217738d */ /* 0x000e640001800017 */
[----:B-1----:R-:W-:-:S13]  /*22dd0*/  ISETP.EQ.U32.AND P0, PT, R23, 0x1, PT ;  /* 0x000000011700780c */ /* 0x002fda0003f02070 */
[----:B------:R-:W-:Y:S05]  /*22de0*/  @!P0 BRA `(.L_x_2542) ;  /* 0xfffffffc00ec8947 */ /* 0x000fea000383ffff */
[----:B------:R-:W-:Y:S05]  /*22df0*/  BRA `(.L_x_2540) ;  /* 0x00000000000c7947 */ /* 0x000fea0003800000 */
.L_x_2541:
[----:B------:R-:W0:Y:S02]  /*22e00*/  LD.E R2, desc[UR8][R6.64+0x4] ;  /* 0x0000040806027980 */ /* 0x000e24000c101900 */
[----:B0-----:R-:W-:-:S05]  /*22e10*/  IADD3 R3, R21, R2, RZ ;  /* 0x0000000215037210 */ /* 0x001fca0007ffe0ff */
[----:B------:R1:W-:Y:S02]  /*22e20*/  ST.E desc[UR8][R6.64+0x4], R3 ;  /* 0x0000040306007985 */ /* 0x0003e4000c101908 */
.L_x_2540:
[----:B------:R-:W-:Y:S05]  /*22e30*/  BSYNC B0 ;  /* 0x0000000000007941 */ /* 0x000fea0003800000 */
.L_x_2539:
[----:B01----:R-:W-:-:S05]  /*22e40*/  IMAD.WIDE R6, R0, 0x2, R6 ;  /* 0x0000000200067825 */ /* 0x003fca00078e0206 */
[----:B------:R0:W-:Y:S01]  /*22e50*/  ATOM.E.ADD.F16x2.RN.STRONG.GPU P0, RZ, desc[UR8][R6.64], R20 ;  /* 0x0000001406ff79a2 */ /* 0x0001e2000810e1c8 */
[----:B------:R-:W-:Y:S04]  /*22e60*/  BSSY B0, `(.L_x_2543) ;  /* 0x0000010000007945 */ /* 0x000fe80003800000 */
[----:B0-----:R-:W-:Y:S05]  /*22e70*/  @P0 BRA `(.L_x_2544) ;  /* 0x0000000000380947 */ /* 0x001fea0003800000 */
[----:B------:R-:W0:Y:S02]  /*22e80*/  QSPC.E.S P0, RZ, [R6] ;  /* 0x0000000006ff73aa */ /* 0x000e240000000500 */
[----:B0-----:R-:W-:Y:S05]  /*22e90*/  @!P0 BRA `(.L_x_2545) ;  /* 0x0000000000248947 */ /* 0x001fea0003800000 */
[----:B------:R-:W-:-:S04]  /*22ea0*/  MOV R2, R6 ;  /* 0x0000000600027202 */ /* 0x000fc80000000f00 */
[----:B------:R-:W-:Y:S02]  /*22eb0*/  MOV R2, R2 ;  /* 0x0000000200027202 */ /* 0x000fe40000000f00 */
[----:B------:R-:W-:-:S07]  /*22ec0*/  MOV R3, R20 ;  /* 0x0000001400037202 */ /* 0x000fce0000000f00 */
.L_x_2546:
[----:B------:R-:W0:Y:S02]  /*22ed0*/  LDS R20, [R2] ;  /* 0x0000000002147984 */ /* 0x000e240000000800 */
[----:B0-----:R-:W-:-:S06]  /*22ee0*/  HADD2 R21, R20, R3 ;  /* 0x0000000314157230 */ /* 0x001fcc0000000000 */
[----:B------:R-:W0:Y:S02]  /*22ef0*/  ATOMS.CAST.SPIN R21, [R2], R20, R21 ;  /* 0x000000140215738d */ /* 0x000e240001800015 */
[----:B0-----:R-:W-:-:S13]  /*22f00*/  ISETP.EQ.U32.AND P0, PT, R21, 0x1, PT ;  /* 0x000000011500780c */ /* 0x001fda0003f02070 */
[----:B------:R-:W-:Y:S05]  /*22f10*/  @!P0 BRA `(.L_x_2546) ;  /* 0xfffffffc00ec8947 */ /* 0x000fea000383ffff */
[----:B------:R-:W-:Y:S05]  /*22f20*/  BRA `(.L_x_2544) ;  /* 0x00000000000c7947 */ /* 0x000fea0003800000 */
.L_x_2545:
[----:B------:R-:W2:Y:S02]  /*22f30*/  LD.E R2, desc[UR8][R6.64] ;  /* 0x0000000806027980 */ /* 0x000ea4000c101900 */
[----:B--2---:R-:W-:-:S05]  /*22f40*/  IADD3 R3, R20, R2, RZ ;  /* 0x0000000214037210 */ /* 0x004fca0007ffe0ff */
[----:B------:R0:W-:Y:S02]  /*22f50*/  ST.E desc[UR8][R6.64], R3 ;  /* 0x0000000306007985 */ /* 0x0001e4000c101908 */
.L_x_2544:
[----:B------:R-:W-:Y:S05]  /*22f60*/  BSYNC B0 ;  /* 0x0000000000007941 */ /* 0x000fea0003800000 */
.L_x_2543:
[----:B0-----:R-:W-:-:S05]  /*22f70*/  IMAD.WIDE R2, R0, 0x2, R4 ;  /* 0x0000000200027825 */ /* 0x001fca00078e0204 */
[----:B------:R0:W-:Y:S01]  /*22f80*/  ATOM.E.ADD.F16x2.RN.STRONG.GPU P0, RZ, desc[UR8][R2.64], R19 ;  /* 0x0000001302ff79a2 */ /* 0x0001e2000810e1c8 */
[----:B------:R-:W-:Y:S04]  /*22f90*/  BSSY B0, `(.L_x_2547) ;  /* 0x000000e000007945 */ /* 0x000fe80003800000 */
[----:B0-----:R-:W-:Y:S05]  /*22fa0*/  @P0 BRA `(.L_x_2548) ;  /* 0x0000000000300947 */ /* 0x001fea0003800000 */
[----:B------:R-:W0:Y:S02]  /*22fb0*/  QSPC.E.S P0, RZ, [R2] ;  /* 0x0000000002ff73aa */ /* 0x000e240000000500 */
[----:B0-----:R-:W-:Y:S05]  /*22fc0*/  @!P0 BRA `(.L_x_2549) ;  /* 0x00000000001c8947 */ /* 0x001fea0003800000 */
[----:B------:R-:W-:-:S07]  /*22fd0*/  MOV R2, R2 ;  /* 0x0000000200027202 */ /* 0x000fce0000000f00 */
.L_x_2550:
[----:B------:R-:W0:Y:S02]  /*22fe0*/  LDS R4, [R2] ;  /* 0x0000000002047984 */ /* 0x000e240000000800 */
[----:B0-----:R-:W-:-:S10]  /*22ff0*/  HFMA2.MMA R5, R4, 1, 1, R19 ;  /* 0x3c003c0004057835 */ /* 0x001fd40000000013 */
[----:B------:R-:W0:Y:S02]  /*23000*/  ATOMS.CAST.SPIN R5, [R2], R4, R5 ;  /* 0x000000040205738d */ /* 0x000e240001800005 */
[----:B0-----:R-:W-:-:S13]  /*23010*/  ISETP.EQ.U32.AND P0, PT, R5, 0x1, PT ;  /* 0x000000010500780c */ /* 0x001fda0003f02070 */
[----:B------:R-:W-:Y:S05]  /*23020*/  @!P0 BRA `(.L_x_2550) ;  /* 0xfffffffc00ec8947 */ /* 0x000fea000383ffff */
[----:B------:R-:W-:Y:S05]  /*23030*/  BRA `(.L_x_2548) ;  /* 0x00000000000c7947 */ /* 0x000fea0003800000 */
.L_x_2549:
[----:B------:R-:W2:Y:S02]  /*23040*/  LD.E R4, desc[UR8][R2.64] ;  /* 0x0000000802047980 */ /* 0x000ea4000c101900 */
[----:B--2---:R-:W-:-:S05]  /*23050*/  IADD3 R5, R19, R4, RZ ;  /* 0x0000000413057210 */ /* 0x004fca0007ffe0ff */
[----:B------:R0:W-:Y:S02]  /*23060*/  ST.E desc[UR8][R2.64], R5 ;  /* 0x0000000502007985 */ /* 0x0001e4000c101908 */
.L_x_2548:
[----:B------:R-:W-:Y:S05]  /*23070*/  BSYNC B0 ;  /* 0x0000000000007941 */ /* 0x000fea0003800000 */
.L_x_2547:
[----:B------:R-:W-:-:S05]  /*23080*/  IMAD.WIDE R20, R0, 0x2, R6 ;  /* 0x0000000200147825 */ /* 0x000fca00078e0206 */
[----:B------:R1:W-:Y:S01]  /*23090*/  ATOM.E.ADD.F16x2.RN.STRONG.GPU P0, RZ, desc[UR8][R20.64], R18 ;  /* 0x0000001214ff79a2 */ /* 0x0003e2000810e1c8 */
[----:B------:R-:W-:Y:S04]  /*230a0*/  BSSY B0, `(.L_x_2551) ;  /* 0x000000f000007945 */ /* 0x000fe80003800000 */
[----:B-1----:R-:W-:Y:S05]  /*230b0*/  @P0 BRA `(.L_x_2552) ;  /* 0x0000000000340947 */ /* 0x002fea0003800000 */
[----:B------:R-:W1:Y:S02]  /*230c0*/  QSPC.E.S P0, RZ, [R20] ;  /* 0x0000000014ff73aa */ /* 0x000e640000000500 */
[----:B-1----:R-:W-:Y:S05]  /*230d0*/  @!P0 BRA `(.L_x_2553) ;  /* 0x0000000000208947 */ /* 0x002fea0003800000 */
[----:B0-----:R-:W-:-:S04]  /*230e0*/  MOV R2, R20 ;  /* 0x0000001400027202 */ /* 0x001fc80000000f00 */
[----:B------:R-:W-:-:S07]  /*230f0*/  MOV R2, R2 ;  /* 0x0000000200027202 */ /* 0x000fce0000000f00 */
.L_x_2554:
[----:B------:R-:W0:Y:S02]  /*23100*/  LDS R4, [R2] ;  /* 0x0000000002047984 */ /* 0x000e240000000800 */
[----:B0-----:R-:W-:-:S06]  /*23110*/  HADD2 R5, R4, R18 ;  /* 0x0000001204057230 */ /* 0x001fcc0000000000 */
[----:B------:R-:W0:Y:S02]  /*23120*/  ATOMS.CAST.SPIN R5, [R2], R4, R5 ;  /* 0x000000040205738d */ /* 0x000e240001800005 */
[----:B0-----:R-:W-:-:S13]  /*23130*/  ISETP.EQ.U32.AND P0, PT, R5, 0x1, PT ;  /* 0x000000010500780c */ /* 0x001fda0003f02070 */
[----:B------:R-:W-:Y:S05]  /*23140*/  @!P0 BRA `(.L_x_2554) ;  /* 0xfffffffc00ec8947 */ /* 0x000fea000383ffff */
[----:B------:R-:W-:Y:S05]  /*23150*/  BRA `(.L_x_2552) ;  /* 0x00000000000c7947 */ /* 0x000fea0003800000 */
.L_x_2553:
[----:B0-----:R-:W2:Y:S02]  /*23160*/  LD.E R2, desc[UR8][R20.64] ;  /* 0x0000000814027980 */ /* 0x001ea4000c101900 */
[----:B--2---:R-:W-:-:S05]  /*23170*/  IADD3 R3, R18, R2, RZ ;  /* 0x0000000212037210 */ /* 0x004fca0007ffe0ff */
[----:B------:R1:W-:Y:S02]  /*23180*/  ST.E desc[UR8][R20.64], R3 ;  /* 0x0000000314007985 */ /* 0x0003e4000c101908 */
.L_x_2552:
[----:B------:R-:W-:Y:S05]  /*23190*/  BSYNC B0 ;  /* 0x0000000000007941 */ /* 0x000fea0003800000 */
.L_x_2551:
[----:B0-----:R-:W-:Y:S01]  /*231a0*/  HFMA2.MMA R2, -RZ, RZ, 0, 2.384185791015625e-07 ;  /* 0x00000004ff027435 */ /* 0x001fe200000001ff */
[----:B-1----:R-:W-:-:S09]  /*231b0*/  MOV R3, 0x0 ;  /* 0x0000000000037802 */ /* 0x002fd20000000f00 */
        /* <DEDUP_REMOVED lines=9> */
.L_x_2558:
[----:B------:R-:W0:Y:S02]  /*23250*/  LDS R6, [R4] ;  /* 0x0000000004067984 */ /* 0x000e240000000800 */
[----:B0-----:R-:W-:-:S06]  /*23260*/  HADD2 R7, R6, R17 ;  /* 0x0000001106077230 */ /* 0x001fcc0000000000 */
[----:B------:R-:W0:Y:S02]  /*23270*/  ATOMS.CAST.SPIN R7, [R4], R6, R7 ;  /* 0x000000060407738d */ /* 0x000e240001800007 */
[----:B0-----:R-:W-:-:S13]  /*23280*/  ISETP.EQ.U32.AND P0, PT, R7, 0x1, PT ;  /* 0x000000010700780c */ /* 0x001fda0003f02070 */
[----:B------:R-:W-:Y:S05]  /*23290*/  @!P0 BRA `(.L_x_2558) ;  /* 0xfffffffc00ec8947 */ /* 0x000fea000383ffff */
[----:B------:R-:W-:Y:S05]  /*232a0*/  BRA `(.L_x_2556) ;  /* 0x00000000000c7947 */ /* 0x000fea0003800000 */
.L_x_2557:
[----:B------:R-:W2:Y:S02]  /*232b0*/  LD.E R6, desc[UR8][R4.64] ;  /* 0x0000000804067980 */ /* 0x000ea4000c101900 */
[----:B--2---:R-:W-:-:S05]  /*232c0*/  IADD3 R7, R17, R6, RZ ;  /* 0x0000000611077210 */ /* 0x004fca0007ffe0ff */
[----:B------:R0:W-:Y:S02]  /*232d0*/  ST.E desc[UR8][R4.64], R7 ;  /* 0x0000000704007985 */ /* 0x0001e4000c101908 */
.L_x_2556:
[----:B------:R-:W-:Y:S05]  /*232e0*/  BSYNC B0 ;  /* 0x0000000000007941 */ /* 0x000fea0003800000 */
.L_x_2555:
[----:B0-----:R-:W-:-:S05]  /*232f0*/  IMAD.WIDE R6, R0, 0x2, R20 ;  /* 0x0000000200067825 */ /* 0x001fca00078e0214 */
        /* <DEDUP_REMOVED lines=8> */
.L_x_2562:
[----:B------:R-:W0:Y:S02]  /*23380*/  LDS R16, [R4] ;  /* 0x0000000004107984 */ /* 0x000e240000000800 */
[----:B0-----:R-:W-:-:S10]  /*23390*/  HFMA2.MMA R17, R16, 1, 1, R5 ;  /* 0x3c003c0010117835 */ /* 0x001fd40000000005 */
[----:B------:R-:W0:Y:S02]  /*233a0*/  ATOMS.CAST.SPIN R17, [R4], R16, R17 ;  /* 0x000000100411738d */ /* 0x000e240001800011 */
[----:B0-----:R-:W-:-:S13]  /*233b0*/  ISETP.EQ.U32.AND P0, PT, R17, 0x1, PT ;  /* 0x000000011100780c */ /* 0x001fda0003f02070 */
[----:B------:R-:W-:Y:S05]  /*233c0*/  @!P0 BRA `(.L_x_2562) ;  /* 0xfffffffc00ec8947 */ /* 0x000fea000383ffff */
[----:B------:R-:W-:Y:S05]  /*233d0*/  BRA `(.L_x_2560) ;  /* 0x00000000000c7947 */ /* 0x000fea0003800000 */
.L_x_2561:
[----:B------:R-:W2:Y:S02]  /*233e0*/  LD.E R4, desc[UR8][R6.64] ;  /* 0x0000000806047980 */ /* 0x000ea4000c101900 */
[----:B--2---:R-:W-:-:S05]  /*233f0*/  IADD3 R5, R16, R4, RZ ;  /* 0x0000000410057210 */ /* 0x004fca0007ffe0ff */
[----:B------:R0:W-:Y:S02]  /*23400*/  ST.E desc[UR8][R6.64], R5 ;  /* 0x0000000506007985 */ /* 0x0001e4000c101908 */
.L_x_2560:
[----:B------:R-:W-:Y:S05]  /*23410*/  BSYNC B0 ;  /* 0x0000000000007941 */ /* 0x000fea0003800000 */
.L_x_2559:
        /* <DEDUP_REMOVED lines=8> */
.L_x_2566:
[----:B------:R-:W0:Y:S02]  /*234a0*/  LDS R16, [R4] ;  /* 0x0000000004107984 */ /* 0x000e240000000800 */
[----:B0-----:R-:W-:-:S06]  /*234b0*/  HADD2 R17, R16, R15 ;  /* 0x0000000f10117230 */ /* 0x001fcc0000000000 */
[----:B------:R-:W0:Y:S02]  /*234c0*/  ATOMS.CAST.SPIN R17, [R4], R16, R17 ;  /* 0x000000100411738d */ /* 0x000e240001800011 */
[----:B0-----:R-:W-:-:S13]  /*234d0*/  ISETP.EQ.U32.AND P0, PT, R17, 0x1, PT ;  /* 0x000000011100780c */ /* 0x001fda0003f02070 */
[----:B------:R-:W-:Y:S05]  /*234e0*/  @!P0 BRA `(.L_x_2566) ;  /* 0xfffffffc00ec8947 */ /* 0x000fea000383ffff */
[----:B------:R-:W-:Y:S05]  /*234f0*/  BRA `(.L_x_2564) ;  /* 0x00000000000c7947 */ /* 0x000fea0003800000 */
.L_x_2565:
[----:B------:R-:W2:Y:S02]  /*23500*/  LD.E R8, desc[UR8][R4.64] ;  /* 0x0000000804087980 */ /* 0x000ea4000c101900 */
[----:B--2---:R-:W-:-:S05]  /*23510*/  IADD3 R15, R15, R8, RZ ;  /* 0x000000080f0f7210 */ /* 0x004fca0007ffe0ff */
[----:B------:R0:W-:Y:S02]  /*23520*/  ST.E desc[UR8][R4.64], R15 ;  /* 0x0000000f04007985 */ /* 0x0001e4000c101908 */
.L_x_2564:
[----:B------:R-:W-:Y:S05]  /*23530*/  BSYNC B0 ;  /* 0x0000000000007941 */ /* 0x000fea0003800000 */
.L_x_2563:
[----:B------:R-:W-:-:S05]  /*23540*/  IMAD.WIDE R16, R0, 0x2, R6 ;  /* 0x0000000200107825 */ /* 0x000fca00078e0206 */
[----:B------:R1:W-:Y:S01]  /*23550*/  ATOM.E.ADD.F16x2.RN.STRONG.GPU P0, RZ, desc[UR8][R16.64], R14 ;  /* 0x0000000e10ff79a2 */ /* 0x0003e2000810e1c8 */
[----:B------:R-:W-:Y:S04]  /*23560*/  BSSY B0, `(.L_x_2567) ;  /* 0x0000010000007945 */ /* 0x000fe80003800000 */
[----:B-1----:R-:W-:Y:S05]  /*23570*/  @P0 BRA `(.L_x_2568) ;  /* 0x0000000000380947 */ /* 0x002fea0003800000 */
[----:B------:R-:W1:Y:S02]  /*23580*/  QSPC.E.S P0, RZ, [R16] ;  /* 0x0000000010ff73aa */ /* 0x000e640000000500 */
[----:B-1----:R-:W-:Y:S05]  /*23590*/  @!P0 BRA `(.L_x_2569) ;  /* 0x0000000000248947 */ /* 0x002fea0003800000 */
[----:B0-----:R-:W-:-:S04]  /*235a0*/  MOV R4, R16 ;  /* 0x0000001000047202 */ /* 0x001fc80000000f00 */
[----:B------:R-:W-:Y:S02]  /*235b0*/  MOV R4, R4 ;  /* 0x0000000400047202 */ /* 0x000fe40000000f00 */
[----:B------:R-:W-:-:S07]  /*235c0*/  MOV R5, R14 ;  /* 0x0000000e00057202 */ /* 0x000fce0000000f00 */
.L_x_2570:
[----:B------:R-:W0:Y:S02]  /*235d0*/  LDS R14, [R4] ;  /* 0x00000000040e7984 */ /* 0x000e240000000800 */
[----:B0-----:R-:W-:-:S10]  /*235e0*/  HFMA2.MMA R15, R14, 1, 1, R5 ;  /* 0x3c003c000e0f7835 */ /* 0x001fd40000000005 */
[----:B------:R-:W0:Y:S02]  /*235f0*/  ATOMS.CAST.SPIN R15, [R4], R14, R15 ;  /* 0x0000000e040f738d */ /* 0x000e24000180000f */
[----:B0-----:R-:W-:-:S13]  /*23600*/  ISETP.EQ.U32.AND P0, PT, R15, 0x1, PT ;  /* 0x000000010f00780c */ /* 0x001fda0003f02070 */
[----:B------:R-:W-:Y:S05]  /*23610*/  @!P0 BRA `(.L_x_2570) ;  /* 0xfffffffc00ec8947 */ /* 0x000fea000383ffff */
[----:B------:R-:W-:Y:S05]  /*23620*/  BRA `(.L_x_2568) ;  /* 0x00000000000c7947 */ /* 0x000fea0003800000 */
.L_x_2569:
[----:B0-----:R-:W2:Y:S02]  /*23630*/  LD.E R4, desc[UR8][R16.64] ;  /* 0x0000000810047980 */ /* 0x001ea4000c101900 */
[----:B--2---:R-:W-:-:S05]  /*23640*/  IADD3 R5, R14, R4, RZ ;  /* 0x000000040e057210 */ /* 0x004fca0007ffe0ff */
[----:B------:R1:W-:Y:S02]  /*23650*/  ST.E desc[UR8][R16.64], R5 ;  /* 0x0000000510007985 */ /* 0x0003e4000c101908 */
.L_x_2568:
[----:B------:R-:W-:Y:S05]  /*23660*/  BSYNC B0 ;  /* 0x0000000000007941 */ /* 0x000fea0003800000 */
.L_x_2567:
[----:B0-----:R-:W-:-:S04]  /*23670*/  IADD3 R4, P0, R2, R6, RZ ;  /* 0x0000000602047210 */ /* 0x001fc80007f1e0ff */
[----:B-1----:R-:W-:-:S08]  /*23680*/  IADD3.X R5, R3, R7, RZ, P0, !PT ;  /* 0x0000000703057210 */ /* 0x002fd000007fe4ff */
[----:B------:R0:W-:Y:S01]  /*23690*/  ATOM.E.ADD.F16x2.RN.STRONG.GPU P0, RZ, desc[UR8][R4.64], R13 ;  /* 0x0000000d04ff79a2 */ /* 0x0001e2000810e1c8 */
[----:B------:R-:W-:Y:S04]  /*236a0*/  BSSY B0, `(.L_x_2571) ;  /* 0x000000e000007945 */ /* 0x000fe80003800000 */
[----:B0-----:R-:W-:Y:S05]  /*236b0*/  @P0 BRA `(.L_x_2572) ;  /* 0x0000000000300947 */ /* 0x001fea0003800000 */
[----:B------:R-:W0:Y:S02]  /*236c0*/  QSPC.E.S P0, RZ, [R4] ;  /* 0x0000000004ff73aa */ /* 0x000e240000000500 */
[----:B0-----:R-:W-:Y:S05]  /*236d0*/  @!P0 BRA `(.L_x_2573) ;  /* 0x00000000001c8947 */ /* 0x001fea0003800000 */
[----:B------:R-:W-:-:S07]  /*236e0*/  MOV R4, R4 ;  /* 0x0000000400047202 */ /* 0x000fce0000000f00 */
.L_x_2574:
[----:B------:R-:W0:Y:S02]  /*236f0*/  LDS R6, [R4] ;  /* 0x0000000004067984 */ /* 0x000e240000000800 */
[----:B0-----:R-:W-:-:S06]  /*23700*/  HADD2 R7, R6, R13 ;  /* 0x0000000d06077230 */ /* 0x001fcc0000000000 */
[----:B------:R-:W0:Y:S02]  /*23710*/  ATOMS.CAST.SPIN R7, [R4], R6, R7 ;  /* 0x000000060407738d */ /* 0x000e240001800007 */
[----:B0-----:R-:W-:-:S13]  /*23720*/  ISETP.EQ.U32.AND P0, PT, R7, 0x1, PT ;  /* 0x000000010700780c */ /* 0x001fda0003f02070 */
[----:B------:R-:W-:Y:S05]  /*23730*/  @!P0 BRA `(.L_x_2574) ;  /* 0xfffffffc00ec8947 */ /* 0x000fea000383ffff */
[----:B------:R-:W-:Y:S05]  /*23740*/  BRA `(.L_x_2572) ;  /* 0x00000000000c7947 */ /* 0x000fea0003800000 */
.L_x_2573:
[----:B------:R-:W2:Y:S02]  /*23750*/  LD.E R6, desc[UR8][R4.64] ;  /* 0x0000000804067980 */ /* 0x000ea4000c101900 */
[----:B--2---:R-:W-:-:S05]  /*23760*/  IADD3 R7, R13, R6, RZ ;  /* 0x000000060d077210 */ /* 0x004fca0007ffe0ff */
[----:B------:R0:W-:Y:S02]  /*23770*/  ST.E desc[UR8][R4.64], R7 ;  /* 0x0000000704007985 */ /* 0x0001e4000c101908 */
.L_x_2572:
[----:B------:R-:W-:Y:S05]  /*23780*/  BSYNC B0 ;  /* 0x0000000000007941 */ /* 0x000fea0003800000 */
.L_x_2571:
        /* <DEDUP_REMOVED lines=9> */
.L_x_2578:
[----:B------:R-:W0:Y:S02]  /*23820*/  LDS R12, [R4] ;  /* 0x00000000040c7984 */ /* 0x000e240000000800 */
[----:B0-----:R-:W-:-:S10]  /*23830*/  HFMA2.MMA R13, R12, 1, 1, R5 ;  /* 0x3c003c000c0d7835 */ /* 0x001fd40000000005 */
[----:B------:R-:W0:Y:S02]  /*23840*/  ATOMS.CAST.SPIN R13, [R4], R12, R13 ;  /* 0x0000000c040d738d */ /* 0x000e24000180000d */
[----:B0-----:R-:W-:-:S13]  /*23850*/  ISETP.EQ.U32.AND P0, PT, R13, 0x1, PT ;  /* 0x000000010d00780c */ /* 0x001fda0003f02070 */
[----:B------:R-:W-:Y:S05]  /*23860*/  @!P0 BRA `(.L_x_2578) ;  /* 0xfffffffc00ec8947 */ /* 0x000fea000383ffff */
[----:B------:R-:W-:Y:S05]  /*23870*/  BRA `(.L_x_2576) ;  /* 0x00000000000c7947 */ /* 0x000fea0003800000 */
.L_x_2577:
[----:B------:R-:W2:Y:S02]  /*23880*/  LD.E R4, desc[UR8][R6.64] ;  /* 0x0000000806047980 */ /* 0x000ea4000c101900 */
[----:B--2---:R-:W-:-:S05]  /*23890*/  IADD3 R5, R12, R4, RZ ;  /* 0x000000040c057210 */ /* 0x004fca0007ffe0ff */
[----:B------:R0:W-:Y:S02]  /*238a0*/  ST.E desc[UR8][R6.64], R5 ;  /* 0x0000000506007985 */ /* 0x0001e4000c101908 */
.L_x_2576:
[----:B------:R-:W-:Y:S05]  /*238b0*/  BSYNC B0 ;  /* 0x0000000000007941 */ /* 0x000fea0003800000 */
.L_x_2575:
        /* <DEDUP_REMOVED lines=8> */
.L_x_2582:
[----:B------:R-:W0:Y:S02]  /*23940*/  LDS R12, [R4] ;  /* 0x00000000040c7984 */ /* 0x000e240000000800 */
[----:B0-----:R-:W-:-:S06]  /*23950*/  HADD2 R13, R12, R11 ;  /* 0x0000000b0c0d7230 */ /* 0x001fcc0000000000 */
[----:B------:R-:W0:Y:S02]  /*23960*/  ATOMS.CAST.SPIN R13, [R4], R12, R13 ;  /* 0x0000000c040d738d */ /* 0x000e24000180000d */
[----:B0-----:R-:W-:-:S13]  /*23970*/  ISETP.EQ.U32.AND P0, PT, R13, 0x1, PT ;  /* 0x000000010d00780c */ /* 0x001fda0003f02070 */
[----:B------:R-:W-:Y:S05]  /*23980*/  @!P0 BRA `(.L_x_2582) ;  /* 0xfffffffc00ec8947 */ /* 0x000fea000383ffff */
[----:B------:R-:W-:Y:S05]  /*23990*/  BRA `(.L_x_2580) ;  /* 0x00000000000c7947 */ /* 0x000fea0003800000 */
.L_x_2581:
[----:B------:R-:W2:Y:S02]  /*239a0*/  LD.E R8, desc[UR8][R4.64] ;  /* 0x0000000804087980 */ /* 0x000ea4000c101900 */
[----:B--2---:R-:W-:-:S05]  /*239b0*/  IADD3 R11, R11, R8, RZ ;  /* 0x000000080b0b7210 */ /* 0x004fca0007ffe0ff */
[----:B------:R0:W-:Y:S02]  /*239c0*/  ST.E desc[UR8][R4.64], R11 ;  /* 0x0000000b04007985 */ /* 0x0001e4000c101908 */
.L_x_2580:
[----:B------:R-:W-:Y:S05]  /*239d0*/  BSYNC B0 ;  /* 0x0000000000007941 */ /* 0x000fea0003800000 */
.L_x_2579:
[----:B0-----:R-:W-:-:S05]  /*239e0*/  IMAD.WIDE R4, R0, 0x2, R6 ;  /* 0x0000000200047825 */ /* 0x001fca00078e0206 */
[----:B------:R0:W-:Y:S01]  /*239f0*/  ATOM.E.ADD.F16x2.RN.STRONG.GPU P0, RZ, desc[UR8][R4.64], R10 ;  /* 0x0000000a04ff79a2 */ /* 0x0001e2000810e1c8 */
[----:B------:R-:W-:Y:S04]  /*23a00*/  BSSY B0, `(.L_x_2583) ;  /* 0x000000f000007945 */ /* 0x000fe80003800000 */
[----:B0-----:R-:W-:Y:S05]  /*23a10*/  @P0 BRA `(.L_x_2584) ;  /* 0x0000000000340947 */ /* 0x001fea0003800000 */
[----:B------:R-:W0:Y:S02]  /*23a20*/  QSPC.E.S P0, RZ, [R4] ;  /* 0x0000000004ff73aa */ /* 0x000e240000000500 */
[----:B0-----:R-:W-:Y:S05]  /*23a30*/  @!P0 BRA `(.L_x_2585) ;  /* 0x0000000000208947 */ /* 0x001fea0003800000 */
[----:B------:R-:W-:Y:S02]  /*23a40*/  MOV R4, R4 ;  /* 0x0000000400047202 */ /* 0x000fe40000000f00 */
[----:B------:R-:W-:-:S07]  /*23a50*/  MOV R5, R10 ;  /* 0x0000000a00057202 */ /* 0x000fce0000000f00 */
.L_x_2586:
[----:B------:R-:W0:Y:S02]  /*23a60*/  LDS R10, [R4] ;  /* 0x00000000040a7984 */ /* 0x000e240000000800 */
[----:B0-----:R-:W-:-:S10]  /*23a70*/  HFMA2.MMA R11, R10, 1, 1, R5 ;  /* 0x3c003c000a0b7835 */ /* 0x001fd40000000005 */
[----:B------:R-:W0:Y:S02]  /*23a80*/  ATOMS.CAST.SPIN R11, [R4], R10, R11 ;  /* 0x0000000a040b738d */ /* 0x000e24000180000b */
[----:B0-----:R-:W-:-:S13]  /*23a90*/  ISETP.EQ.U32.AND P0, PT, R11, 0x1, PT ;  /* 0x000000010b00780c */ /* 0x001fda0003f02070 */
[----:B------:R-:W-:Y:S05]  /*23aa0*/  @!P0 BRA `(.L_x_2586) ;  /* 0xfffffffc00ec8947 */ /* 0x000fea000383ffff */
[----:B------:R-:W-:Y:S05]  /*23ab0*/  BRA `(.L_x_2584) ;  /* 0x00000000000c7947 */ /* 0x000fea0003800000 */
.L_x_2585:
[----:B------:R-:W2:Y:S02]  /*23ac0*/  LD.E R0, desc[UR8][R4.64] ;  /* 0x0000000804007980 */ /* 0x000ea4000c101900 */
[----:B--2---:R-:W-:-:S05]  /*23ad0*/  IADD3 R11, R10, R0, RZ ;  /* 0x000000000a0b7210 */ /* 0x004fca0007ffe0ff */
[----:B------:R0:W-:Y:S02]  /*23ae0*/  ST.E desc[UR8][R4.64], R11 ;  /* 0x0000000b04007985 */ /* 0x0001e4000c101908 */
.L_x_2584:
[----:B------:R-:W-:Y:S05]  /*23af0*/  BSYNC B0 ;  /* 0x0000000000007941 */ /* 0x000fea0003800000 */
.L_x_2583:
[----:B------:R-:W-:-:S04]  /*23b00*/  IADD3 R2, P0, R2, R6, RZ ;  /* 0x0000000602027210 */ /* 0x000fc80007f1e0ff */
[----:B------:R-:W-:-:S08]  /*23b10*/  IADD3.X R3, R3, R7, RZ, P0, !PT ;  /* 0x0000000703037210 */ /* 0x000fd000007fe4ff */
[----:B------:R1:W-:Y:S02]  /*23b20*/  ATOM.E.ADD.F16x2.RN.STRONG.GPU P0, RZ, desc[UR8][R2.64], R9 ;  /* 0x0000000902ff79a2 */ /* 0x0003e4000810e1c8 */
[----:B-1----:R-:W-:Y:S05]  /*23b30*/  @P0 EXIT ;  /* 0x000000000000094d */ /* 0x002fea0003800000 */
[----:B------:R-:W1:Y:S02]  /*23b40*/  QSPC.E.S P0, RZ, [R2] ;  /* 0x0000000002ff73aa */ /* 0x000e640000000500 */
[----:B-1----:R-:W-:Y:S05]  /*23b50*/  @!P0 BRA `(.L_x_2587) ;  /* 0x00000000001c8947 */ /* 0x002fea0003800000 */
[----:B------:R-:W-:-:S07]  /*23b60*/  MOV R2, R2 ;  /* 0x0000000200027202 */ /* 0x000fce0000000f00 */
.L_x_2588:
[----:B0-----:R-:W0:Y:S02]  /*23b70*/  LDS R4, [R2] ;  /* 0x0000000002047984 */ /* 0x001e240000000800 */
[----:B0-----:R-:W-:-:S06]  /*23b80*/  HADD2 R5, R4, R9 ;  /* 0x0000000904057230 */ /* 0x001fcc0000000000 */
[----:B------:R-:W0:Y:S02]  /*23b90*/  ATOMS.CAST.SPIN R5, [R2], R4, R5 ;  /* 0x000000040205738d */ /* 0x000e240001800005 */
[----:B0-----:R-:W-:-:S13]  /*23ba0*/  ISETP.EQ.U32.AND P0, PT, R5, 0x1, PT ;  /* 0x000000010500780c */ /* 0x001fda0003f02070 */
[----:B------:R-:W-:Y:S05]  /*23bb0*/  @!P0 BRA `(.L_x_2588) ;  /* 0xfffffffc00ec8947 */ /* 0x000fea000383ffff */
[----:B------:R-:W-:Y:S05]  /*23bc0*/  EXIT ;  /* 0x000000000000794d */ /* 0x000fea0003800000 */
.L_x_2587:
[----:B------:R-:W0:Y:S02]  /*23bd0*/  LD.E R0, desc[UR8][R2.64] ;  /* 0x0000000802007980 */ /* 0x000e24000c101900 */
[----:B0-----:R-:W-:-:S05]  /*23be0*/  IADD3 R5, R9, R0, RZ ;  /* 0x0000000009057210 */ /* 0x001fca0007ffe0ff */
[----:B------:R-:W-:Y:S01]  /*23bf0*/  ST.E desc[UR8][R2.64], R5 ;  /* 0x0000000502007985 */ /* 0x000fe2000c101908 */
[----:B------:R-:W-:Y:S05]  /*23c00*/  EXIT ;  /* 0x000000000000794d */ /* 0x000fea0003800000 */
.L_x_2589:
        /* <DEDUP_REMOVED lines=15> */
.L_x_4052:


//--------------------- .text._Z23gemm_half_q_half_kernelILi6ELb1ELb0EEvPK6__halfPKjS4_S2_PS0_iiiiPKtS7_iiiiiibS2_i --------------------------
	.section	.text._Z23gemm_half_q_half_kernelILi6ELb1ELb0EEvPK6__halfPKjS4_S2_PS0_iiiiPKtS7_iiiiiibS2_i,"ax",@progbits
	.align	128
        .global         _Z23gemm_half_q_half_kernelILi6ELb1ELb0EEvPK6__halfPKjS4_S2_PS0_iiiiPKtS7_iiiiiibS2_i
        .type           _Z23gemm_half_q_half_kernelILi6ELb1ELb0EEvPK6__halfPKjS4_S2_PS0_iiiiPKtS7_iiiiiibS2_i,@function
        .size           _Z23gemm_half_q_half_kernelILi6ELb1ELb0EEvPK6__halfPKjS4_S2_PS0_iiiiPKtS7_iiiiiibS2_i,(.L_x_4053 - _Z23gemm_half_q_half_kernelILi6ELb1ELb0EEvPK6__halfPKjS4_S2_PS0_iiiiPKtS7_iiiiiibS2_i)
        .other          _Z23gemm_half_q_half_kernelILi6ELb1ELb0EEvPK6__halfPKjS4_S2_PS0_iiiiPKtS7_iiiiiibS2_i,@"STO_CUDA_ENTRY STV_DEFAULT"
_Z23gemm_half_q_half_kernelILi6ELb1ELb0EEvPK6__halfPKjS4_S2_PS0_iiiiPKtS7_iiiiiibS2_i:
.text._Z23gemm_half_q_half_kernelILi6ELb1ELb0EEvPK6__halfPKjS4_S2_PS0_iiiiPKtS7_iiiiiibS2_i:
        /* <DEDUP_REMOVED lines=66> */
.L_x_2591:
[----:B------:R-:W-:Y:S05]  /*0420*/  BSYNC B0 ;  /* 0x0000000000007941 */ /* 0x000fea0003800000 */
.L_x_2590:
        /* <DEDUP_REMOVED lines=29> */
.L_x_2592:
        /* <DEDUP_REMOVED lines=10> */
.L_x_2594:
        /* <DEDUP_REMOVED lines=44> */
.L_x_2593:
        /* <DEDUP_REMOVED lines=16> */
.L_x_2595:
        /* <DEDUP_REMOVED lines=8> */
.L_x_2596:
        /* <DEDUP_REMOVED lines=13> */
.L_x_2597:
        /* <DEDUP_REMOVED lines=8> */
.L_x_2598:
        /* <DEDUP_REMOVED lines=11> */
.L_x_2599:
        /* <DEDUP_REMOVED lines=45> */
.L_x_2617:
        /* <DEDUP_REMOVED lines=267> */
.L_x_2601:
        /* <DEDUP_REMOVED lines=91> */
.L_x_2602:
        /* <DEDUP_REMOVED lines=91> */
.L_x_2603:
        /* <DEDUP_REMOVED lines=91> */
.L_x_2604:
        /* <DEDUP_REMOVED lines=337> */
.L_x_2605:
        /* <DEDUP_REMOVED lines=87> */
.L_x_2606:
        /* <DEDUP_REMOVED lines=87> */
.L_x_2607:
        /* <DEDUP_REMOVED lines=87> */
.L_x_2608:
        /* <DEDUP_REMOVED lines=315> */
.L_x_2609:
        /* <DEDUP_REMOVED lines=87> */
.L_x_2610:
        /* <DEDUP_REMOVED lines=87> */
.L_x_2611:
        /* <DEDUP_REMOVED lines=87> */
.L_x_2612:
        /* <DEDUP_REMOVED lines=304> */
.L_x_2613:
        /* <DEDUP_REMOVED lines=87> */
.L_x_2614:
        /* <DEDUP_REMOVED lines=87> */
.L_x_2615:
        /* <DEDUP_REMOVED lines=89> */
.L_x_2616:
        /* <DEDUP_REMOVED lines=152> */
.L_x_2600:
[----:B------:R-:W-:Y:S01]  /*a7c0*/  ISETP.GE.AND P0, PT, R96, R101, PT ;  /* 0x000000656000720c */ /* 0x000fe20003f06270 */
[----:B------:R-:W-:-:S03]  /*a7d0*/  ULDC UR5, c[0x0][0x25c] ;  /* 0x0000970000057ab9 */ /* 0x000fc60000000800 */
[----:B------:R-:W-:-:S13]  /*a7e0*/  ISETP.GE.OR P0, PT, R96, UR5, P0 ;  /* 0x0000000560007c0c */ /* 0x000fda0008706670 */
[----:B------:R-:W-:Y:S05]  /*a7f0*/  @P0 BRA `(.L_x_2618) ;  /* 0x0000005400a40947 */ /* 0x000fea0003800000 */
[----:B------:R-:W-:Y:S01]  /*a800*/  SHF.R.S32.HI R0, RZ, 0x1f, R92 ;  /* 0x0000001fff007819 */ /* 0x000fe2000001145c */
[----:B------:R-:W-:-:S06]  /*a810*/  ULDC UR5, c[0x0][0x25c] ;  /* 0x0000970000057ab9 */ /* 0x000fcc0000000800 */
.L_x_2627:
        /* <DEDUP_REMOVED lines=352> */
.L_x_2619:
        /* <DEDUP_REMOVED lines=77> */
.L_x_2620:
        /* <DEDUP_REMOVED lines=77> */
.L_x_2621:
        /* <DEDUP_REMOVED lines=77> */
.L_x_2622:
        /* <DEDUP_REMOVED lines=437> */
.L_x_2623:
        /* <DEDUP_REMOVED lines=77> */
.L_x_2624:
        /* <DEDUP_REMOVED lines=77> */
.L_x_2625:
        /* <DEDUP_REMOVED lines=79> */
.L_x_2626:
        /* <DEDUP_REMOVED lines=130> */
.L_x_2618:
[----:B------:R-:W-:Y:S01]  /*fe90*/  ISETP.GE.AND P0, PT, R96, R101, PT ;  /* 0x000000656000720c */ /* 0x000fe20003f06270 */
[----:B------:R-:W-:-:S03]  /*fea0*/  ULDC UR5, c[0x0][0x260] ;  /* 0x0000980000057ab9 */ /* 0x000fc60000000800 */
[----:B------:R-:W-:Y:S01]  /*feb0*/  ISETP.GE.OR P0, PT, R96, UR5, P0 ;  /* 0x0000000560007c0c */ /* 0x000fe20008706670 */
[----:B------:R-:W-:-:S12]  /*fec0*/  ULDC UR5, c[0x0][0x260] ;  /* 0x0000980000057ab9 */ /* 0x000fd80000000800 */
[----:B------:R-:W-:Y:S05]  /*fed0*/  @P0 BRA `(.L_x_2628) ;  /* 0x0000002c00e00947 */ /* 0x000fea0003800000 */
.L_x_2633:
        /* <DEDUP_REMOVED lines=355> */
.L_x_2629:
        /* <DEDUP_REMOVED lines=79> */
.L_x_2630:
        /* <DEDUP_REMOVED lines=79> */
.L_x_2631:
        /* <DEDUP_REMOVED lines=79> */
.L_x_2632:
        /* <DEDUP_REMOVED lines=168> */
.L_x_2628:
[----:B------:R-:W-:Y:S01]  /*12e60*/  ISETP.GE.AND P0, PT, R96, R101, PT ;  /* 0x000000656000720c */ /* 0x000fe20003f06270 */
[----:B------:R-:W-:-:S03]  /*12e70*/  ULDC UR5, c[0x0][0x264] ;  /* 0x0000990000057ab9 */ /* 0x000fc60000000800 */
[----:B------:R-:W-:-:S13]  /*12e80*/  ISETP.GE.OR P0, PT, R96, UR5, P0 ;  /* 0x0000000560007c0c */ /* 0x000fda0008706670 */
[----:B------:R-:W-:Y:S05]  /*12e90*/  @P0 BRA `(.L_x_2634) ;  /* 0x0000008800ac0947 */ /* 0x000fea0003800000 */
[----:B------:R-:W-:Y:S01]  /*12ea0*/  UMOV UR5, UR4 ;  /* 0x0000000400057c82 */ /* 0x000fe20008000000 */
[----:B------:R-:W-:-:S05]  /*12eb0*/  ULDC UR6, c[0x0][0x264] ;  /* 0x0000990000067ab9 */ /* 0x000fca0000000800 */
.L_x_2651:
        /* <DEDUP_REMOVED lines=175> */
.L_x_2635:
        /* <DEDUP_REMOVED lines=91> */
.L_x_2636:
        /* <DEDUP_REMOVED lines=91> */
.L_x_2637:
        /* <DEDUP_REMOVED lines=91> */
.L_x_2638:
        /* <DEDUP_REMOVED lines=283> */
.L_x_2639:
        /* <DEDUP_REMOVED lines=87> */
.L_x_2640:
        /* <DEDUP_REMOVED lines=87> */
.L_x_2641:
        /* <DEDUP_REMOVED lines=87> */
.L_x_2642:
        /* <DEDUP_REMOVED lines=279> */
.L_x_2643:
        /* <DEDUP_REMOVED lines=87> */
.L_x_2644:
        /* <DEDUP_REMOVED lines=87> */
.L_x_2645:
        /* <DEDUP_REMOVED lines=87> */
.L_x_2646:
        /* <DEDUP_REMOVED lines=272> */
.L_x_2647:
        /* <DEDUP_REMOVED lines=87> */
.L_x_2648:
        /* <DEDUP_REMOVED lines=87> */
.L_x_2649:
        /* <DEDUP_REMOVED lines=89> */
.L_x_2650:
        /* <DEDUP_REMOVED lines=150> */
.L_x_2634:
[----:B------:R-:W-:Y:S01]  /*1b950*/  ISETP.GE.AND P0, PT, R96, R101, PT ;  /* 0x000000656000720c */ /* 0x000fe20003f06270 */
[----:B------:R-:W-:-:S03]  /*1b960*/  ULDC UR5, c[0x0][0x268] ;  /* 0x00009a0000057ab9 */ /* 0x000fc60000000800 */
[----:B------:R-:W-:Y:S01]  /*1b970*/  ISETP.GE.OR P0, PT, R96, UR5, P0 ;  /* 0x0000000560007c0c */ /* 0x000fe20008706670 */
[----:B------:R-:W-:-:S12]  /*1b980*/  ULDC UR5, c[0x0][0x268] ;  /* 0x00009a0000057ab9 */ /* 0x000fd80000000800 */
[----:B------:R-:W-:Y:S05]  /*1b990*/  @P0 BRA `(.L_x_2652) ;  /* 0x0000002c00780947 */ /* 0x000fea0003800000 */
.L_x_2657:
        /* <DEDUP_REMOVED lines=329> */
.L_x_2653:
        /* <DEDUP_REMOVED lines=79> */
.L_x_2654:
        /* <DEDUP_REMOVED lines=79> */
.L_x_2655:
        /* <DEDUP_REMOVED lines=79> */
.L_x_2656:
        /* <DEDUP_REMOVED lines=168> */
.L_x_2652:
        /* <DEDUP_REMOVED lines=8> */
.L_x_2663:
        /* <DEDUP_REMOVED lines=168> */
.L_x_2659:
        /* <DEDUP_REMOVED lines=45> */
.L_x_2660:
        /* <DEDUP_REMOVED lines=45> */
.L_x_2661:
        /* <DEDUP_REMOVED lines=46> */
.L_x_2662:
        /* <DEDUP_REMOVED lines=105> */
.L_x_2658:
        /* <DEDUP_REMOVED lines=17> */
.L_x_2667:
[----:B------:R-:W0:Y:S02]  /*202a0*/  LDS R4, [R2] ;  /* 0x0000000002047984 */ /* 0x000e240000000800 */
[----:B0-----:R-:W-:-:S06]  /*202b0*/  HADD2 R5, R4, R20 ;  /* 0x0000001404057230 */ /* 0x001fcc0000000000 */
[----:B------:R-:W0:Y:S02]  /*202c0*/  ATOMS.CAST.SPIN R5, [R2], R4, R5 ;  /* 0x000000040205738d */ /* 0x000e240001800005 */
[----:B0-----:R-:W-:-:S13]  /*202d0*/  ISETP.EQ.U32.AND P0, PT, R5, 0x1, PT ;  /* 0x000000010500780c */ /* 0x001fda0003f02070 */
[----:B------:R-:W-:Y:S05]  /*202e0*/  @!P0 BRA `(.L_x_2667) ;  /* 0xfffffffc00ec8947 */ /* 0x000fea000383ffff */
[----:B------:R-:W-:Y:S05]  /*202f0*/  BRA `(.L_x_2665) ;  /* 0x00000000000c7947 */ /* 0x000fea0003800000 */
.L_x_2666:
[----:B------:R-:W2:Y:S02]  /*20300*/  LD.E R2, desc[UR8][R6.64] ;  /* 0x0000000806027980 */ /* 0x000ea4000c101900 */
[----:B--2---:R-:W-:-:S05]  /*20310*/  IADD3 R3, R20, R2, RZ ;  /* 0x0000000214037210 */ /* 0x004fca0007ffe0ff */
[----:B------:R0:W-:Y:S02]  /*20320*/  ST.E desc[UR8][R6.64], R3 ;  /* 0x0000000306007985 */ /* 0x0001e4000c101908 */
.L_x_2665:
[----:B------:R-:W-:Y:S05]  /*20330*/  BSYNC B0 ;  /* 0x0000000000007941 */ /* 0x000fea0003800000 */
.L_x_2664:
        /* <DEDUP_REMOVED lines=9> */
.L_x_2671:
[----:B------:R-:W1:Y:S02]  /*203d0*/  LDS R20, [R2+0x4] ;  /* 0x0000040002147984 */ /* 0x000e640000000800 */
[----:B-1----:R-:W-:-:S10]  /*203e0*/  HFMA2.MMA R21, R20, 1, 1, R19 ;  /* 0x3c003c0014157835 */ /* 0x002fd40000000013 */
[----:B------:R-:W1:Y:S02]  /*203f0*/  ATOMS.CAST.SPIN R21, [R2+0x4], R20, R21 ;  /* 0x000004140215738d */ /* 0x000e640001800015 */
[----:B-1----:R-:W-:-:S13]  /*20400*/  ISETP.EQ.U32.AND P0, PT, R21, 0x1, PT ;  /* 0x000000011500780c */ /* 0x002fda0003f02070 */
[----:B------:R-:W-:Y:S05]  /*20410*/  @!P0 BRA `(.L_x_2671) ;  /* 0xfffffffc00ec8947 */ /* 0x000fea000383ffff */
[----:B------:R-:W-:Y:S05]  /*20420*/  BRA `(.L_x_2669) ;  /* 0x00000000000c7947 */ /* 0x000fea0003800000 */
.L_x_2670:
[----:B------:R-:W0:Y:S02]  /*20430*/  LD.E R2, desc[UR8][R6.64+0x4] ;  /* 0x0000040806027980 */ /* 0x000e24000c101900 */
[----:B0-----:R-:W-:-:S05]  /*20440*/  IADD3 R3, R19, R2, RZ ;  /* 0x0000000213037210 */ /* 0x001fca0007ffe0ff */
[----:B------:R1:W-:Y:S02]  /*20450*/  ST.E desc[UR8][R6.64+0x4], R3 ;  /* 0x0000040306007985 */ /* 0x0003e4000c101908 */
.L_x_2669:
[----:B------:R-:W-:Y:S05]  /*20460*/  BSYNC B0 ;  /* 0x0000000000007941 */ /* 0x000fea0003800000 */
.L_x_2668:
        /* <DEDUP_REMOVED lines=9> */
.L_x_2675:
[----:B------:R-:W0:Y:S02]  /*20500*/  LDS R18, [R2] ;  /* 0x0000000002127984 */ /* 0x000e240000000800 */
[----:B0-----:R-:W-:-:S06]  /*20510*/  HADD2 R19, R18, R3 ;  /* 0x0000000312137230 */ /* 0x001fcc0000000000 */
[----:B------:R-:W0:Y:S02]  /*20520*/  ATOMS.CAST.SPIN R19, [R2], R18, R19 ;  /* 0x000000120213738d */ /* 0x000e240001800013 */
[----:B0-----:R-:W-:-:S13]  /*20530*/  ISETP.EQ.U32.AND P0, PT, R19, 0x1, PT ;  /* 0x000000011300780c */ /* 0x001fda0003f02070 */
[----:B------:R-:W-:Y:S05]  /*20540*/  @!P0 BRA `(.L_x_2675) ;  /* 0xfffffffc00ec8947 */ /* 0x000fea000383ffff */
[----:B------:R-:W-:Y:S05]  /*20550*/  BRA `(.L_x_2673) ;  /* 0x00000000000c7947 */ /* 0x000fea0003800000 */
.L_x_2674:
[----:B------:R-:W2:Y:S02]  /*20560*/  LD.E R2, desc[UR8][R6.64] ;  /* 0x0000000806027980 */ /* 0x000ea4000c101900 */
[----:B--2---:R-:W-:-:S05]  /*20570*/  IADD3 R3, R18, R2, RZ ;  /* 0x0000000212037210 */ /* 0x004fca0007ffe0ff */
[----:B------:R0:W-:Y:S02]  /*20580*/  ST.E desc[UR8][R6.64], R3 ;  /* 0x0000000306007985 */ /* 0x0001e4000c101908 */
.L_x_2673:
[----:B------:R-:W-:Y:S05]  /*20590*/  BSYNC B0 ;  /* 0x0000000000007941 */ /* 0x000fea0003800000 */
.L_x_2672:
[----:B0-----:R-:W-:-:S05]  /*205a0*/  IMAD.WIDE R2, R0, 0x2, R4 ;  /* 0x0000000200027825 */ /* 0x001fca00078e0204 */
[----:B------:R0:W-:Y:S01]  /*205b0*/  ATOM.E.ADD.F16x2.RN.STRONG.GPU P0, RZ, desc[UR8][R2.64], R17 ;  /* 0x0000001102ff79a2 */ /* 0x0001e2000810e1c8 */
[----:B------:R-:W-:Y:S04]  /*205c0*/  BSSY B0, `(.L_x_2676) ;  /* 0x000000e000007945 */ /* 0x000fe80003800000 */
[----:B0-----:R-:W-:Y:S05]  /*205d0*/  @P0 BRA `(.L_x_2677) ;  /* 0x0000000000300947 */ /* 0x001fea0003800000 */
[----:B------:R-:W0:Y:S02]  /*205e0*/  QSPC.E.S P0, RZ, [R2] ;  /* 0x0000000002ff73aa */ /* 0x000e240000000500 */
[----:B0-----:R-:W-:Y:S05]  /*205f0*/  @!P0 BRA `(.L_x_2678) ;  /* 0x00000000001c8947 */ /* 0x001fea0003800000 */
[----:B------:R-:W-:-:S07]  /*20600*/  MOV R2, R2 ;  /* 0x0000000200027202 */ /* 0x000fce0000000f00 */
.L_x_2679:
[----:B------:R-:W0:Y:S02]  /*20610*/  LDS R4, [R2] ;  /* 0x0000000002047984 */ /* 0x000e240000000800 */
[----:B0-----:R-:W-:-:S10]  /*20620*/  HFMA2.MMA R5, R4, 1, 1, R17 ;  /* 0x3c003c0004057835 */ /* 0x001fd40000000011 */
[----:B------:R-:W0:Y:S02]  /*20630*/  ATOMS.CAST.SPIN R5, [R2], R4, R5 ;  /* 0x000000040205738d */ /* 0x000e240001800005 */
[----:B0-----:R-:W-:-:S13]  /*20640*/  ISETP.EQ.U32.AND P0, PT, R5, 0x1, PT ;  /* 0x000000010500780c */ /* 0x001fda0003f02070 */
[----:B------:R-:W-:Y:S05]  /*20650*/  @!P0 BRA `(.L_x_2679) ;  /* 0xfffffffc00ec8947 */ /* 0x000fea000383ffff */
[----:B------:R-:W-:Y:S05]  /*20660*/  BRA `(.L_x_2677) ;  /* 0x00000000000c7947 */ /* 0x000fea0003800000 */
.L_x_2678:
[----:B------:R-:W2:Y:S02]  /*20670*/  LD.E R4, desc[UR8][R2.64] ;  /* 0x0000000802047980 */ /* 0x000ea4000c101900 */
[----:B--2---:R-:W-:-:S05]  /*20680*/  IADD3 R5, R17, R4, RZ ;  /* 0x0000000411057210 */ /* 0x004fca0007ffe0ff */
[----:B------:R0:W-:Y:S02]  /*20690*/  ST.E desc[UR8][R2.64], R5 ;  /* 0x0000000502007985 */ /* 0x0001e4000c101908 */
.L_x_2677:
[----:B------:R-:W-:Y:S05]  /*206a0*/  BSYNC B0 ;  /* 0x0000000000007941 */ /* 0x000fea0003800000 */
.L_x_2676:
        /* <DEDUP_REMOVED lines=8> */
.L_x_2683:
[----:B------:R-:W0:Y:S02]  /*20730*/  LDS R4, [R2] ;  /* 0x0000000002047984 */ /* 0x000e240000000800 */
[----:B0-----:R-:W-:-:S06]  /*20740*/  HADD2 R5, R4, R16 ;  /* 0x0000001004057230 */ /* 0x001fcc0000000000 */
[----:B------:R-:W0:Y:S02]  /*20750*/  ATOMS.CAST.SPIN R5, [R2], R4, R5 ;  /* 0x000000040205738d */ /* 0x000e240001800005 */
[----:B0-----:R-:W-:-:S13]  /*20760*/  ISETP.EQ.U32.AND P0, PT, R5, 0x1, PT ;  /* 0x000000010500780c */ /* 0x001fda0003f02070 */
[----:B------:R-:W-:Y:S05]  /*20770*/  @!P0 BRA `(.L_x_2683) ;  /* 0xfffffffc00ec8947 */ /* 0x000fea000383ffff */
[----:B------:R-:W-:Y:S05]  /*20780*/  BRA `(.L_x_2681) ;  /* 0x00000000000c7947 */ /* 0x000fea0003800000 */
.L_x_2682:
[----:B0-----:R-:W2:Y:S02]  /*20790*/  LD.E R2, desc[UR8][R18.64] ;  /* 0x0000000812027980 */ /* 0x001ea4000c101900 */
[----:B--2---:R-:W-:-:S05]  /*207a0*/  IADD3 R3, R16, R2, RZ ;  /* 0x0000000210037210 */ /* 0x004fca0007ffe0ff */
[----:B------:R1:W-:Y:S02]  /*207b0*/  ST.E desc[UR8][R18.64], R3 ;  /* 0x0000000312007985 */ /* 0x0003e4000c101908 */
.L_x_2681:
[----:B------:R-:W-:Y:S05]  /*207c0*/  BSYNC B0 ;  /* 0x0000000000007941 */ /* 0x000fea0003800000 */
.L_x_2680:
        /* <DEDUP_REMOVED lines=11> */
.L_x_2687:
[----:B------:R-:W0:Y:S02]  /*20880*/  LDS R6, [R4] ;  /* 0x0000000004067984 */ /* 0x000e240000000800 */
[----:B0-----:R-:W-:-:S06]  /*20890*/  HADD2 R7, R6, R15 ;  /* 0x0000000f06077230 */ /* 0x001fcc0000000000 */
[----:B------:R-:W0:Y:S02]  /*208a0*/  ATOMS.CAST.SPIN R7, [R4], R6, R7 ;  /* 0x000000060407738d */ /* 0x000e240001800007 */
[----:B0-----:R-:W-:-:S13]  /*208b0*/  ISETP.EQ.U32.AND P0, PT, R7, 0x1, PT ;  /* 0x000000010700780c */ /* 0x001fda0003f02070 */
[----:B------:R-:W-:Y:S05]  /*208c0*/  @!P0 BRA `(.L_x_2687) ;  /* 0xfffffffc00ec8947 */ /* 0x000fea000383ffff */
[----:B------:R-:W-:Y:S05]  /*208d0*/  BRA `(.L_x_2685) ;  /* 0x00000000000c7947 */ /* 0x000fea0003800000 */
.L_x_2686:
[----:B------:R-:W2:Y:S02]  /*208e0*/  LD.E R6, desc[UR8][R4.64] ;  /* 0x0000000804067980 */ /* 0x000ea4000c101900 */
[----:B--2---:R-:W-:-:S05]  /*208f0*/  IADD3 R7, R15, R6, RZ ;  /* 0x000000060f077210 */ /* 0x004fca0007ffe0ff */
[----:B------:R0:W-:Y:S02]  /*20900*/  ST.E desc[UR8][R4.64], R7 ;  /* 0x0000000704007985 */ /* 0x0001e4000c101908 */
.L_x_2685:
[----:B------:R-:W-:Y:S05]  /*20910*/  BSYNC B0 ;  /* 0x0000000000007941 */ /* 0x000fea0003800000 */
.L_x_2684:
        /* <DEDUP_REMOVED lines=9> */
.L_x_2691:
[----:B------:R-:W0:Y:S02]  /*209b0*/  LDS R14, [R4] ;  /* 0x00000000040e7984 */ /* 0x000e240000000800 */
[----:B0-----:R-:W-:-:S10]  /*209c0*/  HFMA2.MMA R15, R14, 1, 1, R5 ;  /* 0x3c003c000e0f7835 */ /* 0x001fd40000000005 */
[----:B------:R-:W0:Y:S02]  /*209d0*/  ATOMS.CAST.SPIN R15, [R4], R14, R15 ;  /* 0x0000000e040f738d */ /* 0x000e24000180000f */
[----:B0-----:R-:W-:-:S13]  /*209e0*/  ISETP.EQ.U32.AND P0, PT, R15, 0x1, PT ;  /* 0x000000010f00780c */ /* 0x001fda0003f02070 */
[----:B------:R-:W-:Y:S05]  /*209f0*/  @!P0 BRA `(.L_x_2691) ;  /* 0xfffffffc00ec8947 */ /* 0x000fea000383ffff */
[----:B------:R-:W-:Y:S05]  /*20a00*/  BRA `(.L_x_2689) ;  /* 0x00000000000c7947 */ /* 0x000fea0003800000 */
.L_x_2690:
[----:B------:R-:W2:Y:S02]  /*20a10*/  LD.E R4, desc[UR8][R6.64] ;  /* 0x0000000806047980 */ /* 0x000ea4000c101900 */
[----:B--2---:R-:W-:-:S05]  /*20a20*/  IADD3 R5, R14, R4, RZ ;  /* 0x000000040e057210 */ /* 0x004fca0007ffe0ff */
[----:B------:R0:W-:Y:S02]  /*20a30*/  ST.E desc[UR8][R6.64], R5 ;  /* 0x0000000506007985 */ /* 0x0001e4000c101908 */
.L_x_2689:
[----:B------:R-:W-:Y:S05]  /*20a40*/  BSYNC B0 ;  /* 0x0000000000007941 */ /* 0x000fea0003800000 */
.L_x_2688:
        /* <DEDUP_REMOVED lines=8> */
.L_x_2695:
[----:B------:R-:W0:Y:S02]  /*20ad0*/  LDS R14, [R4] ;  /* 0x00000000040e7984 */ /* 0x000e240000000800 */
[----:B0-----:R-:W-:-:S06]  /*20ae0*/  HADD2 R15, R14, R13 ;  /* 0x0000000d0e0f7230 */ /* 0x001fcc0000000000 */
[----:B------:R-:W0:Y:S02]  /*20af0*/  ATOMS.CAST.SPIN R15, [R4], R14, R15 ;  /* 0x0000000e040f738d */ /* 0x000e24000180000f */
[----:B0-----:R-:W-:-:S13]  /*20b00*/  ISETP.EQ.U32.AND P0, PT, R15, 0x1, PT ;  /* 0x000000010f00780c */ /* 0x001fda0003f02070 */
[----:B------:R-:W-:Y:S05]  /*20b10*/  @!P0 BRA `(.L_x_2695) ;  /* 0xfffffffc00ec8947 */ /* 0x000fea000383ffff */
[----:B------:R-:W-:Y:S05]  /*20b20*/  BRA `(.L_x_2693) ;  /* 0x00000000000c7947 */ /* 0x000fea0003800000 */
.L_x_2694:
[----:B------:R-:W2:Y:S02]  /*20b30*/  LD.E R8, desc[UR8][R4.64] ;  /* 0x0000000804087980 */ /* 0x000ea4000c101900 */
[----:B--2---:R-:W-:-:S05]  /*20b40*/  IADD3 R13, R13, R8, RZ ;  /* 0x000000080d0d7210 */ /* 0x004fca0007ffe0ff */
[----:B------:R0:W-:Y:S02]  /*20b50*/  ST.E desc[UR8][R4.64], R13 ;  /* 0x0000000d04007985 */ /* 0x0001e4000c101908 */
.L_x_2693:
[----:B------:R-:W-:Y:S05]  /*20b60*/  BSYNC B0 ;  /* 0x0000000000007941 */ /* 0x000fea0003800000 */
.L_x_2692:
        /* <DEDUP_REMOVED lines=9> */
.L_x_2699:
[----:B------:R-:W0:Y:S02]  /*20c00*/  LDS R12, [R4] ;  /* 0x00000000040c7984 */ /* 0x000e240000000800 */
[----:B0-----:R-:W-:-:S10]  /*20c10*/  HFMA2.MMA R13, R12, 1, 1, R5 ;  /* 0x3c003c000c0d7835 */ /* 0x001fd40000000005 */
[----:B------:R-:W0:Y:S02]  /*20c20*/  ATOMS.CAST.SPIN R13, [R4], R12, R13 ;  /* 0x0000000c040d738d */ /* 0x000e24000180000d */
[----:B0-----:R-:W-:-:S13]  /*20c30*/  ISETP.EQ.U32.AND P0, PT, R13, 0x1, PT ;  /* 0x000000010d00780c */ /* 0x001fda0003f02070 */
[----:B------:R-:W-:Y:S05]  /*20c40*/  @!P0 BRA `(.L_x_2699) ;  /* 0xfffffffc00ec8947 */ /* 0x000fea000383ffff */
[----:B------:R-:W-:Y:S05]  /*20c50*/  BRA `(.L_x_2697) ;  /* 0x00000000000c7947 */ /* 0x000fea0003800000 */
.L_x_2698:
[----:B0-----:R-:W2:Y:S02]  /*20c60*/  LD.E R4, desc[UR8][R14.64] ;  /* 0x000000080e047980 */ /* 0x001ea4000c101900 */
[----:B--2---:R-:W-:-:S05]  /*20c70*/  IADD3 R5, R12, R4, RZ ;  /* 0x000000040c057210 */ /* 0x004fca0007ffe0ff */
[----:B------:R1:W-:Y:S02]  /*20c80*/  ST.E desc[UR8][R14.64], R5 ;  /* 0x000000050e007985 */ /* 0x0003e4000c101908 */
.L_x_2697:
[----:B------:R-:W-:Y:S05]  /*20c90*/  BSYNC B0 ;  /* 0x0000000000007941 */ /* 0x000fea0003800000 */
.L_x_2696:
        /* <DEDUP_REMOVED lines=8> */
.L_x_2703:
[----:B------:R-:W0:Y:S02]  /*20d20*/  LDS R6, [R4] ;  /* 0x0000000004067984 */ /* 0x000e240000000800 */
[----:B0-----:R-:W-:-:S06]  /*20d30*/  HADD2 R7, R6, R11 ;  /* 0x0000000b06077230 */ /* 0x001fcc0000000000 */
[----:B------:R-:W0:Y:S02]  /*20d40*/  ATOMS.CAST.SPIN R7, [R4], R6, R7 ;  /* 0x000000060407738d */ /* 0x000e240001800007 */
[----:B0-----:R-:W-:-:S13]  /*20d50*/  ISETP.EQ.U32.AND P0, PT, R7, 0x1, PT ;  /* 0x000000010700780c */ /* 0x001fda0003f02070 */
[----:B------:R-:W-:Y:S05]  /*20d60*/  @!P0 BRA `(.L_x_2703) ;  /* 0xfffffffc00ec8947 */ /* 0x000fea000383ffff */
[----:B------:R-:W-:Y:S05]  /*20d70*/  BRA `(.L_x_2701) ;  /* 0x00000000000c7947 */ /* 0x000fea0003800000 */
.L_x_2702:
[----:B------:R-:W2:Y:S02]  /*20d80*/  LD.E R6, desc[UR8][R4.64] ;  /* 0x0000000804067980 */ /* 0x000ea4000c101900 */
[----:B--2---:R-:W-:-:S05]  /*20d90*/  IADD3 R7, R11, R6, RZ ;  /* 0x000000060b077210 */ /* 0x004fca0007ffe0ff */
[----:B------:R0:W-:Y:S02]  /*20da0*/  ST.E desc[UR8][R4.64], R7 ;  /* 0x0000000704007985 */ /* 0x0001e4000c101908 */
.L_x_2701:
[----:B------:R-:W-:Y:S05]  /*20db0*/  BSYNC B0 ;  /* 0x0000000000007941 */ /* 0x000fea0003800000 */
.L_x_2700:
[----:B0-----:R-:W-:-:S05]  /*20dc0*/  IMAD.WIDE R4, R0, 0x2, R14 ;  /* 0x0000000200047825 */ /* 0x001fca00078e020e */
[----:B------:R0:W-:Y:S01]  /*20dd0*/  ATOM.E.ADD.F16x2.RN.STRONG.GPU P0, RZ, desc[UR8][R4.64], R10 ;  /* 0x0000000a04ff79a2 */ /* 0x0001e2000810e1c8 */
[----:B------:R-:W-:Y:S04]  /*20de0*/  BSSY B0, `(.L_x_2704) ;  /* 0x000000e000007945 */ /* 0x000fe80003800000 */
[----:B0-----:R-:W-:Y:S05]  /*20df0*/  @P0 BRA `(.L_x_2705) ;  /* 0x0000000000300947 */ /* 0x001fea0003800000 */
[----:B------:R-:W0:Y:S02]  /*20e00*/  QSPC.E.S P0, RZ, [R4] ;  /* 0x0000000004ff73aa */ /* 0x000e240000000500 */
[----:B0-----:R-:W-:Y:S05]  /*20e10*/  @!P0 BRA `(.L_x_2706) ;  /* 0x00000000001c8947 */ /* 0x001fea0003800000 */
[----:B------:R-:W-:-:S07]  /*20e20*/  MOV R4, R4 ;  /* 0x0000000400047202 */ /* 0x000fce0000000f00 */
.L_x_2707:
[----:B------:R-:W0:Y:S02]  /*20e30*/  LDS R6, [R4] ;  /* 0x0000000004067984 */ /* 0x000e240000000800 */
[----:B0-----:R-:W-:-:S10]  /*20e40*/  HFMA2.MMA R7, R6, 1, 1, R10 ;  /* 0x3c003c0006077835 */ /* 0x001fd4000000000a */
[----:B------:R-:W0:Y:S02]  /*20e50*/  ATOMS.CAST.SPIN R7, [R4], R6, R7 ;  /* 0x000000060407738d */ /* 0x000e240001800007 */
[----:B0-----:R-:W-:-:S13]  /*20e60*/  ISETP.EQ.U32.AND P0, PT, R7, 0x1, PT ;  /* 0x000000010700780c */ /* 0x001fda0003f02070 */
[----:B------:R-:W-:Y:S05]  /*20e70*/  @!P0 BRA `(.L_x_2707) ;  /* 0xfffffffc00ec8947 */ /* 0x000fea000383ffff */
[----:B------:R-:W-:Y:S05]  /*20e80*/  BRA `(.L_x_2705) ;  /* 0x00000000000c7947 */ /* 0x000fea0003800000 */
.L_x_2706:
[----:B------:R-:W2:Y:S02]  /*20e90*/  LD.E R0, desc[UR8][R4.64] ;  /* 0x0000000804007980 */ /* 0x000ea4000c101900 */
[----:B--2---:R-:W-:-:S05]  /*20ea0*/  IADD3 R7, R10, R0, RZ ;  /* 0x000000000a077210 */ /* 0x004fca0007ffe0ff */
[----:B------:R0:W-:Y:S02]  /*20eb0*/  ST.E desc[UR8][R4.64], R7 ;  /* 0x0000000704007985 */ /* 0x0001e4000c101908 */
.L_x_2705:
[----:B------:R-:W-:Y:S05]  /*20ec0*/  BSYNC B0 ;  /* 0x0000000000007941 */ /* 0x000fea0003800000 */
.L_x_2704:
[----:B------:R-:W-:-:S04]  /*20ed0*/  IADD3 R2, P0, R2, R14, RZ ;  /* 0x0000000e02027210 */ /* 0x000fc80007f1e0ff */
[----:B------:R-:W-:-:S08]  /*20ee0*/  IADD3.X R3, R3, R15, RZ, P0, !PT ;  /* 0x0000000f03037210 */ /* 0x000fd000007fe4ff */
[----:B------:R1:W-:Y:S02]  /*20ef0*/  ATOM.E.ADD.F16x2.RN.STRONG.GPU P0, RZ, desc[UR8][R2.64], R9 ;  /* 0x0000000902ff79a2 */ /* 0x0003e4000810e1c8 */
[----:B-1----:R-:W-:Y:S05]  /*20f00*/  @P0 EXIT ;  /* 0x000000000000094d */ /* 0x002fea0003800000 */
[----:B------:R-:W1:Y:S02]  /*20f10*/  QSPC.E.S P0, RZ, [R2] ;  /* 0x0000000002ff73aa */ /* 0x000e640000000500 */
[----:B-1----:R-:W-:Y:S05]  /*20f20*/  @!P0 BRA `(.L_x_2708) ;  /* 0x00000000001c8947 */ /* 0x002fea0003800000 */
[----:B------:R-:W-:-:S07]  /*20f30*/  MOV R2, R2 ;  /* 0x0000000200027202 */ /* 0x000fce0000000f00 */
.L_x_2709:
[----:B0-----:R-:W0:Y:S02]  /*20f40*/  LDS R4, [R2] ;  /* 0x0000000002047984 */ /* 0x001e240000000800 */
[----:B0-----:R-:W-:-:S06]  /*20f50*/  HADD2 R5, R4, R9 ;  /* 0x0000000904057230 */ /* 0x001fcc0000000000 */
[----:B------:R-:W0:Y:S02]  /*20f60*/  ATOMS.CAST.SPIN R5, [R2], R4, R5 ;  /* 0x000000040205738d */ /* 0x000e240001800005 */
[----:B0-----:R-:W-:-:S13]  /*20f70*/  ISETP.EQ.U32.AND P0, PT, R5, 0x1, PT ;  /* 0x000000010500780c */ /* 0x001fda0003f02070 */
[----:B------:R-:W-:Y:S05]  /*20f80*/  @!P0 BRA `(.L_x_2709) ;  /* 0xfffffffc00ec8947 */ /* 0x000fea000383ffff */
[----:B------:R-:W-:Y:S05]  /*20f90*/  EXIT ;  /* 0x000000000000794d */ /* 0x000fea0003800000 */
.L_x_2708:
[----:B------:R-:W0:Y:S02]  /*20fa0*/  LD.E R0, desc[UR8][R2.64] ;  /* 0x0000000802007980 */ /* 0x000e24000c101900 */
[----:B0-----:R-:W-:-:S05]  /*20fb0*/  IADD3 R5, R9, R0, RZ ;  /* 0x0000000009057210 */ /* 0x001fca0007ffe0ff */
[----:B------:R-:W-:Y:S01]  /*20fc0*/  ST.E desc[UR8][R2.64], R5 ;  /* 0x0000000502007985 */ /* 0x000fe2000c101908 */
[----:B------:R-:W-:Y:S05]  /*20fd0*/  EXIT ;  /* 0x000000000000794d */ /* 0x000fea0003800000 */
.L_x_2710:
        /* <DEDUP_REMOVED lines=10> */
.L_x_4053:


//--------------------- .text._Z23gemm_half_q_half_kernelILi5ELb1ELb0EEvPK6__halfPKjS4_S2_PS0_iiiiPKtS7_iiiiiibS2_i --------------------------
	.section	.text._Z23gemm_half_q_half_kernelILi5ELb1ELb0EEvPK6__halfPKjS4_S2_PS0_iiiiPKtS7_iiiiiibS2_i,"ax",@progbits
	.align	128
        .global         _Z23gemm_half_q_half_kernelILi5ELb1ELb0EEvPK6__halfPKjS4_S2_PS0_iiiiPKtS7_iiiiiibS2_i
        .type           _Z23gemm_half_q_half_kernelILi5ELb1ELb0EEvPK6__halfPKjS4_S2_PS0_iiiiPKtS7_iiiiiibS2_i,@function
        .size           _Z23gemm_half_q_half_kernelILi5ELb1ELb0EEvPK6__halfPKjS4_S2_PS0_iiiiPKtS7_iiiiiibS2_i,(.L_x_4054 - _Z23gemm_half_q_half_kernelILi5ELb1ELb0EEvPK6__halfPKjS4_S2_PS0_iiiiPKtS7_iiiiiibS2_i)
        .other          _Z23gemm_half_q_half_kernelILi5ELb1ELb0EEvPK6__halfPKjS4_S2_PS0_iiiiPKtS7_iiiiiibS2_i,@"STO_CUDA_ENTRY STV_DEFAULT"
_Z23gemm_half_q_half_kernelILi5ELb1ELb0EEvPK6__halfPKjS4_S2_PS0_iiiiPKtS7_iiiiiibS2_i:
.text._Z23gemm_half_q_half_kernelILi5ELb1ELb0EEvPK6__halfPKjS4_S2_PS0_iiiiPKtS7_iiiiiibS2_i:
        /* <DEDUP_REMOVED lines=60> */
.L_x_2712:
[----:B------:R-:W-:Y:S05]  /*03c0*/  BSYNC B0 ;  /* 0x0000000000007941 */ /* 0x000fea0003800000 */
.L_x_2711:
        /* <DEDUP_REMOVED lines=28> */
.L_x_2713:
        /* <DEDUP_REMOVED lines=10> */
.L_x_2715:
        /* <DEDUP_REMOVED lines=44> */
.L_x_2714:
        /* <DEDUP_REMOVED lines=16> */
.L_x_2716:
        /* <DEDUP_REMOVED lines=8> */
.L_x_2717:
        /* <DEDUP_REMOVED lines=13> */
.L_x_2718:
        /* <DEDUP_REMOVED lines=8> */
.L_x_2719:
        /* <DEDUP_REMOVED lines=11> */
.L_x_2720:
        /* <DEDUP_REMOVED lines=42> */
.L_x_2738:
        /* <DEDUP_REMOVED lines=328> */
.L_x_2722:
        /* <DEDUP_REMOVED lines=91> */
.L_x_2723:
        /* <DEDUP_REMOVED lines=91> */
.L_x_2724:
        /* <DEDUP_REMOVED lines=91> */
.L_x_2725:
        /* <DEDUP_REMOVED lines=87> */
.L_x_2726:
        /* <DEDUP_REMOVED lines=87> */
.L_x_2727:
        /* <DEDUP_REMOVED lines=87> */
.L_x_2728:
        /* <DEDUP_REMOVED lines=87> */
.L_x_2729:
        /* <DEDUP_REMOVED lines=415> */
.L_x_2730:
        /* <DEDUP_REMOVED lines=87> */
.L_x_2731:
        /* <DEDUP_REMOVED lines=87> */
.L_x_2732:
        /* <DEDUP_REMOVED lines=87> */
.L_x_2733:
        /* <DEDUP_REMOVED lines=232> */
.L_x_2734:
        /* <DEDUP_REMOVED lines=87> */
.L_x_2735:
        /* <DEDUP_REMOVED lines=87> */
.L_x_2736:
        /* <DEDUP_REMOVED lines=89> */
.L_x_2737:
        /* <DEDUP_REMOVED lines=96> */
.L_x_2721:
[----:B------:R-:W-:Y:S01]  /*9990*/  ISETP.GE.AND P0, PT, R93, R98, PT ;  /* 0x000000625d00720c */ /* 0x000fe20003f06270 */
[----:B------:R-:W-:-:S03]  /*99a0*/  ULDC UR5, c[0x0][0x25c] ;  /* 0x0000970000057ab9 */ /* 0x000fc60000000800 */
[----:B------:R-:W-:-:S13]  /*99b0*/  ISETP.GE.OR P0, PT, R93, UR5, P0 ;  /* 0x000000055d007c0c */ /* 0x000fda0008706670 */
[----:B------:R-:W-:Y:S05]  /*99c0*/  @P0 BRA `(.L_x_2739) ;  /* 0x0000005000040947 */ /* 0x000fea0003800000 */
[----:B------:R-:W-:Y:S01]  /*99d0*/  SHF.R.S32.HI R53, RZ, 0x1f, R89 ;  /* 0x0000001fff357819 */ /* 0x000fe20000011459 */
[----:B------:R-:W-:-:S06]  /*99e0*/  ULDC UR5, c[0x0][0x25c] ;  /* 0x0000970000057ab9 */ /* 0x000fcc0000000800 */
.L_x_2748:
        /* <DEDUP_REMOVED lines=351> */
.L_x_2740:
        /* <DEDUP_REMOVED lines=75> */
.L_x_2741:
        /* <DEDUP_REMOVED lines=75> */
.L_x_2742:
        /* <DEDUP_REMOVED lines=75> */
.L_x_2743:
        /* <DEDUP_REMOVED lines=392> */
.L_x_2744:
        /* <DEDUP_REMOVED lines=75> */
.L_x_2745:
        /* <DEDUP_REMOVED lines=75> */
.L_x_2746:
        /* <DEDUP_REMOVED lines=77> */
.L_x_2747:
        /* <DEDUP_REMOVED lines=84> */
.L_x_2739:
[----:B------:R-:W-:Y:S01]  /*e9e0*/  ISETP.GE.AND P0, PT, R93, R98, PT ;  /* 0x000000625d00720c */ /* 0x000fe20003f06270 */
[----:B------:R-:W-:-:S03]  /*e9f0*/  ULDC UR5, c[0x0][0x260] ;  /* 0x0000980000057ab9 */ /* 0x000fc60000000800 */
[----:B------:R-:W-:Y:S01]  /*ea00*/  ISETP.GE.OR P0, PT, R93, UR5, P0 ;  /* 0x000000055d007c0c */ /* 0x000fe20008706670 */
[----:B------:R-:W-:-:S12]  /*ea10*/  ULDC UR5, c[0x0][0x260] ;  /* 0x0000980000057ab9 */ /* 0x000fd80000000800 */
[----:B------:R-:W-:Y:S05]  /*ea20*/  @P0 BRA `(.L_x_2749) ;  /* 0x0000002800680947 */ /* 0x000fea0003800000 */
.L_x_2754:
        /* <DEDUP_REMOVED lines=353> */
.L_x_2750:
        /* <DEDUP_REMOVED lines=77> */
.L_x_2751:
        /* <DEDUP_REMOVED lines=77> */
.L_x_2752:
        /* <DEDUP_REMOVED lines=77> */
.L_x_2753:
        /* <DEDUP_REMOVED lines=82> */
.L_x_2749:
[----:B------:R-:W-:Y:S01]  /*113d0*/  ISETP.GE.AND P0, PT, R93, R98, PT ;  /* 0x000000625d00720c */ /* 0x000fe20003f06270 */
[----:B------:R-:W-:-:S03]  /*113e0*/  ULDC UR5, c[0x0][0x264] ;  /* 0x0000990000057ab9 */ /* 0x000fc60000000800 */
[----:B------:R-:W-:-:S13]  /*113f0*/  ISETP.GE.OR P0, PT, R93, UR5, P0 ;  /* 0x000000055d007c0c */ /* 0x000fda0008706670 */
[----:B------:R-:W-:Y:S05]  /*11400*/  @P0 BRA `(.L_x_2755) ;  /* 0x0000007c00440947 */ /* 0x000fea0003800000 */
[----:B------:R-:W-:Y:S01]  /*11410*/  UMOV UR5, UR4 ;  /* 0x0000000400057c82 */ /* 0x000fe20008000000 */
[----:B------:R-:W-:-:S05]  /*11420*/  ULDC UR6, c[0x0][0x264] ;  /* 0x0000990000067ab9 */ /* 0x000fca0000000800 */
.L_x_2772:
        /* <DEDUP_REMOVED lines=523> */
.L_x_2756:
        /* <DEDUP_REMOVED lines=91> */
.L_x_2757:
        /* <DEDUP_REMOVED lines=91> */
.L_x_2758:
        /* <DEDUP_REMOVED lines=91> */
.L_x_2759:
        /* <DEDUP_REMOVED lines=87> */
.L_x_2760:
        /* <DEDUP_REMOVED lines=87> */
.L_x_2761:
        /* <DEDUP_REMOVED lines=87> */
.L_x_2762:
        /* <DEDUP_REMOVED lines=87> */
.L_x_2763:
        /* <DEDUP_REMOVED lines=87> */
.L_x_2764:
        /* <DEDUP_REMOVED lines=87> */
.L_x_2765:
        /* <DEDUP_REMOVED lines=87> */
.L_x_2766:
        /* <DEDUP_REMOVED lines=87> */
.L_x_2767:
        /* <DEDUP_REMOVED lines=150> */
.L_x_2768:
        /* <DEDUP_REMOVED lines=87> */
.L_x_2769:
        /* <DEDUP_REMOVED lines=87> */
.L_x_2770:
        /* <DEDUP_REMOVED lines=89> */
.L_x_2771:
        /* <DEDUP_REMOVED lines=94> */
.L_x_2755:
[----:B------:R-:W-:Y:S01]  /*19120*/  ISETP.GE.AND P0, PT, R93, R98, PT ;  /* 0x000000625d00720c */ /* 0x000fe20003f06270 */
[----:B------:R-:W-:-:S03]  /*19130*/  ULDC UR5, c[0x0][0x268] ;  /* 0x00009a0000057ab9 */ /* 0x000fc60000000800 */
[----:B------:R-:W-:Y:S01]  /*19140*/  ISETP.GE.OR P0, PT, R93, UR5, P0 ;  /* 0x000000055d007c0c */ /* 0x000fe20008706670 */
[----:B------:R-:W-:-:S12]  /*19150*/  ULDC UR5, c[0x0][0x268] ;  /* 0x00009a0000057ab9 */ /* 0x000fd80000000800 */
[----:B------:R-:W-:Y:S05]  /*19160*/  @P0 BRA `(.L_x_2773) ;  /* 0x0000002400fc0947 */ /* 0x000fea0003800000 */
.L_x_2778:
        /* <DEDUP_REMOVED lines=326> */
.L_x_2774:
        /* <DEDUP_REMOVED lines=77> */
.L_x_2775:
        /* <DEDUP_REMOVED lines=77> */
.L_x_2776:
        /* <DEDUP_REMOVED lines=77> */
.L_x_2777:
        /* <DEDUP_REMOVED lines=82> */
.L_x_2773:
        /* <DEDUP_REMOVED lines=8> */
.L_x_2784:
        /* <DEDUP_REMOVED lines=166> */
.L_x_2780:
        /* <DEDUP_REMOVED lines=43> */
.L_x_2781:
        /* <DEDUP_REMOVED lines=43> */
.L_x_2782:
        /* <DEDUP_REMOVED lines=44> */
.L_x_2783:
        /* <DEDUP_REMOVED lines=50> */
.L_x_2779:
        /* <DEDUP_REMOVED lines=20> */
.L_x_2788:
[----:B------:R-:W0:Y:S02]  /*1d0c0*/  LDS R10, [R12] ;  /* 0x000000000c0a7984 */ /* 0x000e240000000800 */
[----:B0-----:R-:W-:-:S06]  /*1d0d0*/  HADD2 R11, R10, R13 ;  /* 0x0000000d0a0b7230 */ /* 0x001fcc0000000000 */
[----:B------:R-:W0:Y:S02]  /*1d0e0*/  ATOMS.CAST.SPIN R11, [R12], R10, R11 ;  /* 0x0000000a0c0b738d */ /* 0x000e24000180000b */
[----:B0-----:R-:W-:-:S13]  /*1d0f0*/  ISETP.EQ.U32.AND P0, PT, R11, 0x1, PT ;  /* 0x000000010b00780c */ /* 0x001fda0003f02070 */
[----:B------:R-:W-:Y:S05]  /*1d100*/  @!P0 BRA `(.L_x_2788) ;  /* 0xfffffffc00ec8947 */ /* 0x000fea000383ffff */
[----:B------:R-:W-:Y:S05]  /*1d110*/  BRA `(.L_x_2786) ;  /* 0x00000000000c7947 */ /* 0x000fea0003800000 */
.L_x_2787:
[----:B------:R-:W2:Y:S02]  /*1d120*/  LD.E R10, desc[UR8][R14.64] ;  /* 0x000000080e0a7980 */ /* 0x000ea4000c101900 */
[----:B--2---:R-:W-:-:S05]  /*1d130*/  IADD3 R11, R11, R10, RZ ;  /* 0x0000000a0b0b7210 */ /* 0x004fca0007ffe0ff */
[----:B------:R0:W-:Y:S02]  /*1d140*/  ST.E desc[UR8][R14.64], R11 ;  /* 0x0000000b0e007985 */ /* 0x0001e4000c101908 */
.L_x_2786:
[----:B------:R-:W-:Y:S05]  /*1d150*/  BSYNC B0 ;  /* 0x0000000000007941 */ /* 0x000fea0003800000 */
.L_x_2785:
        /* <DEDUP_REMOVED lines=9> */
.L_x_2792:
[----:B------:R-:W1:Y:S02]  /*1d1f0*/  LDS R16, [R10+0x4] ;  /* 0x000004000a107984 */ /* 0x000e640000000800 */
[----:B-1----:R-:W-:-:S10]  /*1d200*/  HFMA2.MMA R17, R16, 1, 1, R9 ;  /* 0x3c003c0010117835 */ /* 0x002fd40000000009 */
[----:B------:R-:W1:Y:S02]  /*1d210*/  ATOMS.CAST.SPIN R17, [R10+0x4], R16, R17 ;  /* 0x000004100a11738d */ /* 0x000e640001800011 */
[----:B-1----:R-:W-:-:S13]  /*1d220*/  ISETP.EQ.U32.AND P0, PT, R17, 0x1, PT ;  /* 0x000000011100780c */ /* 0x002fda0003f02070 */
[----:B------:R-:W-:Y:S05]  /*1d230*/  @!P0 BRA `(.L_x_2792) ;  /* 0xfffffffc00ec8947 */ /* 0x000fea000383ffff */
[----:B------:R-:W-:Y:S05]  /*1d240*/  BRA `(.L_x_2790) ;  /* 0x00000000000c7947 */ /* 0x000fea0003800000 */
.L_x_2791:
[----:B------:R-:W2:Y:S02]  /*1d250*/  LD.E R9, desc[UR8][R14.64+0x4] ;  /* 0x000004080e097980 */ /* 0x000ea4000c101900 */
[----:B--2---:R-:W-:-:S05]  /*1d260*/  IADD3 R9, R16, R9, RZ ;  /* 0x0000000910097210 */ /* 0x004fca0007ffe0ff */
[----:B------:R1:W-:Y:S02]  /*1d270*/  ST.E desc[UR8][R14.64+0x4], R9 ;  /* 0x000004090e007985 */ /* 0x0003e4000c101908 */
.L_x_2790:
[----:B------:R-:W-:Y:S05]  /*1d280*/  BSYNC B0 ;  /* 0x0000000000007941 */ /* 0x000fea0003800000 */
.L_x_2789:
        /* <DEDUP_REMOVED lines=11> */
.L_x_2796:
[----:B------:R-:W0:Y:S02]  /*1d340*/  LDS R8, [R10] ;  /* 0x000000000a087984 */ /* 0x000e240000000800 */
[----:B0-----:R-:W-:-:S06]  /*1d350*/  HADD2 R9, R8, R11 ;  /* 0x0000000b08097230 */ /* 0x001fcc0000000000 */
[----:B------:R-:W0:Y:S02]  /*1d360*/  ATOMS.CAST.SPIN R9, [R10], R8, R9 ;  /* 0x000000080a09738d */ /* 0x000e240001800009 */
[----:B0-----:R-:W-:-:S13]  /*1d370*/  ISETP.EQ.U32.AND P0, PT, R9, 0x1, PT ;  /* 0x000000010900780c */ /* 0x001fda0003f02070 */
[----:B------:R-:W-:Y:S05]  /*1d380*/  @!P0 BRA `(.L_x_2796) ;  /* 0xfffffffc00ec8947 */ /* 0x000fea000383ffff */
[----:B------:R-:W-:Y:S05]  /*1d390*/  BRA `(.L_x_2794) ;  /* 0x00000000000c7947 */ /* 0x000fea0003800000 */
.L_x_2795:
[----:B------:R-:W2:Y:S02]  /*1d3a0*/  LD.E R8, desc[UR8][R14.64] ;  /* 0x000000080e087980 */ /* 0x000ea4000c101900 */
[----:B--2---:R-:W-:-:S05]  /*1d3b0*/  IADD3 R9, R9, R8, RZ ;  /* 0x0000000809097210 */ /* 0x004fca0007ffe0ff */
[----:B------:R0:W-:Y:S02]  /*1d3c0*/  ST.E desc[UR8][R14.64], R9 ;  /* 0x000000090e007985 */ /* 0x0001e4000c101908 */
.L_x_2794:
[----:B------:R-:W-:Y:S05]  /*1d3d0*/  BSYNC B0 ;  /* 0x0000000000007941 */ /* 0x000fea0003800000 */
.L_x_2793:
[----:B0-----:R-:W-:-:S05]  /*1d3e0*/  IMAD.WIDE R8, R19, 0x2, R12 ;  /* 0x0000000213087825 */ /* 0x001fca00078e020c */
[----:B------:R0:W-:Y:S01]  /*1d3f0*/  ATOM.E.ADD.F16x2.RN.STRONG.GPU P0, RZ, desc[UR8][R8.64], R16 ;  /* 0x0000001008ff79a2 */ /* 0x0001e2000810e1c8 */
[----:B------:R-:W-:Y:S04]  /*1d400*/  BSSY B0, `(.L_x_2797) ;  /* 0x000000e000007945 */ /* 0x000fe80003800000 */
[----:B0-----:R-:W-:Y:S05]  /*1d410*/  @P0 BRA `(.L_x_2798) ;  /* 0x0000000000300947 */ /* 0x001fea0003800000 */
[----:B------:R-:W0:Y:S02]  /*1d420*/  QSPC.E.S P0, RZ, [R8] ;  /* 0x0000000008ff73aa */ /* 0x000e240000000500 */
[----:B0-----:R-:W-:Y:S05]  /*1d430*/  @!P0 BRA `(.L_x_2799) ;  /* 0x00000000001c8947 */ /* 0x001fea0003800000 */
[----:B------:R-:W-:-:S07]  /*1d440*/  MOV R8, R8 ;  /* 0x0000000800087202 */ /* 0x000fce0000000f00 */
.L_x_2800:
[----:B------:R-:W0:Y:S02]  /*1d450*/  LDS R10, [R8] ;  /* 0x00000000080a7984 */ /* 0x000e240000000800 */
[----:B0-----:R-:W-:-:S10]  /*1d460*/  HFMA2.MMA R11, R10, 1, 1, R7 ;  /* 0x3c003c000a0b7835 */ /* 0x001fd40000000007 */
[----:B------:R-:W0:Y:S02]  /*1d470*/  ATOMS.CAST.SPIN R11, [R8], R10, R11 ;  /* 0x0000000a080b738d */ /* 0x000e24000180000b */
[----:B0-----:R-:W-:-:S13]  /*1d480*/  ISETP.EQ.U32.AND P0, PT, R11, 0x1, PT ;  /* 0x000000010b00780c */ /* 0x001fda0003f02070 */
[----:B------:R-:W-:Y:S05]  /*1d490*/  @!P0 BRA `(.L_x_2800) ;  /* 0xfffffffc00ec8947 */ /* 0x000fea000383ffff */
[----:B------:R-:W-:Y:S05]  /*1d4a0*/  BRA `(.L_x_2798) ;  /* 0x00000000000c7947 */ /* 0x000fea0003800000 */
.L_x_2799:
[----:B------:R-:W2:Y:S02]  /*1d4b0*/  LD.E R7, desc[UR8][R8.64] ;  /* 0x0000000808077980 */ /* 0x000ea4000c101900 */
[----:B--2---:R-:W-:-:S05]  /*1d4c0*/  IADD3 R7, R16, R7, RZ ;  /* 0x0000000710077210 */ /* 0x004fca0007ffe0ff */
[----:B------:R0:W-:Y:S02]  /*1d4d0*/  ST.E desc[UR8][R8.64], R7 ;  /* 0x0000000708007985 */ /* 0x0001e4000c101908 */
.L_x_2798:
[----:B------:R-:W-:Y:S05]  /*1d4e0*/  BSYNC B0 ;  /* 0x0000000000007941 */ /* 0x000fea0003800000 */
.L_x_2797:
        /* <DEDUP_REMOVED lines=11> */
.L_x_2804:
[----:B------:R-:W0:Y:S02]  /*1d5a0*/  LDS R6, [R8] ;  /* 0x0000000008067984 */ /* 0x000e240000000800 */
[----:B0-----:R-:W-:-:S06]  /*1d5b0*/  HADD2 R7, R6, R9 ;  /* 0x0000000906077230 */ /* 0x001fcc0000000000 */
[----:B------:R-:W0:Y:S02]  /*1d5c0*/  ATOMS.CAST.SPIN R7, [R8], R6, R7 ;  /* 0x000000060807738d */ /* 0x000e240001800007 */
[----:B0-----:R-:W-:-:S13]  /*1d5d0*/  ISETP.EQ.U32.AND P0, PT, R7, 0x1, PT ;  /* 0x000000010700780c */ /* 0x001fda0003f02070 */
[----:B------:R-:W-:Y:S05]  /*1d5e0*/  @!P0 BRA `(.L_x_2804) ;  /* 0xfffffffc00ec8947 */ /* 0x000fea000383ffff */
[----:B------:R-:W-:Y:S05]  /*1d5f0*/  BRA `(.L_x_2802) ;  /* 0x00000000000c7947 */ /* 0x000fea0003800000 */
.L_x_2803:
[----:B------:R-:W2:Y:S02]  /*1d600*/  LD.E R6, desc[UR8][R10.64] ;  /* 0x000000080a067980 */ /* 0x000ea4000c101900 */
[----:B--2---:R-:W-:-:S05]  /*1d610*/  IADD3 R7, R7, R6, RZ ;  /* 0x0000000607077210 */ /* 0x004fca0007ffe0ff */
[----:B------:R0:W-:Y:S02]  /*1d620*/  ST.E desc[UR8][R10.64], R7 ;  /* 0x000000070a007985 */ /* 0x0001e4000c101908 */
.L_x_2802:
[----:B------:R-:W-:Y:S05]  /*1d630*/  BSYNC B0 ;  /* 0x0000000000007941 */ /* 0x000fea0003800000 */
.L_x_2801:
        /* <DEDUP_REMOVED lines=11> */
.L_x_2808:
[----:B------:R-:W0:Y:S02]  /*1d6f0*/  LDS R12, [R8] ;  /* 0x00000000080c7984 */ /* 0x000e240000000800 */
[----:B0-----:R-:W-:-:S06]  /*1d700*/  HADD2 R13, R12, R5 ;  /* 0x000000050c0d7230 */ /* 0x001fcc0000000000 */
[----:B------:R-:W0:Y:S02]  /*1d710*/  ATOMS.CAST.SPIN R13, [R8], R12, R13 ;  /* 0x0000000c080d738d */ /* 0x000e24000180000d */
[----:B0-----:R-:W-:-:S13]  /*1d720*/  ISETP.EQ.U32.AND P0, PT, R13, 0x1, PT ;  /* 0x000000010d00780c */ /* 0x001fda0003f02070 */
[----:B------:R-:W-:Y:S05]  /*1d730*/  @!P0 BRA `(.L_x_2808) ;  /* 0xfffffffc00ec8947 */ /* 0x000fea000383ffff */
[----:B------:R-:W-:Y:S05]  /*1d740*/  BRA `(.L_x_2806) ;  /* 0x00000000000c7947 */ /* 0x000fea0003800000 */
.L_x_2807:
[----:B------:R-:W2:Y:S02]  /*1d750*/  LD.E R5, desc[UR8][R8.64] ;  /* 0x0000000808057980 */ /* 0x000ea4000c101900 */
[----:B--2---:R-:W-:-:S05]  /*1d760*/  IADD3 R5, R12, R5, RZ ;  /* 0x000000050c057210 */ /* 0x004fca0007ffe0ff */
[----:B------:R0:W-:Y:S02]  /*1d770*/  ST.E desc[UR8][R8.64], R5 ;  /* 0x0000000508007985 */ /* 0x0001e4000c101908 */
.L_x_2806:
[----:B------:R-:W-:Y:S05]  /*1d780*/  BSYNC B0 ;  /* 0x0000000000007941 */ /* 0x000fea0003800000 */
.L_x_2805:
        /* <DEDUP_REMOVED lines=11> */
.L_x_2812:
[----:B------:R-:W0:Y:S02]  /*1d840*/  LDS R4, [R8] ;  /* 0x0000000008047984 */ /* 0x000e240000000800 */
[----:B0-----:R-:W-:-:S10]  /*1d850*/  HFMA2.MMA R5, R4, 1, 1, R9 ;  /* 0x3c003c0004057835 */ /* 0x001fd40000000009 */
[----:B------:R-:W0:Y:S02]  /*1d860*/  ATOMS.CAST.SPIN R5, [R8], R4, R5 ;  /* 0x000000040805738d */ /* 0x000e240001800005 */
[----:B0-----:R-:W-:-:S13]  /*1d870*/  ISETP.EQ.U32.AND P0, PT, R5, 0x1, PT ;  /* 0x000000010500780c */ /* 0x001fda0003f02070 */
[----:B------:R-:W-:Y:S05]  /*1d880*/  @!P0 BRA `(.L_x_2812) ;  /* 0xfffffffc00ec8947 */ /* 0x000fea000383ffff */
[----:B------:R-:W-:Y:S05]  /*1d890*/  BRA `(.L_x_2810) ;  /* 0x00000000000c7947 */ /* 0x000fea0003800000 */
.L_x_2811:
[----:B------:R-:W2:Y:S02]  /*1d8a0*/  LD.E R4, desc[UR8][R12.64] ;  /* 0x000000080c047980 */ /* 0x000ea4000c101900 */
[----:B--2---:R-:W-:-:S05]  /*1d8b0*/  IADD3 R5, R5, R4, RZ ;  /* 0x0000000405057210 */ /* 0x004fca0007ffe0ff */
[----:B------:R0:W-:Y:S02]  /*1d8c0*/  ST.E desc[UR8][R12.64], R5 ;  /* 0x000000050c007985 */ /* 0x0001e4000c101908 */
.L_x_2810:
[----:B------:R-:W-:Y:S05]  /*1d8d0*/  BSYNC B0 ;  /* 0x0000000000007941 */ /* 0x000fea0003800000 */
.L_x_2809:
        /* <DEDUP_REMOVED lines=8> */
.L_x_2816:
[----:B------:R-:W0:Y:S02]  /*1d960*/  LDS R8, [R4] ;  /* 0x0000000004087984 */ /* 0x000e240000000800 */
[----:B0-----:R-:W-:-:S06]  /*1d970*/  HADD2 R9, R8, R3 ;  /* 0x0000000308097230 */ /* 0x001fcc0000000000 */
[----:B------:R-:W0:Y:S02]  /*1d980*/  ATOMS.CAST.SPIN R9, [R4], R8, R9 ;  /* 0x000000080409738d */ /* 0x000e240001800009 */
[----:B0-----:R-:W-:-:S13]  /*1d990*/  ISETP.EQ.U32.AND P0, PT, R9, 0x1, PT ;  /* 0x000000010900780c */ /* 0x001fda0003f02070 */
[----:B------:R-:W-:Y:S05]  /*1d9a0*/  @!P0 BRA `(.L_x_2816) ;  /* 0xfffffffc00ec8947 */ /* 0x000fea000383ffff */
[----:B------:R-:W-:Y:S05]  /*1d9b0*/  BRA `(.L_x_2814) ;  /* 0x00000000000c7947 */ /* 0x000fea0003800000 */
.L_x_2815:
[----:B------:R-:W2:Y:S02]  /*1d9c0*/  LD.E R3, desc[UR8][R4.64] ;  /* 0x0000000804037980 */ /* 0x000ea4000c101900 */
[----:B--2---:R-:W-:-:S05]  /*1d9d0*/  IADD3 R3, R14, R3, RZ ;  /* 0x000000030e037210 */ /* 0x004fca0007ffe0ff */
[----:B------:R0:W-:Y:S02]  /*1d9e0*/  ST.E desc[UR8][R4.64], R3 ;  /* 0x0000000304007985 */ /* 0x0001e4000c101908 */
.L_x_2814:
[----:B------:R-:W-:Y:S05]  /*1d9f0*/  BSYNC B0 ;  /* 0x0000000000007941 */ /* 0x000fea0003800000 */
.L_x_2813:
        /* <DEDUP_REMOVED lines=10> */
.L_x_2820:
[----:B------:R-:W0:Y:S02]  /*1daa0*/  LDS R2, [R4] ;  /* 0x0000000004027984 */ /* 0x000e240000000800 */
[----:B0-----:R-:W-:-:S10]  /*1dab0*/  HFMA2.MMA R3, R2, 1, 1, R5 ;  /* 0x3c003c0002037835 */ /* 0x001fd40000000005 */
[----:B------:R-:W0:Y:S02]  /*1dac0*/  ATOMS.CAST.SPIN R3, [R4], R2, R3 ;  /* 0x000000020403738d */ /* 0x000e240001800003 */
[----:B0-----:R-:W-:-:S13]  /*1dad0*/  ISETP.EQ.U32.AND P0, PT, R3, 0x1, PT ;  /* 0x000000010300780c */ /* 0x001fda0003f02070 */
[----:B------:R-:W-:Y:S05]  /*1dae0*/  @!P0 BRA `(.L_x_2820) ;  /* 0xfffffffc00ec8947 */ /* 0x000fea000383ffff */
[----:B------:R-:W-:Y:S05]  /*1daf0*/  BRA `(.L_x_2818) ;  /* 0x00000000000c7947 */ /* 0x000fea0003800000 */
.L_x_2819:
[----:B------:R-:W2:Y:S02]  /*1db00*/  LD.E R2, desc[UR8][R4.64] ;  /* 0x0000000804027980 */ /* 0x000ea4000c101900 */
[----:B--2---:R-:W-:-:S05]  /*1db10*/  IADD3 R3, R3, R2, RZ ;  /* 0x0000000203037210 */ /* 0x004fca0007ffe0ff */
[----:B------:R0:W-:Y:S02]  /*1db20*/  ST.E desc[UR8][R4.64], R3 ;  /* 0x0000000304007985 */ /* 0x0001e4000c101908 */
.L_x_2818:
[----:B------:R-:W-:Y:S05]  /*1db30*/  BSYNC B0 ;  /* 0x0000000000007941 */ /* 0x000fea0003800000 */
.L_x_2817:
[----:B------:R-:W-:-:S04]  /*1db40*/  IADD3 R2, P0, R6, R12, RZ ;  /* 0x0000000c06027210 */ /* 0x000fc80007f1e0ff */
[----:B0-----:R-:W-:-:S08]  /*1db50*/  IADD3.X R3, R7, R13, RZ, P0, !PT ;  /* 0x0000000d07037210 */ /* 0x001fd000007fe4ff */
[----:B------:R0:W-:Y:S02]  /*1db60*/  ATOM.E.ADD.F16x2.RN.STRONG.GPU P0, RZ, desc[UR8][R2.64], R9 ;  /* 0x0000000902ff79a2 */ /* 0x0001e4000810e1c8 */
[----:B0-----:R-:W-:Y:S05]  /*1db70*/  @P0 EXIT ;  /* 0x000000000000094d */ /* 0x001fea0003800000 */
[----:B------:R-:W0:Y:S02]  /*1db80*/  QSPC.E.S P0, RZ, [R2] ;  /* 0x0000000002ff73aa */ /* 0x000e240000000500 */
[----:B0-----:R-:W-:Y:S05]  /*1db90*/  @!P0 BRA `(.L_x_2821) ;  /* 0x00000000001c8947 */ /* 0x001fea0003800000 */
[----:B------:R-:W-:-:S07]  /*1dba0*/  MOV R2, R2 ;  /* 0x0000000200027202 */ /* 0x000fce0000000f00 */
.L_x_2822:
[----:B------:R-:W0:Y:S02]  /*1dbb0*/  LDS R4, [R2] ;  /* 0x0000000002047984 */ /* 0x000e240000000800 */
[----:B0-----:R-:W-:-:S06]  /*1dbc0*/  HADD2 R5, R4, R0 ;  /* 0x0000000004057230 */ /* 0x001fcc0000000000 */
[----:B------:R-:W0:Y:S02]  /*1dbd0*/  ATOMS.CAST.SPIN R5, [R2], R4, R5 ;  /* 0x000000040205738d */ /* 0x000e240001800005 */
[----:B0-----:R-:W-:-:S13]  /*1dbe0*/  ISETP.EQ.U32.AND P0, PT, R5, 0x1, PT ;  /* 0x000000010500780c */ /* 0x001fda0003f02070 */
[----:B------:R-:W-:Y:S05]  /*1dbf0*/  @!P0 BRA `(.L_x_2822) ;  /* 0xfffffffc00ec8947 */ /* 0x000fea000383ffff */
[----:B------:R-:W-:Y:S05]  /*1dc00*/  EXIT ;  /* 0x000000000000794d */ /* 0x000fea0003800000 */
.L_x_2821:
[----:B------:R-:W2:Y:S02]  /*1dc10*/  LD.E R0, desc[UR8][R2.64] ;  /* 0x0000000802007980 */ /* 0x000ea4000c101900 */
[----:B--2---:R-:W-:-:S05]  /*1dc20*/  IADD3 R5, R9, R0, RZ ;  /* 0x0000000009057210 */ /* 0x004fca0007ffe0ff */
[----:B------:R-:W-:Y:S01]  /*1dc30*/  ST.E desc[UR8][R2.64], R5 ;  /* 0x0000000502007985 */ /* 0x000fe2000c101908 */
[----:B------:R-:W-:Y:S05]  /*1dc40*/  EXIT ;  /* 0x000000000000794d */ /* 0x000fea0003800000 */
.L_x_2823:
        /* <DEDUP_REMOVED lines=11> */
.L_x_4054:


//--------------------- .text._Z23gemm_half_q_half_kernelILi4ELb1ELb0EEvPK6__halfPKjS4_S2_PS0_iiiiPKtS7_iiiiiibS2_i --------------------------
	.section	.text._Z23gemm_half_q_half_kernelILi4ELb1ELb0EEvPK6__halfPKjS4_S2_PS0_iiiiPKtS7_iiiiiibS2_i,"ax",@progbits
	.align	128
        .global         _Z23gemm_half_q_half_kernelILi4ELb1ELb0EEvPK6__halfPKjS4_S2_PS0_iiiiPKtS7_iiiiiibS2_i
        .type           _Z23gemm_half_q_half_kernelILi4ELb1ELb0EEvPK6__halfPKjS4_S2_PS0_iiiiPKtS7_iiiiiibS2_i,@function
        .size           _Z23gemm_half_q_half_kernelILi4ELb1ELb0EEvPK6__halfPKjS4_S2_PS0_iiiiPKtS7_iiiiiibS2_i,(.L_x_4055 - _Z23gemm_half_q_half_kernelILi4ELb1ELb0EEvPK6__halfPKjS4_S2_PS0_iiiiPKtS7_iiiiiibS2_i)
        .other          _Z23gemm_half_q_half_kernelILi4ELb1ELb0EEvPK6__halfPKjS4_S2_PS0_iiiiPKtS7_iiiiiibS2_i,@"STO_CUDA_ENTRY STV_DEFAULT"
_Z23gemm_half_q_half_kernelILi4ELb1ELb0EEvPK6__halfPKjS4_S2_PS0_iiiiPKtS7_iiiiiibS2_i:
.text._Z23gemm_half_q_half_kernelILi4ELb1ELb0EEvPK6__halfPKjS4_S2_PS0_iiiiPKtS7_iiiiiibS2_i:
        /* <DEDUP_REMOVED lines=55> */
.L_x_2825:
[----:B------:R-:W-:Y:S05]  /*0370*/  BSYNC B0 ;  /* 0x0000000000007941 */ /* 0x000fea0003800000 */
.L_x_2824:
        /* <DEDUP_REMOVED lines=26> */
.L_x_2826:
        /* <DEDUP_REMOVED lines=10> */
.L_x_2828:
        /* <DEDUP_REMOVED lines=44> */
.L_x_2827:
        /* <DEDUP_REMOVED lines=16> */
.L_x_2829:
        /* <DEDUP_REMOVED lines=8> */
.L_x_2830:
        /* <DEDUP_REMOVED lines=13> */
.L_x_2831:
        /* <DEDUP_REMOVED lines=8> */
.L_x_2832:
        /* <DEDUP_REMOVED lines=11> */
.L_x_2833:
        /* <DEDUP_REMOVED lines=39> */
.L_x_2851:
        /* <DEDUP_REMOVED lines=277> */
.L_x_2835:
        /* <DEDUP_REMOVED lines=91> */
.L_x_2836:
        /* <DEDUP_REMOVED lines=91> */
.L_x_2837:
        /* <DEDUP_REMOVED lines=136> */
.L_x_2838:
        /* <DEDUP_REMOVED lines=195> */
.L_x_2839:
        /* <DEDUP_REMOVED lines=91> */
.L_x_2840:
        /* <DEDUP_REMOVED lines=91> */
.L_x_2841:
        /* <DEDUP_REMOVED lines=125> */
.L_x_2842:
        /* <DEDUP_REMOVED lines=170> */
.L_x_2843:
        /* <DEDUP_REMOVED lines=91> */
.L_x_2844:
        /* <DEDUP_REMOVED lines=91> */
.L_x_2845:
        /* <DEDUP_REMOVED lines=91> */
.L_x_2846:
        /* <DEDUP_REMOVED lines=92> */
.L_x_2847:
        /* <DEDUP_REMOVED lines=91> */
.L_x_2848:
        /* <DEDUP_REMOVED lines=91> */
.L_x_2849:
        /* <DEDUP_REMOVED lines=92> */
.L_x_2850:
[----:B------:R-:W-:Y:S01]  /*8590*/  IADD3 R91, R91, 0x20, RZ ;  /* 0x000000205b5b7810 */ /* 0x000fe20007ffe0ff */
[----:B------:R-:W-:Y:S01]  /*85a0*/  UIADD3 UR4, UR4, 0x40, URZ ;  /* 0x0000004004047890 */ /* 0x000fe2000fffe03f */
[----:B------:R-:W-:Y:S02]  /*85b0*/  IMAD.WIDE R112, R87, 0x8, R112 ;  /* 0x0000000857707825 */ /* 0x000fe400078e0270 */
[C---:B------:R-:W-:Y:S02]  /*85c0*/  ISETP.GE.AND P0, PT, R91.reuse, UR5, PT ;  /* 0x000000055b007c0c */ /* 0x040fe4000bf06270 */
[----:B------:R-:W-:Y:S01]  /*85d0*/  ISETP.LT.AND P1, PT, R91, R96, PT ;  /* 0x000000605b00720c */ /* 0x000fe20003f21270 */
[----:B------:R-:W-:-:S12]  /*85e0*/  IMAD.WIDE R114, R87, 0x8, R114 ;  /* 0x0000000857727825 */ /* 0x000fd800078e0272 */
[----:B------:R-:W-:Y:S05]  /*85f0*/  @!P0 BRA P1, `(.L_x_2851) ;  /* 0xffffff88001c8947 */ /* 0x000fea000083ffff */
.L_x_2834:
[----:B------:R-:W-:Y:S01]  /*8600*/  ISETP.GE.AND P0, PT, R91, R96, PT ;  /* 0x000000605b00720c */ /* 0x000fe20003f06270 */
[----:B------:R-:W-:-:S03]  /*8610*/  ULDC UR5, c[0x0][0x25c] ;  /* 0x0000970000057ab9 */ /* 0x000fc60000000800 */
[----:B------:R-:W-:-:S13]  /*8620*/  ISETP.GE.OR P0, PT, R91, UR5, P0 ;  /* 0x000000055b007c0c */ /* 0x000fda0008706670 */
[----:B------:R-:W-:Y:S05]  /*8630*/  @P0 BRA `(.L_x_2852) ;  /* 0x0000004400ac0947 */ /* 0x000fea0003800000 */
[----:B------:R-:W-:Y:S01]  /*8640*/  SHF.R.S32.HI R46, RZ, 0x1f, R87 ;  /* 0x0000001fff2e7819 */ /* 0x000fe20000011457 */
[----:B------:R-:W-:-:S06]  /*8650*/  ULDC UR5, c[0x0][0x25c] ;  /* 0x0000970000057ab9 */ /* 0x000fcc0000000800 */
.L_x_2861:
        /* <DEDUP_REMOVED lines=354> */
.L_x_2853:
        /* <DEDUP_REMOVED lines=75> */
.L_x_2854:
        /* <DEDUP_REMOVED lines=75> */
.L_x_2855:
        /* <DEDUP_REMOVED lines=118> */
.L_x_2856:
        /* <DEDUP_REMOVED lines=273> */
.L_x_2857:
        /* <DEDUP_REMOVED lines=75> */
.L_x_2858:
        /* <DEDUP_REMOVED lines=75> */
.L_x_2859:
        /* <DEDUP_REMOVED lines=76> */
.L_x_2860:
        /* <DEDUP_REMOVED lines=8> */
.L_x_2852:
[----:B------:R-:W-:Y:S01]  /*ccf0*/  ISETP.GE.AND P0, PT, R91, R96, PT ;  /* 0x000000605b00720c */ /* 0x000fe20003f06270 */
[----:B------:R-:W-:-:S03]  /*cd00*/  ULDC UR5, c[0x0][0x260] ;  /* 0x0000980000057ab9 */ /* 0x000fc60000000800 */
[----:B------:R-:W-:Y:S01]  /*cd10*/  ISETP.GE.OR P0, PT, R91, UR5, P0 ;  /* 0x000000055b007c0c */ /* 0x000fe20008706670 */
[----:B------:R-:W-:-:S12]  /*cd20*/  ULDC UR5, c[0x0][0x260] ;  /* 0x0000980000057ab9 */ /* 0x000fd80000000800 */
[----:B------:R-:W-:Y:S05]  /*cd30*/  @P0 BRA `(.L_x_2862) ;  /* 0x0000002400380947 */ /* 0x000fea0003800000 */
.L_x_2867:
        /* <DEDUP_REMOVED lines=353> */
.L_x_2863:
        /* <DEDUP_REMOVED lines=77> */
.L_x_2864:
        /* <DEDUP_REMOVED lines=77> */
.L_x_2865:
        /* <DEDUP_REMOVED lines=77> */
.L_x_2866:
[----:B------:R-:W-:Y:S01]  /*f1c0*/  IADD3 R91, R91, 0x20, RZ ;  /* 0x000000205b5b7810 */ /* 0x000fe20007ffe0ff */
[----:B------:R-:W-:Y:S01]  /*f1d0*/  UIADD3 UR4, UR4, 0x40, URZ ;  /* 0x0000004004047890 */ /* 0x000fe2000fffe03f */
[----:B------:R-:W-:Y:S02]  /*f1e0*/  IMAD.WIDE R114, R87, 0x4, R100 ;  /* 0x0000000457727825 */ /* 0x000fe400078e0264 */
[C---:B------:R-:W-:Y:S02]  /*f1f0*/  ISETP.GE.AND P0, PT, R91.reuse, UR5, PT ;  /* 0x000000055b007c0c */ /* 0x040fe4000bf06270 */
[----:B------:R-:W-:-:S13]  /*f200*/  ISETP.LT.AND P1, PT, R91, R96, PT ;  /* 0x000000605b00720c */ /* 0x000fda0003f21270 */
[----:B------:R-:W-:Y:S05]  /*f210*/  @!P0 BRA P1, `(.L_x_2867) ;  /* 0xffffffd800c88947 */ /* 0x000fea000083ffff */
.L_x_2862:
[----:B------:R-:W-:Y:S01]  /*f220*/  ISETP.GE.AND P0, PT, R91, R96, PT ;  /* 0x000000605b00720c */ /* 0x000fe20003f06270 */
[----:B------:R-:W-:-:S03]  /*f230*/  ULDC UR5, c[0x0][0x264] ;  /* 0x0000990000057ab9 */ /* 0x000fc60000000800 */
[----:B------:R-:W-:-:S13]  /*f240*/  ISETP.GE.OR P0, PT, R91, UR5, P0 ;  /* 0x000000055b007c0c */ /* 0x000fda0008706670 */
[----:B------:R-:W-:Y:S05]  /*f250*/  @P0 BRA `(.L_x_2868) ;  /* 0x00000068008c0947 */ /* 0x000fea0003800000 */
[----:B------:R-:W-:Y:S01]  /*f260*/  UMOV UR5, UR4 ;  /* 0x0000000400057c82 */ /* 0x000fe20008000000 */
[----:B------:R-:W-:-:S05]  /*f270*/  ULDC UR6, c[0x0][0x264] ;  /* 0x0000990000067ab9 */ /* 0x000fca0000000800 */
.L_x_2885:
        /* <DEDUP_REMOVED lines=168> */
.L_x_2869:
        /* <DEDUP_REMOVED lines=91> */
.L_x_2870:
        /* <DEDUP_REMOVED lines=91> */
.L_x_2871:
        /* <DEDUP_REMOVED lines=91> */
.L_x_2872:
        /* <DEDUP_REMOVED lines=143> */
.L_x_2873:
        /* <DEDUP_REMOVED lines=91> */
.L_x_2874:
        /* <DEDUP_REMOVED lines=91> */
.L_x_2875:
        /* <DEDUP_REMOVED lines=91> */
.L_x_2876:
        /* <DEDUP_REMOVED lines=144> */
.L_x_2877:
        /* <DEDUP_REMOVED lines=91> */
.L_x_2878:
        /* <DEDUP_REMOVED lines=91> */
.L_x_2879:
        /* <DEDUP_REMOVED lines=91> */
.L_x_2880:
        /* <DEDUP_REMOVED lines=143> */
.L_x_2881:
        /* <DEDUP_REMOVED lines=91> */
.L_x_2882:
        /* <DEDUP_REMOVED lines=91> */
.L_x_2883:
        /* <DEDUP_REMOVED lines=92> */
.L_x_2884:
[----:B------:R-:W-:Y:S01]  /*15c30*/  IADD3 R91, R91, 0x20, RZ ;  /* 0x000000205b5b7810 */ /* 0x000fe20007ffe0ff */
[----:B------:R-:W-:Y:S01]  /*15c40*/  UMOV UR5, UR4 ;  /* 0x0000000400057c82 */ /* 0x000fe20008000000 */
[----:B------:R-:W-:Y:S02]  /*15c50*/  IMAD.WIDE R114, R87, 0x4, R14 ;  /* 0x0000000457727825 */ /* 0x000fe400078e020e */
[C---:B------:R-:W-:Y:S02]  /*15c60*/  ISETP.GE.AND P0, PT, R91.reuse, UR6, PT ;  /* 0x000000065b007c0c */ /* 0x040fe4000bf06270 */
[----:B------:R-:W-:-:S13]  /*15c70*/  ISETP.LT.AND P1, PT, R91, R96, PT ;  /* 0x000000605b00720c */ /* 0x000fda0003f21270 */
[----:B------:R-:W-:Y:S05]  /*15c80*/  @!P0 BRA P1, `(.L_x_2885) ;  /* 0xffffff94007c8947 */ /* 0x000fea000083ffff */
.L_x_2868:
[----:B------:R-:W-:Y:S01]  /*15c90*/  ISETP.GE.AND P0, PT, R91, R96, PT ;  /* 0x000000605b00720c */ /* 0x000fe20003f06270 */
[----:B------:R-:W-:-:S03]  /*15ca0*/  ULDC UR5, c[0x0][0x268] ;  /* 0x00009a0000057ab9 */ /* 0x000fc60000000800 */
[----:B------:R-:W-:Y:S01]  /*15cb0*/  ISETP.GE.OR P0, PT, R91, UR5, P0 ;  /* 0x000000055b007c0c */ /* 0x000fe20008706670 */
[----:B------:R-:W-:-:S12]  /*15cc0*/  ULDC UR5, c[0x0][0x268] ;  /* 0x00009a0000057ab9 */ /* 0x000fd80000000800 */
[----:B------:R-:W-:Y:S05]  /*15cd0*/  @P0 BRA `(.L_x_2886) ;  /* 0x0000002000cc0947 */ /* 0x000fea0003800000 */
.L_x_2891:
        /* <DEDUP_REMOVED lines=326> */
.L_x_2887:
        /* <DEDUP_REMOVED lines=77> */
.L_x_2888:
        /* <DEDUP_REMOVED lines=77> */
.L_x_2889:
        /* <DEDUP_REMOVED lines=77> */
.L_x_2890:
[----:B------:R-:W-:Y:S01]  /*17fb0*/  IADD3 R91, R91, 0x20, RZ ;  /* 0x000000205b5b7810 */ /* 0x000fe20007ffe0ff */
[----:B------:R-:W-:Y:S01]  /*17fc0*/  UIADD3 UR4, UR4, 0x40, URZ ;  /* 0x0000004004047890 */ /* 0x000fe2000fffe03f */
[----:B------:R-:W-:Y:S02]  /*17fd0*/  IMAD.WIDE R114, R87, 0x4, R100 ;  /* 0x0000000457727825 */ /* 0x000fe400078e0264 */
[C---:B------:R-:W-:Y:S02]  /*17fe0*/  ISETP.GE.AND P0, PT, R91.reuse, UR5, PT ;  /* 0x000000055b007c0c */ /* 0x040fe4000bf06270 */
[----:B------:R-:W-:-:S13]  /*17ff0*/  ISETP.LT.AND P1, PT, R91, R96, PT ;  /* 0x000000605b00720c */ /* 0x000fda0003f21270 */
[----:B------:R-:W-:Y:S05]  /*18000*/  @!P0 BRA P1, `(.L_x_2891) ;  /* 0xffffffdc00348947 */ /* 0x000fea000083ffff */
.L_x_2886:
        /* <DEDUP_REMOVED lines=8> */
.L_x_2897:
        /* <DEDUP_REMOVED lines=167> */
.L_x_2893:
        /* <DEDUP_REMOVED lines=43> */
.L_x_2894:
        /* <DEDUP_REMOVED lines=43> */
.L_x_2895:
        /* <DEDUP_REMOVED lines=45> */
.L_x_2896:
[----:B------:R-:W-:Y:S01]  /*19330*/  IADD3 R91, R91, 0x10, RZ ;  /* 0x000000105b5b7810 */ /* 0x000fe20007ffe0ff */
[----:B------:R-:W-:Y:S01]  /*19340*/  UIADD3 UR4, UR4, 0x20, URZ ;  /* 0x0000002004047890 */ /* 0x000fe2000fffe03f */
[----:B------:R-:W-:Y:S02]  /*19350*/  IADD3 R114, P1, R114, R9, RZ ;  /* 0x0000000972727210 */ /* 0x000fe40007f3e0ff */
[C---:B------:R-:W-:Y:S02]  /*19360*/  ISETP.GE.AND P0, PT, R91.reuse, UR5, PT ;  /* 0x000000055b007c0c */ /* 0x040fe4000bf06270 */
[----:B------:R-:W-:Y:S02]  /*19370*/  ISETP.LT.AND P2, PT, R91, R96, PT ;  /* 0x000000605b00720c */ /* 0x000fe40003f41270 */
[----:B------:R-:W-:-:S11]  /*19380*/  IADD3.X R115, R115, R87, RZ, P1, !PT ;  /* 0x0000005773737210 */ /* 0x000fd60000ffe4ff */
[----:B------:R-:W-:Y:S05]  /*19390*/  @!P0 BRA P2, `(.L_x_2897) ;  /* 0xffffffec003c8947 */ /* 0x000fea000103ffff */
.L_x_2892:
[----:B0-----:R-:W0:Y:S01]  /*193a0*/  S2R R9, SR_CTAID.X ;  /* 0x0000000000097919 */ /* 0x001e220000002500 */
[----:B------:R-:W2:Y:S01]  /*193b0*/  S2UR UR4, SR_CTAID.Y ;  /* 0x00000000000479c3 */ /* 0x000ea20000002600 */
[----:B------:R-:W0:Y:S07]  /*193c0*/  S2R R10, SR_TID.X ;  /* 0x00000000000a7919 */ /* 0x000e2e0000002100 */
[----:B------:R-:W3:Y:S08]  /*193d0*/  LDC R17, c[0x0][0x23c] ;  /* 0x00008f00ff117b82 */ /* 0x000ef00000000800 */
[----:B------:R-:W4:Y:S01]  /*193e0*/  LDC.64 R12, c[0x0][0x230] ;  /* 0x00008c00ff0c7b82 */ /* 0x000f220000000a00 */
[----:B--2---:R-:W-:Y:S01]  /*193f0*/  USHF.L.U32 UR4, UR4, 0x2, URZ ;  /* 0x0000000204047899 */ /* 0x004fe2000800063f */
[----:B0-----:R-:W-:-:S04]  /*19400*/  LEA R9, R9, R10, 0x6 ;  /* 0x0000000a09097211 */ /* 0x001fc800078e30ff */
[----:B------:R-:W-:-:S05]  /*19410*/  SHF.L.U32 R9, R9, 0x2, RZ ;  /* 0x0000000209097819 */ /* 0x000fca00000006ff */
[----:B---3--:R-:W-:-:S04]  /*19420*/  IMAD R9, R17, UR4, R9 ;  /* 0x0000000411097c24 */ /* 0x008fc8000f8e0209 */
[----:B----4-:R-:W-:Y:S01]  /*19430*/  IMAD.WIDE R12, R9, 0x2, R12 ;  /* 0x00000002090c7825 */ /* 0x010fe200078e020c */
        /* <DEDUP_REMOVED lines=10> */
.L_x_2901:
[----:B------:R-:W0:Y:S02]  /*194e0*/  LDS R8, [R10] ;  /* 0x000000000a087984 */ /* 0x000e240000000800 */
[----:B0-----:R-:W-:-:S06]  /*194f0*/  HADD2 R9, R8, R11 ;  /* 0x0000000b08097230 */ /* 0x001fcc0000000000 */
[----:B------:R-:W0:Y:S02]  /*19500*/  ATOMS.CAST.SPIN R9, [R10], R8, R9 ;  /* 0x000000080a09738d */ /* 0x000e240001800009 */
[----:B0-----:R-:W-:-:S13]  /*19510*/  ISETP.EQ.U32.AND P0, PT, R9, 0x1, PT ;  /* 0x000000010900780c */ /* 0x001fda0003f02070 */
[----:B------:R-:W-:Y:S05]  /*19520*/  @!P0 BRA `(.L_x_2901) ;  /* 0xfffffffc00ec8947 */ /* 0x000fea000383ffff */
[----:B------:R-:W-:Y:S05]  /*19530*/  BRA `(.L_x_2899) ;  /* 0x00000000000c7947 */ /* 0x000fea0003800000 */
.L_x_2900:
[----:B------:R-:W2:Y:S02]  /*19540*/  LD.E R8, desc[UR8][R12.64] ;  /* 0x000000080c087980 */ /* 0x000ea4000c101900 */
[----:B--2---:R-:W-:-:S05]  /*19550*/  IADD3 R9, R9, R8, RZ ;  /* 0x0000000809097210 */ /* 0x004fca0007ffe0ff */
[----:B------:R0:W-:Y:S02]  /*19560*/  ST.E desc[UR8][R12.64], R9 ;  /* 0x000000090c007985 */ /* 0x0001e4000c101908 */
.L_x_2899:
[----:B------:R-:W-:Y:S05]  /*19570*/  BSYNC B0 ;  /* 0x0000000000007941 */ /* 0x000fea0003800000 */
.L_x_2898:
        /* <DEDUP_REMOVED lines=9> */
.L_x_2905:
[----:B------:R-:W2:Y:S02]  /*19610*/  LDS R14, [R8+0x4] ;  /* 0x00000400080e7984 */ /* 0x000ea40000000800 */
[----:B--2---:R-:W-:-:S10]  /*19620*/  HFMA2.MMA R15, R14, 1, 1, R7 ;  /* 0x3c003c000e0f7835 */ /* 0x004fd40000000007 */
[----:B------:R-:W2:Y:S02]  /*19630*/  ATOMS.CAST.SPIN R15, [R8+0x4], R14, R15 ;  /* 0x0000040e080f738d */ /* 0x000ea4000180000f */
[----:B--2---:R-:W-:-:S13]  /*19640*/  ISETP.EQ.U32.AND P0, PT, R15, 0x1, PT ;  /* 0x000000010f00780c */ /* 0x004fda0003f02070 */
[----:B------:R-:W-:Y:S05]  /*19650*/  @!P0 BRA `(.L_x_2905) ;  /* 0xfffffffc00ec8947 */ /* 0x000fea000383ffff */
[----:B------:R-:W-:Y:S05]  /*19660*/  BRA `(.L_x_2903) ;  /* 0x00000000000c7947 */ /* 0x000fea0003800000 */
.L_x_2904:
[----:B------:R-:W2:Y:S02]  /*19670*/  LD.E R7, desc[UR8][R12.64+0x4] ;  /* 0x000004080c077980 */ /* 0x000ea4000c101900 */
[----:B--2---:R-:W-:-:S05]  /*19680*/  IADD3 R7, R14, R7, RZ ;  /* 0x000000070e077210 */ /* 0x004fca0007ffe0ff */
[----:B------:R2:W-:Y:S02]  /*19690*/  ST.E desc[UR8][R12.64+0x4], R7 ;  /* 0x000004070c007985 */ /* 0x0005e4000c101908 */
.L_x_2903:
[----:B------:R-:W-:Y:S05]  /*196a0*/  BSYNC B0 ;  /* 0x0000000000007941 */ /* 0x000fea0003800000 */
.L_x_2902:
[----:B0-2---:R-:W-:Y:S01]  /*196b0*/  IMAD.WIDE R12, R17, 0x2, R12 ;  /* 0x00000002110c7825 */ /* 0x005fe200078e020c */
        /* <DEDUP_REMOVED lines=10> */
.L_x_2909:
[----:B------:R-:W0:Y:S02]  /*19760*/  LDS R6, [R8] ;  /* 0x0000000008067984 */ /* 0x000e240000000800 */
[----:B0-----:R-:W-:-:S06]  /*19770*/  HADD2 R7, R6, R9 ;  /* 0x0000000906077230 */ /* 0x001fcc0000000000 */
[----:B------:R-:W0:Y:S02]  /*19780*/  ATOMS.CAST.SPIN R7, [R8], R6, R7 ;  /* 0x000000060807738d */ /* 0x000e240001800007 */
[----:B0-----:R-:W-:-:S13]  /*19790*/  ISETP.EQ.U32.AND P0, PT, R7, 0x1, PT ;  /* 0x000000010700780c */ /* 0x001fda0003f02070 */
[----:B------:R-:W-:Y:S05]  /*197a0*/  @!P0 BRA `(.L_x_2909) ;  /* 0xfffffffc00ec8947 */ /* 0x000fea000383ffff */
[----:B------:R-:W-:Y:S05]  /*197b0*/  BRA `(.L_x_2907) ;  /* 0x00000000000c7947 */ /* 0x000fea0003800000 */
.L_x_2908:
[----:B------:R-:W2:Y:S02]  /*197c0*/  LD.E R6, desc[UR8][R12.64] ;  /* 0x000000080c067980 */ /* 0x000ea4000c101900 */
[----:B--2---:R-:W-:-:S05]  /*197d0*/  IADD3 R7, R7, R6, RZ ;  /* 0x0000000607077210 */ /* 0x004fca0007ffe0ff */
[----:B------:R0:W-:Y:S02]  /*197e0*/  ST.E desc[UR8][R12.64], R7 ;  /* 0x000000070c007985 */ /* 0x0001e4000c101908 */
.L_x_2907:
[----:B------:R-:W-:Y:S05]  /*197f0*/  BSYNC B0 ;  /* 0x0000000000007941 */ /* 0x000fea0003800000 */
.L_x_2906:
[----:B0-----:R-:W-:-:S05]  /*19800*/  IMAD.WIDE R6, R17, 0x2, R10 ;  /* 0x0000000211067825 */ /* 0x001fca00078e020a */
[----:B------:R0:W-:Y:S01]  /*19810*/  ATOM.E.ADD.F16x2.RN.STRONG.GPU P0, RZ, desc[UR8][R6.64], R14 ;  /* 0x0000000e06ff79a2 */ /* 0x0001e2000810e1c8 */
[----:B------:R-:W-:Y:S04]  /*19820*/  BSSY B0, `(.L_x_2910) ;  /* 0x000000e000007945 */ /* 0x000fe80003800000 */
[----:B0-----:R-:W-:Y:S05]  /*19830*/  @P0 BRA `(.L_x_2911) ;  /* 0x0000000000300947 */ /* 0x001fea0003800000 */
[----:B------:R-:W0:Y:S02]  /*19840*/  QSPC.E.S P0, RZ, [R6] ;  /* 0x0000000006ff73aa */ /* 0x000e240000000500 */
[----:B0-----:R-:W-:Y:S05]  /*19850*/  @!P0 BRA `(.L_x_2912) ;  /* 0x00000000001c8947 */ /* 0x001fea0003800000 */
[----:B------:R-:W-:-:S07]  /*19860*/  MOV R6, R6 ;  /* 0x0000000600067202 */ /* 0x000fce0000000f00 */
.L_x_2913:
[----:B------:R-:W0:Y:S02]  /*19870*/  LDS R8, [R6] ;  /* 0x0000000006087984 */ /* 0x000e240000000800 */
[----:B0-----:R-:W-:-:S10]  /*19880*/  HFMA2.MMA R9, R8, 1, 1, R5 ;  /* 0x3c003c0008097835 */ /* 0x001fd40000000005 */
[----:B------:R-:W0:Y:S02]  /*19890*/  ATOMS.CAST.SPIN R9, [R6], R8, R9 ;  /* 0x000000080609738d */ /* 0x000e240001800009 */
[----:B0-----:R-:W-:-:S13]  /*198a0*/  ISETP.EQ.U32.AND P0, PT, R9, 0x1, PT ;  /* 0x000000010900780c */ /* 0x001fda0003f02070 */
[----:B------:R-:W-:Y:S05]  /*198b0*/  @!P0 BRA `(.L_x_2913) ;  /* 0xfffffffc00ec8947 */ /* 0x000fea000383ffff */
[----:B------:R-:W-:Y:S05]  /*198c0*/  BRA `(.L_x_2911) ;  /* 0x00000000000c7947 */ /* 0x000fea0003800000 */
.L_x_2912:
[----:B------:R-:W2:Y:S02]  /*198d0*/  LD.E R5, desc[UR8][R6.64] ;  /* 0x0000000806057980 */ /* 0x000ea4000c101900 */
[----:B--2---:R-:W-:-:S05]  /*198e0*/  IADD3 R5, R14, R5, RZ ;  /* 0x000000050e057210 */ /* 0x004fca0007ffe0ff */
[----:B------:R0:W-:Y:S02]  /*198f0*/  ST.E desc[UR8][R6.64], R5 ;  /* 0x0000000506007985 */ /* 0x0001e4000c101908 */
.L_x_2911:
[----:B------:R-:W-:Y:S05]  /*19900*/  BSYNC B0 ;  /* 0x0000000000007941 */ /* 0x000fea0003800000 */
.L_x_2910:
        /* <DEDUP_REMOVED lines=11> */
.L_x_2917:
[----:B------:R-:W0:Y:S02]  /*199c0*/  LDS R4, [R6] ;  /* 0x0000000006047984 */ /* 0x000e240000000800 */
[----:B0-----:R-:W-:-:S06]  /*199d0*/  HADD2 R5, R4, R7 ;  /* 0x0000000704057230 */ /* 0x001fcc0000000000 */
[----:B------:R-:W0:Y:S02]  /*199e0*/  ATOMS.CAST.SPIN R5, [R6], R4, R5 ;  /* 0x000000040605738d */ /* 0x000e240001800005 */
[----:B0-----:R-:W-:-:S13]  /*199f0*/  ISETP.EQ.U32.AND P0, PT, R5, 0x1, PT ;  /* 0x000000010500780c */ /* 0x001fda0003f02070 */
[----:B------:R-:W-:Y:S05]  /*19a00*/  @!P0 BRA `(.L_x_2917) ;  /* 0xfffffffc00ec8947 */ /* 0x000fea000383ffff */
[----:B------:R-:W-:Y:S05]  /*19a10*/  BRA `(.L_x_2915) ;  /* 0x00000000000c7947 */ /* 0x000fea0003800000 */
.L_x_2916:
[----:B------:R-:W2:Y:S02]  /*19a20*/  LD.E R4, desc[UR8][R8.64] ;  /* 0x0000000808047980 */ /* 0x000ea4000c101900 */
[----:B--2---:R-:W-:-:S05]  /*19a30*/  IADD3 R5, R5, R4, RZ ;  /* 0x0000000405057210 */ /* 0x004fca0007ffe0ff */
[----:B------:R0:W-:Y:S02]  /*19a40*/  ST.E desc[UR8][R8.64], R5 ;  /* 0x0000000508007985 */ /* 0x0001e4000c101908 */
.L_x_2915:
[----:B------:R-:W-:Y:S05]  /*19a50*/  BSYNC B0 ;  /* 0x0000000000007941 */ /* 0x000fea0003800000 */
.L_x_2914:
        /* <DEDUP_REMOVED lines=11> */
.L_x_2921:
[----:B------:R-:W0:Y:S02]  /*19b10*/  LDS R10, [R6] ;  /* 0x00000000060a7984 */ /* 0x000e240000000800 */
[----:B0-----:R-:W-:-:S06]  /*19b20*/  HADD2 R11, R10, R3 ;  /* 0x000000030a0b7230 */ /* 0x001fcc0000000000 */
[----:B------:R-:W0:Y:S02]  /*19b30*/  ATOMS.CAST.SPIN R11, [R6], R10, R11 ;  /* 0x0000000a060b738d */ /* 0x000e24000180000b */
[----:B0-----:R-:W-:-:S13]  /*19b40*/  ISETP.EQ.U32.AND P0, PT, R11, 0x1, PT ;  /* 0x000000010b00780c */ /* 0x001fda0003f02070 */
[----:B------:R-:W-:Y:S05]  /*19b50*/  @!P0 BRA `(.L_x_2921) ;  /* 0xfffffffc00ec8947 */ /* 0x000fea000383ffff */
[----:B------:R-:W-:Y:S05]  /*19b60*/  BRA `(.L_x_2919) ;  /* 0x00000000000c7947 */ /* 0x000fea0003800000 */
.L_x_2920:
[----:B------:R-:W2:Y:S02]  /*19b70*/  LD.E R3, desc[UR8][R6.64] ;  /* 0x0000000806037980 */ /* 0x000ea4000c101900 */
[----:B--2---:R-:W-:-:S05]  /*19b80*/  IADD3 R3, R10, R3, RZ ;  /* 0x000000030a037210 */ /* 0x004fca0007ffe0ff */
[----:B------:R0:W-:Y:S02]  /*19b90*/  ST.E desc[UR8][R6.64], R3 ;  /* 0x0000000306007985 */ /* 0x0001e4000c101908 */
.L_x_2919:
[----:B------:R-:W-:Y:S05]  /*19ba0*/  BSYNC B0 ;  /* 0x0000000000007941 */ /* 0x000fea0003800000 */
.L_x_2918:
        /* <DEDUP_REMOVED lines=10> */
.L_x_2925:
[----:B------:R-:W0:Y:S02]  /*19c50*/  LDS R2, [R6] ;  /* 0x0000000006027984 */ /* 0x000e240000000800 */
[----:B0-----:R-:W-:-:S10]  /*19c60*/  HFMA2.MMA R3, R2, 1, 1, R7 ;  /* 0x3c003c0002037835 */ /* 0x001fd40000000007 */
[----:B------:R-:W0:Y:S02]  /*19c70*/  ATOMS.CAST.SPIN R3, [R6], R2, R3 ;  /* 0x000000020603738d */ /* 0x000e240001800003 */
[----:B0-----:R-:W-:-:S13]  /*19c80*/  ISETP.EQ.U32.AND P0, PT, R3, 0x1, PT ;  /* 0x000000010300780c */ /* 0x001fda0003f02070 */
[----:B------:R-:W-:Y:S05]  /*19c90*/  @!P0 BRA `(.L_x_2925) ;  /* 0xfffffffc00ec8947 */ /* 0x000fea000383ffff */
[----:B------:R-:W-:Y:S05]  /*19ca0*/  BRA `(.L_x_2923) ;  /* 0x00000000000c7947 */ /* 0x000fea0003800000 */
.L_x_2924:
[----:B------:R-:W2:Y:S02]  /*19cb0*/  LD.E R2, desc[UR8][R6.64] ;  /* 0x0000000806027980 */ /* 0x000ea4000c101900 */
[----:B--2---:R-:W-:-:S05]  /*19cc0*/  IADD3 R3, R3, R2, RZ ;  /* 0x0000000203037210 */ /* 0x004fca0007ffe0ff */
[----:B------:R0:W-:Y:S02]  /*19cd0*/  ST.E desc[UR8][R6.64], R3 ;  /* 0x0000000306007985 */ /* 0x0001e4000c101908 */
.L_x_2923:
[----:B------:R-:W-:Y:S05]  /*19ce0*/  BSYNC B0 ;  /* 0x0000000000007941 */ /* 0x000fea0003800000 */
.L_x_2922:
[----:B------:R-:W-:-:S04]  /*19cf0*/  IADD3 R2, P0, R4, R8, RZ ;  /* 0x0000000804027210 */ /* 0x000fc80007f1e0ff */
[----:B0-----:R-:W-:-:S08]  /*19d00*/  IADD3.X R3, R5, R9, RZ, P0, !PT ;  /* 0x0000000905037210 */ /* 0x001fd000007fe4ff */
[----:B------:R0:W-:Y:S02]  /*19d10*/  ATOM.E.ADD.F16x2.RN.STRONG.GPU P0, RZ, desc[UR8][R2.64], R11 ;  /* 0x0000000b02ff79a2 */ /* 0x0001e4000810e1c8 */
[----:B0-----:R-:W-:Y:S05]  /*19d20*/  @P0 EXIT ;  /* 0x000000000000094d */ /* 0x001fea0003800000 */
[----:B------:R-:W0:Y:S02]  /*19d30*/  QSPC.E.S P0, RZ, [R2] ;  /* 0x0000000002ff73aa */ /* 0x000e240000000500 */
[----:B0-----:R-:W-:Y:S05]  /*19d40*/  @!P0 BRA `(.L_x_2926) ;  /* 0x00000000001c8947 */ /* 0x001fea0003800000 */
[----:B------:R-:W-:-:S07]  /*19d50*/  MOV R2, R2 ;  /* 0x0000000200027202 */ /* 0x000fce0000000f00 */
.L_x_2927:
[----:B------:R-:W0:Y:S02]  /*19d60*/  LDS R4, [R2] ;  /* 0x0000000002047984 */ /* 0x000e240000000800 */
[----:B0-----:R-:W-:-:S06]  /*19d70*/  HADD2 R5, R4, R0 ;  /* 0x0000000004057230 */ /* 0x001fcc0000000000 */
[----:B------:R-:W0:Y:S02]  /*19d80*/  ATOMS.CAST.SPIN R5, [R2], R4, R5 ;  /* 0x000000040205738d */ /* 0x000e240001800005 */
[----:B0-----:R-:W-:-:S13]  /*19d90*/  ISETP.EQ.U32.AND P0, PT, R5, 0x1, PT ;  /* 0x000000010500780c */ /* 0x001fda0003f02070 */
[----:B------:R-:W-:Y:S05]  /*19da0*/  @!P0 BRA `(.L_x_2927) ;  /* 0xfffffffc00ec8947 */ /* 0x000fea000383ffff */
[----:B------:R-:W-:Y:S05]  /*19db0*/  EXIT ;  /* 0x000000000000794d */ /* 0x000fea0003800000 */
.L_x_2926:
[----:B------:R-:W2:Y:S02]  /*19dc0*/  LD.E R0, desc[UR8][R2.64] ;  /* 0x0000000802007980 */ /* 0x000ea4000c101900 */
[----:B--2---:R-:W-:-:S05]  /*19dd0*/  IADD3 R5, R11, R0, RZ ;  /* 0x000000000b057210 */ /* 0x004fca0007ffe0ff */
[----:B------:R-:W-:Y:S01]  /*19de0*/  ST.E desc[UR8][R2.64], R5 ;  /* 0x0000000502007985 */ /* 0x000fe2000c101908 */
[----:B------:R-:W-:Y:S05]  /*19df0*/  EXIT ;  /* 0x000000000000794d */ /* 0x000fea0003800000 */
.L_x_2928:
        /* <DEDUP_REMOVED lines=16> */
.L_x_4055:


//--------------------- .text._Z23gemm_half_q_half_kernelILi3ELb1ELb0EEvPK6__halfPKjS4_S2_PS0_iiiiPKtS7_iiiiiibS2_i --------------------------
	.section	.text._Z23gemm_half_q_half_kernelILi3ELb1ELb0EEvPK6__halfPKjS4_S2_PS0_iiiiPKtS7_iiiiiibS2_i,"ax",@progbits
	.align	128
        .global         _Z23gemm_half_q_half_kernelILi3ELb1ELb0EEvPK6__halfPKjS4_S2_PS0_iiiiPKtS7_iiiiiibS2_i
        .type           _Z23gemm_half_q_half_kernelILi3ELb1ELb0EEvPK6__halfPKjS4_S2_PS0_iiiiPKtS7_iiiiiibS2_i,@function
        .size           _Z23gemm_half_q_half_kernelILi3ELb1ELb0EEvPK6__halfPKjS4_S2_PS0_iiiiPKtS7_iiiiiibS2_i,(.L_x_4056 - _Z23gemm_half_q_half_kernelILi3ELb1ELb0EEvPK6__halfPKjS4_S2_PS0_iiiiPKtS7_iiiiiibS2_i)
        .other          _Z23gemm_half_q_half_kernelILi3ELb1ELb0EEvPK6__halfPKjS4_S2_PS0_iiiiPKtS7_iiiiiibS2_i,@"STO_CUDA_ENTRY STV_DEFAULT"
_Z23gemm_half_q_half_kernelILi3ELb1ELb0EEvPK6__halfPKjS4_S2_PS0_iiiiPKtS7_iiiiiibS2_i:
.text._Z23gemm_half_q_half_kernelILi3ELb1ELb0EEvPK6__halfPKjS4_S2_PS0_iiiiPKtS7_iiiiiibS2_i:
        /* <DEDUP_REMOVED lines=49> */
.L_x_2930:
[----:B------:R-:W-:Y:S05]  /*0310*/  BSYNC B0 ;  /* 0x0000000000007941 */ /* 0x000fea0003800000 */
.L_x_2929:
        /* <DEDUP_REMOVED lines=23> */
.L_x_2931:
        /* <DEDUP_REMOVED lines=10> */
.L_x_2933:
        /* <DEDUP_REMOVED lines=44> */
.L_x_2932:
        /* <DEDUP_REMOVED lines=16> */
.L_x_2934:
        /* <DEDUP_REMOVED lines=8> */
.L_x_2935:
        /* <DEDUP_REMOVED lines=13> */
.L_x_2936:
        /* <DEDUP_REMOVED lines=8> */
.L_x_2937:
        /* <DEDUP_REMOVED lines=11> */
.L_x_2938:
        /* <DEDUP_REMOVED lines=38> */
.L_x_2952:
        /* <DEDUP_REMOVED lines=279> */
.L_x_2940:
        /* <DEDUP_REMOVED lines=91> */
.L_x_2941:
        /* <DEDUP_REMOVED lines=150> */
.L_x_2942:
        /* <DEDUP_REMOVED lines=196> */
.L_x_2943:
        /* <DEDUP_REMOVED lines=91> */
.L_x_2944:
        /* <DEDUP_REMOVED lines=119> */
.L_x_2945:
        /* <DEDUP_REMOVED lines=156> */
.L_x_2946:
        /* <DEDUP_REMOVED lines=91> */
.L_x_2947:
        /* <DEDUP_REMOVED lines=91> */
.L_x_2948:
        /* <DEDUP_REMOVED lines=92> */
.L_x_2949:
        /* <DEDUP_REMOVED lines=91> */
.L_x_2950:
        /* <DEDUP_REMOVED lines=92> */
.L_x_2951:
        /* <DEDUP_REMOVED lines=9> */
.L_x_2939:
[----:B------:R-:W-:Y:S01]  /*6e90*/  ISETP.GE.AND P0, PT, R51, R50, PT ;  /* 0x000000323300720c */ /* 0x000fe20003f06270 */
[----:B------:R-:W-:-:S03]  /*6ea0*/  ULDC UR5, c[0x0][0x25c] ;  /* 0x0000970000057ab9 */ /* 0x000fc60000000800 */
[----:B------:R-:W-:-:S13]  /*6eb0*/  ISETP.GE.OR P0, PT, R51, UR5, P0 ;  /* 0x0000000533007c0c */ /* 0x000fda0008706670 */
[----:B------:R-:W-:Y:S05]  /*6ec0*/  @P0 BRA `(.L_x_2953) ;  /* 0x0000003c00500947 */ /* 0x000fea0003800000 */
[----:B------:R-:W-:Y:S01]  /*6ed0*/  SHF.R.S32.HI R14, RZ, 0x1f, R49 ;  /* 0x0000001fff0e7819 */ /* 0x000fe20000011431 */
[----:B------:R-:W-:-:S06]  /*6ee0*/  ULDC UR5, c[0x0][0x25c] ;  /* 0x0000970000057ab9 */ /* 0x000fcc0000000800 */
.L_x_2960:
        /* <DEDUP_REMOVED lines=363> */
.L_x_2954:
        /* <DEDUP_REMOVED lines=75> */
.L_x_2955:
        /* <DEDUP_REMOVED lines=117> */
.L_x_2956:
        /* <DEDUP_REMOVED lines=264> */
.L_x_2957:
        /* <DEDUP_REMOVED lines=75> */
.L_x_2958:
        /* <DEDUP_REMOVED lines=76> */
.L_x_2959:
        /* <DEDUP_REMOVED lines=8> */
.L_x_2953:
[----:B------:R-:W-:Y:S01]  /*ac10*/  ISETP.GE.AND P0, PT, R51, R50, PT ;  /* 0x000000323300720c */ /* 0x000fe20003f06270 */
[----:B------:R-:W-:-:S03]  /*ac20*/  ULDC UR5, c[0x0][0x260] ;  /* 0x0000980000057ab9 */ /* 0x000fc60000000800 */
[----:B------:R-:W-:Y:S01]  /*ac30*/  ISETP.GE.OR P0, PT, R51, UR5, P0 ;  /* 0x0000000533007c0c */ /* 0x000fe20008706670 */
[----:B------:R-:W-:-:S12]  /*ac40*/  ULDC UR5, c[0x0][0x260] ;  /* 0x0000980000057ab9 */ /* 0x000fd80000000800 */
[----:B------:R-:W-:Y:S05]  /*ac50*/  @P0 BRA `(.L_x_2961) ;  /* 0x0000002000000947 */ /* 0x000fea0003800000 */
.L_x_2965:
        /* <DEDUP_REMOVED lines=351> */
.L_x_2962:
        /* <DEDUP_REMOVED lines=77> */
.L_x_2963:
        /* <DEDUP_REMOVED lines=78> */
.L_x_2964:
[----:B------:R-:W-:Y:S01]  /*cc00*/  IADD3 R51, R51, 0x20, RZ ;  /* 0x0000002033337810 */ /* 0x000fe20007ffe0ff */
[----:B------:R-:W-:Y:S01]  /*cc10*/  UIADD3 UR4, UR4, 0x40, URZ ;  /* 0x0000004004047890 */ /* 0x000fe2000fffe03f */
[----:B------:R-:W-:Y:S02]  /*cc20*/  IMAD.WIDE R110, R49, 0x4, R2 ;  /* 0x00000004316e7825 */ /* 0x000fe400078e0202 */
[C---:B------:R-:W-:Y:S02]  /*cc30*/  ISETP.GE.AND P0, PT, R51.reuse, UR5, PT ;  /* 0x0000000533007c0c */ /* 0x040fe4000bf06270 */
[----:B------:R-:W-:-:S13]  /*cc40*/  ISETP.LT.AND P1, PT, R51, R50, PT ;  /* 0x000000323300720c */ /* 0x000fda0003f21270 */
[----:B------:R-:W-:Y:S05]  /*cc50*/  @!P0 BRA P1, `(.L_x_2965) ;  /* 0xffffffe000008947 */ /* 0x000fea000083ffff */
.L_x_2961:
[----:B------:R-:W-:Y:S01]  /*cc60*/  ISETP.GE.AND P0, PT, R51, R50, PT ;  /* 0x000000323300720c */ /* 0x000fe20003f06270 */
[----:B------:R-:W-:-:S03]  /*cc70*/  ULDC UR5, c[0x0][0x264] ;  /* 0x0000990000057ab9 */ /* 0x000fc60000000800 */
[----:B------:R-:W-:-:S13]  /*cc80*/  ISETP.GE.OR P0, PT, R51, UR5, P0 ;  /* 0x0000000533007c0c */ /* 0x000fda0008706670 */
[----:B------:R-:W-:Y:S05]  /*cc90*/  @P0 BRA `(.L_x_2966) ;  /* 0x0000005000d80947 */ /* 0x000fea0003800000 */
[----:B------:R-:W-:Y:S01]  /*cca0*/  UMOV UR5, UR4 ;  /* 0x0000000400057c82 */ /* 0x000fe20008000000 */
[----:B------:R-:W-:-:S05]  /*ccb0*/  ULDC UR6, c[0x0][0x264] ;  /* 0x0000990000067ab9 */ /* 0x000fca0000000800 */
.L_x_2979:
        /* <DEDUP_REMOVED lines=167> */
.L_x_2967:
        /* <DEDUP_REMOVED lines=91> */
.L_x_2968:
        /* <DEDUP_REMOVED lines=91> */
.L_x_2969:
        /* <DEDUP_REMOVED lines=143> */
.L_x_2970:
        /* <DEDUP_REMOVED lines=91> */
.L_x_2971:
        /* <DEDUP_REMOVED lines=91> */
.L_x_2972:
        /* <DEDUP_REMOVED lines=144> */
.L_x_2973:
        /* <DEDUP_REMOVED lines=91> */
.L_x_2974:
        /* <DEDUP_REMOVED lines=91> */
.L_x_2975:
        /* <DEDUP_REMOVED lines=143> */
.L_x_2976:
        /* <DEDUP_REMOVED lines=91> */
.L_x_2977:
        /* <DEDUP_REMOVED lines=92> */
.L_x_2978:
[----:B------:R-:W-:Y:S01]  /*11fa0*/  IADD3 R51, R51, 0x20, RZ ;  /* 0x0000002033337810 */ /* 0x000fe20007ffe0ff */
[----:B------:R-:W-:Y:S01]  /*11fb0*/  UMOV UR5, UR4 ;  /* 0x0000000400057c82 */ /* 0x000fe20008000000 */
[----:B------:R-:W-:Y:S02]  /*11fc0*/  IMAD.WIDE R110, R49, 0x4, R6 ;  /* 0x00000004316e7825 */ /* 0x000fe400078e0206 */
[C---:B------:R-:W-:Y:S02]  /*11fd0*/  ISETP.GE.AND P0, PT, R51.reuse, UR6, PT ;  /* 0x0000000633007c0c */ /* 0x040fe4000bf06270 */
[----:B------:R-:W-:-:S13]  /*11fe0*/  ISETP.LT.AND P1, PT, R51, R50, PT ;  /* 0x000000323300720c */ /* 0x000fda0003f21270 */
[----:B------:R-:W-:Y:S05]  /*11ff0*/  @!P0 BRA P1, `(.L_x_2979) ;  /* 0xffffffac00308947 */ /* 0x000fea000083ffff */
.L_x_2966:
[----:B------:R-:W-:Y:S01]  /*12000*/  ISETP.GE.AND P0, PT, R51, R50, PT ;  /* 0x000000323300720c */ /* 0x000fe20003f06270 */
[----:B------:R-:W-:-:S03]  /*12010*/  ULDC UR5, c[0x0][0x268] ;  /* 0x00009a0000057ab9 */ /* 0x000fc60000000800 */
[----:B------:R-:W-:Y:S01]  /*12020*/  ISETP.GE.OR P0, PT, R51, UR5, P0 ;  /* 0x0000000533007c0c */ /* 0x000fe20008706670 */
[----:B------:R-:W-:-:S12]  /*12030*/  ULDC UR5, c[0x0][0x268] ;  /* 0x00009a0000057ab9 */ /* 0x000fd80000000800 */
[----:B------:R-:W-:Y:S05]  /*12040*/  @P0 BRA `(.L_x_2980) ;  /* 0x0000001c00940947 */ /* 0x000fea0003800000 */
.L_x_2984:
        /* <DEDUP_REMOVED lines=324> */
.L_x_2981:
        /* <DEDUP_REMOVED lines=77> */
.L_x_2982:
        /* <DEDUP_REMOVED lines=78> */
.L_x_2983:
[----:B------:R-:W-:Y:S01]  /*13e40*/  IADD3 R51, R51, 0x20, RZ ;  /* 0x0000002033337810 */ /* 0x000fe20007ffe0ff */
[----:B------:R-:W-:Y:S01]  /*13e50*/  UIADD3 UR4, UR4, 0x40, URZ ;  /* 0x0000004004047890 */ /* 0x000fe2000fffe03f */
[----:B------:R-:W-:Y:S02]  /*13e60*/  IMAD.WIDE R110, R49, 0x4, R2 ;  /* 0x00000004316e7825 */ /* 0x000fe400078e0202 */
[C---:B------:R-:W-:Y:S02]  /*13e70*/  ISETP.GE.AND P0, PT, R51.reuse, UR5, PT ;  /* 0x0000000533007c0c */ /* 0x040fe4000bf06270 */
[----:B------:R-:W-:-:S13]  /*13e80*/  ISETP.LT.AND P1, PT, R51, R50, PT ;  /* 0x000000323300720c */ /* 0x000fda0003f21270 */
[----:B------:R-:W-:Y:S05]  /*13e90*/  @!P0 BRA P1, `(.L_x_2984) ;  /* 0xffffffe0006c8947 */ /* 0x000fea000083ffff */
.L_x_2980:
        /* <DEDUP_REMOVED lines=8> */
.L_x_2989:
        /* <DEDUP_REMOVED lines=165> */
.L_x_2986:
        /* <DEDUP_REMOVED lines=43> */
.L_x_2987:
        /* <DEDUP_REMOVED lines=45> */
.L_x_2988:
[----:B------:R-:W-:Y:S01]  /*14ef0*/  IADD3 R51, R51, 0x10, RZ ;  /* 0x0000001033337810 */ /* 0x000fe20007ffe0ff */
[----:B------:R-:W-:Y:S01]  /*14f00*/  UIADD3 UR4, UR4, 0x20, URZ ;  /* 0x0000002004047890 */ /* 0x000fe2000fffe03f */
[----:B------:R-:W-:Y:S02]  /*14f10*/  IADD3 R110, P1, R110, R3, RZ ;  /* 0x000000036e6e7210 */ /* 0x000fe40007f3e0ff */
[C---:B------:R-:W-:Y:S02]  /*14f20*/  ISETP.GE.AND P0, PT, R51.reuse, UR5, PT ;  /* 0x0000000533007c0c */ /* 0x040fe4000bf06270 */
[----:B------:R-:W-:Y:S02]  /*14f30*/  ISETP.LT.AND P2, PT, R51, R50, PT ;  /* 0x000000323300720c */ /* 0x000fe40003f41270 */
[----:B------:R-:W-:-:S11]  /*14f40*/  IADD3.X R111, R111, R49, RZ, P1, !PT ;  /* 0x000000316f6f7210 */ /* 0x000fd60000ffe4ff */
[----:B------:R-:W-:Y:S05]  /*14f50*/  @!P0 BRA P2, `(.L_x_2989) ;  /* 0xffffffec00f08947 */ /* 0x000fea000103ffff */
.L_x_2985:
[----:B------:R-:W0:Y:S01]  /*14f60*/  S2R R0, SR_CTAID.X ;  /* 0x0000000000007919 */ /* 0x000e220000002500 */
[----:B------:R-:W2:Y:S01]  /*14f70*/  S2UR UR4, SR_CTAID.Y ;  /* 0x00000000000479c3 */ /* 0x000ea20000002600 */
[----:B------:R-:W0:Y:S07]  /*14f80*/  S2R R3, SR_TID.X ;  /* 0x0000000000037919 */ /* 0x000e2e0000002100 */
        /* <DEDUP_REMOVED lines=8> */
[----:B------:R-:W-:Y:S04]  /*15010*/  BSSY B0, `(.L_x_2990) ;  /* 0x000000f000007945 */ /* 0x000fe80003800000 */
[----:B0-----:R-:W-:Y:S05]  /*15020*/  @P0 BRA `(.L_x_2991) ;  /* 0x0000000000340947 */ /* 0x001fea0003800000 */
[----:B------:R-:W0:Y:S02]  /*15030*/  QSPC.E.S P0, RZ, [R6] ;  /* 0x0000000006ff73aa */ /* 0x000e240000000500 */
[----:B0-----:R-:W-:Y:S05]  /*15040*/  @!P0 BRA `(.L_x_2992) ;  /* 0x0000000000208947 */ /* 0x001fea0003800000 */
[----:B------:R-:W-:-:S04]  /*15050*/  MOV R2, R6 ;  /* 0x0000000600027202 */ /* 0x000fc80000000f00 */
[----:B------:R-:W-:-:S07]  /*15060*/  MOV R2, R2 ;  /* 0x0000000200027202 */ /* 0x000fce0000000f00 */
.L_x_2993:
[----:B------:R-:W0:Y:S02]  /*15070*/  LDS R4, [R2] ;  /* 0x0000000002047984 */ /* 0x000e240000000800 */
[----:B0-----:R-:W-:-:S06]  /*15080*/  HADD2 R5, R4, R23 ;  /* 0x0000001704057230 */ /* 0x001fcc0000000000 */
[----:B------:R-:W0:Y:S02]  /*15090*/  ATOMS.CAST.SPIN R5, [R2], R4, R5 ;  /* 0x000000040205738d */ /* 0x000e240001800005 */
[----:B0-----:R-:W-:-:S13]  /*150a0*/  ISETP.EQ.U32.AND P0, PT, R5, 0x1, PT ;  /* 0x000000010500780c */ /* 0x001fda0003f02070 */
[----:B------:R-:W-:Y:S05]  /*150b0*/  @!P0 BRA `(.L_x_2993) ;  /* 0xfffffffc00ec8947 */ /* 0x000fea000383ffff */
[----:B------:R-:W-:Y:S05]  /*150c0*/  BRA `(.L_x_2991) ;  /* 0x00000000000c7947 */ /* 0x000fea0003800000 */
.L_x_2992:
[----:B------:R-:W2:Y:S02]  /*150d0*/  LD.E R0, desc[UR8][R6.64] ;  /* 0x0000000806007980 */ /* 0x000ea4000c101900 */
[----:B--2---:R-:W-:-:S05]  /*150e0*/  IADD3 R3, R23, R0, RZ ;  /* 0x0000000017037210 */ /* 0x004fca0007ffe0ff */
[----:B------:R0:W-:Y:S02]  /*150f0*/  ST.E desc[UR8][R6.64], R3 ;  /* 0x0000000306007985 */ /* 0x0001e4000c101908 */
.L_x_2991:
[----:B------:R-:W-:Y:S05]  /*15100*/  BSYNC B0 ;  /* 0x0000000000007941 */ /* 0x000fea0003800000 */
.L_x_2990:
        /* <DEDUP_REMOVED lines=9> */
.L_x_2997:
[----:B------:R-:W2:Y:S02]  /*151a0*/  LDS R8, [R2+0x4] ;  /* 0x0000040002087984 */ /* 0x000ea40000000800 */
[----:B--2---:R-:W-:-:S10]  /*151b0*/  HFMA2.MMA R9, R8, 1, 1, R22 ;  /* 0x3c003c0008097835 */ /* 0x004fd40000000016 */
[----:B------:R-:W2:Y:S02]  /*151c0*/  ATOMS.CAST.SPIN R9, [R2+0x4], R8, R9 ;  /* 0x000004080209738d */ /* 0x000ea40001800009 */
[----:B--2---:R-:W-:-:S13]  /*151d0*/  ISETP.EQ.U32.AND P0, PT, R9, 0x1, PT ;  /* 0x000000010900780c */ /* 0x004fda0003f02070 */
[----:B------:R-:W-:Y:S05]  /*151e0*/  @!P0 BRA `(.L_x_2997) ;  /* 0xfffffffc00ec8947 */ /* 0x000fea000383ffff */
[----:B------:R-:W-:Y:S05]  /*151f0*/  BRA `(.L_x_2995) ;  /* 0x00000000000c7947 */ /* 0x000fea0003800000 */
.L_x_2996:
[----:B------:R-:W0:Y:S02]  /*15200*/  LD.E R0, desc[UR8][R6.64+0x4] ;  /* 0x0000040806007980 */ /* 0x000e24000c101900 */
[----:B0-----:R-:W-:-:S05]  /*15210*/  IADD3 R3, R22, R0, RZ ;  /* 0x0000000016037210 */ /* 0x001fca0007ffe0ff */
[----:B------:R2:W-:Y:S02]  /*15220*/  ST.E desc[UR8][R6.64+0x4], R3 ;  /* 0x0000040306007985 */ /* 0x0005e4000c101908 */
.L_x_2995:
[----:B------:R-:W-:Y:S05]  /*15230*/  BSYNC B0 ;  /* 0x0000000000007941 */ /* 0x000fea0003800000 */
.L_x_2994:
[----:B0-2---:R-:W-:-:S05]  /*15240*/  IMAD.WIDE R6, R11, 0x2, R6 ;  /* 0x000000020b067825 */ /* 0x005fca00078e0206 */
[----:B------:R0:W-:Y:S01]  /*15250*/  ATOM.E.ADD.F16x2.RN.STRONG.GPU P0, RZ, desc[UR8][R6.64], R21 ;  /* 0x0000001506ff79a2 */ /* 0x0001e2000810e1c8 */
[----:B------:R-:W-:Y:S04]  /*15260*/  BSSY B0, `(.L_x_2998) ;  /* 0x000000f000007945 */ /* 0x000fe80003800000 */
[----:B0-----:R-:W-:Y:S05]  /*15270*/  @P0 BRA `(.L_x_2999) ;  /* 0x0000000000340947 */ /* 0x001fea0003800000 */
[----:B------:R-:W0:Y:S02]  /*15280*/  QSPC.E.S P0, RZ, [R6] ;  /* 0x0000000006ff73aa */ /* 0x000e240000000500 */
[----:B0-----:R-:W-:Y:S05]  /*15290*/  @!P0 BRA `(.L_x_3000) ;  /* 0x0000000000208947 */ /* 0x001fea0003800000 */
[----:B------:R-:W-:-:S04]  /*152a0*/  MOV R2, R6 ;  /* 0x0000000600027202 */ /* 0x000fc80000000f00 */
[----:B------:R-:W-:-:S07]  /*152b0*/  MOV R2, R2 ;  /* 0x0000000200027202 */ /* 0x000fce0000000f00 */
.L_x_3001:
[----:B------:R-:W0:Y:S02]  /*152c0*/  LDS R8, [R2] ;  /* 0x0000000002087984 */ /* 0x000e240000000800 */
[----:B0-----:R-:W-:-:S06]  /*152d0*/  HADD2 R9, R8, R21 ;  /* 0x0000001508097230 */ /* 0x001fcc0000000000 */
[----:B------:R-:W0:Y:S02]  /*152e0*/  ATOMS.CAST.SPIN R9, [R2], R8, R9 ;  /* 0x000000080209738d */ /* 0x000e240001800009 */
[----:B0-----:R-:W-:-:S13]  /*152f0*/  ISETP.EQ.U32.AND P0, PT, R9, 0x1, PT ;  /* 0x000000010900780c */ /* 0x001fda0003f02070 */
[----:B------:R-:W-:Y:S05]  /*15300*/  @!P0 BRA `(.L_x_3001) ;  /* 0xfffffffc00ec8947 */ /* 0x000fea000383ffff */
[----:B------:R-:W-:Y:S05]  /*15310*/  BRA `(.L_x_2999) ;  /* 0x00000000000c7947 */ /* 0x000fea0003800000 */
.L_x_3000:
[----:B------:R-:W2:Y:S02]  /*15320*/  LD.E R0, desc[UR8][R6.64] ;  /* 0x0000000806007980 */ /* 0x000ea4000c101900 */
[----:B--2---:R-:W-:-:S05]  /*15330*/  IADD3 R3, R21, R0, RZ ;  /* 0x0000000015037210 */ /* 0x004fca0007ffe0ff */
[----:B------:R0:W-:Y:S02]  /*15340*/  ST.E desc[UR8][R6.64], R3 ;  /* 0x0000000306007985 */ /* 0x0001e4000c101908 */
.L_x_2999:
[----:B------:R-:W-:Y:S05]  /*15350*/  BSYNC B0 ;  /* 0x0000000000007941 */ /* 0x000fea0003800000 */
.L_x_2998:
[----:B0-----:R-:W-:-:S05]  /*15360*/  IMAD.WIDE R2, R11, 0x2, R4 ;  /* 0x000000020b027825 */ /* 0x001fca00078e0204 */
[----:B------:R0:W-:Y:S01]  /*15370*/  ATOM.E.ADD.F16x2.RN.STRONG.GPU P0, RZ, desc[UR8][R2.64], R20 ;  /* 0x0000001402ff79a2 */ /* 0x0001e2000810e1c8 */
[----:B------:R-:W-:Y:S04]  /*15380*/  BSSY B0, `(.L_x_3002) ;  /* 0x000000e000007945 */ /* 0x000fe80003800000 */
[----:B0-----:R-:W-:Y:S05]  /*15390*/  @P0 BRA `(.L_x_3003) ;  /* 0x0000000000300947 */ /* 0x001fea0003800000 */
[----:B------:R-:W0:Y:S02]  /*153a0*/  QSPC.E.S P0, RZ, [R2] ;  /* 0x0000000002ff73aa */ /* 0x000e240000000500 */
[----:B0-----:R-:W-:Y:S05]  /*153b0*/  @!P0 BRA `(.L_x_3004) ;  /* 0x00000000001c8947 */ /* 0x001fea0003800000 */
[----:B------:R-:W-:-:S07]  /*153c0*/  MOV R2, R2 ;  /* 0x0000000200027202 */ /* 0x000fce0000000f00 */
.L_x_3005:
[----:B------:R-:W0:Y:S02]  /*153d0*/  LDS R4, [R2] ;  /* 0x0000000002047984 */ /* 0x000e240000000800 */
[----:B0-----:R-:W-:-:S10]  /*153e0*/  HFMA2.MMA R5, R4, 1, 1, R20 ;  /* 0x3c003c0004057835 */ /* 0x001fd40000000014 */
[----:B------:R-:W0:Y:S02]  /*153f0*/  ATOMS.CAST.SPIN R5, [R2], R4, R5 ;  /* 0x000000040205738d */ /* 0x000e240001800005 */
[----:B0-----:R-:W-:-:S13]  /*15400*/  ISETP.EQ.U32.AND P0, PT, R5, 0x1, PT ;  /* 0x000000010500780c */ /* 0x001fda0003f02070 */
[----:B------:R-:W-:Y:S05]  /*15410*/  @!P0 BRA `(.L_x_3005) ;  /* 0xfffffffc00ec8947 */ /* 0x000fea000383ffff */
[----:B------:R-:W-:Y:S05]  /*15420*/  BRA `(.L_x_3003) ;  /* 0x00000000000c7947 */ /* 0x000fea0003800000 */
.L_x_3004:
[----:B------:R-:W2:Y:S02]  /*15430*/  LD.E R0, desc[UR8][R2.64] ;  /* 0x0000000802007980 */ /* 0x000ea4000c101900 */
[----:B--2---:R-:W-:-:S05]  /*15440*/  IADD3 R5, R20, R0, RZ ;  /* 0x0000000014057210 */ /* 0x004fca0007ffe0ff */
[----:B------:R0:W-:Y:S02]  /*15450*/  ST.E desc[UR8][R2.64], R5 ;  /* 0x0000000502007985 */ /* 0x0001e4000c101908 */
.L_x_3003:
[----:B------:R-:W-:Y:S05]  /*15460*/  BSYNC B0 ;  /* 0x0000000000007941 */ /* 0x000fea0003800000 */
.L_x_3002:
[----:B------:R-:W-:-:S05]  /*15470*/  IMAD.WIDE R6, R11, 0x2, R6 ;  /* 0x000000020b067825 */ /* 0x000fca00078e0206 */
[----:B------:R2:W-:Y:S01]  /*15480*/  ATOM.E.ADD.F16x2.RN.STRONG.GPU P0, RZ, desc[UR8][R6.64], R19 ;  /* 0x0000001306ff79a2 */ /* 0x0005e2000810e1c8 */
[----:B------:R-:W-:Y:S04]  /*15490*/  BSSY B0, `(.L_x_3006) ;  /* 0x000000f000007945 */ /* 0x000fe80003800000 */
[----:B--2---:R-:W-:Y:S05]  /*154a0*/  @P0 BRA `(.L_x_3007) ;  /* 0x0000000000340947 */ /* 0x004fea0003800000 */
[----:B------:R-:W2:Y:S02]  /*154b0*/  QSPC.E.S P0, RZ, [R6] ;  /* 0x0000000006ff73aa */ /* 0x000ea40000000500 */
[----:B--2---:R-:W-:Y:S05]  /*154c0*/  @!P0 BRA `(.L_x_3008) ;  /* 0x0000000000208947 */ /* 0x004fea0003800000 */
[----:B0-----:R-:W-:-:S04]  /*154d0*/  MOV R2, R6 ;  /* 0x0000000600027202 */ /* 0x001fc80000000f00 */
[----:B------:R-:W-:-:S07]  /*154e0*/  MOV R2, R2 ;  /* 0x0000000200027202 */ /* 0x000fce0000000f00 */
.L_x_3009:
[----:B------:R-:W0:Y:S02]  /*154f0*/  LDS R4, [R2] ;  /* 0x0000000002047984 */ /* 0x000e240000000800 */
[----:B0-----:R-:W-:-:S06]  /*15500*/  HADD2 R5, R4, R19 ;  /* 0x0000001304057230 */ /* 0x001fcc0000000000 */
[----:B------:R-:W0:Y:S02]  /*15510*/  ATOMS.CAST.SPIN R5, [R2], R4, R5 ;  /* 0x000000040205738d */ /* 0x000e240001800005 */
[----:B0-----:R-:W-:-:S13]  /*15520*/  ISETP.EQ.U32.AND P0, PT, R5, 0x1, PT ;  /* 0x000000010500780c */ /* 0x001fda0003f02070 */
[----:B------:R-:W-:Y:S05]  /*15530*/  @!P0 BRA `(.L_x_3009) ;  /* 0xfffffffc00ec8947 */ /* 0x000fea000383ffff */
[----:B------:R-:W-:Y:S05]  /*15540*/  BRA `(.L_x_3007) ;  /* 0x00000000000c7947 */ /* 0x000fea0003800000 */
.L_x_3008:
[----:B------:R-:W0:Y:S02]  /*15550*/  LD.E R0, desc[UR8][R6.64] ;  /* 0x0000000806007980 */ /* 0x000e24000c101900 */
[----:B0-----:R-:W-:-:S05]  /*15560*/  IADD3 R3, R19, R0, RZ ;  /* 0x0000000013037210 */ /* 0x001fca0007ffe0ff */
[----:B------:R2:W-:Y:S02]  /*15570*/  ST.E desc[UR8][R6.64], R3 ;  /* 0x0000000306007985 */ /* 0x0005e4000c101908 */
.L_x_3007:
[----:B------:R-:W-:Y:S05]  /*15580*/  BSYNC B0 ;  /* 0x0000000000007941 */ /* 0x000fea0003800000 */
.L_x_3006:
[----:B------:R3:W-:Y:S02]  /*15590*/  ATOM.E.ADD.F16x2.RN.STRONG.GPU P0, RZ, desc[UR8][R6.64+0x4], R18 ;  /* 0x0000041206ff79a2 */ /* 0x0007e4000810e1c8 */
[----:B---3--:R-:W-:Y:S05]  /*155a0*/  @P0 EXIT ;  /* 0x000000000000094d */ /* 0x008fea0003800000 */
[----:B------:R-:W3:Y:S02]  /*155b0*/  QSPC.E.S P0, RZ, [R6+0x4] ;  /* 0x0000040006ff73aa */ /* 0x000ee40000000500 */
[----:B---3--:R-:W-:Y:S05]  /*155c0*/  @!P0 BRA `(.L_x_3010) ;  /* 0x0000000000208947 */ /* 0x008fea0003800000 */
[----:B0-----:R-:W-:-:S04]  /*155d0*/  MOV R2, R6 ;  /* 0x0000000600027202 */ /* 0x001fc80000000f00 */
[----:B------:R-:W-:-:S07]  /*155e0*/  MOV R2, R2 ;  /* 0x0000000200027202 */ /* 0x000fce0000000f00 */
.L_x_3011:
[----:B------:R-:W0:Y:S02]  /*155f0*/  LDS R4, [R2+0x4] ;  /* 0x0000040002047984 */ /* 0x000e240000000800 */
[----:B0-----:R-:W-:-:S10]  /*15600*/  HFMA2.MMA R5, R4, 1, 1, R18 ;  /* 0x3c003c0004057835 */ /* 0x001fd40000000012 */
[----:B------:R-:W0:Y:S02]  /*15610*/  ATOMS.CAST.SPIN R5, [R2+0x4], R4, R5 ;  /* 0x000004040205738d */ /* 0x000e240001800005 */
[----:B0-----:R-:W-:-:S13]  /*15620*/  ISETP.EQ.U32.AND P0, PT, R5, 0x1, PT ;  /* 0x000000010500780c */ /* 0x001fda0003f02070 */
[----:B------:R-:W-:Y:S05]  /*15630*/  @!P0 BRA `(.L_x_3011) ;  /* 0xfffffffc00ec8947 */ /* 0x000fea000383ffff */
[----:B------:R-:W-:Y:S05]  /*15640*/  EXIT ;  /* 0x000000000000794d */ /* 0x000fea0003800000 */
.L_x_3010:
[----:B------:R-:W0:Y:S02]  /*15650*/  LD.E R0, desc[UR8][R6.64+0x4] ;  /* 0x0000040806007980 */ /* 0x000e24000c101900 */
[----:B0-2---:R-:W-:-:S05]  /*15660*/  IADD3 R3, R18, R0, RZ ;  /* 0x0000000012037210 */ /* 0x005fca0007ffe0ff */
[----:B------:R-:W-:Y:S01]  /*15670*/  ST.E desc[UR8][R6.64+0x4], R3 ;  /* 0x0000040306007985 */ /* 0x000fe2000c101908 */
[----:B------:R-:W-:Y:S05]  /*15680*/  EXIT ;  /* 0x000000000000794d */ /* 0x000fea0003800000 */
.L_x_3012:
        /* <DEDUP_REMOVED lines=15> */
.L_x_4056:


//--------------------- .text._Z23gemm_half_q_half_kernelILi2ELb1ELb0EEvPK6__halfPKjS4_S2_PS0_iiiiPKtS7_iiiiiibS2_i --------------------------
	.section	.text._Z23gemm_half_q_half_kernelILi2ELb1ELb0EEvPK6__halfPKjS4_S2_PS0_iiiiPKtS7_iiiiiibS2_i,"ax",@progbits
	.align	128
        .global         _Z23gemm_half_q_half_kernelILi2ELb1ELb0EEvPK6__halfPKjS4_S2_PS0_iiiiPKtS7_iiiiiibS2_i
        .type           _Z23gemm_half_q_half_kernelILi2ELb1ELb0EEvPK6__halfPKjS4_S2_PS0_iiiiPKtS7_iiiiiibS2_i,@function
        .size           _Z23gemm_half_q_half_kernelILi2ELb1ELb0EEvPK6__halfPKjS4_S2_PS0_iiiiPKtS7_iiiiiibS2_i,(.L_x_4057 - _Z23gemm_half_q_half_kernelILi2ELb1ELb0EEvPK6__halfPKjS4_S2_PS0_iiiiPKtS7_iiiiiibS2_i)
        .other          _Z23gemm_half_q_half_kernelILi2ELb1ELb0EEvPK6__halfPKjS4_S2_PS0_iiiiPKtS7_iiiiiibS2_i,@"STO_CUDA_ENTRY STV_DEFAULT"
_Z23gemm_half_q_half_kernelILi2ELb1ELb0EEvPK6__halfPKjS4_S2_PS0_iiiiPKtS7_iiiiiibS2_i:
.text._Z23gemm_half_q_half_kernelILi2ELb1ELb0EEvPK6__halfPKjS4_S2_PS0_iiiiPKtS7_iiiiiibS2_i:
        /* <DEDUP_REMOVED lines=48> */
.L_x_3014:
[----:B------:R-:W-:Y:S05]  /*0300*/  BSYNC B0 ;  /* 0x0000000000007941 */ /* 0x000fea0003800000 */
.L_x_3013:
        /* <DEDUP_REMOVED lines=22> */
.L_x_3015:
        /* <DEDUP_REMOVED lines=11> */
.L_x_3017:
        /* <DEDUP_REMOVED lines=43> */
.L_x_3016:
        /* <DEDUP_REMOVED lines=16> */
.L_x_3018:
        /* <DEDUP_REMOVED lines=8> */
.L_x_3019:
        /* <DEDUP_REMOVED lines=13> */
.L_x_3020:
        /* <DEDUP_REMOVED lines=8> */
.L_x_3021:
        /* <DEDUP_REMOVED lines=11> */
.L_x_3022:
        /* <DEDUP_REMOVED lines=35> */
.L_x_3032:
        /* <DEDUP_REMOVED lines=301> */
.L_x_3024:
        /* <DEDUP_REMOVED lines=136> */
.L_x_3025:
        /* <DEDUP_REMOVED lines=196> */
.L_x_3026:
        /* <DEDUP_REMOVED lines=134> */
.L_x_3027:
        /* <DEDUP_REMOVED lines=132> */
.L_x_3028:
        /* <DEDUP_REMOVED lines=91> */
.L_x_3029:
        /* <DEDUP_REMOVED lines=92> */
.L_x_3030:
        /* <DEDUP_REMOVED lines=92> */
.L_x_3031:
        /* <DEDUP_REMOVED lines=9> */
.L_x_3023:
[----:B------:R-:W-:Y:S01]  /*5770*/  ISETP.GE.AND P0, PT, R49, R48, PT ;  /* 0x000000303100720c */ /* 0x000fe20003f06270 */
[----:B------:R-:W-:-:S03]  /*5780*/  ULDC UR5, c[0x0][0x25c] ;  /* 0x0000970000057ab9 */ /* 0x000fc60000000800 */
[----:B------:R-:W-:-:S13]  /*5790*/  ISETP.GE.OR P0, PT, R49, UR5, P0 ;  /* 0x0000000531007c0c */ /* 0x000fda0008706670 */
[----:B------:R-:W-:Y:S05]  /*57a0*/  @P0 BRA `(.L_x_3033) ;  /* 0x0000003000f40947 */ /* 0x000fea0003800000 */
[----:B------:R-:W-:Y:S01]  /*57b0*/  SHF.R.S32.HI R14, RZ, 0x1f, R23 ;  /* 0x0000001fff0e7819 */ /* 0x000fe20000011417 */
[----:B------:R-:W-:-:S06]  /*57c0*/  ULDC UR5, c[0x0][0x25c] ;  /* 0x0000970000057ab9 */ /* 0x000fcc0000000800 */
.L_x_3038:
        /* <DEDUP_REMOVED lines=374> */
.L_x_3034:
        /* <DEDUP_REMOVED lines=126> */
.L_x_3035:
        /* <DEDUP_REMOVED lines=243> */
.L_x_3036:
        /* <DEDUP_REMOVED lines=76> */
.L_x_3037:
        /* <DEDUP_REMOVED lines=8> */
.L_x_3033:
[----:B------:R-:W-:Y:S01]  /*8b80*/  ISETP.GE.AND P0, PT, R49, R48, PT ;  /* 0x000000303100720c */ /* 0x000fe20003f06270 */
[----:B------:R-:W-:-:S03]  /*8b90*/  ULDC UR5, c[0x0][0x260] ;  /* 0x0000980000057ab9 */ /* 0x000fc60000000800 */
[----:B------:R-:W-:Y:S01]  /*8ba0*/  ISETP.GE.OR P0, PT, R49, UR5, P0 ;  /* 0x0000000531007c0c */ /* 0x000fe20008706670 */
[----:B------:R-:W-:-:S12]  /*8bb0*/  ULDC UR5, c[0x0][0x260] ;  /* 0x0000980000057ab9 */ /* 0x000fd80000000800 */
[----:B------:R-:W-:Y:S05]  /*8bc0*/  @P0 BRA `(.L_x_3039) ;  /* 0x0000001800c80947 */ /* 0x000fea0003800000 */
.L_x_3042:
        /* <DEDUP_REMOVED lines=350> */
.L_x_3040:
        /* <DEDUP_REMOVED lines=78> */
.L_x_3041:
[----:B------:R-:W-:Y:S01]  /*a690*/  IADD3 R49, R49, 0x20, RZ ;  /* 0x0000002031317810 */ /* 0x000fe20007ffe0ff */
[----:B------:R-:W-:Y:S01]  /*a6a0*/  UIADD3 UR4, UR4, 0x40, URZ ;  /* 0x0000004004047890 */ /* 0x000fe2000fffe03f */
[----:B------:R-:W-:Y:S02]  /*a6b0*/  IMAD.WIDE R44, R23, 0x4, R2 ;  /* 0x00000004172c7825 */ /* 0x000fe400078e0202 */
[C---:B------:R-:W-:Y:S02]  /*a6c0*/  ISETP.GE.AND P0, PT, R49.reuse, UR5, PT ;  /* 0x0000000531007c0c */ /* 0x040fe4000bf06270 */
[----:B------:R-:W-:-:S13]  /*a6d0*/  ISETP.LT.AND P1, PT, R49, R48, PT ;  /* 0x000000303100720c */ /* 0x000fda0003f21270 */
[----:B------:R-:W-:Y:S05]  /*a6e0*/  @!P0 BRA P1, `(.L_x_3042) ;  /* 0xffffffe400388947 */ /* 0x000fea000083ffff */
.L_x_3039:
[----:B------:R-:W-:Y:S01]  /*a6f0*/  ISETP.GE.AND P0, PT, R49, R48, PT ;  /* 0x000000303100720c */ /* 0x000fe20003f06270 */
[----:B------:R-:W-:-:S03]  /*a700*/  ULDC UR5, c[0x0][0x264] ;  /* 0x0000990000057ab9 */ /* 0x000fc60000000800 */
[----:B------:R-:W-:-:S13]  /*a710*/  ISETP.GE.OR P0, PT, R49, UR5, P0 ;  /* 0x0000000531007c0c */ /* 0x000fda0008706670 */
[----:B------:R-:W-:Y:S05]  /*a720*/  @P0 BRA `(.L_x_3043) ;  /* 0x0000003c00240947 */ /* 0x000fea0003800000 */
[----:B------:R-:W-:Y:S01]  /*a730*/  UMOV UR5, UR4 ;  /* 0x0000000400057c82 */ /* 0x000fe20008000000 */
[----:B------:R-:W-:-:S05]  /*a740*/  ULDC UR6, c[0x0][0x264] ;  /* 0x0000990000067ab9 */ /* 0x000fca0000000800 */
.L_x_3052:
        /* <DEDUP_REMOVED lines=166> */
.L_x_3044:
        /* <DEDUP_REMOVED lines=91> */
.L_x_3045:
        /* <DEDUP_REMOVED lines=143> */
.L_x_3046:
        /* <DEDUP_REMOVED lines=91> */
.L_x_3047:
        /* <DEDUP_REMOVED lines=144> */
.L_x_3048:
        /* <DEDUP_REMOVED lines=91> */
.L_x_3049:
        /* <DEDUP_REMOVED lines=143> */
.L_x_3050:
        /* <DEDUP_REMOVED lines=92> */
.L_x_3051:
[----:B------:R-:W-:Y:S01]  /*e360*/  IADD3 R49, R49, 0x20, RZ ;  /* 0x0000002031317810 */ /* 0x000fe20007ffe0ff */
[----:B------:R-:W-:Y:S01]  /*e370*/  UMOV UR5, UR4 ;  /* 0x0000000400057c82 */ /* 0x000fe20008000000 */
[----:B------:R-:W-:Y:S02]  /*e380*/  IMAD.WIDE R44, R23, 0x4, R6 ;  /* 0x00000004172c7825 */ /* 0x000fe400078e0206 */
[C---:B------:R-:W-:Y:S02]  /*e390*/  ISETP.GE.AND P0, PT, R49.reuse, UR6, PT ;  /* 0x0000000631007c0c */ /* 0x040fe4000bf06270 */
[----:B------:R-:W-:-:S13]  /*e3a0*/  ISETP.LT.AND P1, PT, R49, R48, PT ;  /* 0x000000303100720c */ /* 0x000fda0003f21270 */
[----:B------:R-:W-:Y:S05]  /*e3b0*/  @!P0 BRA P1, `(.L_x_3052) ;  /* 0xffffffc000e48947 */ /* 0x000fea000083ffff */
.L_x_3043:
[----:B------:R-:W-:Y:S01]  /*e3c0*/  ISETP.GE.AND P0, PT, R49, R48, PT ;  /* 0x000000303100720c */ /* 0x000fe20003f06270 */
[----:B------:R-:W-:-:S03]  /*e3d0*/  ULDC UR5, c[0x0][0x268] ;  /* 0x00009a0000057ab9 */ /* 0x000fc60000000800 */
[----:B------:R-:W-:Y:S01]  /*e3e0*/  ISETP.GE.OR P0, PT, R49, UR5, P0 ;  /* 0x0000000531007c0c */ /* 0x000fe20008706670 */
[----:B------:R-:W-:-:S12]  /*e3f0*/  ULDC UR5, c[0x0][0x268] ;  /* 0x00009a0000057ab9 */ /* 0x000fd80000000800 */
[----:B------:R-:W-:Y:S05]  /*e400*/  @P0 BRA `(.L_x_3053) ;  /* 0x00000018005c0947 */ /* 0x000fea0003800000 */
.L_x_3056:
        /* <DEDUP_REMOVED lines=323> */
.L_x_3054:
        /* <DEDUP_REMOVED lines=78> */
.L_x_3055:
[----:B------:R-:W-:Y:S01]  /*fd20*/  IADD3 R49, R49, 0x20, RZ ;  /* 0x0000002031317810 */ /* 0x000fe20007ffe0ff */
[----:B------:R-:W-:Y:S01]  /*fd30*/  UIADD3 UR4, UR4, 0x40, URZ ;  /* 0x0000004004047890 */ /* 0x000fe2000fffe03f */
[----:B------:R-:W-:Y:S02]  /*fd40*/  IMAD.WIDE R44, R23, 0x4, R2 ;  /* 0x00000004172c7825 */ /* 0x000fe400078e0202 */
[C---:B------:R-:W-:Y:S02]  /*fd50*/  ISETP.GE.AND P0, PT, R49.reuse, UR5, PT ;  /* 0x0000000531007c0c */ /* 0x040fe4000bf06270 */
[----:B------:R-:W-:-:S13]  /*fd60*/  ISETP.LT.AND P1, PT, R49, R48, PT ;  /* 0x000000303100720c */ /* 0x000fda0003f21270 */
[----:B------:R-:W-:Y:S05]  /*fd70*/  @!P0 BRA P1, `(.L_x_3056) ;  /* 0xffffffe400a48947 */ /* 0x000fea000083ffff */
.L_x_3053:
        /* <DEDUP_REMOVED lines=8> */
.L_x_3060:
        /* <DEDUP_REMOVED lines=164> */
.L_x_3058:
        /* <DEDUP_REMOVED lines=45> */
.L_x_3059:
[----:B------:R-:W-:Y:S01]  /*10b10*/  IADD3 R49, R49, 0x10, RZ ;  /* 0x0000001031317810 */ /* 0x000fe20007ffe0ff */
[----:B------:R-:W-:Y:S01]  /*10b20*/  UIADD3 UR4, UR4, 0x20, URZ ;  /* 0x0000002004047890 */ /* 0x000fe2000fffe03f */
[----:B------:R-:W-:Y:S02]  /*10b30*/  IADD3 R44, P1, R44, R3, RZ ;  /* 0x000000032c2c7210 */ /* 0x000fe40007f3e0ff */
[C---:B------:R-:W-:Y:S02]  /*10b40*/  ISETP.GE.AND P0, PT, R49.reuse, UR5, PT ;  /* 0x0000000531007c0c */ /* 0x040fe4000bf06270 */
[----:B------:R-:W-:Y:S02]  /*10b50*/  ISETP.LT.AND P2, PT, R49, R48, PT ;  /* 0x000000303100720c */ /* 0x000fe40003f41270 */
[----:B------:R-:W-:-:S11]  /*10b60*/  IADD3.X R45, R45, R23, RZ, P1, !PT ;  /* 0x000000172d2d7210 */ /* 0x000fd60000ffe4ff */
[----:B------:R-:W-:Y:S05]  /*10b70*/  @!P0 BRA P2, `(.L_x_3060) ;  /* 0xfffffff000a08947 */ /* 0x000fea000103ffff */
.L_x_3057:
[----:B------:R-:W1:Y:S01]  /*10b80*/  S2R R0, SR_CTAID.X ;  /* 0x0000000000007919 */ /* 0x000e620000002500 */
[----:B------:R-:W3:Y:S01]  /*10b90*/  S2UR UR4, SR_CTAID.Y ;  /* 0x00000000000479c3 */ /* 0x000ee20000002600 */
[----:B------:R-:W1:Y:S07]  /*10ba0*/  S2R R3, SR_TID.X ;  /* 0x0000000000037919 */ /* 0x000e6e0000002100 */
        /* <DEDUP_REMOVED lines=8> */
[----:B------:R-:W-:Y:S04]  /*10c30*/  BSSY B0, `(.L_x_3061) ;  /* 0x000000f000007945 */ /* 0x000fe80003800000 */
[----:B-1----:R-:W-:Y:S05]  /*10c40*/  @P0 BRA `(.L_x_3062) ;  /* 0x0000000000340947 */ /* 0x002fea0003800000 */
[----:B------:R-:W1:Y:S02]  /*10c50*/  QSPC.E.S P0, RZ, [R4] ;  /* 0x0000000004ff73aa */ /* 0x000e640000000500 */
[----:B-1----:R-:W-:Y:S05]  /*10c60*/  @!P0 BRA `(.L_x_3063) ;  /* 0x0000000000208947 */ /* 0x002fea0003800000 */
[----:B------:R-:W-:-:S04]  /*10c70*/  MOV R2, R4 ;  /* 0x0000000400027202 */ /* 0x000fc80000000f00 */
[----:B------:R-:W-:-:S07]  /*10c80*/  MOV R2, R2 ;  /* 0x0000000200027202 */ /* 0x000fce0000000f00 */
.L_x_3064:
[----:B------:R-:W1:Y:S02]  /*10c90*/  LDS R8, [R2] ;  /* 0x0000000002087984 */ /* 0x000e640000000800 */
[----:B-1----:R-:W-:-:S06]  /*10ca0*/  HADD2 R9, R8, R21 ;  /* 0x0000001508097230 */ /* 0x002fcc0000000000 */
[----:B------:R-:W1:Y:S02]  /*10cb0*/  ATOMS.CAST.SPIN R9, [R2], R8, R9 ;  /* 0x000000080209738d */ /* 0x000e640001800009 */
[----:B-1----:R-:W-:-:S13]  /*10cc0*/  ISETP.EQ.U32.AND P0, PT, R9, 0x1, PT ;  /* 0x000000010900780c */ /* 0x002fda0003f02070 */
[----:B------:R-:W-:Y:S05]  /*10cd0*/  @!P0 BRA `(.L_x_3064) ;  /* 0xfffffffc00ec8947 */ /* 0x000fea000383ffff */
[----:B------:R-:W-:Y:S05]  /*10ce0*/  BRA `(.L_x_3062) ;  /* 0x00000000000c7947 */ /* 0x000fea0003800000 */
.L_x_3063:
[----:B------:R-:W3:Y:S02]  /*10cf0*/  LD.E R0, desc[UR8][R4.64] ;  /* 0x0000000804007980 */ /* 0x000ee4000c101900 */
[----:B---3--:R-:W-:-:S05]  /*10d00*/  IADD3 R3, R21, R0, RZ ;  /* 0x0000000015037210 */ /* 0x008fca0007ffe0ff */
[----:B------:R1:W-:Y:S02]  /*10d10*/  ST.E desc[UR8][R4.64], R3 ;  /* 0x0000000304007985 */ /* 0x0003e4000c101908 */
.L_x_3062:
[----:B------:R-:W-:Y:S05]  /*10d20*/  BSYNC B0 ;  /* 0x0000000000007941 */ /* 0x000fea0003800000 */
.L_x_3061:
[----:B------:R3:W-:Y:S01]  /*10d30*/  ATOM.E.ADD.F16x2.RN.STRONG.GPU P0, RZ, desc[UR8][R4.64+0x4], R20 ;  /* 0x0000041404ff79a2 */ /* 0x0007e2000810e1c8 */
[----:B------:R-:W-:Y:S04]  /*10d40*/  BSSY B0, `(.L_x_3065) ;  /* 0x000000f000007945 */ /* 0x000fe80003800000 */
[----:B---3--:R-:W-:Y:S05]  /*10d50*/  @P0 BRA `(.L_x_3066) ;  /* 0x0000000000340947 */ /* 0x008fea0003800000 */
[----:B------:R-:W3:Y:S02]  /*10d60*/  QSPC.E.S P0, RZ, [R4+0x4] ;  /* 0x0000040004ff73aa */ /* 0x000ee40000000500 */
[----:B---3--:R-:W-:Y:S05]  /*10d70*/  @!P0 BRA `(.L_x_3067) ;  /* 0x0000000000208947 */ /* 0x008fea0003800000 */
[----:B------:R-:W-:-:S04]  /*10d80*/  MOV R2, R4 ;  /* 0x0000000400027202 */ /* 0x000fc80000000f00 */
[----:B------:R-:W-:-:S07]  /*10d90*/  MOV R2, R2 ;  /* 0x0000000200027202 */ /* 0x000fce0000000f00 */
.L_x_3068:
[----:B-1----:R-:W1:Y:S02]  /*10da0*/  LDS R4, [R2+0x4] ;  /* 0x0000040002047984 */ /* 0x002e640000000800 */
[----:B-1----:R-:W-:-:S10]  /*10db0*/  HFMA2.MMA R5, R4, 1, 1, R20 ;  /* 0x3c003c0004057835 */ /* 0x002fd40000000014 */
[----:B------:R-:W1:Y:S02]  /*10dc0*/  ATOMS.CAST.SPIN R5, [R2+0x4], R4, R5 ;  /* 0x000004040205738d */ /* 0x000e640001800005 */
[----:B-1----:R-:W-:-:S13]  /*10dd0*/  ISETP.EQ.U32.AND P0, PT, R5, 0x1, PT ;  /* 0x000000010500780c */ /* 0x002fda0003f02070 */
[----:B------:R-:W-:Y:S05]  /*10de0*/  @!P0 BRA `(.L_x_3068) ;  /* 0xfffffffc00ec8947 */ /* 0x000fea000383ffff */
[----:B------:R-:W-:Y:S05]  /*10df0*/  BRA `(.L_x_3066) ;  /* 0x00000000000c7947 */ /* 0x000fea0003800000 */
.L_x_3067:
[----:B------:R-:W1:Y:S02]  /*10e00*/  LD.E R0, desc[UR8][R4.64+0x4] ;  /* 0x0000040804007980 */ /* 0x000e64000c101900 */
[----:B-1----:R-:W-:-:S05]  /*10e10*/  IADD3 R3, R20, R0, RZ ;  /* 0x0000000014037210 */ /* 0x002fca0007ffe0ff */
[----:B------:R3:W-:Y:S02]  /*10e20*/  ST.E desc[UR8][R4.64+0x4], R3 ;  /* 0x0000040304007985 */ /* 0x0007e4000c101908 */
.L_x_3066:
[----:B------:R-:W-:Y:S05]  /*10e30*/  BSYNC B0 ;  /* 0x0000000000007941 */ /* 0x000fea0003800000 */
.L_x_3065:
[----:B-1-3--:R-:W-:-:S05]  /*10e40*/  IADD3 R5, R11, R10, RZ ;  /* 0x0000000a0b057210 */ /* 0x00afca0007ffe0ff */
        /* <DEDUP_REMOVED lines=8> */
.L_x_3072:
[----:B------:R-:W1:Y:S02]  /*10ed0*/  LDS R6, [R2] ;  /* 0x0000000002067984 */ /* 0x000e640000000800 */
[----:B-1----:R-:W-:-:S06]  /*10ee0*/  HADD2 R7, R6, R19 ;  /* 0x0000001306077230 */ /* 0x002fcc0000000000 */
[----:B------:R-:W1:Y:S02]  /*10ef0*/  ATOMS.CAST.SPIN R7, [R2], R6, R7 ;  /* 0x000000060207738d */ /* 0x000e640001800007 */
[----:B-1----:R-:W-:-:S13]  /*10f00*/  ISETP.EQ.U32.AND P0, PT, R7, 0x1, PT ;  /* 0x000000010700780c */ /* 0x002fda0003f02070 */
[----:B------:R-:W-:Y:S05]  /*10f10*/  @!P0 BRA `(.L_x_3072) ;  /* 0xfffffffc00ec8947 */ /* 0x000fea000383ffff */
[----:B------:R-:W-:Y:S05]  /*10f20*/  BRA `(.L_x_3070) ;  /* 0x00000000000c7947 */ /* 0x000fea0003800000 */
.L_x_3071:
[----:B------:R-:W3:Y:S02]  /*10f30*/  LD.E R0, desc[UR8][R4.64] ;  /* 0x0000000804007980 */ /* 0x000ee4000c101900 */
[----:B---3--:R-:W-:-:S05]  /*10f40*/  IADD3 R3, R19, R0, RZ ;  /* 0x0000000013037210 */ /* 0x008fca0007ffe0ff */
[----:B------:R1:W-:Y:S02]  /*10f50*/  ST.E desc[UR8][R4.64], R3 ;  /* 0x0000000304007985 */ /* 0x0003e4000c101908 */
.L_x_3070:
[----:B------:R-:W-:Y:S05]  /*10f60*/  BSYNC B0 ;  /* 0x0000000000007941 */ /* 0x000fea0003800000 */
.L_x_3069:
[----:B------:R3:W-:Y:S02]  /*10f70*/  ATOM.E.ADD.F16x2.RN.STRONG.GPU P0, RZ, desc[UR8][R4.64+0x4], R18 ;  /* 0x0000041204ff79a2 */ /* 0x0007e4000810e1c8 */
[----:B---3--:R-:W-:Y:S05]  /*10f80*/  @P0 EXIT ;  /* 0x000000000000094d */ /* 0x008fea0003800000 */
[----:B------:R-:W3:Y:S02]  /*10f90*/  QSPC.E.S P0, RZ, [R4+0x4] ;  /* 0x0000040004ff73aa */ /* 0x000ee40000000500 */
[----:B---3--:R-:W-:Y:S05]  /*10fa0*/  @!P0 BRA `(.L_x_3073) ;  /* 0x0000000000208947 */ /* 0x008fea0003800000 */
[----:B------:R-:W-:-:S04]  /*10fb0*/  MOV R2, R4 ;  /* 0x0000000400027202 */ /* 0x000fc80000000f00 */
[----:B------:R-:W-:-:S07]  /*10fc0*/  MOV R2, R2 ;  /* 0x0000000200027202 */ /* 0x000fce0000000f00 */
.L_x_3074:
[----:B-1----:R-:W1:Y:S02]  /*10fd0*/  LDS R4, [R2+0x4] ;  /* 0x0000040002047984 */ /* 0x002e640000000800 */
[----:B-1----:R-:W-:-:S10]  /*10fe0*/  HFMA2.MMA R5, R4, 1, 1, R18 ;  /* 0x3c003c0004057835 */ /* 0x002fd40000000012 */
[----:B------:R-:W1:Y:S02]  /*10ff0*/  ATOMS.CAST.SPIN R5, [R2+0x4], R4, R5 ;  /* 0x000004040205738d */ /* 0x000e640001800005 */
[----:B-1----:R-:W-:-:S13]  /*11000*/  ISETP.EQ.U32.AND P0, PT, R5, 0x1, PT ;  /* 0x000000010500780c */ /* 0x002fda0003f02070 */
[----:B------:R-:W-:Y:S05]  /*11010*/  @!P0 BRA `(.L_x_3074) ;  /* 0xfffffffc00ec8947 */ /* 0x000fea000383ffff */
[----:B------:R-:W-:Y:S05]  /*11020*/  EXIT ;  /* 0x000000000000794d */ /* 0x000fea0003800000 */
.L_x_3073:
[----:B------:R-:W1:Y:S02]  /*11030*/  LD.E R0, desc[UR8][R4.64+0x4] ;  /* 0x0000040804007980 */ /* 0x000e64000c101900 */
[----:B-1----:R-:W-:-:S05]  /*11040*/  IADD3 R3, R18, R0, RZ ;  /* 0x0000000012037210 */ /* 0x002fca0007ffe0ff */
[----:B------:R-:W-:Y:S01]  /*11050*/  ST.E desc[UR8][R4.64+0x4], R3 ;  /* 0x0000040304007985 */ /* 0x000fe2000c101908 */
[----:B------:R-:W-:Y:S05]  /*11060*/  EXIT ;  /* 0x000000000000794d */ /* 0x000fea0003800000 */
.L_x_3075:
        /* <DEDUP_REMOVED lines=9> */
.L_x_4057:


//--------------------- .text._Z23gemm_half_q_half_kernelILi1ELb1ELb0EEvPK6__halfPKjS4_S2_PS0_iiiiPKtS7_iiiiiibS2_i --------------------------
	.section	.text._Z23gemm_half_q_half_kernelILi1ELb1ELb0EEvPK6__halfPKjS4_S2_PS0_iiiiPKtS7_iiiiiibS2_i,"ax",@progbits
	.align	128
        .global         _Z23gemm_half_q_half_kernelILi1ELb1ELb0EEvPK6__halfPKjS4_S2_PS0_iiiiPKtS7_iiiiiibS2_i
        .type           _Z23gemm_half_q_half_kernelILi1ELb1ELb0EEvPK6__halfPKjS4_S2_PS0_iiiiPKtS7_iiiiiibS2_i,@function
        .size           _Z23gemm_half_q_half_kernelILi1ELb1ELb0EEvPK6__halfPKjS4_S2_PS0_iiiiPKtS7_iiiiiibS2_i,(.L_x_4058 - _Z23gemm_half_q_half_kernelILi1ELb1ELb0EEvPK6__halfPKjS4_S2_PS0_iiiiPKtS7_iiiiiibS2_i)
        .other          _Z23gemm_half_q_half_kernelILi1ELb1ELb0EEvPK6__halfPKjS4_S2_PS0_iiiiPKtS7_iiiiiibS2_i,@"STO_CUDA_ENTRY STV_DEFAULT"
_Z23gemm_half_q_half_kernelILi1ELb1ELb0EEvPK6__halfPKjS4_S2_PS0_iiiiPKtS7_iiiiiibS2_i:
.text._Z23gemm_half_q_half_kernelILi1ELb1ELb0EEvPK6__halfPKjS4_S2_PS0_iiiiPKtS7_iiiiiibS2_i:
        /* <DEDUP_REMOVED lines=38> */
.L_x_3077:
[----:B------:R-:W-:Y:S05]  /*0260*/  BSYNC B0 ;  /* 0x0000000000007941 */ /* 0x000fea0003800000 */
.L_x_3076:
        /* <DEDUP_REMOVED lines=27> */
.L_x_3079:
        /* <DEDUP_REMOVED lines=10> */
[----:B------:R-:W-:-:S06]  /*04c0*/  IMAD.WIDE R18, R19, 0x2, R2 ;  /* 0x0000000213127825 */ /* 0x000fcc00078e0202 */
        /* <DEDUP_REMOVED lines=31> */
.L_x_3078:
        /* <DEDUP_REMOVED lines=16> */
.L_x_3080:
        /* <DEDUP_REMOVED lines=8> */
.L_x_3081:
        /* <DEDUP_REMOVED lines=13> */
.L_x_3082:
        /* <DEDUP_REMOVED lines=8> */
.L_x_3083:
        /* <DEDUP_REMOVED lines=12> */
.L_x_3084:
        /* <DEDUP_REMOVED lines=12> */
[----:B------:R-:W-:Y:S02]  /*0b10*/  IADD3 R3, R8, R0, R3 ;  /* 0x0000000008037210 */ /* 0x000fe40007ffe003 */
[----:B------:R-:W-:-:S03]  /*0b20*/  SHF.R.S32.HI R0, RZ, 0x1f, R32 ;  /* 0x0000001fff007819 */ /* 0x000fc60000011420 */
[----:B------:R-:W-:-:S05]  /*0b30*/  IMAD R3, R3, R34, RZ ;  /* 0x0000002203037224 */ /* 0x000fca00078e02ff */
        /* <DEDUP_REMOVED lines=13> */
.L_x_3086:
[----:B------:R-:W2:Y:S01]  /*0c10*/  LDG.E.128.CONSTANT R4, desc[UR6][R36.64] ;  /* 0x0000000624047981 */ /* 0x000ea2000c1e9d00 */
[----:B------:R-:W-:-:S03]  /*0c20*/  IMAD.U32 R34, RZ, RZ, UR9 ;  /* 0x00000009ff227e24 */ /* 0x000fc6000f8e00ff */
[----:B------:R-:W0:Y:S01]  /*0c30*/  LDS.64 R20, [UR4] ;  /* 0x00000004ff147984 */ /* 0x000e220008000a00 */
[----:B------:R-:W-:-:S05]  /*0c40*/  IMAD.WIDE R26, R34, 0x4, R36 ;  /* 0x00000004221a7825 */ /* 0x000fca00078e0224 */
[----:B------:R3:W4:Y:S01]  /*0c50*/  LDG.E.128.CONSTANT R8, desc[UR6][R26.64] ;  /* 0x000000061a087981 */ /* 0x000722000c1e9d00 */
[----:B------:R-:W-:-:S05]  /*0c60*/  IMAD.WIDE R16, R34, 0x4, R26 ;  /* 0x0000000422107825 */ /* 0x000fca00078e021a */
[----:B-1----:R-:W5:Y:S01]  /*0c70*/  LDG.E.128.CONSTANT R12, desc[UR6][R16.64] ;  /* 0x00000006100c7981 */ /* 0x002f62000c1e9d00 */
[----:B--2---:R-:W-:Y:S02]  /*0c80*/  LOP3.LUT R23, R5, 0xff, RZ, 0xc0, !PT ;  /* 0x000000ff05177812 */ /* 0x004fe400078ec0ff */
[----:B------:R-:W-:Y:S02]  /*0c90*/  LOP3.LUT R25, R6, 0xff, RZ, 0xc0, !PT ;  /* 0x000000ff06197812 */ /* 0x000fe400078ec0ff */
[----:B------:R-:W-:Y:S01]  /*0ca0*/  LOP3.LUT R18, R4, 0xff, RZ, 0xc0, !PT ;  /* 0x000000ff04127812 */ /* 0x000fe200078ec0ff */
[----:B------:R-:W-:Y:S01]  /*0cb0*/  VIADD R23, R23, 0xffffff80 ;  /* 0xffffff8017177836 */ /* 0x000fe20000000000 */
[----:B---3--:R-:W-:Y:S01]  /*0cc0*/  LOP3.LUT R26, R7, 0xff, RZ, 0xc0, !PT ;  /* 0x000000ff071a7812 */ /* 0x008fe200078ec0ff */
[----:B------:R-:W-:Y:S01]  /*0cd0*/  VIADD R27, R25, 0xffffff80 ;  /* 0xffffff80191b7836 */ /* 0x000fe20000000000 */
[----:B------:R-:W-:Y:S02]  /*0ce0*/  IADD3 R18, R18, -0x80, RZ ;  /* 0xffffff8012127810 */ /* 0x000fe40007ffe0ff */
[----:B------:R-:W-:Y:S01]  /*0cf0*/  SHF.R.U32.HI R25, RZ, 0x8, R4 ;  /* 0x00000008ff197819 */ /* 0x000fe20000011604 */
[----:B------:R-:W1:Y:S01]  /*0d00*/  I2F.F16 R23, R23 ;  /* 0x0000001700177306 */ /* 0x000e620000200c00 */
[----:B------:R-:W-:-:S02]  /*0d10*/  IADD3 R36, R26, -0x80, RZ ;  /* 0xffffff801a247810 */ /* 0x000fc40007ffe0ff */
[----:B------:R-:W-:Y:S02]  /*0d20*/  LEA.HI R24, R4, 0xffffff80, RZ, 0x8 ;  /* 0xffffff8004187811 */ /* 0x000fe400078f40ff */
[----:B------:R-:W-:Y:S02]  /*0d30*/  SHF.R.U32.HI R4, RZ, 0x10, R4 ;  /* 0x00000010ff047819 */ /* 0x000fe40000011604 */
[----:B------:R-:W-:Y:S01]  /*0d40*/  LOP3.LUT R26, R25, 0xff, RZ, 0xc0, !PT ;  /* 0x000000ff191a7812 */ /* 0x000fe200078ec0ff */
[----:B------:R2:W3:Y:S01]  /*0d50*/  I2F.F16 R19, R18 ;  /* 0x0000001200137306 */ /* 0x0004e20000200c00 */
[----:B------:R-:W-:Y:S02]  /*0d60*/  LOP3.LUT R4, R4, 0xff, RZ, 0xc0, !PT ;  /* 0x000000ff04047812 */ /* 0x000fe400078ec0ff */
[----:B------:R-:W-:Y:S01]  /*0d70*/  SHF.R.U32.HI R38, RZ, 0x8, R7 ;  /* 0x00000008ff267819 */ /* 0x000fe20000011607 */
[----:B------:R-:W-:Y:S01]  /*0d80*/  VIADD R37, R26, 0xffffff80 ;  /* 0xffffff801a257836 */ /* 0x000fe20000000000 */
[----:B------:R-:W-:Y:S01]  /*0d90*/  SHF.R.U32.HI R26, RZ, 0x8, R5 ;  /* 0x00000008ff1a7819 */ /* 0x000fe20000011605 */
[----:B-1----:R-:W-:-:S02]  /*0da0*/  HADD2.F32 R39, -RZ, R23.H0_H0 ;  /* 0x20000017ff277230 */ /* 0x002fc40000004100 */
[----:B------:R-:W1:Y:S01]  /*0db0*/  I2F.F16 R27, R27 ;  /* 0x0000001b001b7306 */ /* 0x000e620000200c00 */
[----:B--2---:R-:W-:Y:S01]  /*0dc0*/  VIADD R18, R4, 0xffffff80 ;  /* 0xffffff8004127836 */ /* 0x004fe20000000000 */
[----:B------:R-:W-:Y:S02]  /*0dd0*/  SHF.R.U32.HI R4, RZ, 0x8, R6 ;  /* 0x00000008ff047819 */ /* 0x000fe40000011606 */
[----:B------:R-:W-:Y:S02]  /*0de0*/  LOP3.LUT R38, R38, 0xff, RZ, 0xc0, !PT ;  /* 0x000000ff26267812 */ /* 0x000fe400078ec0ff */
[----:B------:R-:W-:Y:S01]  /*0df0*/  LOP3.LUT R26, R26, 0xff, RZ, 0xc0, !PT ;  /* 0x000000ff1a1a7812 */ /* 0x000fe200078ec0ff */
[----:B---3--:R-:W-:Y:S01]  /*0e00*/  HADD2.F32 R19, -RZ, R19.H0_H0 ;  /* 0x20000013ff137230 */ /* 0x008fe20000004100 */
[----:B------:R2:W3:Y:S02]  /*0e10*/  I2F.F16 R25, R36 ;  /* 0x0000002400197306 */ /* 0x0004e40000200c00 */
[----:B------:R-:W-:Y:S01]  /*0e20*/  IADD3 R26, R26, -0x80, RZ ;  /* 0xffffff801a1a7810 */ /* 0x000fe20007ffe0ff */
[----:B-1----:R-:W-:-:S05]  /*0e30*/  HADD2.F32 R23, -RZ, R27.H0_H0 ;  /* 0x2000001bff177230 */ /* 0x002fca0000004100 */
[----:B------:R-:W1:Y:S01]  /*0e40*/  I2F.F16 R37, R37 ;  /* 0x0000002500257306 */ /* 0x000e620000200c00 */
[----:B--2---:R-:W-:Y:S01]  /*0e50*/  LOP3.LUT R36, R4, 0xff, RZ, 0xc0, !PT ;  /* 0x000000ff04247812 */ /* 0x004fe200078ec0ff */
[----:B0-----:R-:W-:-:S04]  /*0e60*/  HADD2.F32 R4, -RZ, R20.H0_H0 ;  /* 0x20000014ff047230 */ /* 0x001fc80000004100 */
[----:B------:R-:W-:Y:S02]  /*0e70*/  VIADD R41, R36, 0xffffff80 ;  /* 0xffffff8024297836 */ /* 0x000fe40000000000 */
[----:B------:R-:W-:Y:S01]  /*0e80*/  FFMA.FTZ R40, R19, R4, RZ ;  /* 0x0000000413287223 */ /* 0x000fe200000100ff */
[----:B---3--:R-:W-:Y:S02]  /*0e90*/  HADD2.F32 R25, -RZ, R25.H0_H0 ;  /* 0x20000019ff197230 */ /* 0x008fe40000004100 */
[C---:B------:R-:W-:Y:S01]  /*0ea0*/  FFMA.FTZ R36, R4.reuse, R39, RZ ;  /* 0x0000002704247223 */ /* 0x040fe200000100ff */
[C---:B------:R-:W-:Y:S01]  /*0eb0*/  FFMA.FTZ R19, R4.reuse, R23, RZ ;  /* 0x0000001704137223 */ /* 0x040fe200000100ff */
[----:B------:R-:W-:Y:S01]  /*0ec0*/  HADD2.F32 R39, -RZ, R20.H1_H1 ;  /* 0x30000014ff277230 */ /* 0x000fe20000004100 */
[----:B------:R-:W0:Y:S01]  /*0ed0*/  I2F.F16 R26, R26 ;  /* 0x0000001a001a7306 */ /* 0x000e220000200c00 */
[----:B------:R-:W-:Y:S01]  /*0ee0*/  FFMA.FTZ R4, R4, R25, RZ ;  /* 0x0000001904047223 */ /* 0x000fe200000100ff */
[----:B------:R-:W-:Y:S01]  /*0ef0*/  VIADD R25, R38, 0xffffff80 ;  /* 0xffffff8026197836 */ /* 0x000fe20000000000 */
[----:B------:R-:W-:Y:S01]  /*0f00*/  SHF.R.U32.HI R23, RZ, 0x10, R5 ;  /* 0x00000010ff177819 */ /* 0x000fe20000011605 */
[----:B-1----:R-:W-:Y:S01]  /*0f10*/  HADD2.F32 R37, -RZ, R37.H0_H0 ;  /* 0x20000025ff257230 */ /* 0x002fe20000004100 */
[----:B------:R-:W-:-:S02]  /*0f20*/  SHF.R.U32.HI R20, RZ, 0x10, R6 ;  /* 0x00000010ff147819 */ /* 0x000fc40000011606 */
[----:B------:R-:W-:Y:S01]  /*0f30*/  LOP3.LUT R23, R23, 0xff, RZ, 0xc0, !PT ;  /* 0x000000ff17177812 */ /* 0x000fe200078ec0ff */
[----:B------:R-:W1:Y:S01]  /*0f40*/  I2F.F16 R25, R25 ;  /* 0x0000001900197306 */ /* 0x000e620000200c00 */
[----:B------:R-:W-:Y:S01]  /*0f50*/  FFMA.FTZ R38, R37, R39, R40 ;  /* 0x0000002725267223 */ /* 0x000fe20000010028 */
[----:B------:R-:W-:Y:S02]  /*0f60*/  SHF.R.U32.HI R37, RZ, 0x10, R7 ;  /* 0x00000010ff257819 */ /* 0x000fe40000011607 */
[----:B------:R-:W-:Y:S02]  /*0f70*/  LOP3.LUT R20, R20, 0xff, RZ, 0xc0, !PT ;  /* 0x000000ff14147812 */ /* 0x000fe400078ec0ff */
[----:B------:R-:W-:Y:S01]  /*0f80*/  LOP3.LUT R37, R37, 0xff, RZ, 0xc0, !PT ;  /* 0x000000ff25257812 */ /* 0x000fe200078ec0ff */
[----:B0-----:R-:W-:Y:S01]  /*0f90*/  HADD2.F32 R26, -RZ, R26.H0_H0 ;  /* 0x2000001aff1a7230 */ /* 0x001fe20000004100 */
[----:B------:R0:W2:Y:S01]  /*0fa0*/  I2F.F16 R27, R41 ;  /* 0x00000029001b7306 */ /* 0x0000a20000200c00 */
[----:B------:R-:W-:Y:S01]  /*0fb0*/  IADD3 R23, R23, -0x80, RZ ;  /* 0xffffff8017177810 */ /* 0x000fe20007ffe0ff */
[----:B------:R-:W-:-:S02]  /*0fc0*/  VIADD R20, R20, 0xffffff80 ;  /* 0xffffff8014147836 */ /* 0x000fc40000000000 */
[----:B------:R-:W-:-:S04]  /*0fd0*/  FFMA.FTZ R26, R39, R26, R36 ;  /* 0x0000001a271a7223 */ /* 0x000fc80000010024 */
[----:B------:R-:W3:Y:S01]  /*0fe0*/  I2F.F16 R18, R18 ;  /* 0x0000001200127306 */ /* 0x000ee20000200c00 */
[----:B0-----:R-:W-:Y:S02]  /*0ff0*/  VIADD R41, R37, 0xffffff80 ;  /* 0xffffff8025297836 */ /* 0x001fe40000000000 */
[----:B-1----:R-:W-:Y:S02]  /*1000*/  HADD2.F32 R37, -RZ, R25.H0_H0 ;  /* 0x20000019ff257230 */ /* 0x002fe40000004100 */
[----:B--2---:R-:W-:-:S03]  /*1010*/  HADD2.F32 R40, -RZ, R27.H0_H0 ;  /* 0x2000001bff287230 */ /* 0x004fc60000004100 */
[C---:B------:R-:W-:Y:S01]  /*1020*/  FFMA.FTZ R4, R39.reuse, R37, R4 ;  /* 0x0000002527047223 */ /* 0x040fe20000010004 */
[----:B------:R-:W-:Y:S01]  /*1030*/  IMAD.WIDE R36, R34, 0x4, R16 ;  /* 0x0000000422247825 */ /* 0x000fe200078e0210 */
[----:B------:R-:W0:Y:S03]  /*1040*/  I2F.F16 R23, R23 ;  /* 0x0000001700177306 */ /* 0x000e260000200c00 */
[----:B------:R-:W-:Y:S01]  /*1050*/  FFMA.FTZ R25, R39, R40, R19 ;  /* 0x0000002827197223 */ /* 0x000fe20000010013 */
[----:B------:R-:W-:Y:S01]  /*1060*/  LEA.HI R40, R5, 0xffffff80, RZ, 0x8 ;  /* 0xffffff8005287811 */ /* 0x000fe200078f40ff */
[----:B------:R-:W-:Y:S01]  /*1070*/  HADD2.F32 R5, -RZ, R21.H0_H0 ;  /* 0x20000015ff057230 */ /* 0x000fe20000004100 */
[----:B------:R-:W-:Y:S01]  /*1080*/  LEA.HI R39, R6, 0xffffff80, RZ, 0x8 ;  /* 0xffffff8006277811 */ /* 0x000fe200078f40ff */
[----:B---3--:R-:W-:Y:S02]  /*1090*/  HADD2.F32 R43, -RZ, R18.H0_H0 ;  /* 0x20000012ff2b7230 */ /* 0x008fe40000004100 */
[----:B------:R1:W2:Y:S01]  /*10a0*/  LDG.E.128.CONSTANT R16, desc[UR6][R36.64] ;  /* 0x0000000624107981 */ /* 0x0002a2000c1e9d00 */
[----:B------:R-:W3:Y:S08]  /*10b0*/  I2F.F16 R20, R20 ;  /* 0x0000001400147306 */ /* 0x000ef00000200c00 */
[----:B------:R-:W4:Y:S01]  /*10c0*/  I2F.F16 R27, R41 ;  /* 0x00000029001b7306 */ /* 0x000f220000200c00 */
[----:B0-----:R-:W-:-:S02]  /*10d0*/  HADD2.F32 R23, -RZ, R23.H0_H0 ;  /* 0x20000017ff177230 */ /* 0x001fc40000004100 */
[----:B------:R-:W-:Y:S01]  /*10e0*/  FFMA.FTZ R38, R43, R5, R38 ;  /* 0x000000052b267223 */ /* 0x000fe20000010026 */
[----:B---3--:R-:W-:-:S04]  /*10f0*/  HADD2.F32 R20, -RZ, R20.H0_H0 ;  /* 0x20000014ff147230 */ /* 0x008fc80000004100 */
[----:B------:R-:W0:Y:S01]  /*1100*/  I2F.F16 R24, R24 ;  /* 0x0000001800187306 */ /* 0x000e220000200c00 */
[C---:B------:R-:W-:Y:S01]  /*1110*/  FFMA.FTZ R26, R5.reuse, R23, R26 ;  /* 0x00000017051a7223 */ /* 0x040fe2000001001a */
[----:B----4-:R-:W-:Y:S02]  /*1120*/  HADD2.F32 R27, -RZ, R27.H0_H0 ;  /* 0x2000001bff1b7230 */ /* 0x010fe40000004100 */
[----:B------:R-:W-:-:S04]  /*1130*/  FFMA.FTZ R25, R5, R20, R25 ;  /* 0x0000001405197223 */ /* 0x000fc80000010019 */
[----:B------:R-:W3:Y:S01]  /*1140*/  I2F.F16 R6, R40 ;  /* 0x0000002800067306 */ /* 0x000ee20000200c00 */
[----:B------:R-:W-:Y:S02]  /*1150*/  FFMA.FTZ R23, R5, R27, R4 ;  /* 0x0000001b05177223 */ /* 0x000fe40000010004 */
[----:B------:R-:W4:Y:S01]  /*1160*/  LDS.64 R4, [UR4+0x8] ;  /* 0x00000804ff047984 */ /* 0x000f220008000a00 */
[----:B------:R-:W-:-:S04]  /*1170*/  LEA.HI R7, R7, 0xffffff80, RZ, 0x8 ;  /* 0xffffff8007077811 */ /* 0x000fc800078f40ff */
[----:B------:R-:W5:Y:S01]  /*1180*/  I2F.F16 R39, R39 ;  /* 0x0000002700277306 */ /* 0x000f620000200c00 */
[----:B0-----:R-:W-:Y:S01]  /*1190*/  HADD2.F32 R41, -RZ, R24.H0_H0 ;  /* 0x20000018ff297230 */ /* 0x001fe20000004100 */
[----:B------:R-:W-:-:S06]  /*11a0*/  LOP3.LUT R24, R9, 0xff, RZ, 0xc0, !PT ;  /* 0x000000ff09187812 */ /* 0x000fcc00078ec0ff */
[----:B------:R-:W0:Y:S01]  /*11b0*/  I2F.F16 R7, R7 ;  /* 0x0000000700077306 */ /* 0x000e220000200c00 */
[----:B---3--:R-:W-:Y:S02]  /*11c0*/  HADD2.F32 R40, -RZ, R6.H0_H0 ;  /* 0x20000006ff287230 */ /* 0x008fe40000004100 */
[----:B------:R-:W-:Y:S02]  /*11d0*/  HADD2.F32 R21, -RZ, R21.H1_H1 ;  /* 0x30000015ff157230 */ /* 0x000fe40000004100 */
[----:B------:R-:W-:Y:S01]  /*11e0*/  VIADD R6, R24, 0xffffff80 ;  /* 0xffffff8018067836 */ /* 0x000fe20000000000 */
[----:B------:R-:W-:Y:S02]  /*11f0*/  LOP3.LUT R24, R10, 0xff, RZ, 0xc0, !PT ;  /* 0x000000ff0a187812 */ /* 0x000fe400078ec0ff */
[----:B------:R-:W-:-:S03]  /*1200*/  FFMA.FTZ R26, R21, R40, R26 ;  /* 0x00000028151a7223 */ /* 0x000fc6000001001a */
[----:B------:R-:W3:Y:S01]  /*1210*/  I2F.F16 R6, R6 ;  /* 0x0000000600067306 */ /* 0x000ee20000200c00 */
[----:B------:R-:W-:Y:S02]  /*1220*/  VIADD R40, R24, 0xffffff80 ;  /* 0xffffff8018287836 */ /* 0x000fe40000000000 */
[----:B-----5:R-:W-:Y:S02]  /*1230*/  HADD2.F32 R24, -RZ, R39.H0_H0 ;  /* 0x20000027ff187230 */ /* 0x020fe40000004100 */
[----:B0-----:R-:W-:Y:S01]  /*1240*/  HADD2.F32 R42, -RZ, R7.H0_H0 ;  /* 0x20000007ff2a7230 */ /* 0x001fe20000004100 */
[----:B------:R-:W-:Y:S01]  /*1250*/  LOP3.LUT R27, R8, 0xff, RZ, 0xc0, !PT ;  /* 0x000000ff081b7812 */ /* 0x000fe200078ec0ff */
[----:B------:R-:W-:Y:S01]  /*1260*/  FFMA.FTZ R38, R41, R21, R38 ;  /* 0x0000001529267223 */ /* 0x000fe20000010026 */
[C---:B------:R-:W-:Y:S02]  /*1270*/  FFMA.FTZ R25, R21.reuse, R24, R25 ;  /* 0x0000001815197223 */ /* 0x040fe40000010019 */
[----:B------:R-:W-:Y:S01]  /*1280*/  FFMA.FTZ R21, R21, R42, R23 ;  /* 0x0000002a15157223 */ /* 0x000fe20000010017 */
[----:B------:R-:W-:-:S02]  /*1290*/  LOP3.LUT R23, R11, 0xff, RZ, 0xc0, !PT ;  /* 0x000000ff0b177812 */ /* 0x000fc400078ec0ff */
[----:B------:R-:W-:Y:S02]  /*12a0*/  IADD3 R27, R27, -0x80, RZ ;  /* 0xffffff801b1b7810 */ /* 0x000fe40007ffe0ff */
[----:B------:R-:W-:Y:S01]  /*12b0*/  IADD3 R41, R23, -0x80, RZ ;  /* 0xffffff8017297810 */ /* 0x000fe20007ffe0ff */
[----:B------:R-:W0:Y:S01]  /*12c0*/  I2F.F16 R39, R40 ;  /* 0x0000002800277306 */ /* 0x000e220000200c00 */
[----:B---3--:R-:W-:Y:S02]  /*12d0*/  HADD2.F32 R6, -RZ, R6.H0_H0 ;  /* 0x20000006ff067230 */ /* 0x008fe40000004100 */
[----:B----4-:R-:W-:-:S05]  /*12e0*/  HADD2.F32 R7, -RZ, R4.H0_H0 ;  /* 0x20000004ff077230 */ /* 0x010fca0000004100 */
[----:B------:R-:W3:Y:S01]  /*12f0*/  I2F.F16 R27, R27 ;  /* 0x0000001b001b7306 */ /* 0x000ee20000200c00 */
[----:B------:R-:W-:Y:S01]  /*1300*/  FFMA.FTZ R26, R7, R6, R26 ;  /* 0x00000006071a7223 */ /* 0x000fe2000001001a */
[----:B------:R-:W-:-:S06]  /*1310*/  SHF.R.U32.HI R6, RZ, 0x8, R8 ;  /* 0x00000008ff067819 */ /* 0x000fcc0000011608 */
[----:B------:R-:W4:Y:S01]  /*1320*/  I2F.F16 R40, R41 ;  /* 0x0000002900287306 */ /* 0x000f220000200c00 */
[----:B------:R-:W-:Y:S01]  /*1330*/  LOP3.LUT R6, R6, 0xff, RZ, 0xc0, !PT ;  /* 0x000000ff06067812 */ /* 0x000fe200078ec0ff */
[----:B0-----:R-:W-:-:S04]  /*1340*/  HADD2.F32 R42, -RZ, R39.H0_H0 ;  /* 0x20000027ff2a7230 */ /* 0x001fc80000004100 */
[----:B------:R-:W-:Y:S02]  /*1350*/  VIADD R39, R6, 0xffffff80 ;  /* 0xffffff8006277836 */ /* 0x000fe40000000000 */
[----:B---3--:R-:W-:Y:S01]  /*1360*/  HADD2.F32 R27, -RZ, R27.H0_H0 ;  /* 0x2000001bff1b7230 */ /* 0x008fe20000004100 */
[----:B------:R-:W-:Y:S01]  /*1370*/  LEA.HI R20, R8, 0xffffff80, RZ, 0x8 ;  /* 0xffffff8008147811 */ /* 0x000fe200078f40ff */
[----:B------:R-:W-:Y:S01]  /*1380*/  FFMA.FTZ R25, R7, R42, R25 ;  /* 0x0000002a07197223 */ /* 0x000fe20000010019 */
[----:B------:R-:W-:Y:S01]  /*1390*/  SHF.R.U32.HI R8, RZ, 0x10, R8 ;  /* 0x00000010ff087819 */ /* 0x000fe20000011608 */
[----:B----4-:R-:W-:Y:S02]  /*13a0*/  HADD2.F32 R40, -RZ, R40.H0_H0 ;  /* 0x20000028ff287230 */ /* 0x010fe40000004100 */
[----:B------:R-:W-:Y:S01]  /*13b0*/  FFMA.FTZ R38, R27, R7, R38 ;  /* 0x000000071b267223 */ /* 0x000fe20000010026 */
[----:B------:R-:W0:Y:S01]  /*13c0*/  I2F.F16 R39, R39 ;  /* 0x0000002700277306 */ /* 0x000e220000200c00 */
[----:B------:R-:W-:Y:S01]  /*13d0*/  LEA.HI R24, R9, 0xffffff80, RZ, 0x8 ;  /* 0xffffff8009187811 */ /* 0x000fe200078f40ff */
[----:B------:R-:W-:Y:S01]  /*13e0*/  FFMA.FTZ R21, R7, R40, R21 ;  /* 0x0000002807157223 */ /* 0x000fe20000010015 */
[----:B------:R-:W-:-:S02]  /*13f0*/  SHF.R.U32.HI R7, RZ, 0x8, R9 ;  /* 0x00000008ff077819 */ /* 0x000fc40000011609 */
[----:B------:R-:W-:Y:S02]  /*1400*/  SHF.R.U32.HI R9, RZ, 0x10, R9 ;  /* 0x00000010ff097819 */ /* 0x000fe40000011609 */
[----:B------:R-:W-:Y:S02]  /*1410*/  LOP3.LUT R8, R8, 0xff, RZ, 0xc0, !PT ;  /* 0x000000ff08087812 */ /* 0x000fe400078ec0ff */
[----:B------:R-:W-:Y:S02]  /*1420*/  LOP3.LUT R7, R7, 0xff, RZ, 0xc0, !PT ;  /* 0x000000ff07077812 */ /* 0x000fe400078ec0ff */
[----:B------:R-:W-:Y:S01]  /*1430*/  LOP3.LUT R9, R9, 0xff, RZ, 0xc0, !PT ;  /* 0x000000ff09097812 */ /* 0x000fe200078ec0ff */
[----:B------:R-:W-:Y:S01]  /*1440*/  VIADD R6, R8, 0xffffff80 ;  /* 0xffffff8008067836 */ /* 0x000fe20000000000 */
[----:B------:R-:W-:Y:S01]  /*1450*/  IADD3 R8, R7, -0x80, RZ ;  /* 0xffffff8007087810 */ /* 0x000fe20007ffe0ff */
[----:B------:R-:W-:Y:S02]  /*1460*/  HADD2.F32 R7, -RZ, R4.H1_H1 ;  /* 0x30000004ff077230 */ /* 0x000fe40000004100 */
[----:B------:R-:W-:Y:S01]  /*1470*/  VIADD R4, R9, 0xffffff80 ;  /* 0xffffff8009047836 */ /* 0x000fe20000000000 */
[----:B------:R-:W-:Y:S01]  /*1480*/  SHF.R.U32.HI R9, RZ, 0x8, R10 ;  /* 0x00000008ff097819 */ /* 0x000fe2000001160a */
[----:B0-----:R-:W-:Y:S01]  /*1490*/  HADD2.F32 R39, -RZ, R39.H0_H0 ;  /* 0x20000027ff277230 */ /* 0x001fe20000004100 */
[----:B------:R-:W-:-:S02]  /*14a0*/  SHF.R.U32.HI R40, RZ, 0x8, R11 ;  /* 0x00000008ff287819 */ /* 0x000fc4000001160b */
[----:B------:R-:W-:Y:S02]  /*14b0*/  LOP3.LUT R9, R9, 0xff, RZ, 0xc0, !PT ;  /* 0x000000ff09097812 */ /* 0x000fe400078ec0ff */
[----:B------:R-:W-:Y:S01]  /*14c0*/  LOP3.LUT R40, R40, 0xff, RZ, 0xc0, !PT ;  /* 0x000000ff28287812 */ /* 0x000fe200078ec0ff */
[----:B------:R-:W-:Y:S01]  /*14d0*/  FFMA.FTZ R38, R39, R7, R38 ;  /* 0x0000000727267223 */ /* 0x000fe20000010026 */
[----:B------:R-:W-:Y:S01]  /*14e0*/  LEA.HI R27, R10, 0xffffff80, RZ, 0x8 ;  /* 0xffffff800a1b7811 */ /* 0x000fe200078f40ff */
[----:B------:R-:W0:Y:S01]  /*14f0*/  I2F.F16 R8, R8 ;  /* 0x0000000800087306 */ /* 0x000e220000200c00 */
[----:B------:R-:W-:Y:S01]  /*1500*/  VIADD R39, R9, 0xffffff80 ;  /* 0xffffff8009277836 */ /* 0x000fe20000000000 */
[----:B------:R-:W-:Y:S02]  /*1510*/  SHF.R.U32.HI R10, RZ, 0x10, R10 ;  /* 0x00000010ff0a7819 */ /* 0x000fe4000001160a */
[----:B------:R-:W-:Y:S02]  /*1520*/  IADD3 R40, R40, -0x80, RZ ;  /* 0xffffff8028287810 */ /* 0x000fe40007ffe0ff */
[----:B------:R-:W-:-:S02]  /*1530*/  LEA.HI R23, R11, 0xffffff80, RZ, 0x8 ;  /* 0xffffff800b177811 */ /* 0x000fc400078f40ff */
[----:B------:R-:W-:Y:S01]  /*1540*/  LOP3.LUT R10, R10, 0xff, RZ, 0xc0, !PT ;  /* 0x000000ff0a0a7812 */ /* 0x000fe200078ec0ff */
[----:B------:R-:W3:Y:S01]  /*1550*/  I2F.F16 R39, R39 ;  /* 0x0000002700277306 */ /* 0x000ee20000200c00 */
[----:B------:R-:W-:-:S03]  /*1560*/  SHF.R.U32.HI R11, RZ, 0x10, R11 ;  /* 0x00000010ff0b7819 */ /* 0x000fc6000001160b */
[----:B------:R-:W-:Y:S01]  /*1570*/  VIADD R9, R10, 0xffffff80 ;  /* 0xffffff800a097836 */ /* 0x000fe20000000000 */
[----:B------:R-:W-:-:S03]  /*1580*/  LOP3.LUT R11, R11, 0xff, RZ, 0xc0, !PT ;  /* 0x000000ff0b0b7812 */ /* 0x000fc600078ec0ff */
[----:B------:R-:W4:Y:S01]  /*1590*/  I2F.F16 R40, R40 ;  /* 0x0000002800287306 */ /* 0x000f220000200c00 */
[----:B0-----:R-:W-:Y:S02]  /*15a0*/  HADD2.F32 R8, -RZ, R8.H0_H0 ;  /* 0x20000008ff087230 */ /* 0x001fe40000004100 */
[----:B------:R-:W-:-:S05]  /*15b0*/  VIADD R10, R11, 0xffffff80 ;  /* 0xffffff800b0a7836 */ /* 0x000fca0000000000 */
[----:B------:R-:W0:Y:S01]  /*15c0*/  I2F.F16 R6, R6 ;  /* 0x0000000600067306 */ /* 0x000e220000200c00 */
[----:B------:R-:W-:Y:S01]  /*15d0*/  FFMA.FTZ R8, R7, R8, R26 ;  /* 0x0000000807087223 */ /* 0x000fe2000001001a */
[----:B---3--:R-:W-:-:S06]  /*15e0*/  HADD2.F32 R26, -RZ, R39.H0_H0 ;  /* 0x20000027ff1a7230 */ /* 0x008fcc0000004100 */
[----:B------:R-:W3:Y:S01]  /*15f0*/  I2F.F16 R4, R4 ;  /* 0x0000000400047306 */ /* 0x000ee20000200c00 */
[----:B----4-:R-:W-:-:S07]  /*1600*/  HADD2.F32 R42, -RZ, R40.H0_H0 ;  /* 0x20000028ff2a7230 */ /* 0x010fce0000004100 */
[----:B------:R-:W4:Y:S01]  /*1610*/  I2F.F16 R9, R9 ;  /* 0x0000000900097306 */ /* 0x000f220000200c00 */
[----:B------:R-:W-:-:S07]  /*1620*/  FFMA.FTZ R40, R7, R26, R25 ;  /* 0x0000001a07287223 */ /* 0x000fce0000010019 */
[----:B------:R-:W5:Y:S01]  /*1630*/  I2F.F16 R10, R10 ;  /* 0x0000000a000a7306 */ /* 0x000f620000200c00 */
[----:B------:R-:W-:Y:S01]  /*1640*/  FFMA.FTZ R25, R7, R42, R21 ;  /* 0x0000002a07197223 */ /* 0x000fe20000010015 */
[----:B0-----:R-:W-:Y:S01]  /*1650*/  HADD2.F32 R7, -RZ, R6.H0_H0 ;  /* 0x20000006ff077230 */ /* 0x001fe20000004100 */
[----:B------:R-:W-:Y:S01]  /*1660*/  LOP3.LUT R6, R14, 0xff, RZ, 0xc0, !PT ;  /* 0x000000ff0e067812 */ /* 0x000fe200078ec0ff */
[----:B------:R-:W-:Y:S02]  /*1670*/  HADD2.F32 R39, -RZ, R5.H0_H0 ;  /* 0x20000005ff277230 */ /* 0x000fe40000004100 */
[----:B---3--:R-:W-:Y:S02]  /*1680*/  HADD2.F32 R4, -RZ, R4.H0_H0 ;  /* 0x20000004ff047230 */ /* 0x008fe40000004100 */
[----:B----4-:R-:W-:Y:S01]  /*1690*/  HADD2.F32 R9, -RZ, R9.H0_H0 ;  /* 0x20000009ff097230 */ /* 0x010fe20000004100 */
[----:B------:R-:W0:Y:S01]  /*16a0*/  I2F.F16 R20, R20 ;  /* 0x0000001400147306 */ /* 0x000e220000200c00 */
[----:B------:R-:W-:-:S03]  /*16b0*/  VIADD R42, R6, 0xffffff80 ;  /* 0xffffff80062a7836 */ /* 0x000fc60000000000 */
[C---:B------:R-:W-:Y:S01]  /*16c0*/  FFMA.FTZ R40, R39.reuse, R9, R40 ;  /* 0x0000000927287223 */ /* 0x040fe20000010028 */
[----:B-----5:R-:W-:Y:S02]  /*16d0*/  HADD2.F32 R6, -RZ, R10.H0_H0 ;  /* 0x2000000aff067230 */ /* 0x020fe40000004100 */
[----:B------:R-:W-:Y:S01]  /*16e0*/  FFMA.FTZ R10, R39, R4, R8 ;  /* 0x00000004270a7223 */ /* 0x000fe20000010008 */
[----:B------:R-:W3:Y:S01]  /*16f0*/  I2F.F16 R24, R24 ;  /* 0x0000001800187306 */ /* 0x000ee20000200c00 */
[----:B------:R-:W4:Y:S01]  /*1700*/  LDS.64 R8, [UR4+0x10] ;  /* 0x00001004ff087984 */ /* 0x000f220008000a00 */
[----:B------:R-:W-:Y:S01]  /*1710*/  LOP3.LUT R26, R13, 0xff, RZ, 0xc0, !PT ;  /* 0x000000ff0d1a7812 */ /* 0x000fe200078ec0ff */
[----:B------:R-:W-:-:S05]  /*1720*/  FFMA.FTZ R4, R39, R6, R25 ;  /* 0x0000000627047223 */ /* 0x000fca0000010019 */
[----:B------:R-:W5:Y:S01]  /*1730*/  I2F.F16 R27, R27 ;  /* 0x0000001b001b7306 */ /* 0x000f620000200c00 */
[----:B------:R-:W-:Y:S02]  /*1740*/  VIADD R41, R26, 0xffffff80 ;  /* 0xffffff801a297836 */ /* 0x000fe40000000000 */
[----:B------:R-:W-:Y:S01]  /*1750*/  FFMA.FTZ R26, R7, R39, R38 ;  /* 0x00000027071a7223 */ /* 0x000fe20000010026 */
[----:B0-----:R-:W-:Y:S01]  /*1760*/  HADD2.F32 R25, -RZ, R20.H0_H0 ;  /* 0x20000014ff197230 */ /* 0x001fe20000004100 */
[----:B------:R-:W-:Y:S01]  /*1770*/  SHF.R.U32.HI R20, RZ, 0x10, R12 ;  /* 0x00000010ff147819 */ /* 0x000fe2000001160c */
[----:B------:R-:W-:Y:S01]  /*1780*/  HADD2.F32 R5, -RZ, R5.H1_H1 ;  /* 0x30000005ff057230 */ /* 0x000fe20000004100 */
[----:B------:R-:W-:Y:S01]  /*1790*/  LOP3.LUT R11, R12, 0xff, RZ, 0xc0, !PT ;  /* 0x000000ff0c0b7812 */ /* 0x000fe200078ec0ff */
[----:B---3--:R-:W-:Y:S01]  /*17a0*/  HADD2.F32 R24, -RZ, R24.H0_H0 ;  /* 0x20000018ff187230 */ /* 0x008fe20000004100 */
[----:B------:R0:W-:Y:S01]  /*17b0*/  I2F.F16 R7, R41 ;  /* 0x0000002900077306 */ /* 0x0001e20000200c00 */
[----:B------:R-:W-:-:S02]  /*17c0*/  SHF.R.U32.HI R39, RZ, 0x8, R13 ;  /* 0x00000008ff277819 */ /* 0x000fc4000001160d */
[----:B------:R-:W-:Y:S02]  /*17d0*/  SHF.R.U32.HI R6, RZ, 0x8, R12 ;  /* 0x00000008ff067819 */ /* 0x000fe4000001160c */
[----:B------:R-:W-:Y:S02]  /*17e0*/  LOP3.LUT R38, R15, 0xff, RZ, 0xc0, !PT ;  /* 0x000000ff0f267812 */ /* 0x000fe400078ec0ff */
[----:B------:R-:W-:Y:S02]  /*17f0*/  LOP3.LUT R20, R20, 0xff, RZ, 0xc0, !PT ;  /* 0x000000ff14147812 */ /* 0x000fe400078ec0ff */
[----:B0-----:R-:W-:Y:S01]  /*1800*/  SHF.R.U32.HI R41, RZ, 0x8, R14 ;  /* 0x00000008ff297819 */ /* 0x001fe2000001160e */
[----:B------:R-:W0:Y:S01]  /*1810*/  I2F.F16 R23, R23 ;  /* 0x0000001700177306 */ /* 0x000e220000200c00 */
[----:B------:R-:W-:Y:S01]  /*1820*/  IADD3 R11, R11, -0x80, RZ ;  /* 0xffffff800b0b7810 */ /* 0x000fe20007ffe0ff */
[----:B------:R-:W-:Y:S01]  /*1830*/  FFMA.FTZ R26, R25, R5, R26 ;  /* 0x00000005191a7223 */ /* 0x000fe2000001001a */
[----:B------:R-:W-:Y:S01]  /*1840*/  LOP3.LUT R39, R39, 0xff, RZ, 0xc0, !PT ;  /* 0x000000ff27277812 */ /* 0x000fe200078ec0ff */
[----:B------:R-:W-:Y:S01]  /*1850*/  FFMA.FTZ R25, R5, R24, R10 ;  /* 0x0000001805197223 */ /* 0x000fe2000001000a */
[----:B------:R-:W-:-:S02]  /*1860*/  LOP3.LUT R6, R6, 0xff, RZ, 0xc0, !PT ;  /* 0x000000ff06067812 */ /* 0x000fc400078ec0ff */
[----:B------:R-:W-:Y:S01]  /*1870*/  LOP3.LUT R41, R41, 0xff, RZ, 0xc0, !PT ;  /* 0x000000ff29297812 */ /* 0x000fe200078ec0ff */
[----:B-----5:R-:W-:Y:S01]  /*1880*/  HADD2.F32 R24, -RZ, R27.H0_H0 ;  /* 0x2000001bff187230 */ /* 0x020fe20000004100 */
[----:B------:R-:W-:Y:S01]  /*1890*/  IADD3 R38, R38, -0x80, RZ ;  /* 0xffffff8026267810 */ /* 0x000fe20007ffe0ff */
[----:B------:R-:W-:Y:S01]  /*18a0*/  VIADD R20, R20, 0xffffff80 ;  /* 0xffffff8014147836 */ /* 0x000fe20000000000 */
[----:B------:R-:W-:Y:S01]  /*18b0*/  IADD3 R27, R39, -0x80, RZ ;  /* 0xffffff80271b7810 */ /* 0x000fe20007ffe0ff */
[----:B------:R-:W-:Y:S01]  /*18c0*/  I2F.F16 R21, R11 ;  /* 0x0000000b00157306 */ /* 0x000fe20000200c00 */
[----:B------:R-:W-:Y:S02]  /*18d0*/  VIADD R6, R6, 0xffffff80 ;  /* 0xffffff8006067836 */ /* 0x000fe40000000000 */
[----:B------:R-:W-:-:S05]  /*18e0*/  VIADD R41, R41, 0xffffff80 ;  /* 0xffffff8029297836 */ /* 0x000fca0000000000 */
[----:B------:R-:W3:Y:S01]  /*18f0*/  I2F.F16 R11, R42 ;  /* 0x0000002a000b7306 */ /* 0x000ee20000200c00 */
[----:B------:R-:W-:Y:S01]  /*1900*/  SHF.R.U32.HI R39, RZ, 0x8, R15 ;  /* 0x00000008ff277819 */ /* 0x000fe2000001160f */
[----:B0-----:R-:W-:-:S06]  /*1910*/  HADD2.F32 R23, -RZ, R23.H0_H0 ;  /* 0x20000017ff177230 */ /* 0x001fcc0000004100 */
[----:B------:R-:W0:Y:S01]  /*1920*/  I2F.F16 R38, R38 ;  /* 0x0000002600267306 */ /* 0x000e220000200c00 */
[----:B------:R-:W-:-:S07]  /*1930*/  LOP3.LUT R39, R39, 0xff, RZ, 0xc0, !PT ;  /* 0x000000ff27277812 */ /* 0x000fce00078ec0ff */
[----:B------:R-:W-:Y:S08]  /*1940*/  I2F.F16 R10, R20 ;  /* 0x00000014000a7306 */ /* 0x000ff00000200c00 */
[----:B------:R-:W5:Y:S08]  /*1950*/  I2F.F16 R27, R27 ;  /* 0x0000001b001b7306 */ /* 0x000f700000200c00 */
[----:B------:R5:W5:Y:S01]  /*1960*/  I2F.F16 R20, R41 ;  /* 0x0000002900147306 */ /* 0x000b620000200c00 */
[----:B------:R-:W-:-:S07]  /*1970*/  FFMA.FTZ R24, R5, R24, R40 ;  /* 0x0000001805187223 */ /* 0x000fce0000010028 */
[----:B------:R-:W2:Y:S01]  /*1980*/  I2F.F16 R6, R6 ;  /* 0x0000000600067306 */ /* 0x000ea20000200c00 */
[----:B------:R-:W-:Y:S01]  /*1990*/  FFMA.FTZ R23, R5, R23, R4 ;  /* 0x0000001705177223 */ /* 0x000fe20000010004 */
[----:B------:R-:W-:Y:S02]  /*19a0*/  VIADD R40, R39, 0xffffff80 ;  /* 0xffffff8027287836 */ /* 0x000fe40000000000 */
[----:B----4-:R-:W-:Y:S02]  /*19b0*/  HADD2.F32 R4, -RZ, R8.H0_H0 ;  /* 0x20000008ff047230 */ /* 0x010fe40000004100 */
[----:B------:R-:W-:Y:S02]  /*19c0*/  HADD2.F32 R39, -RZ, R7.H0_H0 ;  /* 0x20000007ff277230 */ /* 0x000fe40000004100 */
[----:B---3--:R-:W-:Y:S02]  /*19d0*/  HADD2.F32 R11, -RZ, R11.H0_H0 ;  /* 0x2000000bff0b7230 */ /* 0x008fe40000004100 */
[----:B------:R-:W-:-:S02]  /*19e0*/  HADD2.F32 R5, -RZ, R21.H0_H0 ;  /* 0x20000015ff057230 */ /* 0x000fc40000004100 */
[----:B0-----:R-:W-:Y:S02]  /*19f0*/  HADD2.F32 R7, -RZ, R38.H0_H0 ;  /* 0x20000026ff077230 */ /* 0x001fe40000004100 */
[C---:B------:R-:W-:Y:S01]  /*1a00*/  FFMA.FTZ R39, R4.reuse, R39, RZ ;  /* 0x0000002704277223 */ /* 0x040fe200000100ff */
[----:B------:R-:W-:Y:S02]  /*1a10*/  HADD2.F32 R8, -RZ, R8.H1_H1 ;  /* 0x30000008ff087230 */ /* 0x000fe40000004100 */
[----:B------:R-:W-:Y:S01]  /*1a20*/  FFMA.FTZ R11, R4, R11, RZ ;  /* 0x0000000b040b7223 */ /* 0x000fe200000100ff */
[----:B-1----:R-:W-:Y:S01]  /*1a30*/  IMAD.WIDE R36, R34, 0x4, R36 ;  /* 0x0000000422247825 */ /* 0x002fe200078e0224 */
[----:B------:R-:W-:-:S03]  /*1a40*/  ISETP.NE.AND P0, PT, R31, R29, PT ;  /* 0x0000001d1f00720c */ /* 0x000fc60003f05270 */
[----:B-----5:R-:W-:Y:S02]  /*1a50*/  HADD2.F32 R41, -RZ, R27.H0_H0 ;  /* 0x2000001bff297230 */ /* 0x020fe40000004100 */
[----:B------:R-:W-:Y:S02]  /*1a60*/  HADD2.F32 R20, -RZ, R20.H0_H0 ;  /* 0x20000014ff147230 */ /* 0x000fe40000004100 */
[----:B------:R-:W-:Y:S01]  /*1a70*/  FFMA.FTZ R38, R5, R4, RZ ;  /* 0x0000000405267223 */ /* 0x000fe200000100ff */
[----:B--2---:R-:W-:Y:S01]  /*1a80*/  HADD2.F32 R43, -RZ, R6.H0_H0 ;  /* 0x20000006ff2b7230 */ /* 0x004fe20000004100 */
[----:B------:R0:W1:Y:S01]  /*1a90*/  I2F.F16 R21, R40 ;  /* 0x0000002800157306 */ /* 0x0000620000200c00 */
[----:B------:R-:W-:Y:S01]  /*1aa0*/  FFMA.FTZ R27, R4, R7, RZ ;  /* 0x00000007041b7223 */ /* 0x000fe200000100ff */
[----:B------:R-:W-:Y:S01]  /*1ab0*/  FFMA.FTZ R42, R8, R20, R11 ;  /* 0x00000014082a7223 */ /* 0x000fe2000001000b */
[----:B------:R2:W3:Y:S01]  /*1ac0*/  LDG.E.128.CONSTANT R4, desc[UR6][R36.64] ;  /* 0x0000000624047981 */ /* 0x0004e2000c1e9d00 */
[----:B------:R-:W-:-:S02]  /*1ad0*/  HADD2.F32 R11, -RZ, R10.H0_H0 ;  /* 0x2000000aff0b7230 */ /* 0x000fc40000004100 */
[----:B------:R-:W-:Y:S01]  /*1ae0*/  FFMA.FTZ R38, R43, R8, R38 ;  /* 0x000000082b267223 */ /* 0x000fe20000010026 */
[----:B0-----:R-:W-:Y:S01]  /*1af0*/  FFMA.FTZ R40, R8, R41, R39 ;  /* 0x0000002908287223 */ /* 0x001fe20000010027 */
[----:B------:R-:W-:Y:S01]  /*1b00*/  HADD2.F32 R39, -RZ, R9.H0_H0 ;  /* 0x20000009ff277230 */ /* 0x000fe20000004100 */
[----:B------:R-:W-:-:S04]  /*1b10*/  @!P0 IADD3 R30, R30, 0x1, RZ ;  /* 0x000000011e1e8810 */ /* 0x000fc80007ffe0ff */
[----:B------:R-:W-:Y:S01]  /*1b20*/  FFMA.FTZ R38, R11, R39, R38 ;  /* 0x000000270b267223 */ /* 0x000fe20000010026 */
[----:B------:R-:W-:Y:S02]  /*1b30*/  SHF.R.U32.HI R11, RZ, 0x10, R14 ;  /* 0x00000010ff0b7819 */ /* 0x000fe4000001160e */
[----:B------:R-:W-:Y:S02]  /*1b40*/  SHF.R.U32.HI R10, RZ, 0x10, R13 ;  /* 0x00000010ff0a7819 */ /* 0x000fe4000001160d */
[----:B------:R-:W-:Y:S01]  /*1b50*/  LOP3.LUT R11, R11, 0xff, RZ, 0xc0, !PT ;  /* 0x000000ff0b0b7812 */ /* 0x000fe200078ec0ff */
[----:B------:R-:W-:Y:S01]  /*1b60*/  @!P0 IMAD R20, R30, 0x8, R1 ;  /* 0x000000081e148824 */ /* 0x000fe200078e0201 */
[----:B------:R-:W-:Y:S02]  /*1b70*/  LOP3.LUT R10, R10, 0xff, RZ, 0xc0, !PT ;  /* 0x000000ff0a0a7812 */ /* 0x000fe400078ec0ff */
[----:B------:R-:W-:Y:S02]  /*1b80*/  IADD3 R43, R11, -0x80, RZ ;  /* 0xffffff800b2b7810 */ /* 0x000fe40007ffe0ff */
[----:B------:R-:W-:Y:S01]  /*1b90*/  SHF.R.U32.HI R11, RZ, 0x10, R15 ;  /* 0x00000010ff0b7819 */ /* 0x000fe2000001160f */
[----:B-1----:R-:W-:-:S02]  /*1ba0*/  HADD2.F32 R44, -RZ, R21.H0_H0 ;  /* 0x20000015ff2c7230 */ /* 0x002fc40000004100 */
[----:B------:R-:W-:Y:S01]  /*1bb0*/  VIADD R41, R10, 0xffffff80 ;  /* 0xffffff800a297836 */ /* 0x000fe20000000000 */
[----:B------:R-:W-:Y:S01]  /*1bc0*/  LOP3.LUT R11, R11, 0xff, RZ, 0xc0, !PT ;  /* 0x000000ff0b0b7812 */ /* 0x000fe200078ec0ff */
[----:B------:R-:W4:Y:S01]  /*1bd0*/  @!P0 LDL.64 R20, [R20] ;  /* 0x0000000014148983 */ /* 0x000f220000100a00 */
[----:B------:R-:W-:Y:S01]  /*1be0*/  FFMA.FTZ R8, R8, R44, R27 ;  /* 0x0000002c08087223 */ /* 0x000fe2000001001b */
[----:B------:R0:W1:Y:S02]  /*1bf0*/  I2F.F16 R10, R41 ;  /* 0x00000029000a7306 */ /* 0x0000640000200c00 */
[----:B------:R-:W-:-:S06]  /*1c00*/  VIADD R44, R11, 0xffffff80 ;  /* 0xffffff800b2c7836 */ /* 0x000fcc0000000000 */
[----:B------:R-:W5:Y:S01]  /*1c10*/  I2F.F16 R11, R44 ;  /* 0x0000002c000b7306 */ /* 0x000f620000200c00 */
[----:B0-----:R-:W-:-:S07]  /*1c20*/  LEA.HI R41, R12, 0xffffff80, RZ, 0x8 ;  /* 0xffffff800c297811 */ /* 0x001fce00078f40ff */
[----:B------:R-:W0:Y:S01]  /*1c30*/  I2F.F16 R27, R43 ;  /* 0x0000002b001b7306 */ /* 0x000e220000200c00 */
[----:B-1----:R-:W-:-:S05]  /*1c40*/  HADD2.F32 R10, -RZ, R10.H0_H0 ;  /* 0x2000000aff0a7230 */ /* 0x002fca0000004100 */
[----:B------:R-:W-:Y:S01]  /*1c50*/  FFMA.FTZ R10, R39, R10, R40 ;  /* 0x0000000a270a7223 */ /* 0x000fe20000010028 */
[----:B-----5:R-:W-:Y:S01]  /*1c60*/  HADD2.F32 R12, -RZ, R11.H0_H0 ;  /* 0x2000000bff0c7230 */ /* 0x020fe20000004100 */
[----:B------:R-:W-:Y:S01]  /*1c70*/  LEA.HI R40, R13, 0xffffff80, RZ, 0x8 ;  /* 0xffffff800d287811 */ /* 0x000fe200078f40ff */
[----:B------:R-:W1:Y:S01]  /*1c80*/  I2F.F16 R11, R41 ;  /* 0x00000029000b7306 */ /* 0x000e620000200c00 */
[----:B0-----:R-:W-:-:S07]  /*1c90*/  HADD2.F32 R27, -RZ, R27.H0_H0 ;  /* 0x2000001bff1b7230 */ /* 0x001fce0000004100 */
[----:B------:R-:W0:Y:S01]  /*1ca0*/  I2F.F16 R40, R40 ;  /* 0x0000002800287306 */ /* 0x000e220000200c00 */
[C---:B------:R-:W-:Y:S01]  /*1cb0*/  FFMA.FTZ R8, R39.reuse, R12, R8 ;  /* 0x0000000c27087223 */ /* 0x040fe20000010008 */
[----:B------:R-:W-:Y:S01]  /*1cc0*/  FFMA.FTZ R27, R39, R27, R42 ;  /* 0x0000001b271b7223 */ /* 0x000fe2000001002a */
[----:B------:R-:W-:Y:S01]  /*1cd0*/  LEA.HI R39, R14, 0xffffff80, RZ, 0x8 ;  /* 0xffffff800e277811 */ /* 0x000fe200078f40ff */
[----:B------:R-:W-:Y:S01]  /*1ce0*/  HADD2.F32 R9, -RZ, R9.H1_H1 ;  /* 0x30000009ff097230 */ /* 0x000fe20000004100 */
[----:B------:R-:W5:Y:S01]  /*1cf0*/  LDS.64 R12, [UR4+0x18] ;  /* 0x00001804ff0c7984 */ /* 0x000f620008000a00 */
[----:B-1----:R-:W-:Y:S01]  /*1d00*/  HADD2.F32 R43, -RZ, R11.H0_H0 ;  /* 0x2000000bff2b7230 */ /* 0x002fe20000004100 */
[----:B------:R-:W-:Y:S02]  /*1d10*/  LEA.HI R11, R15, 0xffffff80, RZ, 0x8 ;  /* 0xffffff800f0b7811 */ /* 0x000fe400078f40ff */
[----:B------:R-:W1:Y:S01]  /*1d20*/  I2F.F16 R39, R39 ;  /* 0x0000002700277306 */ /* 0x000e620000200c00 */
[----:B------:R-:W-:Y:S01]  /*1d30*/  LOP3.LUT R15, R16, 0xff, RZ, 0xc0, !PT ;  /* 0x000000ff100f7812 */ /* 0x000fe200078ec0ff */
[----:B------:R-:W-:Y:S01]  /*1d40*/  FFMA.FTZ R14, R43, R9, R38 ;  /* 0x000000092b0e7223 */ /* 0x000fe20000010026 */
[----:B0-----:R-:W-:-:S03]  /*1d50*/  HADD2.F32 R38, -RZ, R40.H0_H0 ;  /* 0x20000028ff267230 */ /* 0x001fc60000004100 */
[----:B------:R-:W-:Y:S02]  /*1d60*/  VIADD R42, R15, 0xffffff80 ;  /* 0xffffff800f2a7836 */ /* 0x000fe40000000000 */
[----:B------:R-:W0:Y:S01]  /*1d70*/  I2F.F16 R11, R11 ;  /* 0x0000000b000b7306 */ /* 0x000e220000200c00 */
[----:B------:R-:W-:Y:S01]  /*1d80*/  FFMA.FTZ R15, R9, R38, R10 ;  /* 0x00000026090f7223 */ /* 0x000fe2000001000a */
[----:B------:R-:W-:-:S06]  /*1d90*/  LOP3.LUT R38, R17, 0xff, RZ, 0xc0, !PT ;  /* 0x000000ff11267812 */ /* 0x000fcc00078ec0ff */
[----:B------:R-:W2:Y:S01]  /*1da0*/  I2F.F16 R10, R42 ;  /* 0x0000002a000a7306 */ /* 0x000ea20000200c00 */
[----:B-1----:R-:W-:Y:S01]  /*1db0*/  HADD2.F32 R40, -RZ, R39.H0_H0 ;  /* 0x20000027ff287230 */ /* 0x002fe20000004100 */
[----:B------:R-:W-:-:S04]  /*1dc0*/  IADD3 R39, R38, -0x80, RZ ;  /* 0xffffff8026277810 */ /* 0x000fc80007ffe0ff */
[----:B------:R-:W-:Y:S01]  /*1dd0*/  FFMA.FTZ R27, R9, R40, R27 ;  /* 0x00000028091b7223 */ /* 0x000fe2000001001b */
[----:B0-----:R-:W-:Y:S02]  /*1de0*/  HADD2.F32 R38, -RZ, R11.H0_H0 ;  /* 0x2000000bff267230 */ /* 0x001fe40000004100 */
[----:B------:R-:W-:-:S04]  /*1df0*/  IMAD.WIDE R40, R34, 0x4, R36 ;  /* 0x0000000422287825 */ /* 0x000fc800078e0224 */
[----:B--2---:R-:W-:Y:S01]  /*1e00*/  FFMA.FTZ R37, R9, R38, R8 ;  /* 0x0000002609257223 */ /* 0x004fe20000010008 */
[----:B------:R-:W-:Y:S02]  /*1e10*/  HADD2.F32 R43, -RZ, R10.H0_H0 ;  /* 0x2000000aff2b7230 */ /* 0x000fe40000004100 */
[----:B------:R-:W2:Y:S01]  /*1e20*/  LDG.E.128.CONSTANT R8, desc[UR6][R40.64] ;  /* 0x0000000628087981 */ /* 0x000ea2000c1e9d00 */
[----:B------:R0:W1:Y:S01]  /*1e30*/  I2F.F16 R36, R39 ;  /* 0x0000002700247306 */ /* 0x0000620000200c00 */
[----:B------:R-:W-:Y:S01]  /*1e40*/  LOP3.LUT R42, R18, 0xff, RZ, 0xc0, !PT ;  /* 0x000000ff122a7812 */ /* 0x000fe200078ec0ff */
[----:B-----5:R-:W-:Y:S01]  /*1e50*/  HADD2.F32 R38, -RZ, R12.H0_H0 ;  /* 0x2000000cff267230 */ /* 0x020fe20000004100 */
[----:B0-----:R-:W-:-:S03]  /*1e60*/  LOP3.LUT R39, R19, 0xff, RZ, 0xc0, !PT ;  /* 0x000000ff13277812 */ /* 0x001fc600078ec0ff */
[----:B------:R-:W-:Y:S02]  /*1e70*/  VIADD R42, R42, 0xffffff80 ;  /* 0xffffff802a2a7836 */ /* 0x000fe40000000000 */
[----:B------:R-:W-:Y:S02]  /*1e80*/  VIADD R39, R39, 0xffffff80 ;  /* 0xffffff8027277836 */ /* 0x000fe40000000000 */
[----:B-1----:R-:W-:-:S05]  /*1e90*/  HADD2.F32 R36, -RZ, R36.H0_H0 ;  /* 0x20000024ff247230 */ /* 0x002fca0000004100 */
[----:B------:R-:W-:Y:S01]  /*1ea0*/  FFMA.FTZ R15, R38, R36, R15 ;  /* 0x00000024260f7223 */ /* 0x000fe2000001000f */
[----:B------:R-:W0:Y:S08]  /*1eb0*/  I2F.F16 R39, R39 ;  /* 0x0000002700277306 */ /* 0x000e300000200c00 */
[----:B------:R-:W1:Y:S01]  /*1ec0*/  I2F.F16 R36, R42 ;  /* 0x0000002a00247306 */ /* 0x000e620000200c00 */
[----:B------:R-:W-:Y:S01]  /*1ed0*/  FFMA.FTZ R14, R43, R38, R14 ;  /* 0x000000262b0e7223 */ /* 0x000fe2000001000e */
[----:B0-----:R-:W-:-:S02]  /*1ee0*/  HADD2.F32 R44, -RZ, R39.H0_H0 ;  /* 0x20000027ff2c7230 */ /* 0x001fc40000004100 */
[----:B-1----:R-:W-:-:S05]  /*1ef0*/  HADD2.F32 R36, -RZ, R36.H0_H0 ;  /* 0x20000024ff247230 */ /* 0x002fca0000004100 */
[C---:B------:R-:W-:Y:S01]  /*1f00*/  FFMA.FTZ R27, R38.reuse, R36, R27 ;  /* 0x00000024261b7223 */ /* 0x040fe2000001001b */
[----:B------:R-:W-:Y:S01]  /*1f10*/  FFMA.FTZ R36, R38, R44, R37 ;  /* 0x0000002c26247223 */ /* 0x000fe20000010025 */
[----:B------:R-:W-:Y:S02]  /*1f20*/  SHF.R.U32.HI R37, RZ, 0x8, R16 ;  /* 0x00000008ff257819 */ /* 0x000fe40000011610 */
[----:B------:R-:W-:Y:S02]  /*1f30*/  SHF.R.U32.HI R38, RZ, 0x8, R17 ;  /* 0x00000008ff267819 */ /* 0x000fe40000011611 */
[----:B------:R-:W-:Y:S02]  /*1f40*/  LOP3.LUT R37, R37, 0xff, RZ, 0xc0, !PT ;  /* 0x000000ff25257812 */ /* 0x000fe400078ec0ff */
[----:B------:R-:W-:Y:S02]  /*1f50*/  LOP3.LUT R38, R38, 0xff, RZ, 0xc0, !PT ;  /* 0x000000ff26267812 */ /* 0x000fe400078ec0ff */
[----:B------:R-:W-:-:S03]  /*1f60*/  IADD3 R37, R37, -0x80, RZ ;  /* 0xffffff8025257810 */ /* 0x000fc60007ffe0ff */
[----:B------:R-:W-:-:S03]  /*1f70*/  VIADD R38, R38, 0xffffff80 ;  /* 0xffffff8026267836 */ /* 0x000fc60000000000 */
[----:B------:R-:W0:Y:S08]  /*1f80*/  I2F.F16 R37, R37 ;  /* 0x0000002500257306 */ /* 0x000e300000200c00 */
[----:B------:R-:W1:Y:S01]  /*1f90*/  I2F.F16 R38, R38 ;  /* 0x0000002600267306 */ /* 0x000e620000200c00 */
[----:B------:R-:W-:Y:S02]  /*1fa0*/  HADD2.F32 R12, -RZ, R12.H1_H1 ;  /* 0x3000000cff0c7230 */ /* 0x000fe40000004100 */
[----:B0-----:R-:W-:-:S02]  /*1fb0*/  HADD2.F32 R39, -RZ, R37.H0_H0 ;  /* 0x20000025ff277230 */ /* 0x001fc40000004100 */
[----:B-1----:R-:W-:-:S03]  /*1fc0*/  HADD2.F32 R42, -RZ, R38.H0_H0 ;  /* 0x20000026ff2a7230 */ /* 0x002fc60000004100 */
[----:B------:R-:W-:Y:S01]  /*1fd0*/  FFMA.FTZ R14, R39, R12, R14 ;  /* 0x0000000c270e7223 */ /* 0x000fe2000001000e */
[----:B------:R-:W-:Y:S01]  /*1fe0*/  SHF.R.U32.HI R39, RZ, 0x8, R18 ;  /* 0x00000008ff277819 */ /* 0x000fe20000011612 */
[----:B------:R-:W-:Y:S01]  /*1ff0*/  FFMA.FTZ R42, R12, R42, R15 ;  /* 0x0000002a0c2a7223 */ /* 0x000fe2000001000f */
[----:B------:R-:W-:Y:S02]  /*2000*/  SHF.R.U32.HI R15, RZ, 0x8, R19 ;  /* 0x00000008ff0f7819 */ /* 0x000fe40000011613 */
[----:B------:R-:W-:Y:S02]  /*2010*/  LOP3.LUT R39, R39, 0xff, RZ, 0xc0, !PT ;  /* 0x000000ff27277812 */ /* 0x000fe400078ec0ff */
[----:B------:R-:W-:Y:S02]  /*2020*/  LOP3.LUT R43, R15, 0xff, RZ, 0xc0, !PT ;  /* 0x000000ff0f2b7812 */ /* 0x000fe400078ec0ff */
[----:B------:R-:W-:Y:S01]  /*2030*/  SHF.R.U32.HI R15, RZ, 0x10, R16 ;  /* 0x00000010ff0f7819 */ /* 0x000fe20000011610 */
[----:B------:R-:W-:Y:S01]  /*2040*/  VIADD R39, R39, 0xffffff80 ;  /* 0xffffff8027277836 */ /* 0x000fe20000000000 */
[----:B------:R-:W-:-:S02]  /*2050*/  IADD3 R43, R43, -0x80, RZ ;  /* 0xffffff802b2b7810 */ /* 0x000fc40007ffe0ff */
[----:B------:R-:W-:Y:S01]  /*2060*/  LOP3.LUT R15, R15, 0xff, RZ, 0xc0, !PT ;  /* 0x000000ff0f0f7812 */ /* 0x000fe200078ec0ff */
[----:B------:R-:W0:Y:S08]  /*2070*/  I2F.F16 R37, R39 ;  /* 0x0000002700257306 */ /* 0x000e300000200c00 */
[----:B------:R-:W1:Y:S01]  /*2080*/  I2F.F16 R38, R43 ;  /* 0x0000002b00267306 */ /* 0x000e620000200c00 */
[----:B------:R-:W-:-:S07]  /*2090*/  VIADD R15, R15, 0xffffff80 ;  /* 0xffffff800f0f7836 */ /* 0x000fce0000000000 */
[----:B------:R-:W5:Y:S01]  /*20a0*/  I2F.F16 R15, R15 ;  /* 0x0000000f000f7306 */ /* 0x000f620000200c00 */
[----:B0-----:R-:W-:Y:S02]  /*20b0*/  HADD2.F32 R37, -RZ, R37.H0_H0 ;  /* 0x20000025ff257230 */ /* 0x001fe40000004100 */
[----:B-1----:R-:W-:-:S03]  /*20c0*/  HADD2.F32 R45, -RZ, R38.H0_H0 ;  /* 0x20000026ff2d7230 */ /* 0x002fc60000004100 */
[C---:B------:R-:W-:Y:S02]  /*20d0*/  FFMA.FTZ R38, R12.reuse, R37, R27 ;  /* 0x000000250c267223 */ /* 0x040fe4000001001b */
[----:B------:R-:W-:Y:S01]  /*20e0*/  FFMA.FTZ R36, R12, R45, R36 ;  /* 0x0000002d0c247223 */ /* 0x000fe20000010024 */
[----:B------:R-:W-:Y:S01]  /*20f0*/  SHF.R.U32.HI R12, RZ, 0x10, R17 ;  /* 0x00000010ff0c7819 */ /* 0x000fe20000011611 */
[----:B-----5:R-:W-:-:S03]  /*2100*/  HADD2.F32 R27, -RZ, R15.H0_H0 ;  /* 0x2000000fff1b7230 */ /* 0x020fc60000004100 */
[----:B------:R-:W-:Y:S02]  /*2110*/  LOP3.LUT R12, R12, 0xff, RZ, 0xc0, !PT ;  /* 0x000000ff0c0c7812 */ /* 0x000fe400078ec0ff */
[----:B------:R-:W-:-:S03]  /*2120*/  SHF.R.U32.HI R15, RZ, 0x10, R18 ;  /* 0x00000010ff0f7819 */ /* 0x000fc60000011612 */
[----:B------:R-:W-:Y:S01]  /*2130*/  VIADD R43, R12, 0xffffff80 ;  /* 0xffffff800c2b7836 */ /* 0x000fe20000000000 */
[----:B------:R-:W-:-:S04]  /*2140*/  LOP3.LUT R12, R15, 0xff, RZ, 0xc0, !PT ;  /* 0x000000ff0f0c7812 */ /* 0x000fc800078ec0ff */
[----:B------:R-:W-:Y:S02]  /*2150*/  IADD3 R39, R12, -0x80, RZ ;  /* 0xffffff800c277810 */ /* 0x000fe40007ffe0ff */
[----:B------:R-:W-:Y:S01]  /*2160*/  SHF.R.U32.HI R12, RZ, 0x10, R19 ;  /* 0x00000010ff0c7819 */ /* 0x000fe20000011613 */
[----:B------:R-:W0:Y:S03]  /*2170*/  I2F.F16 R15, R43 ;  /* 0x0000002b000f7306 */ /* 0x000e260000200c00 */
[----:B------:R-:W-:-:S05]  /*2180*/  LOP3.LUT R12, R12, 0xff, RZ, 0xc0, !PT ;  /* 0x000000ff0c0c7812 */ /* 0x000fca00078ec0ff */
[----:B------:R-:W1:Y:S01]  /*2190*/  I2F.F16 R39, R39 ;  /* 0x0000002700277306 */ /* 0x000e620000200c00 */
[----:B------:R-:W-:Y:S02]  /*21a0*/  VIADD R12, R12, 0xffffff80 ;  /* 0xffffff800c0c7836 */ /* 0x000fe40000000000 */
[----:B------:R-:W-:-:S05]  /*21b0*/  HADD2.F32 R37, -RZ, R13.H0_H0 ;  /* 0x2000000dff257230 */ /* 0x000fca0000004100 */
[----:B------:R-:W5:Y:S01]  /*21c0*/  I2F.F16 R12, R12 ;  /* 0x0000000c000c7306 */ /* 0x000f620000200c00 */
[----:B------:R-:W-:Y:S01]  /*21d0*/  FFMA.FTZ R27, R27, R37, R14 ;  /* 0x000000251b1b7223 */ /* 0x000fe2000001000e */
[----:B------:R-:W-:Y:S01]  /*21e0*/  LEA.HI R14, R16, 0xffffff80, RZ, 0x8 ;  /* 0xffffff80100e7811 */ /* 0x000fe200078f40ff */
[----:B0-----:R-:W-:Y:S01]  /*21f0*/  HADD2.F32 R16, -RZ, R15.H0_H0 ;  /* 0x2000000fff107230 */ /* 0x001fe20000004100 */
[----:B------:R-:W-:Y:S01]  /*2200*/  LEA.HI R15, R17, 0xffffff80, RZ, 0x8 ;  /* 0xffffff80110f7811 */ /* 0x000fe200078f40ff */
[----:B-1----:R-:W-:Y:S01]  /*2210*/  HADD2.F32 R17, -RZ, R39.H0_H0 ;  /* 0x20000027ff117230 */ /* 0x002fe20000004100 */
[----:B------:R-:W-:Y:S02]  /*2220*/  LEA.HI R18, R18, 0xffffff80, RZ, 0x8 ;  /* 0xffffff8012127811 */ /* 0x000fe400078f40ff */
[----:B------:R-:W0:Y:S02]  /*2230*/  I2F.F16 R14, R14 ;  /* 0x0000000e000e7306 */ /* 0x000e240000200c00 */
[----:B------:R-:W-:Y:S01]  /*2240*/  FFMA.FTZ R17, R37, R17, R38 ;  /* 0x0000001125117223 */ /* 0x000fe20000010026 */
[----:B------:R-:W-:Y:S01]  /*2250*/  LEA.HI R38, R19, 0xffffff80, RZ, 0x8 ;  /* 0xffffff8013267811 */ /* 0x000fe200078f40ff */
[----:B-----5:R-:W-:-:S04]  /*2260*/  HADD2.F32 R39, -RZ, R12.H0_H0 ;  /* 0x2000000cff277230 */ /* 0x020fc80000004100 */
[----:B------:R-:W1:Y:S01]  /*2270*/  I2F.F16 R15, R15 ;  /* 0x0000000f000f7306 */ /* 0x000e620000200c00 */
[C---:B------:R-:W-:Y:S01]  /*2280*/  FFMA.FTZ R16, R37.reuse, R16, R42 ;  /* 0x0000001025107223 */ /* 0x040fe2000001002a */
[----:B------:R-:W-:Y:S01]  /*2290*/  FFMA.FTZ R36, R37, R39, R36 ;  /* 0x0000002725247223 */ /* 0x000fe20000010024 */
[----:B------:R-:W-:Y:S02]  /*22a0*/  HADD2.F32 R37, -RZ, R13.H1_H1 ;  /* 0x3000000dff257230 */ /* 0x000fe40000004100 */
[----:B------:R-:W5:Y:S03]  /*22b0*/  LDS.64 R12, [UR4+0x20] ;  /* 0x00002004ff0c7984 */ /* 0x000f660008000a00 */
[----:B------:R-:W3:Y:S08]  /*22c0*/  I2F.F16 R18, R18 ;  /* 0x0000001200127306 */ /* 0x000ef00000200c00 */
[----:B------:R-:W4:Y:S01]  /*22d0*/  I2F.F16 R38, R38 ;  /* 0x0000002600267306 */ /* 0x000f220000200c00 */
[----:B0-----:R-:W-:-:S02]  /*22e0*/  HADD2.F32 R42, -RZ, R14.H0_H0 ;  /* 0x2000000eff2a7230 */ /* 0x001fc40000004100 */
[----:B-1----:R-:W-:Y:S02]  /*22f0*/  HADD2.F32 R39, -RZ, R15.H0_H0 ;  /* 0x2000000fff277230 */ /* 0x002fe40000004100 */
[----:B------:R-:W0:Y:S01]  /*2300*/  @!P0 LDC.64 R14, c[0x0][0x248] ;  /* 0x00009200ff0e8b82 */ /* 0x000e220000000a00 */
[----:B------:R-:W-:Y:S01]  /*2310*/  FFMA.FTZ R19, R42, R37, R27 ;  /* 0x000000252a137223 */ /* 0x000fe2000001001b */
[----:B---3--:R-:W-:Y:S02]  /*2320*/  HADD2.F32 R18, -RZ, R18.H0_H0 ;  /* 0x20000012ff127230 */ /* 0x008fe40000004100 */
[C---:B------:R-:W-:Y:S01]  /*2330*/  FFMA.FTZ R16, R37.reuse, R39, R16 ;  /* 0x0000002725107223 */ /* 0x040fe20000010010 */
[----:B------:R-:W-:Y:S01]  /*2340*/  LOP3.LUT R39, R4, 0xff, RZ, 0xc0, !PT ;  /* 0x000000ff04277812 */ /* 0x000fe200078ec0ff */
[----:B----4-:R-:W-:Y:S02]  /*2350*/  HADD2.F32 R27, -RZ, R38.H0_H0 ;  /* 0x20000026ff1b7230 */ /* 0x010fe40000004100 */
[----:B------:R-:W-:-:S03]  /*2360*/  FFMA.FTZ R17, R37, R18, R17 ;  /* 0x0000001225117223 */ /* 0x000fc60000010011 */
[----:B------:R-:W-:Y:S01]  /*2370*/  FFMA.FTZ R18, R37, R27, R36 ;  /* 0x0000001b25127223 */ /* 0x000fe20000010024 */
[----:B------:R-:W-:Y:S01]  /*2380*/  SHF.R.U32.HI R36, RZ, 0x8, R4 ;  /* 0x00000008ff247819 */ /* 0x000fe20000011604 */
[----:B------:R-:W-:-:S03]  /*2390*/  VIADD R37, R39, 0xffffff80 ;  /* 0xffffff8027257836 */ /* 0x000fc60000000000 */
[----:B------:R-:W-:-:S03]  /*23a0*/  LOP3.LUT R36, R36, 0xff, RZ, 0xc0, !PT ;  /* 0x000000ff24247812 */ /* 0x000fc600078ec0ff */
[----:B------:R-:W1:Y:S02]  /*23b0*/  I2F.F16 R37, R37 ;  /* 0x0000002500257306 */ /* 0x000e640000200c00 */
[----:B------:R-:W-:Y:S01]  /*23c0*/  VIADD R36, R36, 0xffffff80 ;  /* 0xffffff8024247836 */ /* 0x000fe20000000000 */
[----:B------:R-:W-:Y:S02]  /*23d0*/  @!P0 SHF.L.U32 R27, R31, 0x1, RZ ;  /* 0x000000011f1b8819 */ /* 0x000fe400000006ff */
[----:B------:R-:W-:-:S03]  /*23e0*/  LOP3.LUT R38, R5, 0xff, RZ, 0xc0, !PT ;  /* 0x000000ff05267812 */ /* 0x000fc600078ec0ff */
[----:B------:R-:W3:Y:S01]  /*23f0*/  I2F.F16 R36, R36 ;  /* 0x0000002400247306 */ /* 0x000ee20000200c00 */
[----:B------:R-:W-:Y:S02]  /*2400*/  @!P0 PRMT R0, R20, 0x7610, R0 ;  /* 0x0000761014008816 */ /* 0x000fe40000000000 */
[----:B------:R-:W-:Y:S01]  /*2410*/  @!P0 PRMT R2, R21, 0x7610, R2 ;  /* 0x0000761015028816 */ /* 0x000fe20000000002 */
[----:B0-----:R-:W-:Y:S01]  /*2420*/  @!P0 IMAD.WIDE R14, R27, 0x2, R14 ;  /* 0x000000021b0e8825 */ /* 0x001fe200078e020e */
[----:B------:R-:W-:Y:S02]  /*2430*/  @!P0 PRMT R0, R0, 0x7610, R20 ;  /* 0x0000761000008816 */ /* 0x000fe40000000014 */
[----:B------:R-:W-:Y:S01]  /*2440*/  @!P0 PRMT R2, R2, 0x7610, R21 ;  /* 0x0000761002028816 */ /* 0x000fe20000000015 */
[----:B------:R-:W-:Y:S01]  /*2450*/  VIADD R39, R38, 0xffffff80 ;  /* 0xffffff8026277836 */ /* 0x000fe20000000000 */
[----:B------:R0:W4:Y:S01]  /*2460*/  @!P0 LDG.E.U16.CONSTANT R27, desc[UR6][R14.64+0x2] ;  /* 0x000002060e1b8981 */ /* 0x000122000c1e9500 */
[----:B-----5:R-:W-:-:S02]  /*2470*/  HADD2.F32 R20, -RZ, R12.H0_H0 ;  /* 0x2000000cff147230 */ /* 0x020fc40000004100 */
[----:B-1----:R-:W-:Y:S02]  /*2480*/  HADD2.F32 R21, -RZ, R37.H0_H0 ;  /* 0x20000025ff157230 */ /* 0x002fe40000004100 */
[----:B------:R-:W-:Y:S01]  /*2490*/  HADD2.F32 R38, -RZ, R12.H1_H1 ;  /* 0x3000000cff267230 */ /* 0x000fe20000004100 */
[--C-:B------:R-:W-:Y:S02]  /*24a0*/  SHF.R.U32.HI R12, RZ, 0x8, R5.reuse ;  /* 0x00000008ff0c7819 */ /* 0x100fe40000011605 */
[----:B0-----:R-:W-:Y:S02]  /*24b0*/  FFMA.FTZ R14, R21, R20, RZ ;  /* 0x00000014150e7223 */ /* 0x001fe400000100ff */
[----:B------:R-:W-:Y:S01]  /*24c0*/  LOP3.LUT R21, R12, 0xff, RZ, 0xc0, !PT ;  /* 0x000000ff0c157812 */ /* 0x000fe200078ec0ff */
[----:B---3--:R-:W-:Y:S01]  /*24d0*/  HADD2.F32 R15, -RZ, R36.H0_H0 ;  /* 0x20000024ff0f7230 */ /* 0x008fe20000004100 */
[----:B------:R-:W-:Y:S01]  /*24e0*/  SHF.R.U32.HI R37, RZ, 0x10, R5 ;  /* 0x00000010ff257819 */ /* 0x000fe20000011605 */
[----:B------:R-:W0:Y:S02]  /*24f0*/  I2F.F16 R39, R39 ;  /* 0x0000002700277306 */ /* 0x000e240000200c00 */
[----:B------:R-:W-:-:S02]  /*2500*/  VIADD R36, R21, 0xffffff80 ;  /* 0xffffff8015247836 */ /* 0x000fc40000000000 */
[----:B------:R-:W-:Y:S01]  /*2510*/  FFMA.FTZ R14, R15, R38, R14 ;  /* 0x000000260f0e7223 */ /* 0x000fe2000001000e */
[----:B------:R-:W-:Y:S02]  /*2520*/  SHF.R.U32.HI R15, RZ, 0x10, R4 ;  /* 0x00000010ff0f7819 */ /* 0x000fe40000011604 */
[----:B------:R-:W-:Y:S02]  /*2530*/  SHF.R.U32.HI R21, RZ, 0x8, R6 ;  /* 0x00000008ff157819 */ /* 0x000fe40000011606 */
[----:B------:R-:W-:Y:S01]  /*2540*/  LOP3.LUT R42, R6, 0xff, RZ, 0xc0, !PT ;  /* 0x000000ff062a7812 */ /* 0x000fe200078ec0ff */
[----:B------:R-:W1:Y:S01]  /*2550*/  I2F.F16 R36, R36 ;  /* 0x0000002400247306 */ /* 0x000e620000200c00 */
[----:B------:R-:W-:Y:S02]  /*2560*/  LOP3.LUT R37, R37, 0xff, RZ, 0xc0, !PT ;  /* 0x000000ff25257812 */ /* 0x000fe400078ec0ff */
[----:B------:R-:W-:Y:S02]  /*2570*/  LOP3.LUT R15, R15, 0xff, RZ, 0xc0, !PT ;  /* 0x000000ff0f0f7812 */ /* 0x000fe400078ec0ff */
[----:B------:R-:W-:-:S02]  /*2580*/  LOP3.LUT R21, R21, 0xff, RZ, 0xc0, !PT ;  /* 0x000000ff15157812 */ /* 0x000fc400078ec0ff */
[----:B------:R-:W-:Y:S01]  /*2590*/  IADD3 R42, R42, -0x80, RZ ;  /* 0xffffff802a2a7810 */ /* 0x000fe20007ffe0ff */
[----:B------:R-:W-:Y:S01]  /*25a0*/  VIADD R37, R37, 0xffffff80 ;  /* 0xffffff8025257836 */ /* 0x000fe20000000000 */
[----:B------:R-:W-:Y:S01]  /*25b0*/  IADD3 R21, R21, -0x80, RZ ;  /* 0xffffff8015157810 */ /* 0x000fe20007ffe0ff */
[----:B------:R-:W-:Y:S01]  /*25c0*/  VIADD R15, R15, 0xffffff80 ;  /* 0xffffff800f0f7836 */ /* 0x000fe20000000000 */
[----:B------:R3:W5:Y:S01]  /*25d0*/  I2F.F16 R12, R42 ;  /* 0x0000002a000c7306 */ /* 0x0007620000200c00 */
[----:B0-----:R-:W-:-:S07]  /*25e0*/  HADD2.F32 R39, -RZ, R39.H0_H0 ;  /* 0x20000027ff277230 */ /* 0x001fce0000004100 */
[----:B------:R-:W0:Y:S01]  /*25f0*/  I2F.F16 R21, R21 ;  /* 0x0000001500157306 */ /* 0x000e220000200c00 */
[----:B-1----:R-:W-:Y:S02]  /*2600*/  HADD2.F32 R43, -RZ, R36.H0_H0 ;  /* 0x20000024ff2b7230 */ /* 0x002fe40000004100 */
[----:B------:R-:W-:-:S05]  /*2610*/  FFMA.FTZ R39, R20, R39, RZ ;  /* 0x0000002714277223 */ /* 0x000fca00000100ff */
[----:B------:R-:W1:Y:S08]  /*2620*/  I2F.F16 R37, R37 ;  /* 0x0000002500257306 */ /* 0x000e700000200c00 */
[----:B------:R-:W2:Y:S01]  /*2630*/  I2F.F16 R15, R15 ;  /* 0x0000000f000f7306 */ /* 0x000ea20000200c00 */
[----:B------:R-:W-:Y:S01]  /*2640*/  FFMA.FTZ R36, R38, R43, R39 ;  /* 0x0000002b26247223 */ /* 0x000fe20000010027 */
[----:B---3--:R-:W-:Y:S01]  /*2650*/  SHF.R.U32.HI R42, RZ, 0x10, R6 ;  /* 0x00000010ff2a7819 */ /* 0x008fe20000011606 */
[----:B-----5:R-:W-:-:S02]  /*2660*/  HADD2.F32 R39, -RZ, R12.H0_H0 ;  /* 0x2000000cff277230 */ /* 0x020fc40000004100 */
[----:B0-----:R-:W-:Y:S01]  /*2670*/  HADD2.F32 R43, -RZ, R21.H0_H0 ;  /* 0x20000015ff2b7230 */ /* 0x001fe20000004100 */
[----:B------:R-:W-:Y:S01]  /*2680*/  LOP3.LUT R12, R42, 0xff, RZ, 0xc0, !PT ;  /* 0x000000ff2a0c7812 */ /* 0x000fe200078ec0ff */
[----:B-1----:R-:W-:Y:S02]  /*2690*/  HADD2.F32 R42, -RZ, R37.H0_H0 ;  /* 0x20000025ff2a7230 */ /* 0x002fe40000004100 */
[----:B------:R-:W-:Y:S01]  /*26a0*/  FFMA.FTZ R39, R20, R39, RZ ;  /* 0x0000002714277223 */ /* 0x000fe200000100ff */
[----:B------:R-:W-:Y:S02]  /*26b0*/  HADD2.F32 R37, -RZ, R13.H0_H0 ;  /* 0x2000000dff257230 */ /* 0x000fe40000004100 */
[----:B------:R-:W-:Y:S02]  /*26c0*/  VIADD R44, R12, 0xffffff80 ;  /* 0xffffff800c2c7836 */ /* 0x000fe40000000000 */
[----:B--2---:R-:W-:Y:S02]  /*26d0*/  HADD2.F32 R15, -RZ, R15.H0_H0 ;  /* 0x2000000fff0f7230 */ /* 0x004fe40000004100 */
[----:B------:R-:W-:-:S03]  /*26e0*/  FFMA.FTZ R12, R38, R43, R39 ;  /* 0x0000002b260c7223 */ /* 0x000fc60000010027 */
[----:B------:R-:W-:Y:S02]  /*26f0*/  FFMA.FTZ R39, R15, R37, R14 ;  /* 0x000000250f277223 */ /* 0x000fe4000001000e */
[----:B------:R-:W0:Y:S01]  /*2700*/  LDS.64 R14, [UR4+0x28] ;  /* 0x00002804ff0e7984 */ /* 0x000e220008000a00 */
[----:B------:R1:W2:Y:S01]  /*2710*/  I2F.F16 R21, R44 ;  /* 0x0000002c00157306 */ /* 0x0002a20000200c00 */
[----:B------:R-:W-:Y:S02]  /*2720*/  LEA.HI R43, R4, 0xffffff80, RZ, 0x8 ;  /* 0xffffff80042b7811 */ /* 0x000fe400078f40ff */
[----:B------:R-:W-:Y:S01]  /*2730*/  LOP3.LUT R4, R8, 0xff, RZ, 0xc0, !PT ;  /* 0x000000ff08047812 */ /* 0x000fe200078ec0ff */
[----:B------:R-:W-:-:S04]  /*2740*/  FFMA.FTZ R36, R37, R42, R36 ;  /* 0x0000002a25247223 */ /* 0x000fc80000010024 */
[----:B------:R3:W5:Y:S01]  /*2750*/  I2F.F16 R42, R43 ;  /* 0x0000002b002a7306 */ /* 0x0007620000200c00 */
[----:B-1----:R-:W-:Y:S01]  /*2760*/  IADD3 R44, R4, -0x80, RZ ;  /* 0xffffff80042c7810 */ /* 0x002fe20007ffe0ff */
[----:B------:R-:W-:Y:S01]  /*2770*/  HADD2.F32 R4, -RZ, R13.H1_H1 ;  /* 0x3000000dff047230 */ /* 0x000fe20000004100 */
[----:B------:R-:W-:Y:S02]  /*2780*/  LEA.HI R13, R6, 0xffffff80, RZ, 0x8 ;  /* 0xffffff80060d7811 */ /* 0x000fe400078f40ff */
[----:B------:R-:W-:Y:S01]  /*2790*/  SHF.R.U32.HI R6, RZ, 0x8, R8 ;  /* 0x00000008ff067819 */ /* 0x000fe20000011608 */
[----:B--2---:R-:W-:-:S03]  /*27a0*/  HADD2.F32 R21, -RZ, R21.H0_H0 ;  /* 0x20000015ff157230 */ /* 0x004fc60000004100 */
[----:B------:R-:W-:Y:S02]  /*27b0*/  LOP3.LUT R6, R6, 0xff, RZ, 0xc0, !PT ;  /* 0x000000ff06067812 */ /* 0x000fe400078ec0ff */
[----:B------:R-:W-:Y:S02]  /*27c0*/  FFMA.FTZ R21, R37, R21, R12 ;  /* 0x0000001525157223 */ /* 0x000fe4000001000c */
[----:B------:R-:W1:Y:S01]  /*27d0*/  I2F.F16 R12, R44 ;  /* 0x0000002c000c7306 */ /* 0x000e620000200c00 */
[----:B---3--:R-:W-:Y:S02]  /*27e0*/  VIADD R43, R6, 0xffffff80 ;  /* 0xffffff80062b7836 */ /* 0x008fe40000000000 */
[----:B-----5:R-:W-:Y:S01]  /*27f0*/  HADD2.F32 R42, -RZ, R42.H0_H0 ;  /* 0x2000002aff2a7230 */ /* 0x020fe20000004100 */
[----:B------:R-:W-:-:S04]  /*2800*/  LEA.HI R45, R5, 0xffffff80, RZ, 0x8 ;  /* 0xffffff80052d7811 */ /* 0x000fc800078f40ff */
[----:B------:R-:W2:Y:S01]  /*2810*/  I2F.F16 R6, R43 ;  /* 0x0000002b00067306 */ /* 0x000ea20000200c00 */
[----:B------:R-:W-:-:S07]  /*2820*/  FFMA.FTZ R39, R42, R4, R39 ;  /* 0x000000042a277223 */ /* 0x000fce0000010027 */
[----:B------:R-:W3:Y:S01]  /*2830*/  I2F.F16 R42, R45 ;  /* 0x0000002d002a7306 */ /* 0x000ee20000200c00 */
[----:B-1----:R-:W-:Y:S02]  /*2840*/  HADD2.F32 R5, -RZ, R12.H0_H0 ;  /* 0x2000000cff057230 */ /* 0x002fe40000004100 */
[----:B0-----:R-:W-:-:S05]  /*2850*/  HADD2.F32 R12, -RZ, R14.H0_H0 ;  /* 0x2000000eff0c7230 */ /* 0x001fca0000004100 */
[----:B------:R-:W-:Y:S02]  /*2860*/  FFMA.FTZ R39, R5, R12, R39 ;  /* 0x0000000c05277223 */ /* 0x000fe40000010027 */
[----:B------:R0:W-:Y:S02]  /*2870*/  I2F.F16 R5, R13 ;  /* 0x0000000d00057306 */ /* 0x0001e40000200c00 */
[----:B0-----:R-:W-:Y:S02]  /*2880*/  HADD2.F32 R13, -RZ, R14.H1_H1 ;  /* 0x3000000eff0d7230 */ /* 0x001fe40000004100 */
[----:B--2---:R-:W-:Y:S02]  /*2890*/  HADD2.F32 R14, -RZ, R6.H0_H0 ;  /* 0x20000006ff0e7230 */ /* 0x004fe40000004100 */
[----:B---3--:R-:W-:-:S03]  /*28a0*/  HADD2.F32 R42, -RZ, R42.H0_H0 ;  /* 0x2000002aff2a7230 */ /* 0x008fc60000004100 */
[----:B------:R-:W-:Y:S01]  /*28b0*/  FFMA.FTZ R39, R14, R13, R39 ;  /* 0x0000000d0e277223 */ /* 0x000fe20000010027 */
[----:B------:R-:W-:Y:S01]  /*28c0*/  SHF.R.U32.HI R14, RZ, 0x10, R8 ;  /* 0x00000010ff0e7819 */ /* 0x000fe20000011608 */
[----:B------:R-:W-:-:S03]  /*28d0*/  FFMA.FTZ R6, R4, R42, R36 ;  /* 0x0000002a04067223 */ /* 0x000fc60000010024 */
[----:B------:R-:W-:-:S05]  /*28e0*/  LOP3.LUT R42, R14, 0xff, RZ, 0xc0, !PT ;  /* 0x000000ff0e2a7812 */ /* 0x000fca00078ec0ff */
[----:B------:R-:W-:Y:S01]  /*28f0*/  VIADD R42, R42, 0xffffff80 ;  /* 0xffffff802a2a7836 */ /* 0x000fe20000000000 */
[----:B------:R-:W-:-:S05]  /*2900*/  LEA.HI R44, R8, 0xffffff80, RZ, 0x8 ;  /* 0xffffff80082c7811 */ /* 0x000fca00078f40ff */
[----:B------:R-:W0:Y:S08]  /*2910*/  I2F.F16 R42, R42 ;  /* 0x0000002a002a7306 */ /* 0x000e300000200c00 */
[----:B------:R-:W1:Y:S01]  /*2920*/  I2F.F16 R8, R44 ;  /* 0x0000002c00087306 */ /* 0x000e620000200c00 */
[----:B------:R-:W-:Y:S02]  /*2930*/  HADD2.F32 R43, -RZ, R15.H0_H0 ;  /* 0x2000000fff2b7230 */ /* 0x000fe40000004100 */
[----:B0-----:R-:W-:-:S05]  /*2940*/  HADD2.F32 R42, -RZ, R42.H0_H0 ;  /* 0x2000002aff2a7230 */ /* 0x001fca0000004100 */
[----:B------:R-:W-:Y:S01]  /*2950*/  FFMA.FTZ R39, R42, R43, R39 ;  /* 0x0000002b2a277223 */ /* 0x000fe20000010027 */
[----:B------:R-:W-:Y:S02]  /*2960*/  HADD2.F32 R42, -RZ, R15.H1_H1 ;  /* 0x3000000fff2a7230 */ /* 0x000fe40000004100 */
[----:B-1----:R-:W-:-:S05]  /*2970*/  HADD2.F32 R8, -RZ, R8.H0_H0 ;  /* 0x20000008ff087230 */ /* 0x002fca0000004100 */
[----:B------:R-:W-:Y:S01]  /*2980*/  FFMA.FTZ R15, R8, R42, R39 ;  /* 0x0000002a080f7223 */ /* 0x000fe20000010027 */
        /* <DEDUP_REMOVED lines=17> */
[----:B------:R-:W-:-:S04]  /*2aa0*/  LOP3.LUT R6, R10, 0xff, RZ, 0xc0, !PT ;  /* 0x000000ff0a067812 */ /* 0x000fc800078ec0ff */
[----:B------:R-:W-:-:S06]  /*2ab0*/  IADD3 R45, R6, -0x80, RZ ;  /* 0xffffff80062d7810 */ /* 0x000fcc0007ffe0ff */
[----:B------:R-:W0:Y:S01]  /*2ac0*/  I2F.F16 R45, R45 ;  /* 0x0000002d002d7306 */ /* 0x000e220000200c00 */
[----:B------:R-:W-:-:S05]  /*2ad0*/  HADD2.F32 R5, -RZ, R5.H0_H0 ;  /* 0x20000005ff057230 */ /* 0x000fca0000004100 */
[----:B------:R-:W-:Y:S01]  /*2ae0*/  FFMA.FTZ R5, R4, R5, R21 ;  /* 0x0000000504057223 */ /* 0x000fe20000010015 */
        /* <DEDUP_REMOVED lines=36> */
[----:B------:R0:W2:Y:S01]  /*2d30*/  LDG.E.128.CONSTANT R4, desc[UR6][R44.64] ;  /* 0x000000062c047981 */ /* 0x0000a2000c1e9d00 */
[----:B------:R-:W-:-:S04]  /*2d40*/  LOP3.LUT R20, R11, 0xff, RZ, 0xc0, !PT ;  /* 0x000000ff0b147812 */ /* 0x000fc800078ec0ff */
[----:B------:R-:W-:-:S06]  /*2d50*/  IADD3 R40, R20, -0x80, RZ ;  /* 0xffffff8014287810 */ /* 0x000fcc0007ffe0ff */
[----:B------:R-:W1:Y:S02]  /*2d60*/  I2F.F16 R40, R40 ;  /* 0x0000002800287306 */ /* 0x000e640000200c00 */
[----:B-1----:R-:W-:-:S05]  /*2d70*/  HADD2.F32 R38, -RZ, R40.H0_H0 ;  /* 0x20000028ff267230 */ /* 0x002fca0000004100 */
[----:B------:R-:W-:Y:S01]  /*2d80*/  FFMA.FTZ R38, R12, R38, R37 ;  /* 0x000000260c267223 */ /* 0x000fe20000010025 */
[----:B------:R-:W-:-:S04]  /*2d90*/  SHF.R.U32.HI R12, RZ, 0x8, R11 ;  /* 0x00000008ff0c7819 */ /* 0x000fc8000001160b */
[----:B------:R-:W-:-:S05]  /*2da0*/  LOP3.LUT R12, R12, 0xff, RZ, 0xc0, !PT ;  /* 0x000000ff0c0c7812 */ /* 0x000fca00078ec0ff */
[----:B------:R-:W-:Y:S01]  /*2db0*/  VIADD R20, R12, 0xffffff80 ;  /* 0xffffff800c147836 */ /* 0x000fe20000000000 */
[----:B------:R-:W-:-:S05]  /*2dc0*/  SHF.R.U32.HI R12, RZ, 0x10, R11 ;  /* 0x00000010ff0c7819 */ /* 0x000fca000001160b */
[----:B------:R-:W1:Y:S01]  /*2dd0*/  I2F.F16 R20, R20 ;  /* 0x0000001400147306 */ /* 0x000e620000200c00 */
[----:B------:R-:W-:-:S05]  /*2de0*/  LOP3.LUT R12, R12, 0xff, RZ, 0xc0, !PT ;  /* 0x000000ff0c0c7812 */ /* 0x000fca00078ec0ff */
[----:B------:R-:W-:-:S04]  /*2df0*/  VIADD R41, R12, 0xffffff80 ;  /* 0xffffff800c297836 */ /* 0x000fc80000000000 */
[----:B------:R-:W3:Y:S01]  /*2e00*/  I2F.F16 R12, R41 ;  /* 0x00000029000c7306 */ /* 0x000ee20000200c00 */
[----:B-1----:R-:W-:Y:S01]  /*2e10*/  HADD2.F32 R37, -RZ, R20.H0_H0 ;  /* 0x20000014ff257230 */ /* 0x002fe20000004100 */
[----:B------:R-:W-:-:S04]  /*2e20*/  LEA.HI R9, R9, 0xffffff80, RZ, 0x8 ;  /* 0xffffff8009097811 */ /* 0x000fc800078f40ff */
[----:B------:R-:W-:Y:S01]  /*2e30*/  FFMA.FTZ R38, R13, R37, R38 ;  /* 0x000000250d267223 */ /* 0x000fe20000010026 */
[----:B------:R-:W-:-:S04]  /*2e40*/  LEA.HI R37, R10, 0xffffff80, RZ, 0x8 ;  /* 0xffffff800a257811 */ /* 0x000fc800078f40ff */
[----:B------:R-:W1:Y:S01]  /*2e50*/  I2F.F16 R20, R37 ;  /* 0x0000002500147306 */ /* 0x000e620000200c00 */
[----:B------:R-:W-:Y:S01]  /*2e60*/  LEA.HI R10, R11, 0xffffff80, RZ, 0x8 ;  /* 0xffffff800b0a7811 */ /* 0x000fe200078f40ff */
[----:B---3--:R-:W-:-:S06]  /*2e70*/  HADD2.F32 R12, -RZ, R12.H0_H0 ;  /* 0x2000000cff0c7230 */ /* 0x008fcc0000004100 */
[----:B------:R-:W3:Y:S01]  /*2e80*/  I2F.F16 R9, R9 ;  /* 0x0000000900097306 */ /* 0x000ee20000200c00 */
[----:B------:R-:W-:Y:S02]  /*2e90*/  FFMA.FTZ R43, R43, R12, R38 ;  /* 0x0000000c2b2b7223 */ /* 0x000fe40000010026 */
[----:B------:R-:W5:Y:S05]  /*2ea0*/  LDS.64 R12, [UR4+0x30] ;  /* 0x00003004ff0c7984 */ /* 0x000f6a0008000a00 */
[----:B------:R-:W4:Y:S01]  /*2eb0*/  I2F.F16 R10, R10 ;  /* 0x0000000a000a7306 */ /* 0x000f220000200c00 */
[----:B-1----:R-:W-:-:S05]  /*2ec0*/  HADD2.F32 R41, -RZ, R20.H0_H0 ;  /* 0x20000014ff297230 */ /* 0x002fca0000004100 */
[----:B------:R-:W-:Y:S01]  /*2ed0*/  FFMA.FTZ R20, R42, R41, R8 ;  /* 0x000000292a147223 */ /* 0x000fe20000010008 */
[----:B---3--:R-:W-:-:S05]  /*2ee0*/  HADD2.F32 R11, -RZ, R9.H0_H0 ;  /* 0x20000009ff0b7230 */ /* 0x008fca0000004100 */
[----:B------:R-:W-:Y:S01]  /*2ef0*/  FFMA.FTZ R39, R42, R11, R39 ;  /* 0x0000000b2a277223 */ /* 0x000fe20000010027 */
[----:B0-----:R-:W-:Y:S01]  /*2f00*/  IMAD.WIDE R44, R34, 0x4, R44 ;  /* 0x00000004222c7825 */ /* 0x001fe200078e022c */
[----:B--2---:R-:W-:-:S04]  /*2f10*/  SHF.R.U32.HI R8, RZ, 0x8, R4 ;  /* 0x00000008ff087819 */ /* 0x004fc80000011604 */
[----:B------:R-:W-:Y:S01]  /*2f20*/  LOP3.LUT R11, R8, 0xff, RZ, 0xc0, !PT ;  /* 0x000000ff080b7812 */ /* 0x000fe200078ec0ff */
[----:B----4-:R-:W-:Y:S01]  /*2f30*/  HADD2.F32 R8, -RZ, R10.H0_H0 ;  /* 0x2000000aff087230 */ /* 0x010fe20000004100 */
[----:B------:R-:W-:-:S03]  /*2f40*/  LOP3.LUT R9, R4, 0xff, RZ, 0xc0, !PT ;  /* 0x000000ff04097812 */ /* 0x000fc600078ec0ff */
[----:B------:R-:W-:Y:S02]  /*2f50*/  VIADD R37, R11, 0xffffff80 ;  /* 0xffffff800b257836 */ /* 0x000fe40000000000 */
[----:B------:R-:W-:Y:S01]  /*2f60*/  FFMA.FTZ R42, R42, R8, R43 ;  /* 0x000000082a2a7223 */ /* 0x000fe2000001002b */
[----:B------:R-:W-:Y:S02]  /*2f70*/  IADD3 R9, R9, -0x80, RZ ;  /* 0xffffff8009097810 */ /* 0x000fe40007ffe0ff */
[----:B------:R-:W-:Y:S02]  /*2f80*/  LOP3.LUT R8, R5, 0xff, RZ, 0xc0, !PT ;  /* 0x000000ff05087812 */ /* 0x000fe400078ec0ff */
[----:B------:R-:W-:Y:S02]  /*2f90*/  SHF.R.U32.HI R11, RZ, 0x8, R5 ;  /* 0x00000008ff0b7819 */ /* 0x000fe40000011605 */
[----:B------:R-:W0:Y:S01]  /*2fa0*/  I2F.F16 R9, R9 ;  /* 0x0000000900097306 */ /* 0x000e220000200c00 */
[----:B------:R-:W-:Y:S01]  /*2fb0*/  VIADD R10, R8, 0xffffff80 ;  /* 0xffffff80080a7836 */ /* 0x000fe20000000000 */
[----:B------:R-:W-:-:S04]  /*2fc0*/  LOP3.LUT R11, R11, 0xff, RZ, 0xc0, !PT ;  /* 0x000000ff0b0b7812 */ /* 0x000fc800078ec0ff */
[----:B------:R-:W-:Y:S02]  /*2fd0*/  IADD3 R11, R11, -0x80, RZ ;  /* 0xffffff800b0b7810 */ /* 0x000fe40007ffe0ff */
[----:B------:R-:W1:Y:S08]  /*2fe0*/  I2F.F16 R37, R37 ;  /* 0x0000002500257306 */ /* 0x000e700000200c00 */
[----:B------:R-:W2:Y:S01]  /*2ff0*/  I2F.F16 R10, R10 ;  /* 0x0000000a000a7306 */ /* 0x000ea20000200c00 */
[----:B-----5:R-:W-:-:S07]  /*3000*/  HADD2.F32 R8, -RZ, R12.H0_H0 ;  /* 0x2000000cff087230 */ /* 0x020fce0000004100 */
[----:B------:R-:W3:Y:S01]  /*3010*/  I2F.F16 R11, R11 ;  /* 0x0000000b000b7306 */ /* 0x000ee20000200c00 */
[----:B0-----:R-:W-:Y:S02]  /*3020*/  HADD2.F32 R9, -RZ, R9.H0_H0 ;  /* 0x20000009ff097230 */ /* 0x001fe40000004100 */
[----:B-1----:R-:W-:Y:S02]  /*3030*/  HADD2.F32 R40, -RZ, R37.H0_H0 ;  /* 0x20000025ff287230 */ /* 0x002fe40000004100 */
[----:B------:R-:W-:Y:S02]  /*3040*/  HADD2.F32 R43, -RZ, R12.H1_H1 ;  /* 0x3000000cff2b7230 */ /* 0x000fe40000004100 */
[----:B------:R-:W-:Y:S01]  /*3050*/  FFMA.FTZ R9, R9, R8, RZ ;  /* 0x0000000809097223 */ /* 0x000fe200000100ff */
[----:B--2---:R-:W-:-:S03]  /*3060*/  HADD2.F32 R37, -RZ, R10.H0_H0 ;  /* 0x2000000aff257230 */ /* 0x004fc60000004100 */
[----:B------:R-:W-:Y:S01]  /*3070*/  FFMA.FTZ R40, R40, R43, R9 ;  /* 0x0000002b28287223 */ /* 0x000fe20000010009 */
[----:B------:R-:W-:Y:S01]  /*3080*/  LOP3.LUT R9, R6, 0xff, RZ, 0xc0, !PT ;  /* 0x000000ff06097812 */ /* 0x000fe200078ec0ff */
[----:B------:R-:W-:Y:S01]  /*3090*/  FFMA.FTZ R38, R8, R37, RZ ;  /* 0x0000002508267223 */ /* 0x000fe200000100ff */
[----:B---3--:R-:W-:Y:S01]  /*30a0*/  HADD2.F32 R10, -RZ, R11.H0_H0 ;  /* 0x2000000bff0a7230 */ /* 0x008fe20000004100 */
[----:B------:R-:W-:Y:S02]  /*30b0*/  SHF.R.U32.HI R11, RZ, 0x8, R6 ;  /* 0x00000008ff0b7819 */ /* 0x000fe40000011606 */
[----:B------:R-:W-:Y:S02]  /*30c0*/  VIADD R12, R9, 0xffffff80 ;  /* 0xffffff80090c7836 */ /* 0x000fe40000000000 */
[----:B------:R-:W-:Y:S01]  /*30d0*/  FFMA.FTZ R37, R43, R10, R38 ;  /* 0x0000000a2b257223 */ /* 0x000fe20000010026 */
[----:B------:R-:W-:Y:S02]  /*30e0*/  LOP3.LUT R38, R7, 0xff, RZ, 0xc0, !PT ;  /* 0x000000ff07267812 */ /* 0x000fe400078ec0ff */
[----:B------:R-:W-:Y:S01]  /*30f0*/  LOP3.LUT R11, R11, 0xff, RZ, 0xc0, !PT ;  /* 0x000000ff0b0b7812 */ /* 0x000fe200078ec0ff */
[----:B------:R-:W0:Y:S02]  /*3100*/  I2F.F16 R9, R12 ;  /* 0x0000000c00097306 */ /* 0x000e240000200c00 */
[----:B------:R-:W-:Y:S01]  /*3110*/  VIADD R38, R38, 0xffffff80 ;  /* 0xffffff8026267836 */ /* 0x000fe20000000000 */
[----:B------:R-:W-:-:S05]  /*3120*/  IADD3 R41, R11, -0x80, RZ ;  /* 0xffffff800b297810 */ /* 0x000fca0007ffe0ff */
[----:B------:R-:W1:Y:S08]  /*3130*/  I2F.F16 R10, R38 ;  /* 0x00000026000a7306 */ /* 0x000e700000200c00 */
[----:B------:R-:W2:Y:S01]  /*3140*/  I2F.F16 R11, R41 ;  /* 0x00000029000b7306 */ /* 0x000ea20000200c00 */
[----:B0-----:R-:W-:-:S05]  /*3150*/  HADD2.F32 R9, -RZ, R9.H0_H0 ;  /* 0x20000009ff097230 */ /* 0x001fca0000004100 */
[----:B------:R-:W-:Y:S01]  /*3160*/  FFMA.FTZ R9, R8, R9, RZ ;  /* 0x0000000908097223 */ /* 0x000fe200000100ff */
[----:B-1----:R-:W-:Y:S02]  /*3170*/  HADD2.F32 R10, -RZ, R10.H0_H0 ;  /* 0x2000000aff0a7230 */ /* 0x002fe40000004100 */
[----:B--2---:R-:W-:-:S03]  /*3180*/  HADD2.F32 R11, -RZ, R11.H0_H0 ;  /* 0x2000000bff0b7230 */ /* 0x004fc60000004100 */
[----:B------:R-:W-:Y:S02]  /*3190*/  FFMA.FTZ R12, R8, R10, RZ ;  /* 0x0000000a080c7223 */ /* 0x000fe400000100ff */
[----:B------:R-:W-:Y:S02]  /*31a0*/  FFMA.FTZ R41, R43, R11, R9 ;  /* 0x0000000b2b297223 */ /* 0x000fe40000010009 */
[----:B------:R-:W2:Y:S01]  /*31b0*/  LDG.E.128.CONSTANT R8, desc[UR6][R44.64] ;  /* 0x000000062c087981 */ /* 0x000ea2000c1e9d00 */
        /* <DEDUP_REMOVED lines=9> */
[----:B------:R-:W0:Y:S01]  /*3250*/  I2F.F16 R38, R38 ;  /* 0x0000002600267306 */ /* 0x000e220000200c00 */
[----:B------:R-:W-:Y:S02]  /*3260*/  HADD2.F32 R43, -RZ, R13.H0_H0 ;  /* 0x2000000dff2b7230 */ /* 0x000fe40000004100 */
[----:B0-----:R-:W-:-:S05]  /*3270*/  HADD2.F32 R38, -RZ, R38.H0_H0 ;  /* 0x20000026ff267230 */ /* 0x001fca0000004100 */
[----:B------:R-:W-:Y:S01]  /*3280*/  FFMA.FTZ R38, R38, R43, R40 ;  /* 0x0000002b26267223 */ /* 0x000fe20000010028 */
[----:B------:R-:W-:-:S04]  /*3290*/  SHF.R.U32.HI R40, RZ, 0x10, R5 ;  /* 0x00000010ff287819 */ /* 0x000fc80000011605 */
        /* <DEDUP_REMOVED lines=17> */
[----:B------:R-:W-:Y:S02]  /*33b0*/  HADD2.F32 R13, -RZ, R13.H1_H1 ;  /* 0x3000000dff0d7230 */ /* 0x000fe40000004100 */
[----:B0-----:R-:W-:-:S05]  /*33c0*/  HADD2.F32 R41, -RZ, R41.H0_H0 ;  /* 0x20000029ff297230 */ /* 0x001fca0000004100 */
[----:B------:R-:W-:Y:S01]  /*33d0*/  FFMA.FTZ R12, R43, R41, R12 ;  /* 0x000000292b0c7223 */ /* 0x000fe2000001000c */
[----:B------:R-:W-:Y:S01]  /*33e0*/  LEA.HI R43, R5, 0xffffff80, RZ, 0x8 ;  /* 0xffffff80052b7811 */ /* 0x000fe200078f40ff */
[----:B-1----:R-:W-:Y:S01]  /*33f0*/  HADD2.F32 R4, -RZ, R4.H0_H0 ;  /* 0x20000004ff047230 */ /* 0x002fe20000004100 */
[----:B------:R-:W-:Y:S02]  /*3400*/  LEA.HI R41, R6, 0xffffff80, RZ, 0x8 ;  /* 0xffffff8006297811 */ /* 0x000fe400078f40ff */
[----:B------:R-:W0:Y:S02]  /*3410*/  I2F.F16 R5, R43 ;  /* 0x0000002b00057306 */ /* 0x000e240000200c00 */
[----:B------:R-:W-:-:S06]  /*3420*/  FFMA.FTZ R38, R4, R13, R38 ;  /* 0x0000000d04267223 */ /* 0x000fcc0000010026 */
[----:B------:R-:W1:Y:S01]  /*3430*/  I2F.F16 R4, R41 ;  /* 0x0000002900047306 */ /* 0x000e620000200c00 */
[----:B------:R-:W-:-:S07]  /*3440*/  LEA.HI R7, R7, 0xffffff80, RZ, 0x8 ;  /* 0xffffff8007077811 */ /* 0x000fce00078f40ff */
[----:B------:R-:W3:Y:S01]  /*3450*/  I2F.F16 R6, R7 ;  /* 0x0000000700067306 */ /* 0x000ee20000200c00 */
[----:B0-----:R-:W-:Y:S02]  /*3460*/  HADD2.F32 R5, -RZ, R5.H0_H0 ;  /* 0x20000005ff057230 */ /* 0x001fe40000004100 */
[----:B-1----:R-:W-:-:S03]  /*3470*/  HADD2.F32 R4, -RZ, R4.H0_H0 ;  /* 0x20000004ff047230 */ /* 0x002fc60000004100 */
[C---:B------:R-:W-:Y:S02]  /*3480*/  FFMA.FTZ R40, R13.reuse, R5, R40 ;  /* 0x000000050d287223 */ /* 0x040fe40000010028 */
[----:B------:R-:W-:Y:S02]  /*3490*/  FFMA.FTZ R37, R13, R4, R37 ;  /* 0x000000040d257223 */ /* 0x000fe40000010025 */
[----:B------:R-:W0:Y:S01]  /*34a0*/  LDS.64 R4, [UR4+0x38] ;  /* 0x00003804ff047984 */ /* 0x000e220008000a00 */
[----:B---3--:R-:W-:-:S05]  /*34b0*/  HADD2.F32 R6, -RZ, R6.H0_H0 ;  /* 0x20000006ff067230 */ /* 0x008fca0000004100 */
[----:B------:R-:W-:Y:S01]  /*34c0*/  FFMA.FTZ R12, R13, R6, R12 ;  /* 0x000000060d0c7223 */ /* 0x000fe2000001000c */
[--C-:B------:R-:W-:Y:S02]  /*34d0*/  HADD2.F32 R21, -RZ, R0.reuse.H0_H0 ;  /* 0x20000000ff157230 */ /* 0x100fe40000004100 */
[----:B------:R-:W-:-:S03]  /*34e0*/  HADD2.F32 R14, -RZ, R0.H1_H1 ;  /* 0x30000000ff0e7230 */ /* 0x000fc60000004100 */
[----:B------:R-:W-:Y:S02]  /*34f0*/  FMUL.FTZ R36, R26, R21 ;  /* 0x000000151a247220 */ /* 0x000fe40000410000 */
[----:B------:R-:W-:-:S03]  /*3500*/  FMUL.FTZ R26, R25, R14 ;  /* 0x0000000e191a7220 */ /* 0x000fc60000410000 */
[----:B------:R-:W-:Y:S02]  /*3510*/  F2FP.F16.F32.PACK_AB R25, RZ, R36 ;  /* 0x00000024ff19723e */ /* 0x000fe400000000ff */
[----:B------:R-:W-:-:S04]  /*3520*/  F2FP.F16.F32.PACK_AB R26, RZ, R26 ;  /* 0x0000001aff1a723e */ /* 0x000fc800000000ff */
[----:B------:R-:W-:Y:S01]  /*3530*/  PRMT R25, R25, 0x5410, R26 ;  /* 0x0000541019197816 */ /* 0x000fe2000000001a */
[----:B------:R-:W-:Y:S01]  /*3540*/  HADD2.F32 R36, -RZ, R2.H0_H0 ;  /* 0x20000002ff247230 */ /* 0x000fe20000004100 */
[----:B--2---:R-:W-:-:S04]  /*3550*/  LOP3.LUT R6, R8, 0xff, RZ, 0xc0, !PT ;  /* 0x000000ff08067812 */ /* 0x004fc800078ec0ff */
[----:B------:R-:W-:Y:S02]  /*3560*/  IADD3 R41, R6, -0x80, RZ ;  /* 0xffffff8006297810 */ /* 0x000fe40007ffe0ff */
[----:B------:R-:W-:Y:S02]  /*3570*/  LOP3.LUT R6, R9, 0xff, RZ, 0xc0, !PT ;  /* 0x000000ff09067812 */ /* 0x000fe400078ec0ff */
[----:B------:R-:W1:Y:S03]  /*3580*/  I2F.F16 R13, R41 ;  /* 0x00000029000d7306 */ /* 0x000e660000200c00 */
[----:B------:R-:W-:-:S05]  /*3590*/  VIADD R43, R6, 0xffffff80 ;  /* 0xffffff80062b7836 */ /* 0x000fca0000000000 */
[----:B------:R-:W2:Y:S01]  /*35a0*/  I2F.F16 R7, R43 ;  /* 0x0000002b00077306 */ /* 0x000ea20000200c00 */
[----:B0-----:R-:W-:Y:S02]  /*35b0*/  HADD2.F32 R6, -RZ, R4.H0_H0 ;  /* 0x20000004ff067230 */ /* 0x001fe40000004100 */
[----:B-1----:R-:W-:Y:S02]  /*35c0*/  HADD2.F32 R13, -RZ, R13.H0_H0 ;  /* 0x2000000dff0d7230 */ /* 0x002fe40000004100 */
[----:B--2---:R-:W-:-:S03]  /*35d0*/  HADD2.F32 R7, -RZ, R7.H0_H0 ;  /* 0x20000007ff077230 */ /* 0x004fc60000004100 */
[----:B------:R-:W-:Y:S01]  /*35e0*/  FFMA.FTZ R38, R13, R6, R38 ;  /* 0x000000060d267223 */ /* 0x000fe20000010026 */
[----:B------:R-:W-:Y:S01]  /*35f0*/  LOP3.LUT R13, R10, 0xff, RZ, 0xc0, !PT ;  /* 0x000000ff0a0d7812 */ /* 0x000fe200078ec0ff */
[----:B------:R-:W-:Y:S01]  /*3600*/  FFMA.FTZ R40, R6, R7, R40 ;  /* 0x0000000706287223 */ /* 0x000fe20000010028 */
[----:B------:R-:W-:-:S03]  /*3610*/  LOP3.LUT R7, R11, 0xff, RZ, 0xc0, !PT ;  /* 0x000000ff0b077812 */ /* 0x000fc600078ec0ff */
[----:B------:R-:W-:Y:S01]  /*3620*/  VIADD R13, R13, 0xffffff80 ;  /* 0xffffff800d0d7836 */ /* 0x000fe20000000000 */
[----:B------:R-:W-:-:S05]  /*3630*/  IADD3 R7, R7, -0x80, RZ ;  /* 0xffffff8007077810 */ /* 0x000fca0007ffe0ff */
[----:B------:R-:W0:Y:S08]  /*3640*/  I2F.F16 R13, R13 ;  /* 0x0000000d000d7306 */ /* 0x000e300000200c00 */
[----:B------:R-:W1:Y:S01]  /*3650*/  I2F.F16 R7, R7 ;  /* 0x0000000700077306 */ /* 0x000e620000200c00 */
[----:B------:R-:W-:Y:S01]  /*3660*/  HFMA2.MMA R26, R25, 1, 1, R28 ;  /* 0x3c003c00191a7835 */ /* 0x000fe2000000001c */
[----:B------:R-:W-:-:S02]  /*3670*/  HADD2.F32 R25, -RZ, R2.H1_H1 ;  /* 0x30000002ff197230 */ /* 0x000fc40000004100 */
[----:B------:R-:W-:Y:S01]  /*3680*/  FMUL.FTZ R19, R21, R19 ;  /* 0x0000001315137220 */ /* 0x000fe20000410000 */
[----:B0-----:R-:W-:Y:S02]  /*3690*/  HADD2.F32 R28, -RZ, R13.H0_H0 ;  /* 0x2000000dff1c7230 */ /* 0x001fe40000004100 */
[----:B------:R-:W-:Y:S01]  /*36a0*/  FMUL.FTZ R24, R24, R36 ;  /* 0x0000002418187220 */ /* 0x000fe20000410000 */
[----:B------:R-:W-:Y:S01]  /*36b0*/  FMUL.FTZ R23, R23, R25 ;  /* 0x0000001917177220 */ /* 0x000fe20000410000 */
[----:B-1----:R-:W-:Y:S02]  /*36c0*/  HADD2.F32 R41, -RZ, R7.H0_H0 ;  /* 0x20000007ff297230 */ /* 0x002fe40000004100 */
[----:B------:R-:W-:-:S03]  /*36d0*/  FFMA.FTZ R28, R6, R28, R37 ;  /* 0x0000001c061c7223 */ /* 0x000fc60000010025 */
[----:B------:R-:W-:Y:S01]  /*36e0*/  FFMA.FTZ R12, R6, R41, R12 ;  /* 0x00000029060c7223 */ /* 0x000fe2000001000c */
[----:B------:R-:W-:Y:S01]  /*36f0*/  FMUL.FTZ R6, R14, R16 ;  /* 0x000000100e067220 */ /* 0x000fe20000410000 */
[----:B------:R-:W-:Y:S01]  /*3700*/  F2FP.F16.F32.PACK_AB R16, RZ, R19 ;  /* 0x00000013ff10723e */ /* 0x000fe200000000ff */
[----:B------:R-:W-:Y:S01]  /*3710*/  FMUL.FTZ R7, R36, R17 ;  /* 0x0000001124077220 */ /* 0x000fe20000410000 */
[----:B------:R-:W-:Y:S02]  /*3720*/  F2FP.F16.F32.PACK_AB R24, RZ, R24 ;  /* 0x00000018ff18723e */ /* 0x000fe400000000ff */
[----:B------:R-:W-:Y:S02]  /*3730*/  F2FP.F16.F32.PACK_AB R23, RZ, R23 ;  /* 0x00000017ff17723e */ /* 0x000fe400000000ff */
[----:B------:R-:W-:Y:S02]  /*3740*/  SHF.R.U32.HI R19, RZ, 0x8, R8 ;  /* 0x00000008ff137819 */ /* 0x000fe40000011608 */
[----:B------:R-:W-:-:S02]  /*3750*/  F2FP.F16.F32.PACK_AB R17, RZ, R6 ;  /* 0x00000006ff11723e */ /* 0x000fc400000000ff */
[----:B------:R-:W-:Y:S02]  /*3760*/  PRMT R24, R24, 0x5410, R23 ;  /* 0x0000541018187816 */ /* 0x000fe40000000017 */
[----:B------:R-:W-:Y:S02]  /*3770*/  LOP3.LUT R19, R19, 0xff, RZ, 0xc0, !PT ;  /* 0x000000ff13137812 */ /* 0x000fe400078ec0ff */
[----:B------:R-:W-:Y:S02]  /*3780*/  PRMT R23, R16, 0x5410, R17 ;  /* 0x0000541010177816 */ /* 0x000fe40000000011 */
[----:B------:R-:W-:Y:S01]  /*3790*/  SHF.R.U32.HI R17, RZ, 0x8, R9 ;  /* 0x00000008ff117819 */ /* 0x000fe20000011609 */
[----:B------:R-:W-:Y:S01]  /*37a0*/  VIADD R16, R19, 0xffffff80 ;  /* 0xffffff8013107836 */ /* 0x000fe20000000000 */
[----:B------:R-:W-:Y:S01]  /*37b0*/  HFMA2.MMA R13, R24, 1, 1, R3 ;  /* 0x3c003c00180d7835 */ /* 0x000fe20000000003 */
[----:B------:R-:W-:Y:S02]  /*37c0*/  LEA.HI R3, R8, 0xffffff80, RZ, 0x8 ;  /* 0xffffff8008037811 */ /* 0x000fe400078f40ff */
[----:B------:R-:W-:-:S02]  /*37d0*/  LOP3.LUT R19, R17, 0xff, RZ, 0xc0, !PT ;  /* 0x000000ff11137812 */ /* 0x000fc400078ec0ff */
[----:B------:R-:W-:Y:S01]  /*37e0*/  SHF.R.U32.HI R17, RZ, 0x10, R8 ;  /* 0x00000010ff117819 */ /* 0x000fe20000011608 */
[----:B------:R-:W-:Y:S01]  /*37f0*/  FMUL.FTZ R8, R25, R18 ;  /* 0x0000001219087220 */ /* 0x000fe20000410000 */
[----:B------:R-:W-:-:S04]  /*3800*/  F2FP.F16.F32.PACK_AB R7, RZ, R7 ;  /* 0x00000007ff07723e */ /* 0x000fc800000000ff */
[----:B------:R-:W-:Y:S01]  /*3810*/  F2FP.F16.F32.PACK_AB R8, RZ, R8 ;  /* 0x00000008ff08723e */ /* 0x000fe200000000ff */
[----:B------:R-:W0:Y:S01]  /*3820*/  I2F.F16 R16, R16 ;  /* 0x0000001000107306 */ /* 0x000e220000200c00 */
[----:B------:R-:W-:Y:S02]  /*3830*/  VIADD R19, R19, 0xffffff80 ;  /* 0xffffff8013137836 */ /* 0x000fe40000000000 */
[----:B------:R-:W-:Y:S02]  /*3840*/  PRMT R24, R7, 0x5410, R8 ;  /* 0x0000541007187816 */ /* 0x000fe40000000008 */
[----:B------:R-:W-:Y:S02]  /*3850*/  SHF.R.U32.HI R7, RZ, 0x8, R10 ;  /* 0x00000008ff077819 */ /* 0x000fe4000001160a */
[----:B------:R-:W-:Y:S01]  /*3860*/  LOP3.LUT R18, R17, 0xff, RZ, 0xc0, !PT ;  /* 0x000000ff11127812 */ /* 0x000fe200078ec0ff */
[----:B------:R-:W-:Y:S01]  /*3870*/  HFMA2.MMA R26, R23, 1, 1, R26 ;  /* 0x3c003c00171a7835 */ /* 0x000fe2000000001a */
[----:B------:R0:W1:Y:S01]  /*3880*/  I2F.F16 R17, R19 ;  /* 0x0000001300117306 */ /* 0x0000620000200c00 */
[----:B------:R-:W-:Y:S01]  /*3890*/  HFMA2.MMA R8, R24, 1, 1, R13 ;  /* 0x3c003c0018087835 */ /* 0x000fe2000000000d */
[----:B------:R-:W-:-:S02]  /*38a0*/  LOP3.LUT R23, R7, 0xff, RZ, 0xc0, !PT ;  /* 0x000000ff07177812 */ /* 0x000fc400078ec0ff */
[----:B------:R-:W-:-:S03]  /*38b0*/  SHF.R.U32.HI R24, RZ, 0x8, R11 ;  /* 0x00000008ff187819 */ /* 0x000fc6000001160b */
[----:B------:R-:W-:Y:S01]  /*38c0*/  VIADD R23, R23, 0xffffff80 ;  /* 0xffffff8017177836 */ /* 0x000fe20000000000 */
[----:B------:R-:W-:Y:S01]  /*38d0*/  LOP3.LUT R24, R24, 0xff, RZ, 0xc0, !PT ;  /* 0x000000ff18187812 */ /* 0x000fe200078ec0ff */
[----:B------:R-:W-:Y:S02]  /*38e0*/  HADD2.F32 R13, -RZ, R4.H1_H1 ;  /* 0x30000004ff0d7230 */ /* 0x000fe40000004100 */
[----:B0-----:R-:W-:Y:S01]  /*38f0*/  HADD2.F32 R19, -RZ, R16.H0_H0 ;  /* 0x20000010ff137230 */ /* 0x001fe20000004100 */
[----:B------:R-:W0:Y:S01]  /*3900*/  I2F.F16 R4, R23 ;  /* 0x0000001700047306 */ /* 0x000e220000200c00 */
[----:B------:R-:W-:Y:S02]  /*3910*/  VIADD R16, R24, 0xffffff80 ;  /* 0xffffff8018107836 */ /* 0x000fe40000000000 */
[----:B-1----:R-:W-:Y:S01]  /*3920*/  HADD2.F32 R17, -RZ, R17.H0_H0 ;  /* 0x20000011ff117230 */ /* 0x002fe20000004100 */
[----:B------:R-:W-:Y:S02]  /*3930*/  IADD3 R18, R18, -0x80, RZ ;  /* 0xffffff8012127810 */ /* 0x000fe40007ffe0ff */
[----:B------:R-:W-:-:S02]  /*3940*/  LEA.HI R6, R9, 0xffffff80, RZ, 0x8 ;  /* 0xffffff8009067811 */ /* 0x000fc400078f40ff */
[----:B------:R-:W1:Y:S01]  /*3950*/  I2F.F16 R16, R16 ;  /* 0x0000001000107306 */ /* 0x000e620000200c00 */
[----:B------:R-:W-:Y:S01]  /*3960*/  SHF.R.U32.HI R9, RZ, 0x10, R9 ;  /* 0x00000010ff097819 */ /* 0x000fe20000011609 */
[----:B------:R-:W-:Y:S01]  /*3970*/  FFMA.FTZ R40, R13, R17, R40 ;  /* 0x000000110d287223 */ /* 0x000fe20000010028 */
[----:B------:R-:W-:Y:S01]  /*3980*/  SHF.R.U32.HI R17, RZ, 0x10, R10 ;  /* 0x00000010ff117819 */ /* 0x000fe2000001160a */
[----:B------:R-:W-:Y:S01]  /*3990*/  FFMA.FTZ R38, R19, R13, R38 ;  /* 0x0000000d13267223 */ /* 0x000fe20000010026 */
[----:B------:R-:W-:-:S03]  /*39a0*/  LOP3.LUT R9, R9, 0xff, RZ, 0xc0, !PT ;  /* 0x000000ff09097812 */ /* 0x000fc600078ec0ff */
[----:B------:R2:W3:Y:S01]  /*39b0*/  I2F.F16 R7, R18 ;  /* 0x0000001200077306 */ /* 0x0004e20000200c00 */
[----:B------:R-:W-:Y:S01]  /*39c0*/  LOP3.LUT R17, R17, 0xff, RZ, 0xc0, !PT ;  /* 0x000000ff11117812 */ /* 0x000fe200078ec0ff */
[----:B0-----:R-:W-:Y:S01]  /*39d0*/  HADD2.F32 R19, -RZ, R4.H0_H0 ;  /* 0x20000004ff137230 */ /* 0x001fe20000004100 */
[----:B------:R-:W-:Y:S02]  /*39e0*/  IADD3 R9, R9, -0x80, RZ ;  /* 0xffffff8009097810 */ /* 0x000fe40007ffe0ff */
[----:B--2---:R-:W-:-:S04]  /*39f0*/  SHF.R.U32.HI R18, RZ, 0x10, R11 ;  /* 0x00000010ff127819 */ /* 0x004fc8000001160b */
[----:B------:R-:W-:Y:S01]  /*3a00*/  LOP3.LUT R18, R18, 0xff, RZ, 0xc0, !PT ;  /* 0x000000ff12127812 */ /* 0x000fe200078ec0ff */
[----:B------:R-:W-:Y:S02]  /*3a10*/  VIADD R17, R17, 0xffffff80 ;  /* 0xffffff8011117836 */ /* 0x000fe40000000000 */
[----:B------:R-:W-:Y:S01]  /*3a20*/  FFMA.FTZ R28, R13, R19, R28 ;  /* 0x000000130d1c7223 */ /* 0x000fe2000001001c */
[----:B-1----:R-:W-:Y:S02]  /*3a30*/  HADD2.F32 R19, -RZ, R16.H0_H0 ;  /* 0x20000010ff137230 */ /* 0x002fe40000004100 */
[----:B------:R-:W-:Y:S01]  /*3a40*/  VIADD R18, R18, 0xffffff80 ;  /* 0xffffff8012127836 */ /* 0x000fe20000000000 */
[----:B------:R-:W-:Y:S01]  /*3a50*/  LEA.HI R11, R11, 0xffffff80, RZ, 0x8 ;  /* 0xffffff800b0b7811 */ /* 0x000fe200078f40ff */
[----:B------:R-:W0:Y:S01]  /*3a60*/  I2F.F16 R9, R9 ;  /* 0x0000000900097306 */ /* 0x000e220000200c00 */
[----:B------:R-:W-:Y:S01]  /*3a70*/  LEA.HI R10, R10, 0xffffff80, RZ, 0x8 ;  /* 0xffffff800a0a7811 */ /* 0x000fe200078f40ff */
[----:B------:R-:W-:Y:S01]  /*3a80*/  FFMA.FTZ R12, R13, R19, R12 ;  /* 0x000000130d0c7223 */ /* 0x000fe2000001000c */
[----:B---3--:R-:W-:-:S05]  /*3a90*/  HADD2.F32 R19, -RZ, R7.H0_H0 ;  /* 0x20000007ff137230 */ /* 0x008fca0000004100 */
[----:B------:R-:W1:Y:S08]  /*3aa0*/  I2F.F16 R4, R17 ;  /* 0x0000001100047306 */ /* 0x000e700000200c00 */
[----:B------:R-:W2:Y:S08]  /*3ab0*/  I2F.F16 R16, R18 ;  /* 0x0000001200107306 */ /* 0x000eb00000200c00 */
[----:B------:R-:W3:Y:S08]  /*3ac0*/  I2F.F16 R3, R3 ;  /* 0x0000000300037306 */ /* 0x000ef00000200c00 */
[----:B------:R-:W4:Y:S08]  /*3ad0*/  I2F.F16 R7, R10 ;  /* 0x0000000a00077306 */ /* 0x000f300000200c00 */
[----:B------:R-:W5:Y:S08]  /*3ae0*/  I2F.F16 R11, R11 ;  /* 0x0000000b000b7306 */ /* 0x000f700000200c00 */
[----:B------:R-:W5:Y:S01]  /*3af0*/  I2F.F16 R6, R6 ;  /* 0x0000000600067306 */ /* 0x000f620000200c00 */
[----:B------:R-:W-:-:S02]  /*3b00*/  HADD2.F32 R13, -RZ, R5.H0_H0 ;  /* 0x20000005ff0d7230 */ /* 0x000fc40000004100 */
[----:B0-----:R-:W-:Y:S02]  /*3b10*/  HADD2.F32 R9, -RZ, R9.H0_H0 ;  /* 0x20000009ff097230 */ /* 0x001fe40000004100 */
[----:B-1----:R-:W-:Y:S02]  /*3b20*/  HADD2.F32 R17, -RZ, R4.H0_H0 ;  /* 0x20000004ff117230 */ /* 0x002fe40000004100 */
[----:B--2---:R-:W-:Y:S02]  /*3b30*/  HADD2.F32 R16, -RZ, R16.H0_H0 ;  /* 0x20000010ff107230 */ /* 0x004fe40000004100 */
[----:B------:R-:W-:Y:S01]  /*3b40*/  FFMA.FTZ R38, R19, R13, R38 ;  /* 0x0000000d13267223 */ /* 0x000fe20000010026 */
[----:B------:R-:W-:Y:S02]  /*3b50*/  HADD2.F32 R5, -RZ, R5.H1_H1 ;  /* 0x30000005ff057230 */ /* 0x000fe40000004100 */
        /* <DEDUP_REMOVED lines=8> */
[----:B------:R-:W-:Y:S01]  /*3be0*/  FMUL.FTZ R42, R25, R42 ;  /* 0x0000002a192a7220 */ /* 0x000fe20000410000 */
[----:B------:R-:W-:Y:S01]  /*3bf0*/  FFMA.FTZ R13, R13, R16, R12 ;  /* 0x000000100d0d7223 */ /* 0x000fe2000001000c */
[----:B------:R-:W-:Y:S02]  /*3c00*/  HADD2.F32 R6, -RZ, R6.H0_H0 ;  /* 0x20000006ff067230 */ /* 0x000fe40000004100 */
[----:B------:R-:W-:Y:S01]  /*3c10*/  FFMA.FTZ R38, R3, R5, R38 ;  /* 0x0000000503267223 */ /* 0x000fe20000010026 */
[C---:B------:R-:W-:Y:S01]  /*3c20*/  FFMA.FTZ R7, R5.reuse, R7, R28 ;  /* 0x0000000705077223 */ /* 0x040fe2000001001c */
[C---:B------:R-:W-:Y:S01]  /*3c30*/  FFMA.FTZ R4, R5.reuse, R4, R13 ;  /* 0x0000000405047223 */ /* 0x040fe2000001000d */
[----:B------:R-:W-:Y:S01]  /*3c40*/  F2FP.F16.F32.PACK_AB R15, RZ, R15 ;  /* 0x0000000fff0f723e */ /* 0x000fe200000000ff */
[----:B------:R-:W-:Y:S01]  /*3c50*/  FFMA.FTZ R3, R5, R6, R40 ;  /* 0x0000000605037223 */ /* 0x000fe20000010028 */
[----:B------:R-:W-:-:S02]  /*3c60*/  F2FP.F16.F32.PACK_AB R39, RZ, R39 ;  /* 0x00000027ff27723e */ /* 0x000fc400000000ff */
[----:B------:R-:W-:Y:S02]  /*3c70*/  F2FP.F16.F32.PACK_AB R20, RZ, R20 ;  /* 0x00000014ff14723e */ /* 0x000fe400000000ff */
[----:B------:R-:W-:Y:S02]  /*3c80*/  F2FP.F16.F32.PACK_AB R42, RZ, R42 ;  /* 0x0000002aff2a723e */ /* 0x000fe400000000ff */
[----:B------:R-:W-:Y:S01]  /*3c90*/  IADD3 R6, R31, 0x20, RZ ;  /* 0x000000201f067810 */ /* 0x000fe20007ffe0ff */
[----:B------:R-:W-:Y:S01]  /*3ca0*/  FMUL.FTZ R7, R36, R7 ;  /* 0x0000000724077220 */ /* 0x000fe20000410000 */
[----:B------:R-:W-:Y:S01]  /*3cb0*/  FMUL.FTZ R4, R25, R4 ;  /* 0x0000000419047220 */ /* 0x000fe20000410000 */
[----:B------:R-:W-:Y:S02]  /*3cc0*/  PRMT R15, R15, 0x5410, R39 ;  /* 0x000054100f0f7816 */ /* 0x000fe40000000027 */
[----:B------:R-:W-:Y:S01]  /*3cd0*/  PRMT R20, R20, 0x5410, R42 ;  /* 0x0000541014147816 */ /* 0x000fe2000000002a */
[----:B------:R-:W-:Y:S01]  /*3ce0*/  FMUL.FTZ R38, R21, R38 ;  /* 0x0000002615267220 */ /* 0x000fe20000410000 */
[----:B------:R-:W-:Y:S01]  /*3cf0*/  ISETP.GE.AND P1, PT, R6, UR8, PT ;  /* 0x0000000806007c0c */ /* 0x000fe2000bf26270 */
        /* <DEDUP_REMOVED lines=17> */
.L_x_3085:
[----:B------:R-:W-:-:S04]  /*3e10*/  ISETP.GE.AND P0, PT, R31, R33, PT ;  /* 0x000000211f00720c */ /* 0x000fc80003f06270 */
[----:B------:R-:W-:-:S13]  /*3e20*/  ISETP.GE.OR P0, PT, R31, R22, P0 ;  /* 0x000000161f00720c */ /* 0x000fda0000706670 */
[----:B------:R-:W-:Y:S05]  /*3e30*/  @P0 BRA `(.L_x_3087) ;  /* 0x00000028006c0947 */ /* 0x000fea0003800000 */
.L_x_3088:
[----:B------:R-:W2:Y:S01]  /*3e40*/  LDG.E.128.CONSTANT R16, desc[UR6][R36.64] ;  /* 0x0000000624107981 */ /* 0x000ea2000c1e9d00 */
[----:B------:R-:W-:-:S05]  /*3e50*/  MOV R34, UR9 ;  /* 0x0000000900227c02 */ /* 0x000fca0008000f00 */
[----:B------:R-:W-:-:S05]  /*3e60*/  IMAD.WIDE R4, R34, 0x4, R36 ;  /* 0x0000000422047825 */ /* 0x000fca00078e0224 */
[----:B------:R-:W3:Y:S01]  /*3e70*/  LDG.E.128.CONSTANT R8, desc[UR6][R4.64] ;  /* 0x0000000604087981 */ /* 0x000ee2000c1e9d00 */
[----:B------:R-:W-:-:S05]  /*3e80*/  IMAD.WIDE R20, R34, 0x4, R4 ;  /* 0x0000000422147825 */ /* 0x000fca00078e0204 */
[----:B-1----:R0:W4:Y:S02]  /*3e90*/  LDG.E.128.CONSTANT R12, desc[UR6][R20.64] ;  /* 0x00000006140c7981 */ /* 0x002124000c1e9d00 */
[----:B0-----:R-:W-:Y:S01]  /*3ea0*/  IMAD.WIDE R20, R34, 0x4, R20 ;  /* 0x0000000422147825 */ /* 0x001fe200078e0214 */
[----:B--2---:R-:W-:Y:S02]  /*3eb0*/  LOP3.LUT R6, R17, 0x3f, RZ, 0xc0, !PT ;  /* 0x0000003f11067812 */ /* 0x004fe400078ec0ff */
[----:B------:R-:W-:Y:S02]  /*3ec0*/  LOP3.LUT R5, R19, 0x3f, RZ, 0xc0, !PT ;  /* 0x0000003f13057812 */ /* 0x000fe400078ec0ff */
[----:B------:R-:W-:Y:S01]  /*3ed0*/  SHF.R.U32.HI R4, RZ, 0x6, R17 ;  /* 0x00000006ff047819 */ /* 0x000fe20000011611 */
[----:B------:R-:W-:Y:S01]  /*3ee0*/  VIADD R43, R6, 0xffffffe0 ;  /* 0xffffffe0062b7836 */ /* 0x000fe20000000000 */
[----:B------:R-:W-:Y:S01]  /*3ef0*/  LOP3.LUT R6, R16, 0x3f, RZ, 0xc0, !PT ;  /* 0x0000003f10067812 */ /* 0x000fe200078ec0ff */
[----:B------:R-:W-:Y:S01]  /*3f00*/  VIADD R41, R5, 0xffffffe0 ;  /* 0xffffffe005297836 */ /* 0x000fe20000000000 */
[----:B------:R-:W-:-:S02]  /*3f10*/  LOP3.LUT R5, R4, 0x3f, RZ, 0xc0, !PT ;  /* 0x0000003f04057812 */ /* 0x000fc400078ec0ff */
[--C-:B------:R-:W-:Y:S01]  /*3f20*/  SHF.R.U32.HI R4, RZ, 0x6, R16.reuse ;  /* 0x00000006ff047819 */ /* 0x100fe20000011610 */
[----:B------:R-:W-:Y:S01]  /*3f30*/  VIADD R6, R6, 0xffffffe0 ;  /* 0xffffffe006067836 */ /* 0x000fe20000000000 */
[----:B------:R-:W-:Y:S01]  /*3f40*/  LOP3.LUT R7, R18, 0x3f, RZ, 0xc0, !PT ;  /* 0x0000003f12077812 */ /* 0x000fe200078ec0ff */
[----:B------:R-:W-:Y:S01]  /*3f50*/  VIADD R24, R5, 0xffffffe0 ;  /* 0xffffffe005187836 */ /* 0x000fe20000000000 */
[----:B------:R-:W-:Y:S01]  /*3f60*/  LOP3.LUT R5, R4, 0x3f, RZ, 0xc0, !PT ;  /* 0x0000003f04057812 */ /* 0x000fe200078ec0ff */
[----:B------:R0:W-:Y:S01]  /*3f70*/  I2F.F16 R37, R6 ;  /* 0x0000000600257306 */ /* 0x0001e20000200c00 */
[----:B------:R-:W-:Y:S02]  /*3f80*/  IADD3 R7, R7, -0x20, RZ ;  /* 0xffffffe007077810 */ /* 0x000fe40007ffe0ff */
[----:B------:R-:W-:Y:S02]  /*3f90*/  IADD3 R5, R5, -0x20, RZ ;  /* 0xffffffe005057810 */ /* 0x000fe40007ffe0ff */
[----:B------:R-:W-:-:S02]  /*3fa0*/  SHF.R.U32.HI R23, RZ, 0x18, R16 ;  /* 0x00000018ff177819 */ /* 0x000fc40000011610 */
[----:B------:R-:W-:Y:S01]  /*3fb0*/  SHF.R.U32.HI R25, RZ, 0xc, R17 ;  /* 0x0000000cff197819 */ /* 0x000fe20000011611 */
[----:B------:R1:W-:Y:S01]  /*3fc0*/  I2F.F16 R39, R7 ;  /* 0x0000000700277306 */ /* 0x0003e20000200c00 */
[----:B0-----:R-:W-:Y:S02]  /*3fd0*/  SHF.R.U32.HI R6, RZ, 0xc, R16 ;  /* 0x0000000cff067819 */ /* 0x001fe40000011610 */
[----:B------:R-:W-:Y:S02]  /*3fe0*/  LOP3.LUT R25, R25, 0x3f, RZ, 0xc0, !PT ;  /* 0x0000003f19197812 */ /* 0x000fe400078ec0ff */
[----:B------:R-:W-:-:S03]  /*3ff0*/  LOP3.LUT R6, R6, 0x3f, RZ, 0xc0, !PT ;  /* 0x0000003f06067812 */ /* 0x000fc600078ec0ff */
[----:B------:R0:W2:Y:S01]  /*4000*/  I2F.F16 R26, R5 ;  /* 0x00000005001a7306 */ /* 0x0000a20000200c00 */
[----:B-1----:R-:W-:Y:S01]  /*4010*/  SHF.R.U32.HI R7, RZ, 0x12, R16 ;  /* 0x00000012ff077819 */ /* 0x002fe20000011610 */
[----:B------:R-:W-:-:S03]  /*4020*/  VIADD R6, R6, 0xffffffe0 ;  /* 0xffffffe006067836 */ /* 0x000fc60000000000 */
[----:B------:R-:W-:-:S03]  /*4030*/  LOP3.LUT R7, R7, 0x3f, RZ, 0xc0, !PT ;  /* 0x0000003f07077812 */ /* 0x000fc600078ec0ff */
[----:B------:R1:W-:Y:S01]  /*4040*/  I2F.F16 R4, R24 ;  /* 0x0000001800047306 */ /* 0x0003e20000200c00 */
[----:B0-----:R-:W-:Y:S01]  /*4050*/  SHF.R.U32.HI R5, RZ, 0x12, R17 ;  /* 0x00000012ff057819 */ /* 0x001fe20000011611 */
[----:B------:R-:W-:-:S03]  /*4060*/  VIADD R7, R7, 0xffffffe0 ;  /* 0xffffffe007077836 */ /* 0x000fc60000000000 */
[----:B------:R-:W-:Y:S02]  /*4070*/  LOP3.LUT R5, R5, 0x3f, RZ, 0xc0, !PT ;  /* 0x0000003f05057812 */ /* 0x000fe400078ec0ff */
[----:B--2---:R-:W-:Y:S01]  /*4080*/  PRMT R37, R37, 0x5410, R26 ;  /* 0x0000541025257816 */ /* 0x004fe2000000001a */
[----:B------:R-:W0:Y:S01]  /*4090*/  I2F.F16 R43, R43 ;  /* 0x0000002b002b7306 */ /* 0x000e220000200c00 */
[----:B-1----:R-:W-:-:S04]  /*40a0*/  LOP3.LUT R24, R23, 0x3f, RZ, 0xc0, !PT ;  /* 0x0000003f17187812 */ /* 0x002fc800078ec0ff */
[----:B------:R-:W-:Y:S01]  /*40b0*/  IADD3 R27, R24, -0x20, RZ ;  /* 0xffffffe0181b7810 */ /* 0x000fe20007ffe0ff */
[----:B------:R-:W-:Y:S02]  /*40c0*/  VIADD R24, R25, 0xffffffe0 ;  /* 0xffffffe019187836 */ /* 0x000fe40000000000 */
[----:B------:R1:W-:Y:S01]  /*40d0*/  I2F.F16 R40, R6 ;  /* 0x0000000600287306 */ /* 0x0003e20000200c00 */
[----:B------:R-:W-:Y:S01]  /*40e0*/  VIADD R25, R5, 0xffffffe0 ;  /* 0xffffffe005197836 */ /* 0x000fe20000000000 */
[----:B------:R-:W-:-:S04]  /*40f0*/  SHF.R.U32.HI R5, RZ, 0xc, R18 ;  /* 0x0000000cff057819 */ /* 0x000fc80000011612 */
[----:B------:R-:W-:Y:S02]  /*4100*/  LOP3.LUT R5, R5, 0x3f, RZ, 0xc0, !PT ;  /* 0x0000003f05057812 */ /* 0x000fe400078ec0ff */
[----:B------:R-:W2:Y:S01]  /*4110*/  I2F.F16 R23, R7 ;  /* 0x0000000700177306 */ /* 0x000ea20000200c00 */
[----:B-1----:R-:W-:Y:S02]  /*4120*/  SHF.R.U32.HI R6, RZ, 0x6, R18 ;  /* 0x00000006ff067819 */ /* 0x002fe40000011612 */
[----:B0-----:R-:W-:Y:S01]  /*4130*/  PRMT R43, R43, 0x5410, R4 ;  /* 0x000054102b2b7816 */ /* 0x001fe20000000004 */
[----:B------:R-:W-:Y:S01]  /*4140*/  VIADD R5, R5, 0xffffffe0 ;  /* 0xffffffe005057836 */ /* 0x000fe20000000000 */
[----:B------:R-:W-:Y:S02]  /*4150*/  LOP3.LUT R6, R6, 0x3f, RZ, 0xc0, !PT ;  /* 0x0000003f06067812 */ /* 0x000fe400078ec0ff */
[----:B------:R-:W-:Y:S01]  /*4160*/  SHF.R.U32.HI R4, RZ, 0x12, R18 ;  /* 0x00000012ff047819 */ /* 0x000fe20000011612 */
[----:B------:R-:W-:Y:S01]  /*4170*/  I2F.F16 R24, R24 ;  /* 0x0000001800187306 */ /* 0x000fe20000200c00 */
[----:B------:R-:W-:-:S02]  /*4180*/  IADD3 R6, R6, -0x20, RZ ;  /* 0xffffffe006067810 */ /* 0x000fc40007ffe0ff */
[----:B------:R-:W-:Y:S02]  /*4190*/  LOP3.LUT R4, R4, 0x3f, RZ, 0xc0, !PT ;  /* 0x0000003f04047812 */ /* 0x000fe400078ec0ff */
[----:B--2---:R-:W-:-:S03]  /*41a0*/  PRMT R40, R40, 0x5410, R23 ;  /* 0x0000541028287816 */ /* 0x004fc60000000017 */
[----:B------:R0:W1:Y:S01]  /*41b0*/  I2F.F16 R7, R25 ;  /* 0x0000001900077306 */ /* 0x0000620000200c00 */
[----:B------:R-:W-:Y:S01]  /*41c0*/  VIADD R26, R4, 0xffffffe0 ;  /* 0xffffffe0041a7836 */ /* 0x000fe20000000000 */
[----:B------:R-:W-:-:S04]  /*41d0*/  SHF.R.U32.HI R4, RZ, 0x18, R17 ;  /* 0x00000018ff047819 */ /* 0x000fc80000011611 */
[----:B------:R-:W-:Y:S02]  /*41e0*/  LOP3.LUT R23, R4, 0x3f, RZ, 0xc0, !PT ;  /* 0x0000003f04177812 */ /* 0x000fe400078ec0ff */
[----:B------:R-:W2:Y:S01]  /*41f0*/  I2F.F16 R6, R6 ;  /* 0x0000000600067306 */ /* 0x000ea20000200c00 */
[----:B0-----:R-:W-:Y:S02]  /*4200*/  SHF.R.U32.HI R25, RZ, 0x6, R19 ;  /* 0x00000006ff197819 */ /* 0x001fe40000011613 */
[----:B------:R-:W-:Y:S02]  /*4210*/  VIADD R23, R23, 0xffffffe0 ;  /* 0xffffffe017177836 */ /* 0x000fe40000000000 */
[----:B------:R-:W-:Y:S02]  /*4220*/  LOP3.LUT R25, R25, 0x3f, RZ, 0xc0, !PT ;  /* 0x0000003f19197812 */ /* 0x000fe400078ec0ff */
[----:B-1----:R-:W-:Y:S01]  /*4230*/  PRMT R24, R24, 0x5410, R7 ;  /* 0x0000541018187816 */ /* 0x002fe20000000007 */
[----:B------:R-:W-:Y:S01]  /*4240*/  I2F.F16 R41, R41 ;  /* 0x0000002900297306 */ /* 0x000fe20000200c00 */
[----:B------:R-:W-:-:S02]  /*4250*/  SHF.R.U32.HI R7, RZ, 0xc, R19 ;  /* 0x0000000cff077819 */ /* 0x000fc40000011613 */
[----:B------:R-:W-:Y:S02]  /*4260*/  IADD3 R36, R25, -0x20, RZ ;  /* 0xffffffe019247810 */ /* 0x000fe40007ffe0ff */
[----:B------:R-:W-:Y:S02]  /*4270*/  LOP3.LUT R7, R7, 0x3f, RZ, 0xc0, !PT ;  /* 0x0000003f07077812 */ /* 0x000fe400078ec0ff */
[----:B--2---:R-:W-:Y:S01]  /*4280*/  PRMT R39, R39, 0x5410, R6 ;  /* 0x0000541027277816 */ /* 0x004fe20000000006 */
[----:B------:R-:W-:Y:S01]  /*4290*/  I2F.F16 R5, R5 ;  /* 0x0000000500057306 */ /* 0x000fe20000200c00 */
[----:B------:R-:W-:Y:S01]  /*42a0*/  SHF.R.U32.HI R6, RZ, 0x12, R19 ;  /* 0x00000012ff067819 */ /* 0x000fe20000011613 */
[----:B------:R-:W-:-:S03]  /*42b0*/  VIADD R38, R7, 0xffffffe0 ;  /* 0xffffffe007267836 */ /* 0x000fc60000000000 */
[----:B------:R-:W-:Y:S02]  /*42c0*/  LOP3.LUT R7, R6, 0x3f, RZ, 0xc0, !PT ;  /* 0x0000003f06077812 */ /* 0x000fe400078ec0ff */
[----:B---3--:R-:W-:Y:S01]  /*42d0*/  SHF.R.U32 R6, R16, 0x1e, R8 ;  /* 0x0000001e10067819 */ /* 0x008fe20000001608 */
[----:B------:R-:W0:Y:S01]  /*42e0*/  I2F.F16 R26, R26 ;  /* 0x0000001a001a7306 */ /* 0x000e220000200c00 */
[----:B------:R-:W-:Y:S02]  /*42f0*/  IADD3 R44, R7, -0x20, RZ ;  /* 0xffffffe0072c7810 */ /* 0x000fe40007ffe0ff */
[----:B------:R-:W-:-:S05]  /*4300*/  LOP3.LUT R6, R6, 0x3f, RZ, 0xc0, !PT ;  /* 0x0000003f06067812 */ /* 0x000fca00078ec0ff */
[----:B------:R1:W2:Y:S01]  /*4310*/  I2F.F16 R4, R36 ;  /* 0x0000002400047306 */ /* 0x0002a20000200c00 */
[----:B0-----:R-:W-:-:S07]  /*4320*/  PRMT R16, R5, 0x5410, R26 ;  /* 0x0000541005107816 */ /* 0x001fce000000001a */
[----:B------:R0:W-:Y:S01]  /*4330*/  I2F.F16 R25, R23 ;  /* 0x0000001700197306 */ /* 0x0001e20000200c00 */
[----:B-1----:R-:W-:Y:S01]  /*4340*/  VIADD R36, R6, 0xffffffe0 ;  /* 0xffffffe006247836 */ /* 0x002fe20000000000 */
[----:B--2---:R-:W-:-:S06]  /*4350*/  PRMT R41, R41, 0x5410, R4 ;  /* 0x0000541029297816 */ /* 0x004fcc0000000004 */
[----:B------:R-:W-:Y:S01]  /*4360*/  I2F.F16 R38, R38 ;  /* 0x0000002600267306 */ /* 0x000fe20000200c00 */
[----:B------:R-:W1:Y:S01]  /*4370*/  LDS.128 R4, [UR4] ;  /* 0x00000004ff047984 */ /* 0x000e620008000c00 */
[----:B0-----:R-:W-:-:S04]  /*4380*/  SHF.R.U32 R23, R17, 0x1e, R9 ;  /* 0x0000001e11177819 */ /* 0x001fc80000001609 */
[----:B------:R-:W-:Y:S02]  /*4390*/  LOP3.LUT R23, R23, 0x3f, RZ, 0xc0, !PT ;  /* 0x0000003f17177812 */ /* 0x000fe400078ec0ff */
[----:B------:R-:W0:Y:S03]  /*43a0*/  I2F.F16 R17, R44 ;  /* 0x0000002c00117306 */ /* 0x000e260000200c00 */
[----:B------:R-:W-:-:S05]  /*43b0*/  VIADD R42, R23, 0xffffffe0 ;  /* 0xffffffe0172a7836 */ /* 0x000fca0000000000 */
[----:B------:R-:W2:Y:S01]  /*43c0*/  I2F.F16 R26, R42 ;  /* 0x0000002a001a7306 */ /* 0x000ea20000200c00 */
[----:B0-----:R-:W-:-:S07]  /*43d0*/  PRMT R38, R38, 0x5410, R17 ;  /* 0x0000541026267816 */ /* 0x001fce0000000011 */
[----:B------:R-:W-:Y:S01]  /*43e0*/  I2F.F16 R27, R27 ;  /* 0x0000001b001b7306 */ /* 0x000fe20000200c00 */
[----:B------:R-:W-:Y:S02]  /*43f0*/  SHF.R.U32.HI R17, RZ, 0x18, R18 ;  /* 0x00000018ff117819 */ /* 0x000fe40000011612 */
[----:B------:R-:W-:Y:S02]  /*4400*/  SHF.R.U32 R18, R18, 0x1e, R10 ;  /* 0x0000001e12127819 */ /* 0x000fe4000000160a */
[----:B------:R-:W-:Y:S02]  /*4410*/  LOP3.LUT R17, R17, 0x3f, RZ, 0xc0, !PT ;  /* 0x0000003f11117812 */ /* 0x000fe400078ec0ff */
[----:B--2---:R-:W-:Y:S01]  /*4420*/  PRMT R25, R25, 0x5410, R26 ;  /* 0x0000541019197816 */ /* 0x004fe2000000001a */
[----:B------:R-:W0:Y:S01]  /*4430*/  I2F.F16 R36, R36 ;  /* 0x0000002400247306 */ /* 0x000e220000200c00 */
[----:B------:R-:W-:Y:S02]  /*4440*/  SHF.R.U32.HI R26, RZ, 0x18, R19 ;  /* 0x00000018ff1a7819 */ /* 0x000fe40000011613 */
[----:B------:R-:W-:-:S02]  /*4450*/  LOP3.LUT R18, R18, 0x3f, RZ, 0xc0, !PT ;  /* 0x0000003f12127812 */ /* 0x000fc400078ec0ff */
[----:B------:R-:W-:Y:S02]  /*4460*/  LOP3.LUT R26, R26, 0x3f, RZ, 0xc0, !PT ;  /* 0x0000003f1a1a7812 */ /* 0x000fe400078ec0ff */
[----:B------:R-:W-:Y:S02]  /*4470*/  IADD3 R23, R17, -0x20, RZ ;  /* 0xffffffe011177810 */ /* 0x000fe40007ffe0ff */
[----:B------:R-:W-:Y:S01]  /*4480*/  SHF.R.U32 R19, R19, 0x1e, R11 ;  /* 0x0000001e13137819 */ /* 0x000fe2000000160b */
[-C--:B-1----:R-:W-:Y:S01]  /*4490*/  HFMA2.MMA R37, R37, R4.reuse, RZ ;  /* 0x0000000425257235 */ /* 0x082fe200000000ff */
[-C--:B------:R-:W-:Y:S02]  /*44a0*/  HFMA2 R17, R43, R4.reuse, RZ.H0_H0 ;  /* 0x000000042b117231 */ /* 0x080fe400000400ff */
[----:B------:R-:W-:Y:S01]  /*44b0*/  I2F.F16 R23, R23 ;  /* 0x0000001700177306 */ /* 0x000fe20000200c00 */
[----:B0-----:R-:W-:Y:S01]  /*44c0*/  PRMT R27, R27, 0x5410, R36 ;  /* 0x000054101b1b7816 */ /* 0x001fe20000000024 */
[----:B------:R-:W-:Y:S01]  /*44d0*/  HFMA2.MMA R36, R39, R4, RZ ;  /* 0x0000000427247235 */ /* 0x000fe200000000ff */
[----:B------:R-:W-:-:S02]  /*44e0*/  HFMA2 R39, R41, R4, RZ.H0_H0 ;  /* 0x0000000429277231 */ /* 0x000fc400000400ff */
[----:B------:R-:W-:Y:S01]  /*44f0*/  VIADD R4, R26, 0xffffffe0 ;  /* 0xffffffe01a047836 */ /* 0x000fe20000000000 */
[-C--:B------:R-:W-:Y:S01]  /*4500*/  HFMA2.MMA R37, R40, R5.reuse, R37 ;  /* 0x0000000528257235 */ /* 0x080fe20000000025 */
[----:B------:R-:W-:Y:S01]  /*4510*/  VIADD R26, R18, 0xffffffe0 ;  /* 0xffffffe0121a7836 */ /* 0x000fe20000000000 */
[----:B------:R-:W-:Y:S01]  /*4520*/  LOP3.LUT R18, R19, 0x3f, RZ, 0xc0, !PT ;  /* 0x0000003f13127812 */ /* 0x000fe200078ec0ff */
[-C--:B------:R-:W-:Y:S02]  /*4530*/  HFMA2 R24, R24, R5.reuse, R17 ;  /* 0x0000000518187231 */ /* 0x080fe40000000011 */
[----:B------:R-:W-:Y:S01]  /*4540*/  I2F.F16 R4, R4 ;  /* 0x0000000400047306 */ /* 0x000fe20000200c00 */
[----:B------:R-:W-:Y:S01]  /*4550*/  IADD3 R41, R18, -0x20, RZ ;  /* 0xffffffe012297810 */ /* 0x000fe20007ffe0ff */
[----:B------:R-:W-:Y:S01]  /*4560*/  HFMA2.MMA R36, R16, R5, R36 ;  /* 0x0000000510247235 */ /* 0x000fe20000000024 */
[----:B------:R-:W-:-:S05]  /*4570*/  HFMA2 R39, R38, R5, R39 ;  /* 0x0000000526277231 */ /* 0x000fca0000000027 */
[----:B------:R-:W0:Y:S01]  /*4580*/  I2F.F16 R26, R26 ;  /* 0x0000001a001a7306 */ /* 0x000e220000200c00 */
[----:B------:R-:W-:Y:S01]  /*4590*/  SHF.R.U32.HI R5, RZ, 0x4, R8 ;  /* 0x00000004ff057819 */ /* 0x000fe20000011608 */
[----:B------:R1:W2:Y:S06]  /*45a0*/  LDG.E.128.CONSTANT R16, desc[UR6][R20.64] ;  /* 0x0000000614107981 */ /* 0x0002ac000c1e9d00 */
[----:B------:R-:W3:Y:S01]  /*45b0*/  I2F.F16 R41, R41 ;  /* 0x0000002900297306 */ /* 0x000ee20000200c00 */
[----:B------:R-:W-:Y:S02]  /*45c0*/  LOP3.LUT R38, R5, 0x3f, RZ, 0xc0, !PT ;  /* 0x0000003f05267812 */ /* 0x000fe400078ec0ff */
[----:B0-----:R-:W-:-:S03]  /*45d0*/  PRMT R5, R23, 0x5410, R26 ;  /* 0x0000541017057816 */ /* 0x001fc6000000001a */
[----:B------:R-:W-:Y:S01]  /*45e0*/  VIADD R23, R38, 0xffffffe0 ;  /* 0xffffffe026177836 */ /* 0x000fe20000000000 */
[----:B------:R-:W-:Y:S02]  /*45f0*/  SHF.R.U32.HI R40, RZ, 0xa, R9 ;  /* 0x0000000aff287819 */ /* 0x000fe40000011609 */
[----:B---3--:R-:W-:Y:S02]  /*4600*/  PRMT R38, R4, 0x5410, R41 ;  /* 0x0000541004267816 */ /* 0x008fe40000000029 */
[----:B------:R-:W-:Y:S01]  /*4610*/  SHF.R.U32.HI R4, RZ, 0x4, R9 ;  /* 0x00000004ff047819 */ /* 0x000fe20000011609 */
[----:B------:R-:W-:Y:S01]  /*4620*/  HFMA2.MMA R37, R27, R6, R37 ;  /* 0x000000061b257235 */ /* 0x000fe20000000025 */
[----:B------:R-:W-:Y:S02]  /*4630*/  LOP3.LUT R40, R40, 0x3f, RZ, 0xc0, !PT ;  /* 0x0000003f28287812 */ /* 0x000fe400078ec0ff */
[----:B------:R-:W-:Y:S02]  /*4640*/  LOP3.LUT R4, R4, 0x3f, RZ, 0xc0, !PT ;  /* 0x0000003f04047812 */ /* 0x000fe400078ec0ff */
[----:B------:R-:W-:-:S02]  /*4650*/  SHF.R.U32.HI R26, RZ, 0xa, R8 ;  /* 0x0000000aff1a7819 */ /* 0x000fc40000011608 */
[----:B------:R-:W-:Y:S01]  /*4660*/  IADD3 R27, R4, -0x20, RZ ;  /* 0xffffffe0041b7810 */ /* 0x000fe20007ffe0ff */
[-C--:B------:R-:W-:Y:S01]  /*4670*/  HFMA2 R4, R25, R6.reuse, R24 ;  /* 0x0000000619047231 */ /* 0x080fe20000000018 */
[--C-:B------:R-:W-:Y:S01]  /*4680*/  SHF.R.U32.HI R25, RZ, 0x4, R10.reuse ;  /* 0x00000004ff197819 */ /* 0x100fe2000001160a */
[----:B------:R-:W-:Y:S01]  /*4690*/  VIADD R24, R40, 0xffffffe0 ;  /* 0xffffffe028187836 */ /* 0x000fe20000000000 */
[----:B------:R-:W-:Y:S02]  /*46a0*/  SHF.R.U32.HI R40, RZ, 0xa, R10 ;  /* 0x0000000aff287819 */ /* 0x000fe4000001160a */
[----:B------:R-:W-:Y:S02]  /*46b0*/  LOP3.LUT R26, R26, 0x3f, RZ, 0xc0, !PT ;  /* 0x0000003f1a1a7812 */ /* 0x000fe400078ec0ff */
[----:B------:R-:W-:Y:S02]  /*46c0*/  LOP3.LUT R25, R25, 0x3f, RZ, 0xc0, !PT ;  /* 0x0000003f19197812 */ /* 0x000fe400078ec0ff */
[----:B------:R-:W-:Y:S01]  /*46d0*/  LOP3.LUT R40, R40, 0x3f, RZ, 0xc0, !PT ;  /* 0x0000003f28287812 */ /* 0x000fe200078ec0ff */
[----:B------:R-:W-:Y:S01]  /*46e0*/  VIADD R26, R26, 0xffffffe0 ;  /* 0xffffffe01a1a7836 */ /* 0x000fe20000000000 */
[----:B------:R-:W-:Y:S01]  /*46f0*/  HFMA2.MMA R5, R5, R6, R36 ;  /* 0x0000000605057235 */ /* 0x000fe20000000024 */
[----:B------:R-:W-:Y:S01]  /*4700*/  VIADD R36, R25, 0xffffffe0 ;  /* 0xffffffe019247836 */ /* 0x000fe20000000000 */
[----:B------:R-:W-:Y:S01]  /*4710*/  IADD3 R25, R40, -0x20, RZ ;  /* 0xffffffe028197810 */ /* 0x000fe20007ffe0ff */
[----:B------:R-:W-:Y:S01]  /*4720*/  I2F.F16 R27, R27 ;  /* 0x0000001b001b7306 */ /* 0x000fe20000200c00 */
[----:B------:R-:W-:Y:S01]  /*4730*/  HFMA2 R39, R38, R6, R39 ;  /* 0x0000000626277231 */ /* 0x000fe20000000027 */
[----:B------:R-:W-:-:S02]  /*4740*/  SHF.R.U32.HI R40, RZ, 0xa, R11 ;  /* 0x0000000aff287819 */ /* 0x000fc4000001160b */
[----:B------:R-:W-:-:S04]  /*4750*/  SHF.R.U32.HI R6, RZ, 0x4, R11 ;  /* 0x00000004ff067819 */ /* 0x000fc8000001160b */
[----:B------:R-:W0:Y:S01]  /*4760*/  I2F.F16 R24, R24 ;  /* 0x0000001800187306 */ /* 0x000e220000200c00 */
[----:B------:R-:W-:Y:S02]  /*4770*/  LOP3.LUT R41, R40, 0x3f, RZ, 0xc0, !PT ;  /* 0x0000003f28297812 */ /* 0x000fe400078ec0ff */
[----:B------:R-:W-:-:S05]  /*4780*/  LOP3.LUT R6, R6, 0x3f, RZ, 0xc0, !PT ;  /* 0x0000003f06067812 */ /* 0x000fca00078ec0ff */
[----:B------:R-:W-:Y:S08]  /*4790*/  I2F.F16 R23, R23 ;  /* 0x0000001700177306 */ /* 0x000ff00000200c00 */
[----:B------:R-:W3:Y:S01]  /*47a0*/  I2F.F16 R26, R26 ;  /* 0x0000001a001a7306 */ /* 0x000ee20000200c00 */
[----:B------:R-:W-:-:S07]  /*47b0*/  VIADD R41, R41, 0xffffffe0 ;  /* 0xffffffe029297836 */ /* 0x000fce0000000000 */
[----:B------:R-:W-:Y:S08]  /*47c0*/  I2F.F16 R38, R36 ;  /* 0x0000002400267306 */ /* 0x000ff00000200c00 */
[----:B------:R-:W5:Y:S01]  /*47d0*/  I2F.F16 R25, R25 ;  /* 0x0000001900197306 */ /* 0x000f620000200c00 */
[----:B------:R-:W-:Y:S01]  /*47e0*/  VIADD R6, R6, 0xffffffe0 ;  /* 0xffffffe006067836 */ /* 0x000fe20000000000 */
[----:B0-----:R-:W-:-:S06]  /*47f0*/  PRMT R27, R27, 0x5410, R24 ;  /* 0x000054101b1b7816 */ /* 0x001fcc0000000018 */
[----:B------:R3:W-:Y:S01]  /*4800*/  I2F.F16 R40, R6 ;  /* 0x0000000600287306 */ /* 0x0007e20000200c00 */
[----:B------:R-:W-:Y:S01]  /*4810*/  HFMA2 R4, R27, R7, R4 ;  /* 0x000000071b047231 */ /* 0x000fe20000000004 */
[----:B------:R-:W-:-:S06]  /*4820*/  SHF.R.U32.HI R27, RZ, 0x16, R10 ;  /* 0x00000016ff1b7819 */ /* 0x000fcc000001160a */
[----:B------:R-:W0:Y:S01]  /*4830*/  I2F.F16 R41, R41 ;  /* 0x0000002900297306 */ /* 0x000e220000200c00 */
[----:B---3--:R-:W-:Y:S02]  /*4840*/  PRMT R6, R23, 0x5410, R26 ;  /* 0x0000541017067816 */ /* 0x008fe4000000001a */
[----:B-----5:R-:W-:Y:S02]  /*4850*/  PRMT R38, R38, 0x5410, R25 ;  /* 0x0000541026267816 */ /* 0x020fe40000000019 */
[----:B------:R-:W-:Y:S02]  /*4860*/  SHF.R.U32.HI R26, RZ, 0x16, R9 ;  /* 0x00000016ff1a7819 */ /* 0x000fe40000011609 */
[-C--:B------:R-:W-:Y:S01]  /*4870*/  HFMA2.MMA R6, R6, R7.reuse, R37 ;  /* 0x0000000706067235 */ /* 0x080fe20000000025 */
[----:B------:R-:W-:Y:S02]  /*4880*/  SHF.R.U32.HI R37, RZ, 0x10, R10 ;  /* 0x00000010ff257819 */ /* 0x000fe4000001160a */
[----:B------:R-:W-:Y:S01]  /*4890*/  LOP3.LUT R26, R26, 0x3f, RZ, 0xc0, !PT ;  /* 0x0000003f1a1a7812 */ /* 0x000fe200078ec0ff */
[----:B------:R-:W-:Y:S01]  /*48a0*/  HFMA2.MMA R5, R38, R7, R5 ;  /* 0x0000000726057235 */ /* 0x000fe20000000005 */
[----:B------:R-:W-:-:S02]  /*48b0*/  LOP3.LUT R27, R27, 0x3f, RZ, 0xc0, !PT ;  /* 0x0000003f1b1b7812 */ /* 0x000fc400078ec0ff */
[--C-:B------:R-:W-:Y:S02]  /*48c0*/  SHF.R.U32.HI R38, RZ, 0x10, R11.reuse ;  /* 0x00000010ff267819 */ /* 0x100fe4000001160b */
[----:B------:R-:W-:Y:S02]  /*48d0*/  IADD3 R36, R26, -0x20, RZ ;  /* 0xffffffe01a247810 */ /* 0x000fe40007ffe0ff */
[----:B------:R-:W-:Y:S01]  /*48e0*/  LOP3.LUT R26, R37, 0x3f, RZ, 0xc0, !PT ;  /* 0x0000003f251a7812 */ /* 0x000fe200078ec0ff */
[----:B------:R-:W-:Y:S01]  /*48f0*/  VIADD R37, R27, 0xffffffe0 ;  /* 0xffffffe01b257836 */ /* 0x000fe20000000000 */
[----:B------:R-:W-:Y:S02]  /*4900*/  LOP3.LUT R27, R38, 0x3f, RZ, 0xc0, !PT ;  /* 0x0000003f261b7812 */ /* 0x000fe400078ec0ff */
[----:B------:R-:W-:Y:S02]  /*4910*/  SHF.R.U32.HI R38, RZ, 0x16, R11 ;  /* 0x00000016ff267819 */ /* 0x000fe4000001160b */
[----:B0-----:R-:W-:-:S02]  /*4920*/  PRMT R40, R40, 0x5410, R41 ;  /* 0x0000541028287816 */ /* 0x001fc40000000029 */
[--C-:B------:R-:W-:Y:S02]  /*4930*/  SHF.R.U32.HI R24, RZ, 0x16, R8.reuse ;  /* 0x00000016ff187819 */ /* 0x100fe40000011608 */
[----:B------:R-:W-:Y:S02]  /*4940*/  SHF.R.U32.HI R23, RZ, 0x10, R8 ;  /* 0x00000010ff177819 */ /* 0x000fe40000011608 */
[----:B------:R-:W-:Y:S01]  /*4950*/  LOP3.LUT R38, R38, 0x3f, RZ, 0xc0, !PT ;  /* 0x0000003f26267812 */ /* 0x000fe200078ec0ff */
[----:B------:R-:W-:Y:S01]  /*4960*/  HFMA2 R7, R40, R7, R39 ;  /* 0x0000000728077231 */ /* 0x000fe20000000027 */
[--C-:B----4-:R-:W-:Y:S02]  /*4970*/  SHF.R.U32 R8, R8, 0x1c, R12.reuse ;  /* 0x0000001c08087819 */ /* 0x110fe4000000160c */
[----:B------:R-:W-:Y:S02]  /*4980*/  LOP3.LUT R24, R24, 0x3f, RZ, 0xc0, !PT ;  /* 0x0000003f18187812 */ /* 0x000fe400078ec0ff */
[----:B------:R-:W-:Y:S01]  /*4990*/  SHF.R.U32.HI R39, RZ, 0x2, R12 ;  /* 0x00000002ff277819 */ /* 0x000fe2000001160c */
[----:B------:R-:W-:Y:S01]  /*49a0*/  VIADD R41, R38, 0xffffffe0 ;  /* 0xffffffe026297836 */ /* 0x000fe20000000000 */
[----:B------:R-:W-:-:S02]  /*49b0*/  LOP3.LUT R23, R23, 0x3f, RZ, 0xc0, !PT ;  /* 0x0000003f17177812 */ /* 0x000fc400078ec0ff */
[----:B------:R-:W-:Y:S01]  /*49c0*/  LOP3.LUT R38, R8, 0x3f, RZ, 0xc0, !PT ;  /* 0x0000003f08267812 */ /* 0x000fe200078ec0ff */
[----:B------:R-:W-:Y:S01]  /*49d0*/  VIADD R24, R24, 0xffffffe0 ;  /* 0xffffffe018187836 */ /* 0x000fe20000000000 */
[----:B------:R-:W-:Y:S02]  /*49e0*/  LOP3.LUT R39, R39, 0x3f, RZ, 0xc0, !PT ;  /* 0x0000003f27277812 */ /* 0x000fe400078ec0ff */
[----:B------:R-:W-:Y:S01]  /*49f0*/  IADD3 R23, R23, -0x20, RZ ;  /* 0xffffffe017177810 */ /* 0x000fe20007ffe0ff */
[----:B------:R-:W-:Y:S01]  /*4a00*/  VIADD R38, R38, 0xffffffe0 ;  /* 0xffffffe026267836 */ /* 0x000fe20000000000 */
[----:B------:R-:W-:Y:S02]  /*4a10*/  SHF.R.U32.HI R25, RZ, 0x10, R9 ;  /* 0x00000010ff197819 */ /* 0x000fe40000011609 */
[----:B------:R-:W-:Y:S02]  /*4a20*/  IADD3 R27, R27, -0x20, RZ ;  /* 0xffffffe01b1b7810 */ /* 0x000fe40007ffe0ff */
[----:B------:R-:W-:-:S02]  /*4a30*/  SHF.R.U32 R40, R9, 0x1c, R13 ;  /* 0x0000001c09287819 */ /* 0x000fc4000000160d */
[----:B------:R-:W-:Y:S01]  /*4a40*/  IADD3 R9, R39, -0x20, RZ ;  /* 0xffffffe027097810 */ /* 0x000fe20007ffe0ff */
[----:B------:R-:W-:Y:S01]  /*4a50*/  I2F.F16 R23, R23 ;  /* 0x0000001700177306 */ /* 0x000fe20000200c00 */
[----:B------:R-:W-:-:S07]  /*4a60*/  LOP3.LUT R25, R25, 0x3f, RZ, 0xc0, !PT ;  /* 0x0000003f19197812 */ /* 0x000fce00078ec0ff */
[----:B------:R-:W0:Y:S01]  /*4a70*/  I2F.F16 R24, R24 ;  /* 0x0000001800187306 */ /* 0x000e220000200c00 */
[----:B------:R-:W-:-:S07]  /*4a80*/  VIADD R25, R25, 0xffffffe0 ;  /* 0xffffffe019197836 */ /* 0x000fce0000000000 */
[----:B------:R-:W-:Y:S01]  /*4a90*/  I2F.F16 R27, R27 ;  /* 0x0000001b001b7306 */ /* 0x000fe20000200c00 */
[----:B------:R-:W-:-:S07]  /*4aa0*/  VIADD R26, R26, 0xffffffe0 ;  /* 0xffffffe01a1a7836 */ /* 0x000fce0000000000 */
[----:B------:R-:W3:Y:S01]  /*4ab0*/  I2F.F16 R8, R41 ;  /* 0x0000002900087306 */ /* 0x000ee20000200c00 */
[----:B------:R-:W-:-:S07]  /*4ac0*/  SHF.R.U32 R10, R10, 0x1c, R14 ;  /* 0x0000001c0a0a7819 */ /* 0x000fce000000160e */
[----:B------:R-:W-:Y:S08]  /*4ad0*/  I2F.F16 R38, R38 ;  /* 0x0000002600267306 */ /* 0x000ff00000200c00 */
[----:B------:R-:W4:Y:S01]  /*4ae0*/  I2F.F16 R9, R9 ;  /* 0x0000000900097306 */ /* 0x000f220000200c00 */
[----:B------:R-:W-:Y:S02]  /*4af0*/  LOP3.LUT R40, R40, 0x3f, RZ, 0xc0, !PT ;  /* 0x0000003f28287812 */ /* 0x000fe400078ec0ff */
[----:B------:R-:W-:-:S05]  /*4b00*/  LOP3.LUT R10, R10, 0x3f, RZ, 0xc0, !PT ;  /* 0x0000003f0a0a7812 */ /* 0x000fca00078ec0ff */
[----:B------:R-:W-:Y:S01]  /*4b10*/  I2F.F16 R25, R25 ;  /* 0x0000001900197306 */ /* 0x000fe20000200c00 */
[----:B0-----:R-:W-:Y:S01]  /*4b20*/  PRMT R23, R23, 0x5410, R24 ;  /* 0x0000541017177816 */ /* 0x001fe20000000018 */
[----:B------:R-:W-:-:S06]  /*4b30*/  VIADD R24, R40, 0xffffffe0 ;  /* 0xffffffe028187836 */ /* 0x000fcc0000000000 */
[----:B------:R-:W0:Y:S01]  /*4b40*/  I2F.F16 R36, R36 ;  /* 0x0000002400247306 */ /* 0x000e220000200c00 */
[----:B---3--:R-:W-:Y:S02]  /*4b50*/  PRMT R40, R27, 0x5410, R8 ;  /* 0x000054101b287816 */ /* 0x008fe40000000008 */
[----:B------:R-:W-:Y:S02]  /*4b60*/  SHF.R.U32.HI R39, RZ, 0x2, R13 ;  /* 0x00000002ff277819 */ /* 0x000fe4000001160d */
[----:B------:R-:W-:-:S03]  /*4b70*/  IADD3 R41, R10, -0x20, RZ ;  /* 0xffffffe00a297810 */ /* 0x000fc60007ffe0ff */
[----:B------:R-:W-:Y:S01]  /*4b80*/  I2F.F16 R26, R26 ;  /* 0x0000001a001a7306 */ /* 0x000fe20000200c00 */
[----:B------:R-:W-:Y:S02]  /*4b90*/  SHF.R.U32 R27, R11, 0x1c, R15 ;  /* 0x0000001c0b1b7819 */ /* 0x000fe4000000160f */
[----:B----4-:R-:W-:Y:S02]  /*4ba0*/  PRMT R42, R38, 0x5410, R9 ;  /* 0x00005410262a7816 */ /* 0x010fe40000000009 */
[----:B------:R-:W3:Y:S03]  /*4bb0*/  LDS.128 R8, [UR4+0x10] ;  /* 0x00001004ff087984 */ /* 0x000ee60008000c00 */
[----:B------:R-:W4:Y:S01]  /*4bc0*/  I2F.F16 R37, R37 ;  /* 0x0000002500257306 */ /* 0x000f220000200c00 */
[----:B------:R-:W-:Y:S02]  /*4bd0*/  LOP3.LUT R39, R39, 0x3f, RZ, 0xc0, !PT ;  /* 0x0000003f27277812 */ /* 0x000fe400078ec0ff */
[----:B0-----:R-:W-:-:S02]  /*4be0*/  PRMT R25, R25, 0x5410, R36 ;  /* 0x0000541019197816 */ /* 0x001fc40000000024 */
[----:B------:R-:W-:Y:S01]  /*4bf0*/  SHF.R.U32.HI R36, RZ, 0x2, R14 ;  /* 0x00000002ff247819 */ /* 0x000fe2000001160e */
[----:B------:R-:W-:Y:S02]  /*4c00*/  VIADD R39, R39, 0xffffffe0 ;  /* 0xffffffe027277836 */ /* 0x000fe40000000000 */
[----:B------:R-:W-:Y:S01]  /*4c10*/  I2F.F16 R24, R24 ;  /* 0x0000001800187306 */ /* 0x000fe20000200c00 */
[----:B------:R-:W-:Y:S02]  /*4c20*/  LOP3.LUT R36, R36, 0x3f, RZ, 0xc0, !PT ;  /* 0x0000003f24247812 */ /* 0x000fe400078ec0ff */
[----:B----4-:R-:W-:-:S05]  /*4c30*/  PRMT R26, R26, 0x5410, R37 ;  /* 0x000054101a1a7816 */ /* 0x010fca0000000025 */
[----:B------:R-:W0:Y:S01]  /*4c40*/  I2F.F16 R37, R39 ;  /* 0x0000002700257306 */ /* 0x000e220000200c00 */
[----:B------:R-:W-:Y:S01]  /*4c50*/  VIADD R43, R36, 0xffffffe0 ;  /* 0xffffffe0242b7836 */ /* 0x000fe20000000000 */
[----:B------:R-:W-:Y:S02]  /*4c60*/  SHF.R.U32.HI R44, RZ, 0x2, R15 ;  /* 0x00000002ff2c7819 */ /* 0x000fe4000001160f */
[----:B------:R-:W-:Y:S02]  /*4c70*/  LOP3.LUT R27, R27, 0x3f, RZ, 0xc0, !PT ;  /* 0x0000003f1b1b7812 */ /* 0x000fe400078ec0ff */
[----:B------:R-:W-:Y:S02]  /*4c80*/  LOP3.LUT R44, R44, 0x3f, RZ, 0xc0, !PT ;  /* 0x0000003f2c2c7812 */ /* 0x000fe400078ec0ff */
[----:B------:R-:W-:Y:S01]  /*4c90*/  I2F.F16 R38, R41 ;  /* 0x0000002900267306 */ /* 0x000fe20000200c00 */
[----:B------:R-:W-:Y:S01]  /*4ca0*/  VIADD R36, R27, 0xffffffe0 ;  /* 0xffffffe01b247836 */ /* 0x000fe20000000000 */
[----:B------:R-:W-:-:S06]  /*4cb0*/  IADD3 R27, R44, -0x20, RZ ;  /* 0xffffffe02c1b7810 */ /* 0x000fcc0007ffe0ff */
[----:B------:R-:W4:Y:S01]  /*4cc0*/  I2F.F16 R39, R43 ;  /* 0x0000002b00277306 */ /* 0x000f220000200c00 */
[----:B0-----:R-:W-:Y:S02]  /*4cd0*/  PRMT R44, R24, 0x5410, R37 ;  /* 0x00005410182c7816 */ /* 0x001fe40000000025 */
[----:B------:R-:W-:-:S04]  /*4ce0*/  SHF.R.U32.HI R24, RZ, 0x8, R12 ;  /* 0x00000008ff187819 */ /* 0x000fc8000001160c */
[----:B------:R-:W-:Y:S01]  /*4cf0*/  LOP3.LUT R24, R24, 0x3f, RZ, 0xc0, !PT ;  /* 0x0000003f18187812 */ /* 0x000fe200078ec0ff */
[----:B------:R-:W-:Y:S08]  /*4d00*/  I2F.F16 R36, R36 ;  /* 0x0000002400247306 */ /* 0x000ff00000200c00 */
[----:B------:R-:W0:Y:S01]  /*4d10*/  I2F.F16 R27, R27 ;  /* 0x0000001b001b7306 */ /* 0x000e220000200c00 */
[----:B----4-:R-:W-:Y:S01]  /*4d20*/  PRMT R38, R38, 0x5410, R39 ;  /* 0x0000541026267816 */ /* 0x010fe20000000027 */
[----:B------:R-:W-:Y:S01]  /*4d30*/  VIADD R39, R24, 0xffffffe0 ;  /* 0xffffffe018277836 */ /* 0x000fe20000000000 */
[----:B------:R-:W-:Y:S01]  /*4d40*/  SHF.R.U32.HI R24, RZ, 0xe, R12 ;  /* 0x0000000eff187819 */ /* 0x000fe2000001160c */
[----:B---3--:R-:W-:-:S03]  /*4d50*/  HFMA2.MMA R6, R23, R8, R6 ;  /* 0x0000000817067235 */ /* 0x008fc60000000006 */
[----:B------:R-:W-:Y:S01]  /*4d60*/  LOP3.LUT R24, R24, 0x3f, RZ, 0xc0, !PT ;  /* 0x0000003f18187812 */ /* 0x000fe200078ec0ff */
[----:B------:R-:W-:Y:S01]  /*4d70*/  HFMA2.MMA R5, R26, R8, R5 ;  /* 0x000000081a057235 */ /* 0x000fe20000000005 */
[----:B------:R-:W-:Y:S02]  /*4d80*/  SHF.R.U32.HI R23, RZ, 0x8, R13 ;  /* 0x00000008ff177819 */ /* 0x000fe4000001160d */
[----:B0-----:R-:W-:Y:S01]  /*4d90*/  PRMT R36, R36, 0x5410, R27 ;  /* 0x0000541024247816 */ /* 0x001fe2000000001b */
[----:B------:R-:W-:Y:S01]  /*4da0*/  VIADD R27, R24, 0xffffffe0 ;  /* 0xffffffe0181b7836 */ /* 0x000fe20000000000 */
[----:B------:R-:W-:Y:S01]  /*4db0*/  HFMA2.MMA R24, R42, R9, R6 ;  /* 0x000000092a187235 */ /* 0x000fe20000000006 */
[----:B------:R-:W-:Y:S01]  /*4dc0*/  SHF.R.U32.HI R6, RZ, 0xe, R13 ;  /* 0x0000000eff067819 */ /* 0x000fe2000001160d */
[----:B------:R-:W-:Y:S01]  /*4dd0*/  HFMA2 R4, R25, R8, R4 ;  /* 0x0000000819047231 */ /* 0x000fe20000000004 */
[----:B------:R-:W-:Y:S01]  /*4de0*/  LOP3.LUT R23, R23, 0x3f, RZ, 0xc0, !PT ;  /* 0x0000003f17177812 */ /* 0x000fe200078ec0ff */
[----:B-1----:R-:W-:Y:S01]  /*4df0*/  IMAD.WIDE R20, R34, 0x4, R20 ;  /* 0x0000000422147825 */ /* 0x002fe200078e0214 */
[----:B------:R-:W-:-:S03]  /*4e00*/  LOP3.LUT R6, R6, 0x3f, RZ, 0xc0, !PT ;  /* 0x0000003f06067812 */ /* 0x000fc600078ec0ff */
[----:B------:R-:W-:Y:S01]  /*4e10*/  HFMA2 R40, R40, R8, R7 ;  /* 0x0000000828287231 */ /* 0x000fe20000000007 */
[----:B------:R-:W-:Y:S01]  /*4e20*/  IADD3 R25, R23, -0x20, RZ ;  /* 0xffffffe017197810 */ /* 0x000fe20007ffe0ff */
[----:B------:R-:W-:Y:S01]  /*4e30*/  HFMA2.MMA R8, R38, R9, R5 ;  /* 0x0000000926087235 */ /* 0x000fe20000000005 */
[-C--:B------:R-:W-:Y:S02]  /*4e40*/  HFMA2 R23, R44, R9.reuse, R4 ;  /* 0x000000092c177231 */ /* 0x080fe40000000004 */
[----:B------:R-:W-:Y:S02]  /*4e50*/  VIADD R38, R6, 0xffffffe0 ;  /* 0xffffffe006267836 */ /* 0x000fe40000000000 */
[----:B------:R0:W3:Y:S01]  /*4e60*/  LDG.E.128.CONSTANT R4, desc[UR6][R20.64] ;  /* 0x0000000614047981 */ /* 0x0000e2000c1e9d00 */
[----:B------:R1:W-:Y:S01]  /*4e70*/  I2F.F16 R26, R27 ;  /* 0x0000001b001a7306 */ /* 0x0003e20000200c00 */
[----:B------:R-:W-:Y:S01]  /*4e80*/  SHF.R.U32.HI R37, RZ, 0x8, R14 ;  /* 0x00000008ff257819 */ /* 0x000fe2000001160e */
[----:B------:R-:W-:Y:S01]  /*4e90*/  HFMA2 R36, R36, R9, R40 ;  /* 0x0000000924247231 */ /* 0x000fe20000000028 */
[----:B------:R-:W-:-:S02]  /*4ea0*/  SHF.R.U32.HI R40, RZ, 0x8, R15 ;  /* 0x00000008ff287819 */ /* 0x000fc4000001160f */
[----:B------:R-:W-:Y:S02]  /*4eb0*/  LOP3.LUT R9, R37, 0x3f, RZ, 0xc0, !PT ;  /* 0x0000003f25097812 */ /* 0x000fe400078ec0ff */
[----:B-1----:R-:W-:-:S04]  /*4ec0*/  SHF.R.U32.HI R27, RZ, 0xe, R14 ;  /* 0x0000000eff1b7819 */ /* 0x002fc8000001160e */
[----:B------:R-:W-:-:S04]  /*4ed0*/  LOP3.LUT R37, R27, 0x3f, RZ, 0xc0, !PT ;  /* 0x0000003f1b257812 */ /* 0x000fc800078ec0ff */
[----:B------:R-:W-:Y:S02]  /*4ee0*/  IADD3 R42, R37, -0x20, RZ ;  /* 0xffffffe0252a7810 */ /* 0x000fe40007ffe0ff */
[----:B------:R-:W-:Y:S02]  /*4ef0*/  LOP3.LUT R37, R40, 0x3f, RZ, 0xc0, !PT ;  /* 0x0000003f28257812 */ /* 0x000fe400078ec0ff */
[----:B------:R-:W-:-:S04]  /*4f00*/  SHF.R.U32.HI R40, RZ, 0xe, R15 ;  /* 0x0000000eff287819 */ /* 0x000fc8000001160f */
[----:B------:R-:W-:Y:S01]  /*4f10*/  LOP3.LUT R40, R40, 0x3f, RZ, 0xc0, !PT ;  /* 0x0000003f28287812 */ /* 0x000fe200078ec0ff */
[----:B------:R-:W-:-:S04]  /*4f20*/  VIADD R37, R37, 0xffffffe0 ;  /* 0xffffffe025257836 */ /* 0x000fc80000000000 */
[----:B------:R-:W-:Y:S02]  /*4f30*/  VIADD R40, R40, 0xffffffe0 ;  /* 0xffffffe028287836 */ /* 0x000fe40000000000 */
[----:B------:R-:W-:Y:S01]  /*4f40*/  I2F.F16 R37, R37 ;  /* 0x0000002500257306 */ /* 0x000fe20000200c00 */
[----:B------:R-:W-:-:S07]  /*4f50*/  VIADD R9, R9, 0xffffffe0 ;  /* 0xffffffe009097836 */ /* 0x000fce0000000000 */
[----:B------:R-:W1:Y:S08]  /*4f60*/  I2F.F16 R40, R40 ;  /* 0x0000002800287306 */ /* 0x000e700000200c00 */
[----:B------:R-:W-:Y:S08]  /*4f70*/  I2F.F16 R25, R25 ;  /* 0x0000001900197306 */ /* 0x000ff00000200c00 */
[----:B------:R-:W4:Y:S08]  /*4f80*/  I2F.F16 R38, R38 ;  /* 0x0000002600267306 */ /* 0x000f300000200c00 */
[----:B------:R-:W5:Y:S01]  /*4f90*/  I2F.F16 R39, R39 ;  /* 0x0000002700277306 */ /* 0x000f620000200c00 */
[----:B------:R-:W-:-:S02]  /*4fa0*/  SHF.R.U32.HI R41, RZ, 0x14, R13 ;  /* 0x00000014ff297819 */ /* 0x000fc4000001160d */
[----:B-1----:R-:W-:-:S05]  /*4fb0*/  PRMT R37, R37, 0x5410, R40 ;  /* 0x0000541025257816 */ /* 0x002fca0000000028 */
[----:B------:R1:W-:Y:S01]  /*4fc0*/  I2F.F16 R27, R9 ;  /* 0x00000009001b7306 */ /* 0x0003e20000200c00 */
[----:B------:R-:W-:Y:S02]  /*4fd0*/  LOP3.LUT R41, R41, 0x3f, RZ, 0xc0, !PT ;  /* 0x0000003f29297812 */ /* 0x000fe400078ec0ff */
[----:B-1----:R-:W-:-:S05]  /*4fe0*/  LEA.HI R9, R12, 0xffffffe0, RZ, 0x6 ;  /* 0xffffffe00c097811 */ /* 0x002fca00078f30ff */
[----:B------:R-:W1:Y:S01]  /*4ff0*/  I2F.F16 R42, R42 ;  /* 0x0000002a002a7306 */ /* 0x000e620000200c00 */
[----:B------:R-:W-:Y:S02]  /*5000*/  SHF.R.U32.HI R12, RZ, 0x14, R12 ;  /* 0x00000014ff0c7819 */ /* 0x000fe4000001160c */
[----:B----4-:R-:W-:Y:S02]  /*5010*/  PRMT R38, R25, 0x5410, R38 ;  /* 0x0000541019267816 */ /* 0x010fe40000000026 */
[----:B------:R-:W-:Y:S02]  /*5020*/  LOP3.LUT R40, R12, 0x3f, RZ, 0xc0, !PT ;  /* 0x0000003f0c287812 */ /* 0x000fe400078ec0ff */
[----:B------:R-:W-:Y:S02]  /*5030*/  LEA.HI R25, R13, 0xffffffe0, RZ, 0x6 ;  /* 0xffffffe00d197811 */ /* 0x000fe400078f30ff */
[----:B-----5:R-:W-:Y:S02]  /*5040*/  PRMT R39, R39, 0x5410, R26 ;  /* 0x0000541027277816 */ /* 0x020fe4000000001a */
[----:B------:R-:W-:-:S02]  /*5050*/  IADD3 R13, R40, -0x20, RZ ;  /* 0xffffffe0280d7810 */ /* 0x000fc40007ffe0ff */
[----:B------:R-:W-:Y:S02]  /*5060*/  LEA.HI R26, R14, 0xffffffe0, RZ, 0x6 ;  /* 0xffffffe00e1a7811 */ /* 0x000fe400078f30ff */
[----:B------:R-:W-:Y:S01]  /*5070*/  SHF.R.U32.HI R40, RZ, 0x14, R14 ;  /* 0x00000014ff287819 */ /* 0x000fe2000001160e */
[----:B------:R-:W-:Y:S01]  /*5080*/  VIADD R14, R41, 0xffffffe0 ;  /* 0xffffffe0290e7836 */ /* 0x000fe20000000000 */
[----:B------:R-:W-:Y:S02]  /*5090*/  SHF.R.U32.HI R41, RZ, 0x14, R15 ;  /* 0x00000014ff297819 */ /* 0x000fe4000001160f */
[----:B------:R-:W-:Y:S01]  /*50a0*/  LOP3.LUT R40, R40, 0x3f, RZ, 0xc0, !PT ;  /* 0x0000003f28287812 */ /* 0x000fe200078ec0ff */
[----:B------:R-:W-:Y:S01]  /*50b0*/  I2F.F16 R25, R25 ;  /* 0x0000001900197306 */ /* 0x000fe20000200c00 */
[----:B-1----:R-:W-:Y:S02]  /*50c0*/  PRMT R27, R27, 0x5410, R42 ;  /* 0x000054101b1b7816 */ /* 0x002fe4000000002a */
[----:B------:R-:W-:Y:S01]  /*50d0*/  LEA.HI R42, R15, 0xffffffe0, RZ, 0x6 ;  /* 0xffffffe00f2a7811 */ /* 0x000fe200078f30ff */
[----:B------:R-:W-:Y:S01]  /*50e0*/  VIADD R15, R40, 0xffffffe0 ;  /* 0xffffffe0280f7836 */ /* 0x000fe20000000000 */
[----:B------:R-:W-:-:S03]  /*50f0*/  LOP3.LUT R41, R41, 0x3f, RZ, 0xc0, !PT ;  /* 0x0000003f29297812 */ /* 0x000fc600078ec0ff */
[----:B------:R-:W-:Y:S01]  /*5100*/  I2F.F16 R14, R14 ;  /* 0x0000000e000e7306 */ /* 0x000fe20000200c00 */
[----:B------:R-:W-:Y:S01]  /*5110*/  HFMA2.MMA R24, R39, R10, R24 ;  /* 0x0000000a27187235 */ /* 0x000fe20000000018 */
[----:B------:R-:W-:Y:S02]  /*5120*/  IADD3 R41, R41, -0x20, RZ ;  /* 0xffffffe029297810 */ /* 0x000fe40007ffe0ff */
[----:B--2---:R-:W-:Y:S01]  /*5130*/  LOP3.LUT R39, R17, 0x3f, RZ, 0xc0, !PT ;  /* 0x0000003f11277812 */ /* 0x004fe200078ec0ff */
[----:B------:R-:W-:-:S03]  /*5140*/  HFMA2 R23, R38, R10, R23 ;  /* 0x0000000a26177231 */ /* 0x000fc60000000017 */
[----:B------:R-:W-:Y:S01]  /*5150*/  I2F.F16 R9, R9 ;  /* 0x0000000900097306 */ /* 0x000fe20000200c00 */
[----:B------:R-:W-:-:S07]  /*5160*/  VIADD R40, R39, 0xffffffe0 ;  /* 0xffffffe027287836 */ /* 0x000fce0000000000 */
[----:B------:R-:W1:Y:S01]  /*5170*/  I2F.F16 R13, R13 ;  /* 0x0000000d000d7306 */ /* 0x000e620000200c00 */
[----:B------:R-:W-:Y:S01]  /*5180*/  HFMA2.MMA R27, R27, R10, R8 ;  /* 0x0000000a1b1b7235 */ /* 0x000fe20000000008 */
[----:B------:R-:W-:-:S06]  /*5190*/  LOP3.LUT R39, R16, 0x3f, RZ, 0xc0, !PT ;  /* 0x0000003f10277812 */ /* 0x000fcc00078ec0ff */
[----:B------:R-:W-:Y:S08]  /*51a0*/  I2F.F16 R26, R26 ;  /* 0x0000001a001a7306 */ /* 0x000ff00000200c00 */
[----:B------:R-:W2:Y:S08]  /*51b0*/  I2F.F16 R15, R15 ;  /* 0x0000000f000f7306 */ /* 0x000eb00000200c00 */
[----:B------:R-:W-:Y:S08]  /*51c0*/  I2F.F16 R12, R42 ;  /* 0x0000002a000c7306 */ /* 0x000ff00000200c00 */
[----:B------:R-:W4:Y:S01]  /*51d0*/  I2F.F16 R38, R41 ;  /* 0x0000002900267306 */ /* 0x000f220000200c00 */
[----:B------:R-:W-:-:S02]  /*51e0*/  HFMA2 R37, R37, R10, R36 ;  /* 0x0000000a25257231 */ /* 0x000fc40000000024 */
[----:B------:R-:W-:-:S05]  /*51f0*/  VIADD R10, R39, 0xffffffe0 ;  /* 0xffffffe0270a7836 */ /* 0x000fca0000000000 */
[----:B------:R5:W-:Y:S01]  /*5200*/  I2F.F16 R8, R40 ;  /* 0x0000002800087306 */ /* 0x000be20000200c00 */
[----:B-1----:R-:W-:Y:S02]  /*5210*/  PRMT R39, R13, 0x5410, R9 ;  /* 0x000054100d277816 */ /* 0x002fe40000000009 */
[----:B-----5:R-:W-:Y:S02]  /*5220*/  PRMT R40, R14, 0x5410, R25 ;  /* 0x000054100e287816 */ /* 0x020fe40000000019 */
[----:B------:R-:W-:-:S04]  /*5230*/  SHF.R.U32.HI R25, RZ, 0xc, R16 ;  /* 0x0000000cff197819 */ /* 0x000fc80000011610 */
[----:B------:R-:W-:Y:S02]  /*5240*/  LOP3.LUT R25, R25, 0x3f, RZ, 0xc0, !PT ;  /* 0x0000003f19197812 */ /* 0x000fe400078ec0ff */
[----:B--2---:R-:W-:Y:S02]  /*5250*/  PRMT R15, R15, 0x5410, R26 ;  /* 0x000054100f0f7816 */ /* 0x004fe4000000001a */
[----:B----4-:R-:W-:Y:S01]  /*5260*/  PRMT R26, R38, 0x5410, R12 ;  /* 0x00005410261a7816 */ /* 0x010fe2000000000c */
[----:B------:R-:W-:Y:S01]  /*5270*/  VIADD R12, R25, 0xffffffe0 ;  /* 0xffffffe0190c7836 */ /* 0x000fe20000000000 */
[----:B------:R-:W-:Y:S01]  /*5280*/  LOP3.LUT R41, R18, 0x3f, RZ, 0xc0, !PT ;  /* 0x0000003f12297812 */ /* 0x000fe200078ec0ff */
[----:B------:R-:W-:Y:S01]  /*5290*/  HFMA2.MMA R25, R39, R11, R24 ;  /* 0x0000000b27197235 */ /* 0x000fe20000000018 */
[--C-:B------:R-:W-:Y:S02]  /*52a0*/  SHF.R.U32.HI R9, RZ, 0x6, R17.reuse ;  /* 0x00000006ff097819 */ /* 0x100fe40000011611 */
[----:B------:R-:W-:Y:S01]  /*52b0*/  SHF.R.U32.HI R24, RZ, 0xc, R17 ;  /* 0x0000000cff187819 */ /* 0x000fe20000011611 */
[----:B------:R-:W-:Y:S01]  /*52c0*/  VIADD R13, R41, 0xffffffe0 ;  /* 0xffffffe0290d7836 */ /* 0x000fe20000000000 */
[----:B------:R-:W-:-:S02]  /*52d0*/  LOP3.LUT R41, R9, 0x3f, RZ, 0xc0, !PT ;  /* 0x0000003f09297812 */ /* 0x000fc400078ec0ff */
[----:B------:R-:W-:Y:S01]  /*52e0*/  LOP3.LUT R24, R24, 0x3f, RZ, 0xc0, !PT ;  /* 0x0000003f18187812 */ /* 0x000fe200078ec0ff */
[----:B------:R-:W-:Y:S01]  /*52f0*/  HFMA2 R23, R40, R11, R23 ;  /* 0x0000000b28177231 */ /* 0x000fe20000000017 */
[----:B------:R-:W-:Y:S02]  /*5300*/  SHF.R.U32.HI R9, RZ, 0x6, R16 ;  /* 0x00000006ff097819 */ /* 0x000fe40000011610 */
[----:B------:R-:W-:Y:S01]  /*5310*/  SHF.R.U32.HI R40, RZ, 0x12, R17 ;  /* 0x00000012ff287819 */ /* 0x000fe20000011611 */
[----:B------:R-:W-:Y:S01]  /*5320*/  VIADD R41, R41, 0xffffffe0 ;  /* 0xffffffe029297836 */ /* 0x000fe20000000000 */
[----:B------:R-:W-:Y:S01]  /*5330*/  IADD3 R39, R24, -0x20, RZ ;  /* 0xffffffe018277810 */ /* 0x000fe20007ffe0ff */
[----:B------:R-:W-:Y:S01]  /*5340*/  HFMA2.MMA R24, R15, R11, R27 ;  /* 0x0000000b0f187235 */ /* 0x000fe2000000001b */
[----:B------:R-:W-:Y:S02]  /*5350*/  SHF.R.U32.HI R27, RZ, 0x6, R19 ;  /* 0x00000006ff1b7819 */ /* 0x000fe40000011613 */
[----:B------:R-:W-:-:S02]  /*5360*/  LOP3.LUT R40, R40, 0x3f, RZ, 0xc0, !PT ;  /* 0x0000003f28287812 */ /* 0x000fc400078ec0ff */
[----:B------:R-:W-:Y:S02]  /*5370*/  LOP3.LUT R14, R9, 0x3f, RZ, 0xc0, !PT ;  /* 0x0000003f090e7812 */ /* 0x000fe400078ec0ff */
[----:B------:R-:W-:Y:S01]  /*5380*/  LOP3.LUT R36, R19, 0x3f, RZ, 0xc0, !PT ;  /* 0x0000003f13247812 */ /* 0x000fe200078ec0ff */
[----:B------:R1:W2:Y:S01]  /*5390*/  I2F.F16 R9, R41 ;  /* 0x0000002900097306 */ /* 0x0002a20000200c00 */
[----:B------:R-:W-:Y:S01]  /*53a0*/  LOP3.LUT R27, R27, 0x3f, RZ, 0xc0, !PT ;  /* 0x0000003f1b1b7812 */ /* 0x000fe200078ec0ff */
[----:B------:R-:W-:Y:S02]  /*53b0*/  VIADD R15, R40, 0xffffffe0 ;  /* 0xffffffe0280f7836 */ /* 0x000fe40000000000 */
[----:B------:R-:W-:Y:S01]  /*53c0*/  HFMA2 R26, R26, R11, R37 ;  /* 0x0000000b1a1a7231 */ /* 0x000fe20000000025 */
[----:B------:R-:W-:Y:S02]  /*53d0*/  IADD3 R36, R36, -0x20, RZ ;  /* 0xffffffe024247810 */ /* 0x000fe40007ffe0ff */
[----:B------:R-:W-:-:S02]  /*53e0*/  IADD3 R14, R14, -0x20, RZ ;  /* 0xffffffe00e0e7810 */ /* 0x000fc40007ffe0ff */
[----:B------:R-:W-:Y:S01]  /*53f0*/  SHF.R.U32.HI R11, RZ, 0x6, R18 ;  /* 0x00000006ff0b7819 */ /* 0x000fe20000011612 */
[----:B-1----:R-:W-:Y:S01]  /*5400*/  VIADD R41, R27, 0xffffffe0 ;  /* 0xffffffe01b297836 */ /* 0x002fe20000000000 */
[----:B------:R-:W-:Y:S02]  /*5410*/  I2F.F16 R39, R39 ;  /* 0x0000002700277306 */ /* 0x000fe40000200c00 */
[----:B------:R-:W-:-:S06]  /*5420*/  LOP3.LUT R27, R11, 0x3f, RZ, 0xc0, !PT ;  /* 0x0000003f0b1b7812 */ /* 0x000fcc00078ec0ff */
[----:B------:R-:W1:Y:S01]  /*5430*/  I2F.F16 R15, R15 ;  /* 0x0000000f000f7306 */ /* 0x000e620000200c00 */
[----:B------:R-:W-:Y:S02]  /*5440*/  IADD3 R37, R27, -0x20, RZ ;  /* 0xffffffe01b257810 */ /* 0x000fe40007ffe0ff */
[----:B--2---:R-:W-:-:S05]  /*5450*/  PRMT R27, R8, 0x5410, R9 ;  /* 0x00005410081b7816 */ /* 0x004fca0000000009 */
[----:B------:R-:W-:Y:S01]  /*5460*/  I2F.F16 R10, R10 ;  /* 0x0000000a000a7306 */ /* 0x000fe20000200c00 */
[----:B------:R-:W-:-:S07]  /*5470*/  SHF.R.U32.HI R8, RZ, 0x12, R18 ;  /* 0x00000012ff087819 */ /* 0x000fce0000011612 */
[----:B------:R-:W-:Y:S01]  /*5480*/  I2F.F16 R36, R36 ;  /* 0x0000002400247306 */ /* 0x000fe20000200c00 */
[----:B------:R-:W-:-:S07]  /*5490*/  SHF.R.U32.HI R38, RZ, 0x12, R16 ;  /* 0x00000012ff267819 */ /* 0x000fce0000011610 */
[----:B------:R-:W2:Y:S08]  /*54a0*/  I2F.F16 R14, R14 ;  /* 0x0000000e000e7306 */ /* 0x000eb00000200c00 */
[----:B------:R4:W5:Y:S01]  /*54b0*/  I2F.F16 R11, R41 ;  /* 0x00000029000b7306 */ /* 0x0009620000200c00 */
[----:B------:R-:W-:Y:S02]  /*54c0*/  LOP3.LUT R8, R8, 0x3f, RZ, 0xc0, !PT ;  /* 0x0000003f08087812 */ /* 0x000fe400078ec0ff */
[----:B------:R-:W-:-:S02]  /*54d0*/  LOP3.LUT R38, R38, 0x3f, RZ, 0xc0, !PT ;  /* 0x0000003f26267812 */ /* 0x000fc400078ec0ff */
[----:B-1----:R-:W-:Y:S02]  /*54e0*/  PRMT R15, R39, 0x5410, R15 ;  /* 0x00005410270f7816 */ /* 0x002fe4000000000f */
[----:B--2---:R-:W-:Y:S01]  /*54f0*/  PRMT R14, R10, 0x5410, R14 ;  /* 0x000054100a0e7816 */ /* 0x004fe2000000000e */
[----:B------:R-:W-:Y:S02]  /*5500*/  VIADD R38, R38, 0xffffffe0 ;  /* 0xffffffe026267836 */ /* 0x000fe40000000000 */
[----:B----4-:R-:W-:Y:S01]  /*5510*/  VIADD R41, R8, 0xffffffe0 ;  /* 0xffffffe008297836 */ /* 0x010fe20000000000 */
[----:B-----5:R-:W-:Y:S02]  /*5520*/  PRMT R39, R36, 0x5410, R11 ;  /* 0x0000541024277816 */ /* 0x020fe4000000000b */
[----:B------:R-:W1:Y:S01]  /*5530*/  LDS.128 R8, [UR4+0x20] ;  /* 0x00002004ff087984 */ /* 0x000e620008000c00 */
[----:B------:R-:W-:Y:S01]  /*5540*/  I2F.F16 R12, R12 ;  /* 0x0000000c000c7306 */ /* 0x000fe20000200c00 */
[----:B------:R-:W-:-:S02]  /*5550*/  SHF.R.U32.HI R40, RZ, 0xc, R18 ;  /* 0x0000000cff287819 */ /* 0x000fc40000011612 */
[----:B------:R-:W-:-:S05]  /*5560*/  SHF.R.U32.HI R36, RZ, 0xc, R19 ;  /* 0x0000000cff247819 */ /* 0x000fca0000011613 */
[----:B------:R-:W2:Y:S01]  /*5570*/  I2F.F16 R38, R38 ;  /* 0x0000002600267306 */ /* 0x000ea20000200c00 */
[----:B------:R-:W-:Y:S02]  /*5580*/  ISETP.NE.AND P0, PT, R31, R29, PT ;  /* 0x0000001d1f00720c */ /* 0x000fe40003f05270 */
[----:B------:R-:W-:-:S05]  /*5590*/  SHF.R.U32.HI R42, RZ, 0x12, R19 ;  /* 0x00000012ff2a7819 */ /* 0x000fca0000011613 */
[----:B------:R-:W-:Y:S01]  /*55a0*/  I2F.F16 R13, R13 ;  /* 0x0000000d000d7306 */ /* 0x000fe20000200c00 */
[----:B------:R-:W-:-:S07]  /*55b0*/  LOP3.LUT R40, R40, 0x3f, RZ, 0xc0, !PT ;  /* 0x0000003f28287812 */ /* 0x000fce00078ec0ff */
[----:B------:R-:W4:Y:S01]  /*55c0*/  I2F.F16 R37, R37 ;  /* 0x0000002500257306 */ /* 0x000f220000200c00 */
[----:B------:R-:W-:Y:S02]  /*55d0*/  LOP3.LUT R36, R36, 0x3f, RZ, 0xc0, !PT ;  /* 0x0000003f24247812 */ /* 0x000fe400078ec0ff */
[----:B------:R-:W-:Y:S01]  /*55e0*/  LOP3.LUT R42, R42, 0x3f, RZ, 0xc0, !PT ;  /* 0x0000003f2a2a7812 */ /* 0x000fe200078ec0ff */
[----:B------:R-:W-:Y:S01]  /*55f0*/  VIADD R40, R40, 0xffffffe0 ;  /* 0xffffffe028287836 */ /* 0x000fe20000000000 */
[----:B------:R-:W-:Y:S02]  /*5600*/  IADD3 R36, R36, -0x20, RZ ;  /* 0xffffffe024247810 */ /* 0x000fe40007ffe0ff */
[----:B--2---:R-:W-:Y:S01]  /*5610*/  PRMT R12, R12, 0x5410, R38 ;  /* 0x000054100c0c7816 */ /* 0x004fe20000000026 */
[----:B------:R-:W-:Y:S01]  /*5620*/  VIADD R44, R42, 0xffffffe0 ;  /* 0xffffffe02a2c7836 */ /* 0x000fe20000000000 */
[----:B------:R4:W-:Y:S01]  /*5630*/  I2F.F16 R38, R40 ;  /* 0x0000002800267306 */ /* 0x0009e20000200c00 */
[----:B------:R-:W2:Y:S07]  /*5640*/  @!P0 LDC.64 R42, c[0x0][0x248] ;  /* 0x00009200ff2a8b82 */ /* 0x000eae0000000a00 */
[----:B------:R-:W-:Y:S01]  /*5650*/  I2F.F16 R36, R36 ;  /* 0x0000002400247306 */ /* 0x000fe20000200c00 */
[----:B----4-:R-:W-:-:S07]  /*5660*/  PRMT R40, R13, 0x5410, R37 ;  /* 0x000054100d287816 */ /* 0x010fce0000000025 */
[----:B------:R-:W4:Y:S08]  /*5670*/  I2F.F16 R13, R44 ;  /* 0x0000002c000d7306 */ /* 0x000f300000200c00 */
[----:B------:R-:W5:Y:S01]  /*5680*/  I2F.F16 R41, R41 ;  /* 0x0000002900297306 */ /* 0x000f620000200c00 */
[----:B0-----:R-:W-:Y:S01]  /*5690*/  IMAD.WIDE R20, R34, 0x4, R20 ;  /* 0x0000000422147825 */ /* 0x001fe200078e0214 */
[----:B----4-:R-:W-:-:S03]  /*56a0*/  PRMT R36, R36, 0x5410, R13 ;  /* 0x0000541024247816 */ /* 0x010fc6000000000d */
[-C--:B-1----:R-:W-:Y:S01]  /*56b0*/  HFMA2 R13, R27, R8.reuse, RZ.H0_H0 ;  /* 0x000000081b0d7231 */ /* 0x082fe200000400ff */
[-C--:B------:R-:W-:Y:S01]  /*56c0*/  HFMA2.MMA R27, R40, R8.reuse, RZ ;  /* 0x00000008281b7235 */ /* 0x080fe200000000ff */
[----:B-----5:R-:W-:Y:S01]  /*56d0*/  PRMT R37, R38, 0x5410, R41 ;  /* 0x0000541026257816 */ /* 0x020fe20000000029 */
[----:B------:R-:W-:Y:S01]  /*56e0*/  HFMA2.MMA R38, R14, R8, RZ ;  /* 0x000000080e267235 */ /* 0x000fe200000000ff */
[----:B------:R-:W-:Y:S01]  /*56f0*/  HFMA2 R8, R39, R8, RZ.H0_H0 ;  /* 0x0000000827087231 */ /* 0x000fe200000400ff */
[----:B------:R-:W-:-:S05]  /*5700*/  @!P0 LEA R39, R31, 0x1, 0x1 ;  /* 0x000000011f278811 */ /* 0x000fca00078e08ff */
[----:B--2---:R-:W-:Y:S01]  /*5710*/  @!P0 IMAD.WIDE R42, R39, 0x2, R42 ;  /* 0x00000002272a8825 */ /* 0x004fe200078e022a */
[----:B------:R-:W-:-:S03]  /*5720*/  HFMA2.MMA R38, R12, R9, R38 ;  /* 0x000000090c267235 */ /* 0x000fc60000000026 */
[----:B------:R-:W-:Y:S02]  /*5730*/  HFMA2 R39, R15, R9, R13 ;  /* 0x000000090f277231 */ /* 0x000fe4000000000d */
[----:B------:R-:W2:Y:S01]  /*5740*/  LDG.E.128.CONSTANT R12, desc[UR6][R20.64] ;  /* 0x00000006140c7981 */ /* 0x000ea2000c1e9d00 */
[----:B------:R-:W-:-:S03]  /*5750*/  HFMA2.MMA R37, R37, R9, R27 ;  /* 0x0000000925257235 */ /* 0x000fc6000000001b */
[----:B------:R0:W4:Y:S01]  /*5760*/  @!P0 LDG.E.U16.CONSTANT R27, desc[UR6][R42.64] ;  /* 0x000000062a1b8981 */ /* 0x000122000c1e9500 */
[----:B------:R-:W-:Y:S01]  /*5770*/  SHF.R.U32.HI R41, RZ, 0x18, R19 ;  /* 0x00000018ff297819 */ /* 0x000fe20000011613 */
[----:B------:R-:W-:Y:S01]  /*5780*/  HFMA2 R8, R36, R9, R8 ;  /* 0x0000000924087231 */ /* 0x000fe20000000008 */
[----:B------:R-:W-:Y:S02]  /*5790*/  SHF.R.U32.HI R9, RZ, 0x18, R16 ;  /* 0x00000018ff097819 */ /* 0x000fe40000011610 */
[----:B------:R-:W-:Y:S02]  /*57a0*/  LOP3.LUT R41, R41, 0x3f, RZ, 0xc0, !PT ;  /* 0x0000003f29297812 */ /* 0x000fe400078ec0ff */
[----:B---3--:R-:W-:Y:S02]  /*57b0*/  SHF.R.U32 R16, R16, 0x1e, R4 ;  /* 0x0000001e10107819 */ /* 0x008fe40000001604 */
[----:B------:R-:W-:Y:S01]  /*57c0*/  LOP3.LUT R9, R9, 0x3f, RZ, 0xc0, !PT ;  /* 0x0000003f09097812 */ /* 0x000fe200078ec0ff */
[----:B0-----:R-:W-:Y:S01]  /*57d0*/  VIADD R43, R41, 0xffffffe0 ;  /* 0xffffffe0292b7836 */ /* 0x001fe20000000000 */
[----:B------:R-:W-:-:S02]  /*57e0*/  LOP3.LUT R41, R16, 0x3f, RZ, 0xc0, !PT ;  /* 0x0000003f10297812 */ /* 0x000fc400078ec0ff */
[----:B------:R-:W-:Y:S01]  /*57f0*/  SHF.R.U32 R42, R17, 0x1e, R5 ;  /* 0x0000001e112a7819 */ /* 0x000fe20000001605 */
[----:B------:R-:W-:Y:S01]  /*5800*/  VIADD R40, R9, 0xffffffe0 ;  /* 0xffffffe009287836 */ /* 0x000fe20000000000 */
[----:B------:R-:W-:Y:S02]  /*5810*/  SHF.R.U32.HI R36, RZ, 0x18, R17 ;  /* 0x00000018ff247819 */ /* 0x000fe40000011611 */
[----:B------:R-:W-:Y:S02]  /*5820*/  SHF.R.U32.HI R9, RZ, 0x18, R18 ;  /* 0x00000018ff097819 */ /* 0x000fe40000011612 */
[----:B------:R-:W-:Y:S02]  /*5830*/  IADD3 R17, R41, -0x20, RZ ;  /* 0xffffffe029117810 */ /* 0x000fe40007ffe0ff */
[----:B------:R-:W-:Y:S02]  /*5840*/  LOP3.LUT R41, R42, 0x3f, RZ, 0xc0, !PT ;  /* 0x0000003f2a297812 */ /* 0x000fe400078ec0ff */
[----:B------:R-:W-:-:S02]  /*5850*/  SHF.R.U32 R18, R18, 0x1e, R6 ;  /* 0x0000001e12127819 */ /* 0x000fc40000001606 */
[----:B------:R-:W-:Y:S02]  /*5860*/  LOP3.LUT R36, R36, 0x3f, RZ, 0xc0, !PT ;  /* 0x0000003f24247812 */ /* 0x000fe400078ec0ff */
[----:B------:R-:W-:Y:S01]  /*5870*/  SHF.R.U32 R19, R19, 0x1e, R7 ;  /* 0x0000001e13137819 */ /* 0x000fe20000001607 */
[----:B------:R-:W-:Y:S01]  /*5880*/  VIADD R41, R41, 0xffffffe0 ;  /* 0xffffffe029297836 */ /* 0x000fe20000000000 */
[----:B------:R-:W-:Y:S02]  /*5890*/  LOP3.LUT R9, R9, 0x3f, RZ, 0xc0, !PT ;  /* 0x0000003f09097812 */ /* 0x000fe400078ec0ff */
[----:B------:R-:W-:Y:S02]  /*58a0*/  LOP3.LUT R18, R18, 0x3f, RZ, 0xc0, !PT ;  /* 0x0000003f12127812 */ /* 0x000fe400078ec0ff */
[----:B------:R-:W-:Y:S02]  /*58b0*/  IADD3 R36, R36, -0x20, RZ ;  /* 0xffffffe024247810 */ /* 0x000fe40007ffe0ff */
[----:B------:R-:W-:Y:S01]  /*58c0*/  LOP3.LUT R19, R19, 0x3f, RZ, 0xc0, !PT ;  /* 0x0000003f13137812 */ /* 0x000fe200078ec0ff */
[----:B------:R-:W-:-:S02]  /*58d0*/  VIADD R9, R9, 0xffffffe0 ;  /* 0xffffffe009097836 */ /* 0x000fc40000000000 */
[----:B------:R-:W-:Y:S01]  /*58e0*/  VIADD R18, R18, 0xffffffe0 ;  /* 0xffffffe012127836 */ /* 0x000fe20000000000 */
[----:B------:R-:W-:Y:S01]  /*58f0*/  IADD3 R19, R19, -0x20, RZ ;  /* 0xffffffe013137810 */ /* 0x000fe20007ffe0ff */
[----:B------:R-:W-:Y:S08]  /*5900*/  I2F.F16 R40, R40 ;  /* 0x0000002800287306 */ /* 0x000ff00000200c00 */
[----:B------:R-:W-:Y:S08]  /*5910*/  I2F.F16 R36, R36 ;  /* 0x0000002400247306 */ /* 0x000ff00000200c00 */
[----:B------:R-:W0:Y:S08]  /*5920*/  I2F.F16 R17, R17 ;  /* 0x0000001100117306 */ /* 0x000e300000200c00 */
[----:B------:R-:W1:Y:S08]  /*5930*/  I2F.F16 R41, R41 ;  /* 0x0000002900297306 */ /* 0x000e700000200c00 */
[----:B------:R-:W-:Y:S08]  /*5940*/  I2F.F16 R9, R9 ;  /* 0x0000000900097306 */ /* 0x000ff00000200c00 */
[----:B------:R-:W-:Y:S08]  /*5950*/  I2F.F16 R16, R43 ;  /* 0x0000002b00107306 */ /* 0x000ff00000200c00 */
[----:B------:R-:W3:Y:S08]  /*5960*/  I2F.F16 R18, R18 ;  /* 0x0000001200127306 */ /* 0x000ef00000200c00 */
[----:B------:R-:W5:Y:S01]  /*5970*/  I2F.F16 R19, R19 ;  /* 0x0000001300137306 */ /* 0x000f620000200c00 */
[----:B0-----:R-:W-:-:S02]  /*5980*/  PRMT R17, R40, 0x5410, R17 ;  /* 0x0000541028117816 */ /* 0x001fc40000000011 */
[----:B-1----:R-:W-:Y:S02]  /*5990*/  PRMT R36, R36, 0x5410, R41 ;  /* 0x0000541024247816 */ /* 0x002fe40000000029 */
[----:B---3--:R-:W-:Y:S02]  /*59a0*/  PRMT R18, R9, 0x5410, R18 ;  /* 0x0000541009127816 */ /* 0x008fe40000000012 */
[----:B------:R-:W-:Y:S01]  /*59b0*/  HFMA2.MMA R38, R17, R10, R38 ;  /* 0x0000000a11267235 */ /* 0x000fe20000000026 */
[--C-:B------:R-:W-:Y:S02]  /*59c0*/  SHF.R.U32.HI R9, RZ, 0x4, R4.reuse ;  /* 0x00000004ff097819 */ /* 0x100fe40000011604 */
[----:B------:R-:W-:Y:S02]  /*59d0*/  SHF.R.U32.HI R17, RZ, 0x4, R5 ;  /* 0x00000004ff117819 */ /* 0x000fe40000011605 */
[----:B-----5:R-:W-:Y:S01]  /*59e0*/  PRMT R41, R16, 0x5410, R19 ;  /* 0x0000541010297816 */ /* 0x020fe20000000013 */
[----:B------:R-:W-:Y:S01]  /*59f0*/  HFMA2 R19, R36, R10, R39 ;  /* 0x0000000a24137231 */ /* 0x000fe20000000027 */
[----:B------:R-:W-:-:S02]  /*5a00*/  SHF.R.U32.HI R16, RZ, 0xa, R4 ;  /* 0x0000000aff107819 */ /* 0x000fc40000011604 */
[----:B------:R-:W-:Y:S01]  /*5a10*/  SHF.R.U32.HI R36, RZ, 0xa, R5 ;  /* 0x0000000aff247819 */ /* 0x000fe20000011605 */
[----:B------:R-:W-:Y:S01]  /*5a20*/  HFMA2.MMA R18, R18, R10, R37 ;  /* 0x0000000a12127235 */ /* 0x000fe20000000025 */
[----:B------:R-:W-:Y:S02]  /*5a30*/  LOP3.LUT R9, R9, 0x3f, RZ, 0xc0, !PT ;  /* 0x0000003f09097812 */ /* 0x000fe400078ec0ff */
[----:B------:R-:W-:Y:S01]  /*5a40*/  LOP3.LUT R16, R16, 0x3f, RZ, 0xc0, !PT ;  /* 0x0000003f10107812 */ /* 0x000fe200078ec0ff */
[----:B------:R-:W-:Y:S01]  /*5a50*/  HFMA2 R8, R41, R10, R8 ;  /* 0x0000000a29087231 */ /* 0x000fe20000000008 */
[----:B------:R-:W-:Y:S02]  /*5a60*/  LOP3.LUT R36, R36, 0x3f, RZ, 0xc0, !PT ;  /* 0x0000003f24247812 */ /* 0x000fe400078ec0ff */
[----:B------:R-:W-:Y:S02]  /*5a70*/  LOP3.LUT R17, R17, 0x3f, RZ, 0xc0, !PT ;  /* 0x0000003f11117812 */ /* 0x000fe400078ec0ff */
[----:B------:R-:W-:-:S02]  /*5a80*/  SHF.R.U32.HI R37, RZ, 0x4, R6 ;  /* 0x00000004ff257819 */ /* 0x000fc40000011606 */
[----:B------:R-:W-:Y:S01]  /*5a90*/  SHF.R.U32.HI R10, RZ, 0xa, R6 ;  /* 0x0000000aff0a7819 */ /* 0x000fe20000011606 */
[----:B------:R-:W-:Y:S01]  /*5aa0*/  VIADD R9, R9, 0xffffffe0 ;  /* 0xffffffe009097836 */ /* 0x000fe20000000000 */
[----:B------:R-:W-:Y:S01]  /*5ab0*/  IADD3 R17, R17, -0x20, RZ ;  /* 0xffffffe011117810 */ /* 0x000fe20007ffe0ff */
[----:B------:R-:W-:Y:S01]  /*5ac0*/  VIADD R16, R16, 0xffffffe0 ;  /* 0xffffffe010107836 */ /* 0x000fe20000000000 */
[----:B------:R-:W-:Y:S01]  /*5ad0*/  LOP3.LUT R37, R37, 0x3f, RZ, 0xc0, !PT ;  /* 0x0000003f25257812 */ /* 0x000fe200078ec0ff */
[----:B------:R-:W-:Y:S01]  /*5ae0*/  VIADD R36, R36, 0xffffffe0 ;  /* 0xffffffe024247836 */ /* 0x000fe20000000000 */
[----:B------:R-:W-:Y:S01]  /*5af0*/  LOP3.LUT R10, R10, 0x3f, RZ, 0xc0, !PT ;  /* 0x0000003f0a0a7812 */ /* 0x000fe200078ec0ff */
[----:B------:R-:W-:Y:S02]  /*5b00*/  I2F.F16 R9, R9 ;  /* 0x0000000900097306 */ /* 0x000fe40000200c00 */
[----:B------:R-:W-:Y:S01]  /*5b10*/  VIADD R37, R37, 0xffffffe0 ;  /* 0xffffffe025257836 */ /* 0x000fe20000000000 */
[----:B------:R-:W-:-:S05]  /*5b20*/  IADD3 R40, R10, -0x20, RZ ;  /* 0xffffffe00a287810 */ /* 0x000fca0007ffe0ff */
[----:B------:R-:W0:Y:S08]  /*5b30*/  I2F.F16 R16, R16 ;  /* 0x0000001000107306 */ /* 0x000e300000200c00 */
[----:B------:R-:W-:Y:S08]  /*5b40*/  I2F.F16 R17, R17 ;  /* 0x0000001100117306 */ /* 0x000ff00000200c00 */
[----:B------:R-:W1:Y:S08]  /*5b50*/  I2F.F16 R36, R36 ;  /* 0x0000002400247306 */ /* 0x000e700000200c00 */
[----:B------:R-:W-:Y:S08]  /*5b60*/  I2F.F16 R37, R37 ;  /* 0x0000002500257306 */ /* 0x000ff00000200c00 */
[----:B------:R-:W3:Y:S01]  /*5b70*/  I2F.F16 R40, R40 ;  /* 0x0000002800287306 */ /* 0x000ee20000200c00 */
[----:B0-----:R-:W-:Y:S01]  /*5b80*/  PRMT R9, R9, 0x5410, R16 ;  /* 0x0000541009097816 */ /* 0x001fe20000000010 */
[----:B------:R-:W-:Y:S01]  /*5b90*/  @!P0 VIADD R30, R30, 0x1 ;  /* 0x000000011e1e8836 */ /* 0x000fe20000000000 */
[----:B-1----:R-:W-:-:S05]  /*5ba0*/  PRMT R16, R17, 0x5410, R36 ;  /* 0x0000541011107816 */ /* 0x002fca0000000024 */
[----:B------:R-:W-:Y:S01]  /*5bb0*/  HFMA2 R19, R16, R11, R19 ;  /* 0x0000000b10137231 */ /* 0x000fe20000000013 */
[----:B------:R-:W-:Y:S02]  /*5bc0*/  @!P0 LEA R16, R30, R1, 0x3 ;  /* 0x000000011e108211 */ /* 0x000fe400078e18ff */
[----:B---3--:R-:W-:-:S06]  /*5bd0*/  PRMT R17, R37, 0x5410, R40 ;  /* 0x0000541025117816 */ /* 0x008fcc0000000028 */
[----:B------:R-:W-:Y:S02]  /*5be0*/  HFMA2.MMA R18, R17, R11, R18 ;  /* 0x0000000b11127235 */ /* 0x000fe40000000012 */
[----:B------:R-:W3:Y:S01]  /*5bf0*/  @!P0 LDL.64 R16, [R16] ;  /* 0x0000000010108983 */ /* 0x000ee20000100a00 */
[--C-:B------:R-:W-:Y:S02]  /*5c00*/  SHF.R.U32.HI R39, RZ, 0x4, R7.reuse ;  /* 0x00000004ff277819 */ /* 0x100fe40000011607 */
[----:B------:R-:W-:Y:S02]  /*5c10*/  SHF.R.U32.HI R10, RZ, 0xa, R7 ;  /* 0x0000000aff0a7819 */ /* 0x000fe40000011607 */
[----:B------:R-:W-:Y:S02]  /*5c20*/  LOP3.LUT R39, R39, 0x3f, RZ, 0xc0, !PT ;  /* 0x0000003f27277812 */ /* 0x000fe400078ec0ff */
[----:B------:R-:W-:-:S03]  /*5c30*/  LOP3.LUT R10, R10, 0x3f, RZ, 0xc0, !PT ;  /* 0x0000003f0a0a7812 */ /* 0x000fc600078ec0ff */
[----:B------:R-:W-:Y:S02]  /*5c40*/  VIADD R39, R39, 0xffffffe0 ;  /* 0xffffffe027277836 */ /* 0x000fe40000000000 */
[----:B------:R-:W-:-:S04]  /*5c50*/  VIADD R41, R10, 0xffffffe0 ;  /* 0xffffffe00a297836 */ /* 0x000fc80000000000 */
[----:B------:R-:W-:Y:S08]  /*5c60*/  I2F.F16 R39, R39 ;  /* 0x0000002700277306 */ /* 0x000ff00000200c00 */
[----:B------:R-:W0:Y:S01]  /*5c70*/  I2F.F16 R10, R41 ;  /* 0x00000029000a7306 */ /* 0x000e220000200c00 */
[----:B------:R-:W-:Y:S01]  /*5c80*/  HFMA2.MMA R37, R9, R11, R38 ;  /* 0x0000000b09257235 */ /* 0x000fe20000000026 */
[----:B------:R-:W-:-:S02]  /*5c90*/  SHF.R.U32.HI R38, RZ, 0x10, R5 ;  /* 0x00000010ff267819 */ /* 0x000fc40000011605 */
[----:B0-----:R-:W-:Y:S02]  /*5ca0*/  PRMT R39, R39, 0x5410, R10 ;  /* 0x0000541027277816 */ /* 0x001fe4000000000a */
[----:B------:R-:W-:-:S04]  /*5cb0*/  SHF.R.U32.HI R10, RZ, 0x16, R4 ;  /* 0x00000016ff0a7819 */ /* 0x000fc80000011604 */
[----:B------:R-:W-:-:S05]  /*5cc0*/  LOP3.LUT R10, R10, 0x3f, RZ, 0xc0, !PT ;  /* 0x0000003f0a0a7812 */ /* 0x000fca00078ec0ff */
[----:B------:R-:W-:Y:S01]  /*5cd0*/  VIADD R9, R10, 0xffffffe0 ;  /* 0xffffffe00a097836 */ /* 0x000fe20000000000 */
[----:B------:R-:W-:Y:S02]  /*5ce0*/  LOP3.LUT R10, R38, 0x3f, RZ, 0xc0, !PT ;  /* 0x0000003f260a7812 */ /* 0x000fe400078ec0ff */
[----:B------:R-:W-:-:S04]  /*5cf0*/  SHF.R.U32.HI R38, RZ, 0x16, R5 ;  /* 0x00000016ff267819 */ /* 0x000fc80000011605 */
[----:B------:R-:W-:Y:S01]  /*5d00*/  LOP3.LUT R41, R38, 0x3f, RZ, 0xc0, !PT ;  /* 0x0000003f26297812 */ /* 0x000fe200078ec0ff */
[----:B------:R-:W-:Y:S01]  /*5d10*/  HFMA2 R38, R39, R11, R8 ;  /* 0x0000000b27267231 */ /* 0x000fe20000000008 */
[----:B------:R-:W-:-:S04]  /*5d20*/  SHF.R.U32.HI R8, RZ, 0x10, R6 ;  /* 0x00000010ff087819 */ /* 0x000fc80000011606 */
[----:B------:R-:W-:Y:S01]  /*5d30*/  LOP3.LUT R8, R8, 0x3f, RZ, 0xc0, !PT ;  /* 0x0000003f08087812 */ /* 0x000fe200078ec0ff */
[----:B------:R-:W-:Y:S01]  /*5d40*/  VIADD R11, R41, 0xffffffe0 ;  /* 0xffffffe0290b7836 */ /* 0x000fe20000000000 */
[----:B------:R-:W-:Y:S02]  /*5d50*/  SHF.R.U32.HI R39, RZ, 0x16, R6 ;  /* 0x00000016ff277819 */ /* 0x000fe40000011606 */
[----:B------:R-:W-:Y:S02]  /*5d60*/  IADD3 R41, R8, -0x20, RZ ;  /* 0xffffffe008297810 */ /* 0x000fe40007ffe0ff */
[----:B------:R-:W-:Y:S02]  /*5d70*/  SHF.R.U32.HI R8, RZ, 0x10, R7 ;  /* 0x00000010ff087819 */ /* 0x000fe40000011607 */
[----:B------:R-:W-:Y:S02]  /*5d80*/  SHF.R.U32.HI R36, RZ, 0x10, R4 ;  /* 0x00000010ff247819 */ /* 0x000fe40000011604 */
[----:B------:R-:W-:-:S02]  /*5d90*/  LOP3.LUT R39, R39, 0x3f, RZ, 0xc0, !PT ;  /* 0x0000003f27277812 */ /* 0x000fc400078ec0ff */
[----:B------:R-:W-:Y:S02]  /*5da0*/  SHF.R.U32.HI R43, RZ, 0x16, R7 ;  /* 0x00000016ff2b7819 */ /* 0x000fe40000011607 */
[----:B------:R-:W-:Y:S02]  /*5db0*/  LOP3.LUT R8, R8, 0x3f, RZ, 0xc0, !PT ;  /* 0x0000003f08087812 */ /* 0x000fe400078ec0ff */
[----:B------:R-:W-:Y:S01]  /*5dc0*/  LOP3.LUT R36, R36, 0x3f, RZ, 0xc0, !PT ;  /* 0x0000003f24247812 */ /* 0x000fe200078ec0ff */
[----:B------:R-:W-:Y:S01]  /*5dd0*/  VIADD R42, R39, 0xffffffe0 ;  /* 0xffffffe0272a7836 */ /* 0x000fe20000000000 */
[----:B------:R-:W-:Y:S01]  /*5de0*/  LOP3.LUT R43, R43, 0x3f, RZ, 0xc0, !PT ;  /* 0x0000003f2b2b7812 */ /* 0x000fe200078ec0ff */
[----:B------:R-:W-:Y:S01]  /*5df0*/  VIADD R10, R10, 0xffffffe0 ;  /* 0xffffffe00a0a7836 */ /* 0x000fe20000000000 */
[----:B------:R-:W-:Y:S01]  /*5e00*/  IADD3 R36, R36, -0x20, RZ ;  /* 0xffffffe024247810 */ /* 0x000fe20007ffe0ff */
[----:B------:R-:W-:Y:S01]  /*5e10*/  VIADD R39, R8, 0xffffffe0 ;  /* 0xffffffe008277836 */ /* 0x000fe20000000000 */
[----:B------:R-:W-:Y:S01]  /*5e20*/  IADD3 R43, R43, -0x20, RZ ;  /* 0xffffffe02b2b7810 */ /* 0x000fe20007ffe0ff */
[----:B------:R-:W-:Y:S08]  /*5e30*/  I2F.F16 R40, R10 ;  /* 0x0000000a00287306 */ /* 0x000ff00000200c00 */
[----:B------:R-:W-:Y:S08]  /*5e40*/  I2F.F16 R36, R36 ;  /* 0x0000002400247306 */ /* 0x000ff00000200c00 */
[----:B------:R-:W0:Y:S08]  /*5e50*/  I2F.F16 R9, R9 ;  /* 0x0000000900097306 */ /* 0x000e300000200c00 */
[----:B------:R-:W1:Y:S08]  /*5e60*/  I2F.F16 R11, R11 ;  /* 0x0000000b000b7306 */ /* 0x000e700000200c00 */
[----:B------:R-:W-:Y:S08]  /*5e70*/  I2F.F16 R41, R41 ;  /* 0x0000002900297306 */ /* 0x000ff00000200c00 */
[----:B------:R-:W5:Y:S08]  /*5e80*/  I2F.F16 R10, R42 ;  /* 0x0000002a000a7306 */ /* 0x000f700000200c00 */
[----:B------:R-:W-:Y:S08]  /*5e90*/  I2F.F16 R39, R39 ;  /* 0x0000002700277306 */ /* 0x000ff00000200c00 */
[----:B------:R-:W2:Y:S01]  /*5ea0*/  I2F.F16 R8, R43 ;  /* 0x0000002b00087306 */ /* 0x000ea20000200c00 */
[----:B0-----:R-:W-:-:S02]  /*5eb0*/  PRMT R36, R36, 0x5410, R9 ;  /* 0x0000541024247816 */ /* 0x001fc40000000009 */
[----:B-1----:R-:W-:Y:S02]  /*5ec0*/  PRMT R40, R40, 0x5410, R11 ;  /* 0x0000541028287816 */ /* 0x002fe4000000000b */
[----:B-----5:R-:W-:Y:S02]  /*5ed0*/  PRMT R41, R41, 0x5410, R10 ;  /* 0x0000541029297816 */ /* 0x020fe4000000000a */
[----:B--2---:R-:W-:Y:S02]  /*5ee0*/  PRMT R39, R39, 0x5410, R8 ;  /* 0x0000541027277816 */ /* 0x004fe40000000008 */
[----:B------:R-:W0:Y:S01]  /*5ef0*/  LDS.128 R8, [UR4+0x30] ;  /* 0x00003004ff087984 */ /* 0x000e220008000c00 */
[--C-:B------:R-:W-:Y:S02]  /*5f00*/  SHF.R.U32 R4, R4, 0x1c, R12.reuse ;  /* 0x0000001c04047819 */ /* 0x100fe4000000160c */
[----:B------:R-:W-:Y:S01]  /*5f10*/  SHF.R.U32 R7, R7, 0x1c, R15 ;  /* 0x0000001c07077819 */ /* 0x000fe2000000160f */
[----:B----4-:R-:W-:Y:S01]  /*5f20*/  @!P0 IMAD.IADD R29, R27, 0x1, R31 ;  /* 0x000000011b1d8824 */ /* 0x010fe200078e021f */
[----:B------:R-:W-:Y:S01]  /*5f30*/  SHF.R.U32.HI R27, RZ, 0x8, R12 ;  /* 0x00000008ff1b7819 */ /* 0x000fe2000001160c */
[-C--:B0-----:R-:W-:Y:S01]  /*5f40*/  HFMA2.MMA R37, R36, R8.reuse, R37 ;  /* 0x0000000824257235 */ /* 0x081fe20000000025 */
[-C--:B------:R-:W-:Y:S01]  /*5f50*/  HFMA2 R19, R40, R8.reuse, R19 ;  /* 0x0000000828137231 */ /* 0x080fe20000000013 */
[----:B------:R-:W-:Y:S01]  /*5f60*/  HFMA2.MMA R18, R41, R8, R18 ;  /* 0x0000000829127235 */ /* 0x000fe20000000012 */
[----:B------:R-:W-:Y:S01]  /*5f70*/  HFMA2 R8, R39, R8, R38 ;  /* 0x0000000827087231 */ /* 0x000fe20000000026 */
[----:B------:R-:W-:-:S02]  /*5f80*/  SHF.R.U32 R39, R5, 0x1c, R13 ;  /* 0x0000001c05277819 */ /* 0x000fc4000000160d */
[----:B------:R-:W-:Y:S02]  /*5f90*/  LOP3.LUT R38, R4, 0x3f, RZ, 0xc0, !PT ;  /* 0x0000003f04267812 */ /* 0x000fe400078ec0ff */
[----:B------:R-:W-:-:S03]  /*5fa0*/  LOP3.LUT R39, R39, 0x3f, RZ, 0xc0, !PT ;  /* 0x0000003f27277812 */ /* 0x000fc600078ec0ff */
[----:B------:R-:W-:Y:S01]  /*5fb0*/  VIADD R5, R38, 0xffffffe0 ;  /* 0xffffffe026057836 */ /* 0x000fe20000000000 */
[----:B------:R-:W-:Y:S01]  /*5fc0*/  SHF.R.U32 R38, R6, 0x1c, R14 ;  /* 0x0000001c06267819 */ /* 0x000fe2000000160e */
[----:B------:R-:W-:Y:S01]  /*5fd0*/  VIADD R6, R39, 0xffffffe0 ;  /* 0xffffffe027067836 */ /* 0x000fe20000000000 */
[----:B------:R-:W-:Y:S02]  /*5fe0*/  LOP3.LUT R39, R7, 0x3f, RZ, 0xc0, !PT ;  /* 0x0000003f07277812 */ /* 0x000fe400078ec0ff */
[----:B------:R-:W-:-:S03]  /*5ff0*/  SHF.R.U32.HI R7, RZ, 0x2, R12 ;  /* 0x00000002ff077819 */ /* 0x000fc6000001160c */
[----:B------:R-:W-:Y:S01]  /*6000*/  VIADD R41, R39, 0xffffffe0 ;  /* 0xffffffe027297836 */ /* 0x000fe20000000000 */
[----:B------:R-:W-:Y:S02]  /*6010*/  LOP3.LUT R39, R7, 0x3f, RZ, 0xc0, !PT ;  /* 0x0000003f07277812 */ /* 0x000fe400078ec0ff */
[----:B------:R-:W-:Y:S02]  /*6020*/  LEA.HI R40, R13, 0xffffffe0, RZ, 0x6 ;  /* 0xffffffe00d287811 */ /* 0x000fe400078f30ff */
[----:B------:R-:W-:Y:S01]  /*6030*/  IADD3 R39, R39, -0x20, RZ ;  /* 0xffffffe027277810 */ /* 0x000fe20007ffe0ff */
[----:B------:R-:W-:Y:S01]  /*6040*/  I2F.F16 R5, R5 ;  /* 0x0000000500057306 */ /* 0x000fe20000200c00 */
[----:B------:R-:W-:-:S07]  /*6050*/  LOP3.LUT R27, R27, 0x3f, RZ, 0xc0, !PT ;  /* 0x0000003f1b1b7812 */ /* 0x000fce00078ec0ff */
[----:B------:R0:W-:Y:S08]  /*6060*/  I2F.F16 R4, R40 ;  /* 0x0000002800047306 */ /* 0x0001f00000200c00 */
[----:B------:R-:W1:Y:S01]  /*6070*/  I2F.F16 R39, R39 ;  /* 0x0000002700277306 */ /* 0x000e620000200c00 */
[----:B0-----:R-:W-:-:S04]  /*6080*/  SHF.R.U32.HI R40, RZ, 0xe, R12 ;  /* 0x0000000eff287819 */ /* 0x001fc8000001160c */
[----:B------:R-:W-:-:S03]  /*6090*/  LOP3.LUT R40, R40, 0x3f, RZ, 0xc0, !PT ;  /* 0x0000003f28287812 */ /* 0x000fc600078ec0ff */
[----:B------:R0:W-:Y:S01]  /*60a0*/  I2F.F16 R7, R41 ;  /* 0x0000002900077306 */ /* 0x0001e20000200c00 */
[----:B------:R-:W-:Y:S02]  /*60b0*/  VIADD R27, R27, 0xffffffe0 ;  /* 0xffffffe01b1b7836 */ /* 0x000fe40000000000 */
[----:B------:R-:W-:Y:S01]  /*60c0*/  VIADD R40, R40, 0xffffffe0 ;  /* 0xffffffe028287836 */ /* 0x000fe20000000000 */
[--C-:B0-----:R-:W-:Y:S02]  /*60d0*/  SHF.R.U32.HI R41, RZ, 0x2, R13.reuse ;  /* 0x00000002ff297819 */ /* 0x101fe4000001160d */
[----:B------:R-:W-:Y:S02]  /*60e0*/  SHF.R.U32.HI R42, RZ, 0x8, R13 ;  /* 0x00000008ff2a7819 */ /* 0x000fe4000001160d */
[----:B------:R-:W-:Y:S01]  /*60f0*/  LOP3.LUT R41, R41, 0x3f, RZ, 0xc0, !PT ;  /* 0x0000003f29297812 */ /* 0x000fe200078ec0ff */
[----:B------:R-:W-:Y:S01]  /*6100*/  I2F.F16 R27, R27 ;  /* 0x0000001b001b7306 */ /* 0x000fe20000200c00 */
[----:B-1----:R-:W-:-:S03]  /*6110*/  PRMT R39, R5, 0x5410, R39 ;  /* 0x0000541005277816 */ /* 0x002fc60000000027 */
[----:B------:R-:W-:Y:S01]  /*6120*/  VIADD R5, R41, 0xffffffe0 ;  /* 0xffffffe029057836 */ /* 0x000fe20000000000 */
[----:B------:R-:W-:-:S03]  /*6130*/  LOP3.LUT R41, R42, 0x3f, RZ, 0xc0, !PT ;  /* 0x0000003f2a297812 */ /* 0x000fc600078ec0ff */
[----:B------:R-:W0:Y:S01]  /*6140*/  I2F.F16 R40, R40 ;  /* 0x0000002800287306 */ /* 0x000e220000200c00 */
[--C-:B------:R-:W-:Y:S02]  /*6150*/  SHF.R.U32.HI R42, RZ, 0xe, R13.reuse ;  /* 0x0000000eff2a7819 */ /* 0x100fe4000001160d */
[----:B------:R-:W-:Y:S02]  /*6160*/  SHF.R.U32.HI R13, RZ, 0x14, R13 ;  /* 0x00000014ff0d7819 */ /* 0x000fe4000001160d */
[----:B------:R-:W-:Y:S02]  /*6170*/  LEA.HI R36, R12, 0xffffffe0, RZ, 0x6 ;  /* 0xffffffe00c247811 */ /* 0x000fe400078f30ff */
[----:B------:R-:W-:Y:S02]  /*6180*/  LOP3.LUT R13, R13, 0x3f, RZ, 0xc0, !PT ;  /* 0x0000003f0d0d7812 */ /* 0x000fe400078ec0ff */
[----:B------:R-:W-:-:S03]  /*6190*/  SHF.R.U32.HI R12, RZ, 0x14, R12 ;  /* 0x00000014ff0c7819 */ /* 0x000fc6000001160c */
[----:B------:R-:W-:Y:S01]  /*61a0*/  VIADD R13, R13, 0xffffffe0 ;  /* 0xffffffe00d0d7836 */ /* 0x000fe20000000000 */
[----:B------:R-:W-:Y:S02]  /*61b0*/  LOP3.LUT R12, R12, 0x3f, RZ, 0xc0, !PT ;  /* 0x0000003f0c0c7812 */ /* 0x000fe400078ec0ff */
[----:B0-----:R-:W-:Y:S01]  /*61c0*/  PRMT R27, R27, 0x5410, R40 ;  /* 0x000054101b1b7816 */ /* 0x001fe20000000028 */
[----:B------:R-:W-:Y:S01]  /*61d0*/  VIADD R40, R41, 0xffffffe0 ;  /* 0xffffffe029287836 */ /* 0x000fe20000000000 */
[----:B------:R-:W-:Y:S01]  /*61e0*/  LOP3.LUT R41, R42, 0x3f, RZ, 0xc0, !PT ;  /* 0x0000003f2a297812 */ /* 0x000fe200078ec0ff */
[----:B------:R-:W0:Y:S01]  /*61f0*/  I2F.F16 R13, R13 ;  /* 0x0000000d000d7306 */ /* 0x000e220000200c00 */
[----:B------:R-:W-:Y:S02]  /*6200*/  IADD3 R12, R12, -0x20, RZ ;  /* 0xffffffe00c0c7810 */ /* 0x000fe40007ffe0ff */
[----:B------:R-:W-:Y:S02]  /*6210*/  IADD3 R43, R41, -0x20, RZ ;  /* 0xffffffe0292b7810 */ /* 0x000fe40007ffe0ff */
[----:B------:R-:W-:-:S03]  /*6220*/  SHF.R.U32.HI R41, RZ, 0x2, R14 ;  /* 0x00000002ff297819 */ /* 0x000fc6000001160e */
[----:B------:R-:W-:Y:S01]  /*6230*/  I2F.F16 R36, R36 ;  /* 0x0000002400247306 */ /* 0x000fe20000200c00 */
[----:B------:R-:W-:Y:S02]  /*6240*/  LOP3.LUT R38, R38, 0x3f, RZ, 0xc0, !PT ;  /* 0x0000003f26267812 */ /* 0x000fe400078ec0ff */
[----:B------:R-:W-:-:S05]  /*6250*/  LOP3.LUT R41, R41, 0x3f, RZ, 0xc0, !PT ;  /* 0x0000003f29297812 */ /* 0x000fca00078ec0ff */
[----:B------:R-:W1:Y:S01]  /*6260*/  I2F.F16 R12, R12 ;  /* 0x0000000c000c7306 */ /* 0x000e620000200c00 */
[----:B------:R-:W-:Y:S02]  /*6270*/  IADD3 R38, R38, -0x20, RZ ;  /* 0xffffffe026267810 */ /* 0x000fe40007ffe0ff */
[----:B------:R-:W-:-:S05]  /*6280*/  IADD3 R41, R41, -0x20, RZ ;  /* 0xffffffe029297810 */ /* 0x000fca0007ffe0ff */
[----:B------:R-:W-:Y:S01]  /*6290*/  I2F.F16 R40, R40 ;  /* 0x0000002800287306 */ /* 0x000fe20000200c00 */
[----:B0-----:R-:W-:-:S07]  /*62a0*/  PRMT R4, R13, 0x5410, R4 ;  /* 0x000054100d047816 */ /* 0x001fce0000000004 */
[----:B------:R-:W0:Y:S01]  /*62b0*/  I2F.F16 R43, R43 ;  /* 0x0000002b002b7306 */ /* 0x000e220000200c00 */
[----:B------:R-:W-:-:S07]  /*62c0*/  SHF.R.U32.HI R13, RZ, 0x8, R14 ;  /* 0x00000008ff0d7819 */ /* 0x000fce000001160e */
[----:B------:R-:W-:Y:S01]  /*62d0*/  I2F.F16 R6, R6 ;  /* 0x0000000600067306 */ /* 0x000fe20000200c00 */
[----:B------:R-:W-:-:S07]  /*62e0*/  SHF.R.U32.HI R42, RZ, 0x2, R15 ;  /* 0x00000002ff2a7819 */ /* 0x000fce000001160f */
[----:B------:R-:W2:Y:S01]  /*62f0*/  I2F.F16 R5, R5 ;  /* 0x0000000500057306 */ /* 0x000ea20000200c00 */
[----:B-1----:R-:W-:Y:S02]  /*6300*/  PRMT R12, R12, 0x5410, R36 ;  /* 0x000054100c0c7816 */ /* 0x002fe40000000024 */
[----:B------:R-:W-:-:S05]  /*6310*/  LOP3.LUT R13, R13, 0x3f, RZ, 0xc0, !PT ;  /* 0x0000003f0d0d7812 */ /* 0x000fca00078ec0ff */
[----:B------:R-:W-:Y:S01]  /*6320*/  I2F.F16 R38, R38 ;  /* 0x0000002600267306 */ /* 0x000fe20000200c00 */
[----:B------:R-:W-:-:S07]  /*6330*/  SHF.R.U32.HI R36, RZ, 0xe, R14 ;  /* 0x0000000eff247819 */ /* 0x000fce000001160e */
[----:B------:R-:W1:Y:S01]  /*6340*/  I2F.F16 R41, R41 ;  /* 0x0000002900297306 */ /* 0x000e620000200c00 */
[----:B0-----:R-:W-:Y:S02]  /*6350*/  PRMT R40, R40, 0x5410, R43 ;  /* 0x0000541028287816 */ /* 0x001fe4000000002b */
[----:B------:R-:W-:Y:S02]  /*6360*/  LOP3.LUT R42, R42, 0x3f, RZ, 0xc0, !PT ;  /* 0x0000003f2a2a7812 */ /* 0x000fe400078ec0ff */
[----:B------:R-:W-:Y:S02]  /*6370*/  IADD3 R43, R13, -0x20, RZ ;  /* 0xffffffe00d2b7810 */ /* 0x000fe40007ffe0ff */
[----:B------:R-:W-:Y:S01]  /*6380*/  LOP3.LUT R13, R36, 0x3f, RZ, 0xc0, !PT ;  /* 0x0000003f240d7812 */ /* 0x000fe200078ec0ff */
[----:B------:R-:W-:Y:S01]  /*6390*/  VIADD R42, R42, 0xffffffe0 ;  /* 0xffffffe02a2a7836 */ /* 0x000fe20000000000 */
[----:B--2---:R-:W-:Y:S02]  /*63a0*/  PRMT R5, R6, 0x5410, R5 ;  /* 0x0000541006057816 */ /* 0x004fe40000000005 */
[----:B------:R-:W-:Y:S01]  /*63b0*/  LEA.HI R6, R14, 0xffffffe0, RZ, 0x6 ;  /* 0xffffffe00e067811 */ /* 0x000fe200078f30ff */
[----:B------:R-:W-:Y:S01]  /*63c0*/  VIADD R13, R13, 0xffffffe0 ;  /* 0xffffffe00d0d7836 */ /* 0x000fe20000000000 */
[----:B------:R-:W-:-:S02]  /*63d0*/  SHF.R.U32.HI R14, RZ, 0x14, R14 ;  /* 0x00000014ff0e7819 */ /* 0x000fc4000001160e */
[----:B-1----:R-:W-:Y:S02]  /*63e0*/  PRMT R38, R38, 0x5410, R41 ;  /* 0x0000541026267816 */ /* 0x002fe40000000029 */
[--C-:B------:R-:W-:Y:S02]  /*63f0*/  SHF.R.U32.HI R36, RZ, 0xe, R15.reuse ;  /* 0x0000000eff247819 */ /* 0x100fe4000001160f */
[----:B------:R-:W-:Y:S01]  /*6400*/  SHF.R.U32.HI R41, RZ, 0x8, R15 ;  /* 0x00000008ff297819 */ /* 0x000fe2000001160f */
[----:B------:R-:W0:Y:S01]  /*6410*/  I2F.F16 R42, R42 ;  /* 0x0000002a002a7306 */ /* 0x000e220000200c00 */
[----:B------:R-:W-:Y:S02]  /*6420*/  LOP3.LUT R14, R14, 0x3f, RZ, 0xc0, !PT ;  /* 0x0000003f0e0e7812 */ /* 0x000fe400078ec0ff */
[----:B------:R-:W-:Y:S02]  /*6430*/  LEA.HI R44, R15, 0xffffffe0, RZ, 0x6 ;  /* 0xffffffe00f2c7811 */ /* 0x000fe400078f30ff */
[----:B------:R-:W-:-:S02]  /*6440*/  LOP3.LUT R36, R36, 0x3f, RZ, 0xc0, !PT ;  /* 0x0000003f24247812 */ /* 0x000fc400078ec0ff */
[----:B------:R-:W-:Y:S01]  /*6450*/  SHF.R.U32.HI R15, RZ, 0x14, R15 ;  /* 0x00000014ff0f7819 */ /* 0x000fe2000001160f */
[----:B------:R-:W-:Y:S01]  /*6460*/  I2F.F16 R43, R43 ;  /* 0x0000002b002b7306 */ /* 0x000fe20000200c00 */
[----:B------:R-:W-:Y:S02]  /*6470*/  LOP3.LUT R41, R41, 0x3f, RZ, 0xc0, !PT ;  /* 0x0000003f29297812 */ /* 0x000fe400078ec0ff */
[----:B------:R-:W-:-:S05]  /*6480*/  IADD3 R14, R14, -0x20, RZ ;  /* 0xffffffe00e0e7810 */ /* 0x000fca0007ffe0ff */
[----:B------:R-:W1:Y:S01]  /*6490*/  I2F.F16 R13, R13 ;  /* 0x0000000d000d7306 */ /* 0x000e620000200c00 */
[----:B------:R-:W-:Y:S01]  /*64a0*/  LOP3.LUT R15, R15, 0x3f, RZ, 0xc0, !PT ;  /* 0x0000003f0f0f7812 */ /* 0x000fe200078ec0ff */
[----:B------:R-:W-:Y:S01]  /*64b0*/  VIADD R36, R36, 0xffffffe0 ;  /* 0xffffffe024247836 */ /* 0x000fe20000000000 */
[----:B------:R-:W-:Y:S01]  /*64c0*/  IADD3 R41, R41, -0x20, RZ ;  /* 0xffffffe029297810 */ /* 0x000fe20007ffe0ff */
[-C--:B------:R-:W-:Y:S02]  /*64d0*/  HFMA2.MMA R37, R39, R9.reuse, R37 ;  /* 0x0000000927257235 */ /* 0x080fe40000000025 */
[----:B------:R-:W-:Y:S02]  /*64e0*/  VIADD R15, R15, 0xffffffe0 ;  /* 0xffffffe00f0f7836 */ /* 0x000fe40000000000 */
[----:B------:R-:W-:Y:S01]  /*64f0*/  I2F.F16 R6, R6 ;  /* 0x0000000600067306 */ /* 0x000fe20000200c00 */
[----:B------:R-:W-:Y:S01]  /*6500*/  HFMA2.MMA R18, R38, R9, R18 ;  /* 0x0000000926127235 */ /* 0x000fe20000000012 */
[----:B0-----:R-:W-:-:S06]  /*6510*/  PRMT R42, R7, 0x5410, R42 ;  /* 0x00005410072a7816 */ /* 0x001fcc000000002a */
[----:B------:R-:W0:Y:S01]  /*6520*/  I2F.F16 R14, R14 ;  /* 0x0000000e000e7306 */ /* 0x000e220000200c00 */
[----:B-1----:R-:W-:-:S07]  /*6530*/  PRMT R13, R43, 0x5410, R13 ;  /* 0x000054102b0d7816 */ /* 0x002fce000000000d */
[----:B------:R-:W-:Y:S08]  /*6540*/  I2F.F16 R41, R41 ;  /* 0x0000002900297306 */ /* 0x000ff00000200c00 */
[----:B------:R-:W1:Y:S01]  /*6550*/  I2F.F16 R36, R36 ;  /* 0x0000002400247306 */ /* 0x000e620000200c00 */
[----:B------:R-:W-:-:S07]  /*6560*/  HFMA2.MMA R37, R27, R10, R37 ;  /* 0x0000000a1b257235 */ /* 0x000fce0000000025 */
[----:B------:R-:W-:Y:S01]  /*6570*/  I2F.F16 R7, R44 ;  /* 0x0000002c00077306 */ /* 0x000fe20000200c00 */
[----:B------:R-:W-:-:S07]  /*6580*/  HFMA2.MMA R18, R13, R10, R18 ;  /* 0x0000000a0d127235 */ /* 0x000fce0000000012 */
[----:B------:R-:W2:Y:S01]  /*6590*/  I2F.F16 R15, R15 ;  /* 0x0000000f000f7306 */ /* 0x000ea20000200c00 */
[----:B0-----:R-:W-:Y:S01]  /*65a0*/  PRMT R6, R14, 0x5410, R6 ;  /* 0x000054100e067816 */ /* 0x001fe20000000006 */
[-C--:B------:R-:W-:Y:S01]  /*65b0*/  HFMA2 R5, R5, R9.reuse, R19 ;  /* 0x0000000905057231 */ /* 0x080fe20000000013 */
[----:B-1----:R-:W-:Y:S01]  /*65c0*/  PRMT R41, R41, 0x5410, R36 ;  /* 0x0000541029297816 */ /* 0x002fe20000000024 */
[----:B------:R-:W-:Y:S01]  /*65d0*/  HFMA2 R8, R42, R9, R8 ;  /* 0x000000092a087231 */ /* 0x000fe20000000008 */
[-C--:B------:R-:W-:Y:S01]  /*65e0*/  HFMA2.MMA R37, R12, R11.reuse, R37 ;  /* 0x0000000b0c257235 */ /* 0x080fe20000000025 */
[----:B------:R-:W-:Y:S01]  /*65f0*/  HADD2 R25, R25.H0_H0, R25.H1_H1 ;  /* 0x3000001919197230 */ /* 0x000fe20000000800 */
[----:B------:R-:W-:Y:S01]  /*6600*/  HFMA2.MMA R18, R6, R11, R18 ;  /* 0x0000000b06127235 */ /* 0x000fe20000000012 */
[----:B------:R-:W-:Y:S01]  /*6610*/  HADD2 R23, R23.H0_H0, R23.H1_H1 ;  /* 0x3000001717177230 */ /* 0x000fe20000000800 */
[----:B---3--:R-:W-:Y:S01]  /*6620*/  @!P0 PRMT R0, R16, 0x7610, R0 ;  /* 0x0000761010008816 */ /* 0x008fe20000000000 */
[----:B------:R-:W-:Y:S01]  /*6630*/  HFMA2 R5, R40, R10, R5 ;  /* 0x0000000a28057231 */ /* 0x000fe20000000005 */
[----:B------:R-:W-:-:S02]  /*6640*/  @!P0 PRMT R2, R17, 0x7610, R2 ;  /* 0x0000761011028816 */ /* 0x000fc40000000002 */
[----:B------:R-:W-:Y:S02]  /*6650*/  IADD3 R31, R31, 0x20, RZ ;  /* 0x000000201f1f7810 */ /* 0x000fe40007ffe0ff */
[----:B--2---:R-:W-:Y:S01]  /*6660*/  PRMT R14, R15, 0x5410, R7 ;  /* 0x000054100f0e7816 */ /* 0x004fe20000000007 */
[----:B------:R-:W-:Y:S01]  /*6670*/  HFMA2 R7, R41, R10, R8 ;  /* 0x0000000a29077231 */ /* 0x000fe20000000008 */
[----:B------:R-:W-:Y:S01]  /*6680*/  @!P0 PRMT R0, R0, 0x7610, R16 ;  /* 0x0000761000008816 */ /* 0x000fe20000000010 */
[-C--:B------:R-:W-:Y:S01]  /*6690*/  HFMA2 R5, R4, R11.reuse, R5 ;  /* 0x0000000b04057231 */ /* 0x080fe20000000005 */
[----:B------:R-:W-:Y:S01]  /*66a0*/  @!P0 PRMT R2, R2, 0x7610, R17 ;  /* 0x0000761002028816 */ /* 0x000fe20000000011 */
[----:B------:R-:W-:Y:S01]  /*66b0*/  HADD2 R24, R24.H0_H0, R24.H1_H1 ;  /* 0x3000001818187230 */ /* 0x000fe20000000800 */
[----:B------:R-:W-:Y:S01]  /*66c0*/  PRMT R25, R25, 0x5410, R23 ;  /* 0x0000541019197816 */ /* 0x000fe20000000017 */
[----:B------:R-:W-:Y:S01]  /*66d0*/  HADD2 R26, R26.H0_H0, R26.H1_H1 ;  /* 0x3000001a1a1a7230 */ /* 0x000fe20000000800 */
[C---:B------:R-:W-:Y:S01]  /*66e0*/  ISETP.GE.AND P0, PT, R31.reuse, R22, PT ;  /* 0x000000161f00720c */ /* 0x040fe20003f06270 */
[----:B------:R-:W-:Y:S01]  /*66f0*/  HFMA2 R7, R14, R11, R7 ;  /* 0x0000000b0e077231 */ /* 0x000fe20000000007 */
[----:B------:R-:W-:Y:S01]  /*6700*/  ISETP.LT.AND P1, PT, R31, R33, PT ;  /* 0x000000211f00720c */ /* 0x000fe20003f21270 */
[----:B------:R-:W-:-:S02]  /*6710*/  HADD2 R37, R37.H0_H0, R37.H1_H1 ;  /* 0x3000002525257230 */ /* 0x000fc40000000800 */
[----:B------:R-:W-:Y:S01]  /*6720*/  HADD2 R5, R5.H0_H0, R5.H1_H1 ;  /* 0x3000000505057230 */ /* 0x000fe20000000800 */
[----:B------:R-:W-:Y:S01]  /*6730*/  PRMT R24, R24, 0x5410, R26 ;  /* 0x0000541018187816 */ /* 0x000fe2000000001a */
[----:B------:R-:W-:Y:S01]  /*6740*/  HADD2 R18, R18.H0_H0, R18.H1_H1 ;  /* 0x3000001212127230 */ /* 0x000fe20000000800 */
[-C--:B------:R-:W-:Y:S01]  /*6750*/  HFMA2.MMA R28, R25, R0.reuse, R28 ;  /* 0x00000000191c7235 */ /* 0x080fe2000000001c */
[----:B------:R-:W-:Y:S01]  /*6760*/  HADD2 R9, R7.H0_H0, R7.H1_H1 ;  /* 0x3000000707097230 */ /* 0x000fe20000000800 */
[----:B------:R-:W-:Y:S01]  /*6770*/  PRMT R37, R37, 0x5410, R5 ;  /* 0x0000541025257816 */ /* 0x000fe20000000005 */
[----:B------:R-:W-:Y:S01]  /*6780*/  HFMA2 R3, R24, R2, R3 ;  /* 0x0000000218037231 */ /* 0x000fe20000000003 */
[----:B------:R-:W-:Y:S02]  /*6790*/  UIADD3 UR4, UR4, 0x40, URZ ;  /* 0x0000004004047890 */ /* 0x000fe4000fffe03f */
[----:B------:R-:W-:Y:S02]  /*67a0*/  PRMT R18, R18, 0x5410, R9 ;  /* 0x0000541012127816 */ /* 0x000fe40000000009 */
[----:B------:R-:W-:Y:S01]  /*67b0*/  HFMA2.MMA R28, R37, R0, R28 ;  /* 0x00000000251c7235 */ /* 0x000fe2000000001c */
[----:B------:R-:W-:-:S04]  /*67c0*/  IMAD.WIDE R36, R34, 0x4, R20 ;  /* 0x0000000422247825 */ /* 0x000fc800078e0214 */
[----:B------:R-:W-:Y:S01]  /*67d0*/  HFMA2 R3, R18, R2, R3 ;  /* 0x0000000212037231 */ /* 0x000fe20000000003 */
[----:B------:R-:W-:Y:S06]  /*67e0*/  @!P0 BRA P1, `(.L_x_3088) ;  /* 0xffffffd400948947 */ /* 0x000fec000083ffff */
.L_x_3087:
[----:B------:R-:W-:-:S04]  /*67f0*/  ISETP.GE.AND P0, PT, R31, R33, PT ;  /* 0x000000211f00720c */ /* 0x000fc80003f06270 */
[----:B------:R-:W-:-:S13]  /*6800*/  ISETP.GE.OR P0, PT, R31, UR12, P0 ;  /* 0x0000000c1f007c0c */ /* 0x000fda0008706670 */
[----:B------:R-:W-:Y:S05]  /*6810*/  @P0 BRA `(.L_x_3089) ;  /* 0x0000001400880947 */ /* 0x000fea0003800000 */
.L_x_3090:
[----:B------:R0:W2:Y:S01]  /*6820*/  LDG.E.128.CONSTANT R4, desc[UR6][R36.64] ;  /* 0x0000000624047981 */ /* 0x0000a2000c1e9d00 */
[----:B------:R-:W-:Y:S01]  /*6830*/  IMAD.U32 R34, RZ, RZ, UR9 ;  /* 0x00000009ff227e24 */ /* 0x000fe2000f8e00ff */
[----:B------:R-:W-:Y:S02]  /*6840*/  ISETP.NE.AND P0, PT, R31, R29, PT ;  /* 0x0000001d1f00720c */ /* 0x000fe40003f05270 */
[----:B------:R-:W3:Y:S01]  /*6850*/  LDS.128 R20, [UR4] ;  /* 0x00000004ff147984 */ /* 0x000ee20008000c00 */
[----:B------:R-:W-:-:S05]  /*6860*/  IMAD.WIDE R16, R34, 0x4, R36 ;  /* 0x0000000422107825 */ /* 0x000fca00078e0224 */
[----:B------:R-:W4:Y:S01]  /*6870*/  LDG.E.128.CONSTANT R8, desc[UR6][R16.64] ;  /* 0x0000000610087981 */ /* 0x000f22000c1e9d00 */
[----:B0-----:R-:W-:-:S04]  /*6880*/  IMAD.WIDE R36, R34, 0x4, R16 ;  /* 0x0000000422247825 */ /* 0x001fc800078e0210 */
[----:B-1----:R-:W0:Y:S01]  /*6890*/  @!P0 LDC.64 R12, c[0x0][0x248] ;  /* 0x00009200ff0c8b82 */ /* 0x002e220000000a00 */
[----:B------:R-:W-:-:S05]  /*68a0*/  @!P0 LEA R39, R31, 0x1, 0x1 ;  /* 0x000000011f278811 */ /* 0x000fca00078e08ff */
[----:B0-----:R-:W-:Y:S02]  /*68b0*/  @!P0 IMAD.WIDE R38, R39, 0x2, R12 ;  /* 0x0000000227268825 */ /* 0x001fe400078e020c */
[----:B------:R0:W5:Y:S04]  /*68c0*/  LDG.E.128.CONSTANT R12, desc[UR6][R36.64] ;  /* 0x00000006240c7981 */ /* 0x000168000c1e9d00 */
[----:B------:R1:W5:Y:S01]  /*68d0*/  @!P0 LDG.E.U16.CONSTANT R38, desc[UR6][R38.64] ;  /* 0x0000000626268981 */ /* 0x000362000c1e9500 */
[----:B------:R-:W-:Y:S01]  /*68e0*/  MOV R43, 0x2800 ;  /* 0x00002800002b7802 */ /* 0x000fe20000000f00 */
[----:B0-----:R-:W-:Y:S01]  /*68f0*/  IMAD.WIDE R36, R34, 0x4, R36 ;  /* 0x0000000422247825 */ /* 0x001fe200078e0224 */
[----:B------:R-:W-:Y:S02]  /*6900*/  @!P0 IADD3 R30, R30, 0x1, RZ ;  /* 0x000000011e1e8810 */ /* 0x000fe40007ffe0ff */
[----:B--2---:R-:W-:-:S02]  /*6910*/  LOP3.LUT R18, R4, 0x1f001f, RZ, 0xc0, !PT ;  /* 0x001f001f04127812 */ /* 0x004fc400078ec0ff */
        /* <DEDUP_REMOVED lines=10> */
[----:B------:R-:W-:Y:S01]  /*69c0*/  HADD2 R19, R19, -1040, -1040 ;  /* 0xe410e41013137430 */ /* 0x000fe20000000000 */
[-C--:B---3--:R-:W-:Y:S01]  /*69d0*/  HFMA2.MMA R24, R24, R20.reuse, RZ ;  /* 0x0000001418187235 */ /* 0x088fe200000000ff */
[-C--:B------:R-:W-:Y:S01]  /*69e0*/  HFMA2 R25, R25, R20.reuse, RZ.H0_H0 ;  /* 0x0000001419197231 */ /* 0x080fe200000400ff */
[----:B------:R-:W-:Y:S01]  /*69f0*/  HFMA2.MMA R26, R26, R20, RZ ;  /* 0x000000141a1a7235 */ /* 0x000fe200000000ff */
[----:B------:R-:W-:Y:S01]  /*6a00*/  HFMA2 R20, R19, R20, RZ.H0_H0 ;  /* 0x0000001413147231 */ /* 0x000fe200000400ff */
        /* <DEDUP_REMOVED lines=9> */
[----:B------:R-:W-:-:S02]  /*6aa0*/  HFMA2 R40, R40, R43.H0_H0, -48, -48 ;  /* 0xd200d20028287431 */ /* 0x000fc4000004002b */
[-C--:B------:R-:W-:Y:S01]  /*6ab0*/  HFMA2 R18, R18, R43.reuse.H0_H0, -48, -48 ;  /* 0xd200d20012127431 */ /* 0x080fe2000004002b */
[----:B------:R-:W-:Y:S01]  /*6ac0*/  SHF.R.U32.HI R19, RZ, 0xa, R6 ;  /* 0x0000000aff137819 */ /* 0x000fe20000011606 */
[----:B------:R-:W-:Y:S01]  /*6ad0*/  HFMA2 R42, R42, R43.H0_H0, -48, -48 ;  /* 0xd200d2002a2a7431 */ /* 0x000fe2000004002b */
[-C--:B------:R-:W-:Y:S01]  /*6ae0*/  HFMA2.MMA R24, R16, R21.reuse, R24 ;  /* 0x0000001510187235 */ /* 0x080fe20000000018 */
[-C--:B------:R-:W-:Y:S01]  /*6af0*/  HFMA2 R25, R18, R21.reuse, R25 ;  /* 0x0000001512197231 */ /* 0x080fe20000000019 */
[----:B------:R-:W-:Y:S01]  /*6b00*/  HFMA2.MMA R26, R40, R21, R26 ;  /* 0x00000015281a7235 */ /* 0x000fe2000000001a */
[----:B------:R-:W-:Y:S01]  /*6b10*/  SHF.R.U32.HI R16, RZ, 0xa, R4 ;  /* 0x0000000aff107819 */ /* 0x000fe20000011604 */
[----:B------:R-:W-:Y:S01]  /*6b20*/  HFMA2 R21, R42, R21, R20 ;  /* 0x000000152a157231 */ /* 0x000fe20000000014 */
[----:B------:R-:W-:Y:S02]  /*6b30*/  LOP3.LUT R20, R19, 0x1f001f, RZ, 0xc0, !PT ;  /* 0x001f001f13147812 */ /* 0x000fe400078ec0ff */
[----:B------:R-:W-:-:S02]  /*6b40*/  SHF.R.U32.HI R17, RZ, 0xa, R5 ;  /* 0x0000000aff117819 */ /* 0x000fc40000011605 */
[----:B------:R-:W-:Y:S02]  /*6b50*/  LOP3.LUT R16, R16, 0x1f001f, RZ, 0xc0, !PT ;  /* 0x001f001f10107812 */ /* 0x000fe400078ec0ff */
[----:B------:R-:W-:Y:S02]  /*6b60*/  LOP3.LUT R20, R20, 0x64006400, RZ, 0xfc, !PT ;  /* 0x6400640014147812 */ /* 0x000fe400078efcff */
[----:B------:R-:W-:Y:S02]  /*6b70*/  LOP3.LUT R18, R17, 0x1f001f, RZ, 0xc0, !PT ;  /* 0x001f001f11127812 */ /* 0x000fe400078ec0ff */
[----:B------:R-:W-:Y:S02]  /*6b80*/  SHF.R.U32.HI R27, RZ, 0xa, R7 ;  /* 0x0000000aff1b7819 */ /* 0x000fe40000011607 */
[----:B------:R-:W-:Y:S01]  /*6b90*/  LOP3.LUT R17, R16, 0x64006400, RZ, 0xfc, !PT ;  /* 0x6400640010117812 */ /* 0x000fe200078efcff */
[----:B------:R-:W-:Y:S01]  /*6ba0*/  HADD2 R20, R20, -1040, -1040 ;  /* 0xe410e41014147430 */ /* 0x000fe20000000000 */
[----:B------:R-:W-:-:S02]  /*6bb0*/  LOP3.LUT R19, R18, 0x64006400, RZ, 0xfc, !PT ;  /* 0x6400640012137812 */ /* 0x000fc400078efcff */
[----:B------:R-:W-:Y:S01]  /*6bc0*/  LOP3.LUT R27, R27, 0x1f001f, RZ, 0xc0, !PT ;  /* 0x001f001f1b1b7812 */ /* 0x000fe200078ec0ff */
[----:B------:R-:W-:Y:S01]  /*6bd0*/  HADD2 R18, R17, -1040, -1040 ;  /* 0xe410e41011127430 */ /* 0x000fe20000000000 */
[----:B----4-:R-:W-:Y:S01]  /*6be0*/  LOP3.LUT R17, R8, 0x1f001f, RZ, 0xc0, !PT ;  /* 0x001f001f08117812 */ /* 0x010fe200078ec0ff */
[----:B------:R-:W-:Y:S01]  /*6bf0*/  HADD2 R19, R19, -1040, -1040 ;  /* 0xe410e41013137430 */ /* 0x000fe20000000000 */
[----:B------:R-:W-:Y:S01]  /*6c00*/  LOP3.LUT R16, R27, 0x64006400, RZ, 0xfc, !PT ;  /* 0x640064001b107812 */ /* 0x000fe200078efcff */
[-C--:B------:R-:W-:Y:S01]  /*6c10*/  HFMA2.MMA R26, R20, R22.reuse, R26 ;  /* 0x00000016141a7235 */ /* 0x080fe2000000001a */
[----:B------:R-:W-:Y:S01]  /*6c20*/  LOP3.LUT R20, R17, 0x64006400, RZ, 0xfc, !PT ;  /* 0x6400640011147812 */ /* 0x000fe200078efcff */
[----:B------:R-:W-:Y:S01]  /*6c30*/  HFMA2.MMA R24, R18, R22, R24 ;  /* 0x0000001612187235 */ /* 0x000fe20000000018 */
[----:B------:R-:W-:Y:S02]  /*6c40*/  HFMA2 R25, R19, R22, R25 ;  /* 0x0000001613197231 */ /* 0x000fe40000000019 */
        /* <DEDUP_REMOVED lines=12> */
[----:B------:R-:W-:Y:S02]  /*6d10*/  HADD2 R27, R27, -1040, -1040 ;  /* 0xe410e4101b1b7430 */ /* 0x000fe40000000000 */
[-C--:B------:R-:W-:Y:S01]  /*6d20*/  HFMA2 R25, R22, R23.reuse, R25 ;  /* 0x0000001716197231 */ /* 0x080fe20000000019 */
[----:B------:R-:W-:Y:S01]  /*6d30*/  LOP3.LUT R22, R9, 0x3e003e0, RZ, 0xc0, !PT ;  /* 0x03e003e009167812 */ /* 0x000fe200078ec0ff */
[----:B------:R-:W-:Y:S01]  /*6d40*/  HADD2 R40, R20, -1040, -1040 ;  /* 0xe410e41014287430 */ /* 0x000fe20000000000 */
[----:B------:R-:W-:Y:S01]  /*6d50*/  LOP3.LUT R20, R8, 0x3e003e0, RZ, 0xc0, !PT ;  /* 0x03e003e008147812 */ /* 0x000fe200078ec0ff */
[----:B------:R-:W-:Y:S01]  /*6d60*/  HFMA2.MMA R26, R27, R23, R26 ;  /* 0x000000171b1a7235 */ /* 0x000fe2000000001a */
[----:B------:R-:W-:Y:S01]  /*6d70*/  LOP3.LUT R44, R22, 0x64006400, RZ, 0xfc, !PT ;  /* 0x64006400162c7812 */ /* 0x000fe200078efcff */
[----:B------:R-:W-:Y:S01]  /*6d80*/  HFMA2 R40, R40, R23, R21 ;  /* 0x0000001728287231 */ /* 0x000fe20000000015 */
[----:B------:R-:W-:Y:S02]  /*6d90*/  LOP3.LUT R42, R20, 0x64006400, RZ, 0xfc, !PT ;  /* 0x64006400142a7812 */ /* 0x000fe400078efcff */
[----:B------:R2:W3:Y:S03]  /*6da0*/  LDG.E.128.CONSTANT R20, desc[UR6][R36.64] ;  /* 0x0000000624147981 */ /* 0x0004e6000c1e9d00 */
[-C--:B------:R-:W-:Y:S01]  /*6db0*/  HFMA2 R42, R42, R43.reuse.H0_H0, -48, -48 ;  /* 0xd200d2002a2a7431 */ /* 0x080fe2000004002b */
[----:B------:R-:W-:Y:S01]  /*6dc0*/  LOP3.LUT R27, R10, 0x3e003e0, RZ, 0xc0, !PT ;  /* 0x03e003e00a1b7812 */ /* 0x000fe200078ec0ff */
[----:B------:R-:W-:Y:S01]  /*6dd0*/  HFMA2 R44, R44, R43.H0_H0, -48, -48 ;  /* 0xd200d2002c2c7431 */ /* 0x000fe2000004002b */
[----:B-1----:R-:W-:-:S03]  /*6de0*/  LOP3.LUT R39, R11, 0x3e003e0, RZ, 0xc0, !PT ;  /* 0x03e003e00b277812 */ /* 0x002fc600078ec0ff */
[----:B0-----:R-:W-:Y:S01]  /*6df0*/  HFMA2.MMA R24, R42, R16, R24 ;  /* 0x000000102a187235 */ /* 0x001fe20000000018 */
[----:B------:R-:W-:Y:S01]  /*6e00*/  LOP3.LUT R42, R27, 0x64006400, RZ, 0xfc, !PT ;  /* 0x640064001b2a7812 */ /* 0x000fe200078efcff */
[----:B------:R-:W-:Y:S01]  /*6e10*/  HFMA2 R25, R44, R16, R25 ;  /* 0x000000102c197231 */ /* 0x000fe20000000019 */
[----:B------:R-:W-:-:S03]  /*6e20*/  LOP3.LUT R44, R39, 0x64006400, RZ, 0xfc, !PT ;  /* 0x64006400272c7812 */ /* 0x000fc600078efcff */
[-C--:B------:R-:W-:Y:S02]  /*6e30*/  HFMA2 R42, R42, R43.reuse.H0_H0, -48, -48 ;  /* 0xd200d2002a2a7431 */ /* 0x080fe4000004002b */
[----:B------:R-:W-:Y:S01]  /*6e40*/  HFMA2 R44, R44, R43.H0_H0, -48, -48 ;  /* 0xd200d2002c2c7431 */ /* 0x000fe2000004002b */
[----:B------:R-:W-:-:S03]  /*6e50*/  SHF.R.U32.HI R27, RZ, 0xa, R9 ;  /* 0x0000000aff1b7819 */ /* 0x000fc60000011609 */
[----:B------:R-:W-:Y:S01]  /*6e60*/  HFMA2.MMA R26, R42, R16, R26 ;  /* 0x000000102a1a7235 */ /* 0x000fe2000000001a */
[----:B------:R-:W-:Y:S01]  /*6e70*/  HFMA2 R40, R44, R16, R40 ;  /* 0x000000102c287231 */ /* 0x000fe20000000028 */
[----:B------:R-:W-:Y:S02]  /*6e80*/  SHF.R.U32.HI R16, RZ, 0xa, R8 ;  /* 0x0000000aff107819 */ /* 0x000fe40000011608 */
[----:B------:R-:W-:Y:S02]  /*6e90*/  LOP3.LUT R27, R27, 0x1f001f, RZ, 0xc0, !PT ;  /* 0x001f001f1b1b7812 */ /* 0x000fe400078ec0ff */
[----:B------:R-:W-:Y:S02]  /*6ea0*/  LOP3.LUT R16, R16, 0x1f001f, RZ, 0xc0, !PT ;  /* 0x001f001f10107812 */ /* 0x000fe400078ec0ff */
[----:B------:R-:W-:Y:S02]  /*6eb0*/  LOP3.LUT R27, R27, 0x64006400, RZ, 0xfc, !PT ;  /* 0x640064001b1b7812 */ /* 0x000fe400078efcff */
[----:B------:R-:W-:-:S05]  /*6ec0*/  LOP3.LUT R16, R16, 0x64006400, RZ, 0xfc, !PT ;  /* 0x6400640010107812 */ /* 0x000fca00078efcff */
[----:B------:R-:W-:Y:S02]  /*6ed0*/  HADD2 R39, R16, -1040, -1040 ;  /* 0xe410e41010277430 */ /* 0x000fe40000000000 */
[----:B------:R-:W-:-:S04]  /*6ee0*/  HADD2 R16, R27, -1040, -1040 ;  /* 0xe410e4101b107430 */ /* 0x000fc80000000000 */
[----:B------:R-:W-:Y:S01]  /*6ef0*/  HFMA2 R16, R16, R17, R25 ;  /* 0x0000001110107231 */ /* 0x000fe20000000019 */
[----:B------:R-:W-:Y:S01]  /*6f00*/  HFMA2.MMA R39, R39, R17, R24 ;  /* 0x0000001127277235 */ /* 0x000fe20000000018 */
[----:B------:R-:W-:Y:S02]  /*6f10*/  SHF.R.U32.HI R25, RZ, 0xa, R10 ;  /* 0x0000000aff197819 */ /* 0x000fe4000001160a */
[----:B------:R-:W-:Y:S02]  /*6f20*/  SHF.R.U32.HI R24, RZ, 0xa, R11 ;  /* 0x0000000aff187819 */ /* 0x000fe4000001160b */
[----:B------:R-:W-:Y:S02]  /*6f30*/  LOP3.LUT R25, R25, 0x1f001f, RZ, 0xc0, !PT ;  /* 0x001f001f19197812 */ /* 0x000fe400078ec0ff */
[----:B------:R-:W-:Y:S02]  /*6f40*/  LOP3.LUT R24, R24, 0x1f001f, RZ, 0xc0, !PT ;  /* 0x001f001f18187812 */ /* 0x000fe400078ec0ff */
[----:B------:R-:W-:-:S02]  /*6f50*/  LOP3.LUT R25, R25, 0x64006400, RZ, 0xfc, !PT ;  /* 0x6400640019197812 */ /* 0x000fc400078efcff */
[----:B------:R-:W-:Y:S01]  /*6f60*/  LOP3.LUT R24, R24, 0x64006400, RZ, 0xfc, !PT ;  /* 0x6400640018187812 */ /* 0x000fe200078efcff */
[----:B--2---:R-:W-:-:S04]  /*6f70*/  IMAD.WIDE R36, R34, 0x4, R36 ;  /* 0x0000000422247825 */ /* 0x004fc800078e0224 */
[----:B------:R-:W-:Y:S02]  /*6f80*/  HADD2 R41, R25, -1040, -1040 ;  /* 0xe410e41019297430 */ /* 0x000fe40000000000 */
[----:B------:R-:W-:-:S04]  /*6f90*/  HADD2 R24, R24, -1040, -1040 ;  /* 0xe410e41018187430 */ /* 0x000fc80000000000 */
[----:B------:R-:W-:Y:S01]  /*6fa0*/  HFMA2.MMA R41, R41, R17, R26 ;  /* 0x0000001129297235 */ /* 0x000fe2000000001a */
[----:B------:R-:W-:Y:S02]  /*6fb0*/  HFMA2 R40, R24, R17, R40 ;  /* 0x0000001118287231 */ /* 0x000fe40000000028 */
[----:B------:R-:W2:Y:S01]  /*6fc0*/  LDG.E.128.CONSTANT R24, desc[UR6][R36.64] ;  /* 0x0000000624187981 */ /* 0x000ea2000c1e9d00 */
[----:B-----5:R-:W-:-:S04]  /*6fd0*/  LOP3.LUT R17, R12, 0x1f001f, RZ, 0xc0, !PT ;  /* 0x001f001f0c117812 */ /* 0x020fc800078ec0ff */
[----:B------:R-:W-:-:S05]  /*6fe0*/  LOP3.LUT R17, R17, 0x64006400, RZ, 0xfc, !PT ;  /* 0x6400640011117812 */ /* 0x000fca00078efcff */
[----:B------:R-:W-:-:S06]  /*6ff0*/  HADD2 R17, R17, -1040, -1040 ;  /* 0xe410e41011117430 */ /* 0x000fcc0000000000 */
[----:B------:R-:W-:Y:S01]  /*7000*/  HFMA2.MMA R39, R17, R18, R39 ;  /* 0x0000001211277235 */ /* 0x000fe20000000027 */
[----:B------:R-:W-:-:S04]  /*7010*/  LOP3.LUT R17, R13, 0x1f001f, RZ, 0xc0, !PT ;  /* 0x001f001f0d117812 */ /* 0x000fc800078ec0ff */
[----:B------:R-:W-:Y:S01]  /*7020*/  LOP3.LUT R17, R17, 0x64006400, RZ, 0xfc, !PT ;  /* 0x6400640011117812 */ /* 0x000fe200078efcff */
[----:B------:R-:W-:-:S04]  /*7030*/  @!P0 IMAD.IADD R29, R38, 0x1, R31 ;  /* 0x00000001261d8824 */ /* 0x000fc800078e021f */
[----:B------:R-:W-:-:S04]  /*7040*/  HADD2 R38, R17, -1040, -1040 ;  /* 0xe410e41011267430 */ /* 0x000fc80000000000 */
[----:B------:R-:W-:Y:S01]  /*7050*/  HFMA2 R38, R38, R18, R16 ;  /* 0x0000001226267231 */ /* 0x000fe20000000010 */
[----:B------:R-:W-:-:S04]  /*7060*/  LOP3.LUT R16, R14, 0x1f001f, RZ, 0xc0, !PT ;  /* 0x001f001f0e107812 */ /* 0x000fc800078ec0ff */
[----:B------:R-:W-:-:S05]  /*7070*/  LOP3.LUT R16, R16, 0x64006400, RZ, 0xfc, !PT ;  /* 0x6400640010107812 */ /* 0x000fca00078efcff */
[----:B------:R-:W-:-:S06]  /*7080*/  HADD2 R16, R16, -1040, -1040 ;  /* 0xe410e41010107430 */ /* 0x000fcc0000000000 */
[----:B------:R-:W-:Y:S01]  /*7090*/  HFMA2.MMA R41, R16, R18, R41 ;  /* 0x0000001210297235 */ /* 0x000fe20000000029 */
[----:B------:R-:W-:-:S06]  /*70a0*/  @!P0 IMAD R16, R30, 0x8, R1 ;  /* 0x000000081e108824 */ /* 0x000fcc00078e0201 */
[----:B------:R-:W4:Y:S01]  /*70b0*/  @!P0 LDL.64 R16, [R16] ;  /* 0x0000000010108983 */ /* 0x000f220000100a00 */
[----:B------:R-:W-:-:S04]  /*70c0*/  LOP3.LUT R42, R15, 0x1f001f, RZ, 0xc0, !PT ;  /* 0x001f001f0f2a7812 */ /* 0x000fc800078ec0ff */
[----:B------:R-:W-:Y:S02]  /*70d0*/  LOP3.LUT R42, R42, 0x64006400, RZ, 0xfc, !PT ;  /* 0x640064002a2a7812 */ /* 0x000fe400078efcff */
[----:B------:R-:W-:-:S03]  /*70e0*/  SHF.R.U32.HI R4, RZ, 0xf, R4 ;  /* 0x0000000fff047819 */ /* 0x000fc60000011604 */
[----:B------:R-:W-:Y:S01]  /*70f0*/  HADD2 R42, R42, -1040, -1040 ;  /* 0xe410e4102a2a7430 */ /* 0x000fe20000000000 */
[----:B------:R-:W-:-:S03]  /*7100*/  SHF.R.U32.HI R8, RZ, 0xe, R8 ;  /* 0x0000000eff087819 */ /* 0x000fc60000011608 */
[----:B------:R-:W-:Y:S01]  /*7110*/  HFMA2 R40, R42, R18, R40 ;  /* 0x000000122a287231 */ /* 0x000fe20000000028 */
[----:B------:R-:W-:Y:S02]  /*7120*/  SHF.R.U32.HI R18, RZ, 0xf, R5 ;  /* 0x0000000fff127819 */ /* 0x000fe40000011605 */
[----:B------:R-:W-:Y:S02]  /*7130*/  LOP3.LUT R5, R4, 0x10001, RZ, 0xc0, !PT ;  /* 0x0001000104057812 */ /* 0x000fe400078ec0ff */
[----:B------:R-:W-:Y:S02]  /*7140*/  LOP3.LUT R4, R18, 0x10001, RZ, 0xc0, !PT ;  /* 0x0001000112047812 */ /* 0x000fe400078ec0ff */
[----:B------:R-:W-:Y:S02]  /*7150*/  SHF.R.U32.HI R9, RZ, 0xe, R9 ;  /* 0x0000000eff097819 */ /* 0x000fe40000011609 */
[----:B------:R-:W-:Y:S02]  /*7160*/  LOP3.LUT R8, R5, 0x20002, R8, 0xf8, !PT ;  /* 0x0002000205087812 */ /* 0x000fe400078ef808 */
[----:B------:R-:W-:-:S02]  /*7170*/  SHF.R.U32.HI R6, RZ, 0xf, R6 ;  /* 0x0000000fff067819 */ /* 0x000fc40000011606 */
[----:B------:R-:W-:Y:S02]  /*7180*/  LOP3.LUT R5, R12, 0x3e003e0, RZ, 0xc0, !PT ;  /* 0x03e003e00c057812 */ /* 0x000fe400078ec0ff */
[----:B------:R-:W-:Y:S02]  /*7190*/  LOP3.LUT R9, R4, 0x20002, R9, 0xf8, !PT ;  /* 0x0002000204097812 */ /* 0x000fe400078ef809 */
[----:B------:R-:W-:Y:S02]  /*71a0*/  SHF.R.U32.HI R4, RZ, 0xe, R11 ;  /* 0x0000000eff047819 */ /* 0x000fe4000001160b */
[----:B------:R-:W-:Y:S02]  /*71b0*/  SHF.R.U32.HI R7, RZ, 0xf, R7 ;  /* 0x0000000fff077819 */ /* 0x000fe40000011607 */
[----:B------:R-:W-:Y:S02]  /*71c0*/  LOP3.LUT R11, R6, 0x10001, RZ, 0xc0, !PT ;  /* 0x00010001060b7812 */ /* 0x000fe400078ec0ff */
[----:B------:R-:W-:-:S02]  /*71d0*/  LOP3.LUT R6, R5, 0x64006400, RZ, 0xfc, !PT ;  /* 0x6400640005067812 */ /* 0x000fc400078efcff */
[----:B------:R-:W-:Y:S02]  /*71e0*/  SHF.R.U32.HI R10, RZ, 0xe, R10 ;  /* 0x0000000eff0a7819 */ /* 0x000fe4000001160a */
[----:B------:R-:W-:Y:S01]  /*71f0*/  LOP3.LUT R7, R7, 0x10001, RZ, 0xc0, !PT ;  /* 0x0001000107077812 */ /* 0x000fe200078ec0ff */
[----:B------:R-:W-:Y:S01]  /*7200*/  HFMA2 R6, R6, R43.H0_H0, -48, -48 ;  /* 0xd200d20006067431 */ /* 0x000fe2000004002b */
[----:B------:R-:W-:Y:S02]  /*7210*/  LOP3.LUT R11, R11, 0x20002, R10, 0xf8, !PT ;  /* 0x000200020b0b7812 */ /* 0x000fe400078ef80a */
[----:B------:R-:W-:Y:S02]  /*7220*/  LOP3.LUT R10, R7, 0x20002, R4, 0xf8, !PT ;  /* 0x00020002070a7812 */ /* 0x000fe400078ef804 */
[----:B------:R-:W-:Y:S01]  /*7230*/  LOP3.LUT R4, R13, 0x3e003e0, RZ, 0xc0, !PT ;  /* 0x03e003e00d047812 */ /* 0x000fe200078ec0ff */
[----:B------:R-:W-:-:S03]  /*7240*/  HFMA2.MMA R39, R6, R19, R39 ;  /* 0x0000001306277235 */ /* 0x000fc60000000027 */
[----:B------:R-:W-:Y:S02]  /*7250*/  LOP3.LUT R6, R4, 0x64006400, RZ, 0xfc, !PT ;  /* 0x6400640004067812 */ /* 0x000fe400078efcff */
[----:B------:R-:W-:-:S04]  /*7260*/  LOP3.LUT R4, R14, 0x3e003e0, RZ, 0xc0, !PT ;  /* 0x03e003e00e047812 */ /* 0x000fc800078ec0ff */
[----:B------:R-:W-:Y:S01]  /*7270*/  LOP3.LUT R4, R4, 0x64006400, RZ, 0xfc, !PT ;  /* 0x6400640004047812 */ /* 0x000fe200078efcff */
[----:B------:R-:W-:Y:S01]  /*7280*/  HFMA2 R6, R6, R43.H0_H0, -48, -48 ;  /* 0xd200d20006067431 */ /* 0x000fe2000004002b */
[----:B------:R-:W-:-:S03]  /*7290*/  LOP3.LUT R5, R15, 0x3e003e0, RZ, 0xc0, !PT ;  /* 0x03e003e00f057812 */ /* 0x000fc600078ec0ff */
[----:B------:R-:W-:Y:S01]  /*72a0*/  HFMA2 R4, R4, R43.H0_H0, -48, -48 ;  /* 0xd200d20004047431 */ /* 0x000fe2000004002b */
[----:B------:R-:W-:Y:S01]  /*72b0*/  LOP3.LUT R18, R5, 0x64006400, RZ, 0xfc, !PT ;  /* 0x6400640005127812 */ /* 0x000fe200078efcff */
[----:B------:R-:W-:-:S04]  /*72c0*/  HFMA2.MMA R38, R6, R19, R38 ;  /* 0x0000001306267235 */ /* 0x000fc80000000026 */
[----:B------:R-:W-:Y:S02]  /*72d0*/  HFMA2.MMA R41, R4, R19, R41 ;  /* 0x0000001304297235 */ /* 0x000fe40000000029 */
[----:B------:R-:W0:Y:S01]  /*72e0*/  LDS.128 R4, [UR4+0x20] ;  /* 0x00002004ff047984 */ /* 0x000e220008000c00 */
[----:B------:R-:W-:-:S04]  /*72f0*/  HFMA2 R18, R18, R43.H0_H0, -48, -48 ;  /* 0xd200d20012127431 */ /* 0x000fc8000004002b */
[----:B------:R-:W-:Y:S01]  /*7300*/  HFMA2 R40, R18, R19, R40 ;  /* 0x0000001312287231 */ /* 0x000fe20000000028 */
[--C-:B------:R-:W-:Y:S02]  /*7310*/  SHF.R.U32.HI R19, RZ, 0xd, R12.reuse ;  /* 0x0000000dff137819 */ /* 0x100fe4000001160c */
[----:B------:R-:W-:Y:S02]  /*7320*/  SHF.R.U32.HI R18, RZ, 0xd, R13 ;  /* 0x0000000dff127819 */ /* 0x000fe4000001160d */
[----:B------:R-:W-:Y:S02]  /*7330*/  LOP3.LUT R8, R8, 0x40004, R19, 0xf8, !PT ;  /* 0x0004000408087812 */ /* 0x000fe400078ef813 */
[----:B------:R-:W-:Y:S02]  /*7340*/  SHF.R.U32.HI R12, RZ, 0xa, R12 ;  /* 0x0000000aff0c7819 */ /* 0x000fe4000001160c */
[----:B------:R-:W-:Y:S02]  /*7350*/  SHF.R.U32.HI R19, RZ, 0xa, R13 ;  /* 0x0000000aff137819 */ /* 0x000fe4000001160d */
[----:B------:R-:W-:-:S02]  /*7360*/  SHF.R.U32.HI R13, RZ, 0xa, R14 ;  /* 0x0000000aff0d7819 */ /* 0x000fc4000001160e */
[----:B------:R-:W-:Y:S02]  /*7370*/  LOP3.LUT R9, R9, 0x40004, R18, 0xf8, !PT ;  /* 0x0004000409097812 */ /* 0x000fe400078ef812 */
[----:B------:R-:W-:Y:S02]  /*7380*/  SHF.R.U32.HI R18, RZ, 0xd, R14 ;  /* 0x0000000dff127819 */ /* 0x000fe4000001160e */
[----:B------:R-:W-:Y:S02]  /*7390*/  LOP3.LUT R14, R12, 0x1f001f, RZ, 0xc0, !PT ;  /* 0x001f001f0c0e7812 */ /* 0x000fe400078ec0ff */
[----:B------:R-:W-:Y:S02]  /*73a0*/  LOP3.LUT R12, R13, 0x1f001f, RZ, 0xc0, !PT ;  /* 0x001f001f0d0c7812 */ /* 0x000fe400078ec0ff */
[----:B------:R-:W-:Y:S02]  /*73b0*/  SHF.R.U32.HI R13, RZ, 0xa, R15 ;  /* 0x0000000aff0d7819 */ /* 0x000fe4000001160f */
        /* <DEDUP_REMOVED lines=9> */
[----:B------:R-:W-:Y:S01]  /*7450*/  HADD2 R13, R13, -1040, -1040 ;  /* 0xe410e4100d0d7430 */ /* 0x000fe20000000000 */
[-C--:B0-----:R-:W-:Y:S01]  /*7460*/  HFMA2.MMA R39, R14, R4.reuse, R39 ;  /* 0x000000040e277235 */ /* 0x081fe20000000027 */
[-C--:B------:R-:W-:Y:S01]  /*7470*/  HFMA2 R19, R19, R4.reuse, R38 ;  /* 0x0000000413137231 */ /* 0x080fe20000000026 */
[----:B------:R-:W-:Y:S01]  /*7480*/  HFMA2.MMA R41, R12, R4, R41 ;  /* 0x000000040c297235 */ /* 0x000fe20000000029 */
[----:B------:R-:W-:Y:S01]  /*7490*/  HFMA2 R40, R13, R4, R40 ;  /* 0x000000040d287231 */ /* 0x000fe20000000028 */
[----:B------:R-:W-:Y:S02]  /*74a0*/  SHF.R.U32.HI R15, RZ, 0xd, R15 ;  /* 0x0000000dff0f7819 */ /* 0x000fe4000001160f */
[----:B------:R-:W-:Y:S02]  /*74b0*/  LOP3.LUT R11, R11, 0x40004, R18, 0xf8, !PT ;  /* 0x000400040b0b7812 */ /* 0x000fe400078ef812 */
[----:B---3--:R-:W-:-:S04]  /*74c0*/  LOP3.LUT R4, R20, 0x1f001f, RZ, 0xc0, !PT ;  /* 0x001f001f14047812 */ /* 0x008fc800078ec0ff */
[----:B------:R-:W-:Y:S02]  /*74d0*/  LOP3.LUT R12, R4, 0x64006400, RZ, 0xfc, !PT ;  /* 0x64006400040c7812 */ /* 0x000fe400078efcff */
[----:B------:R-:W-:Y:S02]  /*74e0*/  LOP3.LUT R13, R21, 0x1f001f, RZ, 0xc0, !PT ;  /* 0x001f001f150d7812 */ /* 0x000fe400078ec0ff */
[----:B------:R-:W-:Y:S01]  /*74f0*/  LOP3.LUT R4, R10, 0x40004, R15, 0xf8, !PT ;  /* 0x000400040a047812 */ /* 0x000fe200078ef80f */
[----:B------:R-:W-:Y:S01]  /*7500*/  HADD2 R10, R12, -1040, -1040 ;  /* 0xe410e4100c0a7430 */ /* 0x000fe20000000000 */
[----:B------:R-:W-:Y:S02]  /*7510*/  SHF.R.U32.HI R15, RZ, 0xc, R20 ;  /* 0x0000000cff0f7819 */ /* 0x000fe40000011614 */
[----:B------:R-:W-:Y:S02]  /*7520*/  LOP3.LUT R13, R13, 0x64006400, RZ, 0xfc, !PT ;  /* 0x640064000d0d7812 */ /* 0x000fe400078efcff */
[----:B------:R-:W-:Y:S01]  /*7530*/  LOP3.LUT R12, R8, 0x80008, R15, 0xf8, !PT ;  /* 0x00080008080c7812 */ /* 0x000fe200078ef80f */
[----:B------:R-:W-:Y:S01]  /*7540*/  HFMA2.MMA R39, R10, R5, R39 ;  /* 0x000000050a277235 */ /* 0x000fe20000000027 */
[----:B------:R-:W-:-:S02]  /*7550*/  LOP3.LUT R14, R22, 0x1f001f, RZ, 0xc0, !PT ;  /* 0x001f001f160e7812 */ /* 0x000fc400078ec0ff */
[----:B------:R-:W-:Y:S01]  /*7560*/  LOP3.LUT R8, R20, 0x3e003e0, RZ, 0xc0, !PT ;  /* 0x03e003e014087812 */ /* 0x000fe200078ec0ff */
[----:B------:R-:W-:Y:S01]  /*7570*/  HADD2 R13, R13, -1040, -1040 ;  /* 0xe410e4100d0d7430 */ /* 0x000fe20000000000 */
[----:B------:R-:W-:Y:S02]  /*7580*/  LOP3.LUT R10, R23, 0x1f001f, RZ, 0xc0, !PT ;  /* 0x001f001f170a7812 */ /* 0x000fe400078ec0ff */
[----:B------:R-:W-:Y:S02]  /*7590*/  SHF.R.U32.HI R18, RZ, 0xc, R21 ;  /* 0x0000000cff127819 */ /* 0x000fe40000011615 */
[----:B------:R-:W-:Y:S02]  /*75a0*/  LOP3.LUT R14, R14, 0x64006400, RZ, 0xfc, !PT ;  /* 0x640064000e0e7812 */ /* 0x000fe400078efcff */
[----:B------:R-:W-:Y:S01]  /*75b0*/  LOP3.LUT R8, R8, 0x64006400, RZ, 0xfc, !PT ;  /* 0x6400640008087812 */ /* 0x000fe200078efcff */
[----:B------:R-:W-:Y:S01]  /*75c0*/  HFMA2 R19, R13, R5, R19 ;  /* 0x000000050d137231 */ /* 0x000fe20000000013 */
[----:B------:R-:W-:-:S02]  /*75d0*/  LOP3.LUT R10, R10, 0x64006400, RZ, 0xfc, !PT ;  /* 0x640064000a0a7812 */ /* 0x000fc400078efcff */
[----:B------:R-:W-:Y:S01]  /*75e0*/  LOP3.LUT R13, R9, 0x80008, R18, 0xf8, !PT ;  /* 0x00080008090d7812 */ /* 0x000fe200078ef812 */
[----:B------:R-:W-:Y:S02]  /*75f0*/  HADD2 R9, R14, -1040, -1040 ;  /* 0xe410e4100e097430 */ /* 0x000fe40000000000 */
[----:B------:R-:W-:Y:S02]  /*7600*/  HFMA2 R8, R8, R43.H0_H0, -48, -48 ;  /* 0xd200d20008087431 */ /* 0x000fe4000004002b */
[----:B------:R-:W-:Y:S02]  /*7610*/  HADD2 R15, R10, -1040, -1040 ;  /* 0xe410e4100a0f7430 */ /* 0x000fe40000000000 */
[----:B------:R-:W-:Y:S02]  /*7620*/  HFMA2.MMA R41, R9, R5, R41 ;  /* 0x0000000509297235 */ /* 0x000fe40000000029 */
        /* <DEDUP_REMOVED lines=8> */
[-C--:B------:R-:W-:Y:S01]  /*76b0*/  HFMA2 R8, R8, R43.reuse.H0_H0, -48, -48 ;  /* 0xd200d20008087431 */ /* 0x080fe2000004002b */
[----:B------:R-:W-:Y:S01]  /*76c0*/  SHF.R.U32.HI R18, RZ, 0xc, R22 ;  /* 0x0000000cff127819 */ /* 0x000fe20000011616 */
[----:B------:R-:W-:-:S02]  /*76d0*/  HFMA2 R38, R38, R43.H0_H0, -48, -48 ;  /* 0xd200d20026267431 */ /* 0x000fc4000004002b */
[----:B------:R-:W-:Y:S01]  /*76e0*/  HFMA2 R10, R10, R43.H0_H0, -48, -48 ;  /* 0xd200d2000a0a7431 */ /* 0x000fe2000004002b */
[----:B------:R-:W-:Y:S01]  /*76f0*/  LOP3.LUT R14, R11, 0x80008, R18, 0xf8, !PT ;  /* 0x000800080b0e7812 */ /* 0x000fe200078ef812 */
[-C--:B------:R-:W-:Y:S01]  /*7700*/  HFMA2.MMA R19, R8, R6.reuse, R19 ;  /* 0x0000000608137235 */ /* 0x080fe20000000013 */
[----:B------:R-:W-:Y:S01]  /*7710*/  HFMA2 R15, R38, R6, R15 ;  /* 0x00000006260f7231 */ /* 0x000fe2000000000f */
[----:B------:R-:W-:Y:S02]  /*7720*/  SHF.R.U32.HI R18, RZ, 0xa, R23 ;  /* 0x0000000aff127819 */ /* 0x000fe40000011617 */
[----:B------:R-:W-:Y:S02]  /*7730*/  HFMA2.MMA R6, R10, R6, R41 ;  /* 0x000000060a067235 */ /* 0x000fe40000000029 */
[----:B------:R-:W0:Y:S01]  /*7740*/  LDS.128 R8, [UR4+0x30] ;  /* 0x00003004ff087984 */ /* 0x000e220008000c00 */
[----:B------:R-:W-:Y:S02]  /*7750*/  SHF.R.U32.HI R21, RZ, 0xa, R21 ;  /* 0x0000000aff157819 */ /* 0x000fe40000011615 */
[----:B------:R-:W-:-:S02]  /*7760*/  LOP3.LUT R18, R18, 0x1f001f, RZ, 0xc0, !PT ;  /* 0x001f001f12127812 */ /* 0x000fc400078ec0ff */
[----:B------:R-:W-:Y:S02]  /*7770*/  SHF.R.U32.HI R20, RZ, 0xa, R20 ;  /* 0x0000000aff147819 */ /* 0x000fe40000011614 */
[----:B------:R-:W-:Y:S02]  /*7780*/  LOP3.LUT R21, R21, 0x1f001f, RZ, 0xc0, !PT ;  /* 0x001f001f15157812 */ /* 0x000fe400078ec0ff */
[----:B------:R-:W-:Y:S02]  /*7790*/  LOP3.LUT R18, R18, 0x64006400, RZ, 0xfc, !PT ;  /* 0x6400640012127812 */ /* 0x000fe400078efcff */
[----:B------:R-:W-:Y:S02]  /*77a0*/  SHF.R.U32.HI R22, RZ, 0xa, R22 ;  /* 0x0000000aff167819 */ /* 0x000fe40000011616 */
[----:B------:R-:W-:Y:S01]  /*77b0*/  LOP3.LUT R20, R20, 0x1f001f, RZ, 0xc0, !PT ;  /* 0x001f001f14147812 */ /* 0x000fe200078ec0ff */
[----:B------:R-:W-:Y:S01]  /*77c0*/  HADD2 R18, R18, -1040, -1040 ;  /* 0xe410e41012127430 */ /* 0x000fe20000000000 */
[----:B------:R-:W-:-:S02]  /*77d0*/  LOP3.LUT R21, R21, 0x64006400, RZ, 0xfc, !PT ;  /* 0x6400640015157812 */ /* 0x000fc400078efcff */
[----:B------:R-:W-:Y:S02]  /*77e0*/  SHF.R.U32.HI R23, RZ, 0xc, R23 ;  /* 0x0000000cff177819 */ /* 0x000fe40000011617 */
[----:B------:R-:W-:Y:S02]  /*77f0*/  LOP3.LUT R22, R22, 0x1f001f, RZ, 0xc0, !PT ;  /* 0x001f001f16167812 */ /* 0x000fe400078ec0ff */
[----:B------:R-:W-:Y:S01]  /*7800*/  LOP3.LUT R20, R20, 0x64006400, RZ, 0xfc, !PT ;  /* 0x6400640014147812 */ /* 0x000fe200078efcff */
[----:B------:R-:W-:Y:S01]  /*7810*/  HADD2 R21, R21, -1040, -1040 ;  /* 0xe410e41015157430 */ /* 0x000fe20000000000 */
[----:B------:R-:W-:Y:S02]  /*7820*/  LOP3.LUT R22, R22, 0x64006400, RZ, 0xfc, !PT ;  /* 0x6400640016167812 */ /* 0x000fe400078efcff */
[----:B------:R-:W-:Y:S01]  /*7830*/  LOP3.LUT R23, R4, 0x80008, R23, 0xf8, !PT ;  /* 0x0008000804177812 */ /* 0x000fe200078ef817 */
[----:B------:R-:W-:Y:S01]  /*7840*/  HADD2 R4, R20, -1040, -1040 ;  /* 0xe410e41014047430 */ /* 0x000fe20000000000 */
[----:B------:R-:W-:Y:S01]  /*7850*/  HFMA2.MMA R15, R18, R7, R15 ;  /* 0x00000007120f7235 */ /* 0x000fe2000000000f */
[----:B--2---:R-:W-:Y:S01]  /*7860*/  SHF.R.U32.HI R18, RZ, 0xb, R25 ;  /* 0x0000000bff127819 */ /* 0x004fe20000011619 */
[----:B------:R-:W-:-:S02]  /*7870*/  HADD2 R22, R22, -1040, -1040 ;  /* 0xe410e41016167430 */ /* 0x000fc40000000000 */
[-C--:B------:R-:W-:Y:S01]  /*7880*/  HFMA2 R4, R4, R7.reuse, R5 ;  /* 0x0000000704047231 */ /* 0x080fe20000000005 */
[----:B------:R-:W-:Y:S01]  /*7890*/  HFMA2.MMA R5, R21, R7, R19 ;  /* 0x0000000715057235 */ /* 0x000fe20000000013 */
[----:B------:R-:W-:Y:S02]  /*78a0*/  SHF.R.U32.HI R19, RZ, 0xb, R26 ;  /* 0x0000000bff137819 */ /* 0x000fe4000001161a */
[----:B------:R-:W-:Y:S01]  /*78b0*/  LOP3.LUT R13, R13, 0x100010, R18, 0xf8, !PT ;  /* 0x001000100d0d7812 */ /* 0x000fe200078ef812 */
[----:B------:R-:W-:Y:S01]  /*78c0*/  HFMA2 R6, R22, R7, R6 ;  /* 0x0000000716067231 */ /* 0x000fe20000000006 */
[----:B------:R-:W-:Y:S02]  /*78d0*/  LOP3.LUT R18, R24, 0x1f001f, RZ, 0xc0, !PT ;  /* 0x001f001f18127812 */ /* 0x000fe400078ec0ff */
[----:B------:R-:W-:Y:S02]  /*78e0*/  LOP3.LUT R21, R25, 0x3e003e0, RZ, 0xc0, !PT ;  /* 0x03e003e019157812 */ /* 0x000fe400078ec0ff */
[----:B------:R-:W-:-:S02]  /*78f0*/  SHF.R.U32.HI R7, RZ, 0xb, R24 ;  /* 0x0000000bff077819 */ /* 0x000fc40000011618 */
[----:B------:R-:W-:Y:S02]  /*7900*/  SHF.R.U32.HI R20, RZ, 0xb, R27 ;  /* 0x0000000bff147819 */ /* 0x000fe4000001161b */
[----:B------:R-:W-:Y:S02]  /*7910*/  LOP3.LUT R14, R14, 0x100010, R19, 0xf8, !PT ;  /* 0x001000100e0e7812 */ /* 0x000fe400078ef813 */
[----:B------:R-:W-:Y:S02]  /*7920*/  LOP3.LUT R19, R24, 0x3e003e0, RZ, 0xc0, !PT ;  /* 0x03e003e018137812 */ /* 0x000fe400078ec0ff */
[----:B------:R-:W-:Y:S02]  /*7930*/  LOP3.LUT R18, R18, 0x64006400, RZ, 0xfc, !PT ;  /* 0x6400640012127812 */ /* 0x000fe400078efcff */
[----:B------:R-:W-:Y:S02]  /*7940*/  LOP3.LUT R22, R21, 0x64006400, RZ, 0xfc, !PT ;  /* 0x6400640015167812 */ /* 0x000fe400078efcff */
[----:B------:R-:W-:-:S02]  /*7950*/  LOP3.LUT R12, R12, 0x100010, R7, 0xf8, !PT ;  /* 0x001000100c0c7812 */ /* 0x000fc400078ef807 */
[----:B------:R-:W-:Y:S01]  /*7960*/  LOP3.LUT R7, R23, 0x100010, R20, 0xf8, !PT ;  /* 0x0010001017077812 */ /* 0x000fe200078ef814 */
[----:B------:R-:W-:Y:S01]  /*7970*/  HADD2 R21, R18, -1040, -1040 ;  /* 0xe410e41012157430 */ /* 0x000fe20000000000 */
[----:B------:R-:W-:Y:S01]  /*7980*/  LOP3.LUT R20, R19, 0x64006400, RZ, 0xfc, !PT ;  /* 0x6400640013147812 */ /* 0x000fe200078efcff */
[----:B------:R-:W-:Y:S01]  /*7990*/  HFMA2 R19, R22, R43.H0_H0, -48, -48 ;  /* 0xd200d20016137431 */ /* 0x000fe2000004002b */
[----:B------:R-:W-:-:S03]  /*79a0*/  LOP3.LUT R22, R26, 0x1f001f, RZ, 0xc0, !PT ;  /* 0x001f001f1a167812 */ /* 0x000fc600078ec0ff */
[----:B0-----:R-:W-:Y:S01]  /*79b0*/  HFMA2.MMA R4, R21, R8, R4 ;  /* 0x0000000815047235 */ /* 0x001fe20000000004 */
[----:B------:R-:W-:Y:S02]  /*79c0*/  LOP3.LUT R22, R22, 0x64006400, RZ, 0xfc, !PT ;  /* 0x6400640016167812 */ /* 0x000fe400078efcff */
[----:B------:R-:W-:Y:S02]  /*79d0*/  LOP3.LUT R21, R25, 0x1f001f, RZ, 0xc0, !PT ;  /* 0x001f001f19157812 */ /* 0x000fe400078ec0ff */
[----:B------:R-:W-:Y:S01]  /*79e0*/  LOP3.LUT R23, R26, 0x3e003e0, RZ, 0xc0, !PT ;  /* 0x03e003e01a177812 */ /* 0x000fe200078ec0ff */
[----:B------:R-:W-:Y:S01]  /*79f0*/  HADD2 R22, R22, -1040, -1040 ;  /* 0xe410e41016167430 */ /* 0x000fe20000000000 */
[----:B------:R-:W-:Y:S02]  /*7a00*/  SHF.R.U32.HI R24, RZ, 0xa, R24 ;  /* 0x0000000aff187819 */ /* 0x000fe40000011618 */
[----:B------:R-:W-:Y:S02]  /*7a10*/  LOP3.LUT R21, R21, 0x64006400, RZ, 0xfc, !PT ;  /* 0x6400640015157812 */ /* 0x000fe400078efcff */
[----:B------:R-:W-:-:S02]  /*7a20*/  LOP3.LUT R38, R23, 0x64006400, RZ, 0xfc, !PT ;  /* 0x6400640017267812 */ /* 0x000fc400078efcff */
[----:B------:R-:W-:Y:S01]  /*7a30*/  SHF.R.U32.HI R26, RZ, 0xa, R26 ;  /* 0x0000000aff1a7819 */ /* 0x000fe2000001161a */
[-C--:B------:R-:W-:Y:S01]  /*7a40*/  HFMA2 R20, R20, R43.reuse.H0_H0, -48, -48 ;  /* 0xd200d20014147431 */ /* 0x080fe2000004002b */
[----:B------:R-:W-:Y:S01]  /*7a50*/  LOP3.LUT R24, R24, 0x1f001f, RZ, 0xc0, !PT ;  /* 0x001f001f18187812 */ /* 0x000fe200078ec0ff */
[----:B------:R-:W-:Y:S01]  /*7a60*/  HADD2 R21, R21, -1040, -1040 ;  /* 0xe410e41015157430 */ /* 0x000fe20000000000 */
[----:B------:R-:W-:Y:S01]  /*7a70*/  HFMA2.MMA R6, R22, R8, R6 ;  /* 0x0000000816067235 */ /* 0x000fe20000000006 */
[----:B------:R-:W-:Y:S01]  /*7a80*/  LOP3.LUT R26, R26, 0x1f001f, RZ, 0xc0, !PT ;  /* 0x001f001f1a1a7812 */ /* 0x000fe200078ec0ff */
[----:B------:R-:W-:Y:S01]  /*7a90*/  HFMA2 R18, R38, R43.H0_H0, -48, -48 ;  /* 0xd200d20026127431 */ /* 0x000fe2000004002b */
[----:B------:R-:W-:Y:S01]  /*7aa0*/  LOP3.LUT R24, R24, 0x64006400, RZ, 0xfc, !PT ;  /* 0x6400640018187812 */ /* 0x000fe200078efcff */
[----:B------:R-:W-:Y:S01]  /*7ab0*/  HFMA2 R21, R21, R8, R5 ;  /* 0x0000000815157231 */ /* 0x000fe20000000005 */
[C---:B------:R-:W-:Y:S01]  /*7ac0*/  LOP3.LUT R23, R27.reuse, 0x1f001f, RZ, 0xc0, !PT ;  /* 0x001f001f1b177812 */ /* 0x040fe200078ec0ff */
[-C--:B------:R-:W-:Y:S01]  /*7ad0*/  HFMA2.MMA R5, R20, R9.reuse, R4 ;  /* 0x0000000914057235 */ /* 0x080fe20000000004 */
[----:B------:R-:W-:Y:S01]  /*7ae0*/  LOP3.LUT R26, R26, 0x64006400, RZ, 0xfc, !PT ;  /* 0x640064001a1a7812 */ /* 0x000fe200078efcff */
[----:B------:R-:W-:Y:S01]  /*7af0*/  HADD2 R24, R24, -1040, -1040 ;  /* 0xe410e41018187430 */ /* 0x000fe20000000000 */
[----:B------:R-:W-:Y:S01]  /*7b00*/  SHF.R.U32.HI R25, RZ, 0xa, R25 ;  /* 0x0000000aff197819 */ /* 0x000fe20000011619 */
[----:B------:R-:W-:Y:S01]  /*7b10*/  HFMA2.MMA R18, R18, R9, R6 ;  /* 0x0000000912127235 */ /* 0x000fe20000000006 */
[----:B------:R-:W-:Y:S01]  /*7b20*/  LOP3.LUT R39, R27, 0x3e003e0, RZ, 0xc0, !PT ;  /* 0x03e003e01b277812 */ /* 0x000fe200078ec0ff */
[----:B------:R-:W-:Y:S01]  /*7b30*/  HADD2 R26, R26, -1040, -1040 ;  /* 0xe410e4101a1a7430 */ /* 0x000fe20000000000 */
[----:B------:R-:W-:-:S02]  /*7b40*/  LOP3.LUT R23, R23, 0x64006400, RZ, 0xfc, !PT ;  /* 0x6400640017177812 */ /* 0x000fc400078efcff */
[----:B------:R-:W-:Y:S02]  /*7b50*/  SHF.R.U32.HI R27, RZ, 0xa, R27 ;  /* 0x0000000aff1b7819 */ /* 0x000fe4000001161b */
[----:B------:R-:W-:Y:S02]  /*7b60*/  LOP3.LUT R25, R25, 0x1f001f, RZ, 0xc0, !PT ;  /* 0x001f001f19197812 */ /* 0x000fe400078ec0ff */
[----:B------:R-:W-:Y:S01]  /*7b70*/  LOP3.LUT R12, R12, 0x64006400, RZ, 0xfc, !PT ;  /* 0x640064000c0c7812 */ /* 0x000fe200078efcff */
[-C--:B------:R-:W-:Y:S01]  /*7b80*/  HFMA2.MMA R6, R24, R10.reuse, R5 ;  /* 0x0000000a18067235 */ /* 0x080fe20000000005 */
        /* <DEDUP_REMOVED lines=8> */
[----:B------:R-:W-:Y:S01]  /*7c10*/  HFMA2 R43, R40, R43.H0_H0, -48, -48 ;  /* 0xd200d200282b7431 */ /* 0x000fe2000004002b */
[----:B------:R-:W-:Y:S01]  /*7c20*/  LOP3.LUT R13, R13, 0x64006400, RZ, 0xfc, !PT ;  /* 0x640064000d0d7812 */ /* 0x000fe200078efcff */
[----:B------:R-:W-:-:S02]  /*7c30*/  HFMA2 R15, R23, R8, R15 ;  /* 0x00000008170f7231 */ /* 0x000fc4000000000f */
[----:B------:R-:W-:Y:S02]  /*7c40*/  HADD2 R14, R14, -1040, -1040 ;  /* 0xe410e4100e0e7430 */ /* 0x000fe40000000000 */
[-C--:B------:R-:W-:Y:S02]  /*7c50*/  HFMA2 R19, R19, R9.reuse, R21 ;  /* 0x0000000913137231 */ /* 0x080fe40000000015 */
[----:B------:R-:W-:Y:S01]  /*7c60*/  HADD2 R25, R25, -1040, -1040 ;  /* 0xe410e41019197430 */ /* 0x000fe20000000000 */
[----:B------:R-:W-:Y:S01]  /*7c70*/  LOP3.LUT R7, R7, 0x64006400, RZ, 0xfc, !PT ;  /* 0x6400640007077812 */ /* 0x000fe200078efcff */
[-C--:B------:R-:W-:Y:S01]  /*7c80*/  HFMA2.MMA R6, R12, R11.reuse, R6 ;  /* 0x0000000b0c067235 */ /* 0x080fe20000000006 */
[----:B------:R-:W-:Y:S02]  /*7c90*/  HFMA2 R15, R43, R9, R15 ;  /* 0x000000092b0f7231 */ /* 0x000fe4000000000f */
[----:B------:R-:W-:Y:S01]  /*7ca0*/  HADD2 R5, R27, -1040, -1040 ;  /* 0xe410e4101b057430 */ /* 0x000fe20000000000 */
[----:B------:R-:W-:Y:S01]  /*7cb0*/  HFMA2.MMA R14, R14, R11, R18 ;  /* 0x0000000b0e0e7235 */ /* 0x000fe20000000012 */
[-C--:B------:R-:W-:Y:S01]  /*7cc0*/  HFMA2 R19, R25, R10.reuse, R19 ;  /* 0x0000000a19137231 */ /* 0x080fe20000000013 */
[----:B----4-:R-:W-:Y:S01]  /*7cd0*/  @!P0 PRMT R0, R16, 0x7610, R0 ;  /* 0x0000761010008816 */ /* 0x010fe20000000000 */
[----:B------:R-:W-:Y:S01]  /*7ce0*/  HADD2 R13, R13, -1040, -1040 ;  /* 0xe410e4100d0d7430 */ /* 0x000fe20000000000 */
[----:B------:R-:W-:Y:S01]  /*7cf0*/  @!P0 PRMT R2, R17, 0x7610, R2 ;  /* 0x0000761011028816 */ /* 0x000fe20000000002 */
[----:B------:R-:W-:Y:S01]  /*7d00*/  HFMA2 R5, R5, R10, R15 ;  /* 0x0000000a05057231 */ /* 0x000fe2000000000f */
[----:B------:R-:W-:Y:S01]  /*7d10*/  IADD3 R31, R31, 0x20, RZ ;  /* 0x000000201f1f7810 */ /* 0x000fe20007ffe0ff */
[----:B------:R-:W-:Y:S01]  /*7d20*/  HADD2 R7, R7, -1040, -1040 ;  /* 0xe410e41007077430 */ /* 0x000fe20000000000 */
        /* <DEDUP_REMOVED lines=17> */
.L_x_3089:
[----:B------:R-:W-:-:S04]  /*7e40*/  ISETP.GE.AND P0, PT, R31, R33, PT ;  /* 0x000000211f00720c */ /* 0x000fc80003f06270 */
[----:B------:R-:W-:-:S13]  /*7e50*/  ISETP.GE.OR P0, PT, R31, R35, P0 ;  /* 0x000000231f00720c */ /* 0x000fda0000706670 */
[----:B------:R-:W-:Y:S05]  /*7e60*/  @P0 BRA `(.L_x_3091) ;  /* 0x0000002400280947 */ /* 0x000fea0003800000 */
.L_x_3092:
[----:B------:R-:W2:Y:S01]  /*7e70*/  LDG.E.128.CONSTANT R4, desc[UR6][R36.64] ;  /* 0x0000000624047981 */ /* 0x000ea2000c1e9d00 */
[----:B------:R-:W-:-:S03]  /*7e80*/  IMAD.U32 R34, RZ, RZ, UR9 ;  /* 0x00000009ff227e24 */ /* 0x000fc6000f8e00ff */
[----:B------:R-:W0:Y:S01]  /*7e90*/  LDS.64 R16, [UR4] ;  /* 0x00000004ff107984 */ /* 0x000e220008000a00 */
[----:B------:R-:W-:-:S05]  /*7ea0*/  IMAD.WIDE R18, R34, 0x4, R36 ;  /* 0x0000000422127825 */ /* 0x000fca00078e0224 */
[----:B------:R3:W4:Y:S01]  /*7eb0*/  LDG.E.128.CONSTANT R8, desc[UR6][R18.64] ;  /* 0x0000000612087981 */ /* 0x000722000c1e9d00 */
[----:B------:R-:W-:-:S05]  /*7ec0*/  IMAD.WIDE R44, R34, 0x4, R18 ;  /* 0x00000004222c7825 */ /* 0x000fca00078e0212 */
[----:B-1----:R-:W5:Y:S01]  /*7ed0*/  LDG.E.128.CONSTANT R12, desc[UR6][R44.64] ;  /* 0x000000062c0c7981 */ /* 0x002f62000c1e9d00 */
[----:B------:R-:W-:Y:S02]  /*7ee0*/  MOV R23, 0x2c00 ;  /* 0x00002c0000177802 */ /* 0x000fe40000000f00 */
[----:B------:R-:W-:Y:S02]  /*7ef0*/  ISETP.NE.AND P1, PT, R31, R29, PT ;  /* 0x0000001d1f00720c */ /* 0x000fe40003f25270 */
[----:B--2---:R-:W-:Y:S02]  /*7f00*/  LOP3.LUT R20, R4, 0xf000f, RZ, 0xc0, !PT ;  /* 0x000f000f04147812 */ /* 0x004fe400078ec0ff */
[----:B------:R-:W-:Y:S02]  /*7f10*/  LOP3.LUT R21, R5, 0xf000f, RZ, 0xc0, !PT ;  /* 0x000f000f05157812 */ /* 0x000fe400078ec0ff */
[----:B------:R-:W-:Y:S02]  /*7f20*/  LOP3.LUT R20, R20, 0x64006400, RZ, 0xfc, !PT ;  /* 0x6400640014147812 */ /* 0x000fe400078efcff */
[----:B------:R-:W-:-:S02]  /*7f30*/  LOP3.LUT R22, R6, 0xf000f, RZ, 0xc0, !PT ;  /* 0x000f000f06167812 */ /* 0x000fc400078ec0ff */
[----:B------:R-:W-:Y:S01]  /*7f40*/  LOP3.LUT R24, R7, 0xf000f, RZ, 0xc0, !PT ;  /* 0x000f000f07187812 */ /* 0x000fe200078ec0ff */
[----:B---3--:R-:W-:Y:S01]  /*7f50*/  HADD2 R19, R20, -1032, -1032 ;  /* 0xe408e40814137430 */ /* 0x008fe20000000000 */
[----:B------:R-:W-:Y:S02]  /*7f60*/  LOP3.LUT R21, R21, 0x64006400, RZ, 0xfc, !PT ;  /* 0x6400640015157812 */ /* 0x000fe400078efcff */
[----:B------:R-:W-:Y:S02]  /*7f70*/  PRMT R20, R23, 0x7610, R20 ;  /* 0x0000761017147816 */ /* 0x000fe40000000014 */
[----:B------:R-:W-:Y:S01]  /*7f80*/  LOP3.LUT R23, R22, 0x64006400, RZ, 0xfc, !PT ;  /* 0x6400640016177812 */ /* 0x000fe200078efcff */
[----:B------:R-:W-:Y:S01]  /*7f90*/  HADD2 R22, R21, -1032, -1032 ;  /* 0xe408e40815167430 */ /* 0x000fe20000000000 */
[----:B------:R-:W-:Y:S01]  /*7fa0*/  LOP3.LUT R24, R24, 0x64006400, RZ, 0xfc, !PT ;  /* 0x6400640018187812 */ /* 0x000fe200078efcff */
[----:B------:R-:W-:Y:S02]  /*7fb0*/  HADD2.F32 R18, -RZ, R19.H0_H0 ;  /* 0x20000013ff127230 */ /* 0x000fe40000004100 */
[----:B------:R-:W-:-:S02]  /*7fc0*/  HADD2 R23, R23, -1032, -1032 ;  /* 0xe408e40817177430 */ /* 0x000fc40000000000 */
[----:B------:R-:W-:Y:S02]  /*7fd0*/  HADD2.F32 R41, -RZ, R19.H1_H1 ;  /* 0x30000013ff297230 */ /* 0x000fe40000004100 */
[----:B------:R-:W-:Y:S02]  /*7fe0*/  HADD2 R21, R24, -1032, -1032 ;  /* 0xe408e40818157430 */ /* 0x000fe40000000000 */
[----:B0-----:R-:W-:Y:S02]  /*7ff0*/  HADD2.F32 R19, -RZ, R16.H0_H0 ;  /* 0x20000010ff137230 */ /* 0x001fe40000004100 */
[--C-:B------:R-:W-:Y:S02]  /*8000*/  HADD2.F32 R26, -RZ, R22.reuse.H0_H0 ;  /* 0x20000016ff1a7230 */ /* 0x100fe40000004100 */
[----:B------:R-:W-:Y:S02]  /*8010*/  HADD2.F32 R39, -RZ, R22.H1_H1 ;  /* 0x30000016ff277230 */ /* 0x000fe40000004100 */
[----:B------:R-:W-:Y:S01]  /*8020*/  FFMA.FTZ R18, R18, R19, RZ ;  /* 0x0000001312127223 */ /* 0x000fe200000100ff */
[----:B------:R-:W-:-:S02]  /*8030*/  HADD2.F32 R22, -RZ, R23.H0_H0 ;  /* 0x20000017ff167230 */ /* 0x000fc40000004100 */
[C---:B------:R-:W-:Y:S01]  /*8040*/  FFMA.FTZ R25, R19.reuse, R26, RZ ;  /* 0x0000001a13197223 */ /* 0x040fe200000100ff */
[----:B------:R-:W-:Y:S02]  /*8050*/  HADD2.F32 R16, -RZ, R16.H1_H1 ;  /* 0x30000010ff107230 */ /* 0x000fe40000004100 */
[----:B------:R-:W-:Y:S02]  /*8060*/  HADD2.F32 R24, -RZ, R21.H0_H0 ;  /* 0x20000015ff187230 */ /* 0x000fe40000004100 */
[----:B------:R-:W-:Y:S01]  /*8070*/  FFMA.FTZ R37, R19, R22, RZ ;  /* 0x0000001613257223 */ /* 0x000fe200000100ff */
[----:B------:R-:W-:Y:S02]  /*8080*/  HADD2.F32 R22, -RZ, R23.H1_H1 ;  /* 0x30000017ff167230 */ /* 0x000fe40000004100 */
[----:B------:R-:W-:Y:S01]  /*8090*/  FFMA.FTZ R41, R41, R16, R18 ;  /* 0x0000001029297223 */ /* 0x000fe20000010012 */
[----:B------:R-:W-:Y:S01]  /*80a0*/  LOP3.LUT R18, R4, 0xf000f0, RZ, 0xc0, !PT ;  /* 0x00f000f004127812 */ /* 0x000fe200078ec0ff */
[----:B------:R-:W-:Y:S01]  /*80b0*/  FFMA.FTZ R19, R19, R24, RZ ;  /* 0x0000001813137223 */ /* 0x000fe200000100ff */
[----:B------:R-:W-:-:S02]  /*80c0*/  HADD2.F32 R23, -RZ, R21.H1_H1 ;  /* 0x30000015ff177230 */ /* 0x000fc40000004100 */
[C---:B------:R-:W-:Y:S01]  /*80d0*/  FFMA.FTZ R39, R16.reuse, R39, R25 ;  /* 0x0000002710277223 */ /* 0x040fe20000010019 */
[----:B------:R-:W-:Y:S01]  /*80e0*/  FFMA.FTZ R37, R16, R22, R37 ;  /* 0x0000001610257223 */ /* 0x000fe20000010025 */
[----:B------:R-:W-:Y:S02]  /*80f0*/  LOP3.LUT R21, R5, 0xf000f0, RZ, 0xc0, !PT ;  /* 0x00f000f005157812 */ /* 0x000fe400078ec0ff */
[----:B------:R-:W-:Y:S01]  /*8100*/  LOP3.LUT R25, R18, 0x64006400, RZ, 0xfc, !PT ;  /* 0x6400640012197812 */ /* 0x000fe200078efcff */
[----:B------:R-:W-:Y:S01]  /*8110*/  FFMA.FTZ R23, R16, R23, R19 ;  /* 0x0000001710177223 */ /* 0x000fe20000010013 */
[----:B------:R-:W-:Y:S01]  /*8120*/  LOP3.LUT R22, R6, 0xf000f0, RZ, 0xc0, !PT ;  /* 0x00f000f006167812 */ /* 0x000fe200078ec0ff */
[----:B------:R-:W0:Y:S01]  /*8130*/  LDS.64 R18, [UR4+0x8] ;  /* 0x00000804ff127984 */ /* 0x000e220008000a00 */
[----:B------:R-:W-:Y:S01]  /*8140*/  LOP3.LUT R21, R21, 0x64006400, RZ, 0xfc, !PT ;  /* 0x6400640015157812 */ /* 0x000fe200078efcff */
[-C--:B------:R-:W-:Y:S01]  /*8150*/  HFMA2 R25, R25, R20.reuse.H0_H0, -72, -72 ;  /* 0xd480d48019197431 */ /* 0x080fe20000040014 */
[----:B------:R-:W-:Y:S01]  /*8160*/  LOP3.LUT R43, R22, 0x64006400, RZ, 0xfc, !PT ;  /* 0x64006400162b7812 */ /* 0x000fe200078efcff */
[----:B------:R-:W-:Y:S01]  /*8170*/  HADD2.F32 R22, -RZ, R17.H0_H0 ;  /* 0x20000011ff167230 */ /* 0x000fe20000004100 */
[----:B------:R-:W-:Y:S01]  /*8180*/  LOP3.LUT R16, R7, 0xf000f0, RZ, 0xc0, !PT ;  /* 0x00f000f007107812 */ /* 0x000fe200078ec0ff */
[----:B------:R-:W-:-:S02]  /*8190*/  HFMA2 R27, R21, R20.H0_H0, -72, -72 ;  /* 0xd480d480151b7431 */ /* 0x000fc40000040014 */
[----:B------:R-:W-:Y:S02]  /*81a0*/  HADD2.F32 R24, -RZ, R25.H0_H0 ;  /* 0x20000019ff187230 */ /* 0x000fe40000004100 */
[-C--:B------:R-:W-:Y:S01]  /*81b0*/  HFMA2 R21, R43, R20.reuse.H0_H0, -72, -72 ;  /* 0xd480d4802b157431 */ /* 0x080fe20000040014 */
[----:B------:R-:W-:Y:S01]  /*81c0*/  LOP3.LUT R43, R16, 0x64006400, RZ, 0xfc, !PT ;  /* 0x64006400102b7812 */ /* 0x000fe200078efcff */
[----:B------:R-:W-:Y:S01]  /*81d0*/  HADD2.F32 R17, -RZ, R17.H1_H1 ;  /* 0x30000011ff117230 */ /* 0x000fe20000004100 */
[----:B------:R-:W-:Y:S01]  /*81e0*/  SHF.R.U32.HI R4, RZ, 0x8, R4 ;  /* 0x00000008ff047819 */ /* 0x000fe20000011604 */
[----:B------:R-:W-:Y:S01]  /*81f0*/  FFMA.FTZ R16, R24, R22, R41 ;  /* 0x0000001618107223 */ /* 0x000fe20000010029 */
[----:B------:R-:W-:Y:S02]  /*8200*/  HADD2.F32 R36, -RZ, R21.H0_H0 ;  /* 0x20000015ff247230 */ /* 0x000fe40000004100 */
[----:B------:R-:W-:Y:S02]  /*8210*/  HFMA2 R24, R43, R20.H0_H0, -72, -72 ;  /* 0xd480d4802b187431 */ /* 0x000fe40000040014 */
[--C-:B------:R-:W-:Y:S01]  /*8220*/  HADD2.F32 R26, -RZ, R27.reuse.H0_H0 ;  /* 0x2000001bff1a7230 */ /* 0x100fe20000004100 */
[----:B------:R-:W-:Y:S01]  /*8230*/  SHF.R.U32.HI R5, RZ, 0x8, R5 ;  /* 0x00000008ff057819 */ /* 0x000fe20000011605 */
[----:B------:R-:W-:-:S02]  /*8240*/  HADD2.F32 R27, -RZ, R27.H1_H1 ;  /* 0x3000001bff1b7230 */ /* 0x000fc40000004100 */
[C---:B------:R-:W-:Y:S01]  /*8250*/  FFMA.FTZ R36, R22.reuse, R36, R37 ;  /* 0x0000002416247223 */ /* 0x040fe20000010025 */
[--C-:B------:R-:W-:Y:S02]  /*8260*/  HADD2.F32 R37, -RZ, R24.reuse.H0_H0 ;  /* 0x20000018ff257230 */ /* 0x100fe40000004100 */
[C---:B------:R-:W-:Y:S01]  /*8270*/  FFMA.FTZ R26, R22.reuse, R26, R39 ;  /* 0x0000001a161a7223 */ /* 0x040fe20000010027 */
[----:B------:R-:W-:Y:S01]  /*8280*/  HADD2.F32 R25, -RZ, R25.H1_H1 ;  /* 0x30000019ff197230 */ /* 0x000fe20000004100 */
[----:B------:R-:W-:Y:S01]  /*8290*/  SHF.R.U32.HI R6, RZ, 0x8, R6 ;  /* 0x00000008ff067819 */ /* 0x000fe20000011606 */
[----:B------:R-:W1:Y:S01]  /*82a0*/  @!P1 LDC.64 R40, c[0x0][0x248] ;  /* 0x00009200ff289b82 */ /* 0x000e620000000a00 */
[----:B------:R-:W-:Y:S01]  /*82b0*/  FFMA.FTZ R22, R22, R37, R23 ;  /* 0x0000002516167223 */ /* 0x000fe20000010017 */
[----:B------:R-:W-:Y:S01]  /*82c0*/  FFMA.FTZ R23, R17, R27, R26 ;  /* 0x0000001b11177223 */ /* 0x000fe2000001001a */
[----:B------:R-:W-:Y:S01]  /*82d0*/  FFMA.FTZ R25, R25, R17, R16 ;  /* 0x0000001119197223 */ /* 0x000fe20000010010 */
[----:B------:R-:W-:Y:S01]  /*82e0*/  HADD2.F32 R27, -RZ, R21.H1_H1 ;  /* 0x30000015ff1b7230 */ /* 0x000fe20000004100 */
[----:B------:R-:W-:Y:S01]  /*82f0*/  LOP3.LUT R16, R4, 0xf000f, RZ, 0xc0, !PT ;  /* 0x000f000f04107812 */ /* 0x000fe200078ec0ff */
[----:B------:R-:W-:Y:S01]  /*8300*/  HADD2.F32 R37, -RZ, R24.H1_H1 ;  /* 0x30000018ff257230 */ /* 0x000fe20000004100 */
[----:B------:R-:W-:-:S02]  /*8310*/  LOP3.LUT R21, R5, 0xf000f, RZ, 0xc0, !PT ;  /* 0x000f000f05157812 */ /* 0x000fc400078ec0ff */
[----:B------:R-:W-:Y:S01]  /*8320*/  SHF.R.U32.HI R7, RZ, 0x8, R7 ;  /* 0x00000008ff077819 */ /* 0x000fe20000011607 */
[----:B------:R-:W-:Y:S01]  /*8330*/  FFMA.FTZ R27, R17, R27, R36 ;  /* 0x0000001b111b7223 */ /* 0x000fe20000010024 */
[----:B------:R-:W-:Y:S02]  /*8340*/  LOP3.LUT R24, R6, 0xf000f, RZ, 0xc0, !PT ;  /* 0x000f000f06187812 */ /* 0x000fe400078ec0ff */
[----:B------:R-:W-:Y:S02]  /*8350*/  LOP3.LUT R16, R16, 0x64006400, RZ, 0xfc, !PT ;  /* 0x6400640010107812 */ /* 0x000fe400078efcff */
[----:B------:R-:W-:Y:S02]  /*8360*/  LOP3.LUT R21, R21, 0x64006400, RZ, 0xfc, !PT ;  /* 0x6400640015157812 */ /* 0x000fe400078efcff */
[----:B------:R-:W-:Y:S01]  /*8370*/  LOP3.LUT R26, R24, 0x64006400, RZ, 0xfc, !PT ;  /* 0x64006400181a7812 */ /* 0x000fe200078efcff */
[----:B------:R-:W-:Y:S01]  /*8380*/  FFMA.FTZ R24, R17, R37, R22 ;  /* 0x0000002511187223 */ /* 0x000fe20000010016 */
[----:B------:R-:W-:Y:S01]  /*8390*/  LOP3.LUT R36, R7, 0xf000f, RZ, 0xc0, !PT ;  /* 0x000f000f07247812 */ /* 0x000fe200078ec0ff */
[----:B------:R-:W-:Y:S01]  /*83a0*/  HADD2 R17, R16, -1032, -1032 ;  /* 0xe408e40810117430 */ /* 0x000fe20000000000 */
[----:B------:R-:W-:Y:S01]  /*83b0*/  LOP3.LUT R4, R4, 0xf000f0, RZ, 0xc0, !PT ;  /* 0x00f000f004047812 */ /* 0x000fe200078ec0ff */
[----:B------:R-:W-:Y:S01]  /*83c0*/  HADD2 R21, R21, -1032, -1032 ;  /* 0xe408e40815157430 */ /* 0x000fe20000000000 */
[----:B------:R-:W-:Y:S01]  /*83d0*/  LOP3.LUT R16, R36, 0x64006400, RZ, 0xfc, !PT ;  /* 0x6400640024107812 */ /* 0x000fe200078efcff */
[----:B------:R-:W-:-:S02]  /*83e0*/  HADD2 R22, R26, -1032, -1032 ;  /* 0xe408e4081a167430 */ /* 0x000fc40000000000 */
[----:B0-----:R-:W-:Y:S01]  /*83f0*/  HADD2.F32 R26, -RZ, R18.H0_H0 ;  /* 0x20000012ff1a7230 */ /* 0x001fe20000004100 */
[----:B------:R-:W-:Y:S01]  /*8400*/  LOP3.LUT R5, R5, 0xf000f0, RZ, 0xc0, !PT ;  /* 0x00f000f005057812 */ /* 0x000fe200078ec0ff */
[----:B------:R-:W-:Y:S02]  /*8410*/  HADD2.F32 R37, -RZ, R21.H0_H0 ;  /* 0x20000015ff257230 */ /* 0x000fe40000004100 */
[----:B------:R-:W-:Y:S02]  /*8420*/  HADD2 R16, R16, -1032, -1032 ;  /* 0xe408e40810107430 */ /* 0x000fe40000000000 */
[----:B------:R-:W-:Y:S01]  /*8430*/  HADD2.F32 R38, -RZ, R17.H0_H0 ;  /* 0x20000011ff267230 */ /* 0x000fe20000004100 */
[----:B------:R-:W-:Y:S01]  /*8440*/  LOP3.LUT R6, R6, 0xf000f0, RZ, 0xc0, !PT ;  /* 0x00f000f006067812 */ /* 0x000fe200078ec0ff */
[----:B------:R-:W-:Y:S02]  /*8450*/  HADD2.F32 R36, -RZ, R22.H0_H0 ;  /* 0x20000016ff247230 */ /* 0x000fe40000004100 */
[----:B------:R-:W-:Y:S01]  /*8460*/  FFMA.FTZ R23, R26, R37, R23 ;  /* 0x000000251a177223 */ /* 0x000fe20000010017 */
[----:B------:R-:W-:-:S02]  /*8470*/  HADD2.F32 R37, -RZ, R16.H0_H0 ;  /* 0x20000010ff257230 */ /* 0x000fc40000004100 */
[----:B------:R-:W-:Y:S01]  /*8480*/  FFMA.FTZ R25, R38, R26, R25 ;  /* 0x0000001a26197223 */ /* 0x000fe20000010019 */
[----:B------:R-:W-:Y:S02]  /*8490*/  HADD2.F32 R38, -RZ, R17.H1_H1 ;  /* 0x30000011ff267230 */ /* 0x000fe40000004100 */
[----:B------:R-:W-:Y:S01]  /*84a0*/  FFMA.FTZ R27, R26, R36, R27 ;  /* 0x000000241a1b7223 */ /* 0x000fe2000001001b */
[----:B------:R-:W-:Y:S01]  /*84b0*/  HADD2.F32 R36, -RZ, R21.H1_H1 ;  /* 0x30000015ff247230 */ /* 0x000fe20000004100 */
[----:B------:R-:W-:Y:S01]  /*84c0*/  @!P1 LEA R39, R31, 0x1, 0x1 ;  /* 0x000000011f279811 */ /* 0x000fe200078e08ff */
[----:B------:R-:W-:Y:S02]  /*84d0*/  HADD2.F32 R18, -RZ, R18.H1_H1 ;  /* 0x30000012ff127230 */ /* 0x000fe40000004100 */
[--C-:B------:R-:W-:Y:S02]  /*84e0*/  HADD2.F32 R21, -RZ, R19.reuse.H0_H0 ;  /* 0x20000013ff157230 */ /* 0x100fe40000004100 */
[----:B------:R-:W-:-:S02]  /*84f0*/  HADD2.F32 R17, -RZ, R19.H1_H1 ;  /* 0x30000013ff117230 */ /* 0x000fc40000004100 */
[----:B------:R-:W-:Y:S01]  /*8500*/  FFMA.FTZ R19, R26, R37, R24 ;  /* 0x000000251a137223 */ /* 0x000fe20000010018 */
[----:B------:R-:W-:Y:S02]  /*8510*/  HADD2.F32 R26, -RZ, R22.H1_H1 ;  /* 0x30000016ff1a7230 */ /* 0x000fe40000004100 */
[----:B------:R-:W-:Y:S01]  /*8520*/  FFMA.FTZ R22, R38, R18, R25 ;  /* 0x0000001226167223 */ /* 0x000fe20000010019 */
[----:B------:R-:W-:Y:S01]  /*8530*/  FFMA.FTZ R24, R18, R36, R23 ;  /* 0x0000002412187223 */ /* 0x000fe20000010017 */
[----:B------:R-:W-:Y:S01]  /*8540*/  LOP3.LUT R23, R4, 0x64006400, RZ, 0xfc, !PT ;  /* 0x6400640004177812 */ /* 0x000fe200078efcff */
[----:B------:R-:W-:Y:S01]  /*8550*/  HADD2.F32 R37, -RZ, R16.H1_H1 ;  /* 0x30000010ff257230 */ /* 0x000fe20000004100 */
[----:B------:R-:W-:Y:S01]  /*8560*/  LOP3.LUT R25, R5, 0x64006400, RZ, 0xfc, !PT ;  /* 0x6400640005197812 */ /* 0x000fe200078efcff */
[C---:B------:R-:W-:Y:S01]  /*8570*/  FFMA.FTZ R26, R18.reuse, R26, R27 ;  /* 0x0000001a121a7223 */ /* 0x040fe2000001001b */
[----:B------:R-:W0:Y:S01]  /*8580*/  LDS.64 R4, [UR4+0x10] ;  /* 0x00001004ff047984 */ /* 0x000e220008000a00 */
[----:B------:R-:W-:Y:S01]  /*8590*/  LOP3.LUT R36, R7, 0xf000f0, RZ, 0xc0, !PT ;  /* 0x00f000f007247812 */ /* 0x000fe200078ec0ff */
[----:B------:R-:W-:Y:S01]  /*85a0*/  FFMA.FTZ R18, R18, R37, R19 ;  /* 0x0000002512127223 */ /* 0x000fe20000010013 */
[----:B------:R-:W-:Y:S01]  /*85b0*/  LOP3.LUT R27, R6, 0x64006400, RZ, 0xfc, !PT ;  /* 0x64006400061b7812 */ /* 0x000fe200078efcff */
[----:B------:R-:W-:-:S02]  /*85c0*/  HFMA2 R6, R23, R20.H0_H0, -72, -72 ;  /* 0xd480d48017067431 */ /* 0x000fc40000040014 */
[----:B-1----:R-:W-:-:S04]  /*85d0*/  @!P1 IMAD.WIDE R40, R39, 0x2, R40 ;  /* 0x0000000227289825 */ /* 0x002fc800078e0228 */
[-C--:B------:R-:W-:Y:S01]  /*85e0*/  HFMA2 R7, R25, R20.reuse.H0_H0, -72, -72 ;  /* 0xd480d48019077431 */ /* 0x080fe20000040014 */
[----:B------:R-:W-:Y:S01]  /*85f0*/  LOP3.LUT R25, R36, 0x64006400, RZ, 0xfc, !PT ;  /* 0x6400640024197812 */ /* 0x000fe200078efcff */
[-C--:B------:R-:W-:Y:S02]  /*8600*/  HFMA2 R23, R27, R20.reuse.H0_H0, -72, -72 ;  /* 0xd480d4801b177431 */ /* 0x080fe40000040014 */
[----:B------:R-:W-:Y:S02]  /*8610*/  HADD2.F32 R27, -RZ, R6.H0_H0 ;  /* 0x20000006ff1b7230 */ /* 0x000fe40000004100 */
[----:B------:R-:W-:Y:S02]  /*8620*/  HADD2.F32 R36, -RZ, R7.H0_H0 ;  /* 0x20000007ff247230 */ /* 0x000fe40000004100 */
[----:B------:R-:W-:Y:S02]  /*8630*/  HFMA2 R16, R25, R20.H0_H0, -72, -72 ;  /* 0xd480d48019107431 */ /* 0x000fe40000040014 */
[----:B------:R-:W-:-:S02]  /*8640*/  HADD2.F32 R25, -RZ, R23.H0_H0 ;  /* 0x20000017ff197230 */ /* 0x000fc40000004100 */
[----:B------:R-:W-:Y:S01]  /*8650*/  FFMA.FTZ R22, R27, R21, R22 ;  /* 0x000000151b167223 */ /* 0x000fe20000010016 */
[----:B------:R-:W-:Y:S02]  /*8660*/  HADD2.F32 R19, -RZ, R6.H1_H1 ;  /* 0x30000006ff137230 */ /* 0x000fe40000004100 */
[C---:B------:R-:W-:Y:S01]  /*8670*/  FFMA.FTZ R24, R21.reuse, R36, R24 ;  /* 0x0000002415187223 */ /* 0x040fe20000010018 */
[--C-:B------:R-:W-:Y:S02]  /*8680*/  HADD2.F32 R27, -RZ, R16.reuse.H0_H0 ;  /* 0x20000010ff1b7230 */ /* 0x100fe40000004100 */
[C---:B------:R-:W-:Y:S01]  /*8690*/  FFMA.FTZ R25, R21.reuse, R25, R26 ;  /* 0x0000001915197223 */ /* 0x040fe2000001001a */
[----:B------:R-:W-:Y:S02]  /*86a0*/  HADD2.F32 R7, -RZ, R7.H1_H1 ;  /* 0x30000007ff077230 */ /* 0x000fe40000004100 */
[----:B------:R-:W-:Y:S02]  /*86b0*/  HADD2.F32 R26, -RZ, R23.H1_H1 ;  /* 0x30000017ff1a7230 */ /* 0x000fe40000004100 */
[----:B------:R-:W-:Y:S01]  /*86c0*/  FFMA.FTZ R6, R21, R27, R18 ;  /* 0x0000001b15067223 */ /* 0x000fe20000010012 */
[----:B------:R-:W-:Y:S01]  /*86d0*/  FFMA.FTZ R21, R19, R17, R22 ;  /* 0x0000001113157223 */ /* 0x000fe20000010016 */
[----:B------:R-:W-:Y:S01]  /*86e0*/  FFMA.FTZ R19, R17, R7, R24 ;  /* 0x0000000711137223 */ /* 0x000fe20000010018 */
[----:B----4-:R-:W-:Y:S01]  /*86f0*/  LOP3.LUT R22, R8, 0xf000f, RZ, 0xc0, !PT ;  /* 0x000f000f08167812 */ /* 0x010fe200078ec0ff */
[----:B------:R-:W-:Y:S01]  /*8700*/  HADD2.F32 R16, -RZ, R16.H1_H1 ;  /* 0x30000010ff107230 */ /* 0x000fe20000004100 */
[----:B------:R-:W-:Y:S01]  /*8710*/  LOP3.LUT R7, R9, 0xf000f, RZ, 0xc0, !PT ;  /* 0x000f000f09077812 */ /* 0x000fe200078ec0ff */
[----:B------:R-:W-:Y:S01]  /*8720*/  FFMA.FTZ R18, R17, R26, R25 ;  /* 0x0000001a11127223 */ /* 0x000fe20000010019 */
[----:B------:R-:W-:-:S02]  /*8730*/  LOP3.LUT R23, R10, 0xf000f, RZ, 0xc0, !PT ;  /* 0x000f000f0a177812 */ /* 0x000fc400078ec0ff */
[----:B------:R-:W-:Y:S01]  /*8740*/  LOP3.LUT R24, R11, 0xf000f, RZ, 0xc0, !PT ;  /* 0x000f000f0b187812 */ /* 0x000fe200078ec0ff */
[----:B------:R-:W-:Y:S01]  /*8750*/  FFMA.FTZ R16, R17, R16, R6 ;  /* 0x0000001011107223 */ /* 0x000fe20000010006 */
[----:B------:R-:W-:Y:S02]  /*8760*/  LOP3.LUT R22, R22, 0x64006400, RZ, 0xfc, !PT ;  /* 0x6400640016167812 */ /* 0x000fe400078efcff */
[----:B------:R-:W-:Y:S02]  /*8770*/  LOP3.LUT R7, R7, 0x64006400, RZ, 0xfc, !PT ;  /* 0x6400640007077812 */ /* 0x000fe400078efcff */
[----:B------:R-:W-:Y:S01]  /*8780*/  LOP3.LUT R23, R23, 0x64006400, RZ, 0xfc, !PT ;  /* 0x6400640017177812 */ /* 0x000fe200078efcff */
[----:B------:R-:W-:Y:S01]  /*8790*/  HADD2 R22, R22, -1032, -1032 ;  /* 0xe408e40816167430 */ /* 0x000fe20000000000 */
[----:B------:R-:W-:Y:S01]  /*87a0*/  LOP3.LUT R24, R24, 0x64006400, RZ, 0xfc, !PT ;  /* 0x6400640018187812 */ /* 0x000fe200078efcff */
[----:B------:R-:W-:Y:S02]  /*87b0*/  HADD2 R7, R7, -1032, -1032 ;  /* 0xe408e40807077430 */ /* 0x000fe40000000000 */
[----:B0-----:R-:W-:-:S02]  /*87c0*/  HADD2.F32 R36, -RZ, R4.H1_H1 ;  /* 0x30000004ff247230 */ /* 0x001fc40000004100 */
[----:B------:R-:W-:Y:S02]  /*87d0*/  HADD2 R23, R23, -1032, -1032 ;  /* 0xe408e40817177430 */ /* 0x000fe40000000000 */
[--C-:B------:R-:W-:Y:S02]  /*87e0*/  HADD2.F32 R6, -RZ, R22.reuse.H0_H0 ;  /* 0x20000016ff067230 */ /* 0x100fe40000004100 */
[----:B------:R-:W-:Y:S02]  /*87f0*/  HADD2 R27, R24, -1032, -1032 ;  /* 0xe408e408181b7430 */ /* 0x000fe40000000000 */
[----:B------:R-:W-:Y:S02]  /*8800*/  HADD2.F32 R17, -RZ, R22.H1_H1 ;  /* 0x30000016ff117230 */ /* 0x000fe40000004100 */
[--C-:B------:R-:W-:Y:S02]  /*8810*/  HADD2.F32 R26, -RZ, R7.reuse.H0_H0 ;  /* 0x20000007ff1a7230 */ /* 0x100fe40000004100 */
[----:B------:R-:W-:-:S02]  /*8820*/  HADD2.F32 R38, -RZ, R7.H1_H1 ;  /* 0x30000007ff267230 */ /* 0x000fc40000004100 */
[----:B------:R-:W-:Y:S02]  /*8830*/  HADD2.F32 R7, -RZ, R4.H0_H0 ;  /* 0x20000004ff077230 */ /* 0x000fe40000004100 */
[----:B------:R-:W-:Y:S02]  /*8840*/  HADD2.F32 R22, -RZ, R23.H0_H0 ;  /* 0x20000017ff167230 */ /* 0x000fe40000004100 */
[----:B------:R-:W-:Y:S02]  /*8850*/  HADD2.F32 R24, -RZ, R27.H0_H0 ;  /* 0x2000001bff187230 */ /* 0x000fe40000004100 */
[----:B------:R-:W-:Y:S01]  /*8860*/  FFMA.FTZ R4, R6, R7, RZ ;  /* 0x0000000706047223 */ /* 0x000fe200000100ff */
[----:B------:R-:W-:Y:S02]  /*8870*/  HADD2.F32 R25, -RZ, R23.H1_H1 ;  /* 0x30000017ff197230 */ /* 0x000fe40000004100 */
[----:B------:R-:W-:Y:S01]  /*8880*/  FFMA.FTZ R22, R7, R22, RZ ;  /* 0x0000001607167223 */ /* 0x000fe200000100ff */
[----:B------:R-:W-:-:S02]  /*8890*/  HADD2.F32 R23, -RZ, R27.H1_H1 ;  /* 0x3000001bff177230 */ /* 0x000fc40000004100 */
[C---:B------:R-:W-:Y:S01]  /*88a0*/  FFMA.FTZ R27, R7.reuse, R26, RZ ;  /* 0x0000001a071b7223 */ /* 0x040fe200000100ff */
[----:B------:R-:W-:Y:S01]  /*88b0*/  FFMA.FTZ R24, R7, R24, RZ ;  /* 0x0000001807187223 */ /* 0x000fe200000100ff */
[----:B------:R-:W-:Y:S01]  /*88c0*/  LOP3.LUT R7, R9, 0xf000f0, RZ, 0xc0, !PT ;  /* 0x00f000f009077812 */ /* 0x000fe200078ec0ff */
[----:B------:R-:W-:Y:S01]  /*88d0*/  FFMA.FTZ R4, R17, R36, R4 ;  /* 0x0000002411047223 */ /* 0x000fe20000010004 */
[----:B------:R-:W-:Y:S01]  /*88e0*/  LOP3.LUT R6, R8, 0xf000f0, RZ, 0xc0, !PT ;  /* 0x00f000f008067812 */ /* 0x000fe200078ec0ff */
[C---:B------:R-:W-:Y:S01]  /*88f0*/  FFMA.FTZ R17, R36.reuse, R25, R22 ;  /* 0x0000001924117223 */ /* 0x040fe20000010016 */
[----:B------:R-:W-:Y:S01]  /*8900*/  LOP3.LUT R26, R11, 0xf000f0, RZ, 0xc0, !PT ;  /* 0x00f000f00b1a7812 */ /* 0x000fe200078ec0ff */
[C---:B------:R-:W-:Y:S01]  /*8910*/  FFMA.FTZ R24, R36.reuse, R23, R24 ;  /* 0x0000001724187223 */ /* 0x040fe20000010018 */
[----:B------:R-:W-:Y:S01]  /*8920*/  LOP3.LUT R7, R7, 0x64006400, RZ, 0xfc, !PT ;  /* 0x6400640007077812 */ /* 0x000fe200078efcff */
[----:B------:R-:W-:Y:S01]  /*8930*/  FFMA.FTZ R38, R36, R38, R27 ;  /* 0x0000002624267223 */ /* 0x000fe2000001001b */
[----:B------:R-:W-:Y:S01]  /*8940*/  LOP3.LUT R37, R26, 0x64006400, RZ, 0xfc, !PT ;  /* 0x640064001a257812 */ /* 0x000fe200078efcff */
[--C-:B------:R-:W-:Y:S01]  /*8950*/  HADD2.F32 R27, -RZ, R5.reuse.H0_H0 ;  /* 0x20000005ff1b7230 */ /* 0x100fe20000004100 */
[----:B------:R-:W-:Y:S01]  /*8960*/  LOP3.LUT R25, R6, 0x64006400, RZ, 0xfc, !PT ;  /* 0x6400640006197812 */ /* 0x000fe200078efcff */
[----:B------:R-:W-:Y:S01]  /*8970*/  HFMA2 R26, R7, R20.H0_H0, -72, -72 ;  /* 0xd480d480071a7431 */ /* 0x000fe20000040014 */
[----:B------:R-:W-:Y:S01]  /*8980*/  LOP3.LUT R22, R10, 0xf000f0, RZ, 0xc0, !PT ;  /* 0x00f000f00a167812 */ /* 0x000fe200078ec0ff */
[----:B------:R-:W0:Y:S01]  /*8990*/  LDS.64 R6, [UR4+0x18] ;  /* 0x00001804ff067984 */ /* 0x000e220008000a00 */
[----:B------:R-:W-:-:S02]  /*89a0*/  HADD2.F32 R5, -RZ, R5.H1_H1 ;  /* 0x30000005ff057230 */ /* 0x000fc40000004100 */
[-C--:B------:R-:W-:Y:S01]  /*89b0*/  HFMA2 R25, R25, R20.reuse.H0_H0, -72, -72 ;  /* 0xd480d48019197431 */ /* 0x080fe20000040014 */
[----:B------:R-:W-:Y:S01]  /*89c0*/  LOP3.LUT R23, R22, 0x64006400, RZ, 0xfc, !PT ;  /* 0x6400640016177812 */ /* 0x000fe200078efcff */
[----:B------:R-:W-:-:S03]  /*89d0*/  HFMA2 R22, R37, R20.H0_H0, -72, -72 ;  /* 0xd480d48025167431 */ /* 0x000fc60000040014 */
[--C-:B------:R-:W-:Y:S02]  /*89e0*/  HADD2.F32 R37, -RZ, R25.reuse.H0_H0 ;  /* 0x20000019ff257230 */ /* 0x100fe40000004100 */
[----:B------:R-:W-:Y:S02]  /*89f0*/  HFMA2 R36, R23, R20.H0_H0, -72, -72 ;  /* 0xd480d48017247431 */ /* 0x000fe40000040014 */
[----:B------:R-:W-:Y:S02]  /*8a00*/  HADD2.F32 R23, -RZ, R26.H0_H0 ;  /* 0x2000001aff177230 */ /* 0x000fe40000004100 */
[----:B------:R-:W-:Y:S02]  /*8a10*/  HADD2.F32 R25, -RZ, R25.H1_H1 ;  /* 0x30000019ff197230 */ /* 0x000fe40000004100 */
[----:B------:R-:W-:Y:S01]  /*8a20*/  FFMA.FTZ R4, R37, R27, R4 ;  /* 0x0000001b25047223 */ /* 0x000fe20000010004 */
[----:B------:R-:W-:Y:S02]  /*8a30*/  HADD2.F32 R37, -RZ, R36.H0_H0 ;  /* 0x20000024ff257230 */ /* 0x000fe40000004100 */
[C---:B------:R-:W-:Y:S01]  /*8a40*/  FFMA.FTZ R23, R27.reuse, R23, R38 ;  /* 0x000000171b177223 */ /* 0x040fe20000010026 */
[----:B------:R-:W-:Y:S01]  /*8a50*/  HADD2.F32 R38, -RZ, R22.H0_H0 ;  /* 0x20000016ff267230 */ /* 0x000fe20000004100 */
[----:B------:R-:W-:Y:S01]  /*8a60*/  SHF.R.U32.HI R8, RZ, 0x8, R8 ;  /* 0x00000008ff087819 */ /* 0x000fe20000011608 */
[----:B------:R-:W-:Y:S01]  /*8a70*/  HADD2.F32 R26, -RZ, R26.H1_H1 ;  /* 0x3000001aff1a7230 */ /* 0x000fe20000004100 */
[----:B------:R-:W-:Y:S01]  /*8a80*/  SHF.R.U32.HI R9, RZ, 0x8, R9 ;  /* 0x00000008ff097819 */ /* 0x000fe20000011609 */
[----:B------:R-:W-:Y:S01]  /*8a90*/  HADD2.F32 R36, -RZ, R36.H1_H1 ;  /* 0x30000024ff247230 */ /* 0x000fe20000004100 */
[----:B------:R-:W-:Y:S01]  /*8aa0*/  SHF.R.U32.HI R10, RZ, 0x8, R10 ;  /* 0x00000008ff0a7819 */ /* 0x000fe2000001160a */
[C---:B------:R-:W-:Y:S01]  /*8ab0*/  FFMA.FTZ R24, R27.reuse, R38, R24 ;  /* 0x000000261b187223 */ /* 0x040fe20000010018 */
[----:B------:R-:W-:Y:S01]  /*8ac0*/  FFMA.FTZ R37, R27, R37, R17 ;  /* 0x000000251b257223 */ /* 0x000fe20000010011 */
[----:B------:R-:W-:Y:S01]  /*8ad0*/  FFMA.FTZ R4, R25, R5, R4 ;  /* 0x0000000519047223 */ /* 0x000fe20000010004 */
[----:B------:R-:W-:Y:S01]  /*8ae0*/  HADD2.F32 R38, -RZ, R22.H1_H1 ;  /* 0x30000016ff267230 */ /* 0x000fe20000004100 */
[----:B------:R-:W-:Y:S01]  /*8af0*/  LOP3.LUT R22, R8, 0xf000f, RZ, 0xc0, !PT ;  /* 0x000f000f08167812 */ /* 0x000fe200078ec0ff */
[----:B------:R-:W-:Y:S01]  /*8b00*/  FFMA.FTZ R23, R5, R26, R23 ;  /* 0x0000001a05177223 */ /* 0x000fe20000010017 */
[----:B------:R-:W-:-:S02]  /*8b10*/  LOP3.LUT R25, R9, 0xf000f, RZ, 0xc0, !PT ;  /* 0x000f000f09197812 */ /* 0x000fc400078ec0ff */
[----:B------:R-:W-:Y:S01]  /*8b20*/  LOP3.LUT R27, R10, 0xf000f, RZ, 0xc0, !PT ;  /* 0x000f000f0a1b7812 */ /* 0x000fe200078ec0ff */
[----:B------:R-:W-:Y:S01]  /*8b30*/  FFMA.FTZ R37, R5, R36, R37 ;  /* 0x0000002405257223 */ /* 0x000fe20000010025 */
[----:B------:R-:W-:Y:S01]  /*8b40*/  SHF.R.U32.HI R11, RZ, 0x8, R11 ;  /* 0x00000008ff0b7819 */ /* 0x000fe2000001160b */
[----:B------:R1:W2:Y:S01]  /*8b50*/  @!P1 LDG.E.U16.CONSTANT R17, desc[UR6][R40.64] ;  /* 0x0000000628119981 */ /* 0x0002a2000c1e9500 */
[----:B------:R-:W-:Y:S01]  /*8b60*/  LOP3.LUT R22, R22, 0x64006400, RZ, 0xfc, !PT ;  /* 0x6400640016167812 */ /* 0x000fe200078efcff */
[----:B------:R-:W-:Y:S01]  /*8b70*/  @!P1 VIADD R30, R30, 0x1 ;  /* 0x000000011e1e9836 */ /* 0x000fe20000000000 */
[----:B------:R-:W-:Y:S01]  /*8b80*/  LOP3.LUT R26, R25, 0x64006400, RZ, 0xfc, !PT ;  /* 0x64006400191a7812 */ /* 0x000fe200078efcff */
[----:B------:R-:W-:Y:S01]  /*8b90*/  FFMA.FTZ R25, R5, R38, R24 ;  /* 0x0000002605197223 */ /* 0x000fe20000010018 */
[----:B------:R-:W-:Y:S01]  /*8ba0*/  LOP3.LUT R36, R27, 0x64006400, RZ, 0xfc, !PT ;  /* 0x640064001b247812 */ /* 0x000fe200078efcff */
[----:B------:R-:W-:Y:S01]  /*8bb0*/  HADD2 R27, R22, -1032, -1032 ;  /* 0xe408e408161b7430 */ /* 0x000fe20000000000 */
[----:B------:R-:W-:Y:S01]  /*8bc0*/  LOP3.LUT R38, R11, 0xf000f, RZ, 0xc0, !PT ;  /* 0x000f000f0b267812 */ /* 0x000fe200078ec0ff */
[----:B------:R-:W-:-:S02]  /*8bd0*/  HADD2 R5, R26, -1032, -1032 ;  /* 0xe408e4081a057430 */ /* 0x000fc40000000000 */
[----:B0-----:R-:W-:Y:S02]  /*8be0*/  HADD2.F32 R26, -RZ, R6.H0_H0 ;  /* 0x20000006ff1a7230 */ /* 0x001fe40000004100 */
[----:B------:R-:W-:Y:S01]  /*8bf0*/  HADD2 R24, R36, -1032, -1032 ;  /* 0xe408e40824187430 */ /* 0x000fe20000000000 */
[----:B------:R-:W-:Y:S01]  /*8c00*/  LOP3.LUT R22, R38, 0x64006400, RZ, 0xfc, !PT ;  /* 0x6400640026167812 */ /* 0x000fe200078efcff */
[----:B------:R-:W-:Y:S02]  /*8c10*/  HADD2.F32 R39, -RZ, R27.H0_H0 ;  /* 0x2000001bff277230 */ /* 0x000fe40000004100 */
[----:B------:R-:W-:Y:S02]  /*8c20*/  HADD2.F32 R38, -RZ, R5.H0_H0 ;  /* 0x20000005ff267230 */ /* 0x000fe40000004100 */
[----:B------:R-:W-:Y:S02]  /*8c30*/  HADD2.F32 R36, -RZ, R24.H0_H0 ;  /* 0x20000018ff247230 */ /* 0x000fe40000004100 */
[----:B------:R-:W-:-:S02]  /*8c40*/  HADD2 R22, R22, -1032, -1032 ;  /* 0xe408e40816167430 */ /* 0x000fc40000000000 */
[----:B------:R-:W-:Y:S01]  /*8c50*/  FFMA.FTZ R4, R39, R26, R4 ;  /* 0x0000001a27047223 */ /* 0x000fe20000010004 */
[----:B------:R-:W-:Y:S02]  /*8c60*/  HADD2.F32 R39, -RZ, R27.H1_H1 ;  /* 0x3000001bff277230 */ /* 0x000fe40000004100 */
[C---:B------:R-:W-:Y:S01]  /*8c70*/  FFMA.FTZ R23, R26.reuse, R38, R23 ;  /* 0x000000261a177223 */ /* 0x040fe20000010017 */
[----:B------:R-:W-:Y:S01]  /*8c80*/  FFMA.FTZ R37, R26, R36, R37 ;  /* 0x000000241a257223 */ /* 0x000fe20000010025 */
[----:B------:R-:W-:Y:S01]  /*8c90*/  HADD2.F32 R36, -RZ, R22.H0_H0 ;  /* 0x20000016ff247230 */ /* 0x000fe20000004100 */
[----:B------:R-:W-:Y:S01]  /*8ca0*/  LOP3.LUT R38, R8, 0xf000f0, RZ, 0xc0, !PT ;  /* 0x00f000f008267812 */ /* 0x000fe200078ec0ff */
[----:B------:R-:W-:Y:S02]  /*8cb0*/  HADD2.F32 R6, -RZ, R6.H1_H1 ;  /* 0x30000006ff067230 */ /* 0x000fe40000004100 */
[----:B------:R-:W-:Y:S02]  /*8cc0*/  HADD2.F32 R24, -RZ, R24.H1_H1 ;  /* 0x30000018ff187230 */ /* 0x000fe40000004100 */
[----:B------:R-:W-:Y:S01]  /*8cd0*/  FFMA.FTZ R25, R26, R36, R25 ;  /* 0x000000241a197223 */ /* 0x000fe20000010019 */
[----:B------:R-:W-:-:S02]  /*8ce0*/  HADD2.F32 R36, -RZ, R5.H1_H1 ;  /* 0x30000005ff247230 */ /* 0x000fc40000004100 */
[----:B------:R-:W-:Y:S01]  /*8cf0*/  FFMA.FTZ R26, R39, R6, R4 ;  /* 0x00000006271a7223 */ /* 0x000fe20000010004 */
[--C-:B------:R-:W-:Y:S01]  /*8d00*/  HADD2.F32 R27, -RZ, R7.reuse.H0_H0 ;  /* 0x20000007ff1b7230 */ /* 0x100fe20000004100 */
[----:B------:R-:W0:Y:S01]  /*8d10*/  LDS.64 R4, [UR4+0x20] ;  /* 0x00002004ff047984 */ /* 0x000e220008000a00 */
[C---:B------:R-:W-:Y:S01]  /*8d20*/  FFMA.FTZ R24, R6.reuse, R24, R37 ;  /* 0x0000001806187223 */ /* 0x040fe20000010025 */
[----:B------:R-:W-:Y:S01]  /*8d30*/  FFMA.FTZ R8, R6, R36, R23 ;  /* 0x0000002406087223 */ /* 0x000fe20000010017 */
[----:B------:R-:W-:Y:S01]  /*8d40*/  LOP3.LUT R23, R9, 0xf000f0, RZ, 0xc0, !PT ;  /* 0x00f000f009177812 */ /* 0x000fe200078ec0ff */
[----:B------:R-:W-:Y:S01]  /*8d50*/  HADD2.F32 R7, -RZ, R7.H1_H1 ;  /* 0x30000007ff077230 */ /* 0x000fe20000004100 */
[----:B------:R-:W-:Y:S02]  /*8d60*/  LOP3.LUT R9, R38, 0x64006400, RZ, 0xfc, !PT ;  /* 0x6400640026097812 */ /* 0x000fe400078efcff */
[----:B------:R-:W-:Y:S02]  /*8d70*/  LOP3.LUT R36, R10, 0xf000f0, RZ, 0xc0, !PT ;  /* 0x00f000f00a247812 */ /* 0x000fe400078ec0ff */
[----:B------:R-:W-:Y:S01]  /*8d80*/  LOP3.LUT R23, R23, 0x64006400, RZ, 0xfc, !PT ;  /* 0x6400640017177812 */ /* 0x000fe200078efcff */
[----:B------:R-:W-:Y:S01]  /*8d90*/  HFMA2 R10, R9, R20.H0_H0, -72, -72 ;  /* 0xd480d480090a7431 */ /* 0x000fe20000040014 */
[----:B------:R-:W-:-:S02]  /*8da0*/  LOP3.LUT R37, R11, 0xf000f0, RZ, 0xc0, !PT ;  /* 0x00f000f00b257812 */ /* 0x000fc400078ec0ff */
[----:B------:R-:W-:Y:S01]  /*8db0*/  LOP3.LUT R11, R36, 0x64006400, RZ, 0xfc, !PT ;  /* 0x64006400240b7812 */ /* 0x000fe200078efcff */
[----:B------:R-:W-:Y:S02]  /*8dc0*/  HADD2.F32 R36, -RZ, R22.H1_H1 ;  /* 0x30000016ff247230 */ /* 0x000fe40000004100 */
[-C--:B------:R-:W-:Y:S01]  /*8dd0*/  HFMA2 R9, R23, R20.reuse.H0_H0, -72, -72 ;  /* 0xd480d48017097431 */ /* 0x080fe20000040014 */
[----:B------:R-:W-:Y:S01]  /*8de0*/  LOP3.LUT R37, R37, 0x64006400, RZ, 0xfc, !PT ;  /* 0x6400640025257812 */ /* 0x000fe200078efcff */
[----:B------:R-:W-:Y:S02]  /*8df0*/  HADD2.F32 R23, -RZ, R10.H0_H0 ;  /* 0x2000000aff177230 */ /* 0x000fe40000004100 */
[----:B------:R-:W-:Y:S02]  /*8e00*/  HFMA2 R11, R11, R20.H0_H0, -72, -72 ;  /* 0xd480d4800b0b7431 */ /* 0x000fe40000040014 */
[----:B------:R-:W-:Y:S01]  /*8e10*/  FFMA.FTZ R6, R6, R36, R25 ;  /* 0x0000002406067223 */ /* 0x000fe20000010019 */
[----:B------:R-:W-:-:S02]  /*8e20*/  HADD2.F32 R36, -RZ, R9.H0_H0 ;  /* 0x20000009ff247230 */ /* 0x000fc40000004100 */
[----:B------:R-:W-:Y:S02]  /*8e30*/  HFMA2 R22, R37, R20.H0_H0, -72, -72 ;  /* 0xd480d48025167431 */ /* 0x000fe40000040014 */
[----:B------:R-:W-:Y:S01]  /*8e40*/  FFMA.FTZ R26, R23, R27, R26 ;  /* 0x0000001b171a7223 */ /* 0x000fe2000001001a */
[--C-:B------:R-:W-:Y:S02]  /*8e50*/  HADD2.F32 R23, -RZ, R11.reuse.H0_H0 ;  /* 0x2000000bff177230 */ /* 0x100fe40000004100 */
[C---:B------:R-:W-:Y:S01]  /*8e60*/  FFMA.FTZ R8, R27.reuse, R36, R8 ;  /* 0x000000241b087223 */ /* 0x040fe20000010008 */
[----:B-----5:R-:W-:Y:S01]  /*8e70*/  LOP3.LUT R36, R12, 0xf000f, RZ, 0xc0, !PT ;  /* 0x000f000f0c247812 */ /* 0x020fe200078ec0ff */
[----:B------:R-:W-:Y:S02]  /*8e80*/  HADD2.F32 R25, -RZ, R10.H1_H1 ;  /* 0x3000000aff197230 */ /* 0x000fe40000004100 */
[----:B------:R-:W-:Y:S01]  /*8e90*/  FFMA.FTZ R10, R27, R23, R24 ;  /* 0x000000171b0a7223 */ /* 0x000fe20000010018 */
[----:B------:R-:W-:Y:S01]  /*8ea0*/  HADD2.F32 R37, -RZ, R22.H0_H0 ;  /* 0x20000016ff257230 */ /* 0x000fe20000004100 */
[----:B------:R-:W-:Y:S01]  /*8eb0*/  LOP3.LUT R36, R36, 0x64006400, RZ, 0xfc, !PT ;  /* 0x6400640024247812 */ /* 0x000fe200078efcff */
[----:B------:R-:W-:-:S02]  /*8ec0*/  HADD2.F32 R11, -RZ, R11.H1_H1 ;  /* 0x3000000bff0b7230 */ /* 0x000fc40000004100 */
[----:B------:R-:W-:Y:S01]  /*8ed0*/  FFMA.FTZ R25, R25, R7, R26 ;  /* 0x0000000719197223 */ /* 0x000fe2000001001a */
[----:B------:R-:W-:Y:S01]  /*8ee0*/  LOP3.LUT R26, R13, 0xf000f, RZ, 0xc0, !PT ;  /* 0x000f000f0d1a7812 */ /* 0x000fe200078ec0ff */
[----:B------:R-:W-:Y:S01]  /*8ef0*/  FFMA.FTZ R6, R27, R37, R6 ;  /* 0x000000251b067223 */ /* 0x000fe20000010006 */
[----:B------:R-:W-:Y:S02]  /*8f00*/  HADD2 R36, R36, -1032, -1032 ;  /* 0xe408e40824247430 */ /* 0x000fe40000000000 */
[----:B------:R-:W-:Y:S02]  /*8f10*/  HADD2.F32 R9, -RZ, R9.H1_H1 ;  /* 0x30000009ff097230 */ /* 0x000fe40000004100 */
[----:B------:R-:W-:Y:S01]  /*8f20*/  FFMA.FTZ R23, R7, R11, R10 ;  /* 0x0000000b07177223 */ /* 0x000fe2000001000a */
[----:B------:R-:W-:Y:S01]  /*8f30*/  HADD2.F32 R27, -RZ, R22.H1_H1 ;  /* 0x30000016ff1b7230 */ /* 0x000fe20000004100 */
[----:B------:R-:W-:Y:S01]  /*8f40*/  LOP3.LUT R10, R26, 0x64006400, RZ, 0xfc, !PT ;  /* 0x640064001a0a7812 */ /* 0x000fe200078efcff */
[----:B------:R-:W-:-:S02]  /*8f50*/  HADD2.F32 R11, -RZ, R36.H0_H0 ;  /* 0x20000024ff0b7230 */ /* 0x000fc40000004100 */
[C---:B------:R-:W-:Y:S01]  /*8f60*/  FFMA.FTZ R24, R7.reuse, R9, R8 ;  /* 0x0000000907187223 */ /* 0x040fe20000010008 */
[----:B------:R-:W-:Y:S01]  /*8f70*/  HADD2.F32 R26, -RZ, R36.H1_H1 ;  /* 0x30000024ff1a7230 */ /* 0x000fe20000004100 */
[----:B------:R-:W-:Y:S01]  /*8f80*/  LOP3.LUT R36, R14, 0xf000f, RZ, 0xc0, !PT ;  /* 0x000f000f0e247812 */ /* 0x000fe200078ec0ff */
[----:B------:R-:W-:Y:S01]  /*8f90*/  FFMA.FTZ R22, R7, R27, R6 ;  /* 0x0000001b07167223 */ /* 0x000fe20000010006 */
[----:B------:R-:W3:Y:S01]  /*8fa0*/  LDS.64 R8, [UR4+0x28] ;  /* 0x00002804ff087984 */ /* 0x000ee20008000a00 */
[--C-:B0-----:R-:W-:Y:S02]  /*8fb0*/  HADD2.F32 R6, -RZ, R4.reuse.H0_H0 ;  /* 0x20000004ff067230 */ /* 0x101fe40000004100 */
[----:B------:R-:W-:Y:S02]  /*8fc0*/  HADD2 R10, R10, -1032, -1032 ;  /* 0xe408e4080a0a7430 */ /* 0x000fe40000000000 */
[----:B------:R-:W-:Y:S01]  /*8fd0*/  HADD2.F32 R7, -RZ, R4.H1_H1 ;  /* 0x30000004ff077230 */ /* 0x000fe20000004100 */
[----:B------:R-:W-:-:S02]  /*8fe0*/  LOP3.LUT R4, R36, 0x64006400, RZ, 0xfc, !PT ;  /* 0x6400640024047812 */ /* 0x000fc400078efcff */
[----:B------:R-:W-:Y:S01]  /*8ff0*/  LOP3.LUT R27, R12, 0xf000f0, RZ, 0xc0, !PT ;  /* 0x00f000f00c1b7812 */ /* 0x000fe200078ec0ff */
[----:B------:R-:W-:Y:S01]  /*9000*/  HADD2.F32 R37, -RZ, R10.H0_H0 ;  /* 0x2000000aff257230 */ /* 0x000fe20000004100 */
[----:B------:R-:W-:Y:S01]  /*9010*/  LOP3.LUT R36, R13, 0xf000f0, RZ, 0xc0, !PT ;  /* 0x00f000f00d247812 */ /* 0x000fe200078ec0ff */
[----:B------:R-:W-:Y:S01]  /*9020*/  FFMA.FTZ R11, R11, R6, RZ ;  /* 0x000000060b0b7223 */ /* 0x000fe200000100ff */
[----:B------:R-:W-:Y:S01]  /*9030*/  LOP3.LUT R27, R27, 0x64006400, RZ, 0xfc, !PT ;  /* 0x640064001b1b7812 */ /* 0x000fe200078efcff */
[----:B------:R-:W-:Y:S02]  /*9040*/  HADD2 R4, R4, -1032, -1032 ;  /* 0xe408e40804047430 */ /* 0x000fe40000000000 */
[----:B------:R-:W-:Y:S01]  /*9050*/  FFMA.FTZ R38, R6, R37, RZ ;  /* 0x0000002506267223 */ /* 0x000fe200000100ff */
[----:B------:R-:W-:Y:S01]  /*9060*/  FFMA.FTZ R26, R26, R7, R11 ;  /* 0x000000071a1a7223 */ /* 0x000fe2000001000b */
[----:B------:R-:W-:Y:S01]  /*9070*/  LOP3.LUT R39, R36, 0x64006400, RZ, 0xfc, !PT ;  /* 0x6400640024277812 */ /* 0x000fe200078efcff */
[----:B------:R-:W-:-:S02]  /*9080*/  HFMA2 R11, R27, R20.H0_H0, -72, -72 ;  /* 0xd480d4801b0b7431 */ /* 0x000fc40000040014 */
[--C-:B------:R-:W-:Y:S02]  /*9090*/  HADD2.F32 R37, -RZ, R4.reuse.H0_H0 ;  /* 0x20000004ff257230 */ /* 0x100fe40000004100 */
[----:B------:R-:W-:Y:S02]  /*90a0*/  HADD2.F32 R4, -RZ, R4.H1_H1 ;  /* 0x30000004ff047230 */ /* 0x000fe40000004100 */
[----:B------:R-:W-:Y:S02]  /*90b0*/  HFMA2 R27, R39, R20.H0_H0, -72, -72 ;  /* 0xd480d480271b7431 */ /* 0x000fe40000040014 */
[----:B------:R-:W-:Y:S02]  /*90c0*/  HADD2.F32 R39, -RZ, R5.H0_H0 ;  /* 0x20000005ff277230 */ /* 0x000fe40000004100 */
[----:B------:R-:W-:Y:S01]  /*90d0*/  FFMA.FTZ R36, R6, R37, RZ ;  /* 0x0000002506247223 */ /* 0x000fe200000100ff */
[----:B-1----:R-:W-:Y:S02]  /*90e0*/  HADD2.F32 R41, -RZ, R11.H0_H0 ;  /* 0x2000000bff297230 */ /* 0x002fe40000004100 */
[----:B------:R-:W-:-:S02]  /*90f0*/  HADD2.F32 R10, -RZ, R10.H1_H1 ;  /* 0x3000000aff0a7230 */ /* 0x000fc40000004100 */
[----:B------:R-:W-:Y:S01]  /*9100*/  FFMA.FTZ R4, R7, R4, R36 ;  /* 0x0000000407047223 */ /* 0x000fe20000010024 */
[----:B------:R-:W-:Y:S02]  /*9110*/  HADD2.F32 R37, -RZ, R27.H0_H0 ;  /* 0x2000001bff257230 */ /* 0x000fe40000004100 */
[----:B------:R-:W-:Y:S01]  /*9120*/  FFMA.FTZ R36, R41, R39, R26 ;  /* 0x0000002729247223 */ /* 0x000fe2000001001a */
[----:B------:R-:W-:Y:S01]  /*9130*/  SHF.R.U32.HI R26, RZ, 0x8, R12 ;  /* 0x00000008ff1a7819 */ /* 0x000fe2000001160c */
[----:B------:R-:W-:Y:S02]  /*9140*/  HADD2.F32 R43, -RZ, R11.H1_H1 ;  /* 0x3000000bff2b7230 */ /* 0x000fe40000004100 */
[----:B------:R-:W-:Y:S01]  /*9150*/  FFMA.FTZ R10, R7, R10, R38 ;  /* 0x0000000a070a7223 */ /* 0x000fe20000010026 */
[----:B------:R-:W-:Y:S01]  /*9160*/  HADD2.F32 R5, -RZ, R5.H1_H1 ;  /* 0x30000005ff057230 */ /* 0x000fe20000004100 */
[----:B------:R-:W-:Y:S01]  /*9170*/  LOP3.LUT R11, R26, 0xf000f, RZ, 0xc0, !PT ;  /* 0x000f000f1a0b7812 */ /* 0x000fe200078ec0ff */
[----:B------:R-:W-:-:S02]  /*9180*/  HADD2.F32 R27, -RZ, R27.H1_H1 ;  /* 0x3000001bff1b7230 */ /* 0x000fc40000004100 */
[----:B------:R-:W-:Y:S01]  /*9190*/  FFMA.FTZ R10, R39, R37, R10 ;  /* 0x00000025270a7223 */ /* 0x000fe2000001000a */
[----:B------:R-:W-:Y:S01]  /*91a0*/  @!P1 LEA R41, R30, R1, 0x3 ;  /* 0x000000011e299211 */ /* 0x000fe200078e18ff */
[----:B------:R-:W-:Y:S01]  /*91b0*/  FFMA.FTZ R43, R43, R5, R36 ;  /* 0x000000052b2b7223 */ /* 0x000fe20000010024 */
[----:B------:R-:W-:Y:S01]  /*91c0*/  LOP3.LUT R11, R11, 0x64006400, RZ, 0xfc, !PT ;  /* 0x640064000b0b7812 */ /* 0x000fe200078efcff */
[----:B------:R-:W-:-:S04]  /*91d0*/  FFMA.FTZ R40, R5, R27, R10 ;  /* 0x0000001b05287223 */ /* 0x000fc8000001000a */
[----:B------:R-:W-:Y:S02]  /*91e0*/  HADD2 R27, R11, -1032, -1032 ;  /* 0xe408e4080b1b7430 */ /* 0x000fe40000000000 */
[----:B---3--:R-:W-:Y:S01]  /*91f0*/  HADD2.F32 R36, -RZ, R8.H0_H0 ;  /* 0x20000008ff247230 */ /* 0x008fe20000004100 */
[----:B------:R-:W-:Y:S01]  /*9200*/  SHF.R.U32.HI R37, RZ, 0x8, R13 ;  /* 0x00000008ff257819 */ /* 0x000fe2000001160d */
[----:B------:R0:W3:Y:S01]  /*9210*/  @!P1 LDL.64 R10, [R41] ;  /* 0x00000000290a9983 */ /* 0x0000e20000100a00 */
[----:B------:R-:W-:-:S05]  /*9220*/  HADD2.F32 R12, -RZ, R27.H0_H0 ;  /* 0x2000001bff0c7230 */ /* 0x000fca0000004100 */
[----:B------:R-:W-:Y:S01]  /*9230*/  FFMA.FTZ R43, R12, R36, R43 ;  /* 0x000000240c2b7223 */ /* 0x000fe2000001002b */
[----:B------:R-:W-:Y:S02]  /*9240*/  LOP3.LUT R12, R37, 0xf000f, RZ, 0xc0, !PT ;  /* 0x000f000f250c7812 */ /* 0x000fe400078ec0ff */
[----:B0-----:R-:W-:Y:S02]  /*9250*/  LOP3.LUT R41, R14, 0xf000f0, RZ, 0xc0, !PT ;  /* 0x00f000f00e297812 */ /* 0x001fe400078ec0ff */
[----:B------:R-:W-:Y:S02]  /*9260*/  LOP3.LUT R38, R12, 0x64006400, RZ, 0xfc, !PT ;  /* 0x640064000c267812 */ /* 0x000fe400078efcff */
[----:B------:R-:W-:Y:S02]  /*9270*/  LOP3.LUT R12, R15, 0xf000f, RZ, 0xc0, !PT ;  /* 0x000f000f0f0c7812 */ /* 0x000fe400078ec0ff */
[----:B------:R-:W-:Y:S01]  /*9280*/  LOP3.LUT R41, R41, 0x64006400, RZ, 0xfc, !PT ;  /* 0x6400640029297812 */ /* 0x000fe200078efcff */
[----:B------:R-:W-:Y:S01]  /*9290*/  HADD2 R38, R38, -1032, -1032 ;  /* 0xe408e40826267430 */ /* 0x000fe20000000000 */
[----:B------:R-:W-:-:S04]  /*92a0*/  LOP3.LUT R12, R12, 0x64006400, RZ, 0xfc, !PT ;  /* 0x640064000c0c7812 */ /* 0x000fc800078efcff */
[----:B------:R-:W-:Y:S02]  /*92b0*/  HADD2.F32 R13, -RZ, R38.H0_H0 ;  /* 0x20000026ff0d7230 */ /* 0x000fe40000004100 */
[----:B------:R-:W-:-:S03]  /*92c0*/  HADD2 R12, R12, -1032, -1032 ;  /* 0xe408e4080c0c7430 */ /* 0x000fc60000000000 */
[----:B------:R-:W-:Y:S02]  /*92d0*/  FFMA.FTZ R40, R36, R13, R40 ;  /* 0x0000000d24287223 */ /* 0x000fe40000010028 */
[--C-:B------:R-:W-:Y:S02]  /*92e0*/  HADD2.F32 R13, -RZ, R12.reuse.H0_H0 ;  /* 0x2000000cff0d7230 */ /* 0x100fe40000004100 */
[----:B------:R-:W-:-:S03]  /*92f0*/  HADD2.F32 R12, -RZ, R12.H1_H1 ;  /* 0x3000000cff0c7230 */ /* 0x000fc60000004100 */
[----:B------:R-:W-:-:S04]  /*9300*/  FFMA.FTZ R6, R6, R13, RZ ;  /* 0x0000000d06067223 */ /* 0x000fc800000100ff */
[----:B------:R-:W-:Y:S01]  /*9310*/  FFMA.FTZ R13, R7, R12, R6 ;  /* 0x0000000c070d7223 */ /* 0x000fe20000010006 */
[----:B------:R-:W-:Y:S01]  /*9320*/  LOP3.LUT R7, R15, 0xf000f0, RZ, 0xc0, !PT ;  /* 0x00f000f00f077812 */ /* 0x000fe200078ec0ff */
[----:B------:R-:W-:-:S03]  /*9330*/  HFMA2 R6, R41, R20.H0_H0, -72, -72 ;  /* 0xd480d48029067431 */ /* 0x000fc60000040014 */
[----:B------:R-:W-:Y:S02]  /*9340*/  LOP3.LUT R7, R7, 0x64006400, RZ, 0xfc, !PT ;  /* 0x6400640007077812 */ /* 0x000fe400078efcff */
[--C-:B------:R-:W-:Y:S02]  /*9350*/  HADD2.F32 R41, -RZ, R6.reuse.H0_H0 ;  /* 0x20000006ff297230 */ /* 0x100fe40000004100 */
[----:B------:R-:W-:Y:S02]  /*9360*/  HADD2.F32 R6, -RZ, R6.H1_H1 ;  /* 0x30000006ff067230 */ /* 0x000fe40000004100 */
[----:B------:R-:W-:Y:S02]  /*9370*/  HFMA2 R7, R7, R20.H0_H0, -72, -72 ;  /* 0xd480d48007077431 */ /* 0x000fe40000040014 */
[----:B------:R-:W-:-:S03]  /*9380*/  FFMA.FTZ R4, R39, R41, R4 ;  /* 0x0000002927047223 */ /* 0x000fc60000010004 */
[--C-:B------:R-:W-:Y:S02]  /*9390*/  HADD2.F32 R12, -RZ, R7.reuse.H0_H0 ;  /* 0x20000007ff0c7230 */ /* 0x100fe40000004100 */
[----:B------:R-:W-:-:S03]  /*93a0*/  HADD2.F32 R7, -RZ, R7.H1_H1 ;  /* 0x30000007ff077230 */ /* 0x000fc60000004100 */
[----:B------:R-:W-:Y:S01]  /*93b0*/  FFMA.FTZ R39, R39, R12, R13 ;  /* 0x0000000c27277223 */ /* 0x000fe2000001000d */
[----:B------:R-:W-:-:S04]  /*93c0*/  IMAD.WIDE R12, R34, 0x4, R44 ;  /* 0x00000004220c7825 */ /* 0x000fc800078e022c */
[C---:B------:R-:W-:Y:S01]  /*93d0*/  FFMA.FTZ R44, R5.reuse, R6, R4 ;  /* 0x00000006052c7223 */ /* 0x040fe20000010004 */
[----:B------:R-:W-:Y:S02]  /*93e0*/  FFMA.FTZ R39, R5, R7, R39 ;  /* 0x0000000705277223 */ /* 0x000fe40000010027 */
[----:B------:R-:W4:Y:S01]  /*93f0*/  LDG.E.128.CONSTANT R4, desc[UR6][R12.64] ;  /* 0x000000060c047981 */ /* 0x000f22000c1e9d00 */
[----:B------:R-:W-:Y:S01]  /*9400*/  SHF.R.U32.HI R41, RZ, 0x8, R14 ;  /* 0x00000008ff297819 */ /* 0x000fe2000001160e */
[----:B------:R-:W-:Y:S01]  /*9410*/  HADD2.F32 R27, -RZ, R27.H1_H1 ;  /* 0x3000001bff1b7230 */ /* 0x000fe20000004100 */
[----:B------:R-:W-:Y:S01]  /*9420*/  LOP3.LUT R26, R26, 0xf000f0, RZ, 0xc0, !PT ;  /* 0x00f000f01a1a7812 */ /* 0x000fe200078ec0ff */
[----:B------:R-:W-:Y:S01]  /*9430*/  HADD2.F32 R8, -RZ, R8.H1_H1 ;  /* 0x30000008ff087230 */ /* 0x000fe20000004100 */
[----:B------:R-:W-:Y:S01]  /*9440*/  LOP3.LUT R14, R41, 0xf000f, RZ, 0xc0, !PT ;  /* 0x000f000f290e7812 */ /* 0x000fe200078ec0ff */
[----:B------:R-:W-:Y:S01]  /*9450*/  HADD2.F32 R38, -RZ, R38.H1_H1 ;  /* 0x30000026ff267230 */ /* 0x000fe20000004100 */
[----:B------:R-:W-:-:S02]  /*9460*/  LOP3.LUT R37, R37, 0xf000f0, RZ, 0xc0, !PT ;  /* 0x00f000f025257812 */ /* 0x000fc400078ec0ff */
[----:B------:R-:W-:Y:S01]  /*9470*/  LOP3.LUT R14, R14, 0x64006400, RZ, 0xfc, !PT ;  /* 0x640064000e0e7812 */ /* 0x000fe200078efcff */
[----:B------:R-:W-:Y:S01]  /*9480*/  FFMA.FTZ R27, R27, R8, R43 ;  /* 0x000000081b1b7223 */ /* 0x000fe2000001002b */
[----:B------:R-:W-:Y:S01]  /*9490*/  FFMA.FTZ R40, R8, R38, R40 ;  /* 0x0000002608287223 */ /* 0x000fe20000010028 */
[----:B------:R-:W-:Y:S02]  /*94a0*/  HADD2.F32 R38, -RZ, R9.H0_H0 ;  /* 0x20000009ff267230 */ /* 0x000fe40000004100 */
[----:B------:R-:W-:-:S05]  /*94b0*/  HADD2 R14, R14, -1032, -1032 ;  /* 0xe408e4080e0e7430 */ /* 0x000fca0000000000 */
[--C-:B------:R-:W-:Y:S02]  /*94c0*/  HADD2.F32 R42, -RZ, R14.reuse.H0_H0 ;  /* 0x2000000eff2a7230 */ /* 0x100fe40000004100 */
[----:B------:R-:W-:-:S03]  /*94d0*/  HADD2.F32 R14, -RZ, R14.H1_H1 ;  /* 0x3000000eff0e7230 */ /* 0x000fc60000004100 */
[----:B------:R-:W-:Y:S01]  /*94e0*/  FFMA.FTZ R44, R36, R42, R44 ;  /* 0x0000002a242c7223 */ /* 0x000fe2000001002c */
[----:B------:R-:W-:-:S04]  /*94f0*/  SHF.R.U32.HI R42, RZ, 0x8, R15 ;  /* 0x00000008ff2a7819 */ /* 0x000fc8000001160f */
[----:B------:R-:W-:-:S04]  /*9500*/  LOP3.LUT R15, R42, 0xf000f, RZ, 0xc0, !PT ;  /* 0x000f000f2a0f7812 */ /* 0x000fc800078ec0ff */
[----:B------:R-:W-:-:S05]  /*9510*/  LOP3.LUT R15, R15, 0x64006400, RZ, 0xfc, !PT ;  /* 0x640064000f0f7812 */ /* 0x000fca00078efcff */
[----:B------:R-:W-:-:S05]  /*9520*/  HADD2 R15, R15, -1032, -1032 ;  /* 0xe408e4080f0f7430 */ /* 0x000fca0000000000 */
[--C-:B------:R-:W-:Y:S02]  /*9530*/  HADD2.F32 R45, -RZ, R15.reuse.H0_H0 ;  /* 0x2000000fff2d7230 */ /* 0x100fe40000004100 */
[----:B------:R-:W-:-:S03]  /*9540*/  HADD2.F32 R15, -RZ, R15.H1_H1 ;  /* 0x3000000fff0f7230 */ /* 0x000fc60000004100 */
[----:B------:R-:W-:Y:S01]  /*9550*/  FFMA.FTZ R39, R36, R45, R39 ;  /* 0x0000002d24277223 */ /* 0x000fe20000010027 */
[----:B------:R-:W-:Y:S01]  /*9560*/  FFMA.FTZ R36, R8, R14, R44 ;  /* 0x0000000e08247223 */ /* 0x000fe2000001002c */
[----:B------:R-:W-:Y:S02]  /*9570*/  LOP3.LUT R44, R41, 0xf000f0, RZ, 0xc0, !PT ;  /* 0x00f000f0292c7812 */ /* 0x000fe400078ec0ff */
[----:B------:R-:W-:Y:S02]  /*9580*/  LOP3.LUT R41, R42, 0xf000f0, RZ, 0xc0, !PT ;  /* 0x00f000f02a297812 */ /* 0x000fe400078ec0ff */
[----:B------:R-:W-:-:S05]  /*9590*/  LOP3.LUT R42, R44, 0x64006400, RZ, 0xfc, !PT ;  /* 0x640064002c2a7812 */ /* 0x000fca00078efcff */
[----:B------:R-:W-:-:S05]  /*95a0*/  HFMA2 R42, R42, R20.H0_H0, -72, -72 ;  /* 0xd480d4802a2a7431 */ /* 0x000fca0000040014 */
[----:B------:R-:W-:-:S05]  /*95b0*/  HADD2.F32 R44, -RZ, R42.H0_H0 ;  /* 0x2000002aff2c7230 */ /* 0x000fca0000004100 */
[----:B------:R-:W-:Y:S01]  /*95c0*/  FFMA.FTZ R36, R38, R44, R36 ;  /* 0x0000002c26247223 */ /* 0x000fe20000010024 */
[----:B--2---:R-:W-:Y:S02]  /*95d0*/  @!P1 IADD3 R29, R17, R31, RZ ;  /* 0x0000001f111d9210 */ /* 0x004fe40007ffe0ff */
[----:B---3--:R-:W-:Y:S02]  /*95e0*/  @!P1 PRMT R2, R11, 0x7610, R2 ;  /* 0x000076100b029816 */ /* 0x008fe40000000002 */
[----:B------:R-:W-:Y:S02]  /*95f0*/  @!P1 PRMT R0, R10, 0x7610, R0 ;  /* 0x000076100a009816 */ /* 0x000fe40000000000 */
[----:B------:R-:W-:Y:S02]  /*9600*/  @!P1 PRMT R2, R2, 0x7610, R11 ;  /* 0x0000761002029816 */ /* 0x000fe4000000000b */
[----:B------:R-:W-:Y:S02]  /*9610*/  LOP3.LUT R11, R26, 0x64006400, RZ, 0xfc, !PT ;  /* 0x640064001a0b7812 */ /* 0x000fe400078efcff */
[----:B------:R-:W-:-:S03]  /*9620*/  @!P1 PRMT R0, R0, 0x7610, R10 ;  /* 0x0000761000009816 */ /* 0x000fc6000000000a */
[-C--:B------:R-:W-:Y:S01]  /*9630*/  HFMA2 R26, R11, R20.reuse.H0_H0, -72, -72 ;  /* 0xd480d4800b1a7431 */ /* 0x080fe20000040014 */
[----:B------:R-:W-:Y:S01]  /*9640*/  LOP3.LUT R11, R37, 0x64006400, RZ, 0xfc, !PT ;  /* 0x64006400250b7812 */ /* 0x000fe200078efcff */
[----:B------:R-:W-:Y:S01]  /*9650*/  FFMA.FTZ R37, R8, R15, R39 ;  /* 0x0000000f08257223 */ /* 0x000fe20000010027 */
[----:B------:R-:W-:Y:S02]  /*9660*/  HADD2.F32 R14, -RZ, R0.H1_H1 ;  /* 0x30000000ff0e7230 */ /* 0x000fe40000004100 */
[----:B------:R-:W-:Y:S02]  /*9670*/  HADD2.F32 R10, -RZ, R26.H0_H0 ;  /* 0x2000001aff0a7230 */ /* 0x000fe40000004100 */
[----:B------:R-:W-:Y:S02]  /*9680*/  HFMA2 R8, R11, R20.H0_H0, -72, -72 ;  /* 0xd480d4800b087431 */ /* 0x000fe40000040014 */
[----:B------:R-:W-:Y:S02]  /*9690*/  HADD2.F32 R15, -RZ, R0.H0_H0 ;  /* 0x20000000ff0f7230 */ /* 0x000fe40000004100 */
[----:B------:R-:W-:-:S02]  /*96a0*/  HADD2.F32 R26, -RZ, R26.H1_H1 ;  /* 0x3000001aff1a7230 */ /* 0x000fc40000004100 */
[----:B------:R-:W-:Y:S01]  /*96b0*/  FFMA.FTZ R27, R10, R38, R27 ;  /* 0x000000260a1b7223 */ /* 0x000fe2000001001b */
[----:B------:R-:W-:Y:S02]  /*96c0*/  HADD2.F32 R43, -RZ, R8.H0_H0 ;  /* 0x20000008ff2b7230 */ /* 0x000fe40000004100 */
[----:B------:R-:W-:Y:S01]  /*96d0*/  FMUL.FTZ R10, R19, R14 ;  /* 0x0000000e130a7220 */ /* 0x000fe20000410000 */
[----:B------:R-:W-:Y:S01]  /*96e0*/  FMUL.FTZ R39, R21, R15 ;  /* 0x0000000f15277220 */ /* 0x000fe20000410000 */
[--C-:B------:R-:W-:Y:S02]  /*96f0*/  HADD2.F32 R19, -RZ, R2.reuse.H0_H0 ;  /* 0x20000002ff137230 */ /* 0x100fe40000004100 */
[----:B------:R-:W-:Y:S01]  /*9700*/  FFMA.FTZ R43, R38, R43, R40 ;  /* 0x0000002b262b7223 */ /* 0x000fe20000010028 */
[----:B------:R-:W-:Y:S01]  /*9710*/  F2FP.F16.F32.PACK_AB R40, RZ, R10 ;  /* 0x0000000aff28723e */ /* 0x000fe200000000ff */
[----:B------:R-:W-:Y:S01]  /*9720*/  HADD2.F32 R21, -RZ, R2.H1_H1 ;  /* 0x30000002ff157230 */ /* 0x000fe20000004100 */
[----:B------:R-:W0:Y:S01]  /*9730*/  LDS.64 R10, [UR4+0x30] ;  /* 0x00003004ff0a7984 */ /* 0x000e220008000a00 */
[----:B------:R-:W-:Y:S01]  /*9740*/  FMUL.FTZ R18, R18, R19 ;  /* 0x0000001312127220 */ /* 0x000fe20000410000 */
[----:B------:R-:W-:Y:S01]  /*9750*/  F2FP.F16.F32.PACK_AB R39, RZ, R39 ;  /* 0x00000027ff27723e */ /* 0x000fe200000000ff */
[----:B------:R-:W-:-:S02]  /*9760*/  HADD2.F32 R8, -RZ, R8.H1_H1 ;  /* 0x30000008ff087230 */ /* 0x000fc40000004100 */
[----:B------:R-:W-:Y:S01]  /*9770*/  FMUL.FTZ R45, R16, R21 ;  /* 0x00000015102d7220 */ /* 0x000fe20000410000 */
[----:B------:R-:W-:Y:S01]  /*9780*/  LOP3.LUT R16, R41, 0x64006400, RZ, 0xfc, !PT ;  /* 0x6400640029107812 */ /* 0x000fe200078efcff */
[----:B------:R-:W-:Y:S01]  /*9790*/  FMUL.FTZ R23, R23, R19 ;  /* 0x0000001317177220 */ /* 0x000fe20000410000 */
[----:B------:R-:W-:Y:S01]  /*97a0*/  F2FP.F16.F32.PACK_AB R18, RZ, R18 ;  /* 0x00000012ff12723e */ /* 0x000fe200000000ff */
[----:B------:R-:W-:Y:S01]  /*97b0*/  FMUL.FTZ R22, R22, R21 ;  /* 0x0000001516167220 */ /* 0x000fe20000410000 */
[----:B------:R-:W-:Y:S01]  /*97c0*/  F2FP.F16.F32.PACK_AB R41, RZ, R45 ;  /* 0x0000002dff29723e */ /* 0x000fe200000000ff */
[----:B------:R-:W-:Y:S01]  /*97d0*/  HFMA2 R16, R16, R20.H0_H0, -72, -72 ;  /* 0xd480d48010107431 */ /* 0x000fe20000040014 */
[----:B------:R-:W-:Y:S02]  /*97e0*/  PRMT R39, R39, 0x5410, R40 ;  /* 0x0000541027277816 */ /* 0x000fe40000000028 */
[----:B------:R-:W-:Y:S02]  /*97f0*/  PRMT R18, R18, 0x5410, R41 ;  /* 0x0000541012127816 */ /* 0x000fe40000000029 */
[--C-:B------:R-:W-:Y:S01]  /*9800*/  HADD2.F32 R40, -RZ, R16.reuse.H0_H0 ;  /* 0x20000010ff287230 */ /* 0x100fe20000004100 */
[----:B------:R-:W-:Y:S01]  /*9810*/  F2FP.F16.F32.PACK_AB R23, RZ, R23 ;  /* 0x00000017ff17723e */ /* 0x000fe200000000ff */
[----:B------:R-:W-:Y:S01]  /*9820*/  HFMA2.MMA R39, R39, 1, 1, R28 ;  /* 0x3c003c0027277835 */ /* 0x000fe2000000001c */
[----:B------:R-:W-:Y:S01]  /*9830*/  HADD2.F32 R28, -RZ, R9.H1_H1 ;  /* 0x30000009ff1c7230 */ /* 0x000fe20000004100 */
[----:B------:R-:W-:Y:S01]  /*9840*/  HFMA2.MMA R3, R18, 1, 1, R3 ;  /* 0x3c003c0012037835 */ /* 0x000fe20000000003 */
[----:B------:R-:W-:-:S02]  /*9850*/  HADD2.F32 R16, -RZ, R16.H1_H1 ;  /* 0x30000010ff107230 */ /* 0x000fc40000004100 */
[----:B------:R-:W-:Y:S01]  /*9860*/  FFMA.FTZ R37, R38, R40, R37 ;  /* 0x0000002826257223 */ /* 0x000fe20000010025 */
[----:B------:R-:W-:Y:S02]  /*9870*/  HADD2.F32 R9, -RZ, R42.H1_H1 ;  /* 0x3000002aff097230 */ /* 0x000fe40000004100 */
[----:B------:R-:W-:Y:S01]  /*9880*/  FFMA.FTZ R27, R26, R28, R27 ;  /* 0x0000001c1a1b7223 */ /* 0x000fe2000001001b */
[C---:B------:R-:W-:Y:S01]  /*9890*/  FFMA.FTZ R43, R28.reuse, R8, R43 ;  /* 0x000000081c2b7223 */ /* 0x040fe2000001002b */
[----:B------:R-:W-:Y:S01]  /*98a0*/  FFMA.FTZ R16, R28, R16, R37 ;  /* 0x000000101c107223 */ /* 0x000fe20000010025 */
[----:B------:R-:W-:Y:S01]  /*98b0*/  F2FP.F16.F32.PACK_AB R22, RZ, R22 ;  /* 0x00000016ff16723e */ /* 0x000fe200000000ff */
[----:B------:R-:W-:Y:S01]  /*98c0*/  FMUL.FTZ R27, R27, R15 ;  /* 0x0000000f1b1b7220 */ /* 0x000fe20000410000 */
[----:B------:R-:W-:Y:S01]  /*98d0*/  FMUL.FTZ R43, R43, R14 ;  /* 0x0000000e2b2b7220 */ /* 0x000fe20000410000 */
[----:B------:R-:W-:Y:S01]  /*98e0*/  FMUL.FTZ R16, R16, R21 ;  /* 0x0000001510107220 */ /* 0x000fe20000410000 */
[----:B------:R-:W-:-:S02]  /*98f0*/  PRMT R23, R23, 0x5410, R22 ;  /* 0x0000541017177816 */ /* 0x000fc40000000016 */
[----:B------:R-:W-:Y:S02]  /*9900*/  F2FP.F16.F32.PACK_AB R27, RZ, R27 ;  /* 0x0000001bff1b723e */ /* 0x000fe400000000ff */
[----:B----4-:R-:W-:Y:S02]  /*9910*/  LOP3.LUT R18, R4, 0xf000f, RZ, 0xc0, !PT ;  /* 0x000f000f04127812 */ /* 0x010fe400078ec0ff */
[----:B------:R-:W-:Y:S01]  /*9920*/  LOP3.LUT R8, R5, 0xf000f, RZ, 0xc0, !PT ;  /* 0x000f000f05087812 */ /* 0x000fe200078ec0ff */
[----:B------:R-:W-:Y:S01]  /*9930*/  HFMA2.MMA R3, R23, 1, 1, R3 ;  /* 0x3c003c0017037835 */ /* 0x000fe20000000003 */
[----:B------:R-:W-:Y:S01]  /*9940*/  LOP3.LUT R26, R18, 0x64006400, RZ, 0xfc, !PT ;  /* 0x64006400121a7812 */ /* 0x000fe200078efcff */
[----:B------:R-:W-:Y:S01]  /*9950*/  FFMA.FTZ R18, R28, R9, R36 ;  /* 0x000000091c127223 */ /* 0x000fe20000010024 */
[----:B------:R-:W-:Y:S01]  /*9960*/  LOP3.LUT R37, R6, 0xf000f, RZ, 0xc0, !PT ;  /* 0x000f000f06257812 */ /* 0x000fe200078ec0ff */
[----:B0-----:R-:W-:Y:S01]  /*9970*/  HADD2.F32 R42, -RZ, R11.H0_H0 ;  /* 0x2000000bff2a7230 */ /* 0x001fe20000004100 */
[----:B------:R-:W-:Y:S01]  /*9980*/  LOP3.LUT R36, R8, 0x64006400, RZ, 0xfc, !PT ;  /* 0x6400640008247812 */ /* 0x000fe200078efcff */
[----:B------:R-:W-:-:S02]  /*9990*/  HADD2 R26, R26, -1032, -1032 ;  /* 0xe408e4081a1a7430 */ /* 0x000fc40000000000 */
[----:B------:R-:W-:Y:S01]  /*99a0*/  HADD2.F32 R8, -RZ, R10.H0_H0 ;  /* 0x2000000aff087230 */ /* 0x000fe20000004100 */
[----:B------:R-:W-:Y:S01]  /*99b0*/  LOP3.LUT R37, R37, 0x64006400, RZ, 0xfc, !PT ;  /* 0x6400640025257812 */ /* 0x000fe200078efcff */
[----:B------:R-:W-:Y:S02]  /*99c0*/  HADD2.F32 R11, -RZ, R11.H1_H1 ;  /* 0x3000000bff0b7230 */ /* 0x000fe40000004100 */
[----:B------:R-:W-:Y:S02]  /*99d0*/  HADD2 R28, R36, -1032, -1032 ;  /* 0xe408e408241c7430 */ /* 0x000fe40000000000 */
[----:B------:R-:W-:Y:S02]  /*99e0*/  HADD2.F32 R9, -RZ, R26.H0_H0 ;  /* 0x2000001aff097230 */ /* 0x000fe40000004100 */
[----:B------:R-:W-:Y:S01]  /*99f0*/  FMUL.FTZ R18, R18, R19 ;  /* 0x0000001312127220 */ /* 0x000fe20000410000 */
[----:B------:R-:W-:Y:S01]  /*9a00*/  HADD2.F32 R36, -RZ, R10.H1_H1 ;  /* 0x3000000aff247230 */ /* 0x000fe20000004100 */
[----:B------:R-:W-:Y:S01]  /*9a10*/  F2FP.F16.F32.PACK_AB R43, RZ, R43 ;  /* 0x0000002bff2b723e */ /* 0x000fe200000000ff */
[----:B------:R-:W-:-:S02]  /*9a20*/  HADD2.F32 R41, -RZ, R26.H1_H1 ;  /* 0x3000001aff297230 */ /* 0x000fc40000004100 */
[----:B------:R-:W-:Y:S01]  /*9a30*/  FFMA.FTZ R10, R9, R8, RZ ;  /* 0x00000008090a7223 */ /* 0x000fe200000100ff */
[----:B------:R-:W-:Y:S02]  /*9a40*/  HADD2 R9, R37, -1032, -1032 ;  /* 0xe408e40825097430 */ /* 0x000fe40000000000 */
[--C-:B------:R-:W-:Y:S01]  /*9a50*/  HADD2.F32 R45, -RZ, R28.reuse.H0_H0 ;  /* 0x2000001cff2d7230 */ /* 0x100fe20000004100 */
[----:B------:R-:W-:Y:S01]  /*9a60*/  F2FP.F16.F32.PACK_AB R18, RZ, R18 ;  /* 0x00000012ff12723e */ /* 0x000fe200000000ff */
[----:B------:R-:W-:Y:S01]  /*9a70*/  FFMA.FTZ R41, R41, R36, R10 ;  /* 0x0000002429297223 */ /* 0x000fe2000001000a */
[----:B------:R-:W-:Y:S01]  /*9a80*/  LOP3.LUT R10, R5, 0xf000f0, RZ, 0xc0, !PT ;  /* 0x00f000f0050a7812 */ /* 0x000fe200078ec0ff */
[--C-:B------:R-:W-:Y:S02]  /*9a90*/  HADD2.F32 R37, -RZ, R9.reuse.H0_H0 ;  /* 0x20000009ff257230 */ /* 0x100fe40000004100 */
[----:B------:R-:W-:Y:S01]  /*9aa0*/  FFMA.FTZ R40, R8, R45, RZ ;  /* 0x0000002d08287223 */ /* 0x000fe200000100ff */
[----:B------:R-:W-:Y:S01]  /*9ab0*/  LOP3.LUT R45, R4, 0xf000f0, RZ, 0xc0, !PT ;  /* 0x00f000f0042d7812 */ /* 0x000fe200078ec0ff */
[----:B------:R-:W-:Y:S01]  /*9ac0*/  HADD2.F32 R28, -RZ, R28.H1_H1 ;  /* 0x3000001cff1c7230 */ /* 0x000fe20000004100 */
[----:B------:R-:W-:Y:S01]  /*9ad0*/  SHF.R.U32.HI R4, RZ, 0x8, R4 ;  /* 0x00000008ff047819 */ /* 0x000fe20000011604 */
[----:B------:R-:W-:Y:S01]  /*9ae0*/  FFMA.FTZ R26, R8, R37, RZ ;  /* 0x00000025081a7223 */ /* 0x000fe200000100ff */
[----:B------:R-:W-:Y:S01]  /*9af0*/  HADD2.F32 R37, -RZ, R9.H1_H1 ;  /* 0x30000009ff257230 */ /* 0x000fe20000004100 */
[----:B------:R-:W-:Y:S01]  /*9b00*/  LOP3.LUT R9, R10, 0x64006400, RZ, 0xfc, !PT ;  /* 0x640064000a097812 */ /* 0x000fe200078efcff */
[----:B------:R-:W-:Y:S01]  /*9b10*/  FFMA.FTZ R40, R36, R28, R40 ;  /* 0x0000001c24287223 */ /* 0x000fe20000010028 */
[----:B------:R-:W-:-:S02]  /*9b20*/  LOP3.LUT R45, R45, 0x64006400, RZ, 0xfc, !PT ;  /* 0x640064002d2d7812 */ /* 0x000fc400078efcff */
[----:B------:R-:W-:Y:S01]  /*9b30*/  FFMA.FTZ R37, R36, R37, R26 ;  /* 0x0000002524257223 */ /* 0x000fe2000001001a */
[-C--:B------:R-:W-:Y:S01]  /*9b40*/  HFMA2 R10, R9, R20.reuse.H0_H0, -72, -72 ;  /* 0xd480d480090a7431 */ /* 0x080fe20000040014 */
[----:B------:R-:W-:Y:S01]  /*9b50*/  LOP3.LUT R9, R7, 0xf000f, RZ, 0xc0, !PT ;  /* 0x000f000f07097812 */ /* 0x000fe200078ec0ff */
[----:B------:R-:W-:Y:S01]  /*9b60*/  HFMA2 R28, R45, R20.H0_H0, -72, -72 ;  /* 0xd480d4802d1c7431 */ /* 0x000fe20000040014 */
[----:B------:R-:W-:Y:S02]  /*9b70*/  LOP3.LUT R22, R4, 0xf000f, RZ, 0xc0, !PT ;  /* 0x000f000f04167812 */ /* 0x000fe400078ec0ff */
[----:B------:R-:W-:Y:S01]  /*9b80*/  HADD2.F32 R26, -RZ, R10.H0_H0 ;  /* 0x2000000aff1a7230 */ /* 0x000fe20000004100 */
[----:B------:R-:W-:Y:S01]  /*9b90*/  LOP3.LUT R9, R9, 0x64006400, RZ, 0xfc, !PT ;  /* 0x6400640009097812 */ /* 0x000fe200078efcff */
[----:B------:R-:W-:Y:S01]  /*9ba0*/  HADD2.F32 R38, -RZ, R28.H0_H0 ;  /* 0x2000001cff267230 */ /* 0x000fe20000004100 */
[----:B------:R-:W-:Y:S01]  /*9bb0*/  LOP3.LUT R22, R22, 0x64006400, RZ, 0xfc, !PT ;  /* 0x6400640016167812 */ /* 0x000fe200078efcff */
[----:B------:R-:W-:-:S02]  /*9bc0*/  HADD2.F32 R10, -RZ, R10.H1_H1 ;  /* 0x3000000aff0a7230 */ /* 0x000fc40000004100 */
[----:B------:R-:W-:Y:S01]  /*9bd0*/  FFMA.FTZ R40, R42, R26, R40 ;  /* 0x0000001a2a287223 */ /* 0x000fe20000010028 */
[----:B------:R-:W-:Y:S01]  /*9be0*/  HADD2 R9, R9, -1032, -1032 ;  /* 0xe408e40809097430 */ /* 0x000fe20000000000 */
[----:B------:R-:W-:Y:S01]  /*9bf0*/  LOP3.LUT R26, R6, 0xf000f0, RZ, 0xc0, !PT ;  /* 0x00f000f0061a7812 */ /* 0x000fe200078ec0ff */
[----:B------:R-:W-:Y:S01]  /*9c00*/  FFMA.FTZ R38, R38, R42, R41 ;  /* 0x0000002a26267223 */ /* 0x000fe20000010029 */
[----:B------:R-:W-:Y:S01]  /*9c10*/  SHF.R.U32.HI R5, RZ, 0x8, R5 ;  /* 0x00000008ff057819 */ /* 0x000fe20000011605 */
[----:B------:R-:W-:Y:S01]  /*9c20*/  FFMA.FTZ R40, R11, R10, R40 ;  /* 0x0000000a0b287223 */ /* 0x000fe20000010028 */
[--C-:B------:R-:W-:Y:S01]  /*9c30*/  HADD2.F32 R41, -RZ, R9.reuse.H0_H0 ;  /* 0x20000009ff297230 */ /* 0x100fe20000004100 */
[----:B------:R-:W-:Y:S01]  /*9c40*/  LOP3.LUT R26, R26, 0x64006400, RZ, 0xfc, !PT ;  /* 0x640064001a1a7812 */ /* 0x000fe200078efcff */
[----:B------:R-:W-:Y:S01]  /*9c50*/  HADD2.F32 R9, -RZ, R9.H1_H1 ;  /* 0x30000009ff097230 */ /* 0x000fe20000004100 */
[----:B------:R-:W-:Y:S01]  /*9c60*/  LOP3.LUT R10, R5, 0xf000f, RZ, 0xc0, !PT ;  /* 0x000f000f050a7812 */ /* 0x000fe200078ec0ff */
[----:B------:R-:W-:-:S02]  /*9c70*/  HADD2 R23, R22, -1032, -1032 ;  /* 0xe408e40816177430 */ /* 0x000fc40000000000 */
[----:B------:R-:W-:Y:S01]  /*9c80*/  FFMA.FTZ R8, R8, R41, RZ ;  /* 0x0000002908087223 */ /* 0x000fe200000100ff */
[----:B------:R-:W-:Y:S01]  /*9c90*/  HFMA2 R26, R26, R20.H0_H0, -72, -72 ;  /* 0xd480d4801a1a7431 */ /* 0x000fe20000040014 */
[----:B------:R-:W-:Y:S02]  /*9ca0*/  SHF.R.U32.HI R6, RZ, 0x8, R6 ;  /* 0x00000008ff067819 */ /* 0x000fe40000011606 */
[----:B------:R-:W-:Y:S01]  /*9cb0*/  FFMA.FTZ R36, R36, R9, R8 ;  /* 0x0000000924247223 */ /* 0x000fe20000010008 */
[----:B------:R-:W-:Y:S01]  /*9cc0*/  FMUL.FTZ R9, R25, R15 ;  /* 0x0000000f19097220 */ /* 0x000fe20000410000 */
[--C-:B------:R-:W-:Y:S02]  /*9cd0*/  HADD2.F32 R8, -RZ, R26.reuse.H0_H0 ;  /* 0x2000001aff087230 */ /* 0x100fe40000004100 */
[----:B------:R-:W-:Y:S01]  /*9ce0*/  FMUL.FTZ R25, R24, R14 ;  /* 0x0000000e18197220 */ /* 0x000fe20000410000 */
[----:B------:R-:W-:Y:S01]  /*9cf0*/  HADD2.F32 R26, -RZ, R26.H1_H1 ;  /* 0x3000001aff1a7230 */ /* 0x000fe20000004100 */
[----:B------:R-:W-:Y:S01]  /*9d00*/  LOP3.LUT R22, R6, 0xf000f, RZ, 0xc0, !PT ;  /* 0x000f000f06167812 */ /* 0x000fe200078ec0ff */
[----:B------:R-:W-:Y:S01]  /*9d10*/  FFMA.FTZ R37, R42, R8, R37 ;  /* 0x000000082a257223 */ /* 0x000fe20000010025 */
[----:B------:R-:W-:-:S02]  /*9d20*/  LOP3.LUT R8, R7, 0xf000f0, RZ, 0xc0, !PT ;  /* 0x00f000f007087812 */ /* 0x000fc400078ec0ff */
[----:B------:R-:W-:Y:S01]  /*9d30*/  F2FP.F16.F32.PACK_AB R24, RZ, R9 ;  /* 0x00000009ff18723e */ /* 0x000fe200000000ff */
[----:B------:R-:W-:Y:S01]  /*9d40*/  FFMA.FTZ R37, R11, R26, R37 ;  /* 0x0000001a0b257223 */ /* 0x000fe20000010025 */
[----:B------:R-:W-:Y:S02]  /*9d50*/  LOP3.LUT R8, R8, 0x64006400, RZ, 0xfc, !PT ;  /* 0x6400640008087812 */ /* 0x000fe400078efcff */
[----:B------:R-:W-:Y:S02]  /*9d60*/  F2FP.F16.F32.PACK_AB R25, RZ, R25 ;  /* 0x00000019ff19723e */ /* 0x000fe400000000ff */
[----:B------:R-:W-:Y:S01]  /*9d70*/  LOP3.LUT R26, R10, 0x64006400, RZ, 0xfc, !PT ;  /* 0x640064000a1a7812 */ /* 0x000fe200078efcff */
[----:B------:R-:W-:Y:S01]  /*9d80*/  HFMA2 R41, R8, R20.H0_H0, -72, -72 ;  /* 0xd480d48008297431 */ /* 0x000fe20000040014 */
[----:B------:R-:W-:Y:S01]  /*9d90*/  PRMT R24, R24, 0x5410, R25 ;  /* 0x0000541018187816 */ /* 0x000fe20000000019 */
[----:B------:R-:W0:Y:S01]  /*9da0*/  LDS.64 R8, [UR4+0x38] ;  /* 0x00003804ff087984 */ /* 0x000e220008000a00 */
[----:B------:R-:W-:Y:S01]  /*9db0*/  HADD2.F32 R25, -RZ, R28.H1_H1 ;  /* 0x3000001cff197230 */ /* 0x000fe20000004100 */
[----:B------:R-:W-:Y:S01]  /*9dc0*/  SHF.R.U32.HI R7, RZ, 0x8, R7 ;  /* 0x00000008ff077819 */ /* 0x000fe20000011607 */
[----:B------:R-:W-:Y:S01]  /*9dd0*/  HADD2.F32 R28, -RZ, R23.H0_H0 ;  /* 0x20000017ff1c7230 */ /* 0x000fe20000004100 */
[----:B------:R-:W-:Y:S01]  /*9de0*/  LOP3.LUT R22, R22, 0x64006400, RZ, 0xfc, !PT ;  /* 0x6400640016167812 */ /* 0x000fe200078efcff */
[----:B------:R-:W-:-:S02]  /*9df0*/  HADD2.F32 R44, -RZ, R41.H0_H0 ;  /* 0x20000029ff2c7230 */ /* 0x000fc40000004100 */
[----:B------:R-:W-:Y:S01]  /*9e00*/  FFMA.FTZ R25, R25, R11, R38 ;  /* 0x0000000b19197223 */ /* 0x000fe20000010026 */
[----:B------:R-:W-:Y:S02]  /*9e10*/  HADD2.F32 R41, -RZ, R41.H1_H1 ;  /* 0x30000029ff297230 */ /* 0x000fe40000004100 */
[----:B------:R-:W-:Y:S01]  /*9e20*/  HADD2 R26, R26, -1032, -1032 ;  /* 0xe408e4081a1a7430 */ /* 0x000fe20000000000 */
[----:B------:R-:W-:Y:S01]  /*9e30*/  HFMA2.MMA R24, R24, 1, 1, R39 ;  /* 0x3c003c0018187835 */ /* 0x000fe20000000027 */
[----:B------:R-:W-:Y:S01]  /*9e40*/  FFMA.FTZ R36, R42, R44, R36 ;  /* 0x0000002c2a247223 */ /* 0x000fe20000010024 */
[----:B------:R-:W-:Y:S01]  /*9e50*/  HADD2 R22, R22, -1032, -1032 ;  /* 0xe408e40816167430 */ /* 0x000fe20000000000 */
[----:B------:R-:W-:Y:S01]  /*9e60*/  LOP3.LUT R4, R4, 0xf000f0, RZ, 0xc0, !PT ;  /* 0x00f000f004047812 */ /* 0x000fe200078ec0ff */
[----:B------:R-:W-:Y:S02]  /*9e70*/  HADD2.F32 R39, -RZ, R26.H0_H0 ;  /* 0x2000001aff277230 */ /* 0x000fe40000004100 */
[----:B------:R-:W-:Y:S01]  /*9e80*/  FFMA.FTZ R11, R11, R41, R36 ;  /* 0x000000290b0b7223 */ /* 0x000fe20000010024 */
[----:B------:R-:W-:Y:S01]  /*9e90*/  HADD2.F32 R36, -RZ, R23.H1_H1 ;  /* 0x30000017ff247230 */ /* 0x000fe20000004100 */
[----:B------:R-:W-:Y:S01]  /*9ea0*/  F2FP.F16.F32.PACK_AB R16, RZ, R16 ;  /* 0x00000010ff10723e */ /* 0x000fe200000000ff */
[----:B------:R-:W-:Y:S01]  /*9eb0*/  HADD2.F32 R38, -RZ, R22.H0_H0 ;  /* 0x20000016ff267230 */ /* 0x000fe20000004100 */
[----:B------:R-:W-:Y:S01]  /*9ec0*/  PRMT R27, R27, 0x5410, R43 ;  /* 0x000054101b1b7816 */ /* 0x000fe2000000002b */
[----:B------:R-:W-:Y:S01]  /*9ed0*/  UIADD3 UR4, UR4, 0x40, URZ ;  /* 0x0000004004047890 */ /* 0x000fe2000fffe03f */
[----:B------:R-:W-:-:S04]  /*9ee0*/  PRMT R18, R18, 0x5410, R16 ;  /* 0x0000541012127816 */ /* 0x000fc80000000010 */
[----:B------:R-:W-:Y:S02]  /*9ef0*/  HFMA2.MMA R24, R27, 1, 1, R24 ;  /* 0x3c003c001b187835 */ /* 0x000fe40000000018 */
[----:B------:R-:W-:Y:S01]  /*9f00*/  HFMA2.MMA R3, R18, 1, 1, R3 ;  /* 0x3c003c0012037835 */ /* 0x000fe20000000003 */
[--C-:B0-----:R-:W-:Y:S02]  /*9f10*/  HADD2.F32 R10, -RZ, R8.reuse.H0_H0 ;  /* 0x20000008ff0a7230 */ /* 0x101fe40000004100 */
[----:B------:R-:W-:-:S03]  /*9f20*/  HADD2.F32 R8, -RZ, R8.H1_H1 ;  /* 0x30000008ff087230 */ /* 0x000fc60000004100 */
[----:B------:R-:W-:Y:S01]  /*9f30*/  FFMA.FTZ R25, R28, R10, R25 ;  /* 0x0000000a1c197223 */ /* 0x000fe20000010019 */
[----:B------:R-:W-:Y:S01]  /*9f40*/  LOP3.LUT R28, R7, 0xf000f, RZ, 0xc0, !PT ;  /* 0x000f000f071c7812 */ /* 0x000fe200078ec0ff */
[C---:B------:R-:W-:Y:S01]  /*9f50*/  FFMA.FTZ R39, R10.reuse, R39, R40 ;  /* 0x000000270a277223 */ /* 0x040fe20000010028 */
[----:B------:R-:W-:Y:S01]  /*9f60*/  FFMA.FTZ R37, R10, R38, R37 ;  /* 0x000000260a257223 */ /* 0x000fe20000010025 */
[----:B------:R-:W-:Y:S01]  /*9f70*/  FFMA.FTZ R25, R36, R8, R25 ;  /* 0x0000000824197223 */ /* 0x000fe20000010019 */
[----:B------:R-:W-:Y:S01]  /*9f80*/  LOP3.LUT R28, R28, 0x64006400, RZ, 0xfc, !PT ;  /* 0x640064001c1c7812 */ /* 0x000fe200078efcff */
[----:B------:R-:W-:Y:S02]  /*9f90*/  HADD2.F32 R36, -RZ, R26.H1_H1 ;  /* 0x3000001aff247230 */ /* 0x000fe40000004100 */
[----:B------:R-:W-:Y:S02]  /*9fa0*/  HADD2.F32 R26, -RZ, R9.H0_H0 ;  /* 0x20000009ff1a7230 */ /* 0x000fe40000004100 */
[----:B------:R-:W-:-:S02]  /*9fb0*/  HADD2 R23, R28, -1032, -1032 ;  /* 0xe408e4081c177430 */ /* 0x000fc40000000000 */
[----:B------:R-:W-:Y:S01]  /*9fc0*/  FFMA.FTZ R39, R8, R36, R39 ;  /* 0x0000002408277223 */ /* 0x000fe20000010027 */
[----:B------:R-:W-:Y:S02]  /*9fd0*/  HADD2.F32 R9, -RZ, R9.H1_H1 ;  /* 0x30000009ff097230 */ /* 0x000fe40000004100 */
[--C-:B------:R-:W-:Y:S02]  /*9fe0*/  HADD2.F32 R28, -RZ, R23.reuse.H0_H0 ;  /* 0x20000017ff1c7230 */ /* 0x100fe40000004100 */
[----:B------:R-:W-:-:S03]  /*9ff0*/  HADD2.F32 R23, -RZ, R23.H1_H1 ;  /* 0x30000017ff177230 */ /* 0x000fc60000004100 */
        /* <DEDUP_REMOVED lines=9> */
[-C--:B------:R-:W-:Y:S01]  /*a090*/  HFMA2 R6, R5, R20.reuse.H0_H0, -72, -72 ;  /* 0xd480d48005067431 */ /* 0x080fe20000040014 */
[----:B------:R-:W-:Y:S01]  /*a0a0*/  LOP3.LUT R45, R22, 0x64006400, RZ, 0xfc, !PT ;  /* 0x64006400162d7812 */ /* 0x000fe200078efcff */
[----:B------:R-:W-:Y:S01]  /*a0b0*/  HFMA2 R5, R7, R20.H0_H0, -72, -72 ;  /* 0xd480d48007057431 */ /* 0x000fe20000040014 */
[----:B------:R-:W-:-:S02]  /*a0c0*/  LOP3.LUT R41, R4, 0x64006400, RZ, 0xfc, !PT ;  /* 0x6400640004297812 */ /* 0x000fc400078efcff */
[----:B------:R-:W-:Y:S02]  /*a0d0*/  HADD2.F32 R22, -RZ, R6.H0_H0 ;  /* 0x20000006ff167230 */ /* 0x000fe40000004100 */
[--C-:B------:R-:W-:Y:S02]  /*a0e0*/  HADD2.F32 R7, -RZ, R5.reuse.H0_H0 ;  /* 0x20000005ff077230 */ /* 0x100fe40000004100 */
[-C--:B------:R-:W-:Y:S02]  /*a0f0*/  HFMA2 R4, R41, R20.reuse.H0_H0, -72, -72 ;  /* 0xd480d48029047431 */ /* 0x080fe40000040014 */
[----:B------:R-:W-:Y:S02]  /*a100*/  HADD2.F32 R5, -RZ, R5.H1_H1 ;  /* 0x30000005ff057230 */ /* 0x000fe40000004100 */
[----:B------:R-:W-:Y:S02]  /*a110*/  HFMA2 R20, R45, R20.H0_H0, -72, -72 ;  /* 0xd480d4802d147431 */ /* 0x000fe40000040014 */
[----:B------:R-:W-:Y:S01]  /*a120*/  FFMA.FTZ R22, R22, R26, R25 ;  /* 0x0000001a16167223 */ /* 0x000fe20000010019 */
[----:B------:R-:W-:Y:S01]  /*a130*/  FFMA.FTZ R8, R26, R7, R39 ;  /* 0x000000071a087223 */ /* 0x000fe20000010027 */
[----:B------:R-:W-:-:S02]  /*a140*/  HADD2.F32 R10, -RZ, R4.H0_H0 ;  /* 0x20000004ff0a7230 */ /* 0x000fc40000004100 */
[----:B------:R-:W-:Y:S02]  /*a150*/  HADD2.F32 R28, -RZ, R20.H0_H0 ;  /* 0x20000014ff1c7230 */ /* 0x000fe40000004100 */
[----:B------:R-:W-:Y:S01]  /*a160*/  FFMA.FTZ R5, R9, R5, R8 ;  /* 0x0000000509057223 */ /* 0x000fe20000010008 */
[----:B------:R-:W-:Y:S02]  /*a170*/  HADD2.F32 R7, -RZ, R6.H1_H1 ;  /* 0x30000006ff077230 */ /* 0x000fe40000004100 */
[----:B------:R-:W-:Y:S01]  /*a180*/  FFMA.FTZ R10, R26, R10, R37 ;  /* 0x0000000a1a0a7223 */ /* 0x000fe20000010025 */
[----:B------:R-:W-:-:S04]  /*a190*/  IMAD.WIDE R36, R34, 0x4, R12 ;  /* 0x0000000422247825 */ /* 0x000fc800078e020c */
[----:B------:R-:W-:Y:S01]  /*a1a0*/  FFMA.FTZ R26, R26, R28, R11 ;  /* 0x0000001c1a1a7223 */ /* 0x000fe2000001000b */
[----:B------:R-:W-:Y:S01]  /*a1b0*/  FMUL.FTZ R5, R5, R14 ;  /* 0x0000000e05057220 */ /* 0x000fe20000410000 */
[----:B------:R-:W-:Y:S01]  /*a1c0*/  FFMA.FTZ R22, R7, R9, R22 ;  /* 0x0000000907167223 */ /* 0x000fe20000010016 */
[----:B------:R-:W-:Y:S02]  /*a1d0*/  HADD2.F32 R7, -RZ, R4.H1_H1 ;  /* 0x30000004ff077230 */ /* 0x000fe40000004100 */
[----:B------:R-:W-:Y:S02]  /*a1e0*/  HADD2.F32 R11, -RZ, R20.H1_H1 ;  /* 0x30000014ff0b7230 */ /* 0x000fe40000004100 */
[----:B------:R-:W-:Y:S01]  /*a1f0*/  FMUL.FTZ R22, R22, R15 ;  /* 0x0000000f16167220 */ /* 0x000fe20000410000 */
[----:B------:R-:W-:Y:S02]  /*a200*/  VIADD R4, R31, 0x20 ;  /* 0x000000201f047836 */ /* 0x000fe40000000000 */
[C---:B------:R-:W-:Y:S01]  /*a210*/  FFMA.FTZ R10, R9.reuse, R7, R10 ;  /* 0x00000007090a7223 */ /* 0x040fe2000001000a */
[----:B------:R-:W-:Y:S01]  /*a220*/  F2FP.F16.F32.PACK_AB R5, RZ, R5 ;  /* 0x00000005ff05723e */ /* 0x000fe200000000ff */
[----:B------:R-:W-:Y:S01]  /*a230*/  FFMA.FTZ R26, R9, R11, R26 ;  /* 0x0000000b091a7223 */ /* 0x000fe2000001001a */
[----:B------:R-:W-:Y:S01]  /*a240*/  F2FP.F16.F32.PACK_AB R22, RZ, R22 ;  /* 0x00000016ff16723e */ /* 0x000fe200000000ff */
[----:B------:R-:W-:Y:S01]  /*a250*/  FMUL.FTZ R10, R10, R19 ;  /* 0x000000130a0a7220 */ /* 0x000fe20000410000 */
[----:B------:R-:W-:Y:S01]  /*a260*/  ISETP.GE.AND P0, PT, R4, R35, PT ;  /* 0x000000230400720c */ /* 0x000fe20003f06270 */
[----:B------:R-:W-:Y:S01]  /*a270*/  FMUL.FTZ R26, R26, R21 ;  /* 0x000000151a1a7220 */ /* 0x000fe20000410000 */
[----:B------:R-:W-:Y:S01]  /*a280*/  ISETP.LT.AND P2, PT, R4, R33, PT ;  /* 0x000000210400720c */ /* 0x000fe20003f41270 */
[----:B------:R-:W-:Y:S01]  /*a290*/  IMAD.MOV.U32 R31, RZ, RZ, R4 ;  /* 0x000000ffff1f7224 */ /* 0x000fe200078e0004 */
[----:B------:R-:W-:-:S02]  /*a2a0*/  F2FP.F16.F32.PACK_AB R10, RZ, R10 ;  /* 0x0000000aff0a723e */ /* 0x000fc400000000ff */
[----:B------:R-:W-:Y:S02]  /*a2b0*/  F2FP.F16.F32.PACK_AB R26, RZ, R26 ;  /* 0x0000001aff1a723e */ /* 0x000fe400000000ff */
[----:B------:R-:W-:Y:S02]  /*a2c0*/  PRMT R22, R22, 0x5410, R5 ;  /* 0x0000541016167816 */ /* 0x000fe40000000005 */
[----:B------:R-:W-:-:S04]  /*a2d0*/  PRMT R10, R10, 0x5410, R26 ;  /* 0x000054100a0a7816 */ /* 0x000fc8000000001a */
[----:B------:R-:W-:Y:S01]  /*a2e0*/  HFMA2.MMA R28, R22, 1, 1, R24 ;  /* 0x3c003c00161c7835 */ /* 0x000fe20000000018 */
[----:B------:R-:W-:Y:S01]  /*a2f0*/  HADD2 R3, R10, R3 ;  /* 0x000000030a037230 */ /* 0x000fe20000000000 */
[----:B------:R-:W-:Y:S09]  /*a300*/  @!P0 BRA P2, `(.L_x_3092) ;  /* 0xffffffd800d88947 */ /* 0x000ff2000103ffff */
.L_x_3091:
[----:B------:R-:W-:-:S04]  /*a310*/  ISETP.GE.AND P0, PT, R31, R33, PT ;  /* 0x000000211f00720c */ /* 0x000fc80003f06270 */
[----:B------:R-:W-:-:S13]  /*a320*/  ISETP.GE.OR P0, PT, R31, UR13, P0 ;  /* 0x0000000d1f007c0c */ /* 0x000fda0008706670 */
[----:B------:R-:W-:Y:S05]  /*a330*/  @P0 BRA `(.L_x_3093) ;  /* 0x0000001400200947 */ /* 0x000fea0003800000 */
.L_x_3094:
[----:B------:R0:W2:Y:S01]  /*a340*/  LDG.E.128.CONSTANT R4, desc[UR6][R36.64] ;  /* 0x0000000624047981 */ /* 0x0000a2000c1e9d00 */
[C---:B------:R-:W-:Y:S02]  /*a350*/  ISETP.NE.AND P0, PT, R31.reuse, R29, PT ;  /* 0x0000001d1f00720c */ /* 0x040fe40003f05270 */
[----:B------:R-:W-:Y:S01]  /*a360*/  MOV R34, UR9 ;  /* 0x0000000900227c02 */ /* 0x000fe20008000f00 */
[----:B------:R-:W3:Y:S10]  /*a370*/  LDS.128 R16, [UR4] ;  /* 0x00000004ff107984 */ /* 0x000ef40008000c00 */
[----:B------:R-:W4:Y:S01]  /*a380*/  @!P0 LDC.64 R8, c[0x0][0x248] ;  /* 0x00009200ff088b82 */ /* 0x000f220000000a00 */
[----:B------:R-:W-:Y:S01]  /*a390*/  @!P0 LEA R21, R31, 0x1, 0x1 ;  /* 0x000000011f158811 */ /* 0x000fe200078e08ff */
[----:B------:R-:W-:-:S04]  /*a3a0*/  IMAD.WIDE R22, R34, 0x4, R36 ;  /* 0x0000000422167825 */ /* 0x000fc800078e0224 */
[----:B----4-:R-:W-:Y:S02]  /*a3b0*/  @!P0 IMAD.WIDE R20, R21, 0x2, R8 ;  /* 0x0000000215148825 */ /* 0x010fe400078e0208 */
[----:B------:R-:W4:Y:S04]  /*a3c0*/  LDG.E.128.CONSTANT R8, desc[UR6][R22.64] ;  /* 0x0000000616087981 */ /* 0x000f28000c1e9d00 */
[----:B------:R5:W4:Y:S01]  /*a3d0*/  @!P0 LDG.E.U16.CONSTANT R20, desc[UR6][R20.64] ;  /* 0x0000000614148981 */ /* 0x000b22000c1e9500 */
[----:B0-----:R-:W-:-:S05]  /*a3e0*/  IMAD.WIDE R36, R34, 0x4, R22 ;  /* 0x0000000422247825 */ /* 0x001fca00078e0216 */
[----:B-1----:R-:W4:Y:S01]  /*a3f0*/  LDG.E.128.CONSTANT R12, desc[UR6][R36.64] ;  /* 0x00000006240c7981 */ /* 0x002f22000c1e9d00 */
[----:B------:R-:W-:Y:S01]  /*a400*/  IMAD.MOV.U32 R26, RZ, RZ, 0x3000 ;  /* 0x00003000ff1a7424 */ /* 0x000fe200078e00ff */
[----:B------:R-:W-:Y:S02]  /*a410*/  @!P0 IADD3 R30, R30, 0x1, RZ ;  /* 0x000000011e1e8810 */ /* 0x000fe40007ffe0ff */
[----:B--2---:R-:W-:-:S04]  /*a420*/  LOP3.LUT R24, R4, 0x70007, RZ, 0xc0, !PT ;  /* 0x0007000704187812 */ /* 0x004fc800078ec0ff */
[----:B------:R-:W-:Y:S02]  /*a430*/  LOP3.LUT R24, R24, 0x64006400, RZ, 0xfc, !PT ;  /* 0x6400640018187812 */ /* 0x000fe400078efcff */
[----:B-----5:R-:W-:Y:S02]  /*a440*/  LOP3.LUT R21, R4, 0x380038, RZ, 0xc0, !PT ;  /* 0x0038003804157812 */ /* 0x020fe400078ec0ff */
[----:B------:R-:W-:Y:S01]  /*a450*/  LOP3.LUT R25, R5, 0x70007, RZ, 0xc0, !PT ;  /* 0x0007000705197812 */ /* 0x000fe200078ec0ff */
[----:B------:R-:W-:Y:S01]  /*a460*/  HADD2 R24, R24, -1028, -1028 ;  /* 0xe404e40418187430 */ /* 0x000fe20000000000 */
[----:B------:R-:W-:Y:S02]  /*a470*/  LOP3.LUT R35, R7, 0x70007, RZ, 0xc0, !PT ;  /* 0x0007000707237812 */ /* 0x000fe400078ec0ff */
[----:B------:R-:W-:Y:S02]  /*a480*/  LOP3.LUT R21, R21, 0x64006400, RZ, 0xfc, !PT ;  /* 0x6400640015157812 */ /* 0x000fe400078efcff */
[----:B------:R-:W-:Y:S01]  /*a490*/  LOP3.LUT R27, R6, 0x70007, RZ, 0xc0, !PT ;  /* 0x00070007061b7812 */ /* 0x000fe200078ec0ff */
[----:B---3--:R-:W-:Y:S01]  /*a4a0*/  HFMA2.MMA R24, R24, R16, RZ ;  /* 0x0000001018187235 */ /* 0x008fe200000000ff */
[----:B------:R-:W-:-:S02]  /*a4b0*/  LOP3.LUT R22, R5, 0x380038, RZ, 0xc0, !PT ;  /* 0x0038003805167812 */ /* 0x000fc400078ec0ff */
[----:B------:R-:W-:Y:S02]  /*a4c0*/  LOP3.LUT R25, R25, 0x64006400, RZ, 0xfc, !PT ;  /* 0x6400640019197812 */ /* 0x000fe400078efcff */
[----:B------:R-:W-:Y:S01]  /*a4d0*/  LOP3.LUT R35, R35, 0x64006400, RZ, 0xfc, !PT ;  /* 0x6400640023237812 */ /* 0x000fe200078efcff */
[-C--:B------:R-:W-:Y:S01]  /*a4e0*/  HFMA2 R39, R21, R26.reuse.H0_H0, -132, -132 ;  /* 0xd820d82015277431 */ /* 0x080fe2000004001a */
[----:B------:R-:W-:Y:S01]  /*a4f0*/  LOP3.LUT R27, R27, 0x64006400, RZ, 0xfc, !PT ;  /* 0x640064001b1b7812 */ /* 0x000fe200078efcff */
[----:B------:R-:W-:Y:S01]  /*a500*/  HADD2 R25, R25, -1028, -1028 ;  /* 0xe404e40419197430 */ /* 0x000fe20000000000 */
[----:B------:R-:W-:Y:S01]  /*a510*/  LOP3.LUT R23, R22, 0x64006400, RZ, 0xfc, !PT ;  /* 0x6400640016177812 */ /* 0x000fe200078efcff */
[----:B------:R-:W-:Y:S02]  /*a520*/  HADD2 R22, R35, -1028, -1028 ;  /* 0xe404e40423167430 */ /* 0x000fe40000000000 */
[----:B------:R-:W-:Y:S01]  /*a530*/  HADD2 R27, R27, -1028, -1028 ;  /* 0xe404e4041b1b7430 */ /* 0x000fe20000000000 */
[----:B------:R-:W-:Y:S01]  /*a540*/  HFMA2.MMA R39, R39, R17, R24 ;  /* 0x0000001127277235 */ /* 0x000fe20000000018 */
[----:B------:R-:W-:Y:S01]  /*a550*/  HFMA2 R35, R23, R26.H0_H0, -132, -132 ;  /* 0xd820d82017237431 */ /* 0x000fe2000004001a */
[----:B------:R-:W-:Y:S01]  /*a560*/  LOP3.LUT R24, R6, 0x380038, RZ, 0xc0, !PT ;  /* 0x0038003806187812 */ /* 0x000fe200078ec0ff */
[----:B------:R-:W-:-:S02]  /*a570*/  HFMA2 R25, R25, R16, RZ.H0_H0 ;  /* 0x0000001019197231 */ /* 0x000fc400000400ff */
[----:B------:R-:W-:Y:S01]  /*a580*/  HFMA2 R23, R22, R16, RZ.H0_H0 ;  /* 0x0000001016177231 */ /* 0x000fe200000400ff */
[----:B------:R-:W-:Y:S01]  /*a590*/  SHF.R.U32.HI R22, RZ, 0x6, R5 ;  /* 0x00000006ff167819 */ /* 0x000fe20000011605 */
[----:B------:R-:W-:Y:S01]  /*a5a0*/  HFMA2 R35, R35, R17, R25 ;  /* 0x0000001123237231 */ /* 0x000fe20000000019 */
[----:B------:R-:W-:Y:S01]  /*a5b0*/  HFMA2.MMA R21, R27, R16, RZ ;  /* 0x000000101b157235 */ /* 0x000fe200000000ff */
[----:B------:R-:W-:Y:S02]  /*a5c0*/  LOP3.LUT R25, R24, 0x64006400, RZ, 0xfc, !PT ;  /* 0x6400640018197812 */ /* 0x000fe400078efcff */
[----:B------:R-:W-:Y:S02]  /*a5d0*/  SHF.R.U32.HI R27, RZ, 0x6, R4 ;  /* 0x00000006ff1b7819 */ /* 0x000fe40000011604 */
[----:B------:R-:W-:Y:S02]  /*a5e0*/  LOP3.LUT R24, R22, 0x70007, RZ, 0xc0, !PT ;  /* 0x0007000716187812 */ /* 0x000fe400078ec0ff */
[----:B------:R-:W-:-:S02]  /*a5f0*/  LOP3.LUT R16, R27, 0x70007, RZ, 0xc0, !PT ;  /* 0x000700071b107812 */ /* 0x000fc400078ec0ff */
[----:B------:R-:W-:Y:S02]  /*a600*/  LOP3.LUT R24, R24, 0x64006400, RZ, 0xfc, !PT ;  /* 0x6400640018187812 */ /* 0x000fe400078efcff */
[----:B------:R-:W-:Y:S02]  /*a610*/  LOP3.LUT R38, R7, 0x380038, RZ, 0xc0, !PT ;  /* 0x0038003807267812 */ /* 0x000fe400078ec0ff */
[----:B------:R-:W-:Y:S01]  /*a620*/  LOP3.LUT R16, R16, 0x64006400, RZ, 0xfc, !PT ;  /* 0x6400640010107812 */ /* 0x000fe200078efcff */
[----:B------:R-:W-:Y:S01]  /*a630*/  HADD2 R24, R24, -1028, -1028 ;  /* 0xe404e40418187430 */ /* 0x000fe20000000000 */
[----:B------:R-:W-:Y:S01]  /*a640*/  LOP3.LUT R41, R38, 0x64006400, RZ, 0xfc, !PT ;  /* 0x6400640026297812 */ /* 0x000fe200078efcff */
[----:B------:R-:W-:Y:S02]  /*a650*/  HFMA2 R38, R25, R26.H0_H0, -132, -132 ;  /* 0xd820d82019267431 */ /* 0x000fe4000004001a */
[----:B------:R-:W-:Y:S02]  /*a660*/  HADD2 R25, R16, -1028, -1028 ;  /* 0xe404e40410197430 */ /* 0x000fe40000000000 */
[----:B------:R-:W-:-:S02]  /*a670*/  HFMA2 R35, R24, R18, R35 ;  /* 0x0000001218237231 */ /* 0x000fc40000000023 */
[----:B------:R-:W-:Y:S02]  /*a680*/  @!P0 IMAD R24, R30, 0x8, R1 ;  /* 0x000000081e188824 */ /* 0x000fe400078e0201 */
[----:B------:R-:W-:-:S04]  /*a690*/  HFMA2.MMA R39, R25, R18, R39 ;  /* 0x0000001219277235 */ /* 0x000fc80000000027 */
[----:B------:R-:W2:Y:S01]  /*a6a0*/  @!P0 LDL.64 R24, [R24] ;  /* 0x0000000018188983 */ /* 0x000ea20000100a00 */
[----:B------:R-:W-:Y:S01]  /*a6b0*/  HFMA2 R41, R41, R26.H0_H0, -132, -132 ;  /* 0xd820d82029297431 */ /* 0x000fe2000004001a */
[----:B------:R-:W-:Y:S01]  /*a6c0*/  HFMA2.MMA R16, R38, R17, R21 ;  /* 0x0000001126107235 */ /* 0x000fe20000000015 */
[----:B------:R-:W-:Y:S02]  /*a6d0*/  SHF.R.U32.HI R21, RZ, 0x6, R6 ;  /* 0x00000006ff157819 */ /* 0x000fe40000011606 */
[----:B------:R-:W-:Y:S01]  /*a6e0*/  HFMA2 R17, R41, R17, R23 ;  /* 0x0000001129117231 */ /* 0x000fe20000000017 */
[----:B------:R-:W-:Y:S02]  /*a6f0*/  SHF.R.U32.HI R23, RZ, 0x6, R7 ;  /* 0x00000006ff177819 */ /* 0x000fe40000011607 */
        /* <DEDUP_REMOVED lines=8> */
[----:B------:R-:W-:-:S02]  /*a780*/  HFMA2 R41, R41, R26.H0_H0, -132, -132 ;  /* 0xd820d82029297431 */ /* 0x000fc4000004001a */
[----:B------:R-:W-:Y:S01]  /*a790*/  HFMA2.MMA R16, R40, R18, R16 ;  /* 0x0000001228107235 */ /* 0x000fe20000000010 */
[----:B------:R-:W-:Y:S01]  /*a7a0*/  HFMA2 R17, R38, R18, R17 ;  /* 0x0000001226117231 */ /* 0x000fe20000000011 */
[----:B------:R-:W-:Y:S02]  /*a7b0*/  LOP3.LUT R18, R22, 0x380038, RZ, 0xc0, !PT ;  /* 0x0038003816127812 */ /* 0x000fe400078ec0ff */
[----:B------:R-:W-:Y:S01]  /*a7c0*/  HFMA2.MMA R39, R41, R19, R39 ;  /* 0x0000001329277235 */ /* 0x000fe20000000027 */
        /* <DEDUP_REMOVED lines=8> */
[-C--:B------:R-:W-:Y:S02]  /*a850*/  HFMA2.MMA R35, R43, R19.reuse, R35 ;  /* 0x000000132b237235 */ /* 0x080fe40000000023 */
[----:B------:R-:W-:Y:S01]  /*a860*/  HFMA2.MMA R38, R38, R19, R16 ;  /* 0x0000001326267235 */ /* 0x000fe20000000010 */
[----:B------:R-:W-:-:S02]  /*a870*/  HFMA2 R40, R40, R19, R17 ;  /* 0x0000001328287231 */ /* 0x000fc40000000011 */
[----:B------:R-:W0:Y:S01]  /*a880*/  LDS.128 R16, [UR4+0x10] ;  /* 0x00001004ff107984 */ /* 0x000e220008000c00 */
[----:B----4-:R-:W-:Y:S01]  /*a890*/  @!P0 IADD3 R29, R20, R31, RZ ;  /* 0x0000001f141d8210 */ /* 0x010fe20007ffe0ff */
[----:B------:R-:W-:Y:S01]  /*a8a0*/  IMAD.MOV.U32 R20, RZ, RZ, 0x2400 ;  /* 0x00002400ff147424 */ /* 0x000fe200078e00ff */
[----:B------:R-:W-:Y:S02]  /*a8b0*/  LOP3.LUT R27, R27, 0x1c001c0, RZ, 0xc0, !PT ;  /* 0x01c001c01b1b7812 */ /* 0x000fe400078ec0ff */
[----:B------:R-:W-:Y:S02]  /*a8c0*/  LOP3.LUT R21, R21, 0x1c001c0, RZ, 0xc0, !PT ;  /* 0x01c001c015157812 */ /* 0x000fe400078ec0ff */
[----:B------:R-:W-:Y:S02]  /*a8d0*/  LOP3.LUT R41, R22, 0x1c001c0, RZ, 0xc0, !PT ;  /* 0x01c001c016297812 */ /* 0x000fe400078ec0ff */
[----:B------:R-:W-:Y:S02]  /*a8e0*/  LOP3.LUT R23, R23, 0x1c001c0, RZ, 0xc0, !PT ;  /* 0x01c001c017177812 */ /* 0x000fe400078ec0ff */
[----:B------:R-:W-:-:S02]  /*a8f0*/  PRMT R26, R26, 0x5410, R20 ;  /* 0x000054101a1a7816 */ /* 0x000fc40000000014 */
[----:B------:R-:W-:Y:S02]  /*a900*/  LOP3.LUT R27, R27, 0x64006400, RZ, 0xfc, !PT ;  /* 0x640064001b1b7812 */ /* 0x000fe400078efcff */
[----:B------:R-:W-:Y:S02]  /*a910*/  LOP3.LUT R21, R21, 0x64006400, RZ, 0xfc, !PT ;  /* 0x6400640015157812 */ /* 0x000fe400078efcff */
[----:B------:R-:W-:Y:S02]  /*a920*/  LOP3.LUT R41, R41, 0x64006400, RZ, 0xfc, !PT ;  /* 0x6400640029297812 */ /* 0x000fe400078efcff */
[----:B------:R-:W-:Y:S01]  /*a930*/  LOP3.LUT R23, R23, 0x64006400, RZ, 0xfc, !PT ;  /* 0x6400640017177812 */ /* 0x000fe200078efcff */
[-C--:B------:R-:W-:Y:S01]  /*a940*/  HFMA2 R27, R27, R26.reuse.H1_H1, -20, -20 ;  /* 0xcd00cd001b1b7431 */ /* 0x080fe2000006001a */
[----:B------:R-:W-:Y:S01]  /*a950*/  SHF.R.U32.HI R4, RZ, 0xf, R4 ;  /* 0x0000000fff047819 */ /* 0x000fe20000011604 */
[-C--:B------:R-:W-:Y:S02]  /*a960*/  HFMA2 R20, R21, R26.reuse.H1_H1, -20, -20 ;  /* 0xcd00cd0015147431 */ /* 0x080fe4000006001a */
[----:B------:R-:W-:-:S02]  /*a970*/  HFMA2 R41, R41, R26.H1_H1, -20, -20 ;  /* 0xcd00cd0029297431 */ /* 0x000fc4000006001a */
[----:B------:R-:W-:Y:S01]  /*a980*/  HFMA2 R23, R23, R26.H1_H1, -20, -20 ;  /* 0xcd00cd0017177431 */ /* 0x000fe2000006001a */
[----:B------:R-:W-:Y:S02]  /*a990*/  LOP3.LUT R4, R4, 0x10001, RZ, 0xc0, !PT ;  /* 0x0001000104047812 */ /* 0x000fe400078ec0ff */
[----:B------:R-:W-:Y:S02]  /*a9a0*/  SHF.R.U32.HI R21, RZ, 0xe, R8 ;  /* 0x0000000eff157819 */ /* 0x000fe40000011608 */
[----:B------:R-:W-:Y:S02]  /*a9b0*/  SHF.R.U32.HI R22, RZ, 0xf, R6 ;  /* 0x0000000fff167819 */ /* 0x000fe40000011606 */
[----:B------:R-:W-:Y:S02]  /*a9c0*/  LOP3.LUT R6, R4, 0x20002, R21, 0xf8, !PT ;  /* 0x0002000204067812 */ /* 0x000fe400078ef815 */
[----:B------:R-:W-:Y:S01]  /*a9d0*/  LOP3.LUT R21, R9, 0x70007, RZ, 0xc0, !PT ;  /* 0x0007000709157812 */ /* 0x000fe200078ec0ff */
[-C--:B0-----:R-:W-:Y:S01]  /*a9e0*/  HFMA2.MMA R27, R27, R16.reuse, R39 ;  /* 0x000000101b1b7235 */ /* 0x081fe20000000027 */
[-C--:B------:R-:W-:Y:S01]  /*a9f0*/  HFMA2 R35, R41, R16.reuse, R35 ;  /* 0x0000001029237231 */ /* 0x080fe20000000023 */
[----:B------:R-:W-:Y:S01]  /*aa00*/  HFMA2.MMA R20, R20, R16, R38 ;  /* 0x0000001014147235 */ /* 0x000fe20000000026 */
[----:B------:R-:W-:Y:S01]  /*aa10*/  HFMA2 R40, R23, R16, R40 ;  /* 0x0000001017287231 */ /* 0x000fe20000000028 */
[----:B------:R-:W-:-:S02]  /*aa20*/  LOP3.LUT R16, R8, 0x70007, RZ, 0xc0, !PT ;  /* 0x0007000708107812 */ /* 0x000fc400078ec0ff */
[----:B------:R-:W-:Y:S02]  /*aa30*/  LOP3.LUT R4, R22, 0x10001, RZ, 0xc0, !PT ;  /* 0x0001000116047812 */ /* 0x000fe400078ec0ff */
[----:B------:R-:W-:Y:S02]  /*aa40*/  LOP3.LUT R22, R10, 0x70007, RZ, 0xc0, !PT ;  /* 0x000700070a167812 */ /* 0x000fe400078ec0ff */
[----:B------:R-:W-:Y:S02]  /*aa50*/  LOP3.LUT R16, R16, 0x64006400, RZ, 0xfc, !PT ;  /* 0x6400640010107812 */ /* 0x000fe400078efcff */
[----:B------:R-:W-:Y:S02]  /*aa60*/  SHF.R.U32.HI R23, RZ, 0xe, R10 ;  /* 0x0000000eff177819 */ /* 0x000fe4000001160a */
[----:B------:R-:W-:Y:S01]  /*aa70*/  LOP3.LUT R21, R21, 0x64006400, RZ, 0xfc, !PT ;  /* 0x6400640015157812 */ /* 0x000fe200078efcff */
[----:B------:R-:W-:Y:S01]  /*aa80*/  HADD2 R16, R16, -1028, -1028 ;  /* 0xe404e40410107430 */ /* 0x000fe20000000000 */
[----:B------:R-:W-:-:S02]  /*aa90*/  LOP3.LUT R22, R22, 0x64006400, RZ, 0xfc, !PT ;  /* 0x6400640016167812 */ /* 0x000fc400078efcff */
[----:B------:R-:W-:Y:S02]  /*aaa0*/  LOP3.LUT R38, R11, 0x70007, RZ, 0xc0, !PT ;  /* 0x000700070b267812 */ /* 0x000fe400078ec0ff */
[----:B------:R-:W-:Y:S01]  /*aab0*/  LOP3.LUT R4, R4, 0x20002, R23, 0xf8, !PT ;  /* 0x0002000204047812 */ /* 0x000fe200078ef817 */
[----:B------:R-:W-:Y:S01]  /*aac0*/  HADD2 R23, R21, -1028, -1028 ;  /* 0xe404e40415177430 */ /* 0x000fe20000000000 */
[----:B------:R-:W-:Y:S01]  /*aad0*/  LOP3.LUT R21, R38, 0x64006400, RZ, 0xfc, !PT ;  /* 0x6400640026157812 */ /* 0x000fe200078efcff */
[----:B------:R-:W-:Y:S01]  /*aae0*/  HADD2 R22, R22, -1028, -1028 ;  /* 0xe404e40416167430 */ /* 0x000fe20000000000 */
[-C--:B------:R-:W-:Y:S01]  /*aaf0*/  HFMA2.MMA R27, R16, R17.reuse, R27 ;  /* 0x00000011101b7235 */ /* 0x080fe2000000001b */
[-C--:B------:R-:W-:Y:S01]  /*ab00*/  HFMA2 R16, R23, R17.reuse, R35 ;  /* 0x0000001117107231 */ /* 0x080fe20000000023 */
[----:B------:R-:W-:Y:S01]  /*ab10*/  LOP3.LUT R23, R8, 0x380038, RZ, 0xc0, !PT ;  /* 0x0038003808177812 */ /* 0x000fe200078ec0ff */
[----:B------:R-:W-:Y:S01]  /*ab20*/  HADD2 R35, R21, -1028, -1028 ;  /* 0xe404e40415237430 */ /* 0x000fe20000000000 */
[----:B------:R-:W-:Y:S01]  /*ab30*/  LOP3.LUT R21, R10, 0x380038, RZ, 0xc0, !PT ;  /* 0x003800380a157812 */ /* 0x000fe200078ec0ff */
[----:B------:R-:W-:Y:S01]  /*ab40*/  HFMA2.MMA R20, R22, R17, R20 ;  /* 0x0000001116147235 */ /* 0x000fe20000000014 */
[----:B------:R-:W-:Y:S01]  /*ab50*/  LOP3.LUT R22, R9, 0x380038, RZ, 0xc0, !PT ;  /* 0x0038003809167812 */ /* 0x000fe200078ec0ff */
[----:B------:R-:W-:Y:S01]  /*ab60*/  HFMA2 R35, R35, R17, R40 ;  /* 0x0000001123237231 */ /* 0x000fe20000000028 */
[----:B------:R-:W-:-:S02]  /*ab70*/  LOP3.LUT R23, R23, 0x64006400, RZ, 0xfc, !PT ;  /* 0x6400640017177812 */ /* 0x000fc400078efcff */
[----:B------:R-:W-:Y:S02]  /*ab80*/  LOP3.LUT R17, R21, 0x64006400, RZ, 0xfc, !PT ;  /* 0x6400640015117812 */ /* 0x000fe400078efcff */
[----:B------:R-:W-:Y:S02]  /*ab90*/  LOP3.LUT R39, R22, 0x64006400, RZ, 0xfc, !PT ;  /* 0x6400640016277812 */ /* 0x000fe400078efcff */
[----:B------:R-:W-:Y:S02]  /*aba0*/  SHF.R.U32.HI R8, RZ, 0x6, R8 ;  /* 0x00000006ff087819 */ /* 0x000fe40000011608 */
[----:B------:R-:W-:Y:S01]  /*abb0*/  LOP3.LUT R22, R11, 0x380038, RZ, 0xc0, !PT ;  /* 0x003800380b167812 */ /* 0x000fe200078ec0ff */
[-C--:B------:R-:W-:Y:S01]  /*abc0*/  HFMA2 R23, R23, R26.reuse.H0_H0, -132, -132 ;  /* 0xd820d82017177431 */ /* 0x080fe2000004001a */
[----:B------:R-:W-:Y:S01]  /*abd0*/  LOP3.LUT R21, R8, 0x70007, RZ, 0xc0, !PT ;  /* 0x0007000708157812 */ /* 0x000fe200078ec0ff */
[-C--:B------:R-:W-:Y:S01]  /*abe0*/  HFMA2 R17, R17, R26.reuse.H0_H0, -132, -132 ;  /* 0xd820d82011117431 */ /* 0x080fe2000004001a */
[----:B------:R-:W-:Y:S01]  /*abf0*/  LOP3.LUT R41, R22, 0x64006400, RZ, 0xfc, !PT ;  /* 0x6400640016297812 */ /* 0x000fe200078efcff */
[-C--:B------:R-:W-:Y:S01]  /*ac00*/  HFMA2 R39, R39, R26.reuse.H0_H0, -132, -132 ;  /* 0xd820d82027277431 */ /* 0x080fe2000004001a */
[----:B------:R-:W-:Y:S01]  /*ac10*/  SHF.R.U32.HI R38, RZ, 0xf, R5 ;  /* 0x0000000fff267819 */ /* 0x000fe20000011605 */
[-C--:B------:R-:W-:Y:S01]  /*ac20*/  HFMA2.MMA R27, R23, R18.reuse, R27 ;  /* 0x00000012171b7235 */ /* 0x080fe2000000001b */
[----:B------:R-:W-:Y:S01]  /*ac30*/  LOP3.LUT R5, R21, 0x64006400, RZ, 0xfc, !PT ;  /* 0x6400640015057812 */ /* 0x000fe200078efcff */
[-C--:B------:R-:W-:Y:S01]  /*ac40*/  HFMA2.MMA R17, R17, R18.reuse, R20 ;  /* 0x0000001211117235 */ /* 0x080fe20000000014 */
[----:B------:R-:W-:Y:S01]  /*ac50*/  HFMA2 R41, R41, R26.H0_H0, -132, -132 ;  /* 0xd820d82029297431 */ /* 0x000fe2000004001a */
[----:B------:R-:W0:Y:S01]  /*ac60*/  LDS.128 R20, [UR4+0x20] ;  /* 0x00002004ff147984 */ /* 0x000e220008000c00 */
[----:B------:R-:W-:Y:S01]  /*ac70*/  HFMA2.MMA R16, R39, R18, R16 ;  /* 0x0000001227107235 */ /* 0x000fe20000000010 */
[----:B------:R-:W-:Y:S01]  /*ac80*/  LOP3.LUT R39, R38, 0x10001, RZ, 0xc0, !PT ;  /* 0x0001000126277812 */ /* 0x000fe200078ec0ff */
[----:B------:R-:W-:Y:S01]  /*ac90*/  HFMA2 R35, R41, R18, R35 ;  /* 0x0000001229237231 */ /* 0x000fe20000000023 */
[----:B------:R-:W-:Y:S01]  /*aca0*/  SHF.R.U32.HI R40, RZ, 0xe, R9 ;  /* 0x0000000eff287819 */ /* 0x000fe20000011609 */
[----:B------:R-:W-:Y:S01]  /*acb0*/  HADD2 R38, R5, -1028, -1028 ;  /* 0xe404e40405267430 */ /* 0x000fe20000000000 */
[----:B------:R-:W-:-:S02]  /*acc0*/  SHF.R.U32.HI R18, RZ, 0x6, R10 ;  /* 0x00000006ff127819 */ /* 0x000fc4000001160a */
[----:B------:R-:W-:Y:S02]  /*acd0*/  SHF.R.U32.HI R10, RZ, 0x6, R11 ;  /* 0x00000006ff0a7819 */ /* 0x000fe4000001160b */
[----:B------:R-:W-:Y:S02]  /*ace0*/  SHF.R.U32.HI R9, RZ, 0x6, R9 ;  /* 0x00000006ff097819 */ /* 0x000fe40000011609 */
[----:B------:R-:W-:Y:S01]  /*acf0*/  LOP3.LUT R5, R39, 0x20002, R40, 0xf8, !PT ;  /* 0x0002000227057812 */ /* 0x000fe200078ef828 */
[----:B------:R-:W-:Y:S01]  /*ad00*/  HFMA2.MMA R27, R38, R19, R27 ;  /* 0x00000013261b7235 */ /* 0x000fe2000000001b */
        /* <DEDUP_REMOVED lines=8> */
[----:B------:R-:W-:Y:S01]  /*ad90*/  HADD2 R38, R38, -1028, -1028 ;  /* 0xe404e40426267430 */ /* 0x000fe20000000000 */
[----:B------:R-:W-:Y:S01]  /*ada0*/  SHF.R.U32.HI R7, RZ, 0xf, R7 ;  /* 0x0000000fff077819 */ /* 0x000fe20000011607 */
[-C--:B------:R-:W-:Y:S01]  /*adb0*/  HFMA2 R17, R40, R19.reuse, R17 ;  /* 0x0000001328117231 */ /* 0x080fe20000000011 */
[----:B------:R-:W-:Y:S01]  /*adc0*/  HFMA2.MMA R35, R39, R19, R35 ;  /* 0x0000001327237235 */ /* 0x000fe20000000023 */
[----:B------:R-:W-:Y:S01]  /*add0*/  HFMA2 R16, R38, R19, R16 ;  /* 0x0000001326107231 */ /* 0x000fe20000000010 */
[----:B------:R-:W-:-:S02]  /*ade0*/  LOP3.LUT R19, R18, 0x380038, RZ, 0xc0, !PT ;  /* 0x0038003812137812 */ /* 0x000fc400078ec0ff */
[----:B------:R-:W-:Y:S02]  /*adf0*/  LOP3.LUT R40, R9, 0x380038, RZ, 0xc0, !PT ;  /* 0x0038003809287812 */ /* 0x000fe400078ec0ff */
[----:B------:R-:W-:Y:S02]  /*ae00*/  LOP3.LUT R38, R7, 0x10001, RZ, 0xc0, !PT ;  /* 0x0001000107267812 */ /* 0x000fe400078ec0ff */
[----:B------:R-:W-:Y:S02]  /*ae10*/  LOP3.LUT R19, R19, 0x64006400, RZ, 0xfc, !PT ;  /* 0x6400640013137812 */ /* 0x000fe400078efcff */
[----:B------:R-:W-:-:S03]  /*ae20*/  LOP3.LUT R7, R40, 0x64006400, RZ, 0xfc, !PT ;  /* 0x6400640028077812 */ /* 0x000fc600078efcff */
[-C--:B------:R-:W-:Y:S02]  /*ae30*/  HFMA2 R19, R19, R26.reuse.H0_H0, -132, -132 ;  /* 0xd820d82013137431 */ /* 0x080fe4000004001a */
[----:B------:R-:W-:Y:S01]  /*ae40*/  HFMA2 R7, R7, R26.H0_H0, -132, -132 ;  /* 0xd820d82007077431 */ /* 0x000fe2000004001a */
[----:B------:R-:W-:-:S03]  /*ae50*/  LOP3.LUT R39, R8, 0x380038, RZ, 0xc0, !PT ;  /* 0x0038003808277812 */ /* 0x000fc600078ec0ff */
[----:B0-----:R-:W-:Y:S01]  /*ae60*/  HFMA2 R16, R7, R20, R16 ;  /* 0x0000001407107231 */ /* 0x001fe20000000010 */
[----:B------:R-:W-:Y:S01]  /*ae70*/  HFMA2.MMA R7, R19, R20, R17 ;  /* 0x0000001413077235 */ /* 0x000fe20000000011 */
[C---:B------:R-:W-:Y:S02]  /*ae80*/  LOP3.LUT R17, R10.reuse, 0x380038, RZ, 0xc0, !PT ;  /* 0x003800380a117812 */ /* 0x040fe400078ec0ff */
        /* <DEDUP_REMOVED lines=10> */
[-C--:B------:R-:W-:Y:S01]  /*af30*/  HFMA2.MMA R27, R39, R20.reuse, R27 ;  /* 0x00000014271b7235 */ /* 0x080fe2000000001b */
[----:B------:R-:W-:Y:S02]  /*af40*/  LOP3.LUT R17, R8, 0x64006400, RZ, 0xfc, !PT ;  /* 0x6400640008117812 */ /* 0x000fe400078efcff */
[----:B------:R-:W-:Y:S01]  /*af50*/  LOP3.LUT R39, R18, 0x64006400, RZ, 0xfc, !PT ;  /* 0x6400640012277812 */ /* 0x000fe200078efcff */
[----:B------:R-:W-:Y:S01]  /*af60*/  HFMA2.MMA R10, R10, R20, R35 ;  /* 0x000000140a0a7235 */ /* 0x000fe20000000023 */
[----:B------:R-:W-:-:S02]  /*af70*/  HFMA2 R8, R19, R26.H1_H1, -20, -20 ;  /* 0xcd00cd0013087431 */ /* 0x000fc4000006001a */
[-C--:B------:R-:W-:Y:S02]  /*af80*/  HFMA2 R9, R9, R26.reuse.H1_H1, -20, -20 ;  /* 0xcd00cd0009097431 */ /* 0x080fe4000006001a */
[-C--:B------:R-:W-:Y:S02]  /*af90*/  HFMA2 R17, R17, R26.reuse.H1_H1, -20, -20 ;  /* 0xcd00cd0011117431 */ /* 0x080fe4000006001a */
[----:B------:R-:W-:Y:S01]  /*afa0*/  HFMA2 R39, R39, R26.H1_H1, -20, -20 ;  /* 0xcd00cd0027277431 */ /* 0x000fe2000006001a */
[----:B------:R-:W-:Y:S01]  /*afb0*/  SHF.R.U32.HI R18, RZ, 0xd, R13 ;  /* 0x0000000dff127819 */ /* 0x000fe2000001160d */
[-C--:B------:R-:W-:Y:S01]  /*afc0*/  HFMA2 R17, R17, R21.reuse, R27 ;  /* 0x0000001511117231 */ /* 0x080fe2000000001b */
[-C--:B------:R-:W-:Y:S01]  /*afd0*/  HFMA2.MMA R16, R8, R21.reuse, R16 ;  /* 0x0000001508107235 */ /* 0x080fe20000000010 */
[----:B------:R-:W-:Y:S01]  /*afe0*/  HFMA2 R7, R39, R21, R7 ;  /* 0x0000001527077231 */ /* 0x000fe20000000007 */
[----:B------:R-:W-:Y:S01]  /*aff0*/  SHF.R.U32.HI R27, RZ, 0xd, R14 ;  /* 0x0000000dff1b7819 */ /* 0x000fe2000001160e */
[----:B------:R-:W-:Y:S01]  /*b000*/  HFMA2.MMA R21, R9, R21, R10 ;  /* 0x0000001509157235 */ /* 0x000fe2000000000a */
[----:B------:R-:W-:-:S02]  /*b010*/  LOP3.LUT R9, R5, 0x40004, R18, 0xf8, !PT ;  /* 0x0004000405097812 */ /* 0x000fc400078ef812 */
[----:B------:R-:W-:Y:S02]  /*b020*/  LOP3.LUT R18, R12, 0x70007, RZ, 0xc0, !PT ;  /* 0x000700070c127812 */ /* 0x000fe400078ec0ff */
[----:B------:R-:W-:Y:S02]  /*b030*/  SHF.R.U32.HI R11, RZ, 0xe, R11 ;  /* 0x0000000eff0b7819 */ /* 0x000fe4000001160b */
[----:B------:R-:W-:Y:S02]  /*b040*/  LOP3.LUT R10, R4, 0x40004, R27, 0xf8, !PT ;  /* 0x00040004040a7812 */ /* 0x000fe400078ef81b */
[----:B------:R-:W-:Y:S02]  /*b050*/  LOP3.LUT R27, R13, 0x70007, RZ, 0xc0, !PT ;  /* 0x000700070d1b7812 */ /* 0x000fe400078ec0ff */
[----:B------:R-:W-:Y:S02]  /*b060*/  LOP3.LUT R35, R18, 0x64006400, RZ, 0xfc, !PT ;  /* 0x6400640012237812 */ /* 0x000fe400078efcff */
[----:B------:R-:W-:-:S02]  /*b070*/  LOP3.LUT R20, R14, 0x70007, RZ, 0xc0, !PT ;  /* 0x000700070e147812 */ /* 0x000fc400078ec0ff */
[----:B------:R-:W-:Y:S02]  /*b080*/  LOP3.LUT R11, R38, 0x20002, R11, 0xf8, !PT ;  /* 0x00020002260b7812 */ /* 0x000fe400078ef80b */
[----:B------:R-:W-:Y:S02]  /*b090*/  SHF.R.U32.HI R19, RZ, 0xd, R12 ;  /* 0x0000000dff137819 */ /* 0x000fe4000001160c */
[----:B------:R-:W-:Y:S02]  /*b0a0*/  SHF.R.U32.HI R38, RZ, 0xd, R15 ;  /* 0x0000000dff267819 */ /* 0x000fe4000001160f */
[----:B------:R-:W-:Y:S01]  /*b0b0*/  LOP3.LUT R27, R27, 0x64006400, RZ, 0xfc, !PT ;  /* 0x640064001b1b7812 */ /* 0x000fe200078efcff */
[----:B------:R-:W-:Y:S01]  /*b0c0*/  HADD2 R35, R35, -1028, -1028 ;  /* 0xe404e40423237430 */ /* 0x000fe20000000000 */
[----:B------:R-:W-:Y:S02]  /*b0d0*/  LOP3.LUT R20, R20, 0x64006400, RZ, 0xfc, !PT ;  /* 0x6400640014147812 */ /* 0x000fe400078efcff */
[----:B------:R-:W-:-:S02]  /*b0e0*/  LOP3.LUT R8, R6, 0x40004, R19, 0xf8, !PT ;  /* 0x0004000406087812 */ /* 0x000fc400078ef813 */
[----:B------:R-:W-:Y:S02]  /*b0f0*/  LOP3.LUT R19, R15, 0x70007, RZ, 0xc0, !PT ;  /* 0x000700070f137812 */ /* 0x000fe400078ec0ff */
[----:B------:R-:W-:Y:S01]  /*b100*/  LOP3.LUT R11, R11, 0x40004, R38, 0xf8, !PT ;  /* 0x000400040b0b7812 */ /* 0x000fe200078ef826 */
[----:B------:R-:W-:Y:S01]  /*b110*/  HADD2 R38, R27, -1028, -1028 ;  /* 0xe404e4041b267430 */ /* 0x000fe20000000000 */
[----:B------:R-:W-:Y:S01]  /*b120*/  LOP3.LUT R4, R12, 0x380038, RZ, 0xc0, !PT ;  /* 0x003800380c047812 */ /* 0x000fe200078ec0ff */
[----:B------:R-:W-:Y:S01]  /*b130*/  HFMA2 R27, R35, R22, R17 ;  /* 0x00000016231b7231 */ /* 0x000fe20000000011 */
[----:B------:R-:W-:Y:S01]  /*b140*/  LOP3.LUT R5, R13, 0x380038, RZ, 0xc0, !PT ;  /* 0x003800380d057812 */ /* 0x000fe200078ec0ff */
[----:B------:R-:W-:Y:S01]  /*b150*/  HADD2 R17, R20, -1028, -1028 ;  /* 0xe404e40414117430 */ /* 0x000fe20000000000 */
[----:B------:R-:W-:Y:S02]  /*b160*/  LOP3.LUT R20, R19, 0x64006400, RZ, 0xfc, !PT ;  /* 0x6400640013147812 */ /* 0x000fe400078efcff */
[----:B------:R-:W-:-:S02]  /*b170*/  LOP3.LUT R19, R4, 0x64006400, RZ, 0xfc, !PT ;  /* 0x6400640004137812 */ /* 0x000fc400078efcff */
[----:B------:R-:W-:Y:S01]  /*b180*/  LOP3.LUT R5, R5, 0x64006400, RZ, 0xfc, !PT ;  /* 0x6400640005057812 */ /* 0x000fe200078efcff */
[----:B------:R-:W-:Y:S01]  /*b190*/  HFMA2.MMA R16, R38, R22, R16 ;  /* 0x0000001626107235 */ /* 0x000fe20000000010 */
[----:B------:R-:W-:Y:S01]  /*b1a0*/  LOP3.LUT R6, R14, 0x380038, RZ, 0xc0, !PT ;  /* 0x003800380e067812 */ /* 0x000fe200078ec0ff */
[----:B------:R-:W-:Y:S01]  /*b1b0*/  HFMA2 R19, R19, R26.H0_H0, -132, -132 ;  /* 0xd820d82013137431 */ /* 0x000fe2000004001a */
[----:B------:R-:W-:Y:S01]  /*b1c0*/  LOP3.LUT R18, R15, 0x380038, RZ, 0xc0, !PT ;  /* 0x003800380f127812 */ /* 0x000fe200078ec0ff */
[----:B------:R-:W-:Y:S01]  /*b1d0*/  HFMA2 R17, R17, R22, R7 ;  /* 0x0000001611117231 */ /* 0x000fe20000000007 */
[----:B------:R-:W-:Y:S01]  /*b1e0*/  LOP3.LUT R7, R6, 0x64006400, RZ, 0xfc, !PT ;  /* 0x6400640006077812 */ /* 0x000fe200078efcff */
[-C--:B------:R-:W-:Y:S01]  /*b1f0*/  HFMA2 R5, R5, R26.reuse.H0_H0, -132, -132 ;  /* 0xd820d82005057431 */ /* 0x080fe2000004001a */
[----:B------:R-:W-:Y:S01]  /*b200*/  LOP3.LUT R35, R18, 0x64006400, RZ, 0xfc, !PT ;  /* 0x6400640012237812 */ /* 0x000fe200078efcff */
[----:B------:R-:W-:Y:S02]  /*b210*/  HFMA2.MMA R18, R19, R23, R27 ;  /* 0x0000001713127235 */ /* 0x000fe4000000001b */
[----:B------:R-:W-:-:S02]  /*b220*/  HFMA2 R19, R7, R26.H0_H0, -132, -132 ;  /* 0xd820d82007137431 */ /* 0x000fc4000004001a */
[----:B------:R-:W-:Y:S02]  /*b230*/  HFMA2.MMA R16, R5, R23, R16 ;  /* 0x0000001705107235 */ /* 0x000fe40000000010 */
[----:B------:R-:W0:Y:S01]  /*b240*/  LDS.128 R4, [UR4+0x30] ;  /* 0x00003004ff047984 */ /* 0x000e220008000c00 */
[----:B------:R-:W-:Y:S01]  /*b250*/  SHF.R.U32.HI R12, RZ, 0x6, R12 ;  /* 0x00000006ff0c7819 */ /* 0x000fe2000001160c */
[----:B------:R-:W-:Y:S01]  /*b260*/  HFMA2 R17, R19, R23, R17 ;  /* 0x0000001713117231 */ /* 0x000fe20000000011 */
[----:B------:R-:W-:Y:S01]  /*b270*/  SHF.R.U32.HI R14, RZ, 0x6, R14 ;  /* 0x00000006ff0e7819 */ /* 0x000fe2000001160e */
[----:B------:R-:W-:Y:S01]  /*b280*/  HADD2 R20, R20, -1028, -1028 ;  /* 0xe404e40414147430 */ /* 0x000fe20000000000 */
[C---:B------:R-:W-:Y:S02]  /*b290*/  LOP3.LUT R45, R12.reuse, 0x380038, RZ, 0xc0, !PT ;  /* 0x003800380c2d7812 */ /* 0x040fe400078ec0ff */
[C---:B------:R-:W-:Y:S02]  /*b2a0*/  LOP3.LUT R19, R12.reuse, 0x1c001c0, RZ, 0xc0, !PT ;  /* 0x01c001c00c137812 */ /* 0x040fe400078ec0ff */
[----:B------:R-:W-:-:S02]  /*b2b0*/  LOP3.LUT R12, R12, 0x70007, RZ, 0xc0, !PT ;  /* 0x000700070c0c7812 */ /* 0x000fc400078ec0ff */
[C---:B------:R-:W-:Y:S02]  /*b2c0*/  LOP3.LUT R41, R14.reuse, 0x380038, RZ, 0xc0, !PT ;  /* 0x003800380e297812 */ /* 0x040fe400078ec0ff */
[C---:B------:R-:W-:Y:S02]  /*b2d0*/  LOP3.LUT R27, R14.reuse, 0x1c001c0, RZ, 0xc0, !PT ;  /* 0x01c001c00e1b7812 */ /* 0x040fe400078ec0ff */
[----:B------:R-:W-:Y:S02]  /*b2e0*/  LOP3.LUT R14, R14, 0x70007, RZ, 0xc0, !PT ;  /* 0x000700070e0e7812 */ /* 0x000fe400078ec0ff */
[----:B------:R-:W-:Y:S01]  /*b2f0*/  LOP3.LUT R12, R12, 0x64006400, RZ, 0xfc, !PT ;  /* 0x640064000c0c7812 */ /* 0x000fe200078efcff */
[----:B------:R-:W-:Y:S01]  /*b300*/  HFMA2.MMA R21, R20, R22, R21 ;  /* 0x0000001614157235 */ /* 0x000fe20000000015 */
[----:B------:R-:W-:Y:S01]  /*b310*/  LOP3.LUT R14, R14, 0x64006400, RZ, 0xfc, !PT ;  /* 0x640064000e0e7812 */ /* 0x000fe200078efcff */
[----:B------:R-:W-:Y:S02]  /*b320*/  HFMA2 R35, R35, R26.H0_H0, -132, -132 ;  /* 0xd820d82023237431 */ /* 0x000fe4000004001a */
[----:B------:R-:W-:Y:S01]  /*b330*/  HADD2 R12, R12, -1028, -1028 ;  /* 0xe404e4040c0c7430 */ /* 0x000fe20000000000 */
[----:B------:R-:W-:Y:S01]  /*b340*/  SHF.R.U32.HI R13, RZ, 0x6, R13 ;  /* 0x00000006ff0d7819 */ /* 0x000fe2000001160d */
[----:B------:R-:W-:Y:S01]  /*b350*/  HADD2 R14, R14, -1028, -1028 ;  /* 0xe404e4040e0e7430 */ /* 0x000fe20000000000 */
[----:B------:R-:W-:-:S02]  /*b360*/  SHF.R.U32.HI R15, RZ, 0x6, R15 ;  /* 0x00000006ff0f7819 */ /* 0x000fc4000001160f */
[----:B------:R-:W-:Y:S01]  /*b370*/  LOP3.LUT R45, R45, 0x64006400, RZ, 0xfc, !PT ;  /* 0x640064002d2d7812 */ /* 0x000fe200078efcff */
[----:B------:R-:W-:Y:S01]  /*b380*/  HFMA2.MMA R23, R35, R23, R21 ;  /* 0x0000001723177235 */ /* 0x000fe20000000015 */
[C---:B------:R-:W-:Y:S02]  /*b390*/  LOP3.LUT R43, R13.reuse, 0x380038, RZ, 0xc0, !PT ;  /* 0x003800380d2b7812 */ /* 0x040fe400078ec0ff */
[----:B------:R-:W-:Y:S02]  /*b3a0*/  LOP3.LUT R21, R13, 0x1c001c0, RZ, 0xc0, !PT ;  /* 0x01c001c00d157812 */ /* 0x000fe400078ec0ff */
[C---:B------:R-:W-:Y:S02]  /*b3b0*/  LOP3.LUT R35, R15.reuse, 0x380038, RZ, 0xc0, !PT ;  /* 0x003800380f237812 */ /* 0x040fe400078ec0ff */
[----:B------:R-:W-:Y:S02]  /*b3c0*/  LOP3.LUT R39, R15, 0x1c001c0, RZ, 0xc0, !PT ;  /* 0x01c001c00f277812 */ /* 0x000fe400078ec0ff */
        /* <DEDUP_REMOVED lines=39> */
[-C--:B------:R-:W-:Y:S01]  /*b640*/  HFMA2 R13, R21, R6.reuse, R13 ;  /* 0x00000006150d7231 */ /* 0x080fe2000000000d */
[----:B--2---:R-:W-:Y:S01]  /*b650*/  @!P0 PRMT R0, R24, 0x7610, R0 ;  /* 0x0000761018008816 */ /* 0x004fe20000000000 */
        /* <DEDUP_REMOVED lines=22> */
.L_x_3093:
[----:B------:R-:W-:Y:S01]  /*b7c0*/  ISETP.GE.AND P0, PT, R31, R33, PT ;  /* 0x000000211f00720c */ /* 0x000fe20003f06270 */
[----:B------:R-:W-:-:S03]  /*b7d0*/  ULDC UR5, c[0x0][0x26c] ;  /* 0x00009b0000057ab9 */ /* 0x000fc60000000800 */
[----:B------:R-:W-:-:S13]  /*b7e0*/  ISETP.GE.OR P0, PT, R31, UR5, P0 ;  /* 0x000000051f007c0c */ /* 0x000fda0008706670 */
[----:B------:R-:W-:Y:S05]  /*b7f0*/  @P0 BRA `(.L_x_3095) ;  /* 0x0000000800b00947 */ /* 0x000fea0003800000 */
[----:B------:R-:W-:Y:S01]  /*b800*/  SHF.R.S32.HI R17, RZ, 0x1f, R34 ;  /* 0x0000001fff117819 */ /* 0x000fe20000011422 */
[----:B-1----:R-:W-:-:S03]  /*b810*/  IMAD.SHL.U32 R15, R34, 0x4, RZ ;  /* 0x00000004220f7824 */ /* 0x002fc600078e00ff */
[----:B------:R-:W-:-:S07]  /*b820*/  SHF.L.U64.HI R17, R34, 0x2, R17 ;  /* 0x0000000222117819 */ /* 0x000fce0000010211 */
.L_x_3096:
[----:B------:R-:W-:Y:S01]  /*b830*/  ISETP.NE.AND P1, PT, R31, R29, PT ;  /* 0x0000001d1f00720c */ /* 0x000fe20003f25270 */
[----:B------:R-:W0:-:S12]  /*b840*/  LDS.128 R8, [UR4] ;  /* 0x00000004ff087984 */ /* 0x000e180008000c00 */
[----:B------:R-:W1:Y:S01]  /*b850*/  @!P1 LDC.64 R4, c[0x0][0x248] ;  /* 0x00009200ff049b82 */ /* 0x000e620000000a00 */
[----:B------:R-:W-:-:S05]  /*b860*/  @!P1 LEA R19, R31, 0x1, 0x1 ;  /* 0x000000011f139811 */ /* 0x000fca00078e08ff */
[----:B-1----:R-:W-:Y:S01]  /*b870*/  @!P1 IMAD.WIDE R18, R19, 0x2, R4 ;  /* 0x0000000213129825 */ /* 0x002fe200078e0204 */
[----:B------:R-:W-:-:S03]  /*b880*/  MOV R4, R36 ;  /* 0x0000002400047202 */ /* 0x000fc60000000f00 */
[----:B------:R-:W-:Y:S02]  /*b890*/  IMAD.MOV.U32 R5, RZ, RZ, R37 ;  /* 0x000000ffff057224 */ /* 0x000fe400078e0025 */
[----:B------:R-:W2:Y:S04]  /*b8a0*/  @!P1 LDG.E.U16.CONSTANT R18, desc[UR6][R18.64] ;  /* 0x0000000612129981 */ /* 0x000ea8000c1e9500 */
[----:B------:R-:W3:Y:S01]  /*b8b0*/  LDG.E.128.CONSTANT R4, desc[UR6][R4.64] ;  /* 0x0000000604047981 */ /* 0x000ee2000c1e9d00 */
[----:B------:R-:W-:-:S05]  /*b8c0*/  @!P1 IADD3 R30, R30, 0x1, RZ ;  /* 0x000000011e1e9810 */ /* 0x000fca0007ffe0ff */
[----:B------:R-:W-:-:S06]  /*b8d0*/  @!P1 IMAD R12, R30, 0x8, R1 ;  /* 0x000000081e0c9824 */ /* 0x000fcc00078e0201 */
[----:B------:R-:W4:Y:S01]  /*b8e0*/  @!P1 LDL.64 R12, [R12] ;  /* 0x000000000c0c9983 */ /* 0x000f220000100a00 */
[----:B------:R-:W-:Y:S01]  /*b8f0*/  HFMA2.MMA R21, -RZ, RZ, 0, 0.25 ;  /* 0x00003400ff157435 */ /* 0x000fe200000001ff */
[----:B------:R-:W-:-:S04]  /*b900*/  IADD3 R36, P0, R36, R15, RZ ;  /* 0x0000000f24247210 */ /* 0x000fc80007f1e0ff */
[----:B------:R-:W-:Y:S01]  /*b910*/  IADD3.X R37, R37, R17, RZ, P0, !PT ;  /* 0x0000001125257210 */ /* 0x000fe200007fe4ff */
[----:B--2---:R-:W-:Y:S02]  /*b920*/  @!P1 IMAD.IADD R29, R18, 0x1, R31 ;  /* 0x00000001121d9824 */ /* 0x004fe400078e021f */
[----:B------:R-:W-:Y:S01]  /*b930*/  VIADD R31, R31, 0x10 ;  /* 0x000000101f1f7836 */ /* 0x000fe20000000000 */
[----:B---3--:R-:W-:Y:S02]  /*b940*/  SHF.R.U32.HI R14, RZ, 0x8, R4 ;  /* 0x00000008ff0e7819 */ /* 0x008fe40000011604 */
[----:B------:R-:W-:Y:S02]  /*b950*/  SHF.R.U32.HI R16, RZ, 0x8, R5 ;  /* 0x00000008ff107819 */ /* 0x000fe40000011605 */
[----:B------:R-:W-:Y:S02]  /*b960*/  SHF.R.U32.HI R19, RZ, 0x8, R6 ;  /* 0x00000008ff137819 */ /* 0x000fe40000011606 */
        /* <DEDUP_REMOVED lines=35> */
[----:B------:R-:W-:Y:S01]  /*bba0*/  LOP3.LUT R43, R19, 0x300030, RZ, 0xc0, !PT ;  /* 0x00300030132b7812 */ /* 0x000fe200078ec0ff */
[----:B------:R-:W-:Y:S01]  /*bbb0*/  HADD2 R35, R35, -1026, -1026 ;  /* 0xe402e40223237430 */ /* 0x000fe20000000000 */
[-C--:B0-----:R-:W-:Y:S01]  /*bbc0*/  HFMA2.MMA R38, R38, R8.reuse, RZ ;  /* 0x0000000826267235 */ /* 0x081fe200000000ff */
[----:B------:R-:W-:Y:S01]  /*bbd0*/  HADD2 R39, R39, -1026, -1026 ;  /* 0xe402e40227277430 */ /* 0x000fe20000000000 */
[----:B------:R-:W-:Y:S01]  /*bbe0*/  HFMA2.MMA R24, R24, R8, RZ ;  /* 0x0000000818187235 */ /* 0x000fe200000000ff */
[-C--:B------:R-:W-:Y:S01]  /*bbf0*/  HFMA2 R35, R35, R8.reuse, RZ.H0_H0 ;  /* 0x0000000823237231 */ /* 0x080fe200000400ff */
[----:B------:R-:W-:Y:S01]  /*bc00*/  LOP3.LUT R45, R16, 0x300030, RZ, 0xc0, !PT ;  /* 0x00300030102d7812 */ /* 0x000fe200078ec0ff */
[----:B------:R-:W-:Y:S01]  /*bc10*/  HFMA2 R39, R39, R8, RZ.H0_H0 ;  /* 0x0000000827277231 */ /* 0x000fe200000400ff */
[----:B------:R-:W-:Y:S01]  /*bc20*/  MOV R8, 0x2c00 ;  /* 0x00002c0000087802 */ /* 0x000fe20000000f00 */
[----:B------:R-:W-:Y:S01]  /*bc30*/  HFMA2 R25, R25, R9, R35 ;  /* 0x0000000919197231 */ /* 0x000fe20000000023 */
[-C--:B------:R-:W-:Y:S01]  /*bc40*/  HFMA2.MMA R26, R26, R9.reuse, R38 ;  /* 0x000000091a1a7235 */ /* 0x080fe20000000026 */
[----:B------:R-:W-:Y:S01]  /*bc50*/  LOP3.LUT R38, R6, 0x300030, RZ, 0xc0, !PT ;  /* 0x0030003006267812 */ /* 0x000fe200078ec0ff */
[----:B------:R-:W-:Y:S01]  /*bc60*/  HFMA2.MMA R24, R34, R9, R24 ;  /* 0x0000000922187235 */ /* 0x000fe20000000018 */
[----:B------:R-:W-:-:S02]  /*bc70*/  IMAD.MOV.U32 R34, RZ, RZ, 0x2400 ;  /* 0x00002400ff227424 */ /* 0x000fc400078e00ff */
[----:B------:R-:W-:Y:S01]  /*bc80*/  HFMA2 R9, R27, R9, R39 ;  /* 0x000000091b097231 */ /* 0x000fe20000000027 */
[C---:B------:R-:W-:Y:S02]  /*bc90*/  LOP3.LUT R27, R4.reuse, 0x300030, RZ, 0xc0, !PT ;  /* 0x00300030041b7812 */ /* 0x040fe400078ec0ff */
[----:B------:R-:W-:Y:S02]  /*bca0*/  LOP3.LUT R4, R4, 0xc000c0, RZ, 0xc0, !PT ;  /* 0x00c000c004047812 */ /* 0x000fe400078ec0ff */
[----:B------:R-:W-:Y:S02]  /*bcb0*/  PRMT R8, R34, 0x5410, R8 ;  /* 0x0000541022087816 */ /* 0x000fe40000000008 */
[----:B------:R-:W-:Y:S02]  /*bcc0*/  LOP3.LUT R35, R27, 0x64006400, RZ, 0xfc, !PT ;  /* 0x640064001b237812 */ /* 0x000fe400078efcff */
[----:B------:R-:W-:Y:S02]  /*bcd0*/  LOP3.LUT R27, R7, 0x300030, RZ, 0xc0, !PT ;  /* 0x00300030071b7812 */ /* 0x000fe400078ec0ff */
[----:B------:R-:W-:Y:S01]  /*bce0*/  LOP3.LUT R41, R38, 0x64006400, RZ, 0xfc, !PT ;  /* 0x6400640026297812 */ /* 0x000fe200078efcff */
[----:B------:R-:W-:Y:S01]  /*bcf0*/  HFMA2 R35, R35, R8.H1_H1, -66, -66 ;  /* 0xd420d42023237431 */ /* 0x000fe20000060008 */
[----:B------:R-:W-:-:S02]  /*bd00*/  LOP3.LUT R27, R27, 0x64006400, RZ, 0xfc, !PT ;  /* 0x640064001b1b7812 */ /* 0x000fc400078efcff */
[C---:B------:R-:W-:Y:S01]  /*bd10*/  LOP3.LUT R34, R5.reuse, 0x300030, RZ, 0xc0, !PT ;  /* 0x0030003005227812 */ /* 0x040fe200078ec0ff */
[-C--:B------:R-:W-:Y:S01]  /*bd20*/  HFMA2 R41, R41, R8.reuse.H1_H1, -66, -66 ;  /* 0xd420d42029297431 */ /* 0x080fe20000060008 */
[----:B------:R-:W-:Y:S01]  /*bd30*/  LOP3.LUT R6, R6, 0xc000c0, RZ, 0xc0, !PT ;  /* 0x00c000c006067812 */ /* 0x000fe200078ec0ff */
[-C--:B------:R-:W-:Y:S01]  /*bd40*/  HFMA2.MMA R24, R35, R10.reuse, R24 ;  /* 0x0000000a23187235 */ /* 0x080fe20000000018 */
[----:B------:R-:W-:Y:S01]  /*bd50*/  LOP3.LUT R35, R4, 0x64006400, RZ, 0xfc, !PT ;  /* 0x6400640004237812 */ /* 0x000fe200078efcff */
[-C--:B------:R-:W-:Y:S01]  /*bd60*/  HFMA2 R4, R27, R8.reuse.H1_H1, -66, -66 ;  /* 0xd420d4201b047431 */ /* 0x080fe20000060008 */
[----:B------:R-:W-:Y:S01]  /*bd70*/  LOP3.LUT R39, R34, 0x64006400, RZ, 0xfc, !PT ;  /* 0x6400640022277812 */ /* 0x000fe200078efcff */
[-C--:B------:R-:W-:Y:S01]  /*bd80*/  HFMA2.MMA R26, R41, R10.reuse, R26 ;  /* 0x0000000a291a7235 */ /* 0x080fe2000000001a */
[----:B------:R-:W-:Y:S01]  /*bd90*/  LOP3.LUT R5, R5, 0xc000c0, RZ, 0xc0, !PT ;  /* 0x00c000c005057812 */ /* 0x000fe200078ec0ff */
[-C--:B------:R-:W-:Y:S01]  /*bda0*/  HFMA2 R35, R35, R8.reuse.H0_H0, -18, -18 ;  /* 0xcc80cc8023237431 */ /* 0x080fe20000040008 */
[----:B------:R-:W-:Y:S01]  /*bdb0*/  LOP3.LUT R7, R7, 0xc000c0, RZ, 0xc0, !PT ;  /* 0x00c000c007077812 */ /* 0x000fe200078ec0ff */
[----:B------:R-:W-:Y:S01]  /*bdc0*/  HFMA2 R39, R39, R8.H1_H1, -66, -66 ;  /* 0xd420d42027277431 */ /* 0x000fe20000060008 */
[----:B------:R-:W-:Y:S01]  /*bdd0*/  LOP3.LUT R27, R6, 0x64006400, RZ, 0xfc, !PT ;  /* 0x64006400061b7812 */ /* 0x000fe200078efcff */
[----:B------:R-:W-:Y:S01]  /*bde0*/  HFMA2.MMA R4, R4, R10, R9 ;  /* 0x0000000a04047235 */ /* 0x000fe20000000009 */
[----:B------:R-:W-:Y:S01]  /*bdf0*/  LOP3.LUT R5, R5, 0x64006400, RZ, 0xfc, !PT ;  /* 0x6400640005057812 */ /* 0x000fe200078efcff */
[----:B------:R-:W-:Y:S01]  /*be00*/  HFMA2 R25, R39, R10, R25 ;  /* 0x0000000a27197231 */ /* 0x000fe20000000019 */
[----:B------:R-:W-:Y:S01]  /*be10*/  LOP3.LUT R7, R7, 0x64006400, RZ, 0xfc, !PT ;  /* 0x6400640007077812 */ /* 0x000fe200078efcff */
[-C--:B------:R-:W-:Y:S01]  /*be20*/  HFMA2 R9, R27, R8.reuse.H0_H0, -18, -18 ;  /* 0xcc80cc801b097431 */ /* 0x080fe20000040008 */
[-C--:B------:R-:W-:Y:S01]  /*be30*/  HFMA2.MMA R24, R35, R11.reuse, R24 ;  /* 0x0000000b23187235 */ /* 0x080fe20000000018 */
[-C--:B------:R-:W-:Y:S01]  /*be40*/  HFMA2 R10, R5, R8.reuse.H0_H0, -18, -18 ;  /* 0xcc80cc80050a7431 */ /* 0x080fe20000040008 */
[C---:B------:R-:W-:Y:S01]  /*be50*/  LOP3.LUT R27, R14.reuse, 0xc000c0, RZ, 0xc0, !PT ;  /* 0x00c000c00e1b7812 */ /* 0x040fe200078ec0ff */
[----:B------:R-:W-:Y:S01]  /*be60*/  HFMA2 R7, R7, R8.H0_H0, -18, -18 ;  /* 0xcc80cc8007077431 */ /* 0x000fe20000040008 */
[C---:B------:R-:W-:Y:S01]  /*be70*/  LOP3.LUT R35, R19.reuse, 0xc000c0, RZ, 0xc0, !PT ;  /* 0x00c000c013237812 */ /* 0x040fe200078ec0ff */
[-C--:B------:R-:W-:Y:S01]  /*be80*/  HFMA2 R10, R10, R11.reuse, R25 ;  /* 0x0000000b0a0a7231 */ /* 0x080fe20000000019 */
[----:B------:R-:W-:Y:S01]  /*be90*/  HFMA2.MMA R9, R9, R11, R26 ;  /* 0x0000000b09097235 */ /* 0x000fe2000000001a */
[----:B------:R-:W-:Y:S01]  /*bea0*/  HFMA2 R11, R7, R11, R4 ;  /* 0x0000000b070b7231 */ /* 0x000fe20000000004 */
[C---:B------:R-:W-:Y:S01]  /*beb0*/  LOP3.LUT R26, R14.reuse, 0x300030, RZ, 0xc0, !PT ;  /* 0x003000300e1a7812 */ /* 0x040fe200078ec0ff */
[----:B------:R-:W0:Y:S01]  /*bec0*/  LDS.128 R4, [UR4+0x10] ;  /* 0x00001004ff047984 */ /* 0x000e220008000c00 */
[----:B------:R-:W-:Y:S01]  /*bed0*/  LOP3.LUT R14, R14, 0x30003, RZ, 0xc0, !PT ;  /* 0x000300030e0e7812 */ /* 0x000fe200078ec0ff */
[----:B------:R-:W-:Y:S01]  /*bee0*/  UIADD3 UR4, UR4, 0x20, URZ ;  /* 0x0000002004047890 */ /* 0x000fe2000fffe03f */
        /* <DEDUP_REMOVED lines=8> */
[C---:B------:R-:W-:Y:S01]  /*bf70*/  LOP3.LUT R41, R18.reuse, 0x300030, RZ, 0xc0, !PT ;  /* 0x0030003012297812 */ /* 0x040fe200078ec0ff */
[----:B------:R-:W-:Y:S01]  /*bf80*/  HFMA2 R26, R26, R8.H1_H1, -66, -66 ;  /* 0xd420d4201a1a7431 */ /* 0x000fe20000060008 */
[----:B------:R-:W-:-:S02]  /*bf90*/  LOP3.LUT R39, R18, 0xc000c0, RZ, 0xc0, !PT ;  /* 0x00c000c012277812 */ /* 0x000fc400078ec0ff */
[----:B------:R-:W-:Y:S02]  /*bfa0*/  LOP3.LUT R43, R43, 0x64006400, RZ, 0xfc, !PT ;  /* 0x640064002b2b7812 */ /* 0x000fe400078efcff */
[----:B------:R-:W-:Y:S02]  /*bfb0*/  LOP3.LUT R18, R18, 0x30003, RZ, 0xc0, !PT ;  /* 0x0003000312127812 */ /* 0x000fe400078ec0ff */
[----:B------:R-:W-:Y:S01]  /*bfc0*/  LOP3.LUT R16, R16, 0x64006400, RZ, 0xfc, !PT ;  /* 0x6400640010107812 */ /* 0x000fe200078efcff */
[-C--:B------:R-:W-:Y:S01]  /*bfd0*/  HFMA2 R38, R43, R8.reuse.H1_H1, -66, -66 ;  /* 0xd420d4202b267431 */ /* 0x080fe20000060008 */
        /* <DEDUP_REMOVED lines=13> */
[----:B----4-:R-:W-:Y:S01]  /*c0b0*/  @!P1 PRMT R0, R12, 0x7610, R0 ;  /* 0x000076100c009816 */ /* 0x010fe20000000000 */
[-C--:B0-----:R-:W-:Y:S01]  /*c0c0*/  HFMA2.MMA R14, R14, R4.reuse, R24 ;  /* 0x000000040e0e7235 */ /* 0x081fe20000000018 */
[-C--:B------:R-:W-:Y:S01]  /*c0d0*/  HFMA2 R10, R16, R4.reuse, R10 ;  /* 0x00000004100a7231 */ /* 0x080fe2000000000a */
[----:B------:R-:W-:Y:S01]  /*c0e0*/  HFMA2.MMA R9, R19, R4, R9 ;  /* 0x0000000413097235 */ /* 0x000fe20000000009 */
[----:B------:R-:W-:Y:S01]  /*c0f0*/  HFMA2 R11, R18, R4, R11 ;  /* 0x00000004120b7231 */ /* 0x000fe2000000000b */
[----:B------:R-:W-:Y:S01]  /*c100*/  @!P1 PRMT R2, R13, 0x7610, R2 ;  /* 0x000076100d029816 */ /* 0x000fe20000000002 */
[-C--:B------:R-:W-:Y:S01]  /*c110*/  HFMA2 R10, R23, R5.reuse, R10 ;  /* 0x00000005170a7231 */ /* 0x080fe2000000000a */
[----:B------:R-:W-:Y:S01]  /*c120*/  @!P1 PRMT R0, R0, 0x7610, R12 ;  /* 0x0000761000009816 */ /* 0x000fe2000000000c */
[----:B------:R-:W-:Y:S01]  /*c130*/  HFMA2 R11, R21, R5, R11 ;  /* 0x00000005150b7231 */ /* 0x000fe2000000000b */
[-C--:B------:R-:W-:Y:S01]  /*c140*/  HFMA2.MMA R14, R20, R5.reuse, R14 ;  /* 0x00000005140e7235 */ /* 0x080fe2000000000e */
[----:B------:R-:W-:Y:S01]  /*c150*/  HFMA2 R25, R25, R8.H0_H0, -18, -18 ;  /* 0xcc80cc8019197431 */ /* 0x000fe20000040008 */
[----:B------:R-:W-:Y:S01]  /*c160*/  HFMA2.MMA R19, R22, R5, R9 ;  /* 0x0000000516137235 */ /* 0x000fe20000000009 */
[----:B------:R-:W-:Y:S01]  /*c170*/  HFMA2 R10, R34, R6, R10 ;  /* 0x00000006220a7231 */ /* 0x000fe2000000000a */
[----:B------:R-:W-:Y:S01]  /*c180*/  @!P1 PRMT R2, R2, 0x7610, R13 ;  /* 0x0000761002029816 */ /* 0x000fe2000000000d */
[----:B------:R-:W-:Y:S01]  /*c190*/  HFMA2 R8, R39, R8.H0_H0, -18, -18 ;  /* 0xcc80cc8027087431 */ /* 0x000fe20000040008 */
[C---:B------:R-:W-:Y:S01]  /*c1a0*/  ISETP.GE.AND P0, PT, R31.reuse, UR5, PT ;  /* 0x000000051f007c0c */ /* 0x040fe2000bf06270 */
[----:B------:R-:W-:Y:S01]  /*c1b0*/  HFMA2 R4, R41, R6, R11 ;  /* 0x0000000629047231 */ /* 0x000fe2000000000b */
[-C--:B------:R-:W-:Y:S01]  /*c1c0*/  HFMA2.MMA R14, R26, R6.reuse, R14 ;  /* 0x000000061a0e7235 */ /* 0x080fe2000000000e */
[-C--:B------:R-:W-:Y:S01]  /*c1d0*/  HFMA2 R10, R25, R7.reuse, R10 ;  /* 0x00000007190a7231 */ /* 0x080fe2000000000a */
[----:B------:R-:W-:Y:S01]  /*c1e0*/  HFMA2.MMA R19, R38, R6, R19 ;  /* 0x0000000626137235 */ /* 0x000fe20000000013 */
[----:B------:R-:W-:Y:S01]  /*c1f0*/  ISETP.LT.AND P1, PT, R31, R33, PT ;  /* 0x000000211f00720c */ /* 0x000fe20003f21270 */
[----:B------:R-:W-:-:S04]  /*c200*/  HFMA2 R4, R8, R7, R4 ;  /* 0x0000000708047231 */ /* 0x000fc80000000004 */
[-C--:B------:R-:W-:Y:S01]  /*c210*/  HFMA2.MMA R14, R27, R7.reuse, R14 ;  /* 0x000000071b0e7235 */ /* 0x080fe2000000000e */
[----:B------:R-:W-:Y:S01]  /*c220*/  HADD2 R4, R4.H0_H0, R4.H1_H1 ;  /* 0x3000000404047230 */ /* 0x000fe20000000800 */
        /* <DEDUP_REMOVED lines=9> */
.L_x_3095:
[----:B------:R-:W0:Y:S01]  /*c2c0*/  S2R R7, SR_CTAID.Y ;  /* 0x0000000000077919 */ /* 0x000e220000002600 */
[----:B------:R-:W2:Y:S01]  /*c2d0*/  LDC.64 R4, c[0x0][0x230] ;  /* 0x00008c00ff047b82 */ /* 0x000ea20000000a00 */
[----:B0-----:R-:W-:-:S04]  /*c2e0*/  IMAD R7, R7, UR9, R32 ;  /* 0x0000000907077c24 */ /* 0x001fc8000f8e0220 */
[----:B--2---:R-:W-:-:S05]  /*c2f0*/  IMAD.WIDE R6, R7, 0x2, R4 ;  /* 0x0000000207067825 */ /* 0x004fca00078e0204 */
[----:B------:R0:W-:Y:S01]  /*c300*/  ATOM.E.ADD.F16x2.RN.STRONG.GPU P0, RZ, desc[UR6][R6.64], R28 ;  /* 0x0000001c06ff79a2 */ /* 0x0001e2000810e1c6 */
[----:B------:R-:W-:Y:S04]  /*c310*/  BSSY B0, `(.L_x_3097) ;  /* 0x000000f000007945 */ /* 0x000fe80003800000 */
[----:B0-----:R-:W-:Y:S05]  /*c320*/  @P0 BRA `(.L_x_3098) ;  /* 0x0000000000340947 */ /* 0x001fea0003800000 */
[----:B------:R-:W0:Y:S02]  /*c330*/  QSPC.E.S P0, RZ, [R6] ;  /* 0x0000000006ff73aa */ /* 0x000e240000000500 */
[----:B0-----:R-:W-:Y:S05]  /*c340*/  @!P0 BRA `(.L_x_3099) ;  /* 0x0000000000208947 */ /* 0x001fea0003800000 */
[----:B------:R-:W-:-:S04]  /*c350*/  MOV R4, R6 ;  /* 0x0000000600047202 */ /* 0x000fc80000000f00 */
[----:B------:R-:W-:-:S07]  /*c360*/  MOV R4, R4 ;  /* 0x0000000400047202 */ /* 0x000fce0000000f00 */
.L_x_3100:
[----:B------:R-:W0:Y:S02]  /*c370*/  LDS R8, [R4] ;  /* 0x0000000004087984 */ /* 0x000e240000000800 */
[----:B0-----:R-:W-:-:S06]  /*c380*/  HADD2 R9, R8, R28 ;  /* 0x0000001c08097230 */ /* 0x001fcc0000000000 */
[----:B------:R-:W0:Y:S02]  /*c390*/  ATOMS.CAST.SPIN R9, [R4], R8, R9 ;  /* 0x000000080409738d */ /* 0x000e240001800009 */
[----:B0-----:R-:W-:-:S13]  /*c3a0*/  ISETP.EQ.U32.AND P0, PT, R9, 0x1, PT ;  /* 0x000000010900780c */ /* 0x001fda0003f02070 */
[----:B------:R-:W-:Y:S05]  /*c3b0*/  @!P0 BRA `(.L_x_3100) ;  /* 0xfffffffc00ec8947 */ /* 0x000fea000383ffff */
[----:B------:R-:W-:Y:S05]  /*c3c0*/  BRA `(.L_x_3098) ;  /* 0x00000000000c7947 */ /* 0x000fea0003800000 */
.L_x_3099:
[----:B------:R-:W2:Y:S02]  /*c3d0*/  LD.E R0, desc[UR6][R6.64] ;  /* 0x0000000606007980 */ /* 0x000ea4000c101900 */
[----:B--2---:R-:W-:-:S05]  /*c3e0*/  IMAD.IADD R5, R28, 0x1, R0 ;  /* 0x000000011c057824 */ /* 0x004fca00078e0200 */
[----:B------:R0:W-:Y:S02]  /*c3f0*/  ST.E desc[UR6][R6.64], R5 ;  /* 0x0000000506007985 */ /* 0x0001e4000c101906 */
.L_x_3098:
[----:B------:R-:W-:Y:S05]  /*c400*/  BSYNC B0 ;  /* 0x0000000000007941 */ /* 0x000fea0003800000 */
.L_x_3097:
[----:B------:R2:W-:Y:S02]  /*c410*/  ATOM.E.ADD.F16x2.RN.STRONG.GPU P0, RZ, desc[UR6][R6.64+0x4], R3 ;  /* 0x0000040306ff79a2 */ /* 0x0005e4000810e1c6 */
[----:B--2---:R-:W-:Y:S05]  /*c420*/  @P0 EXIT ;  /* 0x000000000000094d */ /* 0x004fea0003800000 */
[----:B------:R-:W2:Y:S02]  /*c430*/  QSPC.E.S P0, RZ, [R6+0x4] ;  /* 0x0000040006ff73aa */ /* 0x000ea40000000500 */
[----:B--2---:R-:W-:Y:S05]  /*c440*/  @!P0 BRA `(.L_x_3101) ;  /* 0x0000000000248947 */ /* 0x004fea0003800000 */
[----:B------:R-:W-:-:S04]  /*c450*/  MOV R4, R6 ;  /* 0x0000000600047202 */ /* 0x000fc80000000f00 */
[----:B------:R-:W-:Y:S01]  /*c460*/  MOV R4, R4 ;  /* 0x0000000400047202 */ /* 0x000fe20000000f00 */
[----:B0-----:R-:W-:-:S07]  /*c470*/  IMAD.MOV.U32 R5, RZ, RZ, R3 ;  /* 0x000000ffff057224 */ /* 0x001fce00078e0003 */
.L_x_3102:
[----:B------:R-:W0:Y:S02]  /*c480*/  LDS R2, [R4+0x4] ;  /* 0x0000040004027984 */ /* 0x000e240000000800 */
[----:B0-----:R-:W-:-:S10]  /*c490*/  HFMA2.MMA R3, R2, 1, 1, R5 ;  /* 0x3c003c0002037835 */ /* 0x001fd40000000005 */
[----:B------:R-:W0:Y:S02]  /*c4a0*/  ATOMS.CAST.SPIN R3, [R4+0x4], R2, R3 ;  /* 0x000004020403738d */ /* 0x000e240001800003 */
[----:B0-----:R-:W-:-:S13]  /*c4b0*/  ISETP.EQ.U32.AND P0, PT, R3, 0x1, PT ;  /* 0x000000010300780c */ /* 0x001fda0003f02070 */
[----:B------:R-:W-:Y:S05]  /*c4c0*/  @!P0 BRA `(.L_x_3102) ;  /* 0xfffffffc00ec8947 */ /* 0x000fea000383ffff */
[----:B------:R-:W-:Y:S05]  /*c4d0*/  EXIT ;  /* 0x000000000000794d */ /* 0x000fea0003800000 */
.L_x_3101:
[----:B------:R-:W2:Y:S02]  /*c4e0*/  LD.E R0, desc[UR6][R6.64+0x4] ;  /* 0x0000040606007980 */ /* 0x000ea4000c101900 */
[----:B--2---:R-:W-:-:S05]  /*c4f0*/  IADD3 R3, R3, R0, RZ ;  /* 0x0000000003037210 */ /* 0x004fca0007ffe0ff */
[----:B------:R-:W-:Y:S01]  /*c500*/  ST.E desc[UR6][R6.64+0x4], R3 ;  /* 0x0000040306007985 */ /* 0x000fe2000c101906 */
[----:B------:R-:W-:Y:S05]  /*c510*/  EXIT ;  /* 0x000000000000794d */ /* 0x000fea0003800000 */
.L_x_3103:
        /* <DEDUP_REMOVED lines=14> */
.L_x_4058:


//--------------------- .text._Z23gemm_half_q_half_kernelILi8ELb0ELb1EEvPK6__halfPKjS4_S2_PS0_iiiiPKtS7_iiiiiibS2_i --------------------------
	.section	.text._Z23gemm_half_q_half_kernelILi8ELb0ELb1EEvPK6__halfPKjS4_S2_PS0_iiiiPKtS7_iiiiiibS2_i,"ax",@progbits
	.align	128
        .global         _Z23gemm_half_q_half_kernelILi8ELb0ELb1EEvPK6__halfPKjS4_S2_PS0_iiiiPKtS7_iiiiiibS2_i
        .type           _Z23gemm_half_q_half_kernelILi8ELb0ELb1EEvPK6__halfPKjS4_S2_PS0_iiiiPKtS7_iiiiiibS2_i,@function
        .size           _Z23gemm_half_q_half_kernelILi8ELb0ELb1EEvPK6__halfPKjS4_S2_PS0_iiiiPKtS7_iiiiiibS2_i,(.L_x_4059 - _Z23gemm_half_q_half_kernelILi8ELb0ELb1EEvPK6__halfPKjS4_S2_PS0_iiiiPKtS7_iiiiiibS2_i)
        .other          _Z23gemm_half_q_half_kernelILi8ELb0ELb1EEvPK6__halfPKjS4_S2_PS0_iiiiPKtS7_iiiiiibS2_i,@"STO_CUDA_ENTRY STV_DEFAULT"
_Z23gemm_half_q_half_kernelILi8ELb0ELb1EEvPK6__halfPKjS4_S2_PS0_iiiiPKtS7_iiiiiibS2_i:
.text._Z23gemm_half_q_half_kernelILi8ELb0ELb1EEvPK6__halfPKjS4_S2_PS0_iiiiPKtS7_iiiiiibS2_i:
[----:B------:R-:W0:Y:S01]  /*0000*/  LDC R1, c[0x0][0x28] ;  /* 0x00000a00ff017b82 */ /* 0x000e220000000800 */
[----:B------:R-:W1:Y:S07]  /*0010*/  S2R R18, SR_CTAID.Z ;  /* 0x0000000000127919 */ /* 0x000e6e0000002700 */
[----:B------:R-:W2:Y:S01]  /*0020*/  LDC R17, c[0x0][0x240] ;  /* 0x00009000ff117b82 */ /* 0x000ea20000000800 */
[----:B------:R-:W-:Y:S01]  /*0030*/  ULDC.64 UR8, c[0x0][0x208] ;  /* 0x0000820000087ab9 */ /* 0x000fe20000000a00 */
[----:B------:R-:W-:Y:S01]  /*0040*/  BSSY B0, `(.L_x_3104) ;  /* 0x0000033000007945 */ /* 0x000fe20003800000 */
[----:B------:R-:W3:Y:S01]  /*0050*/  S2R R19, SR_TID.X ;  /* 0x0000000000137919 */ /* 0x000ee20000002100 */
[----:B0-----:R-:W-:Y:S01]  /*0060*/  IADD3 R1, R1, -0x10, RZ ;  /* 0xfffffff001017810 */ /* 0x001fe20007ffe0ff */
[----:B------:R-:W3:Y:S03]  /*0070*/  S2R R0, SR_CTAID.X ;  /* 0x0000000000007919 */ /* 0x000ee60000002500 */
[----:B------:R-:W0:Y:S08]  /*0080*/  S2UR UR4, SR_CTAID.Y ;  /* 0x00000000000479c3 */ /* 0x000e300000002600 */
[----:B------:R-:W4:Y:S01]  /*0090*/  LDC R124, c[0x0][0x23c] ;  /* 0x00008f00ff7c7b82 */ /* 0x000f220000000800 */
[----:B-1----:R-:W-:Y:S01]  /*00a0*/  SHF.L.U32 R128, R18, 0x6, RZ ;  /* 0x0000000612807819 */ /* 0x002fe200000006ff */
[----:B0-----:R-:W-:-:S03]  /*00b0*/  USHF.L.U32 UR4, UR4, 0x3, URZ ;  /* 0x0000000304047899 */ /* 0x001fc6000800063f */
[----:B--2---:R-:W-:Y:S02]  /*00c0*/  VIADDMNMX R129, R128, 0x40, R17, PT ;  /* 0x0000004080817846 */ /* 0x004fe40003800111 */
[-C--:B---3--:R-:W-:Y:S02]  /*00d0*/  LEA R127, R0, R19.reuse, 0x6 ;  /* 0x00000013007f7211 */ /* 0x088fe400078e30ff */
[----:B------:R-:W-:Y:S02]  /*00e0*/  IADD3 R0, R128, R19, RZ ;  /* 0x0000001380007210 */ /* 0x000fe40007ffe0ff */
[----:B------:R-:W-:Y:S02]  /*00f0*/  SHF.L.U32 R127, R127, 0x2, RZ ;  /* 0x000000027f7f7819 */ /* 0x000fe400000006ff */
[----:B------:R-:W-:Y:S02]  /*0100*/  ISETP.GE.AND P1, PT, R0, R129, PT ;  /* 0x000000810000720c */ /* 0x000fe40003f26270 */
[----:B----4-:R-:W-:-:S11]  /*0110*/  ISETP.GE.AND P0, PT, R127, R124, PT ;  /* 0x0000007c7f00720c */ /* 0x010fd60003f06270 */
        /* <DEDUP_REMOVED lines=37> */
.L_x_3105:
[----:B------:R-:W-:Y:S05]  /*0370*/  BSYNC B0 ;  /* 0x0000000000007941 */ /* 0x000fea0003800000 */
.L_x_3104:
        /* <DEDUP_REMOVED lines=29> */
.L_x_3106:
[----:B------:R-:W-:Y:S06]  /*0550*/  BAR.SYNC.DEFER_BLOCKING 0x0 ;  /* 0x0000000000007b1d */ /* 0x000fec0000010000 */
[----:B------:R-:W-:Y:S05]  /*0560*/  @P0 BRA `(.L_x_3107) ;  /* 0x0000000000d00947 */ /* 0x000fea0003800000 */
[----:B------:R1:W5:Y:S01]  /*0570*/  LDG.E.U16.CONSTANT R20, desc[UR8][R20.64] ;  /* 0x0000000814147981 */ /* 0x000362000c1e9500 */
[----:B0-----:R-:W0:Y:S01]  /*0580*/  LDC.64 R10, c[0x0][0x220] ;  /* 0x00008800ff0a7b82 */ /* 0x001e220000000a00 */
[----:B------:R-:W-:Y:S01]  /*0590*/  SHF.R.S32.HI R4, RZ, 0x1f, R127 ;  /* 0x0000001fff047819 */ /* 0x000fe2000001147f */
[----:B------:R-:W-:Y:S01]  /*05a0*/  HFMA2.MMA R15, -RZ, RZ, 0, 0 ;  /* 0x00000000ff0f7435 */ /* 0x000fe200000001ff */
[----:B------:R-:W-:Y:S02]  /*05b0*/  SHF.L.U32 R0, R127, 0x2, RZ ;  /* 0x000000027f007819 */ /* 0x000fe400000006ff */
[----:B------:R-:W-:Y:S02]  /*05c0*/  LEA.HI R4, R4, R127, RZ, 0x3 ;  /* 0x0000007f04047211 */ /* 0x000fe400078f18ff */
[----:B------:R-:W-:Y:S01]  /*05d0*/  MOV R16, R128 ;  /* 0x0000008000107202 */ /* 0x000fe20000000f00 */
[----:B------:R-:W2:Y:S01]  /*05e0*/  LDC.64 R12, c[0x0][0x228] ;  /* 0x00008a00ff0c7b82 */ /* 0x000ea20000000a00 */
[----:B------:R-:W-:-:S02]  /*05f0*/  LOP3.LUT R0, R0, 0x10, RZ, 0xc0, !PT ;  /* 0x0000001000007812 */ /* 0x000fc400078ec0ff */
[----:B-1----:R-:W-:-:S07]  /*0600*/  SHF.R.S32.HI R14, RZ, 0x3, R4 ;  /* 0x00000003ff0e7819 */ /* 0x002fce0000011404 */
.L_x_3108:
[----:B-----5:R-:W-:-:S05]  /*0610*/  IADD3 R7, R20, R15, RZ ;  /* 0x0000000f14077210 */ /* 0x020fca0007ffe0ff */
[----:B-1----:R-:W-:-:S05]  /*0620*/  IMAD R4, R7, R124, RZ ;  /* 0x0000007c07047224 */ /* 0x002fca00078e02ff */
[----:B------:R-:W-:-:S04]  /*0630*/  SHF.R.S32.HI R5, RZ, 0x1f, R4 ;  /* 0x0000001fff057819 */ /* 0x000fc80000011404 */
[----:B------:R-:W-:-:S04]  /*0640*/  LEA.HI R5, R5, R4, RZ, 0x3 ;  /* 0x0000000405057211 */ /* 0x000fc800078f18ff */
[----:B------:R-:W-:-:S05]  /*0650*/  LEA.HI.SX32 R5, R5, R14, 0x1d ;  /* 0x0000000e05057211 */ /* 0x000fca00078feaff */
[----:B0-----:R-:W-:-:S06]  /*0660*/  IMAD.WIDE R4, R5, 0x4, R10 ;  /* 0x0000000405047825 */ /* 0x001fcc00078e020a */
[----:B------:R-:W3:Y:S01]  /*0670*/  LDG.E.CONSTANT R5, desc[UR8][R4.64] ;  /* 0x0000000804057981 */ /* 0x000ee2000c1e9900 */
[----:B--2---:R-:W-:Y:S01]  /*0680*/  IMAD.WIDE R6, R7, 0x2, R12 ;  /* 0x0000000207067825 */ /* 0x004fe200078e020c */
[----:B------:R-:W-:-:S05]  /*0690*/  LEA R9, R16, 0x1, 0x1 ;  /* 0x0000000110097811 */ /* 0x000fca00078e08ff */
        /* <DEDUP_REMOVED lines=18> */
[----:B------:R-:W-:-:S02]  /*07c0*/  IMAD R17, R17, R17, RZ ;  /* 0x0000001111117224 */ /* 0x000fc400078e02ff */
[----:B0-----:R-:W-:Y:S01]  /*07d0*/  IMAD R7, R4, R4, RZ ;  /* 0x0000000404077224 */ /* 0x001fe200078e02ff */
[----:B------:R-:W-:Y:S01]  /*07e0*/  I2F.F16 R18, R18 ;  /* 0x0000001200127306 */ /* 0x000fe20000200c00 */
[----:B------:R-:W-:-:S07]  /*07f0*/  ISETP.GE.AND P1, PT, R16, R129, PT ;  /* 0x000000811000720c */ /* 0x000fce0003f26270 */
[----:B------:R-:W0:Y:S08]  /*0800*/  I2F.F16 R19, R19 ;  /* 0x0000001300137306 */ /* 0x000e300000200c00 */
[----:B------:R-:W-:Y:S01]  /*0810*/  I2F.F16 R4, R7 ;  /* 0x0000000700047306 */ /* 0x000fe20000200c00 */
[----:B0-----:R-:W-:-:S07]  /*0820*/  PRMT R19, R18, 0x5410, R19 ;  /* 0x0000541012137816 */ /* 0x001fce0000000013 */
[----:B------:R-:W0:Y:S02]  /*0830*/  I2F.F16 R17, R17 ;  /* 0x0000001100117306 */ /* 0x000e240000200c00 */
[----:B0-----:R-:W-:Y:S01]  /*0840*/  PRMT R5, R17, 0x5410, R4 ;  /* 0x0000541011057816 */ /* 0x001fe20000000004 */
[----:B--2---:R-:W-:-:S04]  /*0850*/  HMUL2 R4, R19, R6.H0_H0 ;  /* 0x2000000613047232 */ /* 0x004fc80000000000 */
[----:B------:R-:W-:Y:S01]  /*0860*/  HMUL2 R5, R5, R6.H0_H0 ;  /* 0x2000000605057232 */ /* 0x000fe20000000000 */
[C---:B------:R-:W-:Y:S02]  /*0870*/  LEA R6, R15.reuse, R1, 0x3 ;  /* 0x000000010f067211 */ /* 0x040fe400078e18ff */
[----:B------:R-:W-:-:S03]  /*0880*/  IADD3 R15, R15, 0x1, RZ ;  /* 0x000000010f0f7810 */ /* 0x000fc60007ffe0ff */
[----:B------:R1:W-:Y:S01]  /*0890*/  STL.64 [R6], R4 ;  /* 0x0000000406007387 */ /* 0x0003e20000100a00 */
[----:B------:R-:W-:Y:S05]  /*08a0*/  @!P1 BRA `(.L_x_3108) ;  /* 0xfffffffc00589947 */ /* 0x000fea000383ffff */
.L_x_3107:
[----:B------:R2:W5:Y:S01]  /*08b0*/  LDL.64 R120, [R1] ;  /* 0x0000000001787983 */ /* 0x0005620000100a00 */
[----:B------:R-:W3:Y:S01]  /*08c0*/  LDC R107, c[0x0][0x25c] ;  /* 0x00009700ff6b7b82 */ /* 0x000ee20000000800 */
[----:B------:R-:W-:Y:S01]  /*08d0*/  ULDC UR7, c[0x0][0x258] ;  /* 0x0000960000077ab9 */ /* 0x000fe20000000800 */
[----:B------:R-:W-:Y:S01]  /*08e0*/  HFMA2.MMA R0, -RZ, RZ, 0, 0 ;  /* 0x00000000ff007435 */ /* 0x000fe200000001ff */
[----:B------:R-:W-:Y:S02]  /*08f0*/  ISETP.GT.AND P1, PT, R128, UR7, PT ;  /* 0x0000000780007c0c */ /* 0x000fe4000bf24270 */
[----:B------:R-:W-:-:S03]  /*0900*/  MOV R2, RZ ;  /* 0x000000ff00027202 */ /* 0x000fc60000000f00 */
[----:B------:R-:W4:Y:S01]  /*0910*/  LDC R123, c[0x0][0x264] ;  /* 0x00009900ff7b7b82 */ /* 0x000f220000000800 */
[----:B---3--:R-:W-:-:S07]  /*0920*/  ISETP.GT.AND P2, PT, R128, R107, PT ;  /* 0x0000006b8000720c */ /* 0x008fce0003f44270 */
[----:B--2---:R-:W-:Y:S06]  /*0930*/  @!P1 BRA `(.L_x_3109) ;  /* 0x00000000001c9947 */ /* 0x004fec0003800000 */
[----:B------:R-:W2:Y:S02]  /*0940*/  LDC R3, c[0x0][0x25c] ;  /* 0x00009700ff037b82 */ /* 0x000ea40000000800 */
[----:B--2---:R-:W-:-:S04]  /*0950*/  VIMNMX R2, R128, R3, PT ;  /* 0x0000000380027248 */ /* 0x004fc80003fe0100 */
[----:B------:R-:W-:-:S04]  /*0960*/  IADD3 R2, R2, -UR7, RZ ;  /* 0x8000000702027c10 */ /* 0x000fc8000fffe0ff */
[----:B------:R-:W-:-:S04]  /*0970*/  SHF.R.S32.HI R3, RZ, 0x1f, R2 ;  /* 0x0000001fff037819 */ /* 0x000fc80000011402 */
[----:B------:R-:W-:-:S04]  /*0980*/  LEA.HI R3, R3, R2, RZ, 0x5 ;  /* 0x0000000203037211 */ /* 0x000fc800078f28ff */
[----:B------:R-:W-:-:S05]  /*0990*/  SHF.R.S32.HI R3, RZ, 0x5, R3 ;  /* 0x00000005ff037819 */ /* 0x000fca0000011403 */
[----:B------:R-:W-:-:S07]  /*09a0*/  IMAD R2, R3, 0x6, RZ ;  /* 0x0000000603027824 */ /* 0x000fce00078e02ff */
.L_x_3109:
[----:B------:R-:W-:Y:S05]  /*09b0*/  @!P2 BRA `(.L_x_3110) ;  /* 0x00000000001ca947 */ /* 0x000fea0003800000 */
[----:B------:R-:W2:Y:S02]  /*09c0*/  LDC R3, c[0x0][0x260] ;  /* 0x00009800ff037b82 */ /* 0x000ea40000000800 */
[----:B--2---:R-:W-:-:S04]  /*09d0*/  VIMNMX R0, R128, R3, PT ;  /* 0x0000000380007248 */ /* 0x004fc80003fe0100 */
[----:B------:R-:W-:-:S04]  /*09e0*/  IADD3 R0, R0, -R107, RZ ;  /* 0x8000006b00007210 */ /* 0x000fc80007ffe0ff */
[----:B------:R-:W-:-:S04]  /*09f0*/  SHF.R.S32.HI R3, RZ, 0x1f, R0 ;  /* 0x0000001fff037819 */ /* 0x000fc80000011400 */
[----:B------:R-:W-:-:S04]  /*0a00*/  LEA.HI R3, R3, R0, RZ, 0x5 ;  /* 0x0000000003037211 */ /* 0x000fc800078f28ff */
[----:B------:R-:W-:-:S04]  /*0a10*/  SHF.R.S32.HI R3, RZ, 0x5, R3 ;  /* 0x00000005ff037819 */ /* 0x000fc80000011403 */
[----:B------:R-:W-:-:S07]  /*0a20*/  LEA R0, R3, R3, 0x2 ;  /* 0x0000000303007211 */ /* 0x000fce00078e10ff */
.L_x_3110:
[----:B------:R-:W-:Y:S01]  /*0a30*/  ULDC UR12, c[0x0][0x260] ;  /* 0x00009800000c7ab9 */ /* 0x000fe20000000800 */
[----:B------:R-:W-:Y:S01]  /*0a40*/  HFMA2.MMA R3, -RZ, RZ, 0, 0 ;  /* 0x00000000ff037435 */ /* 0x000fe200000001ff */
[C---:B------:R-:W-:Y:S02]  /*0a50*/  ISETP.GT.AND P1, PT, R128.reuse, UR12, PT ;  /* 0x0000000c80007c0c */ /* 0x040fe4000bf24270 */
[----:B----4-:R-:W-:Y:S02]  /*0a60*/  ISETP.GT.AND P2, PT, R128, R123, PT ;  /* 0x0000007b8000720c */ /* 0x010fe40003f44270 */
[----:B01----:R-:W-:-:S09]  /*0a70*/  MOV R5, RZ ;  /* 0x000000ff00057202 */ /* 0x003fd20000000f00 */
        /* <DEDUP_REMOVED lines=8> */
.L_x_3111:
        /* <DEDUP_REMOVED lines=8> */
.L_x_3112:
[----:B------:R-:W-:Y:S01]  /*0b80*/  ULDC UR13, c[0x0][0x268] ;  /* 0x00009a00000d7ab9 */ /* 0x000fe20000000800 */
[----:B------:R-:W-:Y:S01]  /*0b90*/  HFMA2.MMA R126, -RZ, RZ, 0, 0 ;  /* 0x00000000ff7e7435 */ /* 0x000fe200000001ff */
[----:B------:R-:W-:Y:S02]  /*0ba0*/  ISETP.GT.AND P1, PT, R128, UR13, PT ;  /* 0x0000000d80007c0c */ /* 0x000fe4000bf24270 */
[----:B------:R-:W-:-:S11]  /*0bb0*/  MOV R4, RZ ;  /* 0x000000ff00047202 */ /* 0x000fd60000000f00 */
        /* <DEDUP_REMOVED lines=8> */
.L_x_3113:
        /* <DEDUP_REMOVED lines=8> */
[----:B------:R-:W-:-:S02]  /*0cc0*/  PRMT R27, RZ, 0x5410, RZ ;  /* 0x00005410ff1b7816 */ /* 0x000fc400000000ff */
        /* <DEDUP_REMOVED lines=13> */
[----:B------:R-:W-:-:S02]  /*0da0*/  IADD3 R2, P1, R127, R0, RZ ;  /* 0x000000007f027210 */ /* 0x000fc40007f3e0ff */
[----:B------:R-:W-:Y:S02]  /*0db0*/  PRMT R11, RZ, 0x5410, RZ ;  /* 0x00005410ff0b7816 */ /* 0x000fe400000000ff */
[----:B------:R-:W-:Y:S02]  /*0dc0*/  LEA.HI.X.SX32 R3, R0, R3, 0x1, P1 ;  /* 0x0000000300037211 */ /* 0x000fe400008f0eff */
[C---:B------:R-:W-:Y:S02]  /*0dd0*/  LEA R44, P1, R2.reuse, UR10, 0x2 ;  /* 0x0000000a022c7c11 */ /* 0x040fe4000f8210ff */
[----:B------:R-:W-:Y:S02]  /*0de0*/  PRMT R10, RZ, 0x5410, RZ ;  /* 0x00005410ff0a7816 */ /* 0x000fe400000000ff */
[----:B------:R-:W-:Y:S02]  /*0df0*/  LEA.HI.X R45, R2, UR11, R3, 0x2, P1 ;  /* 0x0000000b022d7c11 */ /* 0x000fe400088f1403 */
[----:B------:R-:W-:-:S02]  /*0e00*/  PRMT R9, RZ, 0x5410, RZ ;  /* 0x00005410ff097816 */ /* 0x000fc400000000ff */
        /* <DEDUP_REMOVED lines=8> */
[----:B------:R-:W-:Y:S01]  /*0e90*/  HFMA2.MMA R126, -RZ, RZ, 0, 0 ;  /* 0x00000000ff7e7435 */ /* 0x000fe200000001ff */
[----:B------:R-:W-:-:S10]  /*0ea0*/  PRMT R27, RZ, 0x7610, R27 ;  /* 0x00007610ff1b7816 */ /* 0x000fd4000000001b */
.L_x_3115:
[----:B------:R-:W2:Y:S01]  /*0eb0*/  LDG.E.128.CONSTANT R20, desc[UR8][R44.64] ;  /* 0x000000082c147981 */ /* 0x000ea2000c1e9d00 */
[----:B------:R-:W-:Y:S01]  /*0ec0*/  ISETP.NE.AND P0, PT, R128, R125, PT ;  /* 0x0000007d8000720c */ /* 0x000fe20003f05270 */
[----:B------:R-:W-:-:S05]  /*0ed0*/  IMAD.WIDE R32, R124, 0x4, R44 ;  /* 0x000000047c207825 */ /* 0x000fca00078e022c */
[----:B------:R0:W3:Y:S07]  /*0ee0*/  LDG.E.128.CONSTANT R28, desc[UR8][R32.64] ;  /* 0x00000008201c7981 */ /* 0x0000ee000c1e9d00 */
[----:B------:R-:W1:Y:S01]  /*0ef0*/  @!P0 LDC.64 R18, c[0x0][0x248] ;  /* 0x00009200ff128b82 */ /* 0x000e620000000a00 */
[----:B------:R-:W-:-:S05]  /*0f00*/  @!P0 SHF.L.U32 R25, R128, 0x1, RZ ;  /* 0x0000000180198819 */ /* 0x000fca00000006ff */
[----:B-1----:R-:W-:-:S06]  /*0f10*/  @!P0 IMAD.WIDE R18, R25, 0x2, R18 ;  /* 0x0000000219128825 */ /* 0x002fcc00078e0212 */
[----:B------:R1:W4:Y:S01]  /*0f20*/  @!P0 LDG.E.U16.CONSTANT R19, desc[UR8][R18.64+0x2] ;  /* 0x0000020812138981 */ /* 0x000322000c1e9500 */
[----:B------:R-:W-:-:S04]  /*0f30*/  @!P0 IADD3 R126, R126, 0x1, RZ ;  /* 0x000000017e7e8810 */ /* 0x000fc80007ffe0ff */
[----:B------:R-:W-:-:S06]  /*0f40*/  @!P0 LEA R34, R126, R1, 0x3 ;  /* 0x000000017e228211 */ /* 0x000fcc00078e18ff */
[----:B------:R-:W5:Y:S01]  /*0f50*/  @!P0 LDL.64 R34, [R34] ;  /* 0x0000000022228983 */ /* 0x000f620000100a00 */
[----:B0-----:R-:W-:Y:S01]  /*0f60*/  IMAD.WIDE R32, R124, 0x4, R32 ;  /* 0x000000047c207825 */ /* 0x001fe200078e0220 */
[----:B--2---:R-:W-:-:S04]  /*0f70*/  LOP3.LUT R0, R21, 0xff, RZ, 0xc0, !PT ;  /* 0x000000ff15007812 */ /* 0x004fc800078ec0ff */
[----:B-1----:R-:W-:Y:S02]  /*0f80*/  IADD3 R18, R0, -0x80, RZ ;  /* 0xffffff8000127810 */ /* 0x002fe40007ffe0ff */
[----:B------:R-:W-:Y:S02]  /*0f90*/  LOP3.LUT R0, R23, 0xff, RZ, 0xc0, !PT ;  /* 0x000000ff17007812 */ /* 0x000fe400078ec0ff */
[----:B------:R-:W-:Y:S02]  /*0fa0*/  LOP3.LUT R24, R22, 0xff, RZ, 0xc0, !PT ;  /* 0x000000ff16187812 */ /* 0x000fe400078ec0ff */
[----:B------:R-:W-:Y:S02]  /*0fb0*/  IADD3 R36, R0, -0x80, RZ ;  /* 0xffffff8000247810 */ /* 0x000fe40007ffe0ff */
[C---:B------:R-:W-:Y:S02]  /*0fc0*/  LEA.HI R57, R20.reuse, 0xffffff80, RZ, 0x8 ;  /* 0xffffff8014397811 */ /* 0x040fe400078f40ff */
[----:B------:R-:W-:-:S02]  /*0fd0*/  LOP3.LUT R0, R20, 0xff, RZ, 0xc0, !PT ;  /* 0x000000ff14007812 */ /* 0x000fc400078ec0ff */
[--C-:B------:R-:W-:Y:S02]  /*0fe0*/  SHF.R.U32.HI R2, RZ, 0x8, R20.reuse ;  /* 0x00000008ff027819 */ /* 0x100fe40000011614 */
[----:B------:R-:W-:Y:S02]  /*0ff0*/  SHF.R.U32.HI R20, RZ, 0x10, R20 ;  /* 0x00000010ff147819 */ /* 0x000fe40000011614 */
[----:B------:R-:W-:Y:S02]  /*1000*/  IADD3 R25, R24, -0x80, RZ ;  /* 0xffffff8018197810 */ /* 0x000fe40007ffe0ff */
[----:B------:R-:W-:Y:S02]  /*1010*/  LEA.HI R56, R21, 0xffffff80, RZ, 0x8 ;  /* 0xffffff8015387811 */ /* 0x000fe400078f40ff */
[----:B------:R-:W-:Y:S02]  /*1020*/  SHF.R.U32.HI R24, RZ, 0x8, R21 ;  /* 0x00000008ff187819 */ /* 0x000fe40000011615 */
[----:B------:R-:W-:-:S02]  /*1030*/  LOP3.LUT R20, R20, 0xff, RZ, 0xc0, !PT ;  /* 0x000000ff14147812 */ /* 0x000fc400078ec0ff */
[----:B------:R-:W-:Y:S02]  /*1040*/  SHF.R.U32.HI R21, RZ, 0x10, R21 ;  /* 0x00000010ff157819 */ /* 0x000fe40000011615 */
[----:B------:R-:W-:Y:S02]  /*1050*/  IADD3 R20, R20, -0x80, RZ ;  /* 0xffffff8014147810 */ /* 0x000fe40007ffe0ff */
[----:B------:R-:W-:Y:S02]  /*1060*/  LOP3.LUT R21, R21, 0xff, RZ, 0xc0, !PT ;  /* 0x000000ff15157812 */ /* 0x000fe400078ec0ff */
[----:B------:R0:W-:Y:S02]  /*1070*/  I2F.F16 R51, R20 ;  /* 0x0000001400337306 */ /* 0x0001e40000200c00 */
[----:B------:R-:W-:Y:S02]  /*1080*/  IADD3 R50, R21, -0x80, RZ ;  /* 0xffffff8015327810 */ /* 0x000fe40007ffe0ff */
[----:B------:R-:W-:Y:S01]  /*1090*/  LEA.HI R55, R22, 0xffffff80, RZ, 0x8 ;  /* 0xffffff8016377811 */ /* 0x000fe200078f40ff */
[----:B0-----:R-:W0:Y:S03]  /*10a0*/  LDS.64 R20, [UR5] ;  /* 0x00000005ff147984 */ /* 0x001e260008000a00 */
[----:B------:R1:W2:Y:S01]  /*10b0*/  I2F.F16 R26, R25 ;  /* 0x00000019001a7306 */ /* 0x0002a20000200c00 */
[----:B------:R-:W-:-:S04]  /*10c0*/  LOP3.LUT R2, R2, 0xff, RZ, 0xc0, !PT ;  /* 0x000000ff02027812 */ /* 0x000fc800078ec0ff */
[----:B------:R-:W-:Y:S02]  /*10d0*/  IADD3 R2, R2, -0x80, RZ ;  /* 0xffffff8002027810 */ /* 0x000fe40007ffe0ff */
[--C-:B-1----:R-:W-:Y:S02]  /*10e0*/  SHF.R.U32.HI R25, RZ, 0x8, R22.reuse ;  /* 0x00000008ff197819 */ /* 0x102fe40000011616 */
[----:B------:R-:W-:Y:S01]  /*10f0*/  SHF.R.U32.HI R22, RZ, 0x10, R22 ;  /* 0x00000010ff167819 */ /* 0x000fe20000011616 */
[----:B------:R1:W-:Y:S01]  /*1100*/  I2F.F16 R46, R2 ;  /* 0x00000002002e7306 */ /* 0x0003e20000200c00 */
[----:B------:R-:W-:Y:S02]  /*1110*/  LOP3.LUT R24, R24, 0xff, RZ, 0xc0, !PT ;  /* 0x000000ff18187812 */ /* 0x000fe400078ec0ff */
[----:B------:R-:W-:Y:S02]  /*1120*/  LOP3.LUT R22, R22, 0xff, RZ, 0xc0, !PT ;  /* 0x000000ff16167812 */ /* 0x000fe400078ec0ff */
[----:B------:R-:W-:-:S02]  /*1130*/  IADD3 R24, R24, -0x80, RZ ;  /* 0xffffff8018187810 */ /* 0x000fc40007ffe0ff */
[----:B------:R-:W-:Y:S02]  /*1140*/  IADD3 R22, R22, -0x80, RZ ;  /* 0xffffff8016167810 */ /* 0x000fe40007ffe0ff */
[----:B-1----:R-:W-:Y:S02]  /*1150*/  SHF.R.U32.HI R2, RZ, 0x8, R23 ;  /* 0x00000008ff027819 */ /* 0x002fe40000011617 */
[----:B------:R3:W-:Y:S02]  /*1160*/  I2F.F16 R52, R22 ;  /* 0x0000001600347306 */ /* 0x0007e40000200c00 */
[----:B------:R-:W-:Y:S02]  /*1170*/  LOP3.LUT R2, R2, 0xff, RZ, 0xc0, !PT ;  /* 0x000000ff02027812 */ /* 0x000fe400078ec0ff */
[----:B------:R-:W-:Y:S02]  /*1180*/  LEA.HI R54, R23, 0xffffff80, RZ, 0x8 ;  /* 0xffffff8017367811 */ /* 0x000fe400078f40ff */
[----:B------:R-:W-:-:S02]  /*1190*/  IADD3 R0, R0, -0x80, RZ ;  /* 0xffffff8000007810 */ /* 0x000fc40007ffe0ff */
[----:B------:R1:W-:Y:S01]  /*11a0*/  I2F.F16 R47, R24 ;  /* 0x00000018002f7306 */ /* 0x0003e20000200c00 */
[----:B---3--:R-:W-:Y:S02]  /*11b0*/  LOP3.LUT R22, R29, 0xff, RZ, 0xc0, !PT ;  /* 0x000000ff1d167812 */ /* 0x008fe400078ec0ff */
[----:B------:R-:W-:Y:S02]  /*11c0*/  LOP3.LUT R25, R25, 0xff, RZ, 0xc0, !PT ;  /* 0x000000ff19197812 */ /* 0x000fe400078ec0ff */
[----:B------:R-:W-:Y:S02]  /*11d0*/  IADD3 R59, R22, -0x80, RZ ;  /* 0xffffff80163b7810 */ /* 0x000fe40007ffe0ff */
[----:B-1----:R-:W-:Y:S02]  /*11e0*/  SHF.R.U32.HI R24, RZ, 0x10, R23 ;  /* 0x00000010ff187819 */ /* 0x002fe40000011617 */
[----:B------:R-:W-:Y:S02]  /*11f0*/  IADD3 R23, R2, -0x80, RZ ;  /* 0xffffff8002177810 */ /* 0x000fe40007ffe0ff */
[----:B------:R-:W-:-:S02]  /*1200*/  LOP3.LUT R2, R28, 0xff, RZ, 0xc0, !PT ;  /* 0x000000ff1c027812 */ /* 0x000fc400078ec0ff */
[----:B------:R-:W-:Y:S01]  /*1210*/  LOP3.LUT R22, R30, 0xff, RZ, 0xc0, !PT ;  /* 0x000000ff1e167812 */ /* 0x000fe200078ec0ff */
[----:B------:R-:W1:Y:S01]  /*1220*/  I2F.F16 R18, R18 ;  /* 0x0000001200127306 */ /* 0x000e620000200c00 */
[----:B------:R-:W-:Y:S02]  /*1230*/  IADD3 R25, R25, -0x80, RZ ;  /* 0xffffff8019197810 */ /* 0x000fe40007ffe0ff */
[----:B------:R-:W-:Y:S02]  /*1240*/  LOP3.LUT R24, R24, 0xff, RZ, 0xc0, !PT ;  /* 0x000000ff18187812 */ /* 0x000fe400078ec0ff */
[----:B------:R-:W-:-:S03]  /*1250*/  IADD3 R2, R2, -0x80, RZ ;  /* 0xffffff8002027810 */ /* 0x000fc60007ffe0ff */
[----:B------:R-:W3:Y:S01]  /*1260*/  I2F.F16 R37, R36 ;  /* 0x0000002400257306 */ /* 0x000ee20000200c00 */
[----:B------:R-:W-:Y:S02]  /*1270*/  IADD3 R60, R22, -0x80, RZ ;  /* 0xffffff80163c7810 */ /* 0x000fe40007ffe0ff */
[----:B------:R-:W-:-:S05]  /*1280*/  IADD3 R24, R24, -0x80, RZ ;  /* 0xffffff8018187810 */ /* 0x000fca0007ffe0ff */
[----:B------:R-:W5:Y:S08]  /*1290*/  I2F.F16 R0, R0 ;  /* 0x0000000000007306 */ /* 0x000f700000200c00 */
[----:B------:R2:W-:Y:S08]  /*12a0*/  I2F.F16 R48, R23 ;  /* 0x0000001700307306 */ /* 0x0005f00000200c00 */
[----:B------:R-:W5:Y:S01]  /*12b0*/  I2F.F16 R49, R25 ;  /* 0x0000001900317306 */ /* 0x000f620000200c00 */
[----:B--2---:R-:W2:Y:S07]  /*12c0*/  LDS.64 R22, [UR5+0x8] ;  /* 0x00000805ff167984 */ /* 0x004eae0008000a00 */
[----:B------:R0:W-:Y:S01]  /*12d0*/  I2F.F16 R58, R2 ;  /* 0x00000002003a7306 */ /* 0x0001e20000200c00 */
[----:B----4-:R-:W-:-:S02]  /*12e0*/  @!P0 IADD3 R125, R19, R128, RZ ;  /* 0x00000080137d8210 */ /* 0x010fc40007ffe0ff */
[----:B0-----:R-:W-:-:S05]  /*12f0*/  SHF.R.U32.HI R2, RZ, 0x8, R28 ;  /* 0x00000008ff027819 */ /* 0x001fca000001161c */
[----:B------:R-:W0:Y:S01]  /*1300*/  I2F.F16 R50, R50 ;  /* 0x0000003200327306 */ /* 0x000e220000200c00 */
[----:B------:R-:W-:-:S07]  /*1310*/  LOP3.LUT R2, R2, 0xff, RZ, 0xc0, !PT ;  /* 0x000000ff02027812 */ /* 0x000fce00078ec0ff */
[----:B------:R4:W2:Y:S01]  /*1320*/  I2F.F16 R53, R24 ;  /* 0x0000001800357306 */ /* 0x0008a20000200c00 */
[--C-:B------:R-:W-:Y:S01]  /*1330*/  HADD2.F32 R19, -RZ, R20.reuse.H0_H0 ;  /* 0x20000014ff137230 */ /* 0x100fe20000004100 */
[----:B------:R-:W-:Y:S01]  /*1340*/  IADD3 R73, R2, -0x80, RZ ;  /* 0xffffff8002497810 */ /* 0x000fe20007ffe0ff */
[----:B------:R-:W-:Y:S01]  /*1350*/  HADD2.F32 R39, -RZ, R20.H1_H1 ;  /* 0x30000014ff277230 */ /* 0x000fe20000004100 */
[----:B------:R-:W-:Y:S01]  /*1360*/  SHF.R.U32.HI R20, RZ, 0x8, R29 ;  /* 0x00000008ff147819 */ /* 0x000fe2000001161d */
[----:B------:R-:W-:Y:S01]  /*1370*/  HADD2.F32 R2, -RZ, R26.H0_H0 ;  /* 0x2000001aff027230 */ /* 0x000fe20000004100 */
[----:B----4-:R-:W-:Y:S02]  /*1380*/  LOP3.LUT R24, R31, 0xff, RZ, 0xc0, !PT ;  /* 0x000000ff1f187812 */ /* 0x010fe400078ec0ff */
[----:B------:R-:W4:Y:S01]  /*1390*/  I2F.F16 R57, R57 ;  /* 0x0000003900397306 */ /* 0x000f220000200c00 */
[----:B-1----:R-:W-:Y:S01]  /*13a0*/  HADD2.F32 R25, -RZ, R18.H0_H0 ;  /* 0x20000012ff197230 */ /* 0x002fe20000004100 */
[----:B------:R-:W-:Y:S01]  /*13b0*/  IADD3 R61, R24, -0x80, RZ ;  /* 0xffffff80183d7810 */ /* 0x000fe20007ffe0ff */
[----:B---3--:R-:W-:-:S05]  /*13c0*/  HADD2.F32 R24, -RZ, R37.H0_H0 ;  /* 0x20000025ff187230 */ /* 0x008fca0000004100 */
[----:B------:R-:W1:Y:S01]  /*13d0*/  I2F.F16 R56, R56 ;  /* 0x0000003800387306 */ /* 0x000e620000200c00 */
[----:B-----5:R-:W-:Y:S01]  /*13e0*/  HADD2.F32 R0, -RZ, R0.H0_H0 ;  /* 0x20000000ff007230 */ /* 0x020fe20000004100 */
[----:B------:R-:W-:-:S06]  /*13f0*/  LOP3.LUT R20, R20, 0xff, RZ, 0xc0, !PT ;  /* 0x000000ff14147812 */ /* 0x000fcc00078ec0ff */
[----:B------:R-:W3:Y:S01]  /*1400*/  I2F.F16 R55, R55 ;  /* 0x0000003700377306 */ /* 0x000ee20000200c00 */
[----:B------:R-:W-:-:S07]  /*1410*/  HADD2.F32 R49, -RZ, R49.H0_H0 ;  /* 0x20000031ff317230 */ /* 0x000fce0000004100 */
[----:B------:R-:W5:Y:S01]  /*1420*/  I2F.F16 R54, R54 ;  /* 0x0000003600367306 */ /* 0x000f620000200c00 */
[----:B------:R-:W-:Y:S02]  /*1430*/  HADD2.F32 R46, -RZ, R46.H0_H0 ;  /* 0x2000002eff2e7230 */ /* 0x000fe40000004100 */
[C---:B------:R-:W-:Y:S01]  /*1440*/  FFMA.FTZ R40, R19.reuse, R2, RZ ;  /* 0x0000000213287223 */ /* 0x040fe200000100ff */
[----:B------:R-:W-:Y:S02]  /*1450*/  HADD2.F32 R47, -RZ, R47.H0_H0 ;  /* 0x2000002fff2f7230 */ /* 0x000fe40000004100 */
[----:B------:R-:W-:Y:S01]  /*1460*/  FFMA.FTZ R37, R0, R19, RZ ;  /* 0x0000001300257223 */ /* 0x000fe200000100ff */
[----:B------:R-:W-:Y:S02]  /*1470*/  HADD2.F32 R48, -RZ, R48.H0_H0 ;  /* 0x20000030ff307230 */ /* 0x000fe40000004100 */
[C---:B------:R-:W-:Y:S01]  /*1480*/  FFMA.FTZ R26, R19.reuse, R25, RZ ;  /* 0x00000019131a7223 */ /* 0x040fe200000100ff */
[----:B------:R-:W-:Y:S01]  /*1490*/  FFMA.FTZ R43, R19, R24, RZ ;  /* 0x00000018132b7223 */ /* 0x000fe200000100ff */
[----:B------:R-:W-:Y:S01]  /*14a0*/  HADD2.F32 R41, -RZ, R21.H0_H0 ;  /* 0x20000015ff297230 */ /* 0x000fe20000004100 */
[----:B------:R-:W-:Y:S01]  /*14b0*/  IADD3 R20, R20, -0x80, RZ ;  /* 0xffffff8014147810 */ /* 0x000fe20007ffe0ff */
[----:B------:R-:W-:-:S02]  /*14c0*/  HADD2.F32 R52, -RZ, R52.H0_H0 ;  /* 0x20000034ff347230 */ /* 0x000fc40000004100 */
[C---:B------:R-:W-:Y:S01]  /*14d0*/  FFMA.FTZ R19, R39.reuse, R49, R40 ;  /* 0x0000003127137223 */ /* 0x040fe20000010028 */
[----:B------:R-:W-:Y:S02]  /*14e0*/  HADD2.F32 R51, -RZ, R51.H0_H0 ;  /* 0x20000033ff337230 */ /* 0x000fe40000004100 */
[----:B------:R-:W-:Y:S01]  /*14f0*/  FFMA.FTZ R18, R46, R39, R37 ;  /* 0x000000272e127223 */ /* 0x000fe20000010025 */
[----:B0-----:R-:W-:Y:S02]  /*1500*/  HADD2.F32 R50, -RZ, R50.H0_H0 ;  /* 0x20000032ff327230 */ /* 0x001fe40000004100 */
[C---:B------:R-:W-:Y:S01]  /*1510*/  FFMA.FTZ R26, R39.reuse, R47, R26 ;  /* 0x0000002f271a7223 */ /* 0x040fe2000001001a */
[----:B--2---:R-:W-:Y:S02]  /*1520*/  HADD2.F32 R53, -RZ, R53.H0_H0 ;  /* 0x20000035ff357230 */ /* 0x004fe40000004100 */
[----:B------:R-:W-:Y:S01]  /*1530*/  FFMA.FTZ R40, R39, R48, R43 ;  /* 0x0000003027287223 */ /* 0x000fe2000001002b */
[----:B------:R0:W-:Y:S01]  /*1540*/  I2F.F16 R72, R20 ;  /* 0x0000001400487306 */ /* 0x0001e20000200c00 */
[----:B------:R-:W-:-:S02]  /*1550*/  HADD2.F32 R21, -RZ, R21.H1_H1 ;  /* 0x30000015ff157230 */ /* 0x000fc40000004100 */
[----:B------:R-:W-:Y:S01]  /*1560*/  FFMA.FTZ R18, R51, R41, R18 ;  /* 0x0000002933127223 */ /* 0x000fe20000010012 */
[----:B----4-:R-:W-:Y:S02]  /*1570*/  HADD2.F32 R57, -RZ, R57.H0_H0 ;  /* 0x20000039ff397230 */ /* 0x010fe40000004100 */
[C---:B------:R-:W-:Y:S01]  /*1580*/  FFMA.FTZ R26, R41.reuse, R50, R26 ;  /* 0x00000032291a7223 */ /* 0x040fe2000001001a */
[----:B-1----:R-:W-:Y:S02]  /*1590*/  HADD2.F32 R56, -RZ, R56.H0_H0 ;  /* 0x20000038ff387230 */ /* 0x002fe40000004100 */
[C---:B------:R-:W-:Y:S01]  /*15a0*/  FFMA.FTZ R37, R41.reuse, R53, R40 ;  /* 0x0000003529257223 */ /* 0x040fe20000010028 */
[----:B---3--:R-:W-:Y:S02]  /*15b0*/  HADD2.F32 R55, -RZ, R55.H0_H0 ;  /* 0x20000037ff377230 */ /* 0x008fe40000004100 */
[----:B0-----:R-:W-:Y:S01]  /*15c0*/  FFMA.FTZ R20, R41, R52, R19 ;  /* 0x0000003429147223 */ /* 0x001fe20000010013 */
[----:B-----5:R-:W-:Y:S01]  /*15d0*/  HADD2.F32 R54, -RZ, R54.H0_H0 ;  /* 0x20000036ff367230 */ /* 0x020fe20000004100 */
[----:B------:R-:W-:Y:S01]  /*15e0*/  SHF.R.U32.HI R36, RZ, 0x8, R30 ;  /* 0x00000008ff247819 */ /* 0x000fe2000001161e */
[----:B------:R-:W-:Y:S01]  /*15f0*/  FFMA.FTZ R19, R57, R21, R18 ;  /* 0x0000001539137223 */ /* 0x000fe20000010012 */
[C---:B------:R-:W-:Y:S01]  /*1600*/  FFMA.FTZ R39, R21.reuse, R56, R26 ;  /* 0x0000003815277223 */ /* 0x040fe2000001001a */
[C---:B------:R-:W-:Y:S01]  /*1610*/  FFMA.FTZ R41, R21.reuse, R55, R20 ;  /* 0x0000003715297223 */ /* 0x040fe20000010014 */
[----:B------:R-:W-:Y:S01]  /*1620*/  FFMA.FTZ R44, R21, R54, R37 ;  /* 0x00000036152c7223 */ /* 0x000fe20000010025 */
[----:B------:R-:W-:Y:S01]  /*1630*/  SHF.R.U32.HI R38, RZ, 0x8, R31 ;  /* 0x00000008ff267819 */ /* 0x000fe2000001161f */
[----:B------:R-:W0:Y:S01]  /*1640*/  LDS.64 R20, [UR5+0x80] ;  /* 0x00008005ff147984 */ /* 0x000e220008000a00 */
[----:B------:R-:W-:-:S02]  /*1650*/  LOP3.LUT R36, R36, 0xff, RZ, 0xc0, !PT ;  /* 0x000000ff24247812 */ /* 0x000fc400078ec0ff */
[----:B------:R-:W-:Y:S02]  /*1660*/  LEA.HI R68, R28, 0xffffff80, RZ, 0x8 ;  /* 0xffffff801c447811 */ /* 0x000fe400078f40ff */
[----:B------:R-:W-:Y:S02]  /*1670*/  SHF.R.U32.HI R18, RZ, 0x10, R31 ;  /* 0x00000010ff127819 */ /* 0x000fe4000001161f */
[----:B------:R-:W-:Y:S02]  /*1680*/  LEA.HI R67, R29, 0xffffff80, RZ, 0x8 ;  /* 0xffffff801d437811 */ /* 0x000fe400078f40ff */
[----:B------:R-:W-:Y:S02]  /*1690*/  LEA.HI R66, R30, 0xffffff80, RZ, 0x8 ;  /* 0xffffff801e427811 */ /* 0x000fe400078f40ff */
[----:B------:R-:W-:Y:S02]  /*16a0*/  SHF.R.U32.HI R28, RZ, 0x10, R28 ;  /* 0x00000010ff1c7819 */ /* 0x000fe4000001161c */
[----:B------:R-:W-:-:S02]  /*16b0*/  LOP3.LUT R38, R38, 0xff, RZ, 0xc0, !PT ;  /* 0x000000ff26267812 */ /* 0x000fc400078ec0ff */
[----:B------:R-:W-:Y:S02]  /*16c0*/  IADD3 R36, R36, -0x80, RZ ;  /* 0xffffff8024247810 */ /* 0x000fe40007ffe0ff */
[----:B------:R-:W-:Y:S02]  /*16d0*/  SHF.R.U32.HI R29, RZ, 0x10, R29 ;  /* 0x00000010ff1d7819 */ /* 0x000fe4000001161d */
[----:B------:R-:W-:Y:S02]  /*16e0*/  SHF.R.U32.HI R30, RZ, 0x10, R30 ;  /* 0x00000010ff1e7819 */ /* 0x000fe4000001161e */
[----:B------:R-:W-:Y:S01]  /*16f0*/  LOP3.LUT R18, R18, 0xff, RZ, 0xc0, !PT ;  /* 0x000000ff12127812 */ /* 0x000fe200078ec0ff */
[----:B------:R-:W1:Y:S01]  /*1700*/  I2F.F16 R59, R59 ;  /* 0x0000003b003b7306 */ /* 0x000e620000200c00 */
[----:B------:R-:W-:Y:S01]  /*1710*/  LOP3.LUT R28, R28, 0xff, RZ, 0xc0, !PT ;  /* 0x000000ff1c1c7812 */ /* 0x000fe200078ec0ff */
[----:B------:R-:W-:Y:S01]  /*1720*/  HADD2.F32 R26, -RZ, R22.H0_H0 ;  /* 0x20000016ff1a7230 */ /* 0x000fe20000004100 */
[----:B------:R-:W-:-:S02]  /*1730*/  IADD3 R38, R38, -0x80, RZ ;  /* 0xffffff8026267810 */ /* 0x000fc40007ffe0ff */
[----:B------:R-:W-:Y:S02]  /*1740*/  LOP3.LUT R29, R29, 0xff, RZ, 0xc0, !PT ;  /* 0x000000ff1d1d7812 */ /* 0x000fe400078ec0ff */
[----:B------:R-:W-:Y:S01]  /*1750*/  LOP3.LUT R30, R30, 0xff, RZ, 0xc0, !PT ;  /* 0x000000ff1e1e7812 */ /* 0x000fe200078ec0ff */
[----:B------:R2:W-:Y:S01]  /*1760*/  I2F.F16 R71, R36 ;  /* 0x0000002400477306 */ /* 0x0005e20000200c00 */
[----:B------:R-:W-:Y:S02]  /*1770*/  IADD3 R28, R28, -0x80, RZ ;  /* 0xffffff801c1c7810 */ /* 0x000fe40007ffe0ff */
[----:B------:R-:W-:Y:S02]  /*1780*/  IADD3 R29, R29, -0x80, RZ ;  /* 0xffffff801d1d7810 */ /* 0x000fe40007ffe0ff */
[----:B------:R-:W-:-:S03]  /*1790*/  IADD3 R30, R30, -0x80, RZ ;  /* 0xffffff801e1e7810 */ /* 0x000fc60007ffe0ff */
[----:B------:R-:W3:Y:S01]  /*17a0*/  I2F.F16 R60, R60 ;  /* 0x0000003c003c7306 */ /* 0x000ee20000200c00 */
[----:B--2---:R-:W-:Y:S01]  /*17b0*/  HADD2.F32 R36, -RZ, R22.H1_H1 ;  /* 0x30000016ff247230 */ /* 0x004fe20000004100 */
[----:B------:R-:W-:-:S06]  /*17c0*/  IADD3 R22, R18, -0x80, RZ ;  /* 0xffffff8012167810 */ /* 0x000fcc0007ffe0ff */
[----:B------:R-:W2:Y:S01]  /*17d0*/  I2F.F16 R61, R61 ;  /* 0x0000003d003d7306 */ /* 0x000ea20000200c00 */
[----:B------:R-:W-:Y:S01]  /*17e0*/  LEA.HI R31, R31, 0xffffff80, RZ, 0x8 ;  /* 0xffffff801f1f7811 */ /* 0x000fe200078f40ff */
[----:B------:R-:W-:-:S06]  /*17f0*/  HADD2.F32 R58, -RZ, R58.H0_H0 ;  /* 0x2000003aff3a7230 */ /* 0x000fcc0000004100 */
[----:B------:R-:W4:Y:S08]  /*1800*/  I2F.F16 R73, R73 ;  /* 0x0000004900497306 */ /* 0x000f300000200c00 */
[----:B------:R-:W5:Y:S01]  /*1810*/  I2F.F16 R38, R38 ;  /* 0x0000002600267306 */ /* 0x000f620000200c00 */
[----:B------:R-:W-:Y:S01]  /*1820*/  FFMA.FTZ R40, R58, R26, R19 ;  /* 0x0000001a3a287223 */ /* 0x000fe20000010013 */
[----:B-1----:R-:W-:Y:S01]  /*1830*/  HADD2.F32 R59, -RZ, R59.H0_H0 ;  /* 0x2000003bff3b7230 */ /* 0x002fe20000004100 */
[----:B------:R-:W1:Y:S05]  /*1840*/  LDS.64 R18, [UR5+0x88] ;  /* 0x00008805ff127984 */ /* 0x000e6a0008000a00 */
[----:B------:R-:W0:Y:S01]  /*1850*/  I2F.F16 R22, R22 ;  /* 0x0000001600167306 */ /* 0x000e220000200c00 */
[----:B---3--:R-:W-:-:S07]  /*1860*/  HADD2.F32 R60, -RZ, R60.H0_H0 ;  /* 0x2000003cff3c7230 */ /* 0x008fce0000004100 */
[----:B------:R-:W3:Y:S01]  /*1870*/  I2F.F16 R28, R28 ;  /* 0x0000001c001c7306 */ /* 0x000ee20000200c00 */
[----:B--2---:R-:W-:-:S07]  /*1880*/  HADD2.F32 R61, -RZ, R61.H0_H0 ;  /* 0x2000003dff3d7230 */ /* 0x004fce0000004100 */
[----:B------:R-:W2:Y:S08]  /*1890*/  I2F.F16 R29, R29 ;  /* 0x0000001d001d7306 */ /* 0x000eb00000200c00 */
[----:B------:R-:W1:Y:S01]  /*18a0*/  I2F.F16 R30, R30 ;  /* 0x0000001e001e7306 */ /* 0x000e620000200c00 */
[----:B------:R-:W-:-:S07]  /*18b0*/  HADD2.F32 R72, -RZ, R72.H0_H0 ;  /* 0x20000048ff487230 */ /* 0x000fce0000004100 */
[----:B------:R-:W1:Y:S01]  /*18c0*/  I2F.F16 R68, R68 ;  /* 0x0000004400447306 */ /* 0x000e620000200c00 */
[----:B------:R-:W-:Y:S01]  /*18d0*/  FFMA.FTZ R39, R26, R59, R39 ;  /* 0x0000003b1a277223 */ /* 0x000fe20000010027 */
[----:B----4-:R-:W-:-:S06]  /*18e0*/  HADD2.F32 R73, -RZ, R73.H0_H0 ;  /* 0x20000049ff497230 */ /* 0x010fcc0000004100 */
[----:B------:R-:W4:Y:S01]  /*18f0*/  I2F.F16 R67, R67 ;  /* 0x0000004300437306 */ /* 0x000f220000200c00 */
[----:B------:R-:W-:-:S07]  /*1900*/  HADD2.F32 R71, -RZ, R71.H0_H0 ;  /* 0x20000047ff477230 */ /* 0x000fce0000004100 */
[----:B------:R-:W4:Y:S01]  /*1910*/  I2F.F16 R66, R66 ;  /* 0x0000004200427306 */ /* 0x000f220000200c00 */
[----:B------:R-:W-:-:S07]  /*1920*/  FFMA.FTZ R42, R26, R60, R41 ;  /* 0x0000003c1a2a7223 */ /* 0x000fce0000010029 */
[----:B------:R-:W4:Y:S01]  /*1930*/  I2F.F16 R31, R31 ;  /* 0x0000001f001f7306 */ /* 0x000f220000200c00 */
[----:B-----5:R-:W-:Y:S02]  /*1940*/  HADD2.F32 R70, -RZ, R38.H0_H0 ;  /* 0x20000026ff467230 */ /* 0x020fe40000004100 */
[----:B------:R-:W-:Y:S01]  /*1950*/  FFMA.FTZ R41, R26, R61, R44 ;  /* 0x0000003d1a297223 */ /* 0x000fe2000001002c */
[----:B0-----:R-:W-:Y:S02]  /*1960*/  HADD2.F32 R69, -RZ, R22.H0_H0 ;  /* 0x20000016ff457230 */ /* 0x001fe40000004100 */
[----:B------:R-:W-:Y:S01]  /*1970*/  FFMA.FTZ R22, R36, R72, R39 ;  /* 0x0000004824167223 */ /* 0x000fe20000010027 */
[----:B------:R-:W-:Y:S02]  /*1980*/  HADD2.F32 R37, -RZ, R23.H0_H0 ;  /* 0x20000017ff257230 */ /* 0x000fe40000004100 */
[----:B------:R-:W-:Y:S01]  /*1990*/  FFMA.FTZ R40, R73, R36, R40 ;  /* 0x0000002449287223 */ /* 0x000fe20000010028 */
[----:B---3--:R-:W-:-:S02]  /*19a0*/  HADD2.F32 R63, -RZ, R28.H0_H0 ;  /* 0x2000001cff3f7230 */ /* 0x008fc40000004100 */
[C---:B------:R-:W-:Y:S01]  /*19b0*/  FFMA.FTZ R39, R36.reuse, R71, R42 ;  /* 0x0000004724277223 */ /* 0x040fe2000001002a */
[----:B--2---:R-:W-:Y:S02]  /*19c0*/  HADD2.F32 R64, -RZ, R29.H0_H0 ;  /* 0x2000001dff407230 */ /* 0x004fe40000004100 */
[----:B------:R-:W-:Y:S01]  /*19d0*/  FFMA.FTZ R36, R36, R70, R41 ;  /* 0x0000004624247223 */ /* 0x000fe20000010029 */
[----:B-1----:R-:W-:Y:S02]  /*19e0*/  HADD2.F32 R62, -RZ, R30.H0_H0 ;  /* 0x2000001eff3e7230 */ /* 0x002fe40000004100 */
[----:B------:R-:W-:Y:S01]  /*19f0*/  FFMA.FTZ R29, R63, R37, R40 ;  /* 0x000000253f1d7223 */ /* 0x000fe20000010028 */
[----:B------:R-:W-:Y:S02]  /*1a00*/  HADD2.F32 R23, -RZ, R23.H1_H1 ;  /* 0x30000017ff177230 */ /* 0x000fe40000004100 */
[----:B------:R-:W-:Y:S02]  /*1a10*/  HADD2.F32 R68, -RZ, R68.H0_H0 ;  /* 0x20000044ff447230 */ /* 0x000fe40000004100 */
[----:B------:R-:W-:Y:S01]  /*1a20*/  FFMA.FTZ R22, R37, R64, R22 ;  /* 0x0000004025167223 */ /* 0x000fe20000010016 */
[----:B----4-:R-:W-:-:S02]  /*1a30*/  HADD2.F32 R67, -RZ, R67.H0_H0 ;  /* 0x20000043ff437230 */ /* 0x010fc40000004100 */
[C---:B------:R-:W-:Y:S01]  /*1a40*/  FFMA.FTZ R39, R37.reuse, R62, R39 ;  /* 0x0000003e25277223 */ /* 0x040fe20000010027 */
[----:B------:R-:W-:Y:S02]  /*1a50*/  HADD2.F32 R66, -RZ, R66.H0_H0 ;  /* 0x20000042ff427230 */ /* 0x000fe40000004100 */
[----:B------:R-:W-:Y:S01]  /*1a60*/  FFMA.FTZ R26, R37, R69, R36 ;  /* 0x00000045251a7223 */ /* 0x000fe20000010024 */
[----:B------:R-:W-:Y:S02]  /*1a70*/  HADD2.F32 R65, -RZ, R31.H0_H0 ;  /* 0x2000001fff417230 */ /* 0x000fe40000004100 */
[--C-:B------:R-:W-:Y:S02]  /*1a80*/  HADD2.F32 R41, -RZ, R20.reuse.H0_H0 ;  /* 0x20000014ff297230 */ /* 0x100fe40000004100 */
[----:B------:R-:W-:Y:S01]  /*1a90*/  FFMA.FTZ R37, R68, R23, R29 ;  /* 0x0000001744257223 */ /* 0x000fe2000001001d */
[C---:B------:R-:W-:Y:S01]  /*1aa0*/  FFMA.FTZ R29, R23.reuse, R67, R22 ;  /* 0x00000043171d7223 */ /* 0x040fe20000010016 */
[C---:B------:R-:W-:Y:S01]  /*1ab0*/  FFMA.FTZ R36, R23.reuse, R66, R39 ;  /* 0x0000004217247223 */ /* 0x040fe20000010027 */
        /* <DEDUP_REMOVED lines=20> */
[----:B------:R0:W2:Y:S01]  /*1c00*/  LDG.E.128.CONSTANT R20, desc[UR8][R32.64] ;  /* 0x0000000820147981 */ /* 0x0000a2000c1e9d00 */
[--C-:B------:R-:W-:Y:S02]  /*1c10*/  HADD2.F32 R26, -RZ, R18.reuse.H0_H0 ;  /* 0x20000012ff1a7230 */ /* 0x100fe40000004100 */
        /* <DEDUP_REMOVED lines=18> */
[----:B------:R-:W-:Y:S02]  /*1d40*/  FFMA.FTZ R43, R65, R19, R28 ;  /* 0x00000013412b7223 */ /* 0x000fe4000001001c */
[----:B------:R-:W1:Y:S01]  /*1d50*/  LDS.64 R18, [UR5+0x100] ;  /* 0x00010005ff127984 */ /* 0x000e620008000a00 */
[----:B------:R-:W-:-:S02]  /*1d60*/  @!P0 PRMT R122, R34, 0x7610, R122 ;  /* 0x00007610227a8816 */ /* 0x000fc4000000007a */
[----:B------:R-:W-:Y:S02]  /*1d70*/  @!P0 PRMT R121, R35, 0x7610, R121 ;  /* 0x0000761023798816 */ /* 0x000fe40000000079 */
[----:B------:R-:W-:Y:S02]  /*1d80*/  @!P0 PRMT R122, R122, 0x7610, R34 ;  /* 0x000076107a7a8816 */ /* 0x000fe40000000022 */
[----:B------:R-:W-:Y:S02]  /*1d90*/  @!P0 PRMT R121, R121, 0x7610, R35 ;  /* 0x0000761079798816 */ /* 0x000fe40000000023 */
[----:B------:R-:W-:Y:S01]  /*1da0*/  MOV R40, R27 ;  /* 0x0000001b00287202 */ /* 0x000fe20000000f00 */
[--C-:B------:R-:W-:Y:S01]  /*1db0*/  HADD2.F32 R28, -RZ, R122.reuse.H1_H1 ;  /* 0x3000007aff1c7230 */ /* 0x100fe20000004100 */
[----:B------:R-:W3:Y:S01]  /*1dc0*/  LDS.64 R34, [UR5+0x108] ;  /* 0x00010805ff227984 */ /* 0x000ee20008000a00 */
[----:B------:R-:W-:Y:S02]  /*1dd0*/  HADD2.F32 R26, -RZ, R122.H0_H0 ;  /* 0x2000007aff1a7230 */ /* 0x000fe40000004100 */
[----:B------:R-:W-:-:S02]  /*1de0*/  HADD2.F32 R30, -RZ, R121.H1_H1 ;  /* 0x30000079ff1e7230 */ /* 0x000fc40000004100 */
[----:B------:R-:W-:Y:S01]  /*1df0*/  FMUL.FTZ R27, R29, R28 ;  /* 0x0000001c1d1b7220 */ /* 0x000fe20000410000 */
[----:B------:R-:W-:Y:S02]  /*1e00*/  HADD2.F32 R29, -RZ, R121.H0_H0 ;  /* 0x20000079ff1d7230 */ /* 0x000fe40000004100 */
[----:B------:R-:W-:Y:S01]  /*1e10*/  FMUL.FTZ R37, R37, R26 ;  /* 0x0000001a25257220 */ /* 0x000fe20000410000 */
[----:B------:R-:W-:Y:S01]  /*1e20*/  FMUL.FTZ R31, R31, R30 ;  /* 0x0000001e1f1f7220 */ /* 0x000fe20000410000 */
[----:B------:R-:W-:Y:S01]  /*1e30*/  FMUL.FTZ R43, R30, R43 ;  /* 0x0000002b1e2b7220 */ /* 0x000fe20000410000 */
[----:B------:R-:W-:Y:S01]  /*1e40*/  FMUL.FTZ R36, R36, R29 ;  /* 0x0000001d24247220 */ /* 0x000fe20000410000 */
[----:B------:R-:W-:Y:S01]  /*1e50*/  FMUL.FTZ R38, R29, R38 ;  /* 0x000000261d267220 */ /* 0x000fe20000410000 */
[----:B------:R-:W-:Y:S01]  /*1e60*/  FMUL.FTZ R39, R26, R39 ;  /* 0x000000271a277220 */ /* 0x000fe20000410000 */
[----:B------:R-:W-:Y:S01]  /*1e70*/  F2FP.F16.F32.PACK_AB R37, RZ, R37 ;  /* 0x00000025ff25723e */ /* 0x000fe200000000ff */
[----:B------:R-:W-:Y:S01]  /*1e80*/  FMUL.FTZ R41, R28, R41 ;  /* 0x000000291c297220 */ /* 0x000fe20000410000 */
[----:B------:R-:W-:-:S02]  /*1e90*/  F2FP.F16.F32.PACK_AB R27, RZ, R27 ;  /* 0x0000001bff1b723e */ /* 0x000fc400000000ff */
[----:B------:R-:W-:Y:S02]  /*1ea0*/  F2FP.F16.F32.PACK_AB R36, RZ, R36 ;  /* 0x00000024ff24723e */ /* 0x000fe400000000ff */
[----:B------:R-:W-:Y:S02]  /*1eb0*/  F2FP.F16.F32.PACK_AB R31, RZ, R31 ;  /* 0x0000001fff1f723e */ /* 0x000fe400000000ff */
[----:B------:R-:W-:Y:S02]  /*1ec0*/  F2FP.F16.F32.PACK_AB R38, RZ, R38 ;  /* 0x00000026ff26723e */ /* 0x000fe400000000ff */
[----:B------:R-:W-:Y:S02]  /*1ed0*/  F2FP.F16.F32.PACK_AB R43, RZ, R43 ;  /* 0x0000002bff2b723e */ /* 0x000fe400000000ff */
[----:B------:R-:W-:Y:S02]  /*1ee0*/  PRMT R37, R37, 0x5410, R27 ;  /* 0x0000541025257816 */ /* 0x000fe4000000001b */
[----:B------:R-:W-:-:S02]  /*1ef0*/  PRMT R36, R36, 0x5410, R31 ;  /* 0x0000541024247816 */ /* 0x000fc4000000001f */
[----:B------:R-:W-:Y:S02]  /*1f00*/  F2FP.F16.F32.PACK_AB R39, RZ, R39 ;  /* 0x00000027ff27723e */ /* 0x000fe400000000ff */
[----:B------:R-:W-:Y:S02]  /*1f10*/  F2FP.F16.F32.PACK_AB R41, RZ, R41 ;  /* 0x00000029ff29723e */ /* 0x000fe400000000ff */
[----:B------:R-:W-:Y:S01]  /*1f20*/  PRMT R38, R38, 0x5410, R43 ;  /* 0x0000541026267816 */ /* 0x000fe2000000002b */
[----:B------:R-:W-:Y:S01]  /*1f30*/  HFMA2.MMA R27, R37, 1, 1, R40 ;  /* 0x3c003c00251b7835 */ /* 0x000fe20000000028 */
[----:B------:R-:W-:Y:S01]  /*1f40*/  PRMT R39, R39, 0x5410, R41 ;  /* 0x0000541027277816 */ /* 0x000fe20000000029 */
[----:B------:R-:W-:Y:S02]  /*1f50*/  HFMA2.MMA R31, R36, 1, 1, R17 ;  /* 0x3c003c00241f7835 */ /* 0x000fe40000000011 */
[----:B------:R-:W-:Y:S01]  /*1f60*/  HADD2 R38, R38, R15 ;  /* 0x0000000f26267230 */ /* 0x000fe20000000000 */
[----:B------:R-:W4:Y:S01]  /*1f70*/  LDS.64 R36, [UR5+0x180] ;  /* 0x00018005ff247984 */ /* 0x000f220008000a00 */
[----:B-1----:R-:W-:-:S02]  /*1f80*/  HADD2.F32 R15, -RZ, R18.H0_H0 ;  /* 0x20000012ff0f7230 */ /* 0x002fc40000004100 */
[----:B------:R-:W-:Y:S02]  /*1f90*/  HADD2 R43, R39, R16 ;  /* 0x00000010272b7230 */ /* 0x000fe40000000000 */
[----:B------:R-:W-:Y:S02]  /*1fa0*/  HADD2.F32 R39, -RZ, R18.H1_H1 ;  /* 0x30000012ff277230 */ /* 0x000fe40000004100 */
[-C--:B------:R-:W-:Y:S01]  /*1fb0*/  FFMA.FTZ R41, R0, R15.reuse, RZ ;  /* 0x0000000f00297223 */ /* 0x080fe200000100ff */
[-C--:B------:R-:W-:Y:S01]  /*1fc0*/  FFMA.FTZ R74, R2, R15.reuse, RZ ;  /* 0x0000000f024a7223 */ /* 0x080fe200000100ff */
[----:B------:R-:W-:Y:S02]  /*1fd0*/  HADD2.F32 R45, -RZ, R19.H0_H0 ;  /* 0x20000013ff2d7230 */ /* 0x000fe40000004100 */
[----:B------:R-:W-:Y:S01]  /*1fe0*/  FFMA.FTZ R44, R25, R15, RZ ;  /* 0x0000000f192c7223 */ /* 0x000fe200000100ff */
[-C--:B------:R-:W-:Y:S01]  /*1ff0*/  FFMA.FTZ R40, R46, R39.reuse, R41 ;  /* 0x000000272e287223 */ /* 0x080fe20000010029 */
[----:B------:R-:W-:Y:S01]  /*2000*/  FFMA.FTZ R41, R49, R39, R74 ;  /* 0x0000002731297223 */ /* 0x000fe2000001004a */
[----:B------:R-:W-:Y:S01]  /*2010*/  FFMA.FTZ R75, R24, R15, RZ ;  /* 0x0000000f184b7223 */ /* 0x000fe200000100ff */
[----:B------:R-:W-:Y:S01]  /*2020*/  FFMA.FTZ R15, R47, R39, R44 ;  /* 0x000000272f0f7223 */ /* 0x000fe2000001002c */
[-C--:B------:R-:W-:Y:S01]  /*2030*/  FFMA.FTZ R44, R51, R45.reuse, R40 ;  /* 0x0000002d332c7223 */ /* 0x080fe20000010028 */
[----:B------:R-:W-:-:S02]  /*2040*/  FFMA.FTZ R76, R52, R45, R41 ;  /* 0x0000002d344c7223 */ /* 0x000fc40000010029 */
[----:B------:R-:W1:Y:S01]  /*2050*/  LDS.64 R40, [UR5+0x188] ;  /* 0x00018805ff287984 */ /* 0x000e620008000a00 */
[----:B------:R-:W-:Y:S01]  /*2060*/  FFMA.FTZ R74, R48, R39, R75 ;  /* 0x00000027304a7223 */ /* 0x000fe2000001004b */
[----:B------:R-:W-:Y:S02]  /*2070*/  HADD2.F32 R42, -RZ, R19.H1_H1 ;  /* 0x30000013ff2a7230 */ /* 0x000fe40000004100 */
[-C--:B------:R-:W-:Y:S01]  /*2080*/  FFMA.FTZ R39, R50, R45.reuse, R15 ;  /* 0x0000002d32277223 */ /* 0x080fe2000001000f */
[----:B------:R-:W-:Y:S01]  /*2090*/  FFMA.FTZ R75, R53, R45, R74 ;  /* 0x0000002d354b7223 */ /* 0x000fe2000001004a */
[--C-:B---3--:R-:W-:Y:S02]  /*20a0*/  HADD2.F32 R74, -RZ, R34.reuse.H0_H0 ;  /* 0x20000022ff4a7230 */ /* 0x108fe40000004100 */
[-C--:B------:R-:W-:Y:S01]  /*20b0*/  FFMA.FTZ R15, R57, R42.reuse, R44 ;  /* 0x0000002a390f7223 */ /* 0x080fe2000001002c */
        /* <DEDUP_REMOVED lines=8> */
[----:B0-----:R-:W-:-:S04]  /*2140*/  IMAD.WIDE R32, R124, 0x4, R32 ;  /* 0x000000047c207825 */ /* 0x001fc800078e0220 */
[-C--:B------:R-:W-:Y:S01]  /*2150*/  FFMA.FTZ R42, R73, R34.reuse, R42 ;  /* 0x00000022492a7223 */ /* 0x080fe2000001002a */
[-C--:B------:R-:W-:Y:S01]  /*2160*/  FFMA.FTZ R75, R71, R34.reuse, R44 ;  /* 0x00000022474b7223 */ /* 0x080fe2000001002c */
[--C-:B------:R-:W-:Y:S02]  /*2170*/  HADD2.F32 R39, -RZ, R35.reuse.H0_H0 ;  /* 0x20000023ff277230 */ /* 0x100fe40000004100 */
[-C--:B------:R-:W-:Y:S01]  /*2180*/  FFMA.FTZ R45, R72, R34.reuse, R15 ;  /* 0x00000022482d7223 */ /* 0x080fe2000001000f */
[----:B------:R-:W-:Y:S01]  /*2190*/  FFMA.FTZ R44, R70, R34, R77 ;  /* 0x00000022462c7223 */ /* 0x000fe2000001004d */
[----:B------:R-:W-:Y:S01]  /*21a0*/  HADD2.F32 R35, -RZ, R35.H1_H1 ;  /* 0x30000023ff237230 */ /* 0x000fe20000004100 */
[----:B------:R-:W3:Y:S01]  /*21b0*/  LDG.E.128.CONSTANT R16, desc[UR8][R32.64] ;  /* 0x0000000820107981 */ /* 0x000ee2000c1e9d00 */
[-C--:B------:R-:W-:Y:S01]  /*21c0*/  FFMA.FTZ R15, R63, R39.reuse, R42 ;  /* 0x000000273f0f7223 */ /* 0x080fe2000001002a */
[-C--:B------:R-:W-:Y:S01]  /*21d0*/  FFMA.FTZ R34, R64, R39.reuse, R45 ;  /* 0x0000002740227223 */ /* 0x080fe2000001002d */
[-C--:B------:R-:W-:Y:S01]  /*21e0*/  FFMA.FTZ R75, R62, R39.reuse, R75 ;  /* 0x000000273e4b7223 */ /* 0x080fe2000001004b */
[----:B------:R-:W-:Y:S01]  /*21f0*/  FFMA.FTZ R44, R69, R39, R44 ;  /* 0x00000027452c7223 */ /* 0x000fe2000001002c */
[----:B----4-:R-:W-:-:S02]  /*2200*/  HADD2.F32 R77, -RZ, R36.H0_H0 ;  /* 0x20000024ff4d7230 */ /* 0x010fc40000004100 */
        /* <DEDUP_REMOVED lines=24> */
[-C--:B------:R-:W-:Y:S01]  /*2390*/  FFMA.FTZ R34, R58, R36.reuse, R35 ;  /* 0x000000243a227223 */ /* 0x080fe20000010023 */
[----:B------:R-:W-:Y:S02]  /*23a0*/  HADD2.F32 R40, -RZ, R40.H1_H1 ;  /* 0x30000028ff287230 */ /* 0x000fe40000004100 */
[-C--:B------:R-:W-:Y:S01]  /*23b0*/  FFMA.FTZ R35, R59, R36.reuse, R44 ;  /* 0x000000243b237223 */ /* 0x080fe2000001002c */
[-C--:B------:R-:W-:Y:S01]  /*23c0*/  FFMA.FTZ R44, R60, R36.reuse, R75 ;  /* 0x000000243c2c7223 */ /* 0x080fe2000001004b */
[----:B------:R-:W-:Y:S01]  /*23d0*/  FFMA.FTZ R75, R61, R36, R74 ;  /* 0x000000243d4b7223 */ /* 0x000fe2000001004a */
[-C--:B------:R-:W-:Y:S01]  /*23e0*/  FFMA.FTZ R36, R73, R40.reuse, R34 ;  /* 0x0000002849247223 */ /* 0x080fe20000010022 */
[----:B------:R-:W-:-:S02]  /*23f0*/  FFMA.FTZ R77, R72, R40, R35 ;  /* 0x00000028484d7223 */ /* 0x000fc40000010023 */
[----:B------:R-:W0:Y:S01]  /*2400*/  LDS.64 R34, [UR5+0x200] ;  /* 0x00020005ff227984 */ /* 0x000e220008000a00 */
[--C-:B------:R-:W-:Y:S02]  /*2410*/  HADD2.F32 R37, -RZ, R41.reuse.H0_H0 ;  /* 0x20000029ff257230 */ /* 0x100fe40000004100 */
        /* <DEDUP_REMOVED lines=11> */
[C---:B------:R-:W-:Y:S01]  /*24d0*/  FMUL.FTZ R42, R29.reuse, R42 ;  /* 0x0000002a1d2a7220 */ /* 0x040fe20000410000 */
[----:B------:R-:W-:Y:S01]  /*24e0*/  MOV R44, R14 ;  /* 0x0000000e002c7202 */ /* 0x000fe20000000f00 */
[----:B------:R-:W-:Y:S01]  /*24f0*/  FMUL.FTZ R36, R30, R15 ;  /* 0x0000000f1e247220 */ /* 0x000fe20000410000 */
[----:B------:R-:W-:Y:S01]  /*2500*/  FMUL.FTZ R75, R26, R75 ;  /* 0x0000004b1a4b7220 */ /* 0x000fe20000410000 */
[----:B------:R-:W1:Y:S01]  /*2510*/  LDS.64 R14, [UR5+0x208] ;  /* 0x00020805ff0e7984 */ /* 0x000e620008000a00 */
[----:B------:R-:W-:Y:S01]  /*2520*/  FMUL.FTZ R37, R28, R37 ;  /* 0x000000251c257220 */ /* 0x000fe20000410000 */
[----:B------:R-:W-:Y:S01]  /*2530*/  FMUL.FTZ R39, R26, R39 ;  /* 0x000000271a277220 */ /* 0x000fe20000410000 */
[----:B------:R-:W-:Y:S01]  /*2540*/  FMUL.FTZ R45, R28, R45 ;  /* 0x0000002d1c2d7220 */ /* 0x000fe20000410000 */
[----:B------:R-:W-:Y:S01]  /*2550*/  F2FP.F16.F32.PACK_AB R42, RZ, R42 ;  /* 0x0000002aff2a723e */ /* 0x000fe200000000ff */
[----:B------:R-:W-:Y:S01]  /*2560*/  FMUL.FTZ R40, R29, R40 ;  /* 0x000000281d287220 */ /* 0x000fe20000410000 */
[----:B------:R-:W-:Y:S01]  /*2570*/  F2FP.F16.F32.PACK_AB R36, RZ, R36 ;  /* 0x00000024ff24723e */ /* 0x000fe200000000ff */
[----:B------:R-:W-:Y:S01]  /*2580*/  FMUL.FTZ R41, R30, R41 ;  /* 0x000000291e297220 */ /* 0x000fe20000410000 */
[----:B------:R-:W-:-:S02]  /*2590*/  F2FP.F16.F32.PACK_AB R75, RZ, R75 ;  /* 0x0000004bff4b723e */ /* 0x000fc400000000ff */
[----:B------:R-:W-:Y:S02]  /*25a0*/  F2FP.F16.F32.PACK_AB R37, RZ, R37 ;  /* 0x00000025ff25723e */ /* 0x000fe400000000ff */
[----:B------:R-:W-:Y:S02]  /*25b0*/  F2FP.F16.F32.PACK_AB R39, RZ, R39 ;  /* 0x00000027ff27723e */ /* 0x000fe400000000ff */
[----:B------:R-:W-:Y:S02]  /*25c0*/  F2FP.F16.F32.PACK_AB R45, RZ, R45 ;  /* 0x0000002dff2d723e */ /* 0x000fe400000000ff */
[----:B------:R-:W-:Y:S02]  /*25d0*/  PRMT R42, R42, 0x5410, R36 ;  /* 0x000054102a2a7816 */ /* 0x000fe40000000024 */
[----:B------:R-:W-:Y:S02]  /*25e0*/  PRMT R75, R75, 0x5410, R37 ;  /* 0x000054104b4b7816 */ /* 0x000fe40000000025 */
[----:B------:R-:W-:-:S02]  /*25f0*/  F2FP.F16.F32.PACK_AB R40, RZ, R40 ;  /* 0x00000028ff28723e */ /* 0x000fc400000000ff */
[----:B------:R-:W-:Y:S02]  /*2600*/  F2FP.F16.F32.PACK_AB R41, RZ, R41 ;  /* 0x00000029ff29723e */ /* 0x000fe400000000ff */
[----:B------:R-:W-:Y:S01]  /*2610*/  PRMT R39, R39, 0x5410, R45 ;  /* 0x0000541027277816 */ /* 0x000fe2000000002d */
[----:B------:R-:W-:Y:S01]  /*2620*/  HADD2 R45, R42, R13 ;  /* 0x0000000d2a2d7230 */ /* 0x000fe20000000000 */
[----:B------:R-:W-:Y:S01]  /*2630*/  PRMT R40, R40, 0x5410, R41 ;  /* 0x0000541028287816 */ /* 0x000fe20000000029 */
[----:B------:R-:W-:Y:S01]  /*2640*/  HFMA2.MMA R41, R75, 1, 1, R12 ;  /* 0x3c003c004b297835 */ /* 0x000fe2000000000c */
[----:B------:R-:W-:Y:S01]  /*2650*/  MOV R42, R11 ;  /* 0x0000000b002a7202 */ /* 0x000fe20000000f00 */
[--C-:B0-----:R-:W-:Y:S01]  /*2660*/  HADD2.F32 R11, -RZ, R34.reuse.H0_H0 ;  /* 0x20000022ff0b7230 */ /* 0x101fe20000004100 */
[----:B------:R-:W0:Y:S01]  /*2670*/  LDS.64 R12, [UR5+0x280] ;  /* 0x00028005ff0c7984 */ /* 0x000e220008000a00 */
[----:B------:R-:W-:Y:S01]  /*2680*/  HFMA2.MMA R44, R39, 1, 1, R44 ;  /* 0x3c003c00272c7835 */ /* 0x000fe2000000002c */
[----:B------:R-:W-:-:S02]  /*2690*/  HADD2.F32 R34, -RZ, R34.H1_H1 ;  /* 0x30000022ff227230 */ /* 0x000fc40000004100 */
[--C-:B------:R-:W-:Y:S01]  /*26a0*/  HADD2.F32 R37, -RZ, R35.reuse.H0_H0 ;  /* 0x20000023ff257230 */ /* 0x100fe20000004100 */
[----:B------:R-:W-:Y:S01]  /*26b0*/  HFMA2.MMA R42, R40, 1, 1, R42 ;  /* 0x3c003c00282a7835 */ /* 0x000fe2000000002a */
        /* <DEDUP_REMOVED lines=13> */
[----:B------:R-:W4:Y:S01]  /*2790*/  LDS.64 R34, [UR5+0x288] ;  /* 0x00028805ff227984 */ /* 0x000f220008000a00 */
[--C-:B-1----:R-:W-:Y:S02]  /*27a0*/  HADD2.F32 R40, -RZ, R14.reuse.H0_H0 ;  /* 0x2000000eff287230 */ /* 0x102fe40000004100 */
[-C--:B------:R-:W-:Y:S01]  /*27b0*/  FFMA.FTZ R11, R57, R39.reuse, R36 ;  /* 0x00000027390b7223 */ /* 0x080fe20000010024 */
[-C--:B------:R-:W-:Y:S01]  /*27c0*/  FFMA.FTZ R74, R56, R39.reuse, R75 ;  /* 0x00000027384a7223 */ /* 0x080fe2000001004b */
[-C--:B------:R-:W-:Y:S01]  /*27d0*/  FFMA.FTZ R75, R55, R39.reuse, R76 ;  /* 0x00000027374b7223 */ /* 0x080fe2000001004c */
[----:B------:R-:W-:Y:S01]  /*27e0*/  FFMA.FTZ R76, R54, R39, R37 ;  /* 0x00000027364c7223 */ /* 0x000fe20000010025 */
[----:B------:R-:W-:Y:S02]  /*27f0*/  HADD2.F32 R14, -RZ, R14.H1_H1 ;  /* 0x3000000eff0e7230 */ /* 0x000fe40000004100 */
[----:B------:R-:W-:Y:S01]  /*2800*/  FFMA.FTZ R36, R58, R40, R11 ;  /* 0x000000283a247223 */ /* 0x000fe2000001000b */
[----:B------:R-:W-:-:S02]  /*2810*/  HADD2.F32 R37, -RZ, R15.H0_H0 ;  /* 0x2000000fff257230 */ /* 0x000fc40000004100 */
        /* <DEDUP_REMOVED lines=32> */
[----:B----4-:R-:W-:-:S02]  /*2a20*/  HADD2.F32 R12, -RZ, R34.H0_H0 ;  /* 0x20000022ff0c7230 */ /* 0x010fc40000004100 */
[-C--:B------:R-:W-:Y:S01]  /*2a30*/  FFMA.FTZ R13, R57, R40.reuse, R36 ;  /* 0x00000028390d7223 */ /* 0x080fe20000010024 */
[-C--:B------:R-:W-:Y:S01]  /*2a40*/  FFMA.FTZ R74, R56, R40.reuse, R75 ;  /* 0x00000028384a7223 */ /* 0x080fe2000001004b */
[----:B------:R-:W-:Y:S01]  /*2a50*/  FFMA.FTZ R75, R55, R40, R76 ;  /* 0x00000028374b7223 */ /* 0x000fe2000001004c */
[----:B------:R-:W-:Y:S02]  /*2a60*/  HADD2.F32 R34, -RZ, R34.H1_H1 ;  /* 0x30000022ff227230 */ /* 0x000fe40000004100 */
[-C--:B------:R-:W-:Y:S01]  /*2a70*/  FFMA.FTZ R36, R58, R12.reuse, R13 ;  /* 0x0000000c3a247223 */ /* 0x080fe2000001000d */
[----:B------:R-:W-:Y:S01]  /*2a80*/  FFMA.FTZ R13, R59, R12, R74 ;  /* 0x0000000c3b0d7223 */ /* 0x000fe2000001004a */
[----:B------:R-:W-:Y:S01]  /*2a90*/  FFMA.FTZ R76, R54, R40, R39 ;  /* 0x00000028364c7223 */ /* 0x000fe20000010027 */
[----:B------:R-:W-:Y:S02]  /*2aa0*/  FFMA.FTZ R40, R60, R12, R75 ;  /* 0x0000000c3c287223 */ /* 0x000fe4000001004b */
[----:B------:R-:W-:Y:S01]  /*2ab0*/  FFMA.FTZ R77, R72, R34, R13 ;  /* 0x00000022484d7223 */ /* 0x000fe2000001000d */
[----:B------:R-:W-:-:S02]  /*2ac0*/  FFMA.FTZ R75, R61, R12, R76 ;  /* 0x0000000c3d4b7223 */ /* 0x000fc4000001004c */
[----:B------:R-:W0:Y:S01]  /*2ad0*/  LDS.64 R12, [UR5+0x300] ;  /* 0x00030005ff0c7984 */ /* 0x000e220008000a00 */
[----:B------:R-:W-:Y:S01]  /*2ae0*/  FMUL.FTZ R15, R26, R15 ;  /* 0x0000000f1a0f7220 */ /* 0x000fe20000410000 */
[----:B------:R-:W-:Y:S01]  /*2af0*/  FMUL.FTZ R37, R28, R37 ;  /* 0x000000251c257220 */ /* 0x000fe20000410000 */
[--C-:B------:R-:W-:Y:S02]  /*2b00*/  HADD2.F32 R39, -RZ, R35.reuse.H0_H0 ;  /* 0x20000023ff277230 */ /* 0x100fe40000004100 */
[-C--:B------:R-:W-:Y:S01]  /*2b10*/  FFMA.FTZ R79, R71, R34.reuse, R40 ;  /* 0x00000022474f7223 */ /* 0x080fe20000010028 */
[-C--:B------:R-:W-:Y:S01]  /*2b20*/  FFMA.FTZ R36, R73, R34.reuse, R36 ;  /* 0x0000002249247223 */ /* 0x080fe20000010024 */
[----:B------:R-:W-:Y:S01]  /*2b30*/  FFMA.FTZ R40, R70, R34, R75 ;  /* 0x0000002246287223 */ /* 0x000fe2000001004b */
[----:B------:R-:W-:Y:S02]  /*2b40*/  F2FP.F16.F32.PACK_AB R15, RZ, R15 ;  /* 0x0000000fff0f723e */ /* 0x000fe400000000ff */
[----:B------:R-:W-:Y:S01]  /*2b50*/  F2FP.F16.F32.PACK_AB R37, RZ, R37 ;  /* 0x00000025ff25723e */ /* 0x000fe200000000ff */
[-C--:B------:R-:W-:Y:S01]  /*2b60*/  FFMA.FTZ R75, R63, R39.reuse, R36 ;  /* 0x000000273f4b7223 */ /* 0x080fe20000010024 */
[-C--:B------:R-:W-:Y:S01]  /*2b70*/  FFMA.FTZ R34, R64, R39.reuse, R77 ;  /* 0x0000002740227223 */ /* 0x080fe2000001004d */
[-C--:B------:R-:W-:Y:S01]  /*2b80*/  FFMA.FTZ R79, R62, R39.reuse, R79 ;  /* 0x000000273e4f7223 */ /* 0x080fe2000001004f */
[----:B------:R-:W-:Y:S01]  /*2b90*/  FFMA.FTZ R40, R69, R39, R40 ;  /* 0x0000002745287223 */ /* 0x000fe20000010028 */
[----:B------:R-:W-:Y:S01]  /*2ba0*/  PRMT R39, R15, 0x5410, R37 ;  /* 0x000054100f277816 */ /* 0x000fe20000000025 */
[----:B------:R-:W-:Y:S01]  /*2bb0*/  FMUL.FTZ R11, R30, R11 ;  /* 0x0000000b1e0b7220 */ /* 0x000fe20000410000 */
[----:B------:R-:W-:Y:S01]  /*2bc0*/  HADD2.F32 R35, -RZ, R35.H1_H1 ;  /* 0x30000023ff237230 */ /* 0x000fe20000004100 */
[----:B------:R-:W-:-:S03]  /*2bd0*/  MOV R15, R9 ;  /* 0x00000009000f7202 */ /* 0x000fc60000000f00 */
[----:B------:R-:W-:Y:S01]  /*2be0*/  F2FP.F16.F32.PACK_AB R9, RZ, R11 ;  /* 0x0000000bff09723e */ /* 0x000fe200000000ff */
[----:B------:R-:W-:Y:S01]  /*2bf0*/  HFMA2.MMA R39, R39, 1, 1, R10 ;  /* 0x3c003c0027277835 */ /* 0x000fe2000000000a */
[-C--:B------:R-:W-:Y:S01]  /*2c00*/  FFMA.FTZ R77, R67, R35.reuse, R34 ;  /* 0x00000023434d7223 */ /* 0x080fe20000010022 */
[----:B------:R-:W1:Y:S01]  /*2c10*/  LDS.64 R10, [UR5+0x308] ;  /* 0x00030805ff0a7984 */ /* 0x000e620008000a00 */
[-C--:B------:R-:W-:Y:S01]  /*2c20*/  FFMA.FTZ R75, R68, R35.reuse, R75 ;  /* 0x00000023444b7223 */ /* 0x080fe2000001004b */
[-C--:B------:R-:W-:Y:S01]  /*2c30*/  FFMA.FTZ R34, R66, R35.reuse, R79 ;  /* 0x0000002342227223 */ /* 0x080fe2000001004f */
[----:B------:R-:W-:Y:S01]  /*2c40*/  FFMA.FTZ R35, R65, R35, R40 ;  /* 0x0000002341237223 */ /* 0x000fe20000010028 */
[C---:B------:R-:W-:Y:S02]  /*2c50*/  FMUL.FTZ R14, R29.reuse, R14 ;  /* 0x0000000e1d0e7220 */ /* 0x040fe40000410000 */
[----:B------:R-:W-:Y:S01]  /*2c60*/  FMUL.FTZ R34, R29, R34 ;  /* 0x000000221d227220 */ /* 0x000fe20000410000 */
[----:B------:R-:W-:-:S02]  /*2c70*/  FMUL.FTZ R35, R30, R35 ;  /* 0x000000231e237220 */ /* 0x000fc40000410000 */
[----:B------:R-:W-:Y:S02]  /*2c80*/  F2FP.F16.F32.PACK_AB R14, RZ, R14 ;  /* 0x0000000eff0e723e */ /* 0x000fe400000000ff */
[----:B------:R-:W-:Y:S02]  /*2c90*/  F2FP.F16.F32.PACK_AB R34, RZ, R34 ;  /* 0x00000022ff22723e */ /* 0x000fe400000000ff */
[----:B------:R-:W-:Y:S01]  /*2ca0*/  F2FP.F16.F32.PACK_AB R35, RZ, R35 ;  /* 0x00000023ff23723e */ /* 0x000fe200000000ff */
[----:B------:R-:W-:Y:S01]  /*2cb0*/  FMUL.FTZ R75, R26, R75 ;  /* 0x0000004b1a4b7220 */ /* 0x000fe20000410000 */
[----:B------:R-:W-:Y:S01]  /*2cc0*/  FMUL.FTZ R77, R28, R77 ;  /* 0x0000004d1c4d7220 */ /* 0x000fe20000410000 */
[----:B------:R-:W-:Y:S02]  /*2cd0*/  PRMT R14, R14, 0x5410, R9 ;  /* 0x000054100e0e7816 */ /* 0x000fe40000000009 */
[----:B------:R-:W-:Y:S02]  /*2ce0*/  PRMT R9, R34, 0x5410, R35 ;  /* 0x0000541022097816 */ /* 0x000fe40000000023 */
[----:B------:R-:W-:-:S02]  /*2cf0*/  F2FP.F16.F32.PACK_AB R75, RZ, R75 ;  /* 0x0000004bff4b723e */ /* 0x000fc400000000ff */
[----:B------:R-:W-:Y:S01]  /*2d00*/  F2FP.F16.F32.PACK_AB R77, RZ, R77 ;  /* 0x0000004dff4d723e */ /* 0x000fe200000000ff */
[----:B------:R-:W-:Y:S02]  /*2d10*/  HADD2 R35, R9, R7 ;  /* 0x0000000709237230 */ /* 0x000fe40000000000 */
[--C-:B0-----:R-:W-:Y:S01]  /*2d20*/  HADD2.F32 R7, -RZ, R12.reuse.H0_H0 ;  /* 0x2000000cff077230 */ /* 0x101fe20000004100 */
[----:B------:R-:W-:Y:S01]  /*2d30*/  PRMT R75, R75, 0x5410, R77 ;  /* 0x000054104b4b7816 */ /* 0x000fe2000000004d */
[----:B------:R-:W-:-:S03]  /*2d40*/  HADD2.F32 R12, -RZ, R12.H1_H1 ;  /* 0x3000000cff0c7230 */ /* 0x000fc60000004100 */
[-C--:B------:R-:W-:Y:S01]  /*2d50*/  FFMA.FTZ R9, R0, R7.reuse, RZ ;  /* 0x0000000700097223 */ /* 0x080fe200000100ff */
[----:B------:R-:W-:Y:S02]  /*2d60*/  HADD2.F32 R37, -RZ, R13.H0_H0 ;  /* 0x2000000dff257230 */ /* 0x000fe40000004100 */
[-C--:B------:R-:W-:Y:S01]  /*2d70*/  FFMA.FTZ R40, R25, R7.reuse, RZ ;  /* 0x0000000719287223 */ /* 0x080fe200000100ff */
[----:B------:R-:W-:Y:S01]  /*2d80*/  HFMA2.MMA R36, R75, 1, 1, R8 ;  /* 0x3c003c004b247835 */ /* 0x000fe20000000008 */
[-C--:B------:R-:W-:Y:S01]  /*2d90*/  FFMA.FTZ R74, R2, R7.reuse, RZ ;  /* 0x00000007024a7223 */ /* 0x080fe200000100ff */
[----:B------:R-:W-:Y:S01]  /*2da0*/  FFMA.FTZ R8, R46, R12, R9 ;  /* 0x0000000c2e087223 */ /* 0x000fe20000010009 */
[----:B------:R-:W-:Y:S01]  /*2db0*/  FFMA.FTZ R75, R24, R7, RZ ;  /* 0x00000007184b7223 */ /* 0x000fe200000100ff */
[----:B------:R-:W-:Y:S02]  /*2dc0*/  HADD2 R34, R14, R15 ;  /* 0x0000000f0e227230 */ /* 0x000fe40000000000 */
        /* <DEDUP_REMOVED lines=10> */
[----:B--2---:R-:W-:Y:S01]  /*2e70*/  LEA.HI R74, R21, 0xffffff80, RZ, 0x8 ;  /* 0xffffff80154a7811 */ /* 0x004fe200078f40ff */
[-C--:B------:R-:W-:Y:S01]  /*2e80*/  FFMA.FTZ R12, R56, R14.reuse, R9 ;  /* 0x0000000e380c7223 */ /* 0x080fe20000010009 */
[-C--:B------:R-:W-:Y:S01]  /*2e90*/  FFMA.FTZ R9, R55, R14.reuse, R40 ;  /* 0x0000000e37097223 */ /* 0x080fe20000010028 */
[----:B------:R-:W-:Y:S01]  /*2ea0*/  FFMA.FTZ R76, R54, R14, R37 ;  /* 0x0000000e364c7223 */ /* 0x000fe20000010025 */
[----:B------:R-:W-:-:S02]  /*2eb0*/  HADD2.F32 R10, -RZ, R10.H1_H1 ;  /* 0x3000000aff0a7230 */ /* 0x000fc40000004100 */
[-C--:B------:R-:W-:Y:S01]  /*2ec0*/  FFMA.FTZ R40, R58, R8.reuse, R7 ;  /* 0x000000083a287223 */ /* 0x080fe20000010007 */
[----:B------:R0:W-:Y:S01]  /*2ed0*/  I2F.F16 R13, R74 ;  /* 0x0000004a000d7306 */ /* 0x0001e20000200c00 */
[-C--:B------:R-:W-:Y:S01]  /*2ee0*/  FFMA.FTZ R7, R59, R8.reuse, R12 ;  /* 0x000000083b077223 */ /* 0x080fe2000001000c */
[----:B------:R-:W-:Y:S01]  /*2ef0*/  FFMA.FTZ R79, R61, R8, R76 ;  /* 0x000000083d4f7223 */ /* 0x000fe2000001004c */
[--C-:B------:R-:W-:Y:S02]  /*2f00*/  HADD2.F32 R37, -RZ, R11.reuse.H0_H0 ;  /* 0x2000000bff257230 */ /* 0x100fe40000004100 */
[-C--:B------:R-:W-:Y:S01]  /*2f10*/  FFMA.FTZ R40, R73, R10.reuse, R40 ;  /* 0x0000000a49287223 */ /* 0x080fe20000010028 */
[----:B------:R-:W-:Y:S01]  /*2f20*/  FFMA.FTZ R75, R72, R10, R7 ;  /* 0x0000000a484b7223 */ /* 0x000fe20000010007 */
[----:B0-----:R-:W-:Y:S02]  /*2f30*/  FFMA.FTZ R74, R60, R8, R9 ;  /* 0x000000083c4a7223 */ /* 0x001fe40000010009 */
[----:B------:R-:W0:Y:S02]  /*2f40*/  LDS.64 R8, [UR5+0x380] ;  /* 0x00038005ff087984 */ /* 0x000e240008000a00 */
        /* <DEDUP_REMOVED lines=11> */
[----:B------:R-:W-:Y:S01]  /*3000*/  FFMA.FTZ R11, R65, R11, R74 ;  /* 0x0000000b410b7223 */ /* 0x000fe2000001004a */
[----:B------:R-:W-:Y:S02]  /*3010*/  LEA.HI R78, R23, 0xffffff80, RZ, 0x8 ;  /* 0xffffff80174e7811 */ /* 0x000fe400078f40ff */
[----:B------:R-:W-:Y:S01]  /*3020*/  IADD3 R77, R40, -0x80, RZ ;  /* 0xffffff80284d7810 */ /* 0x000fe20007ffe0ff */
[----:B------:R-:W-:Y:S01]  /*3030*/  FMUL.FTZ R10, R29, R10 ;  /* 0x0000000a1d0a7220 */ /* 0x000fe20000410000 */
[----:B------:R-:W-:Y:S01]  /*3040*/  LOP3.LUT R40, R20, 0xff, RZ, 0xc0, !PT ;  /* 0x000000ff14287812 */ /* 0x000fe200078ec0ff */
[----:B------:R-:W-:Y:S01]  /*3050*/  FMUL.FTZ R11, R30, R11 ;  /* 0x0000000b1e0b7220 */ /* 0x000fe20000410000 */
[----:B------:R1:W-:Y:S04]  /*3060*/  I2F.F16 R12, R78 ;  /* 0x0000004e000c7306 */ /* 0x0003e80000200c00 */
[----:B------:R-:W-:-:S02]  /*3070*/  F2FP.F16.F32.PACK_AB R74, RZ, R11 ;  /* 0x0000000bff4a723e */ /* 0x000fc400000000ff */
[----:B-1----:R-:W-:Y:S02]  /*3080*/  IADD3 R78, R40, -0x80, RZ ;  /* 0xffffff80284e7810 */ /* 0x002fe40007ffe0ff */
[----:B------:R-:W-:Y:S02]  /*3090*/  F2FP.F16.F32.PACK_AB R40, RZ, R10 ;  /* 0x0000000aff28723e */ /* 0x000fe400000000ff */
[----:B------:R-:W1:Y:S01]  /*30a0*/  LDS.64 R10, [UR5+0x388] ;  /* 0x00038805ff0a7984 */ /* 0x000e620008000a00 */
[----:B------:R-:W-:Y:S01]  /*30b0*/  FMUL.FTZ R7, R26, R7 ;  /* 0x000000071a077220 */ /* 0x000fe20000410000 */
[----:B------:R-:W-:-:S04]  /*30c0*/  FMUL.FTZ R37, R28, R37 ;  /* 0x000000251c257220 */ /* 0x000fc80000410000 */
[----:B------:R-:W-:Y:S02]  /*30d0*/  F2FP.F16.F32.PACK_AB R7, RZ, R7 ;  /* 0x00000007ff07723e */ /* 0x000fe400000000ff */
[----:B------:R-:W-:-:S04]  /*30e0*/  F2FP.F16.F32.PACK_AB R37, RZ, R37 ;  /* 0x00000025ff25723e */ /* 0x000fc800000000ff */
[----:B------:R-:W-:Y:S01]  /*30f0*/  PRMT R7, R7, 0x5410, R37 ;  /* 0x0000541007077816 */ /* 0x000fe20000000025 */
[----:B0-----:R-:W-:-:S05]  /*3100*/  HADD2.F32 R81, -RZ, R9.H0_H0 ;  /* 0x20000009ff517230 */ /* 0x001fca0000004100 */
[----:B------:R-:W-:Y:S01]  /*3110*/  HFMA2.MMA R37, R7, 1, 1, R6 ;  /* 0x3c003c0007257835 */ /* 0x000fe20000000006 */
[--C-:B------:R-:W-:Y:S02]  /*3120*/  HADD2.F32 R7, -RZ, R8.reuse.H0_H0 ;  /* 0x20000008ff077230 */ /* 0x100fe40000004100 */
[----:B------:R-:W-:Y:S02]  /*3130*/  HADD2.F32 R6, -RZ, R9.H1_H1 ;  /* 0x30000009ff067230 */ /* 0x000fe40000004100 */
[----:B------:R-:W-:Y:S02]  /*3140*/  HADD2.F32 R8, -RZ, R8.H1_H1 ;  /* 0x30000008ff087230 */ /* 0x000fe40000004100 */
[-C--:B------:R-:W-:Y:S01]  /*3150*/  FFMA.FTZ R9, R0, R7.reuse, RZ ;  /* 0x0000000700097223 */ /* 0x080fe200000100ff */
[-C--:B------:R-:W-:Y:S01]  /*3160*/  FFMA.FTZ R0, R25, R7.reuse, RZ ;  /* 0x0000000719007223 */ /* 0x080fe200000100ff */
[-C--:B------:R-:W-:Y:S01]  /*3170*/  FFMA.FTZ R2, R2, R7.reuse, RZ ;  /* 0x0000000702027223 */ /* 0x080fe200000100ff */
[----:B------:R-:W-:-:S02]  /*3180*/  FFMA.FTZ R7, R24, R7, RZ ;  /* 0x0000000718077223 */ /* 0x000fc400000100ff */
[-C--:B------:R-:W-:Y:S01]  /*3190*/  FFMA.FTZ R47, R47, R8.reuse, R0 ;  /* 0x000000082f2f7223 */ /* 0x080fe20000010000 */
[----:B------:R-:W-:Y:S01]  /*31a0*/  SHF.R.U32.HI R0, RZ, 0x8, R20 ;  /* 0x00000008ff007819 */ /* 0x000fe20000011614 */
[-C--:B------:R-:W-:Y:S01]  /*31b0*/  FFMA.FTZ R46, R46, R8.reuse, R9 ;  /* 0x000000082e2e7223 */ /* 0x080fe20000010009 */
[-C--:B------:R-:W-:Y:S01]  /*31c0*/  FFMA.FTZ R49, R49, R8.reuse, R2 ;  /* 0x0000000831317223 */ /* 0x080fe20000010002 */
[----:B------:R-:W-:Y:S01]  /*31d0*/  FFMA.FTZ R8, R48, R8, R7 ;  /* 0x0000000830087223 */ /* 0x000fe20000010007 */
[----:B------:R-:W-:Y:S01]  /*31e0*/  LOP3.LUT R0, R0, 0xff, RZ, 0xc0, !PT ;  /* 0x000000ff00007812 */ /* 0x000fe200078ec0ff */
[-C--:B------:R-:W-:Y:S01]  /*31f0*/  FFMA.FTZ R46, R51, R81.reuse, R46 ;  /* 0x00000051332e7223 */ /* 0x080fe2000001002e */
[----:B------:R-:W-:Y:S01]  /*3200*/  SHF.R.U32.HI R7, RZ, 0x8, R22 ;  /* 0x00000008ff077819 */ /* 0x000fe20000011616 */
[-C--:B------:R-:W-:Y:S01]  /*3210*/  FFMA.FTZ R47, R50, R81.reuse, R47 ;  /* 0x00000051322f7223 */ /* 0x080fe2000001002f */
[-C--:B------:R-:W-:Y:S01]  /*3220*/  FFMA.FTZ R52, R52, R81.reuse, R49 ;  /* 0x0000005134347223 */ /* 0x080fe20000010031 */
[----:B------:R-:W-:Y:S01]  /*3230*/  FFMA.FTZ R53, R53, R81, R8 ;  /* 0x0000005135357223 */ /* 0x000fe20000010008 */
[----:B------:R-:W-:Y:S01]  /*3240*/  IADD3 R25, R0, -0x80, RZ ;  /* 0xffffff8000197810 */ /* 0x000fe20007ffe0ff */
[--C-:B-1----:R-:W-:Y:S01]  /*3250*/  HADD2.F32 R0, -RZ, R10.reuse.H0_H0 ;  /* 0x2000000aff007230 */ /* 0x102fe20000004100 */
[----:B------:R-:W-:Y:S01]  /*3260*/  LOP3.LUT R7, R7, 0xff, RZ, 0xc0, !PT ;  /* 0x000000ff07077812 */ /* 0x000fe200078ec0ff */
[-C--:B------:R-:W-:Y:S01]  /*3270*/  FFMA.FTZ R57, R57, R6.reuse, R46 ;  /* 0x0000000639397223 */ /* 0x080fe2000001002e */
[-C--:B------:R-:W-:Y:S01]  /*3280*/  FFMA.FTZ R56, R56, R6.reuse, R47 ;  /* 0x0000000638387223 */ /* 0x080fe2000001002f */
[-C--:B------:R-:W-:Y:S01]  /*3290*/  FFMA.FTZ R55, R55, R6.reuse, R52 ;  /* 0x0000000637377223 */ /* 0x080fe20000010034 */
[----:B------:R-:W-:Y:S01]  /*32a0*/  FFMA.FTZ R6, R54, R6, R53 ;  /* 0x0000000636067223 */ /* 0x000fe20000010035 */
[----:B------:R-:W-:Y:S01]  /*32b0*/  HADD2.F32 R10, -RZ, R10.H1_H1 ;  /* 0x3000000aff0a7230 */ /* 0x000fe20000004100 */
[----:B------:R-:W-:Y:S01]  /*32c0*/  IADD3 R7, R7, -0x80, RZ ;  /* 0xffffff8007077810 */ /* 0x000fe20007ffe0ff */
[-C--:B------:R-:W-:Y:S01]  /*32d0*/  FFMA.FTZ R58, R58, R0.reuse, R57 ;  /* 0x000000003a3a7223 */ /* 0x080fe20000010039 */
[-C--:B------:R-:W-:Y:S01]  /*32e0*/  FFMA.FTZ R59, R59, R0.reuse, R56 ;  /* 0x000000003b3b7223 */ /* 0x080fe20000010038 */
[-C--:B------:R-:W-:Y:S01]  /*32f0*/  FFMA.FTZ R60, R60, R0.reuse, R55 ;  /* 0x000000003c3c7223 */ /* 0x080fe20000010037 */
[----:B------:R-:W-:Y:S01]  /*3300*/  FFMA.FTZ R61, R61, R0, R6 ;  /* 0x000000003d3d7223 */ /* 0x000fe20000010006 */
[--C-:B------:R-:W-:Y:S01]  /*3310*/  HADD2.F32 R9, -RZ, R11.reuse.H0_H0 ;  /* 0x2000000bff097230 */ /* 0x100fe20000004100 */
[----:B------:R0:W-:Y:S01]  /*3320*/  I2F.F16 R24, R7 ;  /* 0x0000000700187306 */ /* 0x0001e20000200c00 */
[-C--:B------:R-:W-:Y:S01]  /*3330*/  FFMA.FTZ R58, R73, R10.reuse, R58 ;  /* 0x0000000a493a7223 */ /* 0x080fe2000001003a */
[-C--:B------:R-:W-:Y:S01]  /*3340*/  FFMA.FTZ R59, R72, R10.reuse, R59 ;  /* 0x0000000a483b7223 */ /* 0x080fe2000001003b */
[-C--:B------:R-:W-:Y:S01]  /*3350*/  FFMA.FTZ R71, R71, R10.reuse, R60 ;  /* 0x0000000a47477223 */ /* 0x080fe2000001003c */
[----:B------:R-:W-:Y:S01]  /*3360*/  FFMA.FTZ R10, R70, R10, R61 ;  /* 0x0000000a460a7223 */ /* 0x000fe2000001003d */
[----:B------:R-:W-:-:S02]  /*3370*/  HADD2.F32 R11, -RZ, R11.H1_H1 ;  /* 0x3000000bff0b7230 */ /* 0x000fc40000004100 */
[-C--:B------:R-:W-:Y:S01]  /*3380*/  FFMA.FTZ R63, R63, R9.reuse, R58 ;  /* 0x000000093f3f7223 */ /* 0x080fe2000001003a */
[----:B0-----:R-:W0:Y:S01]  /*3390*/  LDS.64 R6, [UR5+0x90] ;  /* 0x00009005ff067984 */ /* 0x001e220008000a00 */
[-C--:B------:R-:W-:Y:S01]  /*33a0*/  FFMA.FTZ R64, R64, R9.reuse, R59 ;  /* 0x0000000940407223 */ /* 0x080fe2000001003b */
[-C--:B------:R-:W-:Y:S01]  /*33b0*/  FFMA.FTZ R71, R62, R9.reuse, R71 ;  /* 0x000000093e477223 */ /* 0x080fe20000010047 */
[----:B------:R-:W-:Y:S01]  /*33c0*/  FFMA.FTZ R10, R69, R9, R10 ;  /* 0x00000009450a7223 */ /* 0x000fe2000001000a */
[-C--:B------:R-:W-:Y:S01]  /*33d0*/  FFMA.FTZ R63, R68, R11.reuse, R63 ;  /* 0x0000000b443f7223 */ /* 0x080fe2000001003f */
[-C--:B------:R-:W-:Y:S01]  /*33e0*/  FFMA.FTZ R67, R67, R11.reuse, R64 ;  /* 0x0000000b43437223 */ /* 0x080fe20000010040 */
[-C--:B------:R-:W-:Y:S01]  /*33f0*/  FFMA.FTZ R66, R66, R11.reuse, R71 ;  /* 0x0000000b42427223 */ /* 0x080fe20000010047 */
[----:B------:R-:W-:Y:S01]  /*3400*/  FFMA.FTZ R11, R65, R11, R10 ;  /* 0x0000000b410b7223 */ /* 0x000fe2000001000a */
[C---:B------:R-:W-:Y:S02]  /*3410*/  LEA.HI R14, R22.reuse, 0xffffff80, RZ, 0x8 ;  /* 0xffffff80160e7811 */ /* 0x040fe400078f40ff */
[----:B------:R-:W-:Y:S01]  /*3420*/  LOP3.LUT R75, R22, 0xff, RZ, 0xc0, !PT ;  /* 0x000000ff164b7812 */ /* 0x000fe200078ec0ff */
[----:B------:R-:W-:Y:S01]  /*3430*/  FMUL.FTZ R66, R29, R66 ;  /* 0x000000421d427220 */ /* 0x000fe20000410000 */
[----:B------:R-:W-:Y:S01]  /*3440*/  FMUL.FTZ R11, R30, R11 ;  /* 0x0000000b1e0b7220 */ /* 0x000fe20000410000 */
[----:B------:R-:W-:-:S02]  /*3450*/  SHF.R.U32.HI R22, RZ, 0x10, R22 ;  /* 0x00000010ff167819 */ /* 0x000fc40000011616 */
[----:B------:R-:W-:Y:S02]  /*3460*/  LOP3.LUT R76, R21, 0xff, RZ, 0xc0, !PT ;  /* 0x000000ff154c7812 */ /* 0x000fe400078ec0ff */
[----:B------:R-:W-:Y:S02]  /*3470*/  LOP3.LUT R22, R22, 0xff, RZ, 0xc0, !PT ;  /* 0x000000ff16167812 */ /* 0x000fe400078ec0ff */
[----:B------:R-:W-:Y:S02]  /*3480*/  F2FP.F16.F32.PACK_AB R66, RZ, R66 ;  /* 0x00000042ff42723e */ /* 0x000fe400000000ff */
[----:B------:R-:W-:Y:S02]  /*3490*/  F2FP.F16.F32.PACK_AB R11, RZ, R11 ;  /* 0x0000000bff0b723e */ /* 0x000fe400000000ff */
[----:B------:R-:W-:Y:S02]  /*34a0*/  SHF.R.U32.HI R2, RZ, 0x8, R21 ;  /* 0x00000008ff027819 */ /* 0x000fe40000011615 */
[----:B------:R-:W-:Y:S01]  /*34b0*/  SHF.R.U32.HI R8, RZ, 0x8, R23 ;  /* 0x00000008ff087819 */ /* 0x000fe20000011617 */
[----:B------:R-:W-:Y:S01]  /*34c0*/  FMUL.FTZ R63, R26, R63 ;  /* 0x0000003f1a3f7220 */ /* 0x000fe20000410000 */
[----:B------:R-:W-:Y:S01]  /*34d0*/  IADD3 R76, R76, -0x80, RZ ;  /* 0xffffff804c4c7810 */ /* 0x000fe20007ffe0ff */
[----:B------:R-:W-:Y:S01]  /*34e0*/  FMUL.FTZ R67, R28, R67 ;  /* 0x000000431c437220 */ /* 0x000fe20000410000 */
[----:B------:R-:W-:-:S02]  /*34f0*/  IADD3 R22, R22, -0x80, RZ ;  /* 0xffffff8016167810 */ /* 0x000fc40007ffe0ff */
[----:B------:R-:W-:Y:S02]  /*3500*/  PRMT R66, R66, 0x5410, R11 ;  /* 0x0000541042427816 */ /* 0x000fe4000000000b */
[----:B------:R-:W-:Y:S02]  /*3510*/  LOP3.LUT R2, R2, 0xff, RZ, 0xc0, !PT ;  /* 0x000000ff02027812 */ /* 0x000fe400078ec0ff */
[----:B------:R-:W-:Y:S02]  /*3520*/  IADD3 R75, R75, -0x80, RZ ;  /* 0xffffff804b4b7810 */ /* 0x000fe40007ffe0ff */
[----:B------:R-:W-:Y:S02]  /*3530*/  LOP3.LUT R8, R8, 0xff, RZ, 0xc0, !PT ;  /* 0x000000ff08087812 */ /* 0x000fe400078ec0ff */
[----:B------:R-:W-:Y:S01]  /*3540*/  SHF.R.U32.HI R23, RZ, 0x10, R23 ;  /* 0x00000010ff177819 */ /* 0x000fe20000011617 */
[----:B------:R1:W-:Y:S01]  /*3550*/  I2F.F16 R49, R22 ;  /* 0x0000001600317306 */ /* 0x0003e20000200c00 */
[----:B------:R-:W-:-:S02]  /*3560*/  LEA.HI R15, R20, 0xffffff80, RZ, 0x8 ;  /* 0xffffff80140f7811 */ /* 0x000fc400078f40ff */
[----:B---3--:R-:W-:Y:S02]  /*3570*/  LOP3.LUT R0, R16, 0xff, RZ, 0xc0, !PT ;  /* 0x000000ff10007812 */ /* 0x008fe400078ec0ff */
[----:B------:R-:W-:Y:S02]  /*3580*/  SHF.R.U32.HI R20, RZ, 0x10, R20 ;  /* 0x00000010ff147819 */ /* 0x000fe40000011614 */
[----:B------:R-:W-:Y:S01]  /*3590*/  SHF.R.U32.HI R21, RZ, 0x10, R21 ;  /* 0x00000010ff157819 */ /* 0x000fe20000011615 */
[----:B------:R-:W-:Y:S01]  /*35a0*/  I2F.F16 R76, R76 ;  /* 0x0000004c004c7306 */ /* 0x000fe20000200c00 */
[----:B------:R-:W-:Y:S01]  /*35b0*/  IADD3 R2, R2, -0x80, RZ ;  /* 0xffffff8002027810 */ /* 0x000fe20007ffe0ff */
[----:B-1----:R-:W-:Y:S01]  /*35c0*/  HADD2 R22, R66, R3 ;  /* 0x0000000342167230 */ /* 0x002fe20000000000 */
[----:B------:R-:W-:Y:S02]  /*35d0*/  F2FP.F16.F32.PACK_AB R63, RZ, R63 ;  /* 0x0000003fff3f723e */ /* 0x000fe400000000ff */
[----:B------:R-:W-:-:S02]  /*35e0*/  F2FP.F16.F32.PACK_AB R67, RZ, R67 ;  /* 0x00000043ff43723e */ /* 0x000fc400000000ff */
[----:B------:R-:W-:Y:S01]  /*35f0*/  IADD3 R8, R8, -0x80, RZ ;  /* 0xffffff8008087810 */ /* 0x000fe20007ffe0ff */
[----:B------:R-:W-:Y:S01]  /*3600*/  I2F.F16 R77, R77 ;  /* 0x0000004d004d7306 */ /* 0x000fe20000200c00 */
[----:B------:R-:W-:Y:S02]  /*3610*/  LOP3.LUT R23, R23, 0xff, RZ, 0xc0, !PT ;  /* 0x000000ff17177812 */ /* 0x000fe400078ec0ff */
[----:B------:R-:W-:Y:S02]  /*3620*/  LOP3.LUT R3, R18, 0xff, RZ, 0xc0, !PT ;  /* 0x000000ff12037812 */ /* 0x000fe400078ec0ff */
[----:B------:R-:W-:-:S03]  /*3630*/  IADD3 R0, R0, -0x80, RZ ;  /* 0xffffff8000007810 */ /* 0x000fc60007ffe0ff */
[----:B------:R-:W1:Y:S01]  /*3640*/  I2F.F16 R79, R75 ;  /* 0x0000004b004f7306 */ /* 0x000e620000200c00 */
[----:B------:R-:W-:Y:S02]  /*3650*/  LOP3.LUT R20, R20, 0xff, RZ, 0xc0, !PT ;  /* 0x000000ff14147812 */ /* 0x000fe400078ec0ff */
[----:B------:R-:W-:Y:S02]  /*3660*/  LOP3.LUT R21, R21, 0xff, RZ, 0xc0, !PT ;  /* 0x000000ff15157812 */ /* 0x000fe400078ec0ff */
[----:B------:R-:W-:-:S03]  /*3670*/  PRMT R63, R63, 0x5410, R67 ;  /* 0x000054103f3f7816 */ /* 0x000fc60000000043 */
[----:B------:R-:W2:Y:S01]  /*3680*/  I2F.F16 R78, R78 ;  /* 0x0000004e004e7306 */ /* 0x000ea20000200c00 */
[----:B------:R-:W-:Y:S02]  /*3690*/  IADD3 R23, R23, -0x80, RZ ;  /* 0xffffff8017177810 */ /* 0x000fe40007ffe0ff */
[----:B------:R-:W-:Y:S02]  /*36a0*/  IADD3 R59, R3, -0x80, RZ ;  /* 0xffffff80033b7810 */ /* 0x000fe40007ffe0ff */
[----:B------:R-:W-:-:S03]  /*36b0*/  LOP3.LUT R3, R19, 0xff, RZ, 0xc0, !PT ;  /* 0x000000ff13037812 */ /* 0x000fc600078ec0ff */
[----:B------:R3:W4:Y:S01]  /*36c0*/  I2F.F16 R51, R2 ;  /* 0x0000000200337306 */ /* 0x0007220000200c00 */
[----:B------:R-:W-:Y:S02]  /*36d0*/  IADD3 R20, R20, -0x80, RZ ;  /* 0xffffff8014147810 */ /* 0x000fe40007ffe0ff */
[----:B------:R-:W-:-:S05]  /*36e0*/  IADD3 R21, R21, -0x80, RZ ;  /* 0xffffff8015157810 */ /* 0x000fca0007ffe0ff */
[----:B------:R5:W4:Y:S01]  /*36f0*/  I2F.F16 R48, R8 ;  /* 0x0000000800307306 */ /* 0x000b220000200c00 */
[----:B---3--:R-:W-:Y:S02]  /*3700*/  LOP3.LUT R2, R17, 0xff, RZ, 0xc0, !PT ;  /* 0x000000ff11027812 */ /* 0x008fe400078ec0ff */
[----:B------:R-:W-:-:S05]  /*3710*/  PRMT R40, R40, 0x5410, R74 ;  /* 0x0000541028287816 */ /* 0x000fca000000004a */
[----:B------:R3:W-:Y:S01]  /*3720*/  I2F.F16 R57, R0 ;  /* 0x0000000000397306 */ /* 0x0007e20000200c00 */
[----:B------:R-:W-:Y:S01]  /*3730*/  IADD3 R2, R2, -0x80, RZ ;  /* 0xffffff8002027810 */ /* 0x000fe20007ffe0ff */
[----:B-----5:R-:W5:Y:S01]  /*3740*/  LDS.64 R8, [UR5+0x98] ;  /* 0x00009805ff087984 */ /* 0x020f620008000a00 */
[----:B------:R-:W-:-:S05]  /*3750*/  IADD3 R58, R3, -0x80, RZ ;  /* 0xffffff80033a7810 */ /* 0x000fca0007ffe0ff */
[----:B------:R-:W4:Y:S01]  /*3760*/  I2F.F16 R25, R25 ;  /* 0x0000001900197306 */ /* 0x000f220000200c00 */
[----:B---3--:R-:W-:Y:S01]  /*3770*/  SHF.R.U32.HI R0, RZ, 0x8, R16 ;  /* 0x00000008ff007819 */ /* 0x008fe20000011610 */
[----:B------:R-:W-:-:S03]  /*3780*/  HADD2 R40, R40, R5 ;  /* 0x0000000528287230 */ /* 0x000fc60000000000 */
[----:B------:R-:W-:-:S03]  /*3790*/  LOP3.LUT R3, R0, 0xff, RZ, 0xc0, !PT ;  /* 0x000000ff00037812 */ /* 0x000fc600078ec0ff */
[----:B------:R3:W5:Y:S01]  /*37a0*/  I2F.F16 R50, R23 ;  /* 0x0000001700327306 */ /* 0x0007620000200c00 */
[--C-:B0-----:R-:W-:Y:S01]  /*37b0*/  HADD2.F32 R11, -RZ, R6.reuse.H0_H0 ;  /* 0x20000006ff0b7230 */ /* 0x101fe20000004100 */
[----:B------:R-:W-:Y:S01]  /*37c0*/  LEA.HI R5, R16, 0xffffff80, RZ, 0x8 ;  /* 0xffffff8010057811 */ /* 0x000fe200078f40ff */
[----:B------:R-:W-:Y:S01]  /*37d0*/  HADD2.F32 R10, -RZ, R6.H1_H1 ;  /* 0x30000006ff0a7230 */ /* 0x000fe20000004100 */
[----:B------:R-:W-:-:S04]  /*37e0*/  IADD3 R60, R3, -0x80, RZ ;  /* 0xffffff80033c7810 */ /* 0x000fc80007ffe0ff */
[----:B------:R-:W0:Y:S01]  /*37f0*/  I2F.F16 R47, R20 ;  /* 0x00000014002f7306 */ /* 0x000e220000200c00 */
[----:B---3--:R-:W-:Y:S01]  /*3800*/  HFMA2.MMA R23, R63, 1, 1, R4 ;  /* 0x3c003c003f177835 */ /* 0x008fe20000000004 */
[----:B------:R-:W-:Y:S01]  /*3810*/  SHF.R.U32.HI R4, RZ, 0x8, R17 ;  /* 0x00000008ff047819 */ /* 0x000fe20000011611 */
[----:B-1----:R-:W-:-:S05]  /*3820*/  HADD2.F32 R3, -RZ, R79.H0_H0 ;  /* 0x2000004fff037230 */ /* 0x002fca0000004100 */
[----:B------:R-:W1:Y:S01]  /*3830*/  I2F.F16 R46, R21 ;  /* 0x00000015002e7306 */ /* 0x000e620000200c00 */
[----:B------:R-:W-:Y:S01]  /*3840*/  LOP3.LUT R6, R4, 0xff, RZ, 0xc0, !PT ;  /* 0x000000ff04067812 */ /* 0x000fe200078ec0ff */
[----:B------:R-:W-:Y:S01]  /*3850*/  HADD2.F32 R4, -RZ, R77.H0_H0 ;  /* 0x2000004dff047230 */ /* 0x000fe20000004100 */
[----:B------:R-:W-:Y:S01]  /*3860*/  SHF.R.U32.HI R16, RZ, 0x10, R16 ;  /* 0x00000010ff107819 */ /* 0x000fe20000011610 */
[----:B--2---:R-:W-:-:S04]  /*3870*/  HADD2.F32 R0, -RZ, R78.H0_H0 ;  /* 0x2000004eff007230 */ /* 0x004fc80000004100 */
[----:B------:R2:W-:Y:S01]  /*3880*/  I2F.F16 R56, R2 ;  /* 0x0000000200387306 */ /* 0x0005e20000200c00 */
[----:B----4-:R-:W-:Y:S01]  /*3890*/  HADD2.F32 R51, -RZ, R51.H0_H0 ;  /* 0x20000033ff337230 */ /* 0x010fe20000004100 */
[----:B------:R-:W-:Y:S01]  /*38a0*/  LOP3.LUT R16, R16, 0xff, RZ, 0xc0, !PT ;  /* 0x000000ff10107812 */ /* 0x000fe200078ec0ff */
[----:B------:R-:W-:-:S05]  /*38b0*/  HADD2.F32 R24, -RZ, R24.H0_H0 ;  /* 0x20000018ff187230 */ /* 0x000fca0000004100 */
[----:B------:R-:W-:Y:S01]  /*38c0*/  I2F.F16 R15, R15 ;  /* 0x0000000f000f7306 */ /* 0x000fe20000200c00 */
[----:B--2---:R-:W-:Y:S02]  /*38d0*/  HADD2.F32 R2, -RZ, R76.H0_H0 ;  /* 0x2000004cff027230 */ /* 0x004fe40000004100 */
[----:B------:R-:W-:Y:S01]  /*38e0*/  FFMA.FTZ R53, R3, R11, RZ ;  /* 0x0000000b03357223 */ /* 0x000fe200000100ff */
[----:B------:R-:W-:-:S04]  /*38f0*/  HADD2.F32 R48, -RZ, R48.H0_H0 ;  /* 0x20000030ff307230 */ /* 0x000fc80000004100 */
[----:B------:R-:W2:Y:S01]  /*3900*/  I2F.F16 R14, R14 ;  /* 0x0000000e000e7306 */ /* 0x000ea20000200c00 */
[-C--:B------:R-:W-:Y:S01]  /*3910*/  FFMA.FTZ R52, R2, R11.reuse, RZ ;  /* 0x0000000b02347223 */ /* 0x080fe200000100ff */
[-C--:B------:R-:W-:Y:S01]  /*3920*/  FFMA.FTZ R55, R4, R11.reuse, RZ ;  /* 0x0000000b04377223 */ /* 0x080fe200000100ff */
[----:B------:R-:W-:Y:S02]  /*3930*/  HADD2.F32 R25, -RZ, R25.H0_H0 ;  /* 0x20000019ff197230 */ /* 0x000fe40000004100 */
[----:B------:R-:W-:Y:S01]  /*3940*/  FFMA.FTZ R20, R0, R11, RZ ;  /* 0x0000000b00147223 */ /* 0x000fe200000100ff */
[----:B------:R-:W-:Y:S01]  /*3950*/  HADD2.F32 R21, -RZ, R7.H0_H0 ;  /* 0x20000007ff157230 */ /* 0x000fe20000004100 */
[----:B------:R-:W-:Y:S01]  /*3960*/  IADD3 R16, R16, -0x80, RZ ;  /* 0xffffff8010107810 */ /* 0x000fe20007ffe0ff */
[-C--:B------:R-:W-:Y:S01]  /*3970*/  FFMA.FTZ R11, R51, R10.reuse, R52 ;  /* 0x0000000a330b7223 */ /* 0x080fe20000010034 */
[----:B------:R-:W-:Y:S02]  /*3980*/  HADD2.F32 R49, -RZ, R49.H0_H0 ;  /* 0x20000031ff317230 */ /* 0x000fe40000004100 */
[----:B------:R-:W-:Y:S01]  /*3990*/  FFMA.FTZ R52, R24, R10, R53 ;  /* 0x0000000a18347223 */ /* 0x000fe20000010035 */
[----:B-----5:R-:W-:-:S02]  /*39a0*/  HADD2.F32 R50, -RZ, R50.H0_H0 ;  /* 0x20000032ff327230 */ /* 0x020fc40000004100 */
[-C--:B------:R-:W-:Y:S01]  /*39b0*/  FFMA.FTZ R55, R48, R10.reuse, R55 ;  /* 0x0000000a30377223 */ /* 0x080fe20000010037 */
[----:B0-----:R-:W-:Y:S02]  /*39c0*/  HADD2.F32 R47, -RZ, R47.H0_H0 ;  /* 0x2000002fff2f7230 */ /* 0x001fe40000004100 */
[----:B------:R-:W-:Y:S01]  /*39d0*/  FFMA.FTZ R20, R25, R10, R20 ;  /* 0x0000000a19147223 */ /* 0x000fe20000010014 */
[----:B-1----:R-:W-:Y:S01]  /*39e0*/  HADD2.F32 R46, -RZ, R46.H0_H0 ;  /* 0x2000002eff2e7230 */ /* 0x002fe20000004100 */
[----:B------:R0:W-:Y:S01]  /*39f0*/  I2F.F16 R64, R16 ;  /* 0x0000001000407306 */ /* 0x0001e20000200c00 */
[-C--:B------:R-:W-:Y:S01]  /*3a00*/  FFMA.FTZ R63, R49, R21.reuse, R52 ;  /* 0x00000015313f7223 */ /* 0x080fe20000010034 */
[----:B------:R-:W-:Y:S01]  /*3a10*/  HADD2.F32 R7, -RZ, R7.H1_H1 ;  /* 0x30000007ff077230 */ /* 0x000fe20000004100 */
[----:B------:R-:W-:Y:S01]  /*3a20*/  IADD3 R6, R6, -0x80, RZ ;  /* 0xffffff8006067810 */ /* 0x000fe20007ffe0ff */
[----:B------:R-:W-:Y:S02]  /*3a30*/  HADD2.F32 R52, -RZ, R13.H0_H0 ;  /* 0x2000000dff347230 */ /* 0x000fe40000004100 */
[----:B------:R-:W-:Y:S01]  /*3a40*/  FFMA.FTZ R20, R47, R21, R20 ;  /* 0x000000152f147223 */ /* 0x000fe20000010014 */
[----:B--2---:R-:W-:-:S02]  /*3a50*/  HADD2.F32 R54, -RZ, R14.H0_H0 ;  /* 0x2000000eff367230 */ /* 0x004fc40000004100 */
[-C--:B------:R-:W-:Y:S01]  /*3a60*/  FFMA.FTZ R61, R46, R21.reuse, R11 ;  /* 0x000000152e3d7223 */ /* 0x080fe2000001000b */
[----:B------:R-:W-:Y:S02]  /*3a70*/  HADD2.F32 R53, -RZ, R12.H0_H0 ;  /* 0x2000000cff357230 */ /* 0x000fe40000004100 */
[----:B0-----:R-:W-:Y:S01]  /*3a80*/  FFMA.FTZ R16, R50, R21, R55 ;  /* 0x0000001532107223 */ /* 0x001fe20000010037 */
[----:B------:R-:W-:Y:S01]  /*3a90*/  HADD2.F32 R55, -RZ, R15.H0_H0 ;  /* 0x2000000fff377230 */ /* 0x000fe20000004100 */
[----:B------:R0:W-:Y:S01]  /*3aa0*/  I2F.F16 R67, R6 ;  /* 0x0000000600437306 */ /* 0x0001e20000200c00 */
[-C--:B------:R-:W-:Y:S01]  /*3ab0*/  FFMA.FTZ R61, R52, R7.reuse, R61 ;  /* 0x00000007343d7223 */ /* 0x080fe2000001003d */
[-C--:B------:R-:W-:Y:S01]  /*3ac0*/  FFMA.FTZ R14, R54, R7.reuse, R63 ;  /* 0x00000007360e7223 */ /* 0x080fe2000001003f */
[-C--:B------:R-:W-:Y:S01]  /*3ad0*/  FFMA.FTZ R15, R53, R7.reuse, R16 ;  /* 0x00000007350f7223 */ /* 0x080fe20000010010 */
[----:B------:R-:W-:Y:S01]  /*3ae0*/  FFMA.FTZ R20, R55, R7, R20 ;  /* 0x0000000737147223 */ /* 0x000fe20000010014 */
[----:B------:R-:W-:Y:S01]  /*3af0*/  SHF.R.U32.HI R11, RZ, 0x8, R19 ;  /* 0x00000008ff0b7819 */ /* 0x000fe20000011613 */
[----:B0-----:R-:W0:Y:S01]  /*3b00*/  LDS.64 R6, [UR5+0x110] ;  /* 0x00011005ff067984 */ /* 0x001e220008000a00 */
[----:B------:R-:W-:-:S02]  /*3b10*/  SHF.R.U32.HI R10, RZ, 0x8, R18 ;  /* 0x00000008ff0a7819 */ /* 0x000fc40000011612 */
[----:B------:R-:W-:Y:S02]  /*3b20*/  LOP3.LUT R11, R11, 0xff, RZ, 0xc0, !PT ;  /* 0x000000ff0b0b7812 */ /* 0x000fe400078ec0ff */
[----:B------:R-:W-:Y:S01]  /*3b30*/  SHF.R.U32.HI R12, RZ, 0x10, R19 ;  /* 0x00000010ff0c7819 */ /* 0x000fe20000011613 */
[----:B------:R-:W1:Y:S01]  /*3b40*/  I2F.F16 R59, R59 ;  /* 0x0000003b003b7306 */ /* 0x000e620000200c00 */
[----:B------:R-:W-:Y:S02]  /*3b50*/  LOP3.LUT R10, R10, 0xff, RZ, 0xc0, !PT ;  /* 0x000000ff0a0a7812 */ /* 0x000fe400078ec0ff */
[----:B------:R-:W-:Y:S02]  /*3b60*/  IADD3 R11, R11, -0x80, RZ ;  /* 0xffffff800b0b7810 */ /* 0x000fe40007ffe0ff */
[----:B------:R-:W-:-:S03]  /*3b70*/  LOP3.LUT R12, R12, 0xff, RZ, 0xc0, !PT ;  /* 0x000000ff0c0c7812 */ /* 0x000fc600078ec0ff */
[----:B------:R-:W2:Y:S01]  /*3b80*/  I2F.F16 R58, R58 ;  /* 0x0000003a003a7306 */ /* 0x000ea20000200c00 */
[----:B------:R-:W-:Y:S02]  /*3b90*/  LEA.HI R74, R17, 0xffffff80, RZ, 0x8 ;  /* 0xffffff80114a7811 */ /* 0x000fe400078f40ff */
[----:B------:R-:W-:Y:S02]  /*3ba0*/  LEA.HI R75, R18, 0xffffff80, RZ, 0x8 ;  /* 0xffffff80124b7811 */ /* 0x000fe400078f40ff */
[----:B------:R-:W-:Y:S02]  /*3bb0*/  SHF.R.U32.HI R17, RZ, 0x10, R17 ;  /* 0x00000010ff117819 */ /* 0x000fe40000011611 */
[----:B------:R-:W-:Y:S02]  /*3bc0*/  SHF.R.U32.HI R18, RZ, 0x10, R18 ;  /* 0x00000010ff127819 */ /* 0x000fe40000011612 */
[----:B------:R-:W-:Y:S02]  /*3bd0*/  IADD3 R10, R10, -0x80, RZ ;  /* 0xffffff800a0a7810 */ /* 0x000fe40007ffe0ff */
[----:B------:R-:W-:Y:S01]  /*3be0*/  IADD3 R16, R12, -0x80, RZ ;  /* 0xffffff800c107810 */ /* 0x000fe20007ffe0ff */
[----:B------:R-:W3:Y:S01]  /*3bf0*/  I2F.F16 R11, R11 ;  /* 0x0000000b000b7306 */ /* 0x000ee20000200c00 */
[----:B------:R-:W-:Y:S01]  /*3c00*/  LOP3.LUT R17, R17, 0xff, RZ, 0xc0, !PT ;  /* 0x000000ff11117812 */ /* 0x000fe200078ec0ff */
[--C-:B------:R-:W-:Y:S01]  /*3c10*/  HADD2.F32 R13, -RZ, R8.reuse.H0_H0 ;  /* 0x20000008ff0d7230 */ /* 0x100fe20000004100 */
[----:B------:R-:W-:Y:S01]  /*3c20*/  LOP3.LUT R18, R18, 0xff, RZ, 0xc0, !PT ;  /* 0x000000ff12127812 */ /* 0x000fe200078ec0ff */
[----:B------:R-:W-:-:S02]  /*3c30*/  HADD2.F32 R21, -RZ, R8.H1_H1 ;  /* 0x30000008ff157230 */ /* 0x000fc40000004100 */
[--C-:B------:R-:W-:Y:S02]  /*3c40*/  HADD2.F32 R68, -RZ, R9.reuse.H0_H0 ;  /* 0x20000009ff447230 */ /* 0x100fe40000004100 */
[----:B------:R-:W-:Y:S01]  /*3c50*/  HADD2.F32 R72, -RZ, R9.H1_H1 ;  /* 0x30000009ff487230 */ /* 0x000fe20000004100 */
[----:B------:R-:W4:Y:S01]  /*3c60*/  I2F.F16 R60, R60 ;  /* 0x0000003c003c7306 */ /* 0x000f220000200c00 */
[----:B------:R-:W5:Y:S01]  /*3c70*/  LDS.64 R8, [UR5+0x118] ;  /* 0x00011805ff087984 */ /* 0x000f620008000a00 */
[----:B------:R-:W-:Y:S02]  /*3c80*/  LEA.HI R19, R19, 0xffffff80, RZ, 0x8 ;  /* 0xffffff8013137811 */ /* 0x000fe400078f40ff */
[----:B------:R-:W-:Y:S02]  /*3c90*/  IADD3 R17, R17, -0x80, RZ ;  /* 0xffffff8011117810 */ /* 0x000fe40007ffe0ff */
[----:B------:R-:W-:Y:S02]  /*3ca0*/  IADD3 R18, R18, -0x80, RZ ;  /* 0xffffff8012127810 */ /* 0x000fe40007ffe0ff */
[----:B------:R-:W0:Y:S01]  /*3cb0*/  I2F.F16 R10, R10 ;  /* 0x0000000a000a7306 */ /* 0x000e220000200c00 */
[----:B------:R-:W-:-:S02]  /*3cc0*/  HADD2.F32 R57, -RZ, R57.H0_H0 ;  /* 0x20000039ff397230 */ /* 0x000fc40000004100 */
[----:B------:R-:W-:-:S05]  /*3cd0*/  HADD2.F32 R56, -RZ, R56.H0_H0 ;  /* 0x20000038ff387230 */ /* 0x000fca0000004100 */
[----:B------:R-:W0:Y:S01]  /*3ce0*/  I2F.F16 R16, R16 ;  /* 0x0000001000107306 */ /* 0x000e220000200c00 */
[----:B-1----:R-:W-:Y:S02]  /*3cf0*/  HADD2.F32 R59, -RZ, R59.H0_H0 ;  /* 0x2000003bff3b7230 */ /* 0x002fe40000004100 */
[----:B--2---:R-:W-:Y:S02]  /*3d00*/  HADD2.F32 R58, -RZ, R58.H0_H0 ;  /* 0x2000003aff3a7230 */ /* 0x004fe40000004100 */
[----:B------:R-:W-:-:S03]  /*3d10*/  IMAD.WIDE R32, R124, 0x4, R32 ;  /* 0x000000047c207825 */ /* 0x000fc600078e0220 */
[----:B------:R-:W1:Y:S01]  /*3d20*/  I2F.F16 R19, R19 ;  /* 0x0000001300137306 */ /* 0x000e620000200c00 */
[-C--:B------:R-:W-:Y:S01]  /*3d30*/  FFMA.FTZ R69, R57, R13.reuse, R20 ;  /* 0x0000000d39457223 */ /* 0x080fe20000010014 */
[-C--:B------:R-:W-:Y:S01]  /*3d40*/  FFMA.FTZ R20, R56, R13.reuse, R61 ;  /* 0x0000000d38147223 */ /* 0x080fe2000001003d */
[-C--:B------:R-:W-:Y:S01]  /*3d50*/  FFMA.FTZ R71, R59, R13.reuse, R14 ;  /* 0x0000000d3b477223 */ /* 0x080fe2000001000e */
[----:B------:R-:W-:Y:S01]  /*3d60*/  FFMA.FTZ R70, R58, R13, R15 ;  /* 0x0000000d3a467223 */ /* 0x000fe2000001000f */
[----:B---3--:R-:W-:Y:S01]  /*3d70*/  HADD2.F32 R65, -RZ, R11.H0_H0 ;  /* 0x2000000bff417230 */ /* 0x008fe20000004100 */
[----:B------:R2:W3:Y:S02]  /*3d80*/  LDG.E.128.CONSTANT R12, desc[UR8][R32.64] ;  /* 0x00000008200c7981 */ /* 0x0004e4000c1e9d00 */
[----:B------:R-:W2:Y:S01]  /*3d90*/  I2F.F16 R17, R17 ;  /* 0x0000001100117306 */ /* 0x000ea20000200c00 */
[----:B----4-:R-:W-:-:S07]  /*3da0*/  HADD2.F32 R60, -RZ, R60.H0_H0 ;  /* 0x2000003cff3c7230 */ /* 0x010fce0000004100 */
[----:B------:R-:W4:Y:S01]  /*3db0*/  I2F.F16 R18, R18 ;  /* 0x0000001200127306 */ /* 0x000f220000200c00 */
[----:B------:R-:W-:Y:S02]  /*3dc0*/  HADD2.F32 R67, -RZ, R67.H0_H0 ;  /* 0x20000043ff437230 */ /* 0x000fe40000004100 */
[----:B0-----:R-:W-:Y:S02]  /*3dd0*/  HADD2.F32 R66, -RZ, R10.H0_H0 ;  /* 0x2000000aff427230 */ /* 0x001fe40000004100 */
[-C--:B------:R-:W-:Y:S01]  /*3de0*/  FFMA.FTZ R70, R65, R21.reuse, R70 ;  /* 0x0000001541467223 */ /* 0x080fe20000010046 */
[----:B------:R-:W-:Y:S02]  /*3df0*/  HADD2.F32 R61, -RZ, R16.H0_H0 ;  /* 0x20000010ff3d7230 */ /* 0x000fe40000004100 */
[----:B------:R-:W0:Y:S01]  /*3e00*/  I2F.F16 R5, R5 ;  /* 0x0000000500057306 */ /* 0x000e220000200c00 */
[-C--:B------:R-:W-:Y:S01]  /*3e10*/  FFMA.FTZ R69, R60, R21.reuse, R69 ;  /* 0x000000153c457223 */ /* 0x080fe20000010045 */
[-C--:B------:R-:W-:Y:S01]  /*3e20*/  FFMA.FTZ R20, R67, R21.reuse, R20 ;  /* 0x0000001543147223 */ /* 0x080fe20000010014 */
[----:B------:R-:W-:-:S05]  /*3e30*/  FFMA.FTZ R71, R66, R21, R71 ;  /* 0x0000001542477223 */ /* 0x000fca0000010047 */
[----:B------:R-:W5:Y:S01]  /*3e40*/  I2F.F16 R75, R75 ;  /* 0x0000004b004b7306 */ /* 0x000f620000200c00 */
[----:B------:R-:W-:Y:S01]  /*3e50*/  FFMA.FTZ R21, R61, R68, R70 ;  /* 0x000000443d157223 */ /* 0x000fe20000010046 */
[----:B-1----:R-:W-:Y:S02]  /*3e60*/  HADD2.F32 R70, -RZ, R19.H0_H0 ;  /* 0x20000013ff467230 */ /* 0x002fe40000004100 */
[----:B------:R-:W-:Y:S02]  /*3e70*/  HADD2.F32 R64, -RZ, R64.H0_H0 ;  /* 0x20000040ff407230 */ /* 0x000fe40000004100 */
[----:B--2---:R-:W-:Y:S02]  /*3e80*/  HADD2.F32 R63, -RZ, R17.H0_H0 ;  /* 0x20000011ff3f7230 */ /* 0x004fe40000004100 */
[----:B----4-:R-:W-:Y:S02]  /*3e90*/  HADD2.F32 R62, -RZ, R18.H0_H0 ;  /* 0x20000012ff3e7230 */ /* 0x010fe40000004100 */
[--C-:B------:R-:W-:Y:S01]  /*3ea0*/  HADD2.F32 R19, -RZ, R6.reuse.H0_H0 ;  /* 0x20000006ff137230 */ /* 0x100fe20000004100 */
[----:B------:R-:W1:Y:S01]  /*3eb0*/  I2F.F16 R74, R74 ;  /* 0x0000004a004a7306 */ /* 0x000e620000200c00 */
[----:B------:R-:W-:-:S02]  /*3ec0*/  HADD2.F32 R6, -RZ, R6.H1_H1 ;  /* 0x30000006ff067230 */ /* 0x000fc40000004100 */
[-C--:B------:R-:W-:Y:S01]  /*3ed0*/  FFMA.FTZ R11, R64, R68.reuse, R69 ;  /* 0x00000044400b7223 */ /* 0x080fe20000010045 */
[-C--:B------:R-:W-:Y:S01]  /*3ee0*/  FFMA.FTZ R20, R63, R68.reuse, R20 ;  /* 0x000000443f147223 */ /* 0x080fe20000010014 */
[----:B------:R-:W-:Y:S01]  /*3ef0*/  FFMA.FTZ R10, R62, R68, R71 ;  /* 0x000000443e0a7223 */ /* 0x000fe20000010047 */
[-C--:B------:R-:W-:Y:S01]  /*3f00*/  FFMA.FTZ R16, R0, R19.reuse, RZ ;  /* 0x0000001300107223 */ /* 0x080fe200000100ff */
[----:B0-----:R-:W-:Y:S02]  /*3f10*/  HADD2.F32 R68, -RZ, R5.H0_H0 ;  /* 0x20000005ff447230 */ /* 0x001fe40000004100 */
[-C--:B------:R-:W-:Y:S01]  /*3f20*/  FFMA.FTZ R18, R2, R19.reuse, RZ ;  /* 0x0000001302127223 */ /* 0x080fe200000100ff */
[----:B-----5:R-:W-:Y:S02]  /*3f30*/  HADD2.F32 R71, -RZ, R75.H0_H0 ;  /* 0x2000004bff477230 */ /* 0x020fe40000004100 */
[----:B------:R-:W-:Y:S01]  /*3f40*/  FFMA.FTZ R5, R70, R72, R21 ;  /* 0x0000004846057223 */ /* 0x000fe20000010015 */
[----:B------:R-:W-:Y:S01]  /*3f50*/  FFMA.FTZ R73, R3, R19, RZ ;  /* 0x0000001303497223 */ /* 0x000fe200000100ff */
[----:B------:R-:W-:-:S02]  /*3f60*/  HADD2.F32 R21, -RZ, R7.H0_H0 ;  /* 0x20000007ff157230 */ /* 0x000fc40000004100 */
[----:B------:R-:W-:Y:S01]  /*3f70*/  FFMA.FTZ R75, R4, R19, RZ ;  /* 0x00000013044b7223 */ /* 0x000fe200000100ff */
[-C--:B------:R-:W-:Y:S01]  /*3f80*/  FFMA.FTZ R16, R25, R6.reuse, R16 ;  /* 0x0000000619107223 */ /* 0x080fe20000010010 */
[-C--:B------:R-:W-:Y:S01]  /*3f90*/  FFMA.FTZ R19, R51, R6.reuse, R18 ;  /* 0x0000000633137223 */ /* 0x080fe20000010012 */
        /* <DEDUP_REMOVED lines=8> */
[-C--:B------:R-:W-:Y:S01]  /*4020*/  FFMA.FTZ R16, R55, R7.reuse, R16 ;  /* 0x0000000737107223 */ /* 0x080fe20000010010 */
[-C--:B------:R-:W-:Y:S01]  /*4030*/  FFMA.FTZ R73, R52, R7.reuse, R73 ;  /* 0x0000000734497223 */ /* 0x080fe20000010049 */
[----:B-1----:R-:W-:Y:S02]  /*4040*/  HADD2.F32 R69, -RZ, R74.H0_H0 ;  /* 0x2000004aff457230 */ /* 0x002fe40000004100 */
[-C--:B------:R-:W-:Y:S01]  /*4050*/  FFMA.FTZ R18, R54, R7.reuse, R75 ;  /* 0x0000000736127223 */ /* 0x080fe2000001004b */
[----:B------:R-:W-:Y:S01]  /*4060*/  FFMA.FTZ R75, R53, R7, R6 ;  /* 0x00000007354b7223 */ /* 0x000fe20000010006 */
[----:B------:R-:W-:Y:S02]  /*4070*/  HADD2.F32 R8, -RZ, R8.H1_H1 ;  /* 0x30000008ff087230 */ /* 0x000fe40000004100 */
[-C--:B------:R-:W-:Y:S01]  /*4080*/  FFMA.FTZ R7, R57, R19.reuse, R16 ;  /* 0x0000001339077223 */ /* 0x080fe20000010010 */
[-C--:B------:R-:W-:Y:S01]  /*4090*/  FFMA.FTZ R16, R56, R19.reuse, R73 ;  /* 0x0000001338107223 */ /* 0x080fe20000010049 */
[-C--:B------:R-:W-:Y:S01]  /*40a0*/  FFMA.FTZ R21, R59, R19.reuse, R18 ;  /* 0x000000133b157223 */ /* 0x080fe20000010012 */
[-C--:B------:R-:W-:Y:S01]  /*40b0*/  FFMA.FTZ R11, R68, R72.reuse, R11 ;  /* 0x00000048440b7223 */ /* 0x080fe2000001000b */
[----:B------:R-:W-:Y:S01]  /*40c0*/  FFMA.FTZ R17, R69, R72, R20 ;  /* 0x0000004845117223 */ /* 0x000fe20000010014 */
        /* <DEDUP_REMOVED lines=8> */
[----:B------:R-:W-:Y:S01]  /*4150*/  HADD2.F32 R9, -RZ, R9.H1_H1 ;  /* 0x30000009ff097230 */ /* 0x000fe20000004100 */
[----:B------:R-:W0:Y:S01]  /*4160*/  LDS.64 R18, [UR5+0x190] ;  /* 0x00019005ff127984 */ /* 0x000e220008000a00 */
[-C--:B------:R-:W-:Y:S01]  /*4170*/  FFMA.FTZ R7, R64, R6.reuse, R7 ;  /* 0x0000000640077223 */ /* 0x080fe20000010007 */
[-C--:B------:R-:W-:Y:S01]  /*4180*/  FFMA.FTZ R16, R63, R6.reuse, R16 ;  /* 0x000000063f107223 */ /* 0x080fe20000010010 */
[-C--:B------:R-:W-:Y:S01]  /*4190*/  FFMA.FTZ R8, R62, R6.reuse, R21 ;  /* 0x000000063e087223 */ /* 0x080fe20000010015 */
[----:B------:R-:W-:Y:S01]  /*41a0*/  FFMA.FTZ R73, R61, R6, R20 ;  /* 0x000000063d497223 */ /* 0x000fe20000010014 */
[----:B------:R-:W-:Y:S01]  /*41b0*/  F2FP.F16.F32.PACK_AB R11, RZ, R11 ;  /* 0x0000000bff0b723e */ /* 0x000fe200000000ff */
[----:B------:R-:W-:Y:S01]  /*41c0*/  FMUL.FTZ R6, R30, R5 ;  /* 0x000000051e067220 */ /* 0x000fe20000410000 */
[----:B------:R-:W-:Y:S01]  /*41d0*/  F2FP.F16.F32.PACK_AB R17, RZ, R17 ;  /* 0x00000011ff11723e */ /* 0x000fe200000000ff */
[----:B------:R-:W-:Y:S01]  /*41e0*/  FFMA.FTZ R10, R71, R72, R10 ;  /* 0x00000048470a7223 */ /* 0x000fe2000001000a */
[-C--:B------:R-:W-:Y:S01]  /*41f0*/  FFMA.FTZ R7, R68, R9.reuse, R7 ;  /* 0x0000000944077223 */ /* 0x080fe20000010007 */
[-C--:B------:R-:W-:Y:S01]  /*4200*/  FFMA.FTZ R21, R69, R9.reuse, R16 ;  /* 0x0000000945157223 */ /* 0x080fe20000010010 */
[-C--:B------:R-:W-:Y:S01]  /*4210*/  FFMA.FTZ R72, R71, R9.reuse, R8 ;  /* 0x0000000947487223 */ /* 0x080fe20000010008 */
[----:B------:R-:W-:Y:S01]  /*4220*/  PRMT R11, R11, 0x5410, R17 ;  /* 0x000054100b0b7816 */ /* 0x000fe20000000011 */
[----:B------:R-:W-:Y:S01]  /*4230*/  FFMA.FTZ R73, R70, R9, R73 ;  /* 0x0000000946497223 */ /* 0x000fe20000010049 */
[----:B------:R-:W-:Y:S01]  /*4240*/  FMUL.FTZ R10, R29, R10 ;  /* 0x0000000a1d0a7220 */ /* 0x000fe20000410000 */
[----:B------:R-:W-:Y:S01]  /*4250*/  F2FP.F16.F32.PACK_AB R20, RZ, R6 ;  /* 0x00000006ff14723e */ /* 0x000fe200000000ff */
[----:B------:R-:W-:Y:S01]  /*4260*/  FMUL.FTZ R8, R26, R7 ;  /* 0x000000071a087220 */ /* 0x000fe20000410000 */
[----:B------:R-:W-:Y:S01]  /*4270*/  FMUL.FTZ R9, R28, R21 ;  /* 0x000000151c097220 */ /* 0x000fe20000410000 */
[----:B------:R-:W-:Y:S01]  /*4280*/  IMAD.WIDE R6, R124, 0x4, R32 ;  /* 0x000000047c067825 */ /* 0x000fe200078e0220 */
[----:B------:R-:W-:Y:S01]  /*4290*/  F2FP.F16.F32.PACK_AB R5, RZ, R10 ;  /* 0x0000000aff05723e */ /* 0x000fe200000000ff */
[----:B------:R-:W-:Y:S01]  /*42a0*/  HFMA2.MMA R43, R11, 1, 1, R43 ;  /* 0x3c003c000b2b7835 */ /* 0x000fe2000000002b */
[----:B------:R-:W-:Y:S01]  /*42b0*/  F2FP.F16.F32.PACK_AB R21, RZ, R8 ;  /* 0x00000008ff15723e */ /* 0x000fe200000000ff */
[----:B------:R-:W1:Y:S01]  /*42c0*/  LDS.64 R16, [UR5+0x198] ;  /* 0x00019805ff107984 */ /* 0x000e620008000a00 */
[----:B------:R-:W-:-:S03]  /*42d0*/  F2FP.F16.F32.PACK_AB R32, RZ, R9 ;  /* 0x00000009ff20723e */ /* 0x000fc600000000ff */
[----:B------:R-:W2:Y:S01]  /*42e0*/  LDG.E.128.CONSTANT R8, desc[UR8][R6.64] ;  /* 0x0000000806087981 */ /* 0x000ea2000c1e9d00 */
[----:B------:R-:W-:Y:S01]  /*42f0*/  FMUL.FTZ R72, R29, R72 ;  /* 0x000000481d487220 */ /* 0x000fe20000410000 */
[----:B------:R-:W-:Y:S01]  /*4300*/  FMUL.FTZ R73, R30, R73 ;  /* 0x000000491e497220 */ /* 0x000fe20000410000 */
[----:B------:R-:W-:-:S03]  /*4310*/  PRMT R5, R5, 0x5410, R20 ;  /* 0x0000541005057816 */ /* 0x000fc60000000014 */
[----:B------:R-:W-:Y:S02]  /*4320*/  F2FP.F16.F32.PACK_AB R72, RZ, R72 ;  /* 0x00000048ff48723e */ /* 0x000fe400000000ff */
[----:B------:R-:W-:Y:S02]  /*4330*/  F2FP.F16.F32.PACK_AB R73, RZ, R73 ;  /* 0x00000049ff49723e */ /* 0x000fe400000000ff */
[----:B------:R-:W-:Y:S01]  /*4340*/  PRMT R33, R21, 0x5410, R32 ;  /* 0x0000541015217816 */ /* 0x000fe20000000020 */
[----:B------:R-:W-:Y:S01]  /*4350*/  HADD2 R38, R5, R38 ;  /* 0x0000002605267230 */ /* 0x000fe20000000000 */
[----:B------:R-:W-:Y:S01]  /*4360*/  PRMT R72, R72, 0x5410, R73 ;  /* 0x0000541048487816 */ /* 0x000fe20000000049 */
[----:B------:R-:W4:Y:S01]  /*4370*/  LDS.64 R20, [UR5+0x10] ;  /* 0x00001005ff147984 */ /* 0x000f220008000a00 */
[--C-:B0-----:R-:W-:Y:S02]  /*4380*/  HADD2.F32 R5, -RZ, R18.reuse.H0_H0 ;  /* 0x20000012ff057230 */ /* 0x101fe40000004100 */
[----:B------:R-:W-:Y:S01]  /*4390*/  HFMA2.MMA R44, R33, 1, 1, R44 ;  /* 0x3c003c00212c7835 */ /* 0x000fe2000000002c */
[----:B------:R-:W-:Y:S01]  /*43a0*/  HADD2.F32 R18, -RZ, R18.H1_H1 ;  /* 0x30000012ff127230 */ /* 0x000fe20000004100 */
[----:B------:R-:W-:Y:S01]  /*43b0*/  HFMA2.MMA R45, R72, 1, 1, R45 ;  /* 0x3c003c00482d7835 */ /* 0x000fe2000000002d */
        /* <DEDUP_REMOVED lines=9> */
[----:B------:R-:W-:Y:S02]  /*4450*/  FFMA.FTZ R32, R25, R18, R32 ;  /* 0x0000001219207223 */ /* 0x000fe40000010020 */
[-C--:B------:R-:W-:Y:S01]  /*4460*/  FFMA.FTZ R75, R49, R33.reuse, R74 ;  /* 0x00000021314b7223 */ /* 0x080fe2000001004a */
[----:B------:R-:W-:-:S02]  /*4470*/  FFMA.FTZ R74, R50, R33, R19 ;  /* 0x00000021324a7223 */ /* 0x000fc40000010013 */
[----:B------:R-:W0:Y:S01]  /*4480*/  LDS.64 R18, [UR5+0x18] ;  /* 0x00001805ff127984 */ /* 0x000e220008000a00 */
[-C--:B------:R-:W-:Y:S01]  /*4490*/  FFMA.FTZ R32, R47, R33.reuse, R32 ;  /* 0x000000212f207223 */ /* 0x080fe20000010020 */
[----:B------:R-:W-:Y:S01]  /*44a0*/  FFMA.FTZ R73, R46, R33, R5 ;  /* 0x000000212e497223 */ /* 0x000fe20000010005 */
[----:B-1----:R-:W-:Y:S02]  /*44b0*/  HADD2.F32 R5, -RZ, R16.H0_H0 ;  /* 0x20000010ff057230 */ /* 0x002fe40000004100 */
[-C--:B------:R-:W-:Y:S01]  /*44c0*/  FFMA.FTZ R76, R54, R72.reuse, R75 ;  /* 0x00000048364c7223 */ /* 0x080fe2000001004b */
[-C--:B------:R-:W-:Y:S01]  /*44d0*/  FFMA.FTZ R32, R55, R72.reuse, R32 ;  /* 0x0000004837207223 */ /* 0x080fe20000010020 */
[-C--:B------:R-:W-:Y:S01]  /*44e0*/  FFMA.FTZ R73, R52, R72.reuse, R73 ;  /* 0x0000004834497223 */ /* 0x080fe20000010049 */
[----:B------:R-:W-:Y:S01]  /*44f0*/  FFMA.FTZ R75, R53, R72, R74 ;  /* 0x00000048354b7223 */ /* 0x000fe2000001004a */
[--C-:B------:R-:W-:Y:S02]  /*4500*/  HADD2.F32 R72, -RZ, R17.reuse.H0_H0 ;  /* 0x20000011ff487230 */ /* 0x100fe40000004100 */
[----:B------:R-:W-:-:S02]  /*4510*/  HADD2.F32 R74, -RZ, R17.H1_H1 ;  /* 0x30000011ff4a7230 */ /* 0x000fc40000004100 */
[-C--:B------:R-:W-:Y:S01]  /*4520*/  FFMA.FTZ R17, R57, R5.reuse, R32 ;  /* 0x0000000539117223 */ /* 0x080fe20000010020 */
[----:B------:R-:W-:Y:S02]  /*4530*/  HADD2.F32 R16, -RZ, R16.H1_H1 ;  /* 0x30000010ff107230 */ /* 0x000fe40000004100 */
[-C--:B------:R-:W-:Y:S01]  /*4540*/  FFMA.FTZ R32, R56, R5.reuse, R73 ;  /* 0x0000000538207223 */ /* 0x080fe20000010049 */
[-C--:B------:R-:W-:Y:S01]  /*4550*/  FFMA.FTZ R33, R59, R5.reuse, R76 ;  /* 0x000000053b217223 */ /* 0x080fe2000001004c */
[----:B------:R-:W-:Y:S02]  /*4560*/  FFMA.FTZ R76, R58, R5, R75 ;  /* 0x000000053a4c7223 */ /* 0x000fe4000001004b */
[-C--:B------:R-:W-:Y:S01]  /*4570*/  FFMA.FTZ R32, R67, R16.reuse, R32 ;  /* 0x0000001043207223 */ /* 0x080fe20000010020 */
[-C--:B------:R-:W-:Y:S01]  /*4580*/  FFMA.FTZ R17, R60, R16.reuse, R17 ;  /* 0x000000103c117223 */ /* 0x080fe20000010011 */
[----:B------:R-:W-:Y:S01]  /*4590*/  FFMA.FTZ R76, R65, R16, R76 ;  /* 0x00000010414c7223 */ /* 0x000fe2000001004c */
[----:B----4-:R-:W-:-:S02]  /*45a0*/  HADD2.F32 R5, -RZ, R20.H0_H0 ;  /* 0x20000014ff057230 */ /* 0x010fc40000004100 */
[----:B------:R-:W-:Y:S01]  /*45b0*/  FFMA.FTZ R32, R63, R72, R32 ;  /* 0x000000483f207223 */ /* 0x000fe20000010020 */
[----:B------:R-:W-:Y:S01]  /*45c0*/  FFMA.FTZ R33, R66, R16, R33 ;  /* 0x0000001042217223 */ /* 0x000fe20000010021 */
[-C--:B------:R-:W-:Y:S01]  /*45d0*/  FFMA.FTZ R17, R64, R72.reuse, R17 ;  /* 0x0000004840117223 */ /* 0x080fe20000010011 */
[----:B------:R-:W-:Y:S01]  /*45e0*/  FFMA.FTZ R75, R61, R72, R76 ;  /* 0x000000483d4b7223 */ /* 0x000fe2000001004c */
[----:B------:R-:W-:Y:S01]  /*45f0*/  FFMA.FTZ R73, R69, R74, R32 ;  /* 0x0000004a45497223 */ /* 0x000fe20000010020 */
[----:B------:R-:W-:Y:S02]  /*4600*/  HADD2.F32 R20, -RZ, R20.H1_H1 ;  /* 0x30000014ff147230 */ /* 0x000fe40000004100 */
[----:B------:R-:W-:Y:S01]  /*4610*/  FFMA.FTZ R32, R0, R5, RZ ;  /* 0x0000000500207223 */ /* 0x000fe200000100ff */
[C---:B------:R-:W-:Y:S01]  /*4620*/  FFMA.FTZ R77, R5.reuse, R2, RZ ;  /* 0x00000002054d7223 */ /* 0x040fe200000100ff */
[C---:B------:R-:W-:Y:S01]  /*4630*/  FFMA.FTZ R79, R5.reuse, R3, RZ ;  /* 0x00000003054f7223 */ /* 0x040fe200000100ff */
[----:B------:R-:W-:Y:S01]  /*4640*/  FFMA.FTZ R16, R62, R72, R33 ;  /* 0x000000483e107223 */ /* 0x000fe20000010021 */
[----:B------:R-:W-:Y:S01]  /*4650*/  FFMA.FTZ R5, R5, R4, RZ ;  /* 0x0000000405057223 */ /* 0x000fe200000100ff */
[-C--:B------:R-:W-:Y:S01]  /*4660*/  FFMA.FTZ R33, R68, R74.reuse, R17 ;  /* 0x0000004a44217223 */ /* 0x080fe20000010011 */
[----:B------:R-:W-:Y:S01]  /*4670*/  FFMA.FTZ R17, R70, R74, R75 ;  /* 0x0000004a46117223 */ /* 0x000fe2000001004b */
[----:B------:R-:W-:-:S02]  /*4680*/  HADD2.F32 R75, -RZ, R21.H0_H0 ;  /* 0x20000015ff4b7230 */ /* 0x000fc40000004100 */
[C---:B------:R-:W-:Y:S01]  /*4690*/  FFMA.FTZ R72, R20.reuse, R51, R77 ;  /* 0x0000003314487223 */ /* 0x040fe2000001004d */
[C---:B------:R-:W-:Y:S01]  /*46a0*/  FFMA.FTZ R5, R20.reuse, R48, R5 ;  /* 0x0000003014057223 */ /* 0x040fe20000010005 */
[----:B------:R-:W-:Y:S01]  /*46b0*/  FFMA.FTZ R16, R71, R74, R16 ;  /* 0x0000004a47107223 */ /* 0x000fe20000010010 */
[----:B------:R-:W-:Y:S02]  /*46c0*/  HADD2.F32 R21, -RZ, R21.H1_H1 ;  /* 0x30000015ff157230 */ /* 0x000fe40000004100 */
[----:B------:R-:W-:Y:S01]  /*46d0*/  FFMA.FTZ R32, R25, R20, R32 ;  /* 0x0000001419207223 */ /* 0x000fe20000010020 */
[----:B------:R-:W-:Y:S01]  /*46e0*/  FFMA.FTZ R74, R20, R24, R79 ;  /* 0x00000018144a7223 */ /* 0x000fe2000001004f */
[C---:B------:R-:W-:Y:S01]  /*46f0*/  FFMA.FTZ R72, R75.reuse, R46, R72 ;  /* 0x0000002e4b487223 */ /* 0x040fe20000010048 */
[C---:B------:R-:W-:Y:S01]  /*4700*/  FFMA.FTZ R20, R75.reuse, R50, R5 ;  /* 0x000000324b147223 */ /* 0x040fe20000010005 */
[--C-:B0-----:R-:W-:Y:S02]  /*4710*/  HADD2.F32 R5, -RZ, R18.reuse.H0_H0 ;  /* 0x20000012ff057230 */ /* 0x101fe40000004100 */
[----:B------:R-:W-:Y:S01]  /*4720*/  FFMA.FTZ R77, R75, R49, R74 ;  /* 0x000000314b4d7223 */ /* 0x000fe2000001004a */
[C---:B------:R-:W-:Y:S01]  /*4730*/  FFMA.FTZ R76, R21.reuse, R52, R72 ;  /* 0x00000034154c7223 */ /* 0x040fe20000010048 */
[----:B------:R-:W-:Y:S01]  /*4740*/  FFMA.FTZ R79, R21, R53, R20 ;  /* 0x00000035154f7223 */ /* 0x000fe20000010014 */
[----:B------:R-:W-:-:S02]  /*4750*/  HADD2.F32 R20, -RZ, R18.H1_H1 ;  /* 0x30000012ff147230 */ /* 0x000fc40000004100 */
[--C-:B------:R-:W-:Y:S02]  /*4760*/  HADD2.F32 R72, -RZ, R19.reuse.H0_H0 ;  /* 0x20000013ff487230 */ /* 0x100fe40000004100 */
[----:B------:R-:W-:Y:S02]  /*4770*/  HADD2.F32 R74, -RZ, R19.H1_H1 ;  /* 0x30000013ff4a7230 */ /* 0x000fe40000004100 */
[----:B------:R-:W0:Y:S01]  /*4780*/  LDS.64 R18, [UR5+0x210] ;  /* 0x00021005ff127984 */ /* 0x000e220008000a00 */
[----:B------:R-:W-:Y:S01]  /*4790*/  FFMA.FTZ R32, R47, R75, R32 ;  /* 0x0000004b2f207223 */ /* 0x000fe20000010020 */
[----:B------:R-:W-:-:S03]  /*47a0*/  FFMA.FTZ R78, R21, R54, R77 ;  /* 0x00000036154e7223 */ /* 0x000fc6000001004d */
[----:B------:R-:W-:Y:S01]  /*47b0*/  FFMA.FTZ R32, R55, R21, R32 ;  /* 0x0000001537207223 */ /* 0x000fe20000010020 */
[----:B------:R-:W-:-:S03]  /*47c0*/  FFMA.FTZ R77, R5, R59, R78 ;  /* 0x0000003b054d7223 */ /* 0x000fc6000001004e */
[----:B------:R-:W-:Y:S01]  /*47d0*/  FFMA.FTZ R21, R57, R5, R32 ;  /* 0x0000000539157223 */ /* 0x000fe20000010020 */
[C---:B------:R-:W-:Y:S01]  /*47e0*/  FFMA.FTZ R32, R5.reuse, R58, R79 ;  /* 0x0000003a05207223 */ /* 0x040fe2000001004f */
[----:B------:R-:W-:Y:S01]  /*47f0*/  FFMA.FTZ R75, R5, R56, R76 ;  /* 0x00000038054b7223 */ /* 0x000fe2000001004c */
[----:B------:R-:W-:Y:S01]  /*4800*/  FFMA.FTZ R77, R20, R66, R77 ;  /* 0x00000042144d7223 */ /* 0x000fe2000001004d */
[----:B------:R-:W-:Y:S01]  /*4810*/  FFMA.FTZ R21, R60, R20, R21 ;  /* 0x000000143c157223 */ /* 0x000fe20000010015 */
[C---:B------:R-:W-:Y:S01]  /*4820*/  FFMA.FTZ R32, R20.reuse, R65, R32 ;  /* 0x0000004114207223 */ /* 0x040fe20000010020 */
[----:B------:R-:W-:Y:S01]  /*4830*/  FFMA.FTZ R75, R20, R67, R75 ;  /* 0x00000043144b7223 */ /* 0x000fe2000001004b */
[C---:B------:R-:W-:Y:S01]  /*4840*/  FFMA.FTZ R20, R72.reuse, R62, R77 ;  /* 0x0000003e48147223 */ /* 0x040fe2000001004d */
[C---:B------:R-:W-:Y:S01]  /*4850*/  FMUL.FTZ R16, R29.reuse, R16 ;  /* 0x000000101d107220 */ /* 0x040fe20000410000 */
[----:B------:R-:W-:Y:S01]  /*4860*/  FFMA.FTZ R5, R72, R61, R32 ;  /* 0x0000003d48057223 */ /* 0x000fe20000010020 */
[----:B------:R-:W-:Y:S01]  /*4870*/  FFMA.FTZ R21, R64, R72, R21 ;  /* 0x0000004840157223 */ /* 0x000fe20000010015 */
[----:B------:R-:W-:Y:S01]  /*4880*/  FMUL.FTZ R33, R26, R33 ;  /* 0x000000211a217220 */ /* 0x000fe20000410000 */
[----:B------:R-:W-:Y:S01]  /*4890*/  FMUL.FTZ R73, R28, R73 ;  /* 0x000000491c497220 */ /* 0x000fe20000410000 */
[----:B------:R-:W-:Y:S01]  /*48a0*/  FFMA.FTZ R75, R72, R63, R75 ;  /* 0x0000003f484b7223 */ /* 0x000fe2000001004b */
[C---:B------:R-:W-:Y:S01]  /*48b0*/  FFMA.FTZ R20, R74.reuse, R71, R20 ;  /* 0x000000474a147223 */ /* 0x040fe20000010014 */
[----:B------:R-:W-:Y:S01]  /*48c0*/  FFMA.FTZ R5, R74, R70, R5 ;  /* 0x000000464a057223 */ /* 0x000fe20000010005 */
[----:B------:R-:W-:Y:S01]  /*48d0*/  FFMA.FTZ R21, R68, R74, R21 ;  /* 0x0000004a44157223 */ /* 0x000fe20000010015 */
[----:B------:R-:W-:Y:S01]  /*48e0*/  FMUL.FTZ R72, R30, R17 ;  /* 0x000000111e487220 */ /* 0x000fe20000410000 */
[----:B------:R-:W-:Y:S01]  /*48f0*/  F2FP.F16.F32.PACK_AB R32, RZ, R16 ;  /* 0x00000010ff20723e */ /* 0x000fe200000000ff */
[----:B------:R-:W-:Y:S01]  /*4900*/  FFMA.FTZ R75, R74, R69, R75 ;  /* 0x000000454a4b7223 */ /* 0x000fe2000001004b */
[----:B------:R-:W-:Y:S01]  /*4910*/  F2FP.F16.F32.PACK_AB R33, RZ, R33 ;  /* 0x00000021ff21723e */ /* 0x000fe200000000ff */
[----:B------:R-:W1:Y:S01]  /*4920*/  LDS.64 R16, [UR5+0x218] ;  /* 0x00021805ff107984 */ /* 0x000e620008000a00 */
[----:B------:R-:W-:Y:S01]  /*4930*/  F2FP.F16.F32.PACK_AB R73, RZ, R73 ;  /* 0x00000049ff49723e */ /* 0x000fe200000000ff */
[----:B------:R-:W-:Y:S01]  /*4940*/  FMUL.FTZ R20, R29, R20 ;  /* 0x000000141d147220 */ /* 0x000fe20000410000 */
[----:B------:R-:W-:Y:S01]  /*4950*/  FMUL.FTZ R5, R30, R5 ;  /* 0x000000051e057220 */ /* 0x000fe20000410000 */
[----:B------:R-:W-:Y:S01]  /*4960*/  FMUL.FTZ R21, R26, R21 ;  /* 0x000000151a157220 */ /* 0x000fe20000410000 */
[----:B------:R-:W-:Y:S01]  /*4970*/  PRMT R33, R33, 0x5410, R73 ;  /* 0x0000541021217816 */ /* 0x000fe20000000049 */
[----:B------:R-:W-:Y:S01]  /*4980*/  FMUL.FTZ R75, R28, R75 ;  /* 0x0000004b1c4b7220 */ /* 0x000fe20000410000 */
[----:B------:R-:W-:-:S02]  /*4990*/  F2FP.F16.F32.PACK_AB R20, RZ, R20 ;  /* 0x00000014ff14723e */ /* 0x000fc400000000ff */
[----:B------:R-:W-:Y:S02]  /*49a0*/  F2FP.F16.F32.PACK_AB R5, RZ, R5 ;  /* 0x00000005ff05723e */ /* 0x000fe400000000ff */
[----:B------:R-:W-:Y:S02]  /*49b0*/  F2FP.F16.F32.PACK_AB R72, RZ, R72 ;  /* 0x00000048ff48723e */ /* 0x000fe400000000ff */
[----:B------:R-:W-:Y:S01]  /*49c0*/  F2FP.F16.F32.PACK_AB R21, RZ, R21 ;  /* 0x00000015ff15723e */ /* 0x000fe200000000ff */
[----:B------:R-:W-:Y:S01]  /*49d0*/  HFMA2.MMA R41, R33, 1, 1, R41 ;  /* 0x3c003c0021297835 */ /* 0x000fe20000000029 */
[----:B------:R-:W-:Y:S02]  /*49e0*/  F2FP.F16.F32.PACK_AB R75, RZ, R75 ;  /* 0x0000004bff4b723e */ /* 0x000fe400000000ff */
[----:B------:R-:W-:Y:S01]  /*49f0*/  PRMT R33, R20, 0x5410, R5 ;  /* 0x0000541014217816 */ /* 0x000fe20000000005 */
[----:B0-----:R-:W-:Y:S01]  /*4a00*/  HADD2.F32 R5, -RZ, R18.H0_H0 ;  /* 0x20000012ff057230 */ /* 0x001fe20000004100 */
[----:B------:R-:W-:-:S02]  /*4a10*/  PRMT R73, R32, 0x5410, R72 ;  /* 0x0000541020497816 */ /* 0x000fc40000000048 */
[----:B------:R-:W-:Y:S02]  /*4a20*/  PRMT R32, R21, 0x5410, R75 ;  /* 0x0000541015207816 */ /* 0x000fe4000000004b */
[----:B------:R-:W0:Y:S01]  /*4a30*/  LDS.64 R20, [UR5+0x290] ;  /* 0x00029005ff147984 */ /* 0x000e220008000a00 */
[----:B------:R-:W-:Y:S01]  /*4a40*/  HFMA2.MMA R31, R33, 1, 1, R31 ;  /* 0x3c003c00211f7835 */ /* 0x000fe2000000001f */
[----:B------:R-:W-:Y:S02]  /*4a50*/  HADD2.F32 R18, -RZ, R18.H1_H1 ;  /* 0x30000012ff127230 */ /* 0x000fe40000004100 */
[----:B------:R-:W-:Y:S01]  /*4a60*/  FFMA.FTZ R74, R2, R5, RZ ;  /* 0x00000005024a7223 */ /* 0x000fe200000100ff */
[--C-:B------:R-:W-:Y:S02]  /*4a70*/  HADD2.F32 R33, -RZ, R19.reuse.H0_H0 ;  /* 0x20000013ff217230 */ /* 0x100fe40000004100 */
[----:B------:R-:W-:Y:S02]  /*4a80*/  HADD2 R42, R73, R42 ;  /* 0x0000002a492a7230 */ /* 0x000fe40000000000 */
[----:B------:R-:W-:-:S02]  /*4a90*/  HADD2.F32 R72, -RZ, R19.H1_H1 ;  /* 0x30000013ff487230 */ /* 0x000fc40000004100 */
[-C--:B------:R-:W-:Y:S01]  /*4aa0*/  FFMA.FTZ R19, R3, R5.reuse, RZ ;  /* 0x0000000503137223 */ /* 0x080fe200000100ff */
[----:B------:R-:W-:Y:S01]  /*4ab0*/  HFMA2.MMA R27, R32, 1, 1, R27 ;  /* 0x3c003c00201b7835 */ /* 0x000fe2000000001b */
[-C--:B------:R-:W-:Y:S01]  /*4ac0*/  FFMA.FTZ R73, R4, R5.reuse, RZ ;  /* 0x0000000504497223 */ /* 0x080fe200000100ff */
[----:B------:R-:W-:Y:S01]  /*4ad0*/  FFMA.FTZ R32, R0, R5, RZ ;  /* 0x0000000500207223 */ /* 0x000fe200000100ff */
[-C--:B------:R-:W-:Y:S01]  /*4ae0*/  FFMA.FTZ R5, R51, R18.reuse, R74 ;  /* 0x0000001233057223 */ /* 0x080fe2000001004a */
[-C--:B------:R-:W-:Y:S01]  /*4af0*/  FFMA.FTZ R74, R24, R18.reuse, R19 ;  /* 0x00000012184a7223 */ /* 0x080fe20000010013 */
[-C--:B------:R-:W-:Y:S01]  /*4b00*/  FFMA.FTZ R19, R48, R18.reuse, R73 ;  /* 0x0000001230137223 */ /* 0x080fe20000010049 */
[----:B------:R-:W-:-:S03]  /*4b10*/  FFMA.FTZ R32, R25, R18, R32 ;  /* 0x0000001219207223 */ /* 0x000fc60000010020 */
[-C--:B------:R-:W-:Y:S02]  /*4b20*/  FFMA.FTZ R76, R50, R33.reuse, R19 ;  /* 0x00000021324c7223 */ /* 0x080fe40000010013 */
[----:B------:R-:W4:Y:S01]  /*4b30*/  LDS.64 R18, [UR5+0x298] ;  /* 0x00029805ff127984 */ /* 0x000f220008000a00 */
        /* <DEDUP_REMOVED lines=9> */
[--C-:B------:R-:W-:Y:S02]  /*4bd0*/  HADD2.F32 R72, -RZ, R17.reuse.H0_H0 ;  /* 0x20000011ff487230 */ /* 0x100fe40000004100 */
        /* <DEDUP_REMOVED lines=11> */
[----:B0-----:R-:W-:-:S02]  /*4c90*/  HADD2.F32 R75, -RZ, R20.H0_H0 ;  /* 0x20000014ff4b7230 */ /* 0x001fc40000004100 */
[-C--:B------:R-:W-:Y:S01]  /*4ca0*/  FFMA.FTZ R16, R62, R72.reuse, R33 ;  /* 0x000000483e107223 */ /* 0x080fe20000010021 */
[----:B------:R-:W-:Y:S01]  /*4cb0*/  FFMA.FTZ R5, R61, R72, R74 ;  /* 0x000000483d057223 */ /* 0x000fe2000001004a */
[-C--:B------:R-:W-:Y:S01]  /*4cc0*/  FFMA.FTZ R33, R68, R73.reuse, R17 ;  /* 0x0000004944217223 */ /* 0x080fe20000010011 */
[----:B------:R-:W-:Y:S01]  /*4cd0*/  FFMA.FTZ R17, R69, R73, R32 ;  /* 0x0000004945117223 */ /* 0x000fe20000010020 */
[----:B------:R-:W-:Y:S02]  /*4ce0*/  HADD2.F32 R20, -RZ, R20.H1_H1 ;  /* 0x30000014ff147230 */ /* 0x000fe40000004100 */
[-C--:B------:R-:W-:Y:S01]  /*4cf0*/  FFMA.FTZ R32, R0, R75.reuse, RZ ;  /* 0x0000004b00207223 */ /* 0x080fe200000100ff */
[-C--:B------:R-:W-:Y:S01]  /*4d00*/  FFMA.FTZ R72, R2, R75.reuse, RZ ;  /* 0x0000004b02487223 */ /* 0x080fe200000100ff */
[----:B------:R-:W-:Y:S01]  /*4d10*/  FFMA.FTZ R77, R3, R75, RZ ;  /* 0x0000004b034d7223 */ /* 0x000fe200000100ff */
[-C--:B------:R-:W-:Y:S01]  /*4d20*/  FFMA.FTZ R16, R71, R73.reuse, R16 ;  /* 0x0000004947107223 */ /* 0x080fe20000010010 */
[----:B------:R-:W-:Y:S01]  /*4d30*/  FFMA.FTZ R5, R70, R73, R5 ;  /* 0x0000004946057223 */ /* 0x000fe20000010005 */
        /* <DEDUP_REMOVED lines=16> */
[--C-:B------:R-:W-:Y:S02]  /*4e40*/  HADD2.F32 R20, -RZ, R19.reuse.H0_H0 ;  /* 0x20000013ff147230 */ /* 0x100fe40000004100 */
[----:B------:R-:W-:Y:S02]  /*4e50*/  HADD2.F32 R72, -RZ, R19.H1_H1 ;  /* 0x30000013ff487230 */ /* 0x000fe40000004100 */
[-C--:B------:R-:W-:Y:S01]  /*4e60*/  FFMA.FTZ R19, R57, R73.reuse, R32 ;  /* 0x0000004939137223 */ /* 0x080fe20000010020 */
[----:B------:R-:W-:Y:S01]  /*4e70*/  FFMA.FTZ R32, R56, R73, R75 ;  /* 0x0000004938207223 */ /* 0x000fe2000001004b */
[----:B------:R-:W-:-:S02]  /*4e80*/  HADD2.F32 R18, -RZ, R18.H1_H1 ;  /* 0x30000012ff127230 */ /* 0x000fc40000004100 */
[-C--:B------:R-:W-:Y:S01]  /*4e90*/  FFMA.FTZ R75, R59, R73.reuse, R74 ;  /* 0x000000493b4b7223 */ /* 0x080fe2000001004a */
[----:B------:R-:W-:Y:S02]  /*4ea0*/  FFMA.FTZ R74, R58, R73, R21 ;  /* 0x000000493a4a7223 */ /* 0x000fe40000010015 */
[-C--:B------:R-:W-:Y:S01]  /*4eb0*/  FFMA.FTZ R21, R60, R18.reuse, R19 ;  /* 0x000000123c157223 */ /* 0x080fe20000010013 */
[-C--:B------:R-:W-:Y:S01]  /*4ec0*/  FFMA.FTZ R32, R67, R18.reuse, R32 ;  /* 0x0000001243207223 */ /* 0x080fe20000010020 */
[-C--:B------:R-:W-:Y:S01]  /*4ed0*/  FFMA.FTZ R75, R66, R18.reuse, R75 ;  /* 0x00000012424b7223 */ /* 0x080fe2000001004b */
[----:B------:R-:W-:Y:S02]  /*4ee0*/  FFMA.FTZ R76, R65, R18, R74 ;  /* 0x00000012414c7223 */ /* 0x000fe4000001004a */
[----:B------:R-:W0:Y:S01]  /*4ef0*/  LDS.64 R18, [UR5+0x310] ;  /* 0x00031005ff127984 */ /* 0x000e220008000a00 */
[----:B------:R-:W-:Y:S01]  /*4f00*/  FFMA.FTZ R21, R64, R20, R21 ;  /* 0x0000001440157223 */ /* 0x000fe20000010015 */
[----:B------:R-:W-:Y:S01]  /*4f10*/  FMUL.FTZ R17, R28, R17 ;  /* 0x000000111c117220 */ /* 0x000fe20000410000 */
[----:B------:R-:W-:Y:S01]  /*4f20*/  FMUL.FTZ R16, R29, R16 ;  /* 0x000000101d107220 */ /* 0x000fe20000410000 */
[-C--:B------:R-:W-:Y:S01]  /*4f30*/  FFMA.FTZ R32, R63, R20.reuse, R32 ;  /* 0x000000143f207223 */ /* 0x080fe20000010020 */
[-C--:B------:R-:W-:Y:S01]  /*4f40*/  FFMA.FTZ R74, R62, R20.reuse, R75 ;  /* 0x000000143e4a7223 */ /* 0x080fe2000001004b */
[----:B------:R-:W-:Y:S01]  /*4f50*/  FFMA.FTZ R77, R61, R20, R76 ;  /* 0x000000143d4d7223 */ /* 0x000fe2000001004c */
[----:B------:R-:W-:Y:S01]  /*4f60*/  FFMA.FTZ R73, R68, R72, R21 ;  /* 0x0000004844497223 */ /* 0x000fe20000010015 */
[----:B------:R-:W-:-:S02]  /*4f70*/  F2FP.F16.F32.PACK_AB R20, RZ, R17 ;  /* 0x00000011ff14723e */ /* 0x000fc400000000ff */
[----:B------:R-:W-:Y:S02]  /*4f80*/  F2FP.F16.F32.PACK_AB R21, RZ, R16 ;  /* 0x00000010ff15723e */ /* 0x000fe400000000ff */
[----:B------:R-:W1:Y:S01]  /*4f90*/  LDS.64 R16, [UR5+0x318] ;  /* 0x00031805ff107984 */ /* 0x000e620008000a00 */
[----:B------:R-:W-:Y:S01]  /*4fa0*/  FMUL.FTZ R5, R30, R5 ;  /* 0x000000051e057220 */ /* 0x000fe20000410000 */
[----:B------:R-:W-:Y:S01]  /*4fb0*/  FMUL.FTZ R33, R26, R33 ;  /* 0x000000211a217220 */ /* 0x000fe20000410000 */
[----:B------:R-:W-:-:S03]  /*4fc0*/  FFMA.FTZ R75, R69, R72, R32 ;  /* 0x00000048454b7223 */ /* 0x000fc60000010020 */
[----:B------:R-:W-:Y:S01]  /*4fd0*/  F2FP.F16.F32.PACK_AB R5, RZ, R5 ;  /* 0x00000005ff05723e */ /* 0x000fe200000000ff */
[-C--:B------:R-:W-:Y:S01]  /*4fe0*/  FFMA.FTZ R74, R71, R72.reuse, R74 ;  /* 0x00000048474a7223 */ /* 0x080fe2000001004a */
[----:B------:R-:W-:Y:S01]  /*4ff0*/  F2FP.F16.F32.PACK_AB R33, RZ, R33 ;  /* 0x00000021ff21723e */ /* 0x000fe200000000ff */
[----:B------:R-:W-:Y:S01]  /*5000*/  FFMA.FTZ R77, R70, R72, R77 ;  /* 0x00000048464d7223 */ /* 0x000fe2000001004d */
[----:B------:R-:W-:Y:S01]  /*5010*/  FMUL.FTZ R73, R26, R73 ;  /* 0x000000491a497220 */ /* 0x000fe20000410000 */
[----:B------:R-:W-:Y:S01]  /*5020*/  FMUL.FTZ R75, R28, R75 ;  /* 0x0000004b1c4b7220 */ /* 0x000fe20000410000 */
[----:B------:R-:W-:Y:S01]  /*5030*/  PRMT R21, R21, 0x5410, R5 ;  /* 0x0000541015157816 */ /* 0x000fe20000000005 */
[----:B------:R-:W-:Y:S01]  /*5040*/  FMUL.FTZ R74, R29, R74 ;  /* 0x0000004a1d4a7220 */ /* 0x000fe20000410000 */
[----:B------:R-:W-:Y:S01]  /*5050*/  PRMT R33, R33, 0x5410, R20 ;  /* 0x0000541021217816 */ /* 0x000fe20000000014 */
[----:B------:R-:W-:Y:S01]  /*5060*/  FMUL.FTZ R77, R30, R77 ;  /* 0x0000004d1e4d7220 */ /* 0x000fe20000410000 */
[----:B------:R-:W-:-:S02]  /*5070*/  F2FP.F16.F32.PACK_AB R73, RZ, R73 ;  /* 0x00000049ff49723e */ /* 0x000fc400000000ff */
[----:B------:R-:W-:Y:S01]  /*5080*/  F2FP.F16.F32.PACK_AB R75, RZ, R75 ;  /* 0x0000004bff4b723e */ /* 0x000fe200000000ff */
[----:B------:R-:W-:Y:S01]  /*5090*/  HADD2 R34, R21, R34 ;  /* 0x0000002215227230 */ /* 0x000fe20000000000 */
[----:B------:R-:W-:Y:S01]  /*50a0*/  F2FP.F16.F32.PACK_AB R74, RZ, R74 ;  /* 0x0000004aff4a723e */ /* 0x000fe200000000ff */
[----:B------:R-:W-:Y:S01]  /*50b0*/  HFMA2.MMA R39, R33, 1, 1, R39 ;  /* 0x3c003c0021277835 */ /* 0x000fe20000000027 */
[--C-:B0-----:R-:W-:Y:S02]  /*50c0*/  HADD2.F32 R5, -RZ, R18.reuse.H0_H0 ;  /* 0x20000012ff057230 */ /* 0x101fe40000004100 */
[----:B------:R-:W-:Y:S01]  /*50d0*/  HADD2.F32 R18, -RZ, R18.H1_H1 ;  /* 0x30000012ff127230 */ /* 0x000fe20000004100 */
[----:B------:R-:W-:Y:S02]  /*50e0*/  F2FP.F16.F32.PACK_AB R77, RZ, R77 ;  /* 0x0000004dff4d723e */ /* 0x000fe400000000ff */
[----:B------:R-:W-:Y:S01]  /*50f0*/  FFMA.FTZ R72, R2, R5, RZ ;  /* 0x0000000502487223 */ /* 0x000fe200000100ff */
[----:B------:R-:W-:-:S02]  /*5100*/  HADD2.F32 R21, -RZ, R19.H0_H0 ;  /* 0x20000013ff157230 */ /* 0x000fc40000004100 */
[-C--:B------:R-:W-:Y:S01]  /*5110*/  FFMA.FTZ R20, R0, R5.reuse, RZ ;  /* 0x0000000500147223 */ /* 0x080fe200000100ff */
[----:B------:R-:W-:Y:S01]  /*5120*/  HADD2.F32 R32, -RZ, R19.H1_H1 ;  /* 0x30000013ff207230 */ /* 0x000fe20000004100 */
[----:B------:R-:W-:Y:S01]  /*5130*/  PRMT R73, R73, 0x5410, R75 ;  /* 0x0000541049497816 */ /* 0x000fe2000000004b */
[-C--:B------:R-:W-:Y:S01]  /*5140*/  FFMA.FTZ R19, R3, R5.reuse, RZ ;  /* 0x0000000503137223 */ /* 0x080fe200000100ff */
[----:B------:R-:W-:Y:S01]  /*5150*/  FFMA.FTZ R33, R4, R5, RZ ;  /* 0x0000000504217223 */ /* 0x000fe200000100ff */
[-C--:B------:R-:W-:Y:S01]  /*5160*/  FFMA.FTZ R5, R51, R18.reuse, R72 ;  /* 0x0000001233057223 */ /* 0x080fe20000010048 */
[----:B---3--:R-:W-:Y:S01]  /*5170*/  LEA.HI R76, R12, 0xffffff80, RZ, 0x8 ;  /* 0xffffff800c4c7811 */ /* 0x008fe200078f40ff */
[-C--:B------:R-:W-:Y:S01]  /*5180*/  FFMA.FTZ R20, R25, R18.reuse, R20 ;  /* 0x0000001219147223 */ /* 0x080fe20000010014 */
[----:B------:R-:W-:Y:S01]  /*5190*/  PRMT R74, R74, 0x5410, R77 ;  /* 0x000054104a4a7816 */ /* 0x000fe2000000004d */
[-C--:B------:R-:W-:Y:S01]  /*51a0*/  FFMA.FTZ R72, R24, R18.reuse, R19 ;  /* 0x0000001218487223 */ /* 0x080fe20000010013 */
[----:B------:R-:W-:Y:S01]  /*51b0*/  FFMA.FTZ R77, R48, R18, R33 ;  /* 0x00000012304d7223 */ /* 0x000fe20000010021 */
[-C--:B------:R-:W-:Y:S01]  /*51c0*/  FFMA.FTZ R5, R46, R21.reuse, R5 ;  /* 0x000000152e057223 */ /* 0x080fe20000010005 */
[----:B------:R-:W-:Y:S01]  /*51d0*/  HFMA2.MMA R36, R73, 1, 1, R36 ;  /* 0x3c003c0049247835 */ /* 0x000fe20000000024 */
[----:B------:R-:W0:Y:S01]  /*51e0*/  LDS.64 R18, [UR5+0x390] ;  /* 0x00039005ff127984 */ /* 0x000e220008000a00 */
[----:B------:R3:W-:Y:S01]  /*51f0*/  I2F.F16 R73, R76 ;  /* 0x0000004c00497306 */ /* 0x0007e20000200c00 */
[-C--:B------:R-:W-:Y:S01]  /*5200*/  FFMA.FTZ R20, R47, R21.reuse, R20 ;  /* 0x000000152f147223 */ /* 0x080fe20000010014 */
[----:B------:R-:W-:-:S03]  /*5210*/  FFMA.FTZ R33, R49, R21, R72 ;  /* 0x0000001531217223 */ /* 0x000fc60000010048 */
[-C--:B------:R-:W-:Y:S01]  /*5220*/  FFMA.FTZ R20, R55, R32.reuse, R20 ;  /* 0x0000002037147223 */ /* 0x080fe20000010014 */
[----:B---3--:R-:W-:Y:S01]  /*5230*/  FFMA.FTZ R76, R50, R21, R77 ;  /* 0x00000015324c7223 */ /* 0x008fe2000001004d */
[-C--:B------:R-:W-:Y:S01]  /*5240*/  FFMA.FTZ R21, R52, R32.reuse, R5 ;  /* 0x0000002034157223 */ /* 0x080fe20000010005 */
[--C-:B-1----:R-:W-:Y:S02]  /*5250*/  HADD2.F32 R5, -RZ, R16.reuse.H0_H0 ;  /* 0x20000010ff057230 */ /* 0x102fe40000004100 */
[-C--:B------:R-:W-:Y:S01]  /*5260*/  FFMA.FTZ R78, R54, R32.reuse, R33 ;  /* 0x00000020364e7223 */ /* 0x080fe20000010021 */
[----:B------:R-:W-:Y:S01]  /*5270*/  FFMA.FTZ R33, R53, R32, R76 ;  /* 0x0000002035217223 */ /* 0x000fe2000001004c */
[--C-:B------:R-:W-:Y:S02]  /*5280*/  HADD2.F32 R76, -RZ, R17.reuse.H0_H0 ;  /* 0x20000011ff4c7230 */ /* 0x100fe40000004100 */
[----:B------:R-:W-:Y:S02]  /*5290*/  HADD2.F32 R79, -RZ, R17.H1_H1 ;  /* 0x30000011ff4f7230 */ /* 0x000fe40000004100 */
[-C--:B------:R-:W-:Y:S01]  /*52a0*/  FFMA.FTZ R17, R57, R5.reuse, R20 ;  /* 0x0000000539117223 */ /* 0x080fe20000010014 */
[----:B------:R-:W-:Y:S01]  /*52b0*/  FFMA.FTZ R20, R56, R5, R21 ;  /* 0x0000000538147223 */ /* 0x000fe20000010015 */
[----:B------:R-:W-:Y:S01]  /*52c0*/  LEA.HI R80, R15, 0xffffff80, RZ, 0x8 ;  /* 0xffffff800f507811 */ /* 0x000fe200078f40ff */
[----:B------:R-:W-:-:S02]  /*52d0*/  HADD2.F32 R16, -RZ, R16.H1_H1 ;  /* 0x30000010ff107230 */ /* 0x000fc40000004100 */
[-C--:B------:R-:W-:Y:S01]  /*52e0*/  FFMA.FTZ R21, R59, R5.reuse, R78 ;  /* 0x000000053b157223 */ /* 0x080fe2000001004e */
[----:B------:R-:W-:Y:S01]  /*52f0*/  FFMA.FTZ R78, R58, R5, R33 ;  /* 0x000000053a4e7223 */ /* 0x000fe20000010021 */
[----:B------:R1:W-:Y:S01]  /*5300*/  I2F.F16 R72, R80 ;  /* 0x0000005000487306 */ /* 0x0003e20000200c00 */
[-C--:B------:R-:W-:Y:S01]  /*5310*/  FFMA.FTZ R5, R60, R16.reuse, R17 ;  /* 0x000000103c057223 */ /* 0x080fe20000010011 */
[-C--:B------:R-:W-:Y:S01]  /*5320*/  FFMA.FTZ R20, R67, R16.reuse, R20 ;  /* 0x0000001043147223 */ /* 0x080fe20000010014 */
[-C--:B------:R-:W-:Y:S01]  /*5330*/  FFMA.FTZ R21, R66, R16.reuse, R21 ;  /* 0x0000001042157223 */ /* 0x080fe20000010015 */
[----:B-1----:R-:W-:Y:S02]  /*5340*/  FFMA.FTZ R80, R65, R16, R78 ;  /* 0x0000001041507223 */ /* 0x002fe4000001004e */
[----:B------:R-:W1:Y:S01]  /*5350*/  LDS.64 R16, [UR5+0x398] ;  /* 0x00039805ff107984 */ /* 0x000e620008000a00 */
[----:B------:R-:W-:Y:S01]  /*5360*/  LOP3.LUT R77, R13, 0xff, RZ, 0xc0, !PT ;  /* 0x000000ff0d4d7812 */ /* 0x000fe200078ec0ff */
[----:B------:R-:W-:Y:S01]  /*5370*/  FFMA.FTZ R5, R64, R76, R5 ;  /* 0x0000004c40057223 */ /* 0x000fe20000010005 */
[----:B------:R-:W-:-:S02]  /*5380*/  LOP3.LUT R81, R14, 0xff, RZ, 0xc0, !PT ;  /* 0x000000ff0e517812 */ /* 0x000fc400078ec0ff */
[----:B------:R-:W-:Y:S02]  /*5390*/  IADD3 R32, R77, -0x80, RZ ;  /* 0xffffff804d207810 */ /* 0x000fe40007ffe0ff */
[----:B------:R-:W-:Y:S01]  /*53a0*/  LOP3.LUT R77, R15, 0xff, RZ, 0xc0, !PT ;  /* 0x000000ff0f4d7812 */ /* 0x000fe200078ec0ff */
[-C--:B------:R-:W-:Y:S01]  /*53b0*/  FFMA.FTZ R20, R63, R76.reuse, R20 ;  /* 0x0000004c3f147223 */ /* 0x080fe20000010014 */
[----:B------:R-:W-:Y:S02]  /*53c0*/  IADD3 R84, R81, -0x80, RZ ;  /* 0xffffff8051547810 */ /* 0x000fe40007ffe0ff */
[----:B------:R-:W-:Y:S01]  /*53d0*/  IADD3 R33, R77, -0x80, RZ ;  /* 0xffffff804d217810 */ /* 0x000fe20007ffe0ff */
[-C--:B------:R-:W-:Y:S01]  /*53e0*/  FFMA.FTZ R81, R68, R79.reuse, R5 ;  /* 0x0000004f44517223 */ /* 0x080fe20000010005 */
[----:B------:R-:W-:Y:S01]  /*53f0*/  LOP3.LUT R77, R12, 0xff, RZ, 0xc0, !PT ;  /* 0x000000ff0c4d7812 */ /* 0x000fe200078ec0ff */
[--C-:B0-----:R-:W-:Y:S02]  /*5400*/  HADD2.F32 R5, -RZ, R18.reuse.H0_H0 ;  /* 0x20000012ff057230 */ /* 0x101fe40000004100 */
[-C--:B------:R-:W-:Y:S01]  /*5410*/  FFMA.FTZ R78, R62, R76.reuse, R21 ;  /* 0x0000004c3e4e7223 */ /* 0x080fe20000010015 */
[----:B------:R-:W-:Y:S01]  /*5420*/  FFMA.FTZ R21, R61, R76, R80 ;  /* 0x0000004c3d157223 */ /* 0x000fe20000010050 */
[----:B------:R-:W-:Y:S01]  /*5430*/  IADD3 R82, R77, -0x80, RZ ;  /* 0xffffff804d527810 */ /* 0x000fe20007ffe0ff */
[----:B------:R-:W-:Y:S01]  /*5440*/  FFMA.FTZ R77, R69, R79, R20 ;  /* 0x0000004f454d7223 */ /* 0x000fe20000010014 */
[----:B------:R-:W-:-:S02]  /*5450*/  HADD2.F32 R20, -RZ, R18.H1_H1 ;  /* 0x30000012ff147230 */ /* 0x000fc40000004100 */
[-C--:B------:R-:W-:Y:S01]  /*5460*/  FFMA.FTZ R0, R0, R5.reuse, RZ ;  /* 0x0000000500007223 */ /* 0x080fe200000100ff */
[-C--:B------:R-:W-:Y:S01]  /*5470*/  FFMA.FTZ R2, R2, R5.reuse, RZ ;  /* 0x0000000502027223 */ /* 0x080fe200000100ff */
[-C--:B------:R-:W-:Y:S01]  /*5480*/  FFMA.FTZ R3, R3, R5.reuse, RZ ;  /* 0x0000000503037223 */ /* 0x080fe200000100ff */
[----:B------:R-:W-:Y:S01]  /*5490*/  FFMA.FTZ R83, R4, R5, RZ ;  /* 0x0000000504537223 */ /* 0x000fe200000100ff */
[-C--:B------:R-:W-:Y:S01]  /*54a0*/  FFMA.FTZ R78, R71, R79.reuse, R78 ;  /* 0x0000004f474e7223 */ /* 0x080fe2000001004e */
[----:B------:R-:W-:Y:S01]  /*54b0*/  FFMA.FTZ R79, R70, R79, R21 ;  /* 0x0000004f464f7223 */ /* 0x000fe20000010015 */
[--C-:B------:R-:W-:Y:S02]  /*54c0*/  HADD2.F32 R21, -RZ, R19.reuse.H0_H0 ;  /* 0x20000013ff157230 */ /* 0x100fe40000004100 */
[-C--:B------:R-:W-:Y:S01]  /*54d0*/  FFMA.FTZ R0, R25, R20.reuse, R0 ;  /* 0x0000001419007223 */ /* 0x080fe20000010000 */
[-C--:B------:R-:W-:Y:S01]  /*54e0*/  FFMA.FTZ R51, R51, R20.reuse, R2 ;  /* 0x0000001433337223 */ /* 0x080fe20000010002 */
[-C--:B------:R-:W-:Y:S01]  /*54f0*/  FFMA.FTZ R24, R24, R20.reuse, R3 ;  /* 0x0000001418187223 */ /* 0x080fe20000010003 */
[----:B------:R-:W-:Y:S01]  /*5500*/  FFMA.FTZ R83, R48, R20, R83 ;  /* 0x0000001430537223 */ /* 0x000fe20000010053 */
[----:B--2---:R-:W-:Y:S01]  /*5510*/  LEA.HI R3, R9, 0xffffff80, RZ, 0x8 ;  /* 0xffffff8009037811 */ /* 0x004fe200078f40ff */
[----:B------:R-:W-:Y:S01]  /*5520*/  HADD2.F32 R19, -RZ, R19.H1_H1 ;  /* 0x30000013ff137230 */ /* 0x000fe20000004100 */
[----:B------:R-:W-:Y:S01]  /*5530*/  SHF.R.U32.HI R2, RZ, 0x8, R12 ;  /* 0x00000008ff027819 */ /* 0x000fe2000001160c */
[-C--:B------:R-:W-:Y:S01]  /*5540*/  FFMA.FTZ R0, R47, R21.reuse, R0 ;  /* 0x000000152f007223 */ /* 0x080fe20000010000 */
[-C--:B------:R-:W-:Y:S01]  /*5550*/  FFMA.FTZ R51, R46, R21.reuse, R51 ;  /* 0x000000152e337223 */ /* 0x080fe20000010033 */
[-C--:B------:R-:W-:Y:S01]  /*5560*/  FFMA.FTZ R49, R49, R21.reuse, R24 ;  /* 0x0000001531317223 */ /* 0x080fe20000010018 */
[----:B------:R-:W-:Y:S01]  /*5570*/  FFMA.FTZ R50, R50, R21, R83 ;  /* 0x0000001532327223 */ /* 0x000fe20000010053 */
[----:B------:R1:W-:Y:S01]  /*5580*/  I2F.F16 R20, R3 ;  /* 0x0000000300147306 */ /* 0x0003e20000200c00 */
[----:B------:R-:W-:Y:S01]  /*5590*/  LOP3.LUT R2, R2, 0xff, RZ, 0xc0, !PT ;  /* 0x000000ff02027812 */ /* 0x000fe200078ec0ff */
[-C--:B------:R-:W-:Y:S01]  /*55a0*/  FFMA.FTZ R0, R55, R19.reuse, R0 ;  /* 0x0000001337007223 */ /* 0x080fe20000010000 */
[-C--:B------:R-:W-:Y:S01]  /*55b0*/  FFMA.FTZ R51, R52, R19.reuse, R51 ;  /* 0x0000001334337223 */ /* 0x080fe20000010033 */
[-C--:B------:R-:W-:Y:S01]  /*55c0*/  FFMA.FTZ R54, R54, R19.reuse, R49 ;  /* 0x0000001336367223 */ /* 0x080fe20000010031 */
[----:B------:R-:W-:Y:S01]  /*55d0*/  FFMA.FTZ R53, R53, R19, R50 ;  /* 0x0000001335357223 */ /* 0x000fe20000010032 */
[----:B------:R-:W-:Y:S01]  /*55e0*/  IADD3 R24, R2, -0x80, RZ ;  /* 0xffffff8002187810 */ /* 0x000fe20007ffe0ff */
[----:B-1----:R-:W-:-:S02]  /*55f0*/  HADD2.F32 R3, -RZ, R16.H0_H0 ;  /* 0x20000010ff037230 */ /* 0x002fc40000004100 */
[----:B------:R-:W-:-:S03]  /*5600*/  HADD2.F32 R2, -RZ, R16.H1_H1 ;  /* 0x30000010ff027230 */ /* 0x000fc60000004100 */
        /* <DEDUP_REMOVED lines=8> */
[----:B------:R-:W0:Y:S01]  /*5690*/  LDS.64 R2, [UR5+0xa0] ;  /* 0x0000a005ff027984 */ /* 0x000e220008000a00 */
[----:B------:R-:W-:-:S02]  /*56a0*/  SHF.R.U32.HI R4, RZ, 0x8, R13 ;  /* 0x00000008ff047819 */ /* 0x000fc4000001160d */
[----:B------:R-:W-:Y:S02]  /*56b0*/  SHF.R.U32.HI R0, RZ, 0x8, R15 ;  /* 0x00000008ff007819 */ /* 0x000fe4000001160f */
[----:B------:R-:W-:Y:S01]  /*56c0*/  LOP3.LUT R25, R4, 0xff, RZ, 0xc0, !PT ;  /* 0x000000ff04197812 */ /* 0x000fe200078ec0ff */
[--C-:B------:R-:W-:Y:S01]  /*56d0*/  HADD2.F32 R4, -RZ, R17.reuse.H0_H0 ;  /* 0x20000011ff047230 */ /* 0x100fe20000004100 */
[----:B------:R-:W-:Y:S01]  /*56e0*/  LOP3.LUT R0, R0, 0xff, RZ, 0xc0, !PT ;  /* 0x000000ff00007812 */ /* 0x000fe200078ec0ff */
[----:B------:R-:W-:-:S03]  /*56f0*/  HADD2.F32 R19, -RZ, R17.H1_H1 ;  /* 0x30000011ff137230 */ /* 0x000fc60000004100 */
[-C--:B------:R-:W-:Y:S01]  /*5700*/  FFMA.FTZ R57, R64, R4.reuse, R57 ;  /* 0x0000000440397223 */ /* 0x080fe20000010039 */
[----:B------:R-:W-:Y:S01]  /*5710*/  FFMA.FTZ R56, R63, R4, R56 ;  /* 0x000000043f387223 */ /* 0x000fe20000010038 */
[----:B------:R-:W-:Y:S02]  /*5720*/  IADD3 R0, R0, -0x80, RZ ;  /* 0xffffff8000007810 */ /* 0x000fe40007ffe0ff */
[-C--:B------:R-:W-:Y:S01]  /*5730*/  FFMA.FTZ R57, R68, R19.reuse, R57 ;  /* 0x0000001344397223 */ /* 0x080fe20000010039 */
[----:B------:R-:W-:Y:S01]  /*5740*/  FFMA.FTZ R69, R69, R19, R56 ;  /* 0x0000001345457223 */ /* 0x000fe20000010038 */
[----:B------:R-:W-:Y:S01]  /*5750*/  SHF.R.U32.HI R17, RZ, 0x8, R14 ;  /* 0x00000008ff117819 */ /* 0x000fe2000001160e */
[----:B------:R1:W-:Y:S01]  /*5760*/  I2F.F16 R48, R0 ;  /* 0x0000000000307306 */ /* 0x0003e20000200c00 */
[----:B------:R-:W-:Y:S01]  /*5770*/  LEA.HI R75, R13, 0xffffff80, RZ, 0x8 ;  /* 0xffffff800d4b7811 */ /* 0x000fe200078f40ff */
[----:B------:R-:W-:Y:S01]  /*5780*/  FMUL.FTZ R57, R26, R57 ;  /* 0x000000391a397220 */ /* 0x000fe20000410000 */
[----:B------:R-:W-:Y:S01]  /*5790*/  FMUL.FTZ R69, R28, R69 ;  /* 0x000000451c457220 */ /* 0x000fe20000410000 */
[----:B------:R-:W-:Y:S01]  /*57a0*/  HADD2 R35, R74, R35 ;  /* 0x000000234a237230 */ /* 0x000fe20000000000 */
[----:B------:R-:W-:-:S02]  /*57b0*/  LOP3.LUT R17, R17, 0xff, RZ, 0xc0, !PT ;  /* 0x000000ff11117812 */ /* 0x000fc400078ec0ff */
[----:B------:R-:W-:Y:S02]  /*57c0*/  SHF.R.U32.HI R12, RZ, 0x10, R12 ;  /* 0x00000010ff0c7819 */ /* 0x000fe4000001160c */
[----:B-1----:R-:W-:Y:S02]  /*57d0*/  LOP3.LUT R0, R8, 0xff, RZ, 0xc0, !PT ;  /* 0x000000ff08007812 */ /* 0x002fe400078ec0ff */
[----:B------:R-:W-:Y:S02]  /*57e0*/  SHF.R.U32.HI R13, RZ, 0x10, R13 ;  /* 0x00000010ff0d7819 */ /* 0x000fe4000001160d */
[----:B------:R-:W-:Y:S02]  /*57f0*/  LEA.HI R74, R14, 0xffffff80, RZ, 0x8 ;  /* 0xffffff800e4a7811 */ /* 0x000fe400078f40ff */
[----:B------:R-:W-:Y:S02]  /*5800*/  SHF.R.U32.HI R14, RZ, 0x10, R14 ;  /* 0x00000010ff0e7819 */ /* 0x000fe4000001160e */
[----:B------:R-:W-:-:S02]  /*5810*/  IADD3 R0, R0, -0x80, RZ ;  /* 0xffffff8000007810 */ /* 0x000fc40007ffe0ff */
[----:B------:R-:W-:Y:S02]  /*5820*/  SHF.R.U32.HI R15, RZ, 0x10, R15 ;  /* 0x00000010ff0f7819 */ /* 0x000fe4000001160f */
[----:B------:R-:W-:Y:S02]  /*5830*/  IADD3 R17, R17, -0x80, RZ ;  /* 0xffffff8011117810 */ /* 0x000fe40007ffe0ff */
[----:B------:R-:W-:Y:S02]  /*5840*/  LOP3.LUT R12, R12, 0xff, RZ, 0xc0, !PT ;  /* 0x000000ff0c0c7812 */ /* 0x000fe400078ec0ff */
[----:B------:R-:W-:Y:S02]  /*5850*/  LOP3.LUT R13, R13, 0xff, RZ, 0xc0, !PT ;  /* 0x000000ff0d0d7812 */ /* 0x000fe400078ec0ff */
[----:B------:R-:W-:Y:S02]  /*5860*/  F2FP.F16.F32.PACK_AB R57, RZ, R57 ;  /* 0x00000039ff39723e */ /* 0x000fe400000000ff */
[----:B------:R-:W-:Y:S01]  /*5870*/  F2FP.F16.F32.PACK_AB R69, RZ, R69 ;  /* 0x00000045ff45723e */ /* 0x000fe200000000ff */
[----:B------:R-:W-:Y:S01]  /*5880*/  I2F.F16 R32, R32 ;  /* 0x0000002000207306 */ /* 0x000fe20000200c00 */
[----:B------:R-:W-:Y:S01]  /*5890*/  IADD3 R25, R25, -0x80, RZ ;  /* 0xffffff8019197810 */ /* 0x000fe20007ffe0ff */
[-C--:B------:R-:W-:Y:S01]  /*58a0*/  FFMA.FTZ R62, R62, R4.reuse, R59 ;  /* 0x000000043e3e7223 */ /* 0x080fe2000001003b */
[----:B------:R-:W-:Y:S01]  /*58b0*/  FFMA.FTZ R61, R61, R4, R58 ;  /* 0x000000043d3d7223 */ /* 0x000fe2000001003a */
[----:B------:R-:W-:-:S02]  /*58c0*/  LOP3.LUT R14, R14, 0xff, RZ, 0xc0, !PT ;  /* 0x000000ff0e0e7812 */ /* 0x000fc400078ec0ff */
[----:B------:R-:W-:Y:S02]  /*58d0*/  LOP3.LUT R15, R15, 0xff, RZ, 0xc0, !PT ;  /* 0x000000ff0f0f7812 */ /* 0x000fe400078ec0ff */
[----:B------:R-:W1:Y:S01]  /*58e0*/  I2F.F16 R76, R82 ;  /* 0x00000052004c7306 */ /* 0x000e620000200c00 */
[----:B------:R-:W-:Y:S02]  /*58f0*/  LOP3.LUT R4, R9, 0xff, RZ, 0xc0, !PT ;  /* 0x000000ff09047812 */ /* 0x000fe400078ec0ff */
[----:B------:R-:W-:Y:S02]  /*5900*/  IADD3 R12, R12, -0x80, RZ ;  /* 0xffffff800c0c7810 */ /* 0x000fe40007ffe0ff */
[----:B------:R-:W-:-:S03]  /*5910*/  IADD3 R13, R13, -0x80, RZ ;  /* 0xffffff800d0d7810 */ /* 0x000fc60007ffe0ff */
[----:B------:R-:W2:Y:S01]  /*5920*/  I2F.F16 R18, R84 ;  /* 0x0000005400127306 */ /* 0x000ea20000200c00 */
[----:B------:R-:W-:Y:S02]  /*5930*/  PRMT R57, R57, 0x5410, R69 ;  /* 0x0000541039397816 */ /* 0x000fe40000000045 */
[----:B------:R-:W-:-:S05]  /*5940*/  IADD3 R14, R14, -0x80, RZ ;  /* 0xffffff800e0e7810 */ /* 0x000fca0007ffe0ff */
[----:B------:R3:W-:Y:S01]  /*5950*/  I2F.F16 R55, R0 ;  /* 0x0000000000377306 */ /* 0x0007e20000200c00 */
[----:B------:R-:W-:Y:S02]  /*5960*/  IADD3 R15, R15, -0x80, RZ ;  /* 0xffffff800f0f7810 */ /* 0x000fe40007ffe0ff */
[----:B------:R-:W-:-:S05]  /*5970*/  IADD3 R4, R4, -0x80, RZ ;  /* 0xffffff8004047810 */ /* 0x000fca0007ffe0ff */
[----:B------:R-:W4:Y:S01]  /*5980*/  I2F.F16 R33, R33 ;  /* 0x0000002100217306 */ /* 0x000f220000200c00 */
[----:B---3--:R-:W-:Y:S01]  /*5990*/  LOP3.LUT R0, R10, 0xff, RZ, 0xc0, !PT ;  /* 0x000000ff0a007812 */ /* 0x008fe200078ec0ff */
[----:B------:R-:W-:-:S03]  /*59a0*/  FFMA.FTZ R62, R71, R19, R62 ;  /* 0x00000013473e7223 */ /* 0x000fc6000001003e */
[----:B------:R-:W-:-:S03]  /*59b0*/  IADD3 R54, R0, -0x80, RZ ;  /* 0xffffff8000367810 */ /* 0x000fc60007ffe0ff */
[----:B------:R-:W3:Y:S01]  /*59c0*/  I2F.F16 R16, R24 ;  /* 0x0000001800107306 */ /* 0x000ee20000200c00 */
[----:B------:R-:W-:Y:S01]  /*59d0*/  SHF.R.U32.HI R0, RZ, 0x8, R8 ;  /* 0x00000008ff007819 */ /* 0x000fe20000011608 */
[----:B------:R-:W-:Y:S01]  /*59e0*/  FFMA.FTZ R61, R70, R19, R61 ;  /* 0x00000013463d7223 */ /* 0x000fe2000001003d */
[----:B------:R-:W-:-:S05]  /*59f0*/  HFMA2.MMA R23, R57, 1, 1, R23 ;  /* 0x3c003c0039177835 */ /* 0x000fca0000000017 */
[----:B------:R-:W5:Y:S01]  /*5a00*/  I2F.F16 R49, R25 ;  /* 0x0000001900317306 */ /* 0x000f620000200c00 */
[--C-:B0-----:R-:W-:Y:S02]  /*5a10*/  HADD2.F32 R19, -RZ, R2.reuse.H0_H0 ;  /* 0x20000002ff137230 */ /* 0x101fe40000004100 */
[----:B------:R-:W-:-:S05]  /*5a20*/  HADD2.F32 R50, -RZ, R2.H1_H1 ;  /* 0x30000002ff327230 */ /* 0x000fca0000004100 */
[----:B------:R-:W0:Y:S01]  /*5a30*/  I2F.F16 R17, R17 ;  /* 0x0000001100117306 */ /* 0x000e220000200c00 */
[----:B------:R-:W-:Y:S01]  /*5a40*/  HADD2.F32 R52, -RZ, R3.H0_H0 ;  /* 0x20000003ff347230 */ /* 0x000fe20000004100 */
[----:B------:R-:W-:-:S06]  /*5a50*/  SHF.R.U32.HI R2, RZ, 0x8, R9 ;  /* 0x00000008ff027819 */ /* 0x000fcc0000011609 */
[----:B------:R-:W0:Y:S08]  /*5a60*/  I2F.F16 R46, R12 ;  /* 0x0000000c002e7306 */ /* 0x000e300000200c00 */
[----:B------:R1:W0:Y:S01]  /*5a70*/  I2F.F16 R47, R13 ;  /* 0x0000000d002f7306 */ /* 0x0002220000200c00 */
[----:B------:R-:W-:-:S07]  /*5a80*/  FMUL.FTZ R62, R29, R62 ;  /* 0x0000003e1d3e7220 */ /* 0x000fce0000410000 */
[----:B------:R2:W0:Y:S01]  /*5a90*/  I2F.F16 R24, R14 ;  /* 0x0000000e00187306 */ /* 0x0004220000200c00 */
[----:B-1----:R-:W1:Y:S01]  /*5aa0*/  LDS.64 R12, [UR5+0xa8] ;  /* 0x0000a805ff0c7984 */ /* 0x002e620008000a00 */
[----:B------:R-:W-:-:S06]  /*5ab0*/  FMUL.FTZ R61, R30, R61 ;  /* 0x0000003d1e3d7220 */ /* 0x000fcc0000410000 */
[----:B------:R4:W1:Y:S01]  /*5ac0*/  I2F.F16 R25, R15 ;  /* 0x0000000f00197306 */ /* 0x0008620000200c00 */
[----:B--2---:R-:W-:Y:S01]  /*5ad0*/  HADD2.F32 R14, -RZ, R3.H1_H1 ;  /* 0x30000003ff0e7230 */ /* 0x004fe20000004100 */
[----:B------:R-:W-:-:S06]  /*5ae0*/  LOP3.LUT R3, R11, 0xff, RZ, 0xc0, !PT ;  /* 0x000000ff0b037812 */ /* 0x000fcc00078ec0ff */
[----:B------:R2:W-:Y:S01]  /*5af0*/  I2F.F16 R57, R4 ;  /* 0x0000000400397306 */ /* 0x0005e20000200c00 */
[----:B----4-:R-:W-:Y:S02]  /*5b00*/  SHF.R.U32.HI R15, RZ, 0x10, R9 ;  /* 0x00000010ff0f7819 */ /* 0x010fe40000011609 */
[----:B------:R-:W-:Y:S01]  /*5b10*/  IADD3 R56, R3, -0x80, RZ ;  /* 0xffffff8003387810 */ /* 0x000fe20007ffe0ff */
[----:B------:R-:W-:Y:S01]  /*5b20*/  HADD2.F32 R3, -RZ, R76.H0_H0 ;  /* 0x2000004cff037230 */ /* 0x000fe20000004100 */
[----:B------:R-:W-:Y:S02]  /*5b30*/  LOP3.LUT R9, R2, 0xff, RZ, 0xc0, !PT ;  /* 0x000000ff02097812 */ /* 0x000fe400078ec0ff */
[----:B--2---:R-:W-:Y:S01]  /*5b40*/  LOP3.LUT R4, R0, 0xff, RZ, 0xc0, !PT ;  /* 0x000000ff00047812 */ /* 0x004fe200078ec0ff */
[----:B------:R-:W2:Y:S01]  /*5b50*/  I2F.F16 R75, R75 ;  /* 0x0000004b004b7306 */ /* 0x000ea20000200c00 */
[----:B------:R-:W-:Y:S02]  /*5b60*/  HADD2.F32 R2, -RZ, R32.H0_H0 ;  /* 0x20000020ff027230 */ /* 0x000fe40000004100 */
[----:B------:R-:W-:Y:S01]  /*5b70*/  IADD3 R65, R4, -0x80, RZ ;  /* 0xffffff8004417810 */ /* 0x000fe20007ffe0ff */
[----:B------:R-:W-:Y:S01]  /*5b80*/  HADD2.F32 R4, -RZ, R18.H0_H0 ;  /* 0x20000012ff047230 */ /* 0x000fe20000004100 */
[----:B------:R-:W-:Y:S01]  /*5b90*/  LEA.HI R80, R8, 0xffffff80, RZ, 0x8 ;  /* 0xffffff8008507811 */ /* 0x000fe200078f40ff */
[----:B------:R-:W-:-:S02]  /*5ba0*/  HADD2.F32 R0, -RZ, R33.H0_H0 ;  /* 0x20000021ff007230 */ /* 0x000fc40000004100 */
[----:B------:R-:W4:Y:S01]  /*5bb0*/  I2F.F16 R74, R74 ;  /* 0x0000004a004a7306 */ /* 0x000f220000200c00 */
[----:B------:R-:W-:Y:S01]  /*5bc0*/  SHF.R.U32.HI R8, RZ, 0x10, R8 ;  /* 0x00000010ff087819 */ /* 0x000fe20000011608 */
[----:B---3--:R-:W-:Y:S01]  /*5bd0*/  HADD2.F32 R32, -RZ, R16.H0_H0 ;  /* 0x20000010ff207230 */ /* 0x008fe20000004100 */
[----:B------:R-:W-:Y:S01]  /*5be0*/  F2FP.F16.F32.PACK_AB R62, RZ, R62 ;  /* 0x0000003eff3e723e */ /* 0x000fe200000000ff */
[----:B-----5:R-:W-:Y:S01]  /*5bf0*/  HADD2.F32 R49, -RZ, R49.H0_H0 ;  /* 0x20000031ff317230 */ /* 0x020fe20000004100 */
[----:B------:R-:W-:Y:S01]  /*5c00*/  F2FP.F16.F32.PACK_AB R61, RZ, R61 ;  /* 0x0000003dff3d723e */ /* 0x000fe200000000ff */
[----:B0-----:R-:W-:Y:S02]  /*5c10*/  HADD2.F32 R33, -RZ, R17.H0_H0 ;  /* 0x20000011ff217230 */ /* 0x001fe40000004100 */
[-C--:B------:R-:W-:Y:S01]  /*5c20*/  FFMA.FTZ R17, R3, R19.reuse, RZ ;  /* 0x0000001303117223 */ /* 0x080fe200000100ff */
[----:B------:R-:W-:Y:S02]  /*5c30*/  HADD2.F32 R48, -RZ, R48.H0_H0 ;  /* 0x20000030ff307230 */ /* 0x000fe40000004100 */
[-C--:B------:R-:W-:Y:S01]  /*5c40*/  FFMA.FTZ R16, R2, R19.reuse, RZ ;  /* 0x0000001302107223 */ /* 0x080fe200000100ff */
[-C--:B------:R-:W-:Y:S01]  /*5c50*/  FFMA.FTZ R58, R4, R19.reuse, RZ ;  /* 0x00000013043a7223 */ /* 0x080fe200000100ff */
[----:B------:R-:W-:Y:S01]  /*5c60*/  FFMA.FTZ R51, R0, R19, RZ ;  /* 0x0000001300337223 */ /* 0x000fe200000100ff */
[----:B------:R-:W-:Y:S01]  /*5c70*/  LOP3.LUT R8, R8, 0xff, RZ, 0xc0, !PT ;  /* 0x000000ff08087812 */ /* 0x000fe200078ec0ff */
[-C--:B------:R-:W-:Y:S01]  /*5c80*/  FFMA.FTZ R17, R32, R50.reuse, R17 ;  /* 0x0000003220117223 */ /* 0x080fe20000010011 */
[----:B------:R-:W-:Y:S01]  /*5c90*/  PRMT R62, R62, 0x5410, R61 ;  /* 0x000054103e3e7816 */ /* 0x000fe2000000003d */
[-C--:B------:R-:W-:Y:S01]  /*5ca0*/  FFMA.FTZ R18, R49, R50.reuse, R16 ;  /* 0x0000003231127223 */ /* 0x080fe20000010010 */
[----:B------:R-:W-:Y:S01]  /*5cb0*/  FFMA.FTZ R19, R33, R50, R58 ;  /* 0x0000003221137223 */ /* 0x000fe2000001003a */
[----:B------:R-:W-:-:S02]  /*5cc0*/  HADD2.F32 R46, -RZ, R46.H0_H0 ;  /* 0x2000002eff2e7230 */ /* 0x000fc40000004100 */
[----:B------:R-:W-:Y:S01]  /*5cd0*/  FFMA.FTZ R50, R48, R50, R51 ;  /* 0x0000003230327223 */ /* 0x000fe20000010033 */
[----:B------:R-:W-:Y:S02]  /*5ce0*/  HADD2.F32 R47, -RZ, R47.H0_H0 ;  /* 0x2000002fff2f7230 */ /* 0x000fe40000004100 */
[----:B------:R-:W-:Y:S02]  /*5cf0*/  HADD2.F32 R24, -RZ, R24.H0_H0 ;  /* 0x20000018ff187230 */ /* 0x000fe40000004100 */
[----:B-1----:R-:W-:Y:S01]  /*5d00*/  HADD2.F32 R25, -RZ, R25.H0_H0 ;  /* 0x20000019ff197230 */ /* 0x002fe20000004100 */
[----:B------:R-:W-:Y:S01]  /*5d10*/  IADD3 R8, R8, -0x80, RZ ;  /* 0xffffff8008087810 */ /* 0x000fe20007ffe0ff */
[----:B------:R-:W-:Y:S02]  /*5d20*/  HADD2 R22, R62, R22 ;  /* 0x000000163e167230 */ /* 0x000fe40000000000 */
[-C--:B------:R-:W-:Y:S01]  /*5d30*/  FFMA.FTZ R17, R46, R52.reuse, R17 ;  /* 0x000000342e117223 */ /* 0x080fe20000010011 */
[-C--:B------:R-:W-:Y:S01]  /*5d40*/  FFMA.FTZ R18, R47, R52.reuse, R18 ;  /* 0x000000342f127223 */ /* 0x080fe20000010012 */
[-C--:B------:R-:W-:Y:S01]  /*5d50*/  FFMA.FTZ R19, R24, R52.reuse, R19 ;  /* 0x0000003418137223 */ /* 0x080fe20000010013 */
[----:B------:R-:W-:Y:S01]  /*5d60*/  FFMA.FTZ R66, R25, R52, R50 ;  /* 0x0000003419427223 */ /* 0x000fe20000010032 */
[----:B------:R0:W-:Y:S01]  /*5d70*/  I2F.F16 R62, R8 ;  /* 0x00000008003e7306 */ /* 0x0001e20000200c00 */
[----:B------:R-:W-:Y:S01]  /*5d80*/  LOP3.LUT R15, R15, 0xff, RZ, 0xc0, !PT ;  /* 0x000000ff0f0f7812 */ /* 0x000fe200078ec0ff */
[----:B------:R-:W-:Y:S01]  /*5d90*/  HADD2.F32 R50, -RZ, R73.H0_H0 ;  /* 0x20000049ff327230 */ /* 0x000fe20000004100 */
[----:B------:R-:W-:Y:S01]  /*5da0*/  IADD3 R9, R9, -0x80, RZ ;  /* 0xffffff8009097810 */ /* 0x000fe20007ffe0ff */
[----:B--2---:R-:W-:-:S02]  /*5db0*/  HADD2.F32 R51, -RZ, R75.H0_H0 ;  /* 0x2000004bff337230 */ /* 0x004fc40000004100 */
[----:B----4-:R-:W-:Y:S02]  /*5dc0*/  HADD2.F32 R52, -RZ, R74.H0_H0 ;  /* 0x2000004aff347230 */ /* 0x010fe40000004100 */
[----:B------:R-:W-:Y:S01]  /*5dd0*/  HADD2.F32 R53, -RZ, R72.H0_H0 ;  /* 0x20000048ff357230 */ /* 0x000fe20000004100 */
[----:B0-----:R-:W-:Y:S01]  /*5de0*/  SHF.R.U32.HI R8, RZ, 0x8, R11 ;  /* 0x00000008ff087819 */ /* 0x001fe2000001160b */
[-C--:B------:R-:W-:Y:S01]  /*5df0*/  FFMA.FTZ R58, R50, R14.reuse, R17 ;  /* 0x0000000e323a7223 */ /* 0x080fe20000010011 */
[----:B------:R-:W-:Y:S01]  /*5e00*/  IADD3 R15, R15, -0x80, RZ ;  /* 0xffffff800f0f7810 */ /* 0x000fe20007ffe0ff */
[-C--:B------:R-:W-:Y:S01]  /*5e10*/  FFMA.FTZ R60, R51, R14.reuse, R18 ;  /* 0x0000000e333c7223 */ /* 0x080fe20000010012 */
[-C--:B------:R-:W-:Y:S01]  /*5e20*/  FFMA.FTZ R69, R52, R14.reuse, R19 ;  /* 0x0000000e34457223 */ /* 0x080fe20000010013 */
[----:B------:R-:W-:Y:S01]  /*5e30*/  FFMA.FTZ R73, R53, R14, R66 ;  /* 0x0000000e35497223 */ /* 0x000fe20000010042 */
[----:B------:R-:W-:Y:S01]  /*5e40*/  SHF.R.U32.HI R16, RZ, 0x8, R10 ;  /* 0x00000008ff107819 */ /* 0x000fe2000001160a */
[----:B------:R0:W-:Y:S01]  /*5e50*/  I2F.F16 R64, R9 ;  /* 0x0000000900407306 */ /* 0x0001e20000200c00 */
[----:B------:R-:W-:-:S02]  /*5e60*/  LOP3.LUT R14, R8, 0xff, RZ, 0xc0, !PT ;  /* 0x000000ff080e7812 */ /* 0x000fc400078ec0ff */
[----:B------:R-:W-:Y:S02]  /*5e70*/  LEA.HI R21, R10, 0xffffff80, RZ, 0x8 ;  /* 0xffffff800a157811 */ /* 0x000fe400078f40ff */
[----:B------:R-:W-:-:S03]  /*5e80*/  LOP3.LUT R16, R16, 0xff, RZ, 0xc0, !PT ;  /* 0x000000ff10107812 */ /* 0x000fc600078ec0ff */
[----:B------:R1:W-:Y:S01]  /*5e90*/  I2F.F16 R61, R15 ;  /* 0x0000000f003d7306 */ /* 0x0003e20000200c00 */
[----:B0-----:R-:W0:Y:S01]  /*5ea0*/  LDS.64 R8, [UR5+0x120] ;  /* 0x00012005ff087984 */ /* 0x001e220008000a00 */
[----:B------:R-:W-:Y:S01]  /*5eb0*/  SHF.R.U32.HI R10, RZ, 0x10, R10 ;  /* 0x00000010ff0a7819 */ /* 0x000fe2000001160a */
[----:B------:R-:W-:Y:S01]  /*5ec0*/  IMAD.WIDE R18, R124, 0x4, R6 ;  /* 0x000000047c127825 */ /* 0x000fe200078e0206 */
[----:B------:R-:W-:Y:S01]  /*5ed0*/  IADD3 R14, R14, -0x80, RZ ;  /* 0xffffff800e0e7810 */ /* 0x000fe20007ffe0ff */
[----:B------:R-:W2:Y:S01]  /*5ee0*/  LDS.64 R6, [UR5+0x128] ;  /* 0x00012805ff067984 */ /* 0x000ea20008000a00 */
[----:B-1----:R-:W-:Y:S02]  /*5ef0*/  SHF.R.U32.HI R15, RZ, 0x10, R11 ;  /* 0x00000010ff0f7819 */ /* 0x002fe4000001160b */
[----:B------:R-:W-:Y:S02]  /*5f00*/  IADD3 R16, R16, -0x80, RZ ;  /* 0xffffff8010107810 */ /* 0x000fe40007ffe0ff */
[----:B------:R-:W-:-:S02]  /*5f10*/  LOP3.LUT R15, R15, 0xff, RZ, 0xc0, !PT ;  /* 0x000000ff0f0f7812 */ /* 0x000fc400078ec0ff */
[----:B------:R-:W-:Y:S01]  /*5f20*/  LOP3.LUT R10, R10, 0xff, RZ, 0xc0, !PT ;  /* 0x000000ff0a0a7812 */ /* 0x000fe200078ec0ff */
[----:B------:R-:W1:Y:S01]  /*5f30*/  I2F.F16 R54, R54 ;  /* 0x0000003600367306 */ /* 0x000e620000200c00 */
[----:B------:R-:W-:Y:S01]  /*5f40*/  LEA.HI R17, R11, 0xffffff80, RZ, 0x8 ;  /* 0xffffff800b117811 */ /* 0x000fe200078f40ff */
[--C-:B------:R-:W-:Y:S01]  /*5f50*/  HADD2.F32 R59, -RZ, R12.reuse.H0_H0 ;  /* 0x2000000cff3b7230 */ /* 0x100fe20000004100 */
[----:B------:R-:W-:Y:S01]  /*5f60*/  IADD3 R10, R10, -0x80, RZ ;  /* 0xffffff800a0a7810 */ /* 0x000fe20007ffe0ff */
[----:B------:R-:W-:Y:S01]  /*5f70*/  HADD2.F32 R66, -RZ, R12.H1_H1 ;  /* 0x3000000cff427230 */ /* 0x000fe20000004100 */
[----:B------:R-:W-:Y:S01]  /*5f80*/  IADD3 R11, R15, -0x80, RZ ;  /* 0xffffff800f0b7810 */ /* 0x000fe20007ffe0ff */
[--C-:B------:R-:W-:Y:S02]  /*5f90*/  HADD2.F32 R70, -RZ, R13.reuse.H0_H0 ;  /* 0x2000000dff467230 */ /* 0x100fe40000004100 */
[----:B------:R3:W-:Y:S01]  /*5fa0*/  I2F.F16 R63, R14 ;  /* 0x0000000e003f7306 */ /* 0x0007e20000200c00 */
[----:B------:R-:W-:-:S07]  /*5fb0*/  HADD2.F32 R71, -RZ, R13.H1_H1 ;  /* 0x3000000dff477230 */ /* 0x000fce0000004100 */
[----:B------:R-:W4:Y:S01]  /*5fc0*/  I2F.F16 R56, R56 ;  /* 0x0000003800387306 */ /* 0x000f220000200c00 */
[----:B---3--:R3:W5:Y:S07]  /*5fd0*/  LDG.E.128.CONSTANT R12, desc[UR8][R18.64] ;  /* 0x00000008120c7981 */ /* 0x00876e000c1e9d00 */
[----:B------:R-:W0:Y:S01]  /*5fe0*/  I2F.F16 R16, R16 ;  /* 0x0000001000107306 */ /* 0x000e220000200c00 */
[----:B------:R-:W-:-:S07]  /*5ff0*/  HADD2.F32 R55, -RZ, R55.H0_H0 ;  /* 0x20000037ff377230 */ /* 0x000fce0000004100 */
[----:B------:R-:W3:Y:S01]  /*6000*/  I2F.F16 R65, R65 ;  /* 0x0000004100417306 */ /* 0x000ee20000200c00 */
[----:B-1----:R-:W-:-:S07]  /*6010*/  HADD2.F32 R54, -RZ, R54.H0_H0 ;  /* 0x20000036ff367230 */ /* 0x002fce0000004100 */
[----:B------:R-:W1:Y:S01]  /*6020*/  I2F.F16 R10, R10 ;  /* 0x0000000a000a7306 */ /* 0x000e620000200c00 */
[----:B------:R-:W-:Y:S02]  /*6030*/  HADD2.F32 R57, -RZ, R57.H0_H0 ;  /* 0x20000039ff397230 */ /* 0x000fe40000004100 */
[----:B------:R-:W-:-:S05]  /*6040*/  FFMA.FTZ R68, R55, R59, R58 ;  /* 0x0000003b37447223 */ /* 0x000fca000001003a */
[----:B------:R-:W2:Y:S01]  /*6050*/  I2F.F16 R11, R11 ;  /* 0x0000000b000b7306 */ /* 0x000ea20000200c00 */
[----:B----4-:R-:W-:Y:S02]  /*6060*/  HADD2.F32 R56, -RZ, R56.H0_H0 ;  /* 0x20000038ff387230 */ /* 0x010fe40000004100 */
[----:B------:R-:W-:Y:S01]  /*6070*/  FFMA.FTZ R69, R54, R59, R69 ;  /* 0x0000003b36457223 */ /* 0x000fe20000010045 */
[----:B0-----:R-:W-:-:S04]  /*6080*/  HADD2.F32 R58, -RZ, R16.H0_H0 ;  /* 0x20000010ff3a7230 */ /* 0x001fc80000004100 */
[----:B------:R-:W0:Y:S01]  /*6090*/  I2F.F16 R21, R21 ;  /* 0x0000001500157306 */ /* 0x000e220000200c00 */
[----:B------:R-:W-:Y:S02]  /*60a0*/  HADD2.F32 R64, -RZ, R64.H0_H0 ;  /* 0x20000040ff407230 */ /* 0x000fe40000004100 */
[----:B------:R-:W-:-:S05]  /*60b0*/  FFMA.FTZ R67, R57, R59, R60 ;  /* 0x0000003b39437223 */ /* 0x000fca000001003c */
[----:B------:R-:W4:Y:S01]  /*60c0*/  I2F.F16 R17, R17 ;  /* 0x0000001100117306 */ /* 0x000f220000200c00 */
[----:B---3--:R-:W-:-:S07]  /*60d0*/  HADD2.F32 R65, -RZ, R65.H0_H0 ;  /* 0x20000041ff417230 */ /* 0x008fce0000004100 */
[----:B------:R-:W3:Y:S01]  /*60e0*/  I2F.F16 R5, R80 ;  /* 0x0000005000057306 */ /* 0x000ee20000200c00 */
[----:B-1----:R-:W-:Y:S02]  /*60f0*/  HADD2.F32 R60, -RZ, R10.H0_H0 ;  /* 0x2000000aff3c7230 */ /* 0x002fe40000004100 */
[----:B------:R-:W-:Y:S01]  /*6100*/  FFMA.FTZ R72, R56, R59, R73 ;  /* 0x0000003b38487223 */ /* 0x000fe20000010049 */
[----:B------:R-:W-:Y:S02]  /*6110*/  HADD2.F32 R63, -RZ, R63.H0_H0 ;  /* 0x2000003fff3f7230 */ /* 0x000fe40000004100 */
[-C--:B------:R-:W-:Y:S01]  /*6120*/  FFMA.FTZ R69, R58, R66.reuse, R69 ;  /* 0x000000423a457223 */ /* 0x080fe20000010045 */
[----:B------:R-:W-:Y:S02]  /*6130*/  HADD2.F32 R61, -RZ, R61.H0_H0 ;  /* 0x2000003dff3d7230 */ /* 0x000fe40000004100 */
[----:B------:R-:W-:Y:S01]  /*6140*/  FFMA.FTZ R10, R64, R66, R67 ;  /* 0x00000042400a7223 */ /* 0x000fe20000010043 */
[----:B------:R-:W-:-:S02]  /*6150*/  HADD2.F32 R62, -RZ, R62.H0_H0 ;  /* 0x2000003eff3e7230 */ /* 0x000fc40000004100 */
[-C--:B------:R-:W-:Y:S01]  /*6160*/  FFMA.FTZ R72, R63, R66.reuse, R72 ;  /* 0x000000423f487223 */ /* 0x080fe20000010048 */
[----:B--2---:R-:W-:Y:S02]  /*6170*/  HADD2.F32 R59, -RZ, R11.H0_H0 ;  /* 0x2000000bff3b7230 */ /* 0x004fe40000004100 */
[----:B------:R-:W-:Y:S01]  /*6180*/  FFMA.FTZ R11, R65, R66, R68 ;  /* 0x00000042410b7223 */ /* 0x000fe20000010044 */
[-C--:B------:R-:W-:Y:S01]  /*6190*/  FFMA.FTZ R16, R60, R70.reuse, R69 ;  /* 0x000000463c107223 */ /* 0x080fe20000010045 */
[----:B------:R-:W-:Y:S02]  /*61a0*/  HADD2.F32 R67, -RZ, R20.H0_H0 ;  /* 0x20000014ff437230 */ /* 0x000fe40000004100 */
[----:B------:R-:W-:Y:S01]  /*61b0*/  FFMA.FTZ R10, R61, R70, R10 ;  /* 0x000000463d0a7223 */ /* 0x000fe2000001000a */
[----:B0-----:R-:W-:Y:S02]  /*61c0*/  HADD2.F32 R69, -RZ, R21.H0_H0 ;  /* 0x20000015ff457230 */ /* 0x001fe40000004100 */
[----:B----4-:R-:W-:-:S02]  /*61d0*/  HADD2.F32 R68, -RZ, R17.H0_H0 ;  /* 0x20000011ff447230 */ /* 0x010fc40000004100 */
[-C--:B------:R-:W-:Y:S01]  /*61e0*/  FFMA.FTZ R11, R62, R70.reuse, R11 ;  /* 0x000000463e0b7223 */ /* 0x080fe2000001000b */
[----:B---3--:R-:W-:Y:S02]  /*61f0*/  HADD2.F32 R66, -RZ, R5.H0_H0 ;  /* 0x20000005ff427230 */ /* 0x008fe40000004100 */
[----:B------:R-:W-:Y:S01]  /*6200*/  FFMA.FTZ R73, R59, R70, R72 ;  /* 0x000000463b497223 */ /* 0x000fe20000010048 */
[--C-:B------:R-:W-:Y:S02]  /*6210*/  HADD2.F32 R17, -RZ, R8.reuse.H0_H0 ;  /* 0x20000008ff117230 */ /* 0x100fe40000004100 */
[-C--:B------:R-:W-:Y:S01]  /*6220*/  FFMA.FTZ R21, R67, R71.reuse, R10 ;  /* 0x0000004743157223 */ /* 0x080fe2000001000a */
[-C--:B------:R-:W-:Y:S01]  /*6230*/  FFMA.FTZ R10, R69, R71.reuse, R16 ;  /* 0x00000047450a7223 */ /* 0x080fe20000010010 */
[----:B------:R-:W-:Y:S02]  /*6240*/  HADD2.F32 R8, -RZ, R8.H1_H1 ;  /* 0x30000008ff087230 */ /* 0x000fe40000004100 */
[----:B------:R-:W-:Y:S01]  /*6250*/  FFMA.FTZ R11, R66, R71, R11 ;  /* 0x00000047420b7223 */ /* 0x000fe2000001000b */
[----:B------:R-:W-:-:S02]  /*6260*/  HADD2.F32 R16, -RZ, R9.H0_H0 ;  /* 0x20000009ff107230 */ /* 0x000fc40000004100 */
[----:B------:R-:W-:Y:S01]  /*6270*/  FFMA.FTZ R5, R68, R71, R73 ;  /* 0x0000004744057223 */ /* 0x000fe20000010049 */
        /* <DEDUP_REMOVED lines=13> */
[----:B------:R-:W-:-:S03]  /*6350*/  HADD2.F32 R17, -RZ, R6.H0_H0 ;  /* 0x20000006ff117230 */ /* 0x000fc60000004100 */
[-C--:B------:R-:W-:Y:S01]  /*6360*/  FFMA.FTZ R75, R53, R20.reuse, R16 ;  /* 0x00000014354b7223 */ /* 0x080fe20000010010 */
[-C--:B------:R-:W-:Y:S01]  /*6370*/  FFMA.FTZ R70, R51, R20.reuse, R70 ;  /* 0x0000001433467223 */ /* 0x080fe20000010046 */
[----:B------:R-:W-:Y:S02]  /*6380*/  HADD2.F32 R6, -RZ, R6.H1_H1 ;  /* 0x30000006ff067230 */ /* 0x000fe40000004100 */
[-C--:B------:R-:W-:Y:S01]  /*6390*/  FFMA.FTZ R8, R50, R20.reuse, R9 ;  /* 0x0000001432087223 */ /* 0x080fe20000010009 */
[-C--:B------:R-:W-:Y:S01]  /*63a0*/  FFMA.FTZ R16, R56, R17.reuse, R75 ;  /* 0x0000001138107223 */ /* 0x080fe2000001004b */
[----:B------:R-:W-:Y:S01]  /*63b0*/  FFMA.FTZ R73, R52, R20, R71 ;  /* 0x0000001434497223 */ /* 0x000fe20000010047 */
[-C--:B------:R-:W-:Y:S01]  /*63c0*/  FFMA.FTZ R71, R57, R17.reuse, R70 ;  /* 0x0000001139477223 */ /* 0x080fe20000010046 */
[-C--:B------:R-:W-:Y:S01]  /*63d0*/  FFMA.FTZ R8, R55, R17.reuse, R8 ;  /* 0x0000001137087223 */ /* 0x080fe20000010008 */
[----:B------:R-:W-:Y:S01]  /*63e0*/  FFMA.FTZ R70, R63, R6, R16 ;  /* 0x000000063f467223 */ /* 0x000fe20000010010 */
[----:B------:R-:W-:-:S02]  /*63f0*/  FFMA.FTZ R73, R54, R17, R73 ;  /* 0x0000001136497223 */ /* 0x000fc40000010049 */
[----:B------:R-:W0:Y:S01]  /*6400*/  LDS.64 R16, [UR5+0x1a0] ;  /* 0x0001a005ff107984 */ /* 0x000e220008000a00 */
[--C-:B------:R-:W-:Y:S02]  /*6410*/  HADD2.F32 R20, -RZ, R7.reuse.H0_H0 ;  /* 0x20000007ff147230 */ /* 0x100fe40000004100 */
[-C--:B------:R-:W-:Y:S01]  /*6420*/  FFMA.FTZ R73, R58, R6.reuse, R73 ;  /* 0x000000063a497223 */ /* 0x080fe20000010049 */
[----:B------:R-:W-:Y:S02]  /*6430*/  HADD2.F32 R9, -RZ, R7.H1_H1 ;  /* 0x30000007ff097230 */ /* 0x000fe40000004100 */
[-C--:B------:R-:W-:Y:S01]  /*6440*/  FFMA.FTZ R7, R65, R6.reuse, R8 ;  /* 0x0000000641077223 */ /* 0x080fe20000010008 */
[----:B------:R-:W-:Y:S01]  /*6450*/  FFMA.FTZ R8, R64, R6, R71 ;  /* 0x0000000640087223 */ /* 0x000fe20000010047 */
[-C--:B------:R-:W-:Y:S02]  /*6460*/  FFMA.FTZ R6, R60, R20.reuse, R73 ;  /* 0x000000143c067223 */ /* 0x080fe40000010049 */
[-C--:B------:R-:W-:Y:S01]  /*6470*/  FFMA.FTZ R7, R62, R20.reuse, R7 ;  /* 0x000000143e077223 */ /* 0x080fe20000010007 */
[-C--:B------:R-:W-:Y:S01]  /*6480*/  FFMA.FTZ R8, R61, R20.reuse, R8 ;  /* 0x000000143d087223 */ /* 0x080fe20000010008 */
[----:B------:R-:W-:Y:S01]  /*6490*/  FFMA.FTZ R75, R59, R20, R70 ;  /* 0x000000143b4b7223 */ /* 0x000fe20000010046 */
[-C--:B------:R-:W-:Y:S01]  /*64a0*/  FFMA.FTZ R70, R69, R9.reuse, R6 ;  /* 0x0000000945467223 */ /* 0x080fe20000010006 */
[----:B------:R-:W-:-:S02]  /*64b0*/  FFMA.FTZ R71, R66, R9, R7 ;  /* 0x0000000942477223 */ /* 0x000fc40000010007 */
[----:B------:R-:W1:Y:S01]  /*64c0*/  LDS.64 R6, [UR5+0x1a8] ;  /* 0x0001a805ff067984 */ /* 0x000e620008000a00 */
[-C--:B------:R-:W-:Y:S01]  /*64d0*/  FFMA.FTZ R73, R67, R9.reuse, R8 ;  /* 0x0000000943497223 */ /* 0x080fe20000010008 */
[----:B------:R-:W-:Y:S01]  /*64e0*/  FFMA.FTZ R75, R68, R9, R75 ;  /* 0x00000009444b7223 */ /* 0x000fe2000001004b */
[C---:B------:R-:W-:Y:S01]  /*64f0*/  FMUL.FTZ R10, R29.reuse, R10 ;  /* 0x0000000a1d0a7220 */ /* 0x040fe20000410000 */
[----:B------:R-:W-:Y:S01]  /*6500*/  FMUL.FTZ R8, R30, R5 ;  /* 0x000000051e087220 */ /* 0x000fe20000410000 */
[----:B------:R-:W-:Y:S01]  /*6510*/  FMUL.FTZ R21, R28, R21 ;  /* 0x000000151c157220 */ /* 0x000fe20000410000 */
[C---:B------:R-:W-:Y:S01]  /*6520*/  FMUL.FTZ R11, R26.reuse, R11 ;  /* 0x0000000b1a0b7220 */ /* 0x040fe20000410000 */
[----:B------:R-:W-:Y:S01]  /*6530*/  FMUL.FTZ R71, R26, R71 ;  /* 0x000000471a477220 */ /* 0x000fe20000410000 */
[----:B------:R-:W-:Y:S01]  /*6540*/  FMUL.FTZ R73, R28, R73 ;  /* 0x000000491c497220 */ /* 0x000fe20000410000 */
        /* <DEDUP_REMOVED lines=12> */
[----:B------:R-:W-:Y:S01]  /*6610*/  PRMT R71, R71, 0x5410, R73 ;  /* 0x0000541047477816 */ /* 0x000fe20000000049 */
[----:B------:R-:W2:Y:S01]  /*6620*/  LDS.64 R20, [UR5+0x20] ;  /* 0x00002005ff147984 */ /* 0x000ea20008000a00 */
[----:B------:R-:W-:Y:S01]  /*6630*/  PRMT R70, R70, 0x5410, R75 ;  /* 0x0000541046467816 */ /* 0x000fe2000000004b */
[----:B------:R-:W-:Y:S02]  /*6640*/  HADD2 R38, R5, R38 ;  /* 0x0000002605267230 */ /* 0x000fe40000000000 */
[--C-:B0-----:R-:W-:Y:S01]  /*6650*/  HADD2.F32 R5, -RZ, R16.reuse.H0_H0 ;  /* 0x20000010ff057230 */ /* 0x101fe20000004100 */
        /* <DEDUP_REMOVED lines=13> */
[----:B------:R-:W-:-:S02]  /*6730*/  FFMA.FTZ R5, R46, R70, R17 ;  /* 0x000000462e057223 */ /* 0x000fc40000010011 */
[-C--:B------:R-:W-:Y:S02]  /*6740*/  FFMA.FTZ R76, R25, R70.reuse, R16 ;  /* 0x00000046194c7223 */ /* 0x080fe40000010010 */
[----:B------:R-:W0:Y:S01]  /*6750*/  LDS.64 R16, [UR5+0x28] ;  /* 0x00002805ff107984 */ /* 0x000e220008000a00 */
[-C--:B------:R-:W-:Y:S01]  /*6760*/  FFMA.FTZ R72, R47, R70.reuse, R72 ;  /* 0x000000462f487223 */ /* 0x080fe20000010048 */
[----:B------:R-:W-:Y:S01]  /*6770*/  FFMA.FTZ R75, R24, R70, R73 ;  /* 0x00000046184b7223 */ /* 0x000fe20000010049 */
[----:B------:R-:W-:-:S04]  /*6780*/  IMAD.WIDE R18, R124, 0x4, R18 ;  /* 0x000000047c127825 */ /* 0x000fc800078e0212 */
[-C--:B------:R-:W-:Y:S01]  /*6790*/  FFMA.FTZ R70, R50, R71.reuse, R5 ;  /* 0x0000004732467223 */ /* 0x080fe20000010005 */
[-C--:B------:R-:W-:Y:S01]  /*67a0*/  FFMA.FTZ R74, R51, R71.reuse, R72 ;  /* 0x00000047334a7223 */ /* 0x080fe20000010048 */
[--C-:B-1----:R-:W-:Y:S02]  /*67b0*/  HADD2.F32 R73, -RZ, R6.reuse.H0_H0 ;  /* 0x20000006ff497230 */ /* 0x102fe40000004100 */
[-C--:B------:R-:W-:Y:S01]  /*67c0*/  FFMA.FTZ R75, R52, R71.reuse, R75 ;  /* 0x00000047344b7223 */ /* 0x080fe2000001004b */
[----:B------:R-:W-:Y:S01]  /*67d0*/  HFMA2.MMA R43, R11, 1, 1, R43 ;  /* 0x3c003c000b2b7835 */ /* 0x000fe2000000002b */
[----:B------:R-:W-:Y:S01]  /*67e0*/  FFMA.FTZ R5, R53, R71, R76 ;  /* 0x0000004735057223 */ /* 0x000fe2000001004c */
[----:B------:R-:W3:Y:S01]  /*67f0*/  LDG.E.128.CONSTANT R8, desc[UR8][R18.64] ;  /* 0x0000000812087981 */ /* 0x000ee2000c1e9d00 */
        /* <DEDUP_REMOVED lines=9> */
[----:B------:R-:W-:Y:S01]  /*6890*/  FMUL.FTZ R81, R26, R81 ;  /* 0x000000511a517220 */ /* 0x000fe20000410000 */
[----:B------:R-:W-:Y:S01]  /*68a0*/  FMUL.FTZ R77, R28, R77 ;  /* 0x0000004d1c4d7220 */ /* 0x000fe20000410000 */
[----:B------:R-:W-:Y:S01]  /*68b0*/  FFMA.FTZ R74, R63, R6, R74 ;  /* 0x000000063f4a7223 */ /* 0x000fe2000001004a */
[----:B------:R-:W-:Y:S02]  /*68c0*/  HADD2.F32 R7, -RZ, R7.H1_H1 ;  /* 0x30000007ff077230 */ /* 0x000fe40000004100 */
[-C--:B------:R-:W-:Y:S01]  /*68d0*/  FFMA.FTZ R71, R62, R72.reuse, R5 ;  /* 0x000000483e477223 */ /* 0x080fe20000010005 */
[-C--:B------:R-:W-:Y:S01]  /*68e0*/  FFMA.FTZ R70, R61, R72.reuse, R70 ;  /* 0x000000483d467223 */ /* 0x080fe20000010046 */
[-C--:B------:R-:W-:Y:S01]  /*68f0*/  FFMA.FTZ R6, R60, R72.reuse, R75 ;  /* 0x000000483c067223 */ /* 0x080fe2000001004b */
[----:B------:R-:W-:Y:S01]  /*6900*/  FFMA.FTZ R75, R59, R72, R74 ;  /* 0x000000483b4b7223 */ /* 0x000fe2000001004a */
[----:B--2---:R-:W-:Y:S01]  /*6910*/  HADD2.F32 R5, -RZ, R20.H0_H0 ;  /* 0x20000014ff057230 */ /* 0x004fe20000004100 */
[----:B------:R-:W-:-:S02]  /*6920*/  F2FP.F16.F32.PACK_AB R81, RZ, R81 ;  /* 0x00000051ff51723e */ /* 0x000fc400000000ff */
[----:B------:R-:W-:Y:S01]  /*6930*/  F2FP.F16.F32.PACK_AB R77, RZ, R77 ;  /* 0x0000004dff4d723e */ /* 0x000fe200000000ff */
[-C--:B------:R-:W-:Y:S01]  /*6940*/  FFMA.FTZ R71, R66, R7.reuse, R71 ;  /* 0x0000000742477223 */ /* 0x080fe20000010047 */
[-C--:B------:R-:W-:Y:S01]  /*6950*/  FFMA.FTZ R73, R67, R7.reuse, R70 ;  /* 0x0000000743497223 */ /* 0x080fe20000010046 */
[-C--:B------:R-:W-:Y:S01]  /*6960*/  FFMA.FTZ R6, R69, R7.reuse, R6 ;  /* 0x0000000745067223 */ /* 0x080fe20000010006 */
[----:B------:R-:W-:Y:S01]  /*6970*/  FFMA.FTZ R7, R68, R7, R75 ;  /* 0x0000000744077223 */ /* 0x000fe2000001004b */
[----:B------:R-:W-:Y:S01]  /*6980*/  HADD2.F32 R20, -RZ, R20.H1_H1 ;  /* 0x30000014ff147230 */ /* 0x000fe20000004100 */
[----:B------:R-:W-:Y:S01]  /*6990*/  PRMT R81, R81, 0x5410, R77 ;  /* 0x0000541051517816 */ /* 0x000fe2000000004d */
[--C-:B------:R-:W-:Y:S02]  /*69a0*/  HADD2.F32 R70, -RZ, R21.reuse.H0_H0 ;  /* 0x20000015ff467230 */ /* 0x100fe40000004100 */
[----:B------:R-:W-:Y:S01]  /*69b0*/  FFMA.FTZ R75, R5, R2, RZ ;  /* 0x00000002054b7223 */ /* 0x000fe200000100ff */
[----:B------:R-:W-:-:S02]  /*69c0*/  HADD2.F32 R72, -RZ, R21.H1_H1 ;  /* 0x30000015ff487230 */ /* 0x000fc40000004100 */
[----:B------:R-:W-:Y:S01]  /*69d0*/  FFMA.FTZ R21, R3, R5, RZ ;  /* 0x0000000503157223 */ /* 0x000fe200000100ff */
[C---:B------:R-:W-:Y:S01]  /*69e0*/  FFMA.FTZ R74, R5.reuse, R4, RZ ;  /* 0x00000004054a7223 */ /* 0x040fe200000100ff */
[----:B------:R-:W-:Y:S01]  /*69f0*/  FFMA.FTZ R77, R5, R0, RZ ;  /* 0x00000000054d7223 */ /* 0x000fe200000100ff */
[----:B------:R-:W-:Y:S01]  /*6a00*/  FFMA.FTZ R75, R20, R49, R75 ;  /* 0x00000031144b7223 */ /* 0x000fe2000001004b */
[----:B------:R-:W-:Y:S01]  /*6a10*/  FFMA.FTZ R21, R32, R20, R21 ;  /* 0x0000001420157223 */ /* 0x000fe20000010015 */
[C---:B------:R-:W-:Y:S01]  /*6a20*/  FFMA.FTZ R5, R20.reuse, R33, R74 ;  /* 0x0000002114057223 */ /* 0x040fe2000001004a */
[----:B------:R-:W-:Y:S01]  /*6a30*/  FFMA.FTZ R20, R20, R48, R77 ;  /* 0x0000003014147223 */ /* 0x000fe2000001004d */
        /* <DEDUP_REMOVED lines=8> */
[----:B0-----:R-:W-:-:S02]  /*6ac0*/  HADD2.F32 R5, -RZ, R16.H0_H0 ;  /* 0x20000010ff057230 */ /* 0x001fc40000004100 */
[----:B------:R-:W-:Y:S02]  /*6ad0*/  HADD2.F32 R21, -RZ, R16.H1_H1 ;  /* 0x30000010ff157230 */ /* 0x000fe40000004100 */
[--C-:B------:R-:W-:Y:S02]  /*6ae0*/  HADD2.F32 R70, -RZ, R17.reuse.H0_H0 ;  /* 0x20000011ff467230 */ /* 0x100fe40000004100 */
[----:B------:R-:W-:Y:S02]  /*6af0*/  HADD2.F32 R72, -RZ, R17.H1_H1 ;  /* 0x30000011ff487230 */ /* 0x000fe40000004100 */
[----:B------:R-:W0:Y:S01]  /*6b00*/  LDS.64 R16, [UR5+0x220] ;  /* 0x00022005ff107984 */ /* 0x000e220008000a00 */
[----:B------:R-:W-:Y:S01]  /*6b10*/  FFMA.FTZ R20, R55, R5, R20 ;  /* 0x0000000537147223 */ /* 0x000fe20000010014 */
[C---:B------:R-:W-:Y:S01]  /*6b20*/  FFMA.FTZ R74, R5.reuse, R57, R74 ;  /* 0x00000039054a7223 */ /* 0x040fe2000001004a */
[C---:B------:R-:W-:Y:S01]  /*6b30*/  FFMA.FTZ R77, R5.reuse, R54, R77 ;  /* 0x00000036054d7223 */ /* 0x040fe2000001004d */
[----:B------:R-:W-:Y:S01]  /*6b40*/  FFMA.FTZ R76, R5, R56, R75 ;  /* 0x00000038054c7223 */ /* 0x000fe2000001004b */
        /* <DEDUP_REMOVED lines=8> */
[C---:B------:R-:W-:Y:S01]  /*6bd0*/  FMUL.FTZ R6, R29.reuse, R6 ;  /* 0x000000061d067220 */ /* 0x040fe20000410000 */
[----:B------:R-:W-:Y:S01]  /*6be0*/  FFMA.FTZ R5, R66, R72, R5 ;  /* 0x0000004842057223 */ /* 0x000fe20000010005 */
[----:B------:R-:W-:Y:S01]  /*6bf0*/  FFMA.FTZ R75, R72, R67, R75 ;  /* 0x00000043484b7223 */ /* 0x000fe2000001004b */
[----:B------:R-:W-:Y:S01]  /*6c00*/  FMUL.FTZ R71, R26, R71 ;  /* 0x000000471a477220 */ /* 0x000fe20000410000 */
[----:B------:R-:W-:Y:S01]  /*6c10*/  FMUL.FTZ R73, R28, R73 ;  /* 0x000000491c497220 */ /* 0x000fe20000410000 */
[C---:B------:R-:W-:Y:S01]  /*6c20*/  FFMA.FTZ R20, R72.reuse, R69, R20 ;  /* 0x0000004548147223 */ /* 0x040fe20000010014 */
[----:B------:R-:W-:Y:S01]  /*6c30*/  FFMA.FTZ R21, R72, R68, R21 ;  /* 0x0000004448157223 */ /* 0x000fe20000010015 */
[----:B------:R-:W-:Y:S01]  /*6c40*/  FMUL.FTZ R72, R30, R7 ;  /* 0x000000071e487220 */ /* 0x000fe20000410000 */
[----:B------:R-:W-:Y:S01]  /*6c50*/  F2FP.F16.F32.PACK_AB R70, RZ, R6 ;  /* 0x00000006ff46723e */ /* 0x000fe200000000ff */
[----:B------:R-:W-:Y:S01]  /*6c60*/  FMUL.FTZ R5, R26, R5 ;  /* 0x000000051a057220 */ /* 0x000fe20000410000 */
[----:B------:R-:W-:Y:S01]  /*6c70*/  FMUL.FTZ R75, R28, R75 ;  /* 0x0000004b1c4b7220 */ /* 0x000fe20000410000 */
[----:B------:R-:W-:Y:S01]  /*6c80*/  F2FP.F16.F32.PACK_AB R71, RZ, R71 ;  /* 0x00000047ff47723e */ /* 0x000fe200000000ff */
[----:B------:R-:W1:Y:S01]  /*6c90*/  LDS.64 R6, [UR5+0x228] ;  /* 0x00022805ff067984 */ /* 0x000e620008000a00 */
[----:B------:R-:W-:Y:S01]  /*6ca0*/  F2FP.F16.F32.PACK_AB R73, RZ, R73 ;  /* 0x00000049ff49723e */ /* 0x000fe200000000ff */
[----:B------:R-:W-:Y:S01]  /*6cb0*/  FMUL.FTZ R20, R29, R20 ;  /* 0x000000141d147220 */ /* 0x000fe20000410000 */
[----:B------:R-:W-:Y:S01]  /*6cc0*/  FMUL.FTZ R21, R30, R21 ;  /* 0x000000151e157220 */ /* 0x000fe20000410000 */
[----:B------:R-:W-:-:S02]  /*6cd0*/  F2FP.F16.F32.PACK_AB R5, RZ, R5 ;  /* 0x00000005ff05723e */ /* 0x000fc400000000ff */
[----:B------:R-:W-:Y:S02]  /*6ce0*/  PRMT R71, R71, 0x5410, R73 ;  /* 0x0000541047477816 */ /* 0x000fe40000000049 */
[----:B------:R-:W-:Y:S02]  /*6cf0*/  F2FP.F16.F32.PACK_AB R75, RZ, R75 ;  /* 0x0000004bff4b723e */ /* 0x000fe400000000ff */
[----:B------:R-:W-:Y:S02]  /*6d00*/  F2FP.F16.F32.PACK_AB R72, RZ, R72 ;  /* 0x00000048ff48723e */ /* 0x000fe400000000ff */
[----:B------:R-:W-:Y:S02]  /*6d10*/  F2FP.F16.F32.PACK_AB R20, RZ, R20 ;  /* 0x00000014ff14723e */ /* 0x000fe400000000ff */
[----:B------:R-:W-:Y:S02]  /*6d20*/  F2FP.F16.F32.PACK_AB R21, RZ, R21 ;  /* 0x00000015ff15723e */ /* 0x000fe400000000ff */
[----:B------:R-:W-:Y:S01]  /*6d30*/  PRMT R5, R5, 0x5410, R75 ;  /* 0x0000541005057816 */ /* 0x000fe2000000004b */
[----:B------:R-:W-:Y:S01]  /*6d40*/  HFMA2.MMA R41, R71, 1, 1, R41 ;  /* 0x3c003c0047297835 */ /* 0x000fe20000000029 */
[----:B------:R-:W-:-:S02]  /*6d50*/  PRMT R71, R70, 0x5410, R72 ;  /* 0x0000541046477816 */ /* 0x000fc40000000048 */
[----:B------:R-:W-:Y:S02]  /*6d60*/  PRMT R70, R20, 0x5410, R21 ;  /* 0x0000541014467816 */ /* 0x000fe40000000015 */
[----:B------:R-:W-:Y:S01]  /*6d70*/  HFMA2.MMA R27, R5, 1, 1, R27 ;  /* 0x3c003c00051b7835 */ /* 0x000fe2000000001b */
[----:B------:R-:W2:Y:S01]  /*6d80*/  LDS.64 R20, [UR5+0x2a0] ;  /* 0x0002a005ff147984 */ /* 0x000ea20008000a00 */
[----:B0-----:R-:W-:Y:S02]  /*6d90*/  HADD2.F32 R5, -RZ, R16.H0_H0 ;  /* 0x20000010ff057230 */ /* 0x001fe40000004100 */
[----:B------:R-:W-:Y:S01]  /*6da0*/  HADD2 R42, R71, R42 ;  /* 0x0000002a472a7230 */ /* 0x000fe20000000000 */
[----:B------:R-:W-:Y:S01]  /*6db0*/  HFMA2.MMA R31, R70, 1, 1, R31 ;  /* 0x3c003c00461f7835 */ /* 0x000fe2000000001f */
[----:B------:R-:W-:Y:S02]  /*6dc0*/  HADD2.F32 R16, -RZ, R16.H1_H1 ;  /* 0x30000010ff107230 */ /* 0x000fe40000004100 */
        /* <DEDUP_REMOVED lines=22> */
[--C-:B------:R-:W-:Y:S02]  /*6f30*/  HADD2.F32 R72, -RZ, R7.reuse.H0_H0 ;  /* 0x20000007ff487230 */ /* 0x100fe40000004100 */
        /* <DEDUP_REMOVED lines=18> */
[-C--:B------:R-:W-:Y:S01]  /*7060*/  FFMA.FTZ R74, R2, R75.reuse, RZ ;  /* 0x0000004b024a7223 */ /* 0x080fe200000100ff */
        /* <DEDUP_REMOVED lines=19> */
[-C--:B------:R-:W-:Y:S01]  /*71a0*/  FFMA.FTZ R20, R55, R73.reuse, R20 ;  /* 0x0000004937147223 */ /* 0x080fe20000010014 */
[--C-:B------:R-:W-:Y:S02]  /*71b0*/  HADD2.F32 R70, -RZ, R17.reuse.H0_H0 ;  /* 0x20000011ff467230 */ /* 0x100fe40000004100 */
[----:B------:R-:W-:Y:S02]  /*71c0*/  HADD2.F32 R72, -RZ, R17.H1_H1 ;  /* 0x30000011ff487230 */ /* 0x000fe40000004100 */
        /* <DEDUP_REMOVED lines=8> */
[-C--:B------:R-:W-:Y:S01]  /*7250*/  FFMA.FTZ R21, R62, R70.reuse, R21 ;  /* 0x000000463e157223 */ /* 0x080fe20000010015 */
[----:B------:R-:W-:Y:S01]  /*7260*/  FFMA.FTZ R20, R61, R70, R20 ;  /* 0x000000463d147223 */ /* 0x000fe20000010014 */
[----:B------:R-:W-:Y:S01]  /*7270*/  FMUL.FTZ R7, R28, R7 ;  /* 0x000000071c077220 */ /* 0x000fe20000410000 */
[----:B------:R-:W-:Y:S01]  /*7280*/  FMUL.FTZ R6, R29, R6 ;  /* 0x000000061d067220 */ /* 0x000fe20000410000 */
[----:B------:R-:W-:Y:S01]  /*7290*/  FFMA.FTZ R74, R60, R70, R75 ;  /* 0x000000463c4a7223 */ /* 0x000fe2000001004b */
[-C--:B------:R-:W-:Y:S01]  /*72a0*/  FFMA.FTZ R73, R66, R72.reuse, R21 ;  /* 0x0000004842497223 */ /* 0x080fe20000010015 */
[----:B------:R-:W-:Y:S01]  /*72b0*/  FFMA.FTZ R75, R67, R72, R20 ;  /* 0x00000048434b7223 */ /* 0x000fe20000010014 */
[----:B------:R-:W-:Y:S02]  /*72c0*/  F2FP.F16.F32.PACK_AB R20, RZ, R7 ;  /* 0x00000007ff14723e */ /* 0x000fe400000000ff */
[----:B------:R-:W-:-:S02]  /*72d0*/  F2FP.F16.F32.PACK_AB R21, RZ, R6 ;  /* 0x00000006ff15723e */ /* 0x000fc400000000ff */
[----:B------:R-:W1:Y:S01]  /*72e0*/  LDS.64 R6, [UR5+0x328] ;  /* 0x00032805ff067984 */ /* 0x000e620008000a00 */
[----:B------:R-:W-:Y:S01]  /*72f0*/  FFMA.FTZ R77, R59, R70, R76 ;  /* 0x000000463b4d7223 */ /* 0x000fe2000001004c */
[----:B------:R-:W-:Y:S01]  /*7300*/  FMUL.FTZ R5, R30, R5 ;  /* 0x000000051e057220 */ /* 0x000fe20000410000 */
[-C--:B------:R-:W-:Y:S02]  /*7310*/  FFMA.FTZ R74, R69, R72.reuse, R74 ;  /* 0x00000048454a7223 */ /* 0x080fe4000001004a */
[----:B------:R-:W-:Y:S02]  /*7320*/  FFMA.FTZ R77, R68, R72, R77 ;  /* 0x00000048444d7223 */ /* 0x000fe4000001004d */
[----:B------:R-:W-:Y:S01]  /*7330*/  FMUL.FTZ R74, R29, R74 ;  /* 0x0000004a1d4a7220 */ /* 0x000fe20000410000 */
[----:B------:R-:W-:Y:S01]  /*7340*/  F2FP.F16.F32.PACK_AB R5, RZ, R5 ;  /* 0x00000005ff05723e */ /* 0x000fe200000000ff */
[----:B------:R-:W-:Y:S01]  /*7350*/  FMUL.FTZ R77, R30, R77 ;  /* 0x0000004d1e4d7220 */ /* 0x000fe20000410000 */
[----:B------:R-:W-:Y:S01]  /*7360*/  FMUL.FTZ R73, R26, R73 ;  /* 0x000000491a497220 */ /* 0x000fe20000410000 */
[----:B------:R-:W-:Y:S01]  /*7370*/  FMUL.FTZ R75, R28, R75 ;  /* 0x0000004b1c4b7220 */ /* 0x000fe20000410000 */
[----:B------:R-:W-:Y:S01]  /*7380*/  FMUL.FTZ R71, R26, R71 ;  /* 0x000000471a477220 */ /* 0x000fe20000410000 */
[----:B------:R-:W-:Y:S01]  /*7390*/  PRMT R21, R21, 0x5410, R5 ;  /* 0x0000541015157816 */ /* 0x000fe20000000005 */
[----:B------:R-:W-:Y:S01]  /*73a0*/  FMUL.FTZ R78, R29, R78 ;  /* 0x0000004e1d4e7220 */ /* 0x000fe20000410000 */
[----:B------:R-:W-:Y:S01]  /*73b0*/  FMUL.FTZ R79, R30, R79 ;  /* 0x0000004f1e4f7220 */ /* 0x000fe20000410000 */
[----:B------:R-:W-:-:S02]  /*73c0*/  F2FP.F16.F32.PACK_AB R74, RZ, R74 ;  /* 0x0000004aff4a723e */ /* 0x000fc400000000ff */
[----:B------:R-:W-:Y:S01]  /*73d0*/  F2FP.F16.F32.PACK_AB R77, RZ, R77 ;  /* 0x0000004dff4d723e */ /* 0x000fe200000000ff */
[----:B------:R-:W-:Y:S01]  /*73e0*/  HADD2 R34, R21, R34 ;  /* 0x0000002215227230 */ /* 0x000fe20000000000 */
[----:B------:R-:W-:Y:S02]  /*73f0*/  F2FP.F16.F32.PACK_AB R73, RZ, R73 ;  /* 0x00000049ff49723e */ /* 0x000fe400000000ff */
[----:B------:R-:W-:Y:S02]  /*7400*/  F2FP.F16.F32.PACK_AB R75, RZ, R75 ;  /* 0x0000004bff4b723e */ /* 0x000fe400000000ff */
[----:B------:R-:W-:Y:S02]  /*7410*/  F2FP.F16.F32.PACK_AB R71, RZ, R71 ;  /* 0x00000047ff47723e */ /* 0x000fe400000000ff */
[----:B------:R-:W-:Y:S02]  /*7420*/  PRMT R74, R74, 0x5410, R77 ;  /* 0x000054104a4a7816 */ /* 0x000fe4000000004d */
[----:B------:R-:W-:Y:S01]  /*7430*/  F2FP.F16.F32.PACK_AB R78, RZ, R78 ;  /* 0x0000004eff4e723e */ /* 0x000fe200000000ff */
[----:B0-----:R-:W-:Y:S01]  /*7440*/  HADD2.F32 R21, -RZ, R16.H0_H0 ;  /* 0x20000010ff157230 */ /* 0x001fe20000004100 */
[----:B------:R-:W-:-:S02]  /*7450*/  F2FP.F16.F32.PACK_AB R79, RZ, R79 ;  /* 0x0000004fff4f723e */ /* 0x000fc400000000ff */
[----:B-----5:R-:W-:Y:S02]  /*7460*/  LEA.HI R76, R12, 0xffffff80, RZ, 0x8 ;  /* 0xffffff800c4c7811 */ /* 0x020fe400078f40ff */
[----:B------:R-:W-:Y:S01]  /*7470*/  PRMT R73, R73, 0x5410, R75 ;  /* 0x0000541049497816 */ /* 0x000fe2000000004b */
[----:B------:R-:W-:Y:S01]  /*7480*/  HADD2 R35, R74, R35 ;  /* 0x000000234a237230 */ /* 0x000fe20000000000 */
[----:B------:R-:W-:Y:S01]  /*7490*/  PRMT R71, R71, 0x5410, R20 ;  /* 0x0000541047477816 */ /* 0x000fe20000000014 */
[----:B------:R0:W-:Y:S01]  /*74a0*/  I2F.F16 R5, R76 ;  /* 0x0000004c00057306 */ /* 0x0001e20000200c00 */
[----:B------:R-:W-:Y:S01]  /*74b0*/  PRMT R78, R78, 0x5410, R79 ;  /* 0x000054104e4e7816 */ /* 0x000fe2000000004f */
[----:B------:R-:W-:Y:S02]  /*74c0*/  HADD2.F32 R16, -RZ, R16.H1_H1 ;  /* 0x30000010ff107230 */ /* 0x000fe40000004100 */
[----:B------:R-:W-:Y:S01]  /*74d0*/  FFMA.FTZ R74, R2, R21, RZ ;  /* 0x00000015024a7223 */ /* 0x000fe200000100ff */
[----:B------:R-:W-:-:S02]  /*74e0*/  HADD2.F32 R20, -RZ, R17.H0_H0 ;  /* 0x20000011ff147230 */ /* 0x000fc40000004100 */
[----:B------:R-:W-:Y:S02]  /*74f0*/  HADD2.F32 R72, -RZ, R17.H1_H1 ;  /* 0x30000011ff487230 */ /* 0x000fe40000004100 */
[-C--:B------:R-:W-:Y:S01]  /*7500*/  FFMA.FTZ R17, R3, R21.reuse, RZ ;  /* 0x0000001503117223 */ /* 0x080fe200000100ff */
[-C--:B0-----:R-:W-:Y:S01]  /*7510*/  FFMA.FTZ R76, R4, R21.reuse, RZ ;  /* 0x00000015044c7223 */ /* 0x081fe200000100ff */
[----:B------:R-:W-:Y:S01]  /*7520*/  FFMA.FTZ R21, R0, R21, RZ ;  /* 0x0000001500157223 */ /* 0x000fe200000100ff */
[----:B------:R-:W-:Y:S01]  /*7530*/  HFMA2.MMA R36, R73, 1, 1, R36 ;  /* 0x3c003c0049247835 */ /* 0x000fe20000000024 */
[----:B------:R-:W-:Y:S01]  /*7540*/  HADD2 R40, R78, R40 ;  /* 0x000000284e287230 */ /* 0x000fe20000000000 */
[----:B------:R-:W-:Y:S01]  /*7550*/  HFMA2.MMA R39, R71, 1, 1, R39 ;  /* 0x3c003c0047277835 */ /* 0x000fe20000000027 */
[-C--:B------:R-:W-:Y:S01]  /*7560*/  FFMA.FTZ R73, R33, R16.reuse, R76 ;  /* 0x0000001021497223 */ /* 0x080fe2000001004c */
[-C--:B------:R-:W-:Y:S01]  /*7570*/  FFMA.FTZ R71, R32, R16.reuse, R17 ;  /* 0x0000001020477223 */ /* 0x080fe20000010011 */
[-C--:B------:R-:W-:Y:S01]  /*7580*/  FFMA.FTZ R74, R49, R16.reuse, R74 ;  /* 0x00000010314a7223 */ /* 0x080fe2000001004a */
[----:B------:R-:W-:Y:S01]  /*7590*/  FFMA.FTZ R78, R48, R16, R21 ;  /* 0x00000010304e7223 */ /* 0x000fe20000010015 */
[----:B------:R-:W-:Y:S01]  /*75a0*/  LEA.HI R77, R14, 0xffffff80, RZ, 0x8 ;  /* 0xffffff800e4d7811 */ /* 0x000fe200078f40ff */
[----:B------:R-:W0:Y:S01]  /*75b0*/  LDS.64 R16, [UR5+0x3a0] ;  /* 0x0003a005ff107984 */ /* 0x000e220008000a00 */
[-C--:B------:R-:W-:Y:S01]  /*75c0*/  FFMA.FTZ R73, R24, R20.reuse, R73 ;  /* 0x0000001418497223 */ /* 0x080fe20000010049 */
[-C--:B------:R-:W-:Y:S01]  /*75d0*/  FFMA.FTZ R71, R46, R20.reuse, R71 ;  /* 0x000000142e477223 */ /* 0x080fe20000010047 */
[-C--:B------:R-:W-:Y:S01]  /*75e0*/  FFMA.FTZ R76, R47, R20.reuse, R74 ;  /* 0x000000142f4c7223 */ /* 0x080fe2000001004a */
[----:B------:R2:W-:Y:S01]  /*75f0*/  I2F.F16 R21, R77 ;  /* 0x0000004d00157306 */ /* 0x0005e20000200c00 */
[----:B------:R-:W-:Y:S01]  /*7600*/  FFMA.FTZ R80, R25, R20, R78 ;  /* 0x0000001419507223 */ /* 0x000fe2000001004e */
[----:B------:R-:W-:Y:S01]  /*7610*/  LOP3.LUT R75, R13, 0xff, RZ, 0xc0, !PT ;  /* 0x000000ff0d4b7812 */ /* 0x000fe200078ec0ff */
[-C--:B------:R-:W-:Y:S01]  /*7620*/  FFMA.FTZ R74, R50, R72.reuse, R71 ;  /* 0x00000048324a7223 */ /* 0x080fe20000010047 */
[-C--:B------:R-:W-:Y:S01]  /*7630*/  FFMA.FTZ R78, R51, R72.reuse, R76 ;  /* 0x00000048334e7223 */ /* 0x080fe2000001004c */
[-C--:B------:R-:W-:Y:S01]  /*7640*/  FFMA.FTZ R79, R53, R72.reuse, R80 ;  /* 0x00000048354f7223 */ /* 0x080fe20000010050 */
[----:B--2---:R-:W-:Y:S01]  /*7650*/  FFMA.FTZ R77, R52, R72, R73 ;  /* 0x00000048344d7223 */ /* 0x004fe20000010049 */
[--C-:B-1----:R-:W-:Y:S01]  /*7660*/  HADD2.F32 R73, -RZ, R6.reuse.H0_H0 ;  /* 0x20000006ff497230 */ /* 0x102fe20000004100 */
[----:B------:R-:W-:Y:S01]  /*7670*/  IADD3 R71, R75, -0x80, RZ ;  /* 0xffffff804b477810 */ /* 0x000fe20007ffe0ff */
[----:B------:R-:W-:Y:S01]  /*7680*/  HADD2.F32 R6, -RZ, R6.H1_H1 ;  /* 0x30000006ff067230 */ /* 0x000fe20000004100 */
[----:B------:R-:W-:Y:S01]  /*7690*/  LOP3.LUT R80, R15, 0xff, RZ, 0xc0, !PT ;  /* 0x000000ff0f507812 */ /* 0x000fe200078ec0ff */
[----:B------:R-:W-:-:S02]  /*76a0*/  HADD2.F32 R76, -RZ, R7.H0_H0 ;  /* 0x20000007ff4c7230 */ /* 0x000fc40000004100 */
[-C--:B------:R-:W-:Y:S01]  /*76b0*/  FFMA.FTZ R74, R55, R73.reuse, R74 ;  /* 0x00000049374a7223 */ /* 0x080fe2000001004a */
[----:B------:R-:W-:Y:S02]  /*76c0*/  HADD2.F32 R75, -RZ, R7.H1_H1 ;  /* 0x30000007ff4b7230 */ /* 0x000fe40000004100 */
[-C--:B------:R-:W-:Y:S01]  /*76d0*/  FFMA.FTZ R7, R57, R73.reuse, R78 ;  /* 0x0000004939077223 */ /* 0x080fe2000001004e */
[-C--:B------:R-:W-:Y:S01]  /*76e0*/  FFMA.FTZ R77, R54, R73.reuse, R77 ;  /* 0x00000049364d7223 */ /* 0x080fe2000001004d */
[----:B------:R-:W-:Y:S01]  /*76f0*/  FFMA.FTZ R72, R56, R73, R79 ;  /* 0x0000004938487223 */ /* 0x000fe2000001004f */
[----:B------:R-:W-:Y:S01]  /*7700*/  IADD3 R82, R80, -0x80, RZ ;  /* 0xffffff8050527810 */ /* 0x000fe20007ffe0ff */
[-C--:B------:R-:W-:Y:S01]  /*7710*/  FFMA.FTZ R73, R65, R6.reuse, R74 ;  /* 0x0000000641497223 */ /* 0x080fe2000001004a */
[-C--:B------:R-:W-:Y:S01]  /*7720*/  FFMA.FTZ R74, R64, R6.reuse, R7 ;  /* 0x00000006404a7223 */ /* 0x080fe20000010007 */
[-C--:B------:R-:W-:Y:S01]  /*7730*/  FFMA.FTZ R79, R58, R6.reuse, R77 ;  /* 0x000000063a4f7223 */ /* 0x080fe2000001004d */
[----:B------:R-:W-:-:S02]  /*7740*/  FFMA.FTZ R80, R63, R6, R72 ;  /* 0x000000063f507223 */ /* 0x000fc40000010048 */
[----:B------:R-:W1:Y:S01]  /*7750*/  LDS.64 R6, [UR5+0x3a8] ;  /* 0x0003a805ff067984 */ /* 0x000e620008000a00 */
[----:B------:R-:W-:Y:S01]  /*7760*/  HFMA2.MMA R37, R81, 1, 1, R37 ;  /* 0x3c003c0051257835 */ /* 0x000fe20000000025 */
[----:B------:R-:W-:Y:S02]  /*7770*/  LOP3.LUT R78, R12, 0xff, RZ, 0xc0, !PT ;  /* 0x000000ff0c4e7812 */ /* 0x000fe400078ec0ff */
[----:B------:R-:W-:Y:S01]  /*7780*/  LEA.HI R81, R15, 0xffffff80, RZ, 0x8 ;  /* 0xffffff800f517811 */ /* 0x000fe200078f40ff */
[-C--:B------:R-:W-:Y:S01]  /*7790*/  FFMA.FTZ R77, R62, R76.reuse, R73 ;  /* 0x0000004c3e4d7223 */ /* 0x080fe20000010049 */
[----:B------:R-:W-:Y:S01]  /*77a0*/  IADD3 R83, R78, -0x80, RZ ;  /* 0xffffff804e537810 */ /* 0x000fe20007ffe0ff */
[-C--:B------:R-:W-:Y:S01]  /*77b0*/  FFMA.FTZ R74, R61, R76.reuse, R74 ;  /* 0x0000004c3d4a7223 */ /* 0x080fe2000001004a */
[----:B------:R2:W-:Y:S01]  /*77c0*/  I2F.F16 R20, R81 ;  /* 0x0000005100147306 */ /* 0x0005e20000200c00 */
[-C--:B------:R-:W-:Y:S01]  /*77d0*/  FFMA.FTZ R78, R60, R76.reuse, R79 ;  /* 0x0000004c3c4e7223 */ /* 0x080fe2000001004f */
[-C--:B------:R-:W-:Y:S01]  /*77e0*/  FFMA.FTZ R77, R66, R75.reuse, R77 ;  /* 0x0000004b424d7223 */ /* 0x080fe2000001004d */
[-C--:B------:R-:W-:Y:S01]  /*77f0*/  FFMA.FTZ R79, R67, R75.reuse, R74 ;  /* 0x0000004b434f7223 */ /* 0x080fe2000001004a */
[----:B--2---:R-:W-:Y:S01]  /*7800*/  FFMA.FTZ R81, R59, R76, R80 ;  /* 0x0000004c3b517223 */ /* 0x004fe20000010050 */
[----:B------:R-:W-:-:S03]  /*7810*/  FFMA.FTZ R76, R69, R75, R78 ;  /* 0x0000004b454c7223 */ /* 0x000fc6000001004e */
[----:B------:R-:W-:Y:S01]  /*7820*/  FFMA.FTZ R75, R68, R75, R81 ;  /* 0x0000004b444b7223 */ /* 0x000fe20000010051 */
[--C-:B0-----:R-:W-:Y:S01]  /*7830*/  HADD2.F32 R81, -RZ, R16.reuse.H0_H0 ;  /* 0x20000010ff517230 */ /* 0x101fe20000004100 */
[----:B------:R-:W-:Y:S01]  /*7840*/  LOP3.LUT R80, R14, 0xff, RZ, 0xc0, !PT ;  /* 0x000000ff0e507812 */ /* 0x000fe200078ec0ff */
[----:B------:R-:W-:-:S03]  /*7850*/  HADD2.F32 R78, -RZ, R16.H1_H1 ;  /* 0x30000010ff4e7230 */ /* 0x000fc60000004100 */
[-C--:B------:R-:W-:Y:S01]  /*7860*/  FFMA.FTZ R3, R3, R81.reuse, RZ ;  /* 0x0000005103037223 */ /* 0x080fe200000100ff */
[-C--:B------:R-:W-:Y:S01]  /*7870*/  FFMA.FTZ R2, R2, R81.reuse, RZ ;  /* 0x0000005102027223 */ /* 0x080fe200000100ff */
[-C--:B------:R-:W-:Y:S01]  /*7880*/  FFMA.FTZ R4, R4, R81.reuse, RZ ;  /* 0x0000005104047223 */ /* 0x080fe200000100ff */
[----:B------:R-:W-:Y:S01]  /*7890*/  IADD3 R74, R80, -0x80, RZ ;  /* 0xffffff80504a7810 */ /* 0x000fe20007ffe0ff */
[----:B------:R-:W-:Y:S01]  /*78a0*/  FFMA.FTZ R81, R0, R81, RZ ;  /* 0x0000005100517223 */ /* 0x000fe200000100ff */
[--C-:B------:R-:W-:Y:S02]  /*78b0*/  HADD2.F32 R80, -RZ, R17.reuse.H0_H0 ;  /* 0x20000011ff507230 */ /* 0x100fe40000004100 */
[-C--:B------:R-:W-:Y:S01]  /*78c0*/  FFMA.FTZ R3, R32, R78.reuse, R3 ;  /* 0x0000004e20037223 */ /* 0x080fe20000010003 */
[----:B------:R0:W-:Y:S01]  /*78d0*/  I2F.F16 R72, R82 ;  /* 0x0000005200487306 */ /* 0x0001e20000200c00 */
[-C--:B------:R-:W-:Y:S01]  /*78e0*/  FFMA.FTZ R2, R49, R78.reuse, R2 ;  /* 0x0000004e31027223 */ /* 0x080fe20000010002 */
[-C--:B------:R-:W-:Y:S01]  /*78f0*/  FFMA.FTZ R33, R33, R78.reuse, R4 ;  /* 0x0000004e21217223 */ /* 0x080fe20000010004 */
[----:B------:R-:W-:Y:S01]  /*7900*/  FFMA.FTZ R48, R48, R78, R81 ;  /* 0x0000004e30307223 */ /* 0x000fe20000010051 */
[-C--:B------:R-:W-:Y:S01]  /*7910*/  FFMA.FTZ R3, R46, R80.reuse, R3 ;  /* 0x000000502e037223 */ /* 0x080fe20000010003 */
[-C--:B------:R-:W-:Y:S01]  /*7920*/  FFMA.FTZ R2, R47, R80.reuse, R2 ;  /* 0x000000502f027223 */ /* 0x080fe20000010002 */
[----:B------:R-:W-:Y:S01]  /*7930*/  FFMA.FTZ R33, R24, R80, R33 ;  /* 0x0000005018217223 */ /* 0x000fe20000010021 */
[----:B0-----:R-:W-:-:S02]  /*7940*/  HADD2.F32 R82, -RZ, R17.H1_H1 ;  /* 0x30000011ff527230 */ /* 0x001fc40000004100 */
[----:B------:R-:W-:-:S03]  /*7950*/  FFMA.FTZ R48, R25, R80, R48 ;  /* 0x0000005019307223 */ /* 0x000fc60000010030 */
[-C--:B------:R-:W-:Y:S01]  /*7960*/  FFMA.FTZ R50, R50, R82.reuse, R3 ;  /* 0x0000005232327223 */ /* 0x080fe20000010003 */
[----:B-1----:R-:W-:Y:S02]  /*7970*/  HADD2.F32 R3, -RZ, R6.H0_H0 ;  /* 0x20000006ff037230 */ /* 0x002fe40000004100 */
[-C--:B------:R-:W-:Y:S01]  /*7980*/  FFMA.FTZ R2, R51, R82.reuse, R2 ;  /* 0x0000005233027223 */ /* 0x080fe20000010002 */
[-C--:B------:R-:W-:Y:S01]  /*7990*/  FFMA.FTZ R33, R52, R82.reuse, R33 ;  /* 0x0000005234217223 */ /* 0x080fe20000010021 */
[----:B------:R-:W-:Y:S01]  /*79a0*/  FFMA.FTZ R53, R53, R82, R48 ;  /* 0x0000005235357223 */ /* 0x000fe20000010030 */
[-C--:B------:R-:W-:Y:S01]  /*79b0*/  FFMA.FTZ R50, R55, R3.reuse, R50 ;  /* 0x0000000337327223 */ /* 0x080fe20000010032 */
[-C--:B------:R-:W-:Y:S01]  /*79c0*/  FFMA.FTZ R57, R57, R3.reuse, R2 ;  /* 0x0000000339397223 */ /* 0x080fe20000010002 */
[-C--:B------:R-:W-:Y:S01]  /*79d0*/  FFMA.FTZ R33, R54, R3.reuse, R33 ;  /* 0x0000000336217223 */ /* 0x080fe20000010021 */
[----:B------:R-:W-:Y:S01]  /*79e0*/  FFMA.FTZ R56, R56, R3, R53 ;  /* 0x0000000338387223 */ /* 0x000fe20000010035 */
[----:B------:R-:W-:-:S02]  /*79f0*/  SHF.R.U32.HI R2, RZ, 0x8, R14 ;  /* 0x00000008ff027819 */ /* 0x000fc4000001160e */
[----:B------:R-:W-:Y:S02]  /*7a00*/  SHF.R.U32.HI R3, RZ, 0x8, R15 ;  /* 0x00000008ff037819 */ /* 0x000fe4000001160f */
[----:B------:R-:W-:Y:S02]  /*7a10*/  LOP3.LUT R2, R2, 0xff, RZ, 0xc0, !PT ;  /* 0x000000ff02027812 */ /* 0x000fe400078ec0ff */
[----:B------:R-:W-:Y:S02]  /*7a20*/  LOP3.LUT R3, R3, 0xff, RZ, 0xc0, !PT ;  /* 0x000000ff03037812 */ /* 0x000fe400078ec0ff */
[----:B------:R-:W-:Y:S02]  /*7a30*/  IADD3 R2, R2, -0x80, RZ ;  /* 0xffffff8002027810 */ /* 0x000fe40007ffe0ff */
[----:B------:R-:W-:Y:S02]  /*7a40*/  IADD3 R3, R3, -0x80, RZ ;  /* 0xffffff8003037810 */ /* 0x000fe40007ffe0ff */
[----:B------:R-:W-:Y:S08]  /*7a50*/  I2F.F16 R48, R2 ;  /* 0x0000000200307306 */ /* 0x000ff00000200c00 */
[----:B------:R0:W-:Y:S01]  /*7a60*/  I2F.F16 R49, R3 ;  /* 0x0000000300317306 */ /* 0x0001e20000200c00 */
[----:B------:R-:W-:Y:S01]  /*7a70*/  SHF.R.U32.HI R0, RZ, 0x8, R12 ;  /* 0x00000008ff007819 */ /* 0x000fe2000001160c */
[----:B0-----:R-:W0:Y:S03]  /*7a80*/  LDS.64 R2, [UR5+0xb0] ;  /* 0x0000b005ff027984 */ /* 0x001e260008000a00 */
[----:B------:R-:W-:Y:S01]  /*7a90*/  LOP3.LUT R0, R0, 0xff, RZ, 0xc0, !PT ;  /* 0x000000ff00007812 */ /* 0x000fe200078ec0ff */
[----:B------:R-:W-:-:S03]  /*7aa0*/  HADD2.F32 R6, -RZ, R6.H1_H1 ;  /* 0x30000006ff067230 */ /* 0x000fc60000004100 */
[----:B------:R-:W-:Y:S01]  /*7ab0*/  IADD3 R46, R0, -0x80, RZ ;  /* 0xffffff80002e7810 */ /* 0x000fe20007ffe0ff */
[--C-:B------:R-:W-:Y:S02]  /*7ac0*/  HADD2.F32 R0, -RZ, R7.reuse.H0_H0 ;  /* 0x20000007ff007230 */ /* 0x100fe40000004100 */
[-C--:B------:R-:W-:Y:S01]  /*7ad0*/  FFMA.FTZ R33, R58, R6.reuse, R33 ;  /* 0x000000063a217223 */ /* 0x080fe20000010021 */
[----:B------:R-:W-:Y:S01]  /*7ae0*/  FFMA.FTZ R56, R63, R6, R56 ;  /* 0x000000063f387223 */ /* 0x000fe20000010038 */
[----:B------:R-:W-:Y:S02]  /*7af0*/  HADD2.F32 R7, -RZ, R7.H1_H1 ;  /* 0x30000007ff077230 */ /* 0x000fe40000004100 */
[-C--:B------:R-:W-:Y:S01]  /*7b00*/  FFMA.FTZ R60, R60, R0.reuse, R33 ;  /* 0x000000003c3c7223 */ /* 0x080fe20000010021 */
[----:B------:R-:W-:Y:S01]  /*7b10*/  FFMA.FTZ R59, R59, R0, R56 ;  /* 0x000000003b3b7223 */ /* 0x000fe20000010038 */
[----:B------:R-:W-:Y:S02]  /*7b20*/  SHF.R.U32.HI R12, RZ, 0x10, R12 ;  /* 0x00000010ff0c7819 */ /* 0x000fe4000001160c */
[-C--:B------:R-:W-:Y:S01]  /*7b30*/  FFMA.FTZ R60, R69, R7.reuse, R60 ;  /* 0x00000007453c7223 */ /* 0x080fe2000001003c */
[----:B------:R-:W-:Y:S01]  /*7b40*/  FFMA.FTZ R59, R68, R7, R59 ;  /* 0x00000007443b7223 */ /* 0x000fe2000001003b */
[----:B------:R-:W-:Y:S01]  /*7b50*/  SHF.R.U32.HI R4, RZ, 0x8, R13 ;  /* 0x00000008ff047819 */ /* 0x000fe2000001160d */
[-C--:B------:R-:W-:Y:S01]  /*7b60*/  FFMA.FTZ R65, R65, R6.reuse, R50 ;  /* 0x0000000641417223 */ /* 0x080fe20000010032 */
[----:B------:R-:W-:Y:S01]  /*7b70*/  FFMA.FTZ R64, R64, R6, R57 ;  /* 0x0000000640407223 */ /* 0x000fe20000010039 */
[----:B------:R-:W-:Y:S01]  /*7b80*/  FMUL.FTZ R60, R29, R60 ;  /* 0x0000003c1d3c7220 */ /* 0x000fe20000410000 */
[----:B------:R-:W-:Y:S01]  /*7b90*/  FMUL.FTZ R59, R30, R59 ;  /* 0x0000003b1e3b7220 */ /* 0x000fe20000410000 */
[----:B------:R-:W-:Y:S01]  /*7ba0*/  LEA.HI R70, R13, 0xffffff80, RZ, 0x8 ;  /* 0xffffff800d467811 */ /* 0x000fe200078f40ff */
[-C--:B------:R-:W-:Y:S01]  /*7bb0*/  FFMA.FTZ R65, R62, R0.reuse, R65 ;  /* 0x000000003e417223 */ /* 0x080fe20000010041 */
[----:B------:R-:W-:Y:S01]  /*7bc0*/  LOP3.LUT R12, R12, 0xff, RZ, 0xc0, !PT ;  /* 0x000000ff0c0c7812 */ /* 0x000fe200078ec0ff */
[----:B------:R-:W-:Y:S01]  /*7bd0*/  FFMA.FTZ R64, R61, R0, R64 ;  /* 0x000000003d407223 */ /* 0x000fe20000010040 */
[----:B------:R-:W-:-:S02]  /*7be0*/  SHF.R.U32.HI R14, RZ, 0x10, R14 ;  /* 0x00000010ff0e7819 */ /* 0x000fc4000001160e */
[----:B------:R-:W-:Y:S02]  /*7bf0*/  LOP3.LUT R4, R4, 0xff, RZ, 0xc0, !PT ;  /* 0x000000ff04047812 */ /* 0x000fe400078ec0ff */
[----:B------:R-:W-:Y:S02]  /*7c00*/  SHF.R.U32.HI R13, RZ, 0x10, R13 ;  /* 0x00000010ff0d7819 */ /* 0x000fe4000001160d */
[----:B------:R-:W-:Y:S02]  /*7c10*/  SHF.R.U32.HI R15, RZ, 0x10, R15 ;  /* 0x00000010ff0f7819 */ /* 0x000fe4000001160f */
[----:B---3--:R-:W-:Y:S01]  /*7c20*/  LOP3.LUT R0, R8, 0xff, RZ, 0xc0, !PT ;  /* 0x000000ff08007812 */ /* 0x008fe200078ec0ff */
[----:B------:R-:W-:Y:S01]  /*7c30*/  I2F.F16 R74, R74 ;  /* 0x0000004a004a7306 */ /* 0x000fe20000200c00 */
[----:B------:R-:W-:Y:S02]  /*7c40*/  IADD3 R12, R12, -0x80, RZ ;  /* 0xffffff800c0c7810 */ /* 0x000fe40007ffe0ff */
[----:B------:R-:W-:-:S02]  /*7c50*/  LOP3.LUT R14, R14, 0xff, RZ, 0xc0, !PT ;  /* 0x000000ff0e0e7812 */ /* 0x000fc400078ec0ff */
[----:B------:R-:W-:Y:S02]  /*7c60*/  F2FP.F16.F32.PACK_AB R60, RZ, R60 ;  /* 0x0000003cff3c723e */ /* 0x000fe400000000ff */
[----:B------:R-:W-:Y:S01]  /*7c70*/  F2FP.F16.F32.PACK_AB R59, RZ, R59 ;  /* 0x0000003bff3b723e */ /* 0x000fe200000000ff */
[----:B------:R-:W1:Y:S01]  /*7c80*/  I2F.F16 R71, R71 ;  /* 0x0000004700477306 */ /* 0x000e620000200c00 */
[----:B------:R-:W-:Y:S02]  /*7c90*/  IADD3 R4, R4, -0x80, RZ ;  /* 0xffffff8004047810 */ /* 0x000fe40007ffe0ff */
[----:B------:R-:W-:Y:S02]  /*7ca0*/  LOP3.LUT R13, R13, 0xff, RZ, 0xc0, !PT ;  /* 0x000000ff0d0d7812 */ /* 0x000fe400078ec0ff */
[----:B------:R-:W-:Y:S02]  /*7cb0*/  LOP3.LUT R15, R15, 0xff, RZ, 0xc0, !PT ;  /* 0x000000ff0f0f7812 */ /* 0x000fe400078ec0ff */
[----:B------:R-:W-:Y:S01]  /*7cc0*/  IADD3 R0, R0, -0x80, RZ ;  /* 0xffffff8000007810 */ /* 0x000fe20007ffe0ff */
[----:B------:R-:W2:Y:S01]  /*7cd0*/  I2F.F16 R73, R83 ;  /* 0x0000005300497306 */ /* 0x000ea20000200c00 */
[----:B------:R-:W-:Y:S01]  /*7ce0*/  IADD3 R14, R14, -0x80, RZ ;  /* 0xffffff800e0e7810 */ /* 0x000fe20007ffe0ff */
[--C-:B0-----:R-:W-:Y:S01]  /*7cf0*/  HADD2.F32 R33, -RZ, R2.reuse.H0_H0 ;  /* 0x20000002ff217230 */ /* 0x101fe20000004100 */
[----:B------:R-:W-:Y:S01]  /*7d00*/  PRMT R60, R60, 0x5410, R59 ;  /* 0x000054103c3c7816 */ /* 0x000fe2000000003b */
[----:B------:R-:W-:Y:S01]  /*7d10*/  HADD2.F32 R32, -RZ, R2.H1_H1 ;  /* 0x30000002ff207230 */ /* 0x000fe20000004100 */
[----:B------:R-:W-:-:S02]  /*7d20*/  IADD3 R13, R13, -0x80, RZ ;  /* 0xffffff800d0d7810 */ /* 0x000fc40007ffe0ff */
[----:B------:R-:W-:Y:S01]  /*7d30*/  IADD3 R15, R15, -0x80, RZ ;  /* 0xffffff800f0f7810 */ /* 0x000fe20007ffe0ff */
[----:B------:R-:W0:Y:S01]  /*7d40*/  I2F.F16 R46, R46 ;  /* 0x0000002e002e7306 */ /* 0x000e220000200c00 */
[----:B------:R-:W-:Y:S02]  /*7d50*/  LOP3.LUT R6, R10, 0xff, RZ, 0xc0, !PT ;  /* 0x000000ff0a067812 */ /* 0x000fe400078ec0ff */
[----:B------:R-:W-:Y:S01]  /*7d60*/  LOP3.LUT R2, R11, 0xff, RZ, 0xc0, !PT ;  /* 0x000000ff0b027812 */ /* 0x000fe200078ec0ff */
[----:B------:R-:W-:-:S04]  /*7d70*/  HADD2 R22, R60, R22 ;  /* 0x000000163c167230 */ /* 0x000fc80000000000 */
[----:B------:R3:W4:Y:S01]  /*7d80*/  I2F.F16 R47, R4 ;  /* 0x00000004002f7306 */ /* 0x0007220000200c00 */
[----:B------:R-:W-:Y:S01]  /*7d90*/  HADD2.F32 R54, -RZ, R3.H0_H0 ;  /* 0x20000003ff367230 */ /* 0x000fe20000004100 */
[----:B------:R-:W-:-:S06]  /*7da0*/  IADD3 R60, R2, -0x80, RZ ;  /* 0xffffff80023c7810 */ /* 0x000fcc0007ffe0ff */
[----:B------:R-:W-:Y:S01]  /*7db0*/  I2F.F16 R50, R12 ;  /* 0x0000000c00327306 */ /* 0x000fe20000200c00 */
[----:B---3--:R-:W-:Y:S01]  /*7dc0*/  LOP3.LUT R4, R9, 0xff, RZ, 0xc0, !PT ;  /* 0x000000ff09047812 */ /* 0x008fe200078ec0ff */
[-C--:B------:R-:W-:Y:S01]  /*7dd0*/  FFMA.FTZ R65, R66, R7.reuse, R65 ;  /* 0x0000000742417223 */ /* 0x080fe20000010041 */
[----:B------:R-:W-:-:S05]  /*7de0*/  FFMA.FTZ R67, R67, R7, R64 ;  /* 0x0000000743437223 */ /* 0x000fca0000010040 */
[----:B------:R3:W-:Y:S01]  /*7df0*/  I2F.F16 R12, R0 ;  /* 0x00000000000c7306 */ /* 0x0007e20000200c00 */
[----:B------:R-:W-:Y:S02]  /*7e00*/  IADD3 R4, R4, -0x80, RZ ;  /* 0xffffff8004047810 */ /* 0x000fe40007ffe0ff */
[----:B------:R-:W-:Y:S02]  /*7e10*/  IADD3 R59, R6, -0x80, RZ ;  /* 0xffffff80063b7810 */ /* 0x000fe40007ffe0ff */
[----:B------:R-:W-:Y:S01]  /*7e20*/  SHF.R.U32.HI R2, RZ, 0x8, R9 ;  /* 0x00000008ff027819 */ /* 0x000fe20000011609 */
[----:B------:R-:W5:Y:S02]  /*7e30*/  LDS.64 R6, [UR5+0xb8] ;  /* 0x0000b805ff067984 */ /* 0x000f640008000a00 */
[----:B------:R-:W4:Y:S01]  /*7e40*/  I2F.F16 R52, R14 ;  /* 0x0000000e00347306 */ /* 0x000f220000200c00 */
[----:B---3--:R-:W-:Y:S02]  /*7e50*/  SHF.R.U32.HI R0, RZ, 0x8, R8 ;  /* 0x00000008ff007819 */ /* 0x008fe40000011608 */
[----:B------:R-:W-:-:S02]  /*7e60*/  LEA.HI R16, R8, 0xffffff80, RZ, 0x8 ;  /* 0xffffff8008107811 */ /* 0x000fc400078f40ff */
[----:B------:R-:W-:-:S03]  /*7e70*/  LOP3.LUT R0, R0, 0xff, RZ, 0xc0, !PT ;  /* 0x000000ff00007812 */ /* 0x000fc600078ec0ff */
[----:B------:R-:W3:Y:S01]  /*7e80*/  I2F.F16 R51, R13 ;  /* 0x0000000d00337306 */ /* 0x000ee20000200c00 */
[----:B------:R-:W-:Y:S02]  /*7e90*/  SHF.R.U32.HI R8, RZ, 0x10, R8 ;  /* 0x00000010ff087819 */ /* 0x000fe40000011608 */
[----:B------:R-:W-:-:S05]  /*7ea0*/  LEA.HI R17, R9, 0xffffff80, RZ, 0x8 ;  /* 0xffffff8009117811 */ /* 0x000fca00078f40ff */
[----:B------:R2:W3:Y:S01]  /*7eb0*/  I2F.F16 R53, R15 ;  /* 0x0000000f00357306 */ /* 0x0004e20000200c00 */
[----:B------:R-:W-:Y:S01]  /*7ec0*/  IADD3 R61, R0, -0x80, RZ ;  /* 0xffffff80003d7810 */ /* 0x000fe20007ffe0ff */
[----:B-1----:R-:W-:Y:S02]  /*7ed0*/  HADD2.F32 R0, -RZ, R71.H0_H0 ;  /* 0x20000047ff007230 */ /* 0x002fe40000004100 */
[----:B--2---:R-:W-:Y:S01]  /*7ee0*/  HADD2.F32 R15, -RZ, R3.H1_H1 ;  /* 0x30000003ff0f7230 */ /* 0x004fe20000004100 */
[----:B------:R-:W-:-:S03]  /*7ef0*/  SHF.R.U32.HI R3, RZ, 0x10, R9 ;  /* 0x00000010ff037819 */ /* 0x000fc60000011609 */
[----:B------:R1:W-:Y:S01]  /*7f00*/  I2F.F16 R13, R4 ;  /* 0x00000004000d7306 */ /* 0x0003e20000200c00 */
[----:B------:R-:W-:Y:S01]  /*7f10*/  LOP3.LUT R9, R2, 0xff, RZ, 0xc0, !PT ;  /* 0x000000ff02097812 */ /* 0x000fe200078ec0ff */
[----:B------:R-:W-:Y:S01]  /*7f20*/  HADD2.F32 R2, -RZ, R72.H0_H0 ;  /* 0x20000048ff027230 */ /* 0x000fe20000004100 */
[----:B------:R-:W-:Y:S01]  /*7f30*/  LOP3.LUT R14, R3, 0xff, RZ, 0xc0, !PT ;  /* 0x000000ff030e7812 */ /* 0x000fe200078ec0ff */
[----:B------:R-:W-:Y:S01]  /*7f40*/  HADD2.F32 R3, -RZ, R73.H0_H0 ;  /* 0x20000049ff037230 */ /* 0x000fe20000004100 */
[----:B------:R-:W-:Y:S01]  /*7f50*/  LOP3.LUT R8, R8, 0xff, RZ, 0xc0, !PT ;  /* 0x000000ff08087812 */ /* 0x000fe200078ec0ff */
[----:B-1----:R-:W-:Y:S02]  /*7f60*/  HADD2.F32 R4, -RZ, R74.H0_H0 ;  /* 0x2000004aff047230 */ /* 0x002fe40000004100 */
[----:B------:R-:W1:Y:S01]  /*7f70*/  I2F.F16 R70, R70 ;  /* 0x0000004600467306 */ /* 0x000e620000200c00 */
[----:B------:R-:W-:Y:S01]  /*7f80*/  HADD2.F32 R48, -RZ, R48.H0_H0 ;  /* 0x20000030ff307230 */ /* 0x000fe20000004100 */
[----:B------:R-:W-:Y:S01]  /*7f90*/  IADD3 R8, R8, -0x80, RZ ;  /* 0xffffff8008087810 */ /* 0x000fe20007ffe0ff */
[----:B0-----:R-:W-:-:S02]  /*7fa0*/  HADD2.F32 R46, -RZ, R46.H0_H0 ;  /* 0x2000002eff2e7230 */ /* 0x001fc40000004100 */
[-C--:B------:R-:W-:Y:S01]  /*7fb0*/  FFMA.FTZ R57, R4, R33.reuse, RZ ;  /* 0x0000002104397223 */ /* 0x080fe200000100ff */
[----:B----4-:R-:W-:Y:S02]  /*7fc0*/  HADD2.F32 R47, -RZ, R47.H0_H0 ;  /* 0x2000002fff2f7230 */ /* 0x010fe40000004100 */
[-C--:B------:R-:W-:Y:S01]  /*7fd0*/  FFMA.FTZ R55, R3, R33.reuse, RZ ;  /* 0x0000002103377223 */ /* 0x080fe200000100ff */
[----:B------:R-:W-:Y:S02]  /*7fe0*/  HADD2.F32 R49, -RZ, R49.H0_H0 ;  /* 0x20000031ff317230 */ /* 0x000fe40000004100 */
[-C--:B------:R-:W-:Y:S01]  /*7ff0*/  FFMA.FTZ R56, R0, R33.reuse, RZ ;  /* 0x0000002100387223 */ /* 0x080fe200000100ff */
[----:B------:R-:W-:Y:S01]  /*8000*/  FFMA.FTZ R58, R2, R33, RZ ;  /* 0x00000021023a7223 */ /* 0x000fe200000100ff */
[----:B------:R-:W-:Y:S02]  /*8010*/  HADD2.F32 R52, -RZ, R52.H0_H0 ;  /* 0x20000034ff347230 */ /* 0x000fe40000004100 */
[----:B------:R-:W-:Y:S01]  /*8020*/  FMUL.FTZ R65, R26, R65 ;  /* 0x000000411a417220 */ /* 0x000fe20000410000 */
[----:B------:R-:W-:Y:S01]  /*8030*/  FMUL.FTZ R67, R28, R67 ;  /* 0x000000431c437220 */ /* 0x000fe20000410000 */
[----:B------:R-:W-:Y:S01]  /*8040*/  IADD3 R9, R9, -0x80, RZ ;  /* 0xffffff8009097810 */ /* 0x000fe20007ffe0ff */
[----:B------:R-:W-:Y:S01]  /*8050*/  FFMA.FTZ R57, R48, R32, R57 ;  /* 0x0000002030397223 */ /* 0x000fe20000010039 */
[----:B------:R-:W-:Y:S01]  /*8060*/  HADD2.F32 R50, -RZ, R50.H0_H0 ;  /* 0x20000032ff327230 */ /* 0x000fe20000004100 */
[----:B------:R0:W-:Y:S01]  /*8070*/  I2F.F16 R62, R8 ;  /* 0x00000008003e7306 */ /* 0x0001e20000200c00 */
[----:B---3--:R-:W-:-:S02]  /*8080*/  HADD2.F32 R51, -RZ, R51.H0_H0 ;  /* 0x20000033ff337230 */ /* 0x008fc40000004100 */
[-C--:B------:R-:W-:Y:S01]  /*8090*/  FFMA.FTZ R55, R46, R32.reuse, R55 ;  /* 0x000000202e377223 */ /* 0x080fe20000010037 */
[----:B------:R-:W-:Y:S02]  /*80a0*/  HADD2.F32 R53, -RZ, R53.H0_H0 ;  /* 0x20000035ff357230 */ /* 0x000fe40000004100 */
[-C--:B------:R-:W-:Y:S01]  /*80b0*/  FFMA.FTZ R56, R47, R32.reuse, R56 ;  /* 0x000000202f387223 */ /* 0x080fe20000010038 */
[----:B------:R-:W-:Y:S01]  /*80c0*/  FFMA.FTZ R58, R49, R32, R58 ;  /* 0x00000020313a7223 */ /* 0x000fe2000001003a */
[-C--:B------:R-:W-:Y:S01]  /*80d0*/  FFMA.FTZ R32, R52, R54.reuse, R57 ;  /* 0x0000003634207223 */ /* 0x080fe20000010039 */
[----:B0-----:R-:W-:Y:S01]  /*80e0*/  SHF.R.U32.HI R8, RZ, 0x8, R11 ;  /* 0x00000008ff087819 */ /* 0x001fe2000001160b */
[----:B------:R0:W-:Y:S01]  /*80f0*/  I2F.F16 R63, R9 ;  /* 0x00000009003f7306 */ /* 0x0001e20000200c00 */
[----:B------:R-:W-:Y:S01]  /*8100*/  F2FP.F16.F32.PACK_AB R65, RZ, R65 ;  /* 0x00000041ff41723e */ /* 0x000fe200000000ff */
[-C--:B------:R-:W-:Y:S01]  /*8110*/  FFMA.FTZ R33, R51, R54.reuse, R56 ;  /* 0x0000003633217223 */ /* 0x080fe20000010038 */
[----:B------:R-:W-:Y:S01]  /*8120*/  F2FP.F16.F32.PACK_AB R67, RZ, R67 ;  /* 0x00000043ff43723e */ /* 0x000fe200000000ff */
[-C--:B------:R-:W-:Y:S01]  /*8130*/  FFMA.FTZ R57, R53, R54.reuse, R58 ;  /* 0x0000003635397223 */ /* 0x080fe2000001003a */
[----:B------:R-:W-:Y:S01]  /*8140*/  LOP3.LUT R8, R8, 0xff, RZ, 0xc0, !PT ;  /* 0x000000ff08087812 */ /* 0x000fe200078ec0ff */
[----:B0-----:R-:W-:Y:S01]  /*8150*/  FFMA.FTZ R9, R50, R54, R55 ;  /* 0x0000003632097223 */ /* 0x001fe20000010037 */
[----:B------:R-:W-:Y:S01]  /*8160*/  HADD2.F32 R54, -RZ, R5.H0_H0 ;  /* 0x20000005ff367230 */ /* 0x000fe20000004100 */
[----:B------:R-:W-:Y:S01]  /*8170*/  PRMT R65, R65, 0x5410, R67 ;  /* 0x0000541041417816 */ /* 0x000fe20000000043 */
[----:B------:R-:W-:Y:S01]  /*8180*/  HADD2.F32 R56, -RZ, R20.H0_H0 ;  /* 0x20000014ff387230 */ /* 0x000fe20000004100 */
[----:B------:R-:W-:Y:S01]  /*8190*/  IADD3 R5, R8, -0x80, RZ ;  /* 0xffffff8008057810 */ /* 0x000fe20007ffe0ff */
[----:B-1----:R-:W-:-:S02]  /*81a0*/  HADD2.F32 R70, -RZ, R70.H0_H0 ;  /* 0x20000046ff467230 */ /* 0x002fc40000004100 */
[-C--:B------:R-:W-:Y:S01]  /*81b0*/  FFMA.FTZ R20, R54, R15.reuse, R9 ;  /* 0x0000000f36147223 */ /* 0x080fe20000010009 */
[----:B------:R-:W-:Y:S01]  /*81c0*/  HADD2.F32 R55, -RZ, R21.H0_H0 ;  /* 0x20000015ff377230 */ /* 0x000fe20000004100 */
[----:B------:R-:W0:Y:S01]  /*81d0*/  LDS.64 R8, [UR5+0x130] ;  /* 0x00013005ff087984 */ /* 0x000e220008000a00 */
[----:B------:R-:W-:Y:S01]  /*81e0*/  SHF.R.U32.HI R25, RZ, 0x8, R10 ;  /* 0x00000008ff197819 */ /* 0x000fe2000001160a */
[----:B------:R-:W-:Y:S01]  /*81f0*/  HFMA2.MMA R23, R65, 1, 1, R23 ;  /* 0x3c003c0041177835 */ /* 0x000fe20000000017 */
[----:B------:R-:W-:Y:S01]  /*8200*/  LEA.HI R24, R10, 0xffffff80, RZ, 0x8 ;  /* 0xffffff800a187811 */ /* 0x000fe200078f40ff */
[-C--:B------:R-:W-:Y:S01]  /*8210*/  FFMA.FTZ R65, R70, R15.reuse, R33 ;  /* 0x0000000f46417223 */ /* 0x080fe20000010021 */
[-C--:B------:R-:W-:Y:S01]  /*8220*/  FFMA.FTZ R64, R55, R15.reuse, R32 ;  /* 0x0000000f37407223 */ /* 0x080fe20000010020 */
[----:B------:R-:W-:Y:S01]  /*8230*/  FFMA.FTZ R67, R56, R15, R57 ;  /* 0x0000000f38437223 */ /* 0x000fe20000010039 */
[----:B------:R-:W-:Y:S02]  /*8240*/  SHF.R.U32.HI R10, RZ, 0x10, R10 ;  /* 0x00000010ff0a7819 */ /* 0x000fe4000001160a */
[----:B------:R-:W-:-:S02]  /*8250*/  LOP3.LUT R25, R25, 0xff, RZ, 0xc0, !PT ;  /* 0x000000ff19197812 */ /* 0x000fc400078ec0ff */
[----:B------:R-:W-:Y:S01]  /*8260*/  SHF.R.U32.HI R15, RZ, 0x10, R11 ;  /* 0x00000010ff0f7819 */ /* 0x000fe2000001160b */
[----:B------:R-:W1:Y:S01]  /*8270*/  I2F.F16 R60, R60 ;  /* 0x0000003c003c7306 */ /* 0x000e620000200c00 */
[----:B------:R-:W-:Y:S02]  /*8280*/  IADD3 R25, R25, -0x80, RZ ;  /* 0xffffff8019197810 */ /* 0x000fe40007ffe0ff */
[----:B------:R-:W-:Y:S02]  /*8290*/  LOP3.LUT R10, R10, 0xff, RZ, 0xc0, !PT ;  /* 0x000000ff0a0a7812 */ /* 0x000fe400078ec0ff */
[----:B------:R-:W-:-:S03]  /*82a0*/  LOP3.LUT R15, R15, 0xff, RZ, 0xc0, !PT ;  /* 0x000000ff0f0f7812 */ /* 0x000fc600078ec0ff */
[----:B------:R-:W2:Y:S01]  /*82b0*/  I2F.F16 R59, R59 ;  /* 0x0000003b003b7306 */ /* 0x000ea20000200c00 */
[----:B------:R-:W-:Y:S01]  /*82c0*/  IADD3 R14, R14, -0x80, RZ ;  /* 0xffffff800e0e7810 */ /* 0x000fe20007ffe0ff */
[----:B------:R-:W-:Y:S01]  /*82d0*/  FMUL.FTZ R76, R29, R76 ;  /* 0x0000004c1d4c7220 */ /* 0x000fe20000410000 */
[----:B------:R-:W-:Y:S01]  /*82e0*/  IADD3 R10, R10, -0x80, RZ ;  /* 0xffffff800a0a7810 */ /* 0x000fe20007ffe0ff */
[----:B------:R-:W-:Y:S01]  /*82f0*/  FMUL.FTZ R75, R30, R75 ;  /* 0x0000004b1e4b7220 */ /* 0x000fe20000410000 */
[----:B------:R-:W-:Y:S01]  /*8300*/  IADD3 R15, R15, -0x80, RZ ;  /* 0xffffff800f0f7810 */ /* 0x000fe20007ffe0ff */
[----:B------:R-:W-:Y:S02]  /*8310*/  HADD2.F32 R57, -RZ, R12.H0_H0 ;  /* 0x2000000cff397230 */ /* 0x000fe40000004100 */
[----:B------:R-:W3:Y:S01]  /*8320*/  I2F.F16 R61, R61 ;  /* 0x0000003d003d7306 */ /* 0x000ee20000200c00 */
[--C-:B-----5:R-:W-:Y:S01]  /*8330*/  HADD2.F32 R21, -RZ, R6.reuse.H0_H0 ;  /* 0x20000006ff157230 */ /* 0x120fe20000004100 */
[----:B------:R-:W-:Y:S01]  /*8340*/  LEA.HI R11, R11, 0xffffff80, RZ, 0x8 ;  /* 0xffffff800b0b7811 */ /* 0x000fe200078f40ff */
[----:B------:R-:W-:-:S02]  /*8350*/  HADD2.F32 R32, -RZ, R6.H1_H1 ;  /* 0x30000006ff207230 */ /* 0x000fc40000004100 */
[--C-:B------:R-:W-:Y:S02]  /*8360*/  HADD2.F32 R33, -RZ, R7.reuse.H0_H0 ;  /* 0x20000007ff217230 */ /* 0x100fe40000004100 */
[----:B------:R-:W-:Y:S01]  /*8370*/  HADD2.F32 R12, -RZ, R7.H1_H1 ;  /* 0x30000007ff0c7230 */ /* 0x000fe20000004100 */
[----:B------:R-:W4:Y:S01]  /*8380*/  I2F.F16 R25, R25 ;  /* 0x0000001900197306 */ /* 0x000f220000200c00 */
[----:B------:R-:W5:Y:S01]  /*8390*/  LDS.64 R6, [UR5+0x138] ;  /* 0x00013805ff067984 */ /* 0x000f620008000a00 */
[----:B------:R-:W-:Y:S02]  /*83a0*/  F2FP.F16.F32.PACK_AB R76, RZ, R76 ;  /* 0x0000004cff4c723e */ /* 0x000fe400000000ff */
[----:B------:R-:W-:-:S04]  /*83b0*/  F2FP.F16.F32.PACK_AB R75, RZ, R75 ;  /* 0x0000004bff4b723e */ /* 0x000fc800000000ff */
[----:B------:R-:W0:Y:S01]  /*83c0*/  I2F.F16 R5, R5 ;  /* 0x0000000500057306 */ /* 0x000e220000200c00 */
[----:B------:R-:W-:Y:S01]  /*83d0*/  PRMT R76, R76, 0x5410, R75 ;  /* 0x000054104c4c7816 */ /* 0x000fe2000000004b */
[----:B------:R-:W-:-:S06]  /*83e0*/  HADD2.F32 R58, -RZ, R13.H0_H0 ;  /* 0x2000000dff3a7230 */ /* 0x000fcc0000004100 */
[----:B------:R-:W0:Y:S01]  /*83f0*/  I2F.F16 R14, R14 ;  /* 0x0000000e000e7306 */ /* 0x000e220000200c00 */
[----:B-1----:R-:W-:-:S07]  /*8400*/  HADD2.F32 R60, -RZ, R60.H0_H0 ;  /* 0x2000003cff3c7230 */ /* 0x002fce0000004100 */
[----:B------:R-:W1:Y:S01]  /*8410*/  I2F.F16 R10, R10 ;  /* 0x0000000a000a7306 */ /* 0x000e620000200c00 */
[----:B--2---:R-:W-:-:S07]  /*8420*/  HADD2.F32 R59, -RZ, R59.H0_H0 ;  /* 0x2000003bff3b7230 */ /* 0x004fce0000004100 */
[----:B------:R-:W2:Y:S01]  /*8430*/  I2F.F16 R15, R15 ;  /* 0x0000000f000f7306 */ /* 0x000ea20000200c00 */
[----:B------:R-:W-:-:S07]  /*8440*/  HADD2 R40, R76, R40 ;  /* 0x000000284c287230 */ /* 0x000fce0000000000 */
[----:B------:R-:W5:Y:S01]  /*8450*/  I2F.F16 R16, R16 ;  /* 0x0000001000107306 */ /* 0x000f620000200c00 */
[-C--:B------:R-:W-:Y:S01]  /*8460*/  FFMA.FTZ R72, R58, R21.reuse, R65 ;  /* 0x000000153a487223 */ /* 0x080fe20000010041 */
[----:B------:R-:W-:-:S06]  /*8470*/  FFMA.FTZ R76, R60, R21, R67 ;  /* 0x000000153c4c7223 */ /* 0x000fcc0000010043 */
[----:B------:R-:W5:Y:S01]  /*8480*/  I2F.F16 R17, R17 ;  /* 0x0000001100117306 */ /* 0x000f620000200c00 */
[----:B---3--:R-:W-:-:S07]  /*8490*/  HADD2.F32 R61, -RZ, R61.H0_H0 ;  /* 0x2000003dff3d7230 */ /* 0x008fce0000004100 */
[----:B------:R-:W3:Y:S01]  /*84a0*/  I2F.F16 R24, R24 ;  /* 0x0000001800187306 */ /* 0x000ee20000200c00 */
[----:B------:R-:W-:-:S07]  /*84b0*/  FFMA.FTZ R20, R57, R21, R20 ;  /* 0x0000001539147223 */ /* 0x000fce0000010014 */
[----:B------:R-:W3:Y:S01]  /*84c0*/  I2F.F16 R11, R11 ;  /* 0x0000000b000b7306 */ /* 0x000ee20000200c00 */
[----:B------:R-:W-:Y:S02]  /*84d0*/  HADD2.F32 R63, -RZ, R63.H0_H0 ;  /* 0x2000003fff3f7230 */ /* 0x000fe40000004100 */
[----:B------:R-:W-:Y:S01]  /*84e0*/  FFMA.FTZ R74, R59, R21, R64 ;  /* 0x000000153b4a7223 */ /* 0x000fe20000010040 */
[----:B----4-:R-:W-:Y:S02]  /*84f0*/  HADD2.F32 R65, -RZ, R25.H0_H0 ;  /* 0x20000019ff417230 */ /* 0x010fe40000004100 */
[----:B0-----:R-:W-:Y:S02]  /*8500*/  HADD2.F32 R67, -RZ, R5.H0_H0 ;  /* 0x20000005ff437230 */ /* 0x001fe40000004100 */
[-C--:B------:R-:W-:Y:S01]  /*8510*/  FFMA.FTZ R5, R61, R32.reuse, R20 ;  /* 0x000000203d057223 */ /* 0x080fe20000010014 */
[----:B------:R-:W-:Y:S02]  /*8520*/  HADD2.F32 R62, -RZ, R62.H0_H0 ;  /* 0x2000003eff3e7230 */ /* 0x000fe40000004100 */
[----:B------:R-:W-:Y:S01]  /*8530*/  FFMA.FTZ R13, R63, R32, R72 ;  /* 0x000000203f0d7223 */ /* 0x000fe20000010048 */
[----:B------:R-:W-:-:S02]  /*8540*/  HADD2.F32 R64, -RZ, R14.H0_H0 ;  /* 0x2000000eff407230 */ /* 0x000fc40000004100 */
[-C--:B------:R-:W-:Y:S01]  /*8550*/  FFMA.FTZ R21, R67, R32.reuse, R76 ;  /* 0x0000002043157223 */ /* 0x080fe2000001004c */
[----:B-1----:R-:W-:Y:S02]  /*8560*/  HADD2.F32 R66, -RZ, R10.H0_H0 ;  /* 0x2000000aff427230 */ /* 0x002fe40000004100 */
[----:B--2---:R-:W-:Y:S02]  /*8570*/  HADD2.F32 R68, -RZ, R15.H0_H0 ;  /* 0x2000000fff447230 */ /* 0x004fe40000004100 */
[----:B------:R-:W-:Y:S01]  /*8580*/  FFMA.FTZ R15, R65, R32, R74 ;  /* 0x00000020410f7223 */ /* 0x000fe2000001004a */
[----:B-----5:R-:W-:Y:S02]  /*8590*/  HADD2.F32 R69, -RZ, R16.H0_H0 ;  /* 0x20000010ff457230 */ /* 0x020fe40000004100 */
[-C--:B------:R-:W-:Y:S01]  /*85a0*/  FFMA.FTZ R10, R62, R33.reuse, R5 ;  /* 0x000000213e0a7223 */ /* 0x080fe20000010005 */
[----:B------:R-:W-:Y:S02]  /*85b0*/  HADD2.F32 R71, -RZ, R17.H0_H0 ;  /* 0x20000011ff477230 */ /* 0x000fe40000004100 */
[----:B------:R-:W-:Y:S01]  /*85c0*/  FFMA.FTZ R14, R64, R33, R13 ;  /* 0x00000021400e7223 */ /* 0x000fe2000001000d */
[----:B---3--:R-:W-:-:S02]  /*85d0*/  HADD2.F32 R72, -RZ, R24.H0_H0 ;  /* 0x20000018ff487230 */ /* 0x008fc40000004100 */
[-C--:B------:R-:W-:Y:S01]  /*85e0*/  FFMA.FTZ R15, R66, R33.reuse, R15 ;  /* 0x00000021420f7223 */ /* 0x080fe2000001000f */
[----:B------:R-:W-:Y:S02]  /*85f0*/  HADD2.F32 R73, -RZ, R11.H0_H0 ;  /* 0x2000000bff497230 */ /* 0x000fe40000004100 */
[----:B------:R-:W-:Y:S01]  /*8600*/  FFMA.FTZ R20, R68, R33, R21 ;  /* 0x0000002144147223 */ /* 0x000fe20000010015 */
[--C-:B------:R-:W-:Y:S02]  /*8610*/  HADD2.F32 R17, -RZ, R8.reuse.H0_H0 ;  /* 0x20000008ff117230 */ /* 0x100fe40000004100 */
        /* <DEDUP_REMOVED lines=9> */
[-C--:B------:R-:W-:Y:S02]  /*86b0*/  FFMA.FTZ R21, R4, R17.reuse, RZ ;  /* 0x0000001104157223 */ /* 0x080fe400000100ff */
[-C--:B------:R-:W-:Y:S01]  /*86c0*/  FFMA.FTZ R9, R46, R8.reuse, R9 ;  /* 0x000000082e097223 */ /* 0x080fe20000010009 */
[----:B------:R-:W-:Y:S01]  /*86d0*/  FFMA.FTZ R16, R2, R17, RZ ;  /* 0x0000001102107223 */ /* 0x000fe200000100ff */
[-C--:B------:R-:W-:Y:S01]  /*86e0*/  FFMA.FTZ R14, R47, R8.reuse, R14 ;  /* 0x000000082f0e7223 */ /* 0x080fe2000001000e */
[----:B------:R-:W-:Y:S01]  /*86f0*/  FFMA.FTZ R17, R48, R8, R21 ;  /* 0x0000000830117223 */ /* 0x000fe20000010015 */
[----:B------:R-:W-:Y:S01]  /*8700*/  FFMA.FTZ R9, R50, R12, R9 ;  /* 0x0000000c32097223 */ /* 0x000fe20000010009 */
[----:B------:R-:W-:Y:S01]  /*8710*/  FFMA.FTZ R16, R49, R8, R16 ;  /* 0x0000000831107223 */ /* 0x000fe20000010010 */
[-C--:B------:R-:W-:Y:S01]  /*8720*/  FFMA.FTZ R21, R51, R12.reuse, R14 ;  /* 0x0000000c33157223 */ /* 0x080fe2000001000e */
[----:B------:R-:W-:Y:S01]  /*8730*/  FFMA.FTZ R14, R52, R12, R17 ;  /* 0x0000000c340e7223 */ /* 0x000fe20000010011 */
[----:B------:R-:W-:-:S02]  /*8740*/  HADD2.F32 R17, -RZ, R6.H0_H0 ;  /* 0x20000006ff117230 */ /* 0x000fc40000004100 */
[----:B------:R-:W-:Y:S01]  /*8750*/  FFMA.FTZ R8, R54, R15, R9 ;  /* 0x0000000f36087223 */ /* 0x000fe20000010009 */
[----:B------:R-:W-:-:S03]  /*8760*/  FFMA.FTZ R25, R53, R12, R16 ;  /* 0x0000000c35197223 */ /* 0x000fc60000010010 */
[----:B------:R-:W-:Y:S02]  /*8770*/  FFMA.FTZ R12, R57, R17, R8 ;  /* 0x00000011390c7223 */ /* 0x000fe40000010008 */
[----:B------:R-:W0:Y:S01]  /*8780*/  LDS.64 R8, [UR5+0x1b0] ;  /* 0x0001b005ff087984 */ /* 0x000e220008000a00 */
[-C--:B------:R-:W-:Y:S01]  /*8790*/  FFMA.FTZ R21, R70, R15.reuse, R21 ;  /* 0x0000000f46157223 */ /* 0x080fe20000010015 */
[-C--:B------:R-:W-:Y:S01]  /*87a0*/  FFMA.FTZ R20, R55, R15.reuse, R14 ;  /* 0x0000000f37147223 */ /* 0x080fe2000001000e */
[----:B------:R-:W-:Y:S01]  /*87b0*/  FFMA.FTZ R25, R56, R15, R25 ;  /* 0x0000000f38197223 */ /* 0x000fe20000010019 */
[----:B------:R-:W-:Y:S02]  /*87c0*/  HADD2.F32 R6, -RZ, R6.H1_H1 ;  /* 0x30000006ff067230 */ /* 0x000fe40000004100 */
[-C--:B------:R-:W-:Y:S01]  /*87d0*/  FFMA.FTZ R16, R58, R17.reuse, R21 ;  /* 0x000000113a107223 */ /* 0x080fe20000010015 */
[----:B------:R-:W-:Y:S01]  /*87e0*/  FFMA.FTZ R20, R59, R17, R20 ;  /* 0x000000113b147223 */ /* 0x000fe20000010014 */
[----:B------:R-:W-:-:S02]  /*87f0*/  HADD2.F32 R15, -RZ, R7.H0_H0 ;  /* 0x20000007ff0f7230 */ /* 0x000fc40000004100 */
        /* <DEDUP_REMOVED lines=12> */
[----:B------:R-:W-:Y:S01]  /*88c0*/  FMUL.FTZ R10, R29, R10 ;  /* 0x0000000a1d0a7220 */ /* 0x000fe20000410000 */
[----:B------:R-:W-:Y:S01]  /*88d0*/  FMUL.FTZ R13, R30, R13 ;  /* 0x0000000d1e0d7220 */ /* 0x000fe20000410000 */
[-C--:B------:R-:W-:Y:S01]  /*88e0*/  FFMA.FTZ R12, R72, R14.reuse, R21 ;  /* 0x0000000e480c7223 */ /* 0x080fe20000010015 */
[----:B------:R-:W1:Y:S01]  /*88f0*/  LDS.64 R6, [UR5+0x1b8] ;  /* 0x0001b805ff067984 */ /* 0x000e620008000a00 */
[----:B------:R-:W-:Y:S01]  /*8900*/  FMUL.FTZ R5, R26, R5 ;  /* 0x000000051a057220 */ /* 0x000fe20000410000 */
[----:B------:R-:W-:Y:S01]  /*8910*/  FMUL.FTZ R11, R28, R11 ;  /* 0x0000000b1c0b7220 */ /* 0x000fe20000410000 */
[----:B------:R-:W-:Y:S01]  /*8920*/  FFMA.FTZ R21, R73, R14, R16 ;  /* 0x0000000e49157223 */ /* 0x000fe20000010010 */
        /* <DEDUP_REMOVED lines=17> */
[----:B------:R-:W2:Y:S01]  /*8a40*/  LDS.64 R10, [UR5+0x30] ;  /* 0x00003005ff0a7984 */ /* 0x000ea20008000a00 */
[----:B------:R-:W-:Y:S01]  /*8a50*/  HFMA2.MMA R16, R5, 1, 1, R43 ;  /* 0x3c003c0005107835 */ /* 0x000fe2000000002b */
[--C-:B0-----:R-:W-:Y:S02]  /*8a60*/  HADD2.F32 R5, -RZ, R8.reuse.H0_H0 ;  /* 0x20000008ff057230 */ /* 0x101fe40000004100 */
[----:B------:R-:W-:Y:S01]  /*8a70*/  HADD2.F32 R8, -RZ, R8.H1_H1 ;  /* 0x30000008ff087230 */ /* 0x000fe20000004100 */
[----:B------:R-:W-:Y:S01]  /*8a80*/  HFMA2.MMA R13, R12, 1, 1, R45 ;  /* 0x3c003c000c0d7835 */ /* 0x000fe2000000002d */
[----:B------:R-:W-:-:S02]  /*8a90*/  HADD2.F32 R12, -RZ, R9.H0_H0 ;  /* 0x20000009ff0c7230 */ /* 0x000fc40000004100 */
        /* <DEDUP_REMOVED lines=9> */
[----:B------:R-:W-:-:S02]  /*8b30*/  FFMA.FTZ R5, R50, R12, R9 ;  /* 0x0000000c32057223 */ /* 0x000fc40000010009 */
[----:B------:R-:W0:Y:S01]  /*8b40*/  LDS.64 R8, [UR5+0x38] ;  /* 0x00003805ff087984 */ /* 0x000e220008000a00 */
        /* <DEDUP_REMOVED lines=20> */
[----:B------:R-:W-:Y:S01]  /*8c90*/  FFMA.FTZ R21, R66, R17, R21 ;  /* 0x0000001142157223 */ /* 0x000fe20000010015 */
[----:B--2---:R-:W-:-:S02]  /*8ca0*/  HADD2.F32 R5, -RZ, R10.H0_H0 ;  /* 0x2000000aff057230 */ /* 0x004fc40000004100 */
[-C--:B------:R-:W-:Y:S01]  /*8cb0*/  FFMA.FTZ R12, R64, R17.reuse, R7 ;  /* 0x00000011400c7223 */ /* 0x080fe20000010007 */
[----:B------:R-:W-:Y:S01]  /*8cc0*/  FFMA.FTZ R24, R68, R17, R25 ;  /* 0x0000001144187223 */ /* 0x000fe20000010019 */
[----:B------:R-:W-:Y:S01]  /*8cd0*/  FFMA.FTZ R38, R72, R20, R21 ;  /* 0x0000001448267223 */ /* 0x000fe20000010015 */
[----:B------:R-:W-:Y:S02]  /*8ce0*/  HADD2.F32 R10, -RZ, R10.H1_H1 ;  /* 0x3000000aff0a7230 */ /* 0x000fe40000004100 */
[----:B------:R-:W-:Y:S01]  /*8cf0*/  FFMA.FTZ R7, R3, R5, RZ ;  /* 0x0000000503077223 */ /* 0x000fe200000100ff */
[C---:B------:R-:W-:Y:S01]  /*8d00*/  FFMA.FTZ R17, R5.reuse, R0, RZ ;  /* 0x0000000005117223 */ /* 0x040fe200000100ff */
[----:B------:R-:W-:Y:S01]  /*8d10*/  FFMA.FTZ R21, R5, R4, RZ ;  /* 0x0000000405157223 */ /* 0x000fe200000100ff */
[-C--:B------:R-:W-:Y:S01]  /*8d20*/  FFMA.FTZ R25, R69, R20.reuse, R6 ;  /* 0x0000001445197223 */ /* 0x080fe20000010006 */
[----:B------:R-:W-:Y:S01]  /*8d30*/  FFMA.FTZ R33, R71, R20, R12 ;  /* 0x0000001447217223 */ /* 0x000fe2000001000c */
[----:B------:R-:W-:-:S02]  /*8d40*/  HADD2.F32 R6, -RZ, R11.H0_H0 ;  /* 0x2000000bff067230 */ /* 0x000fc40000004100 */
[----:B------:R-:W-:Y:S01]  /*8d50*/  FFMA.FTZ R12, R5, R2, RZ ;  /* 0x00000002050c7223 */ /* 0x000fe200000100ff */
[----:B------:R-:W-:Y:S01]  /*8d60*/  FFMA.FTZ R7, R46, R10, R7 ;  /* 0x0000000a2e077223 */ /* 0x000fe20000010007 */
        /* <DEDUP_REMOVED lines=34> */
[----:B------:R-:W1:Y:S01]  /*8f90*/  LDS.64 R6, [UR5+0x238] ;  /* 0x00023805ff067984 */ /* 0x000e620008000a00 */
[----:B------:R-:W-:Y:S01]  /*8fa0*/  FMUL.FTZ R5, R26, R5 ;  /* 0x000000051a057220 */ /* 0x000fe20000410000 */
[----:B------:R-:W-:Y:S01]  /*8fb0*/  FMUL.FTZ R11, R28, R11 ;  /* 0x0000000b1c0b7220 */ /* 0x000fe20000410000 */
        /* <DEDUP_REMOVED lines=10> */
[----:B------:R-:W-:-:S02]  /*9060*/  PRMT R5, R5, 0x5410, R11 ;  /* 0x0000541005057816 */ /* 0x000fc4000000000b */
[----:B------:R-:W-:Y:S02]  /*9070*/  PRMT R25, R25, 0x5410, R33 ;  /* 0x0000541019197816 */ /* 0x000fe40000000021 */
[----:B------:R-:W-:Y:S02]  /*9080*/  PRMT R10, R10, 0x5410, R21 ;  /* 0x000054100a0a7816 */ /* 0x000fe40000000015 */
[----:B------:R-:W2:Y:S01]  /*9090*/  LDS.64 R20, [UR5+0x2b0] ;  /* 0x0002b005ff147984 */ /* 0x000ea20008000a00 */
[----:B------:R-:W-:Y:S01]  /*90a0*/  HFMA2.MMA R27, R5, 1, 1, R27 ;  /* 0x3c003c00051b7835 */ /* 0x000fe2000000001b */
[--C-:B0-----:R-:W-:Y:S01]  /*90b0*/  HADD2.F32 R5, -RZ, R8.reuse.H0_H0 ;  /* 0x20000008ff057230 */ /* 0x101fe20000004100 */
[----:B------:R-:W-:Y:S01]  /*90c0*/  HFMA2.MMA R12, R25, 1, 1, R41 ;  /* 0x3c003c00190c7835 */ /* 0x000fe20000000029 */
[----:B------:R-:W-:Y:S01]  /*90d0*/  HADD2.F32 R8, -RZ, R8.H1_H1 ;  /* 0x30000008ff087230 */ /* 0x000fe20000004100 */
[----:B------:R-:W-:Y:S01]  /*90e0*/  HFMA2.MMA R17, R10, 1, 1, R31 ;  /* 0x3c003c000a117835 */ /* 0x000fe2000000001f */
[----:B------:R-:W-:-:S02]  /*90f0*/  HADD2.F32 R10, -RZ, R9.H0_H0 ;  /* 0x20000009ff0a7230 */ /* 0x000fc40000004100 */
[----:B------:R-:W-:Y:S02]  /*9100*/  HADD2.F32 R25, -RZ, R9.H1_H1 ;  /* 0x30000009ff197230 */ /* 0x000fe40000004100 */
[----:B------:R-:W-:Y:S01]  /*9110*/  FFMA.FTZ R9, R3, R5, RZ ;  /* 0x0000000503097223 */ /* 0x000fe200000100ff */
[----:B------:R-:W-:Y:S01]  /*9120*/  FMUL.FTZ R38, R29, R38 ;  /* 0x000000261d267220 */ /* 0x000fe20000410000 */
[----:B------:R-:W-:Y:S01]  /*9130*/  FMUL.FTZ R43, R30, R43 ;  /* 0x0000002b1e2b7220 */ /* 0x000fe20000410000 */
[-C--:B------:R-:W-:Y:S01]  /*9140*/  FFMA.FTZ R24, R0, R5.reuse, RZ ;  /* 0x0000000500187223 */ /* 0x080fe200000100ff */
[-C--:B------:R-:W-:Y:S01]  /*9150*/  FFMA.FTZ R9, R46, R8.reuse, R9 ;  /* 0x000000082e097223 */ /* 0x080fe20000010009 */
[-C--:B------:R-:W-:Y:S01]  /*9160*/  FFMA.FTZ R31, R4, R5.reuse, RZ ;  /* 0x00000005041f7223 */ /* 0x080fe200000100ff */
[----:B------:R-:W-:Y:S01]  /*9170*/  FFMA.FTZ R32, R2, R5, RZ ;  /* 0x0000000502207223 */ /* 0x000fe200000100ff */
[----:B------:R-:W-:Y:S01]  /*9180*/  FFMA.FTZ R24, R47, R8, R24 ;  /* 0x000000082f187223 */ /* 0x000fe20000010018 */
[----:B------:R-:W-:Y:S01]  /*9190*/  FFMA.FTZ R5, R50, R10, R9 ;  /* 0x0000000a32057223 */ /* 0x000fe20000010009 */
[-C--:B------:R-:W-:Y:S01]  /*91a0*/  FFMA.FTZ R31, R48, R8.reuse, R31 ;  /* 0x00000008301f7223 */ /* 0x080fe2000001001f */
[----:B------:R-:W-:Y:S01]  /*91b0*/  FFMA.FTZ R32, R49, R8, R32 ;  /* 0x0000000831207223 */ /* 0x000fe20000010020 */
[----:B------:R-:W-:Y:S01]  /*91c0*/  F2FP.F16.F32.PACK_AB R38, RZ, R38 ;  /* 0x00000026ff26723e */ /* 0x000fe200000000ff */
[----:B------:R-:W0:Y:S01]  /*91d0*/  LDS.64 R8, [UR5+0x2b8] ;  /* 0x0002b805ff087984 */ /* 0x000e220008000a00 */
[----:B------:R-:W-:Y:S01]  /*91e0*/  F2FP.F16.F32.PACK_AB R43, RZ, R43 ;  /* 0x0000002bff2b723e */ /* 0x000fe200000000ff */
[-C--:B------:R-:W-:Y:S01]  /*91f0*/  FFMA.FTZ R33, R51, R10.reuse, R24 ;  /* 0x0000000a33217223 */ /* 0x080fe20000010018 */
[----:B------:R-:W-:-:S02]  /*9200*/  FFMA.FTZ R24, R52, R10, R31 ;  /* 0x0000000a34187223 */ /* 0x000fc4000001001f */
[----:B------:R-:W-:Y:S01]  /*9210*/  PRMT R38, R38, 0x5410, R43 ;  /* 0x0000541026267816 */ /* 0x000fe2000000002b */
[----:B------:R-:W-:Y:S01]  /*9220*/  FFMA.FTZ R41, R53, R10, R32 ;  /* 0x0000000a35297223 */ /* 0x000fe20000010020 */
[----:B-1----:R-:W-:Y:S02]  /*9230*/  HADD2.F32 R31, -RZ, R6.H0_H0 ;  /* 0x20000006ff1f7230 */ /* 0x002fe40000004100 */
[-C--:B------:R-:W-:Y:S01]  /*9240*/  FFMA.FTZ R10, R54, R25.reuse, R5 ;  /* 0x00000019360a7223 */ /* 0x080fe20000010005 */
[-C--:B------:R-:W-:Y:S01]  /*9250*/  FFMA.FTZ R33, R70, R25.reuse, R33 ;  /* 0x0000001946217223 */ /* 0x080fe20000010021 */
[----:B------:R-:W-:Y:S02]  /*9260*/  HADD2 R11, R38, R42 ;  /* 0x0000002a260b7230 */ /* 0x000fe40000000000 */
[-C--:B------:R-:W-:Y:S01]  /*9270*/  FFMA.FTZ R38, R55, R25.reuse, R24 ;  /* 0x0000001937267223 */ /* 0x080fe20000010018 */
[----:B------:R-:W-:Y:S01]  /*9280*/  FFMA.FTZ R41, R56, R25, R41 ;  /* 0x0000001938297223 */ /* 0x000fe20000010029 */
[----:B------:R-:W-:-:S02]  /*9290*/  HADD2.F32 R6, -RZ, R6.H1_H1 ;  /* 0x30000006ff067230 */ /* 0x000fc40000004100 */
[-C--:B------:R-:W-:Y:S01]  /*92a0*/  FFMA.FTZ R10, R57, R31.reuse, R10 ;  /* 0x0000001f390a7223 */ /* 0x080fe2000001000a */
        /* <DEDUP_REMOVED lines=17> */
[----:B------:R-:W-:Y:S02]  /*93c0*/  HADD2.F32 R20, -RZ, R20.H1_H1 ;  /* 0x30000014ff147230 */ /* 0x000fe40000004100 */
[----:B------:R-:W-:Y:S01]  /*93d0*/  FFMA.FTZ R31, R73, R24, R32 ;  /* 0x00000018491f7223 */ /* 0x000fe20000010020 */
        /* <DEDUP_REMOVED lines=33> */
[----:B------:R-:W-:Y:S01]  /*95f0*/  FFMA.FTZ R41, R66, R21, R41 ;  /* 0x0000001542297223 */ /* 0x000fe20000010029 */
[----:B------:R-:W-:Y:S01]  /*9600*/  FMUL.FTZ R5, R26, R5 ;  /* 0x000000051a057220 */ /* 0x000fe20000410000 */
[----:B------:R-:W-:Y:S01]  /*9610*/  FMUL.FTZ R7, R28, R7 ;  /* 0x000000071c077220 */ /* 0x000fe20000410000 */
[----:B------:R-:W-:Y:S01]  /*9620*/  FFMA.FTZ R32, R68, R21, R43 ;  /* 0x0000001544207223 */ /* 0x000fe2000001002b */
[-C--:B------:R-:W-:Y:S01]  /*9630*/  FFMA.FTZ R9, R69, R20.reuse, R8 ;  /* 0x0000001445097223 */ /* 0x080fe20000010008 */
[-C--:B------:R-:W-:Y:S01]  /*9640*/  FFMA.FTZ R33, R71, R20.reuse, R10 ;  /* 0x0000001447217223 */ /* 0x080fe2000001000a */
[-C--:B------:R-:W-:Y:S01]  /*9650*/  FFMA.FTZ R8, R72, R20.reuse, R41 ;  /* 0x0000001448087223 */ /* 0x080fe20000010029 */
[----:B------:R-:W-:Y:S01]  /*9660*/  FFMA.FTZ R41, R73, R20, R32 ;  /* 0x0000001449297223 */ /* 0x000fe20000010020 */
[----:B------:R-:W-:Y:S01]  /*9670*/  F2FP.F16.F32.PACK_AB R5, RZ, R5 ;  /* 0x00000005ff05723e */ /* 0x000fe200000000ff */
[----:B------:R-:W1:Y:S01]  /*9680*/  LDS.64 R20, [UR5+0x338] ;  /* 0x00033805ff147984 */ /* 0x000e620008000a00 */
[----:B------:R-:W-:Y:S01]  /*9690*/  F2FP.F16.F32.PACK_AB R7, RZ, R7 ;  /* 0x00000007ff07723e */ /* 0x000fe200000000ff */
[----:B------:R-:W-:Y:S01]  /*96a0*/  FMUL.FTZ R9, R26, R9 ;  /* 0x000000091a097220 */ /* 0x000fe20000410000 */
[----:B------:R-:W-:-:S02]  /*96b0*/  FMUL.FTZ R33, R28, R33 ;  /* 0x000000211c217220 */ /* 0x000fc40000410000 */
[----:B------:R-:W-:Y:S01]  /*96c0*/  PRMT R5, R5, 0x5410, R7 ;  /* 0x0000541005057816 */ /* 0x000fe20000000007 */
[C---:B------:R-:W-:Y:S01]  /*96d0*/  FMUL.FTZ R6, R29.reuse, R6 ;  /* 0x000000061d067220 */ /* 0x040fe20000410000 */
[C---:B------:R-:W-:Y:S01]  /*96e0*/  FMUL.FTZ R31, R30.reuse, R31 ;  /* 0x0000001f1e1f7220 */ /* 0x040fe20000410000 */
[----:B------:R-:W-:Y:S01]  /*96f0*/  FMUL.FTZ R8, R29, R8 ;  /* 0x000000081d087220 */ /* 0x000fe20000410000 */
[----:B------:R-:W-:Y:S01]  /*9700*/  FMUL.FTZ R41, R30, R41 ;  /* 0x000000291e297220 */ /* 0x000fe20000410000 */
[----:B------:R-:W-:Y:S02]  /*9710*/  F2FP.F16.F32.PACK_AB R9, RZ, R9 ;  /* 0x00000009ff09723e */ /* 0x000fe400000000ff */
[----:B------:R-:W-:Y:S01]  /*9720*/  F2FP.F16.F32.PACK_AB R33, RZ, R33 ;  /* 0x00000021ff21723e */ /* 0x000fe200000000ff */
[----:B------:R-:W-:Y:S01]  /*9730*/  HFMA2.MMA R10, R5, 1, 1, R39 ;  /* 0x3c003c00050a7835 */ /* 0x000fe20000000027 */
[----:B------:R-:W-:Y:S02]  /*9740*/  F2FP.F16.F32.PACK_AB R6, RZ, R6 ;  /* 0x00000006ff06723e */ /* 0x000fe400000000ff */
[----:B------:R-:W-:-:S02]  /*9750*/  PRMT R5, R9, 0x5410, R33 ;  /* 0x0000541009057816 */ /* 0x000fc40000000021 */
[----:B------:R-:W-:Y:S01]  /*9760*/  F2FP.F16.F32.PACK_AB R31, RZ, R31 ;  /* 0x0000001fff1f723e */ /* 0x000fe200000000ff */
[----:B------:R-:W2:Y:S01]  /*9770*/  LDS.64 R32, [UR5+0x3b0] ;  /* 0x0003b005ff207984 */ /* 0x000ea20008000a00 */
[----:B------:R-:W-:Y:S02]  /*9780*/  F2FP.F16.F32.PACK_AB R8, RZ, R8 ;  /* 0x00000008ff08723e */ /* 0x000fe400000000ff */
[----:B------:R-:W-:Y:S02]  /*9790*/  F2FP.F16.F32.PACK_AB R41, RZ, R41 ;  /* 0x00000029ff29723e */ /* 0x000fe400000000ff */
[----:B------:R-:W-:Y:S02]  /*97a0*/  PRMT R6, R6, 0x5410, R31 ;  /* 0x0000541006067816 */ /* 0x000fe4000000001f */
[----:B------:R-:W-:Y:S01]  /*97b0*/  PRMT R7, R8, 0x5410, R41 ;  /* 0x0000541008077816 */ /* 0x000fe20000000029 */
[----:B------:R-:W-:Y:S01]  /*97c0*/  HFMA2.MMA R8, R5, 1, 1, R36 ;  /* 0x3c003c0005087835 */ /* 0x000fe20000000024 */
[----:B0-----:R-:W-:-:S02]  /*97d0*/  HADD2.F32 R5, -RZ, R24.H0_H0 ;  /* 0x20000018ff057230 */ /* 0x001fc40000004100 */
[----:B------:R-:W-:Y:S02]  /*97e0*/  HADD2 R9, R6, R34 ;  /* 0x0000002206097230 */ /* 0x000fe40000000000 */
[----:B------:R-:W-:Y:S02]  /*97f0*/  HADD2.F32 R24, -RZ, R24.H1_H1 ;  /* 0x30000018ff187230 */ /* 0x000fe40000004100 */
[--C-:B------:R-:W-:Y:S02]  /*9800*/  HADD2.F32 R6, -RZ, R25.reuse.H0_H0 ;  /* 0x20000019ff067230 */ /* 0x100fe40000004100 */
[----:B------:R-:W-:Y:S02]  /*9810*/  HADD2.F32 R31, -RZ, R25.H1_H1 ;  /* 0x30000019ff1f7230 */ /* 0x000fe40000004100 */
[-C--:B------:R-:W-:Y:S01]  /*9820*/  FFMA.FTZ R25, R3, R5.reuse, RZ ;  /* 0x0000000503197223 */ /* 0x080fe200000100ff */
[----:B------:R-:W-:Y:S01]  /*9830*/  HFMA2.MMA R7, R7, 1, 1, R35 ;  /* 0x3c003c0007077835 */ /* 0x000fe20000000023 */
        /* <DEDUP_REMOVED lines=15> */
[----:B------:R-:W-:Y:S02]  /*9930*/  HADD2.F32 R20, -RZ, R20.H1_H1 ;  /* 0x30000014ff147230 */ /* 0x000fe40000004100 */
[----:B------:R-:W-:Y:S01]  /*9940*/  FFMA.FTZ R6, R54, R31, R5 ;  /* 0x0000001f36067223 */ /* 0x000fe20000010005 */
[----:B------:R-:W-:Y:S01]  /*9950*/  FFMA.FTZ R42, R60, R35, R41 ;  /* 0x000000233c2a7223 */ /* 0x000fe20000010029 */
[----:B------:R-:W-:Y:S01]  /*9960*/  FFMA.FTZ R38, R55, R31, R34 ;  /* 0x0000001f37267223 */ /* 0x000fe20000010022 */
[----:B------:R-:W-:-:S02]  /*9970*/  HADD2.F32 R31, -RZ, R21.H0_H0 ;  /* 0x20000015ff1f7230 */ /* 0x000fc40000004100 */
        /* <DEDUP_REMOVED lines=8> */
[--C-:B--2---:R-:W-:Y:S02]  /*9a00*/  HADD2.F32 R39, -RZ, R32.reuse.H0_H0 ;  /* 0x20000020ff277230 */ /* 0x104fe40000004100 */
[----:B------:R-:W-:Y:S01]  /*9a10*/  FFMA.FTZ R35, R65, R20, R38 ;  /* 0x0000001441237223 */ /* 0x000fe20000010026 */
[-C--:B------:R-:W-:Y:S01]  /*9a20*/  FFMA.FTZ R20, R64, R31.reuse, R21 ;  /* 0x0000001f40147223 */ /* 0x080fe20000010015 */
[----:B------:R-:W-:Y:S01]  /*9a30*/  FFMA.FTZ R6, R62, R31, R5 ;  /* 0x0000001f3e067223 */ /* 0x000fe20000010005 */
[----:B------:R-:W-:-:S02]  /*9a40*/  HADD2.F32 R32, -RZ, R32.H1_H1 ;  /* 0x30000020ff207230 */ /* 0x000fc40000004100 */
[----:B------:R-:W-:Y:S01]  /*9a50*/  FFMA.FTZ R35, R66, R31, R35 ;  /* 0x0000001f42237223 */ /* 0x000fe20000010023 */
[-C--:B------:R-:W-:Y:S01]  /*9a60*/  FFMA.FTZ R3, R3, R39.reuse, RZ ;  /* 0x0000002703037223 */ /* 0x080fe200000100ff */
[-C--:B------:R-:W-:Y:S01]  /*9a70*/  FFMA.FTZ R21, R71, R34.reuse, R20 ;  /* 0x0000002247157223 */ /* 0x080fe20000010014 */
[-C--:B------:R-:W-:Y:S01]  /*9a80*/  FFMA.FTZ R0, R0, R39.reuse, RZ ;  /* 0x0000002700007223 */ /* 0x080fe200000100ff */
[-C--:B------:R-:W-:Y:S01]  /*9a90*/  FFMA.FTZ R5, R69, R34.reuse, R6 ;  /* 0x0000002245057223 */ /* 0x080fe20000010006 */
[--C-:B------:R-:W-:Y:S02]  /*9aa0*/  HADD2.F32 R20, -RZ, R33.reuse.H0_H0 ;  /* 0x20000021ff147230 */ /* 0x100fe40000004100 */
[----:B------:R-:W-:Y:S01]  /*9ab0*/  FFMA.FTZ R6, R72, R34, R35 ;  /* 0x0000002248067223 */ /* 0x000fe20000010023 */
[-C--:B------:R-:W-:Y:S01]  /*9ac0*/  FFMA.FTZ R3, R46, R32.reuse, R3 ;  /* 0x000000202e037223 */ /* 0x080fe20000010003 */
[-C--:B------:R-:W-:Y:S01]  /*9ad0*/  FFMA.FTZ R35, R4, R39.reuse, RZ ;  /* 0x0000002704237223 */ /* 0x080fe200000100ff */
[----:B------:R-:W-:Y:S01]  /*9ae0*/  FFMA.FTZ R2, R2, R39, RZ ;  /* 0x0000002702027223 */ /* 0x000fe200000100ff */
[----:B------:R-:W-:Y:S01]  /*9af0*/  FFMA.FTZ R0, R47, R32, R0 ;  /* 0x000000202f007223 */ /* 0x000fe20000010000 */
[----:B------:R-:W-:-:S02]  /*9b00*/  HADD2.F32 R33, -RZ, R33.H1_H1 ;  /* 0x30000021ff217230 */ /* 0x000fc40000004100 */
[----:B------:R-:W-:Y:S01]  /*9b10*/  FFMA.FTZ R3, R50, R20, R3 ;  /* 0x0000001432037223 */ /* 0x000fe20000010003 */
[-C--:B------:R-:W-:Y:S01]  /*9b20*/  FFMA.FTZ R35, R48, R32.reuse, R35 ;  /* 0x0000002030237223 */ /* 0x080fe20000010023 */
        /* <DEDUP_REMOVED lines=22> */
[----:B------:R-:W-:Y:S01]  /*9c90*/  FMUL.FTZ R77, R26, R77 ;  /* 0x0000004d1a4d7220 */ /* 0x000fe20000410000 */
[----:B------:R-:W-:Y:S01]  /*9ca0*/  FMUL.FTZ R79, R28, R79 ;  /* 0x0000004f1c4f7220 */ /* 0x000fe20000410000 */
[-C--:B------:R-:W-:Y:S01]  /*9cb0*/  FFMA.FTZ R65, R66, R33.reuse, R65 ;  /* 0x0000002142417223 */ /* 0x080fe20000010041 */
[----:B------:R-:W-:Y:S01]  /*9cc0*/  FFMA.FTZ R68, R68, R33, R67 ;  /* 0x0000002144447223 */ /* 0x000fe20000010043 */
[-C--:B------:R-:W-:Y:S01]  /*9cd0*/  FFMA.FTZ R69, R69, R0.reuse, R62 ;  /* 0x0000000045457223 */ /* 0x080fe2000001003e */
[----:B------:R-:W-:Y:S01]  /*9ce0*/  FFMA.FTZ R71, R71, R0, R64 ;  /* 0x0000000047477223 */ /* 0x000fe20000010040 */
[----:B------:R-:W-:Y:S01]  /*9cf0*/  F2FP.F16.F32.PACK_AB R77, RZ, R77 ;  /* 0x0000004dff4d723e */ /* 0x000fe200000000ff */
[C---:B------:R-:W-:Y:S01]  /*9d00*/  FFMA.FTZ R31, R73.reuse, R34, R36 ;  /* 0x00000022491f7223 */ /* 0x040fe20000010024 */
[----:B------:R-:W-:Y:S01]  /*9d10*/  F2FP.F16.F32.PACK_AB R79, RZ, R79 ;  /* 0x0000004fff4f723e */ /* 0x000fe200000000ff */
[-C--:B------:R-:W-:Y:S01]  /*9d20*/  FFMA.FTZ R72, R72, R0.reuse, R65 ;  /* 0x0000000048487223 */ /* 0x080fe20000010041 */
[----:B------:R-:W-:Y:S01]  /*9d30*/  IADD3 R128, R128, 0x20, RZ ;  /* 0x0000002080807810 */ /* 0x000fe20007ffe0ff */
[----:B------:R-:W-:Y:S01]  /*9d40*/  FFMA.FTZ R73, R73, R0, R68 ;  /* 0x0000000049497223 */ /* 0x000fe20000010044 */
[----:B------:R-:W-:Y:S01]  /*9d50*/  FMUL.FTZ R69, R26, R69 ;  /* 0x000000451a457220 */ /* 0x000fe20000410000 */
[----:B------:R-:W-:Y:S01]  /*9d60*/  FMUL.FTZ R71, R28, R71 ;  /* 0x000000471c477220 */ /* 0x000fe20000410000 */
[----:B------:R-:W-:Y:S01]  /*9d70*/  FMUL.FTZ R5, R26, R5 ;  /* 0x000000051a057220 */ /* 0x000fe20000410000 */
[----:B------:R-:W-:Y:S01]  /*9d80*/  FMUL.FTZ R21, R28, R21 ;  /* 0x000000151c157220 */ /* 0x000fe20000410000 */
[----:B------:R-:W-:Y:S01]  /*9d90*/  PRMT R77, R77, 0x5410, R79 ;  /* 0x000054104d4d7816 */ /* 0x000fe2000000004f */
[C---:B------:R-:W-:Y:S01]  /*9da0*/  FMUL.FTZ R6, R29.reuse, R6 ;  /* 0x000000061d067220 */ /* 0x040fe20000410000 */
[----:B------:R-:W-:Y:S01]  /*9db0*/  ISETP.GE.AND P0, PT, R128, UR7, PT ;  /* 0x0000000780007c0c */ /* 0x000fe2000bf06270 */
[----:B------:R-:W-:Y:S01]  /*9dc0*/  FMUL.FTZ R31, R30, R31 ;  /* 0x0000001f1e1f7220 */ /* 0x000fe20000410000 */
[----:B------:R-:W-:Y:S01]  /*9dd0*/  ISETP.LT.AND P1, PT, R128, R129, PT ;  /* 0x000000818000720c */ /* 0x000fe20003f21270 */
[----:B------:R-:W-:Y:S01]  /*9de0*/  FMUL.FTZ R72, R29, R72 ;  /* 0x000000481d487220 */ /* 0x000fe20000410000 */
[----:B------:R-:W-:Y:S01]  /*9df0*/  FMUL.FTZ R73, R30, R73 ;  /* 0x000000491e497220 */ /* 0x000fe20000410000 */
[----:B------:R-:W-:-:S02]  /*9e00*/  F2FP.F16.F32.PACK_AB R69, RZ, R69 ;  /* 0x00000045ff45723e */ /* 0x000fc400000000ff */
[----:B------:R-:W-:Y:S02]  /*9e10*/  F2FP.F16.F32.PACK_AB R71, RZ, R71 ;  /* 0x00000047ff47723e */ /* 0x000fe400000000ff */
[----:B------:R-:W-:Y:S02]  /*9e20*/  F2FP.F16.F32.PACK_AB R5, RZ, R5 ;  /* 0x00000005ff05723e */ /* 0x000fe400000000ff */
[----:B------:R-:W-:Y:S01]  /*9e30*/  F2FP.F16.F32.PACK_AB R21, RZ, R21 ;  /* 0x00000015ff15723e */ /* 0x000fe200000000ff */
[----:B------:R-:W-:Y:S01]  /*9e40*/  HFMA2.MMA R37, R77, 1, 1, R37 ;  /* 0x3c003c004d257835 */ /* 0x000fe20000000025 */
        /* <DEDUP_REMOVED lines=8> */
[----:B------:R-:W-:Y:S01]  /*9ed0*/  UIADD3 UR5, UR5, 0x40, URZ ;  /* 0x0000004005057890 */ /* 0x000fe2000fffe03f */
[----:B------:R-:W-:-:S02]  /*9ee0*/  HFMA2.MMA R4, R69, 1, 1, R23 ;  /* 0x3c003c0045047835 */ /* 0x000fc40000000017 */
[----:B------:R-:W-:Y:S01]  /*9ef0*/  HFMA2.MMA R14, R14, 1, 1, R44 ;  /* 0x3c003c000e0e7835 */ /* 0x000fe2000000002c */
[----:B------:R-:W-:Y:S01]  /*9f00*/  HADD2 R3, R72, R22 ;  /* 0x0000001648037230 */ /* 0x000fe20000000000 */
[----:B------:R-:W-:Y:S01]  /*9f10*/  HFMA2.MMA R6, R5, 1, 1, R37 ;  /* 0x3c003c0005067835 */ /* 0x000fe20000000025 */
[----:B------:R-:W-:Y:S02]  /*9f20*/  HADD2 R5, R0, R40 ;  /* 0x0000002800057230 */ /* 0x000fe40000000000 */
[----:B------:R-:W-:Y:S01]  /*9f30*/  IMAD.WIDE R44, R124, 0x4, R18 ;  /* 0x000000047c2c7825 */ /* 0x000fe200078e0212 */
[----:B------:R-:W-:Y:S07]  /*9f40*/  @!P0 BRA P1, `(.L_x_3115) ;  /* 0xffffff6c00d88947 */ /* 0x000fee000083ffff */
.L_x_3114:
[----:B------:R-:W-:-:S04]  /*9f50*/  ISETP.GE.AND P0, PT, R128, R129, PT ;  /* 0x000000818000720c */ /* 0x000fc80003f06270 */
[----:B------:R-:W-:-:S13]  /*9f60*/  ISETP.GE.OR P0, PT, R128, R107, P0 ;  /* 0x0000006b8000720c */ /* 0x000fda0000706670 */
[----:B------:R-:W-:Y:S05]  /*9f70*/  @P0 BRA `(.L_x_3116) ;  /* 0x0000004c00980947 */ /* 0x000fea0003800000 */
.L_x_3117:
[----:B------:R-:W2:Y:S01]  /*9f80*/  LDG.E.128.CONSTANT R32, desc[UR8][R44.64] ;  /* 0x000000082c207981 */ /* 0x000ea2000c1e9d00 */
[----:B------:R-:W-:-:S04]  /*9f90*/  IMAD.WIDE R28, R124, 0x4, R44 ;  /* 0x000000047c1c7825 */ /* 0x000fc800078e022c */
[----:B------:R-:W-:Y:S02]  /*9fa0*/  IMAD.WIDE R130, R124, 0x4, R28 ;  /* 0x000000047c827825 */ /* 0x000fe400078e021c */
[----:B------:R-:W3:Y:S01]  /*9fb0*/  LDG.E.128.CONSTANT R28, desc[UR8][R28.64] ;  /* 0x000000081c1c7981 */ /* 0x000ee2000c1e9d00 */
[----:B------:R-:W-:-:S03]  /*9fc0*/  ISETP.NE.AND P0, PT, R128, R125, PT ;  /* 0x0000007d8000720c */ /* 0x000fc60003f05270 */
[----:B------:R0:W4:Y:S10]  /*9fd0*/  LDG.E.128.CONSTANT R20, desc[UR8][R130.64] ;  /* 0x0000000882147981 */ /* 0x000134000c1e9d00 */
[----:B------:R-:W1:Y:S01]  /*9fe0*/  @!P0 LDC.64 R18, c[0x0][0x248] ;  /* 0x00009200ff128b82 */ /* 0x000e620000000a00 */
[----:B------:R-:W-:-:S05]  /*9ff0*/  @!P0 LEA R25, R128, 0x1, 0x1 ;  /* 0x0000000180198811 */ /* 0x000fca00078e08ff */
[----:B-1----:R-:W-:-:S05]  /*a000*/  @!P0 IMAD.WIDE R18, R25, 0x2, R18 ;  /* 0x0000000219128825 */ /* 0x002fca00078e0212 */
[----:B------:R2:W5:Y:S01]  /*a010*/  @!P0 LDG.E.U16.CONSTANT R45, desc[UR8][R18.64] ;  /* 0x00000008122d8981 */ /* 0x000562000c1e9500 */
[----:B------:R-:W-:Y:S01]  /*a020*/  @!P0 IADD3 R126, R126, 0x1, RZ ;  /* 0x000000017e7e8810 */ /* 0x000fe20007ffe0ff */
[----:B0-----:R-:W-:-:S05]  /*a030*/  IMAD.WIDE R130, R124, 0x4, R130 ;  /* 0x000000047c827825 */ /* 0x001fca00078e0282 */
[----:B------:R0:W5:Y:S01]  /*a040*/  LDG.E.128.CONSTANT R36, desc[UR8][R130.64] ;  /* 0x0000000882247981 */ /* 0x000162000c1e9d00 */
[--C-:B--2---:R-:W-:Y:S02]  /*a050*/  SHF.R.U32.HI R18, RZ, 0xc, R32.reuse ;  /* 0x0000000cff127819 */ /* 0x104fe40000011620 */
[----:B------:R-:W-:Y:S02]  /*a060*/  SHF.R.U32.HI R19, RZ, 0x12, R32 ;  /* 0x00000012ff137819 */ /* 0x000fe40000011620 */
[----:B------:R-:W-:Y:S02]  /*a070*/  LOP3.LUT R18, R18, 0x3f, RZ, 0xc0, !PT ;  /* 0x0000003f12127812 */ /* 0x000fe400078ec0ff */
[----:B------:R-:W-:Y:S02]  /*a080*/  LOP3.LUT R19, R19, 0x3f, RZ, 0xc0, !PT ;  /* 0x0000003f13137812 */ /* 0x000fe400078ec0ff */
[----:B------:R-:W-:Y:S02]  /*a090*/  IADD3 R18, R18, -0x20, RZ ;  /* 0xffffffe012127810 */ /* 0x000fe40007ffe0ff */
[----:B------:R-:W-:-:S02]  /*a0a0*/  IADD3 R19, R19, -0x20, RZ ;  /* 0xffffffe013137810 */ /* 0x000fc40007ffe0ff */
[----:B------:R1:W-:Y:S02]  /*a0b0*/  I2F.F16 R82, R18 ;  /* 0x0000001200527306 */ /* 0x0003e40000200c00 */
[----:B-1----:R-:W-:-:S06]  /*a0c0*/  SHF.R.U32.HI R18, RZ, 0x18, R33 ;  /* 0x00000018ff127819 */ /* 0x002fcc0000011621 */
[----:B------:R1:W-:Y:S01]  /*a0d0*/  I2F.F16 R71, R19 ;  /* 0x0000001300477306 */ /* 0x0003e20000200c00 */
[----:B------:R-:W-:Y:S02]  /*a0e0*/  LOP3.LUT R18, R18, 0x3f, RZ, 0xc0, !PT ;  /* 0x0000003f12127812 */ /* 0x000fe400078ec0ff */
[----:B-1----:R-:W-:Y:S02]  /*a0f0*/  SHF.R.U32.HI R19, RZ, 0x6, R34 ;  /* 0x00000006ff137819 */ /* 0x002fe40000011622 */
[----:B------:R-:W-:Y:S02]  /*a100*/  IADD3 R18, R18, -0x20, RZ ;  /* 0xffffffe012127810 */ /* 0x000fe40007ffe0ff */
[----:B------:R-:W-:Y:S02]  /*a110*/  LOP3.LUT R19, R19, 0x3f, RZ, 0xc0, !PT ;  /* 0x0000003f13137812 */ /* 0x000fe400078ec0ff */
[----:B------:R1:W-:Y:S02]  /*a120*/  I2F.F16 R81, R18 ;  /* 0x0000001200517306 */ /* 0x0003e40000200c00 */
[----:B------:R-:W-:-:S02]  /*a130*/  IADD3 R19, R19, -0x20, RZ ;  /* 0xffffffe013137810 */ /* 0x000fc40007ffe0ff */
[----:B-1----:R-:W-:-:S04]  /*a140*/  SHF.R.U32.HI R18, RZ, 0xc, R35 ;  /* 0x0000000cff127819 */ /* 0x002fc80000011623 */
[----:B------:R1:W-:Y:S01]  /*a150*/  I2F.F16 R70, R19 ;  /* 0x0000001300467306 */ /* 0x0003e20000200c00 */
[----:B------:R-:W-:Y:S02]  /*a160*/  LOP3.LUT R18, R18, 0x3f, RZ, 0xc0, !PT ;  /* 0x0000003f12127812 */ /* 0x000fe400078ec0ff */
[--C-:B-1----:R-:W-:Y:S02]  /*a170*/  SHF.R.U32.HI R19, RZ, 0x12, R35.reuse ;  /* 0x00000012ff137819 */ /* 0x102fe40000011623 */
[----:B------:R-:W-:Y:S02]  /*a180*/  IADD3 R64, R18, -0x20, RZ ;  /* 0xffffffe012407810 */ /* 0x000fe40007ffe0ff */
[----:B------:R-:W-:Y:S02]  /*a190*/  LOP3.LUT R19, R19, 0x3f, RZ, 0xc0, !PT ;  /* 0x0000003f13137812 */ /* 0x000fe400078ec0ff */
[----:B------:R-:W-:Y:S02]  /*a1a0*/  SHF.R.U32.HI R18, RZ, 0x18, R35 ;  /* 0x00000018ff127819 */ /* 0x000fe40000011623 */
[----:B------:R-:W-:-:S02]  /*a1b0*/  IADD3 R47, R19, -0x20, RZ ;  /* 0xffffffe0132f7810 */ /* 0x000fc40007ffe0ff */
[----:B------:R-:W-:Y:S02]  /*a1c0*/  LOP3.LUT R18, R18, 0x3f, RZ, 0xc0, !PT ;  /* 0x0000003f12127812 */ /* 0x000fe400078ec0ff */
[----:B------:R-:W-:Y:S02]  /*a1d0*/  @!P0 LEA R19, R126, R1, 0x3 ;  /* 0x000000017e138211 */ /* 0x000fe400078e18ff */
[----:B------:R-:W-:-:S04]  /*a1e0*/  IADD3 R65, R18, -0x20, RZ ;  /* 0xffffffe012417810 */ /* 0x000fc80007ffe0ff */
[----:B------:R-:W2:Y:S01]  /*a1f0*/  @!P0 LDL.64 R18, [R19] ;  /* 0x0000000013128983 */ /* 0x000ea20000100a00 */
[----:B------:R-:W-:Y:S02]  /*a200*/  LOP3.LUT R0, R33, 0x3f, RZ, 0xc0, !PT ;  /* 0x0000003f21007812 */ /* 0x000fe400078ec0ff */
[----:B------:R-:W-:Y:S02]  /*a210*/  LOP3.LUT R24, R34, 0x3f, RZ, 0xc0, !PT ;  /* 0x0000003f22187812 */ /* 0x000fe400078ec0ff */
[----:B------:R-:W-:Y:S02]  /*a220*/  IADD3 R93, R0, -0x20, RZ ;  /* 0xffffffe0005d7810 */ /* 0x000fe40007ffe0ff */
[----:B------:R-:W-:Y:S02]  /*a230*/  LOP3.LUT R0, R35, 0x3f, RZ, 0xc0, !PT ;  /* 0x0000003f23007812 */ /* 0x000fe400078ec0ff */
[----:B------:R-:W-:Y:S02]  /*a240*/  IADD3 R91, R24, -0x20, RZ ;  /* 0xffffffe0185b7810 */ /* 0x000fe40007ffe0ff */
[----:B------:R-:W-:-:S02]  /*a250*/  IADD3 R87, R0, -0x20, RZ ;  /* 0xffffffe000577810 */ /* 0x000fc40007ffe0ff */
[----:B------:R-:W-:Y:S02]  /*a260*/  LOP3.LUT R0, R32, 0x3f, RZ, 0xc0, !PT ;  /* 0x0000003f20007812 */ /* 0x000fe400078ec0ff */
[----:B------:R-:W-:Y:S02]  /*a270*/  SHF.R.U32.HI R24, RZ, 0x6, R35 ;  /* 0x00000006ff187819 */ /* 0x000fe40000011623 */
[----:B------:R-:W-:Y:S02]  /*a280*/  IADD3 R0, R0, -0x20, RZ ;  /* 0xffffffe000007810 */ /* 0x000fe40007ffe0ff */
[----:B------:R-:W-:Y:S02]  /*a290*/  LOP3.LUT R25, R24, 0x3f, RZ, 0xc0, !PT ;  /* 0x0000003f18197812 */ /* 0x000fe400078ec0ff */
[----:B------:R-:W-:Y:S01]  /*a2a0*/  SHF.R.U32.HI R24, RZ, 0x6, R32 ;  /* 0x00000006ff187819 */ /* 0x000fe20000011620 */
[----:B------:R1:W-:Y:S03]  /*a2b0*/  I2F.F16 R95, R0 ;  /* 0x00000000005f7306 */ /* 0x0003e60000200c00 */
[----:B-1----:R-:W-:-:S04]  /*a2c0*/  LOP3.LUT R0, R24, 0x3f, RZ, 0xc0, !PT ;  /* 0x0000003f18007812 */ /* 0x002fc800078ec0ff */
[----:B------:R-:W-:-:S04]  /*a2d0*/  IADD3 R0, R0, -0x20, RZ ;  /* 0xffffffe000007810 */ /* 0x000fc80007ffe0ff */
[----:B------:R1:W-:Y:S01]  /*a2e0*/  I2F.F16 R42, R0 ;  /* 0x00000000002a7306 */ /* 0x0003e20000200c00 */
[----:B------:R-:W-:Y:S02]  /*a2f0*/  IADD3 R26, R25, -0x20, RZ ;  /* 0xffffffe0191a7810 */ /* 0x000fe40007ffe0ff */
[----:B------:R-:W-:Y:S02]  /*a300*/  SHF.R.U32.HI R25, RZ, 0x18, R32 ;  /* 0x00000018ff197819 */ /* 0x000fe40000011620 */
[----:B-1----:R-:W-:-:S04]  /*a310*/  SHF.R.U32.HI R0, RZ, 0x12, R33 ;  /* 0x00000012ff007819 */ /* 0x002fc80000011621 */
[----:B------:R-:W-:Y:S02]  /*a320*/  LOP3.LUT R0, R0, 0x3f, RZ, 0xc0, !PT ;  /* 0x0000003f00007812 */ /* 0x000fe400078ec0ff */
[----:B------:R-:W-:Y:S02]  /*a330*/  LOP3.LUT R25, R25, 0x3f, RZ, 0xc0, !PT ;  /* 0x0000003f19197812 */ /* 0x000fe400078ec0ff */
[----:B------:R-:W-:Y:S02]  /*a340*/  IADD3 R0, R0, -0x20, RZ ;  /* 0xffffffe000007810 */ /* 0x000fe40007ffe0ff */
[----:B------:R-:W-:Y:S02]  /*a350*/  IADD3 R25, R25, -0x20, RZ ;  /* 0xffffffe019197810 */ /* 0x000fe40007ffe0ff */
[----:B------:R1:W-:Y:S01]  /*a360*/  I2F.F16 R80, R0 ;  /* 0x0000000000507306 */ /* 0x0003e20000200c00 */
[----:B---3--:R-:W-:Y:S02]  /*a370*/  SHF.R.U32 R32, R32, 0x1e, R28 ;  /* 0x0000001e20207819 */ /* 0x008fe4000000161c */
[----:B-1----:R-:W-:-:S05]  /*a380*/  SHF.R.U32.HI R0, RZ, 0x18, R34 ;  /* 0x00000018ff007819 */ /* 0x002fca0000011622 */
[----:B------:R1:W-:Y:S01]  /*a390*/  I2F.F16 R83, R25 ;  /* 0x0000001900537306 */ /* 0x0003e20000200c00 */
[----:B------:R-:W-:Y:S02]  /*a3a0*/  LOP3.LUT R32, R32, 0x3f, RZ, 0xc0, !PT ;  /* 0x0000003f20207812 */ /* 0x000fe400078ec0ff */
[----:B------:R-:W-:Y:S02]  /*a3b0*/  LOP3.LUT R0, R0, 0x3f, RZ, 0xc0, !PT ;  /* 0x0000003f00007812 */ /* 0x000fe400078ec0ff */
[----:B-1----:R-:W-:-:S03]  /*a3c0*/  SHF.R.U32.HI R25, RZ, 0xc, R34 ;  /* 0x0000000cff197819 */ /* 0x002fc60000011622 */
[----:B------:R1:W-:Y:S01]  /*a3d0*/  I2F.F16 R24, R26 ;  /* 0x0000001a00187306 */ /* 0x0003e20000200c00 */
[----:B------:R-:W-:Y:S02]  /*a3e0*/  IADD3 R0, R0, -0x20, RZ ;  /* 0xffffffe000007810 */ /* 0x000fe40007ffe0ff */
[----:B------:R-:W-:Y:S02]  /*a3f0*/  LOP3.LUT R25, R25, 0x3f, RZ, 0xc0, !PT ;  /* 0x0000003f19197812 */ /* 0x000fe400078ec0ff */
[----:B------:R-:W-:Y:S02]  /*a400*/  IADD3 R32, R32, -0x20, RZ ;  /* 0xffffffe020207810 */ /* 0x000fe40007ffe0ff */
[----:B-1----:R-:W-:Y:S01]  /*a410*/  SHF.R.U32.HI R26, RZ, 0xc, R33 ;  /* 0x0000000cff1a7819 */ /* 0x002fe20000011621 */
[----:B------:R1:W-:Y:S01]  /*a420*/  I2F.F16 R67, R0 ;  /* 0x0000000000437306 */ /* 0x0003e20000200c00 */
[----:B------:R-:W-:Y:S02]  /*a430*/  IADD3 R25, R25, -0x20, RZ ;  /* 0xffffffe019197810 */ /* 0x000fe40007ffe0ff */
[----:B------:R-:W-:-:S05]  /*a440*/  LOP3.LUT R26, R26, 0x3f, RZ, 0xc0, !PT ;  /* 0x0000003f1a1a7812 */ /* 0x000fca00078ec0ff */
[----:B------:R3:W-:Y:S01]  /*a450*/  I2F.F16 R44, R32 ;  /* 0x00000020002c7306 */ /* 0x0007e20000200c00 */
[----:B-1----:R-:W-:Y:S02]  /*a460*/  SHF.R.U32.HI R0, RZ, 0x4, R28 ;  /* 0x00000004ff007819 */ /* 0x002fe4000001161c */
[----:B------:R-:W-:Y:S02]  /*a470*/  IADD3 R26, R26, -0x20, RZ ;  /* 0xffffffe01a1a7810 */ /* 0x000fe40007ffe0ff */
[----:B------:R-:W-:Y:S02]  /*a480*/  LOP3.LUT R0, R0, 0x3f, RZ, 0xc0, !PT ;  /* 0x0000003f00007812 */ /* 0x000fe400078ec0ff */
[----:B---3--:R-:W-:Y:S01]  /*a490*/  SHF.R.U32.HI R32, RZ, 0x4, R29 ;  /* 0x00000004ff207819 */ /* 0x008fe2000001161d */
[----:B------:R1:W-:Y:S01]  /*a4a0*/  I2F.F16 R66, R25 ;  /* 0x0000001900427306 */ /* 0x0003e20000200c00 */
[----:B------:R-:W-:Y:S02]  /*a4b0*/  IADD3 R0, R0, -0x20, RZ ;  /* 0xffffffe000007810 */ /* 0x000fe40007ffe0ff */
[----:B------:R-:W-:-:S02]  /*a4c0*/  LOP3.LUT R32, R32, 0x3f, RZ, 0xc0, !PT ;  /* 0x0000003f20207812 */ /* 0x000fc400078ec0ff */
[----:B-1----:R-:W-:-:S03]  /*a4d0*/  SHF.R.U32.HI R25, RZ, 0xa, R28 ;  /* 0x0000000aff197819 */ /* 0x002fc6000001161c */
[----:B------:R1:W-:Y:S01]  /*a4e0*/  I2F.F16 R73, R26 ;  /* 0x0000001a00497306 */ /* 0x0003e20000200c00 */
[----:B------:R-:W-:Y:S02]  /*a4f0*/  SHF.R.U32.HI R2, RZ, 0x6, R33 ;  /* 0x00000006ff027819 */ /* 0x000fe40000011621 */
[----:B------:R-:W-:Y:S02]  /*a500*/  LOP3.LUT R25, R25, 0x3f, RZ, 0xc0, !PT ;  /* 0x0000003f19197812 */ /* 0x000fe400078ec0ff */
[----:B------:R-:W-:Y:S02]  /*a510*/  IADD3 R32, R32, -0x20, RZ ;  /* 0xffffffe020207810 */ /* 0x000fe40007ffe0ff */
[----:B------:R-:W-:Y:S02]  /*a520*/  SHF.R.U32 R33, R33, 0x1e, R29 ;  /* 0x0000001e21217819 */ /* 0x000fe4000000161d */
[----:B-1----:R-:W-:Y:S02]  /*a530*/  SHF.R.U32.HI R26, RZ, 0x12, R34 ;  /* 0x00000012ff1a7819 */ /* 0x002fe40000011622 */
[----:B------:R-:W-:Y:S01]  /*a540*/  SHF.R.U32 R34, R34, 0x1e, R30 ;  /* 0x0000001e22227819 */ /* 0x000fe2000000161e */
[----:B------:R1:W-:Y:S01]  /*a550*/  I2F.F16 R58, R0 ;  /* 0x00000000003a7306 */ /* 0x0003e20000200c00 */
[----:B------:R-:W-:-:S02]  /*a560*/  IADD3 R25, R25, -0x20, RZ ;  /* 0xffffffe019197810 */ /* 0x000fc40007ffe0ff */
[----:B------:R-:W-:Y:S02]  /*a570*/  LOP3.LUT R34, R34, 0x3f, RZ, 0xc0, !PT ;  /* 0x0000003f22227812 */ /* 0x000fe400078ec0ff */
[----:B------:R-:W-:-:S03]  /*a580*/  LOP3.LUT R33, R33, 0x3f, RZ, 0xc0, !PT ;  /* 0x0000003f21217812 */ /* 0x000fc600078ec0ff */
        /* <DEDUP_REMOVED lines=8> */
[----:B------:R-:W-:Y:S02]  /*a610*/  IADD3 R54, R0, -0x20, RZ ;  /* 0xffffffe000367810 */ /* 0x000fe40007ffe0ff */
[--C-:B-1----:R-:W-:Y:S01]  /*a620*/  SHF.R.U32.HI R25, RZ, 0x4, R31.reuse ;  /* 0x00000004ff197819 */ /* 0x102fe2000001161f */
[----:B------:R1:W-:Y:S01]  /*a630*/  I2F.F16 R40, R34 ;  /* 0x0000002200287306 */ /* 0x0003e20000200c00 */
[----:B------:R-:W-:Y:S02]  /*a640*/  SHF.R.U32.HI R0, RZ, 0xa, R31 ;  /* 0x0000000aff007819 */ /* 0x000fe4000001161f */
[----:B------:R-:W-:Y:S02]  /*a650*/  LOP3.LUT R25, R25, 0x3f, RZ, 0xc0, !PT ;  /* 0x0000003f19197812 */ /* 0x000fe400078ec0ff */
[----:B------:R-:W-:-:S03]  /*a660*/  IADD3 R32, R32, -0x20, RZ ;  /* 0xffffffe020207810 */ /* 0x000fc60007ffe0ff */
[----:B------:R3:W-:Y:S01]  /*a670*/  I2F.F16 R46, R33 ;  /* 0x00000021002e7306 */ /* 0x0007e20000200c00 */
[----:B-1----:R-:W-:Y:S02]  /*a680*/  SHF.R.U32.HI R34, RZ, 0x4, R30 ;  /* 0x00000004ff227819 */ /* 0x002fe4000001161e */
[----:B------:R-:W-:Y:S02]  /*a690*/  IADD3 R51, R25, -0x20, RZ ;  /* 0xffffffe019337810 */ /* 0x000fe40007ffe0ff */
[----:B------:R-:W-:Y:S02]  /*a6a0*/  LOP3.LUT R0, R0, 0x3f, RZ, 0xc0, !PT ;  /* 0x0000003f00007812 */ /* 0x000fe400078ec0ff */
[----:B---3--:R-:W-:Y:S01]  /*a6b0*/  SHF.R.U32.HI R33, RZ, 0xa, R29 ;  /* 0x0000000aff217819 */ /* 0x008fe2000001161d */
[----:B------:R1:W-:Y:S01]  /*a6c0*/  I2F.F16 R50, R32 ;  /* 0x0000002000327306 */ /* 0x0003e20000200c00 */
[----:B------:R-:W-:Y:S02]  /*a6d0*/  LOP3.LUT R34, R34, 0x3f, RZ, 0xc0, !PT ;  /* 0x0000003f22227812 */ /* 0x000fe400078ec0ff */
[----:B------:R-:W-:-:S02]  /*a6e0*/  SHF.R.U32.HI R25, RZ, 0x10, R28 ;  /* 0x00000010ff197819 */ /* 0x000fc4000001161c */
[----:B------:R-:W-:Y:S02]  /*a6f0*/  LOP3.LUT R33, R33, 0x3f, RZ, 0xc0, !PT ;  /* 0x0000003f21217812 */ /* 0x000fe400078ec0ff */
[----:B------:R-:W-:Y:S02]  /*a700*/  IADD3 R52, R0, -0x20, RZ ;  /* 0xffffffe000347810 */ /* 0x000fe40007ffe0ff */
[----:B-1----:R-:W-:Y:S02]  /*a710*/  SHF.R.U32.HI R32, RZ, 0x16, R31 ;  /* 0x00000016ff207819 */ /* 0x002fe4000001161f */
[----:B------:R-:W-:Y:S02]  /*a720*/  IADD3 R34, R34, -0x20, RZ ;  /* 0xffffffe022227810 */ /* 0x000fe40007ffe0ff */
[----:B------:R-:W-:Y:S02]  /*a730*/  LOP3.LUT R0, R25, 0x3f, RZ, 0xc0, !PT ;  /* 0x0000003f19007812 */ /* 0x000fe400078ec0ff */
[----:B------:R-:W-:-:S02]  /*a740*/  IADD3 R33, R33, -0x20, RZ ;  /* 0xffffffe021217810 */ /* 0x000fc40007ffe0ff */
[----:B------:R-:W-:Y:S01]  /*a750*/  LOP3.LUT R32, R32, 0x3f, RZ, 0xc0, !PT ;  /* 0x0000003f20207812 */ /* 0x000fe200078ec0ff */
[----:B------:R1:W-:Y:S01]  /*a760*/  I2F.F16 R53, R34 ;  /* 0x0000002200357306 */ /* 0x0003e20000200c00 */
[----:B------:R-:W-:Y:S02]  /*a770*/  IADD3 R0, R0, -0x20, RZ ;  /* 0xffffffe000007810 */ /* 0x000fe40007ffe0ff */
[----:B------:R-:W-:Y:S02]  /*a780*/  IADD3 R69, R32, -0x20, RZ ;  /* 0xffffffe020457810 */ /* 0x000fe40007ffe0ff */
[----:B----4-:R-:W-:-:S03]  /*a790*/  SHF.R.U32.HI R32, RZ, 0x2, R21 ;  /* 0x00000002ff207819 */ /* 0x010fc60000011615 */
[----:B------:R3:W-:Y:S01]  /*a7a0*/  I2F.F16 R56, R33 ;  /* 0x0000002100387306 */ /* 0x0007e20000200c00 */
[----:B-1----:R-:W-:Y:S02]  /*a7b0*/  SHF.R.U32.HI R34, RZ, 0x10, R30 ;  /* 0x00000010ff227819 */ /* 0x002fe4000001161e */
[----:B------:R-:W-:Y:S02]  /*a7c0*/  LOP3.LUT R26, R26, 0x3f, RZ, 0xc0, !PT ;  /* 0x0000003f1a1a7812 */ /* 0x000fe400078ec0ff */
[----:B------:R-:W-:Y:S02]  /*a7d0*/  SHF.R.U32 R35, R35, 0x1e, R31 ;  /* 0x0000001e23237819 */ /* 0x000fe4000000161f */
[----:B---3--:R-:W-:Y:S01]  /*a7e0*/  SHF.R.U32.HI R33, RZ, 0x16, R29 ;  /* 0x00000016ff217819 */ /* 0x008fe2000001161d */
[----:B------:R1:W-:Y:S01]  /*a7f0*/  I2F.F16 R59, R0 ;  /* 0x00000000003b7306 */ /* 0x0003e20000200c00 */
[----:B------:R-:W-:Y:S02]  /*a800*/  LOP3.LUT R32, R32, 0x3f, RZ, 0xc0, !PT ;  /* 0x0000003f20207812 */ /* 0x000fe400078ec0ff */
[----:B------:R-:W-:-:S02]  /*a810*/  LOP3.LUT R33, R33, 0x3f, RZ, 0xc0, !PT ;  /* 0x0000003f21217812 */ /* 0x000fc400078ec0ff */
[----:B------:R-:W-:Y:S02]  /*a820*/  LOP3.LUT R2, R2, 0x3f, RZ, 0xc0, !PT ;  /* 0x0000003f02027812 */ /* 0x000fe400078ec0ff */
[----:B-1----:R-:W-:Y:S02]  /*a830*/  LOP3.LUT R0, R34, 0x3f, RZ, 0xc0, !PT ;  /* 0x0000003f22007812 */ /* 0x002fe400078ec0ff */
[----:B------:R-:W-:Y:S02]  /*a840*/  SHF.R.U32.HI R34, RZ, 0x16, R30 ;  /* 0x00000016ff227819 */ /* 0x000fe4000001161e */
[----:B------:R-:W-:Y:S02]  /*a850*/  IADD3 R26, R26, -0x20, RZ ;  /* 0xffffffe01a1a7810 */ /* 0x000fe40007ffe0ff */
[----:B------:R-:W-:Y:S02]  /*a860*/  LOP3.LUT R35, R35, 0x3f, RZ, 0xc0, !PT ;  /* 0x0000003f23237812 */ /* 0x000fe400078ec0ff */
[----:B------:R-:W-:-:S02]  /*a870*/  IADD3 R33, R33, -0x20, RZ ;  /* 0xffffffe021217810 */ /* 0x000fc40007ffe0ff */
[----:B------:R-:W-:Y:S02]  /*a880*/  LOP3.LUT R34, R34, 0x3f, RZ, 0xc0, !PT ;  /* 0x0000003f22227812 */ /* 0x000fe400078ec0ff */
[----:B------:R-:W-:Y:S02]  /*a890*/  IADD3 R32, R32, -0x20, RZ ;  /* 0xffffffe020207810 */ /* 0x000fe40007ffe0ff */
[----:B------:R-:W-:Y:S01]  /*a8a0*/  IADD3 R2, R2, -0x20, RZ ;  /* 0xffffffe002027810 */ /* 0x000fe20007ffe0ff */
[----:B------:R1:W-:Y:S01]  /*a8b0*/  I2F.F16 R49, R26 ;  /* 0x0000001a00317306 */ /* 0x0003e20000200c00 */
[----:B------:R-:W-:Y:S02]  /*a8c0*/  SHF.R.U32.HI R25, RZ, 0x16, R28 ;  /* 0x00000016ff197819 */ /* 0x000fe4000001161c */
[----:B------:R-:W-:Y:S02]  /*a8d0*/  IADD3 R55, R0, -0x20, RZ ;  /* 0xffffffe000377810 */ /* 0x000fe40007ffe0ff */
[----:B------:R-:W-:-:S02]  /*a8e0*/  IADD3 R0, R34, -0x20, RZ ;  /* 0xffffffe022007810 */ /* 0x000fc40007ffe0ff */
[----:B------:R-:W-:Y:S01]  /*a8f0*/  SHF.R.U32 R28, R28, 0x1c, R20 ;  /* 0x0000001c1c1c7819 */ /* 0x000fe20000001614 */
[----:B------:R-:W-:Y:S01]  /*a900*/  I2F.F16 R57, R33 ;  /* 0x0000002100397306 */ /* 0x000fe20000200c00 */
[----:B-1----:R-:W-:Y:S02]  /*a910*/  IADD3 R26, R35, -0x20, RZ ;  /* 0xffffffe0231a7810 */ /* 0x002fe40007ffe0ff */
[----:B------:R-:W-:-:S05]  /*a920*/  LOP3.LUT R25, R25, 0x3f, RZ, 0xc0, !PT ;  /* 0x0000003f19197812 */ /* 0x000fca00078ec0ff */
[----:B------:R1:W-:Y:S01]  /*a930*/  I2F.F16 R41, R32 ;  /* 0x0000002000297306 */ /* 0x0003e20000200c00 */
[----:B------:R-:W-:Y:S02]  /*a940*/  LOP3.LUT R28, R28, 0x3f, RZ, 0xc0, !PT ;  /* 0x0000003f1c1c7812 */ /* 0x000fe400078ec0ff */
[----:B------:R-:W-:-:S05]  /*a950*/  IADD3 R25, R25, -0x20, RZ ;  /* 0xffffffe019197810 */ /* 0x000fca0007ffe0ff */
[----:B------:R-:W-:Y:S01]  /*a960*/  I2F.F16 R93, R93 ;  /* 0x0000005d005d7306 */ /* 0x000fe20000200c00 */
[----:B-1----:R-:W1:Y:S01]  /*a970*/  LDS.128 R32, [UR5+0x80] ;  /* 0x00008005ff207984 */ /* 0x002e620008000c00 */
[----:B------:R-:W-:-:S06]  /*a980*/  IADD3 R28, R28, -0x20, RZ ;  /* 0xffffffe01c1c7810 */ /* 0x000fcc0007ffe0ff */
[----:B------:R-:W3:Y:S01]  /*a990*/  I2F.F16 R2, R2 ;  /* 0x0000000200027306 */ /* 0x000ee20000200c00 */
[----:B------:R-:W-:-:S07]  /*a9a0*/  SHF.R.U32 R29, R29, 0x1c, R21 ;  /* 0x0000001c1d1d7819 */ /* 0x000fce0000001615 */
[----:B------:R-:W4:Y:S01]  /*a9b0*/  I2F.F16 R87, R87 ;  /* 0x0000005700577306 */ /* 0x000f220000200c00 */
[----:B------:R-:W-:-:S07]  /*a9c0*/  SHF.R.U32 R30, R30, 0x1c, R22 ;  /* 0x0000001c1e1e7819 */ /* 0x000fce0000001616 */
[----:B------:R0:W-:Y:S01]  /*a9d0*/  I2F.F16 R68, R25 ;  /* 0x0000001900447306 */ /* 0x0001e20000200c00 */
[----:B------:R-:W-:Y:S02]  /*a9e0*/  LOP3.LUT R29, R29, 0x3f, RZ, 0xc0, !PT ;  /* 0x0000003f1d1d7812 */ /* 0x000fe400078ec0ff */
[----:B------:R-:W-:-:S05]  /*a9f0*/  LOP3.LUT R30, R30, 0x3f, RZ, 0xc0, !PT ;  /* 0x0000003f1e1e7812 */ /* 0x000fca00078ec0ff */
[----:B------:R5:W-:Y:S01]  /*aa00*/  I2F.F16 R86, R28 ;  /* 0x0000001c00567306 */ /* 0x000be20000200c00 */
[----:B0-----:R-:W-:Y:S02]  /*aa10*/  SHF.R.U32.HI R25, RZ, 0x10, R31 ;  /* 0x00000010ff197819 */ /* 0x001fe4000001161f */
[----:B------:R-:W-:Y:S02]  /*aa20*/  SHF.R.U32 R31, R31, 0x1c, R23 ;  /* 0x0000001c1f1f7819 */ /* 0x000fe40000001617 */
[----:B---3--:R-:W-:Y:S02]  /*aa30*/  PRMT R93, R93, 0x5410, R2 ;  /* 0x000054105d5d7816 */ /* 0x008fe40000000002 */
[----:B-----5:R-:W-:Y:S02]  /*aa40*/  SHF.R.U32.HI R28, RZ, 0x2, R22 ;  /* 0x00000002ff1c7819 */ /* 0x020fe40000011616 */
[----:B------:R-:W-:Y:S02]  /*aa50*/  LOP3.LUT R31, R31, 0x3f, RZ, 0xc0, !PT ;  /* 0x0000003f1f1f7812 */ /* 0x000fe400078ec0ff */
[----:B------:R-:W-:-:S02]  /*aa60*/  LOP3.LUT R28, R28, 0x3f, RZ, 0xc0, !PT ;  /* 0x0000003f1c1c7812 */ /* 0x000fc400078ec0ff */
[----:B------:R-:W-:Y:S01]  /*aa70*/  SHF.R.U32.HI R2, RZ, 0x2, R23 ;  /* 0x00000002ff027819 */ /* 0x000fe20000011617 */
[----:B------:R-:W0:Y:S01]  /*aa80*/  I2F.F16 R91, R91 ;  /* 0x0000005b005b7306 */ /* 0x000e220000200c00 */
[----:B------:R-:W-:Y:S02]  /*aa90*/  IADD3 R29, R29, -0x20, RZ ;  /* 0xffffffe01d1d7810 */ /* 0x000fe40007ffe0ff */
[----:B------:R-:W-:Y:S02]  /*aaa0*/  IADD3 R30, R30, -0x20, RZ ;  /* 0xffffffe01e1e7810 */ /* 0x000fe40007ffe0ff */
[----:B------:R-:W-:Y:S02]  /*aab0*/  IADD3 R28, R28, -0x20, RZ ;  /* 0xffffffe01c1c7810 */ /* 0x000fe40007ffe0ff */
[----:B------:R-:W-:Y:S02]  /*aac0*/  IADD3 R31, R31, -0x20, RZ ;  /* 0xffffffe01f1f7810 */ /* 0x000fe40007ffe0ff */
[----:B----4-:R-:W-:-:S02]  /*aad0*/  PRMT R87, R87, 0x5410, R24 ;  /* 0x0000541057577816 */ /* 0x010fc40000000018 */
[----:B------:R-:W-:Y:S02]  /*aae0*/  LOP3.LUT R2, R2, 0x3f, RZ, 0xc0, !PT ;  /* 0x0000003f02027812 */ /* 0x000fe400078ec0ff */
[----:B------:R-:W-:Y:S02]  /*aaf0*/  LOP3.LUT R25, R25, 0x3f, RZ, 0xc0, !PT ;  /* 0x0000003f19197812 */ /* 0x000fe400078ec0ff */
[----:B------:R-:W-:Y:S01]  /*ab00*/  SHF.R.U32.HI R24, RZ, 0x8, R20 ;  /* 0x00000008ff187819 */ /* 0x000fe20000011614 */
[----:B------:R-:W-:Y:S01]  /*ab10*/  I2F.F16 R84, R29 ;  /* 0x0000001d00547306 */ /* 0x000fe20000200c00 */
[----:B------:R-:W-:Y:S02]  /*ab20*/  @!P0 IADD3 R125, R45, R128, RZ ;  /* 0x000000802d7d8210 */ /* 0x000fe40007ffe0ff */
[----:B------:R-:W-:Y:S02]  /*ab30*/  IADD3 R45, R2, -0x20, RZ ;  /* 0xffffffe0022d7810 */ /* 0x000fe40007ffe0ff */
[----:B------:R-:W-:-:S02]  /*ab40*/  IADD3 R48, R25, -0x20, RZ ;  /* 0xffffffe019307810 */ /* 0x000fc40007ffe0ff */
[----:B------:R-:W-:Y:S01]  /*ab50*/  LOP3.LUT R2, R24, 0x3f, RZ, 0xc0, !PT ;  /* 0x0000003f18027812 */ /* 0x000fe200078ec0ff */
[----:B------:R-:W-:Y:S01]  /*ab60*/  I2F.F16 R62, R30 ;  /* 0x0000001e003e7306 */ /* 0x000fe20000200c00 */
[----:B------:R-:W-:Y:S02]  /*ab70*/  LEA.HI R116, R20, 0xffffffe0, RZ, 0x6 ;  /* 0xffffffe014747811 */ /* 0x000fe400078f30ff */
[--C-:B------:R-:W-:Y:S02]  /*ab80*/  SHF.R.U32.HI R25, RZ, 0x2, R20.reuse ;  /* 0x00000002ff197819 */ /* 0x100fe40000011614 */
[----:B------:R-:W-:-:S03]  /*ab90*/  SHF.R.U32.HI R24, RZ, 0xe, R20 ;  /* 0x0000000eff187819 */ /* 0x000fc60000011614 */
[----:B------:R-:W-:Y:S01]  /*aba0*/  I2F.F16 R43, R28 ;  /* 0x0000001c002b7306 */ /* 0x000fe20000200c00 */
[----:B------:R-:W-:-:S07]  /*abb0*/  SHF.R.U32.HI R20, RZ, 0x14, R20 ;  /* 0x00000014ff147819 */ /* 0x000fce0000011614 */
[----:B------:R3:W-:Y:S01]  /*abc0*/  I2F.F16 R60, R31 ;  /* 0x0000001f003c7306 */ /* 0x0007e20000200c00 */
[----:B------:R-:W-:Y:S01]  /*abd0*/  LOP3.LUT R20, R20, 0x3f, RZ, 0xc0, !PT ;  /* 0x0000003f14147812 */ /* 0x000fe200078ec0ff */
[----:B---3--:R-:W3:Y:S06]  /*abe0*/  LDS.128 R28, [UR5] ;  /* 0x00000005ff1c7984 */ /* 0x008eec0008000c00 */
[----:B------:R-:W-:Y:S01]  /*abf0*/  I2F.F16 R64, R64 ;  /* 0x0000004000407306 */ /* 0x000fe20000200c00 */
[----:B0-----:R-:W-:Y:S02]  /*ac00*/  PRMT R91, R91, 0x5410, R70 ;  /* 0x000054105b5b7816 */ /* 0x001fe40000000046 */
[----:B------:R-:W-:-:S05]  /*ac10*/  PRMT R95, R95, 0x5410, R42 ;  /* 0x000054105f5f7816 */ /* 0x000fca000000002a */
[----:B------:R-:W0:Y:S01]  /*ac20*/  I2F.F16 R47, R47 ;  /* 0x0000002f002f7306 */ /* 0x000e220000200c00 */
[----:B------:R-:W-:Y:S02]  /*ac30*/  PRMT R67, R67, 0x5410, R40 ;  /* 0x0000541043437816 */ /* 0x000fe40000000028 */
[----:B------:R-:W-:Y:S02]  /*ac40*/  IADD3 R20, R20, -0x20, RZ ;  /* 0xffffffe014147810 */ /* 0x000fe40007ffe0ff */
[----:B------:R-:W-:-:S03]  /*ac50*/  SHF.R.U32.HI R40, RZ, 0x8, R23 ;  /* 0x00000008ff287819 */ /* 0x000fc60000011617 */
[----:B------:R-:W-:Y:S01]  /*ac60*/  I2F.F16 R65, R65 ;  /* 0x0000004100417306 */ /* 0x000fe20000200c00 */
[----:B------:R-:W-:Y:S02]  /*ac70*/  PRMT R66, R66, 0x5410, R49 ;  /* 0x0000541042427816 */ /* 0x000fe40000000031 */
[----:B------:R-:W-:Y:S01]  /*ac80*/  PRMT R83, R83, 0x5410, R44 ;  /* 0x0000541053537816 */ /* 0x000fe2000000002c */
[----:B-1----:R-:W-:-:S04]  /*ac90*/  HFMA2.MMA R44, R91, R32, RZ ;  /* 0x000000205b2c7235 */ /* 0x002fc800000000ff */
[----:B------:R-:W1:Y:S01]  /*aca0*/  I2F.F16 R26, R26 ;  /* 0x0000001a001a7306 */ /* 0x000e620000200c00 */
[----:B------:R-:W-:Y:S02]  /*acb0*/  LOP3.LUT R24, R24, 0x3f, RZ, 0xc0, !PT ;  /* 0x0000003f18187812 */ /* 0x000fe400078ec0ff */
[----:B------:R-:W-:-:S05]  /*acc0*/  IADD3 R85, R2, -0x20, RZ ;  /* 0xffffffe002557810 */ /* 0x000fca0007ffe0ff */
[----:B------:R-:W-:Y:S01]  /*acd0*/  I2F.F16 R51, R51 ;  /* 0x0000003300337306 */ /* 0x000fe20000200c00 */
[----:B------:R-:W-:Y:S02]  /*ace0*/  PRMT R82, R82, 0x5410, R71 ;  /* 0x0000541052527816 */ /* 0x000fe40000000047 */
[----:B------:R-:W-:-:S05]  /*acf0*/  IADD3 R2, R24, -0x20, RZ ;  /* 0xffffffe018027810 */ /* 0x000fca0007ffe0ff */
[----:B------:R-:W4:Y:S01]  /*ad00*/  I2F.F16 R52, R52 ;  /* 0x0000003400347306 */ /* 0x000f220000200c00 */
[----:B------:R-:W-:-:S07]  /*ad10*/  SHF.R.U32.HI R24, RZ, 0x8, R21 ;  /* 0x00000008ff187819 */ /* 0x000fce0000011615 */
[----:B------:R5:W-:Y:S01]  /*ad20*/  I2F.F16 R49, R20 ;  /* 0x0000001400317306 */ /* 0x000be20000200c00 */
[----:B0-----:R-:W-:Y:S01]  /*ad30*/  PRMT R64, R64, 0x5410, R47 ;  /* 0x0000541040407816 */ /* 0x001fe2000000002f */
[----:B------:R-:W-:Y:S01]  /*ad40*/  HFMA2 R42, R93, R32, RZ.H0_H0 ;  /* 0x000000205d2a7231 */ /* 0x000fe200000400ff */
[----:B-----5:R-:W-:Y:S01]  /*ad50*/  LOP3.LUT R20, R40, 0x3f, RZ, 0xc0, !PT ;  /* 0x0000003f28147812 */ /* 0x020fe200078ec0ff */
[----:B------:R-:W-:-:S04]  /*ad60*/  HFMA2.MMA R40, R95, R32, RZ ;  /* 0x000000205f287235 */ /* 0x000fc800000000ff */
[----:B------:R-:W0:Y:S01]  /*ad70*/  I2F.F16 R54, R54 ;  /* 0x0000003600367306 */ /* 0x000e220000200c00 */
[----:B------:R-:W-:Y:S01]  /*ad80*/  HFMA2 R32, R87, R32, RZ.H0_H0 ;  /* 0x0000002057207231 */ /* 0x000fe200000400ff */
[----:B------:R-:W-:Y:S01]  /*ad90*/  HFMA2.MMA R44, R66, R33, R44 ;  /* 0x00000021422c7235 */ /* 0x000fe2000000002c */
[----:B------:R-:W-:Y:S02]  /*ada0*/  LOP3.LUT R24, R24, 0x3f, RZ, 0xc0, !PT ;  /* 0x0000003f18187812 */ /* 0x000fe400078ec0ff */
[----:B------:R-:W-:-:S03]  /*adb0*/  PRMT R80, R73, 0x5410, R80 ;  /* 0x0000541049507816 */ /* 0x000fc60000000050 */
[----:B------:R-:W-:Y:S01]  /*adc0*/  I2F.F16 R48, R48 ;  /* 0x0000003000307306 */ /* 0x000fe20000200c00 */
[----:B------:R-:W-:Y:S01]  /*add0*/  HFMA2.MMA R40, R82, R33, R40 ;  /* 0x0000002152287235 */ /* 0x000fe20000000028 */
[----:B-1----:R-:W-:Y:S01]  /*ade0*/  PRMT R65, R65, 0x5410, R26 ;  /* 0x0000541041417816 */ /* 0x002fe2000000001a */
[----:B------:R-:W-:-:S05]  /*adf0*/  HFMA2 R32, R64, R33, R32 ;  /* 0x0000002140207231 */ /* 0x000fca0000000020 */
[----:B------:R-:W1:Y:S01]  /*ae00*/  I2F.F16 R69, R69 ;  /* 0x0000004500457306 */ /* 0x000e620000200c00 */
[----:B------:R-:W-:Y:S01]  /*ae10*/  IADD3 R24, R24, -0x20, RZ ;  /* 0xffffffe018187810 */ /* 0x000fe20007ffe0ff */
[----:B------:R-:W-:Y:S01]  /*ae20*/  HFMA2 R42, R80, R33, R42 ;  /* 0x00000021502a7231 */ /* 0x000fe2000000002a */
[----:B------:R-:W-:Y:S01]  /*ae30*/  PRMT R81, R81, 0x5410, R46 ;  /* 0x0000541051517816 */ /* 0x000fe2000000002e */
[----:B------:R-:W-:Y:S01]  /*ae40*/  HFMA2.MMA R44, R67, R34, R44 ;  /* 0x00000022432c7235 */ /* 0x000fe2000000002c */
[----:B----4-:R-:W-:Y:S01]  /*ae50*/  PRMT R52, R51, 0x5410, R52 ;  /* 0x0000541033347816 */ /* 0x010fe20000000034 */
[----:B------:R-:W-:Y:S01]  /*ae60*/  HFMA2 R32, R65, R34, R32 ;  /* 0x0000002241207231 */ /* 0x000fe20000000020 */
[----:B------:R-:W-:Y:S02]  /*ae70*/  SHF.R.U32.HI R26, RZ, 0xe, R23 ;  /* 0x0000000eff1a7819 */ /* 0x000fe40000011617 */
[----:B------:R-:W-:Y:S02]  /*ae80*/  PRMT R58, R58, 0x5410, R63 ;  /* 0x000054103a3a7816 */ /* 0x000fe4000000003f */
[----:B------:R4:W-:Y:S01]  /*ae90*/  I2F.F16 R63, R24 ;  /* 0x00000018003f7306 */ /* 0x0009e20000200c00 */
[----:B0-----:R-:W-:-:S02]  /*aea0*/  PRMT R54, R53, 0x5410, R54 ;  /* 0x0000541035367816 */ /* 0x001fc40000000036 */
[----:B------:R-:W-:Y:S02]  /*aeb0*/  LOP3.LUT R26, R26, 0x3f, RZ, 0xc0, !PT ;  /* 0x0000003f1a1a7812 */ /* 0x000fe400078ec0ff */
[----:B------:R-:W-:Y:S01]  /*aec0*/  PRMT R56, R61, 0x5410, R56 ;  /* 0x000054103d387816 */ /* 0x000fe20000000038 */
[----:B----4-:R-:W-:Y:S01]  /*aed0*/  HFMA2.MMA R24, R83, R34, R40 ;  /* 0x0000002253187235 */ /* 0x010fe20000000028 */
[----:B------:R-:W-:Y:S02]  /*aee0*/  HFMA2 R40, R81, R34, R42 ;  /* 0x0000002251287231 */ /* 0x000fe4000000002a */
[-C--:B------:R-:W-:Y:S01]  /*aef0*/  HFMA2 R42, R52, R35.reuse, R32 ;  /* 0x00000023342a7231 */ /* 0x080fe20000000020 */
[--C-:B------:R-:W-:Y:S02]  /*af00*/  SHF.R.U32.HI R32, RZ, 0xe, R22.reuse ;  /* 0x0000000eff207819 */ /* 0x100fe40000011616 */
[----:B-1----:R-:W-:Y:S02]  /*af10*/  PRMT R53, R48, 0x5410, R69 ;  /* 0x0000541030357816 */ /* 0x002fe40000000045 */
[----:B------:R-:W-:Y:S01]  /*af20*/  IADD3 R48, R26, -0x20, RZ ;  /* 0xffffffe01a307810 */ /* 0x000fe20007ffe0ff */
[-C--:B------:R-:W-:Y:S01]  /*af30*/  HFMA2.MMA R26, R54, R35.reuse, R44 ;  /* 0x00000023361a7235 */ /* 0x080fe2000000002c */
[----:B------:R-:W-:Y:S01]  /*af40*/  IADD3 R109, R20, -0x20, RZ ;  /* 0xffffffe0146d7810 */ /* 0x000fe20007ffe0ff */
[----:B------:R-:W-:Y:S01]  /*af50*/  HFMA2.MMA R24, R58, R35, R24 ;  /* 0x000000233a187235 */ /* 0x000fe20000000018 */
[----:B------:R-:W-:Y:S01]  /*af60*/  LEA.HI R112, R22, 0xffffffe0, RZ, 0x6 ;  /* 0xffffffe016707811 */ /* 0x000fe200078f30ff */
[----:B------:R-:W-:Y:S01]  /*af70*/  HFMA2 R40, R56, R35, R40 ;  /* 0x0000002338287231 */ /* 0x000fe20000000028 */
[--C-:B------:R-:W-:Y:S01]  /*af80*/  SHF.R.U32.HI R20, RZ, 0x8, R22.reuse ;  /* 0x00000008ff147819 */ /* 0x100fe20000011616 */
[----:B---3--:R-:W-:Y:S01]  /*af90*/  HFMA2.MMA R46, R95, R28, RZ ;  /* 0x0000001c5f2e7235 */ /* 0x008fe200000000ff */
[----:B------:R-:W-:-:S02]  /*afa0*/  SHF.R.U32.HI R44, RZ, 0x14, R22 ;  /* 0x00000014ff2c7819 */ /* 0x000fc40000011616 */
[----:B------:R-:W-:Y:S01]  /*afb0*/  PRMT R57, R50, 0x5410, R57 ;  /* 0x0000541032397816 */ /* 0x000fe20000000039 */
[----:B------:R-:W-:Y:S01]  /*afc0*/  HFMA2.MMA R50, R91, R28, RZ ;  /* 0x0000001c5b327235 */ /* 0x000fe200000000ff */
[----:B------:R-:W-:Y:S02]  /*afd0*/  LOP3.LUT R22, R32, 0x3f, RZ, 0xc0, !PT ;  /* 0x0000003f20167812 */ /* 0x000fe400078ec0ff */
[----:B------:R-:W0:Y:S01]  /*afe0*/  LDS.128 R32, [UR5+0x10] ;  /* 0x00001005ff207984 */ /* 0x000e220008000c00 */
[-C--:B------:R-:W-:Y:S01]  /*aff0*/  HFMA2.MMA R46, R82, R29.reuse, R46 ;  /* 0x0000001d522e7235 */ /* 0x080fe2000000002e */
[----:B------:R-:W1:Y:S01]  /*b000*/  I2F.F16 R45, R45 ;  /* 0x0000002d002d7306 */ /* 0x000e620000200c00 */
[-C--:B------:R-:W-:Y:S02]  /*b010*/  HFMA2 R47, R93, R28.reuse, RZ.H0_H0 ;  /* 0x0000001c5d2f7231 */ /* 0x080fe400000400ff */
[----:B------:R-:W-:Y:S01]  /*b020*/  HFMA2.MMA R51, R66, R29, R50 ;  /* 0x0000001d42337235 */ /* 0x000fe20000000032 */
[----:B------:R-:W-:-:S04]  /*b030*/  HFMA2 R28, R87, R28, RZ.H0_H0 ;  /* 0x0000001c571c7231 */ /* 0x000fc800000400ff */
[----:B------:R-:W-:Y:S01]  /*b040*/  I2F.F16 R55, R55 ;  /* 0x0000003700377306 */ /* 0x000fe20000200c00 */
[-C--:B------:R-:W-:Y:S01]  /*b050*/  HFMA2 R47, R80, R29.reuse, R47 ;  /* 0x0000001d502f7231 */ /* 0x080fe2000000002f */
[----:B------:R-:W-:Y:S01]  /*b060*/  PRMT R59, R59, 0x5410, R68 ;  /* 0x000054103b3b7816 */ /* 0x000fe20000000044 */
[----:B------:R-:W-:-:S05]  /*b070*/  HFMA2 R69, R64, R29, R28 ;  /* 0x0000001d40457231 */ /* 0x000fca000000001c */
[----:B------:R-:W3:Y:S01]  /*b080*/  I2F.F16 R0, R0 ;  /* 0x0000000000007306 */ /* 0x000ee20000200c00 */
[----:B------:R-:W-:Y:S01]  /*b090*/  LOP3.LUT R44, R44, 0x3f, RZ, 0xc0, !PT ;  /* 0x0000003f2c2c7812 */ /* 0x000fe200078ec0ff */
[-C--:B------:R-:W-:Y:S01]  /*b0a0*/  HFMA2.MMA R29, R83, R30.reuse, R46 ;  /* 0x0000001e531d7235 */ /* 0x080fe2000000002e */
[----:B------:R-:W-:Y:S01]  /*b0b0*/  LOP3.LUT R25, R25, 0x3f, RZ, 0xc0, !PT ;  /* 0x0000003f19197812 */ /* 0x000fe200078ec0ff */
[----:B------:R-:W-:Y:S01]  /*b0c0*/  HFMA2.MMA R68, R67, R30, R51 ;  /* 0x0000001e43447235 */ /* 0x000fe20000000033 */
[-C--:B------:R-:W-:Y:S01]  /*b0d0*/  HFMA2 R28, R81, R30.reuse, R47 ;  /* 0x0000001e511c7231 */ /* 0x080fe2000000002f */
[----:B------:R-:W-:Y:S01]  /*b0e0*/  IADD3 R44, R44, -0x20, RZ ;  /* 0xffffffe02c2c7810 */ /* 0x000fe20007ffe0ff */
[----:B------:R-:W-:Y:S01]  /*b0f0*/  HFMA2 R30, R65, R30, R69 ;  /* 0x0000001e411e7231 */ /* 0x000fe20000000045 */
[----:B------:R-:W-:Y:S01]  /*b100*/  IADD3 R25, R25, -0x20, RZ ;  /* 0xffffffe019197810 */ /* 0x000fe20007ffe0ff */
[-C--:B------:R-:W-:Y:S01]  /*b110*/  HFMA2 R51, R56, R31.reuse, R28 ;  /* 0x0000001f38337231 */ /* 0x080fe2000000001c */
[----:B------:R4:W-:Y:S01]  /*b120*/  I2F.F16 R71, R44 ;  /* 0x0000002c00477306 */ /* 0x0009e20000200c00 */
[-C--:B------:R-:W-:Y:S01]  /*b130*/  HFMA2.MMA R69, R58, R31.reuse, R29 ;  /* 0x0000001f3a457235 */ /* 0x080fe2000000001d */
[----:B------:R-:W-:Y:S01]  /*b140*/  HFMA2 R72, R52, R31, R30 ;  /* 0x0000001f34487231 */ /* 0x000fe2000000001e */
[----:B------:R-:W-:Y:S01]  /*b150*/  HFMA2.MMA R68, R54, R31, R68 ;  /* 0x0000001f36447235 */ /* 0x000fe20000000044 */
[----:B-1----:R-:W-:Y:S01]  /*b160*/  PRMT R60, R60, 0x5410, R45 ;  /* 0x000054103c3c7816 */ /* 0x002fe2000000002d */
[----:B------:R-:W1:Y:S01]  /*b170*/  LDS.128 R28, [UR5+0x90] ;  /* 0x00009005ff1c7984 */ /* 0x000e620008000c00 */
[----:B---3--:R-:W-:-:S02]  /*b180*/  PRMT R55, R55, 0x5410, R0 ;  /* 0x0000541037377816 */ /* 0x008fc40000000000 */
[--C-:B------:R-:W-:Y:S01]  /*b190*/  SHF.R.U32.HI R0, RZ, 0xe, R21.reuse ;  /* 0x0000000eff007819 */ /* 0x100fe20000011615 */
[----:B----4-:R-:W3:Y:S01]  /*b1a0*/  LDS.128 R44, [UR5+0x100] ;  /* 0x00010005ff2c7984 */ /* 0x010ee20008000c00 */
[----:B------:R-:W4:Y:S01]  /*b1b0*/  I2F.F16 R25, R25 ;  /* 0x0000001900197306 */ /* 0x000f220000200c00 */
[----:B------:R-:W-:Y:S02]  /*b1c0*/  LEA.HI R114, R21, 0xffffffe0, RZ, 0x6 ;  /* 0xffffffe015727811 */ /* 0x000fe400078f30ff */
[----:B------:R-:W-:Y:S02]  /*b1d0*/  SHF.R.U32.HI R21, RZ, 0x14, R21 ;  /* 0x00000014ff157819 */ /* 0x000fe40000011615 */
[----:B------:R-:W-:Y:S02]  /*b1e0*/  LOP3.LUT R0, R0, 0x3f, RZ, 0xc0, !PT ;  /* 0x0000003f00007812 */ /* 0x000fe400078ec0ff */
[----:B------:R-:W-:Y:S02]  /*b1f0*/  LOP3.LUT R21, R21, 0x3f, RZ, 0xc0, !PT ;  /* 0x0000003f15157812 */ /* 0x000fe400078ec0ff */
[----:B------:R-:W-:Y:S01]  /*b200*/  LOP3.LUT R20, R20, 0x3f, RZ, 0xc0, !PT ;  /* 0x0000003f14147812 */ /* 0x000fe200078ec0ff */
[----:B------:R-:W-:Y:S01]  /*b210*/  I2F.F16 R85, R85 ;  /* 0x0000005500557306 */ /* 0x000fe20000200c00 */
[----:B------:R-:W-:-:S02]  /*b220*/  IADD3 R0, R0, -0x20, RZ ;  /* 0xffffffe000007810 */ /* 0x000fc40007ffe0ff */
[----:B------:R-:W-:Y:S02]  /*b230*/  IADD3 R21, R21, -0x20, RZ ;  /* 0xffffffe015157810 */ /* 0x000fe40007ffe0ff */
[----:B------:R-:W-:-:S03]  /*b240*/  IADD3 R20, R20, -0x20, RZ ;  /* 0xffffffe014147810 */ /* 0x000fc60007ffe0ff */
[----:B------:R-:W5:Y:S01]  /*b250*/  I2F.F16 R2, R2 ;  /* 0x0000000200027306 */ /* 0x000f620000200c00 */
[----:B------:R-:W-:Y:S02]  /*b260*/  IADD3 R22, R22, -0x20, RZ ;  /* 0xffffffe016167810 */ /* 0x000fe40007ffe0ff */
[----:B------:R-:W-:Y:S01]  /*b270*/  PRMT R62, R62, 0x5410, R43 ;  /* 0x000054103e3e7816 */ /* 0x000fe2000000002b */
[----:B0-----:R-:W-:Y:S01]  /*b280*/  HFMA2.MMA R43, R59, R32, R69 ;  /* 0x000000203b2b7235 */ /* 0x001fe20000000045 */
[----:B----4-:R-:W-:-:S03]  /*b290*/  PRMT R86, R86, 0x5410, R25 ;  /* 0x0000541056567816 */ /* 0x010fc60000000019 */
[----:B------:R-:W0:Y:S01]  /*b2a0*/  I2F.F16 R0, R0 ;  /* 0x0000000000007306 */ /* 0x000e220000200c00 */
[----:B------:R-:W-:-:S07]  /*b2b0*/  LEA.HI R108, R23, 0xffffffe0, RZ, 0x6 ;  /* 0xffffffe0176c7811 */ /* 0x000fce00078f30ff */
[----:B------:R-:W4:Y:S01]  /*b2c0*/  I2F.F16 R116, R116 ;  /* 0x0000007400747306 */ /* 0x000f220000200c00 */
[----:B------:R-:W-:-:S07]  /*b2d0*/  HFMA2.MMA R43, R86, R33, R43 ;  /* 0x00000021562b7235 */ /* 0x000fce000000002b */
[----:B------:R-:W-:Y:S08]  /*b2e0*/  I2F.F16 R109, R109 ;  /* 0x0000006d006d7306 */ /* 0x000ff00000200c00 */
[----:B------:R-:W2:Y:S08]  /*b2f0*/  I2F.F16 R48, R48 ;  /* 0x0000003000307306 */ /* 0x000eb00000200c00 */
[----:B------:R-:W-:Y:S08]  /*b300*/  I2F.F16 R61, R20 ;  /* 0x00000014003d7306 */ /* 0x000ff00000200c00 */
[----:B------:R-:W1:Y:S01]  /*b310*/  I2F.F16 R50, R22 ;  /* 0x0000001600327306 */ /* 0x000e620000200c00 */
[----:B------:R-:W-:-:S07]  /*b320*/  SHF.R.U32.HI R23, RZ, 0x14, R23 ;  /* 0x00000014ff177819 */ /* 0x000fce0000011617 */
[----:B------:R-:W-:Y:S01]  /*b330*/  I2F.F16 R114, R114 ;  /* 0x0000007200727306 */ /* 0x000fe20000200c00 */
[----:B-----5:R-:W-:-:S07]  /*b340*/  PRMT R85, R85, 0x5410, R2 ;  /* 0x0000541055557816 */ /* 0x020fce0000000002 */
[----:B------:R-:W5:Y:S01]  /*b350*/  I2F.F16 R21, R21 ;  /* 0x0000001500157306 */ /* 0x000f620000200c00 */
[----:B------:R-:W-:Y:S01]  /*b360*/  LOP3.LUT R23, R23, 0x3f, RZ, 0xc0, !PT ;  /* 0x0000003f17177812 */ /* 0x000fe200078ec0ff */
[----:B------:R-:W-:Y:S01]  /*b370*/  IMAD.WIDE R130, R124, 0x4, R130 ;  /* 0x000000047c827825 */ /* 0x000fe200078e0282 */
[----:B0-----:R-:W-:-:S03]  /*b380*/  PRMT R63, R63, 0x5410, R0 ;  /* 0x000054103f3f7816 */ /* 0x001fc60000000000 */
[----:B------:R-:W-:Y:S01]  /*b390*/  HFMA2 R0, R57, R32, R51 ;  /* 0x0000002039007231 */ /* 0x000fe20000000033 */
[----:B----4-:R-:W-:Y:S01]  /*b3a0*/  PRMT R116, R49, 0x5410, R116 ;  /* 0x0000541031747816 */ /* 0x010fe20000000074 */
[----:B------:R-:W-:Y:S01]  /*b3b0*/  HFMA2.MMA R43, R85, R34, R43 ;  /* 0x00000022552b7235 */ /* 0x000fe2000000002b */
[----:B--2---:R-:W-:Y:S02]  /*b3c0*/  PRMT R109, R109, 0x5410, R48 ;  /* 0x000054106d6d7816 */ /* 0x004fe40000000030 */
[----:B-1----:R-:W-:Y:S01]  /*b3d0*/  PRMT R61, R61, 0x5410, R50 ;  /* 0x000054103d3d7816 */ /* 0x002fe20000000032 */
[----:B------:R-:W-:Y:S01]  /*b3e0*/  HFMA2.MMA R68, R55, R32, R68 ;  /* 0x0000002037447235 */ /* 0x000fe20000000044 */
[----:B------:R-:W0:Y:S01]  /*b3f0*/  LDS.128 R48, [UR5+0x110] ;  /* 0x00011005ff307984 */ /* 0x000e220008000c00 */
[----:B------:R-:W-:Y:S02]  /*b400*/  IADD3 R70, R23, -0x20, RZ ;  /* 0xffffffe017467810 */ /* 0x000fe40007ffe0ff */
[----:B------:R-:W-:-:S02]  /*b410*/  @!P0 PRMT R121, R19, 0x7610, R121 ;  /* 0x0000761013798816 */ /* 0x000fc40000000079 */
[----:B-----5:R-:W-:Y:S02]  /*b420*/  PRMT R114, R21, 0x5410, R114 ;  /* 0x0000541015727816 */ /* 0x020fe40000000072 */
[----:B------:R-:W2:Y:S01]  /*b430*/  LDG.E.128.CONSTANT R20, desc[UR8][R130.64] ;  /* 0x0000000882147981 */ /* 0x000ea2000c1e9d00 */
[----:B------:R-:W1:Y:S01]  /*b440*/  I2F.F16 R112, R112 ;  /* 0x0000007000707306 */ /* 0x000e620000200c00 */
[----:B------:R-:W-:Y:S01]  /*b450*/  @!P0 PRMT R121, R121, 0x7610, R19 ;  /* 0x0000761079798816 */ /* 0x000fe20000000013 */
[----:B------:R-:W-:Y:S01]  /*b460*/  HFMA2.MMA R19, R116, R35, R43 ;  /* 0x0000002374137235 */ /* 0x000fe2000000002b */
[----:B------:R-:W-:Y:S01]  /*b470*/  PRMT R84, R84, 0x5410, R41 ;  /* 0x0000541054547816 */ /* 0x000fe20000000029 */
[----:B------:R-:W-:-:S04]  /*b480*/  HFMA2.MMA R43, R59, R28, R24 ;  /* 0x0000001c3b2b7235 */ /* 0x000fc80000000018 */
[----:B------:R-:W-:Y:S01]  /*b490*/  I2F.F16 R108, R108 ;  /* 0x0000006c006c7306 */ /* 0x000fe20000200c00 */
[----:B---3--:R-:W-:Y:S02]  /*b4a0*/  HFMA2.MMA R41, R95, R44, RZ ;  /* 0x0000002c5f297235 */ /* 0x008fe400000000ff */
[----:B------:R-:W-:-:S05]  /*b4b0*/  HFMA2.MMA R68, R62, R33, R68 ;  /* 0x000000213e447235 */ /* 0x000fca0000000044 */
[----:B------:R-:W3:Y:S01]  /*b4c0*/  I2F.F16 R73, R70 ;  /* 0x0000004600497306 */ /* 0x000ee20000200c00 */
[----:B------:R-:W-:Y:S01]  /*b4d0*/  HFMA2.MMA R24, R91, R44, RZ ;  /* 0x0000002c5b187235 */ /* 0x000fe200000000ff */
[----:B------:R-:W-:Y:S01]  /*b4e0*/  HFMA2 R72, R53, R32, R72 ;  /* 0x0000002035487231 */ /* 0x000fe20000000048 */
[----:B------:R-:W-:Y:S01]  /*b4f0*/  HFMA2.MMA R41, R82, R45, R41 ;  /* 0x0000002d52297235 */ /* 0x000fe20000000029 */
[-C--:B------:R-:W-:Y:S01]  /*b500*/  HFMA2 R0, R84, R33.reuse, R0 ;  /* 0x0000002154007231 */ /* 0x080fe20000000000 */
[----:B------:R-:W-:Y:S01]  /*b510*/  HFMA2.MMA R68, R61, R34, R68 ;  /* 0x000000223d447235 */ /* 0x000fe20000000044 */
[----:B------:R-:W-:Y:S01]  /*b520*/  HFMA2 R72, R60, R33, R72 ;  /* 0x000000213c487231 */ /* 0x000fe20000000048 */
[----:B-1----:R-:W-:Y:S02]  /*b530*/  PRMT R112, R71, 0x5410, R112 ;  /* 0x0000541047707816 */ /* 0x002fe40000000070 */
[----:B------:R-:W-:Y:S01]  /*b540*/  HFMA2.MMA R25, R66, R45, R24 ;  /* 0x0000002d42197235 */ /* 0x000fe20000000018 */
[----:B------:R-:W-:-:S02]  /*b550*/  HFMA2 R0, R63, R34, R0 ;  /* 0x000000223f007231 */ /* 0x000fc40000000000 */
[----:B------:R-:W-:Y:S01]  /*b560*/  HFMA2 R72, R109, R34, R72 ;  /* 0x000000226d487231 */ /* 0x000fe20000000048 */
[----:B---3--:R-:W-:Y:S01]  /*b570*/  PRMT R108, R73, 0x5410, R108 ;  /* 0x00005410496c7816 */ /* 0x008fe2000000006c */
[----:B------:R-:W-:Y:S01]  /*b580*/  HFMA2 R40, R57, R28, R40 ;  /* 0x0000001c39287231 */ /* 0x000fe20000000028 */
[----:B------:R-:W-:Y:S01]  /*b590*/  HFMA2.MMA R24, R83, R46, R41 ;  /* 0x0000002e53187235 */ /* 0x000fe20000000029 */
[-C--:B------:R-:W-:Y:S01]  /*b5a0*/  HFMA2 R0, R114, R35.reuse, R0 ;  /* 0x0000002372007231 */ /* 0x080fe20000000000 */
[----:B------:R-:W-:Y:S01]  /*b5b0*/  HFMA2.MMA R68, R112, R35, R68 ;  /* 0x0000002370447235 */ /* 0x000fe20000000044 */
[----:B------:R-:W-:Y:S01]  /*b5c0*/  HFMA2 R2, R108, R35, R72 ;  /* 0x000000236c027231 */ /* 0x000fe20000000048 */
[----:B------:R-:W-:Y:S01]  /*b5d0*/  HFMA2.MMA R25, R67, R46, R25 ;  /* 0x0000002e43197235 */ /* 0x000fe20000000019 */
[----:B------:R-:W1:Y:S01]  /*b5e0*/  LDS.128 R32, [UR5+0x180] ;  /* 0x00018005ff207984 */ /* 0x000e620008000c00 */
[----:B------:R-:W-:Y:S01]  /*b5f0*/  HFMA2 R89, R84, R29, R40 ;  /* 0x0000001d54597231 */ /* 0x000fe20000000028 */
[----:B------:R-:W-:Y:S01]  /*b600*/  HFMA2.MMA R26, R55, R28, R26 ;  /* 0x0000001c371a7235 */ /* 0x000fe2000000001a */
[----:B------:R-:W-:-:S02]  /*b610*/  HFMA2 R40, R93, R44, RZ.H0_H0 ;  /* 0x0000002c5d287231 */ /* 0x000fc400000400ff */
[----:B------:R-:W-:Y:S01]  /*b620*/  HFMA2 R44, R87, R44, RZ.H0_H0 ;  /* 0x0000002c572c7231 */ /* 0x000fe200000400ff */
[-C--:B------:R-:W-:Y:S01]  /*b630*/  HFMA2.MMA R24, R58, R47.reuse, R24 ;  /* 0x0000002f3a187235 */ /* 0x080fe20000000018 */
[-C--:B------:R-:W-:Y:S01]  /*b640*/  HFMA2 R40, R80, R45.reuse, R40 ;  /* 0x0000002d50287231 */ /* 0x080fe20000000028 */
[----:B------:R-:W-:Y:S01]  /*b650*/  HFMA2.MMA R25, R54, R47, R25 ;  /* 0x0000002f36197235 */ /* 0x000fe20000000019 */
[----:B------:R-:W-:Y:S01]  /*b660*/  HFMA2 R44, R64, R45, R44 ;  /* 0x0000002d402c7231 */ /* 0x000fe2000000002c */
[----:B------:R-:W-:Y:S01]  /*b670*/  HFMA2.MMA R88, R62, R29, R26 ;  /* 0x0000001d3e587235 */ /* 0x000fe2000000001a */
[----:B------:R-:W-:Y:S02]  /*b680*/  HFMA2 R42, R53, R28, R42 ;  /* 0x0000001c352a7231 */ /* 0x000fe4000000002a */
[-C--:B------:R-:W-:Y:S02]  /*b690*/  HFMA2 R28, R81, R46.reuse, R40 ;  /* 0x0000002e511c7231 */ /* 0x080fe40000000028 */
[----:B------:R-:W-:Y:S01]  /*b6a0*/  HFMA2 R26, R65, R46, R44 ;  /* 0x0000002e411a7231 */ /* 0x000fe2000000002c */
[----:B0-----:R-:W-:Y:S01]  /*b6b0*/  HFMA2.MMA R24, R59, R48, R24 ;  /* 0x000000303b187235 */ /* 0x001fe20000000018 */
[----:B------:R-:W-:-:S02]  /*b6c0*/  HFMA2 R28, R56, R47, R28 ;  /* 0x0000002f381c7231 */ /* 0x000fc4000000001c */
[----:B------:R-:W-:Y:S01]  /*b6d0*/  HFMA2 R47, R52, R47, R26 ;  /* 0x0000002f342f7231 */ /* 0x000fe2000000001a */
[----:B------:R-:W-:-:S04]  /*b6e0*/  HFMA2.MMA R26, R55, R48, R25 ;  /* 0x00000030371a7235 */ /* 0x000fc80000000019 */
[C---:B------:R-:W-:Y:S02]  /*b6f0*/  HFMA2.MMA R25, R86.reuse, R49, R24 ;  /* 0x0000003156197235 */ /* 0x040fe40000000018 */
[----:B------:R-:W-:Y:S02]  /*b700*/  HFMA2.MMA R90, R86, R29, R43 ;  /* 0x0000001d565a7235 */ /* 0x000fe4000000002b */
[----:B------:R-:W-:Y:S01]  /*b710*/  HFMA2.MMA R26, R62, R49, R26 ;  /* 0x000000313e1a7235 */ /* 0x000fe2000000001a */
[----:B------:R-:W-:Y:S02]  /*b720*/  HFMA2 R29, R60, R29, R42 ;  /* 0x0000001d3c1d7231 */ /* 0x000fe4000000002a */
[----:B------:R-:W0:Y:S01]  /*b730*/  LDS.128 R40, [UR5+0x190] ;  /* 0x00019005ff287984 */ /* 0x000e220008000c00 */
        /* <DEDUP_REMOVED lines=13> */
[----:B------:R-:W1:Y:S01]  /*b810*/  LDS.128 R44, [UR5+0x200] ;  /* 0x00020005ff2c7984 */ /* 0x000e620008000c00 */
[----:B------:R-:W-:Y:S01]  /*b820*/  HFMA2.MMA R50, R91, R32, RZ ;  /* 0x000000205b327235 */ /* 0x000fe200000000ff */
[----:B------:R-:W-:Y:S01]  /*b830*/  @!P0 PRMT R122, R18, 0x7610, R122 ;  /* 0x00007610127a8816 */ /* 0x000fe2000000007a */
[----:B------:R-:W-:-:S04]  /*b840*/  HFMA2 R49, R93, R32, RZ.H0_H0 ;  /* 0x000000205d317231 */ /* 0x000fc800000400ff */
[-C--:B------:R-:W-:Y:S02]  /*b850*/  HFMA2.MMA R48, R82, R33.reuse, R48 ;  /* 0x0000002152307235 */ /* 0x080fe40000000030 */
[----:B------:R-:W-:Y:S01]  /*b860*/  HFMA2.MMA R50, R66, R33, R50 ;  /* 0x0000002142327235 */ /* 0x000fe20000000032 */
[----:B------:R-:W-:Y:S01]  /*b870*/  HFMA2 R32, R87, R32, RZ.H0_H0 ;  /* 0x0000002057207231 */ /* 0x000fe200000400ff */
[----:B------:R-:W-:Y:S01]  /*b880*/  @!P0 PRMT R122, R122, 0x7610, R18 ;  /* 0x000076107a7a8816 */ /* 0x000fe20000000012 */
[----:B------:R-:W-:Y:S02]  /*b890*/  HADD2 R28, R26.H0_H0, R26.H1_H1 ;  /* 0x3000001a1a1c7230 */ /* 0x000fe40000000800 */
[----:B------:R-:W-:Y:S02]  /*b8a0*/  HADD2 R18, R0.H0_H0, R0.H1_H1 ;  /* 0x3000000000127230 */ /* 0x000fe40000000800 */
[----:B------:R-:W-:Y:S02]  /*b8b0*/  HADD2 R26, R51.H0_H0, R51.H1_H1 ;  /* 0x30000033331a7230 */ /* 0x000fe40000000800 */
[----:B------:R-:W-:Y:S01]  /*b8c0*/  HADD2 R0, R68.H0_H0, R68.H1_H1 ;  /* 0x3000004444007230 */ /* 0x000fe20000000800 */
[----:B------:R-:W-:Y:S01]  /*b8d0*/  HFMA2.MMA R68, R67, R34, R50 ;  /* 0x0000002243447235 */ /* 0x000fe20000000032 */
[----:B------:R-:W-:-:S02]  /*b8e0*/  HFMA2 R49, R80, R33, R49 ;  /* 0x0000002150317231 */ /* 0x000fc40000000031 */
[----:B------:R-:W-:Y:S01]  /*b8f0*/  HFMA2 R51, R64, R33, R32 ;  /* 0x0000002140337231 */ /* 0x000fe20000000020 */
[----:B------:R-:W-:Y:S01]  /*b900*/  HFMA2.MMA R32, R83, R34, R48 ;  /* 0x0000002253207235 */ /* 0x000fe20000000030 */
[----:B------:R-:W-:-:S03]  /*b910*/  HFMA2 R33, R81, R34, R49 ;  /* 0x0000002251217231 */ /* 0x000fc60000000031 */
[----:B------:R-:W-:Y:S01]  /*b920*/  HFMA2.MMA R68, R54, R35, R68 ;  /* 0x0000002336447235 */ /* 0x000fe20000000044 */
[----:B------:R-:W-:-:S03]  /*b930*/  HFMA2 R33, R56, R35, R33 ;  /* 0x0000002338217231 */ /* 0x000fc60000000021 */
[----:B------:R-:W-:Y:S01]  /*b940*/  HFMA2.MMA R32, R58, R35, R32 ;  /* 0x000000233a207235 */ /* 0x000fe20000000020 */
[----:B0-----:R-:W-:Y:S02]  /*b950*/  HFMA2 R33, R57, R40, R33 ;  /* 0x0000002839217231 */ /* 0x001fe40000000021 */
[----:B------:R-:W-:Y:S01]  /*b960*/  HFMA2 R34, R65, R34, R51 ;  /* 0x0000002241227231 */ /* 0x000fe20000000033 */
[-C--:B------:R-:W-:Y:S01]  /*b970*/  HFMA2.MMA R68, R55, R40.reuse, R68 ;  /* 0x0000002837447235 */ /* 0x080fe20000000044 */
[----:B------:R-:W-:Y:S01]  /*b980*/  HFMA2 R33, R84, R41, R33 ;  /* 0x0000002954217231 */ /* 0x000fe20000000021 */
[----:B------:R-:W0:Y:S01]  /*b990*/  LDS.128 R48, [UR5+0x210] ;  /* 0x00021005ff307984 */ /* 0x000e220008000c00 */
[----:B------:R-:W-:Y:S01]  /*b9a0*/  HFMA2 R34, R52, R35, R34 ;  /* 0x0000002334227231 */ /* 0x000fe20000000022 */
[----:B------:R-:W-:Y:S01]  /*b9b0*/  HFMA2.MMA R32, R59, R40, R32 ;  /* 0x000000283b207235 */ /* 0x000fe20000000020 */
[----:B------:R-:W-:Y:S02]  /*b9c0*/  HFMA2 R33, R63, R42, R33 ;  /* 0x0000002a3f217231 */ /* 0x000fe40000000021 */
[----:B------:R-:W-:Y:S01]  /*b9d0*/  HFMA2 R34, R53, R40, R34 ;  /* 0x0000002835227231 */ /* 0x000fe20000000022 */
[----:B------:R-:W-:Y:S01]  /*b9e0*/  HFMA2.MMA R68, R62, R41, R68 ;  /* 0x000000293e447235 */ /* 0x000fe20000000044 */
[----:B------:R-:W-:-:S02]  /*b9f0*/  HFMA2 R33, R114, R43, R33 ;  /* 0x0000002b72217231 */ /* 0x000fc40000000021 */
[----:B------:R-:W-:Y:S01]  /*ba00*/  HFMA2 R34, R60, R41, R34 ;  /* 0x000000293c227231 */ /* 0x000fe20000000022 */
[----:B------:R-:W-:Y:S02]  /*ba10*/  HFMA2.MMA R32, R86, R41, R32 ;  /* 0x0000002956207235 */ /* 0x000fe40000000020 */
[-C--:B-1----:R-:W-:Y:S01]  /*ba20*/  HFMA2.MMA R41, R95, R44.reuse, RZ ;  /* 0x0000002c5f297235 */ /* 0x082fe200000000ff */
[----:B------:R-:W-:Y:S01]  /*ba30*/  HADD2 R69, R33.H0_H0, R33.H1_H1 ;  /* 0x3000002121457230 */ /* 0x000fe20000000800 */
[----:B------:R-:W-:Y:S01]  /*ba40*/  HFMA2.MMA R33, R91, R44, RZ ;  /* 0x0000002c5b217235 */ /* 0x000fe200000000ff */
[----:B------:R-:W-:-:S03]  /*ba50*/  HFMA2 R34, R109, R42, R34 ;  /* 0x0000002a6d227231 */ /* 0x000fc60000000022 */
[----:B------:R-:W-:Y:S02]  /*ba60*/  HFMA2.MMA R32, R85, R42, R32 ;  /* 0x0000002a55207235 */ /* 0x000fe40000000020 */
[----:B------:R-:W-:Y:S02]  /*ba70*/  HFMA2.MMA R41, R82, R45, R41 ;  /* 0x0000002d52297235 */ /* 0x000fe40000000029 */
[----:B------:R-:W-:Y:S02]  /*ba80*/  HFMA2.MMA R68, R61, R42, R68 ;  /* 0x0000002a3d447235 */ /* 0x000fe40000000044 */
[----:B------:R-:W-:Y:S02]  /*ba90*/  HFMA2.MMA R42, R66, R45, R33 ;  /* 0x0000002d422a7235 */ /* 0x000fe40000000021 */
[----:B------:R-:W-:Y:S02]  /*baa0*/  HFMA2.MMA R32, R116, R43, R32 ;  /* 0x0000002b74207235 */ /* 0x000fe40000000020 */
[----:B------:R-:W-:-:S04]  /*bab0*/  HFMA2.MMA R41, R83, R46, R41 ;  /* 0x0000002e53297235 */ /* 0x000fc80000000029 */
[----:B------:R-:W-:Y:S02]  /*bac0*/  HFMA2.MMA R42, R67, R46, R42 ;  /* 0x0000002e432a7235 */ /* 0x000fe4000000002a */
[----:B------:R-:W-:Y:S02]  /*bad0*/  HFMA2.MMA R71, R112, R43, R68 ;  /* 0x0000002b70477235 */ /* 0x000fe40000000044 */
[-C--:B------:R-:W-:Y:S01]  /*bae0*/  HFMA2.MMA R41, R58, R47.reuse, R41 ;  /* 0x0000002f3a297235 */ /* 0x080fe20000000029 */
[----:B------:R-:W-:Y:S02]  /*baf0*/  HADD2 R68, R32.H0_H0, R32.H1_H1 ;  /* 0x3000002020447230 */ /* 0x000fe40000000800 */
[-C--:B------:R-:W-:Y:S02]  /*bb00*/  HFMA2 R40, R93, R44.reuse, RZ.H0_H0 ;  /* 0x0000002c5d287231 */ /* 0x080fe400000400ff */
[----:B------:R-:W-:Y:S01]  /*bb10*/  HFMA2 R32, R87, R44, RZ.H0_H0 ;  /* 0x0000002c57207231 */ /* 0x000fe200000400ff */
[----:B------:R-:W-:Y:S01]  /*bb20*/  HFMA2.MMA R44, R54, R47, R42 ;  /* 0x0000002f362c7235 */ /* 0x000fe2000000002a */
[----:B------:R-:W-:Y:S01]  /*bb30*/  HFMA2 R34, R108, R43, R34 ;  /* 0x0000002b6c227231 */ /* 0x000fe20000000022 */
[----:B0-----:R-:W-:Y:S01]  /*bb40*/  HFMA2.MMA R43, R59, R48, R41 ;  /* 0x000000303b2b7235 */ /* 0x001fe20000000029 */
[----:B------:R-:W-:-:S02]  /*bb50*/  HFMA2 R40, R80, R45, R40 ;  /* 0x0000002d50287231 */ /* 0x000fc40000000028 */
[----:B------:R-:W-:Y:S02]  /*bb60*/  HADD2 R70, R34.H0_H0, R34.H1_H1 ;  /* 0x3000002222467230 */ /* 0x000fe40000000800 */
[----:B------:R-:W-:Y:S01]  /*bb70*/  HFMA2 R45, R64, R45, R32 ;  /* 0x0000002d402d7231 */ /* 0x000fe20000000020 */
[----:B------:R-:W-:Y:S01]  /*bb80*/  HFMA2.MMA R44, R55, R48, R44 ;  /* 0x00000030372c7235 */ /* 0x000fe2000000002c */
[----:B------:R-:W0:Y:S01]  /*bb90*/  LDS.128 R32, [UR5+0x280] ;  /* 0x00028005ff207984 */ /* 0x000e220008000c00 */
[----:B------:R-:W-:Y:S01]  /*bba0*/  HFMA2.MMA R43, R86, R49, R43 ;  /* 0x00000031562b7235 */ /* 0x000fe2000000002b */
[----:B------:R-:W-:-:S05]  /*bbb0*/  HFMA2 R40, R81, R46, R40 ;  /* 0x0000002e51287231 */ /* 0x000fca0000000028 */
[----:B------:R-:W-:Y:S01]  /*bbc0*/  HFMA2.MMA R44, R62, R49, R44 ;  /* 0x000000313e2c7235 */ /* 0x000fe2000000002c */
[----:B------:R-:W-:Y:S01]  /*bbd0*/  HFMA2 R40, R56, R47, R40 ;  /* 0x0000002f38287231 */ /* 0x000fe20000000028 */
[----:B------:R-:W-:-:S03]  /*bbe0*/  HFMA2.MMA R43, R85, R50, R43 ;  /* 0x00000032552b7235 */ /* 0x000fc6000000002b */
[----:B------:R-:W-:-:S03]  /*bbf0*/  HFMA2 R42, R57, R48, R40 ;  /* 0x00000030392a7231 */ /* 0x000fc60000000028 */
[----:B------:R-:W-:Y:S01]  /*bc00*/  HFMA2.MMA R44, R61, R50, R44 ;  /* 0x000000323d2c7235 */ /* 0x000fe2000000002c */
[----:B------:R-:W-:Y:S01]  /*bc10*/  HFMA2 R42, R84, R49, R42 ;  /* 0x00000031542a7231 */ /* 0x000fe2000000002a */
[----:B------:R-:W-:Y:S01]  /*bc20*/  HFMA2.MMA R43, R116, R51, R43 ;  /* 0x00000033742b7235 */ /* 0x000fe2000000002b */
[----:B------:R-:W-:Y:S02]  /*bc30*/  LOP3.LUT R40, R37, 0x3f, RZ, 0xc0, !PT ;  /* 0x0000003f25287812 */ /* 0x000fe400078ec0ff */
[----:B------:R-:W-:-:S03]  /*bc40*/  HFMA2 R42, R63, R50, R42 ;  /* 0x000000323f2a7231 */ /* 0x000fc6000000002a */
[----:B------:R-:W-:Y:S01]  /*bc50*/  HFMA2.MMA R44, R112, R51, R44 ;  /* 0x00000033702c7235 */ /* 0x000fe2000000002c */
[----:B------:R-:W-:Y:S01]  /*bc60*/  HFMA2 R45, R65, R46, R45 ;  /* 0x0000002e412d7231 */ /* 0x000fe2000000002d */
[----:B------:R-:W-:Y:S01]  /*bc70*/  LOP3.LUT R46, R39, 0x3f, RZ, 0xc0, !PT ;  /* 0x0000003f272e7812 */ /* 0x000fe200078ec0ff */
[----:B------:R-:W-:Y:S01]  /*bc80*/  HFMA2 R73, R114, R51, R42 ;  /* 0x0000003372497231 */ /* 0x000fe2000000002a */
[----:B------:R-:W-:Y:S01]  /*bc90*/  IADD3 R105, R40, -0x20, RZ ;  /* 0xffffffe028697810 */ /* 0x000fe20007ffe0ff */
[----:B------:R-:W-:Y:S02]  /*bca0*/  HADD2 R72, R43.H0_H0, R43.H1_H1 ;  /* 0x3000002b2b487230 */ /* 0x000fe40000000800 */
[----:B------:R-:W1:Y:S01]  /*bcb0*/  LDS.128 R40, [UR5+0x290] ;  /* 0x00029005ff287984 */ /* 0x000e620008000c00 */
[----:B------:R-:W-:Y:S01]  /*bcc0*/  HFMA2 R45, R52, R47, R45 ;  /* 0x0000002f342d7231 */ /* 0x000fe2000000002d */
[----:B------:R-:W-:Y:S01]  /*bcd0*/  IADD3 R111, R46, -0x20, RZ ;  /* 0xffffffe02e6f7810 */ /* 0x000fe20007ffe0ff */
[----:B------:R-:W-:Y:S01]  /*bce0*/  HADD2 R75, R44.H0_H0, R44.H1_H1 ;  /* 0x3000002c2c4b7230 */ /* 0x000fe20000000800 */
[----:B------:R-:W-:-:S02]  /*bcf0*/  LOP3.LUT R44, R36, 0x3f, RZ, 0xc0, !PT ;  /* 0x0000003f242c7812 */ /* 0x000fc400078ec0ff */
[----:B------:R-:W-:Y:S01]  /*bd00*/  SHF.R.U32.HI R46, RZ, 0x6, R37 ;  /* 0x00000006ff2e7819 */ /* 0x000fe20000011625 */
[----:B------:R-:W-:Y:S01]  /*bd10*/  HFMA2 R45, R53, R48, R45 ;  /* 0x00000030352d7231 */ /* 0x000fe2000000002d */
[----:B------:R-:W-:Y:S02]  /*bd20*/  IADD3 R139, R44, -0x20, RZ ;  /* 0xffffffe02c8b7810 */ /* 0x000fe40007ffe0ff */
[----:B------:R-:W-:Y:S01]  /*bd30*/  LOP3.LUT R47, R46, 0x3f, RZ, 0xc0, !PT ;  /* 0x0000003f2e2f7812 */ /* 0x000fe200078ec0ff */
[-C--:B0-----:R-:W-:Y:S01]  /*bd40*/  HFMA2.MMA R44, R95, R32.reuse, RZ ;  /* 0x000000205f2c7235 */ /* 0x081fe200000000ff */
[----:B------:R-:W-:Y:S01]  /*bd50*/  HFMA2 R45, R60, R49, R45 ;  /* 0x000000313c2d7231 */ /* 0x000fe2000000002d */
[----:B------:R-:W-:-:S03]  /*bd60*/  HFMA2.MMA R46, R91, R32, RZ ;  /* 0x000000205b2e7235 */ /* 0x000fc600000000ff */
[----:B------:R-:W-:-:S03]  /*bd70*/  HFMA2 R45, R109, R50, R45 ;  /* 0x000000326d2d7231 */ /* 0x000fc6000000002d */
[-C--:B------:R-:W-:Y:S01]  /*bd80*/  HFMA2.MMA R44, R82, R33.reuse, R44 ;  /* 0x00000021522c7235 */ /* 0x080fe2000000002c */
[----:B------:R-:W-:Y:S01]  /*bd90*/  HFMA2 R45, R108, R51, R45 ;  /* 0x000000336c2d7231 */ /* 0x000fe2000000002d */
[----:B------:R-:W-:-:S03]  /*bda0*/  HFMA2.MMA R46, R66, R33, R46 ;  /* 0x00000021422e7235 */ /* 0x000fc6000000002e */
[----:B------:R-:W-:Y:S02]  /*bdb0*/  HADD2 R74, R45.H0_H0, R45.H1_H1 ;  /* 0x3000002d2d4a7230 */ /* 0x000fe40000000800 */
[-C--:B------:R-:W-:Y:S01]  /*bdc0*/  HFMA2 R45, R93, R32.reuse, RZ.H0_H0 ;  /* 0x000000205d2d7231 */ /* 0x080fe200000400ff */
[-C--:B------:R-:W-:Y:S01]  /*bdd0*/  HFMA2.MMA R44, R83, R34.reuse, R44 ;  /* 0x00000022532c7235 */ /* 0x080fe2000000002c */
[----:B------:R-:W-:Y:S01]  /*bde0*/  HFMA2 R32, R87, R32, RZ.H0_H0 ;  /* 0x0000002057207231 */ /* 0x000fe200000400ff */
[----:B------:R-:W-:Y:S01]  /*bdf0*/  HFMA2.MMA R46, R67, R34, R46 ;  /* 0x00000022432e7235 */ /* 0x000fe2000000002e */
[-C--:B------:R-:W-:Y:S02]  /*be00*/  HFMA2 R45, R80, R33.reuse, R45 ;  /* 0x00000021502d7231 */ /* 0x080fe4000000002d */
[----:B------:R-:W-:Y:S01]  /*be10*/  HFMA2 R32, R64, R33, R32 ;  /* 0x0000002140207231 */ /* 0x000fe20000000020 */
[----:B------:R-:W-:Y:S01]  /*be20*/  IADD3 R92, R47, -0x20, RZ ;  /* 0xffffffe02f5c7810 */ /* 0x000fe20007ffe0ff */
[----:B------:R-:W-:-:S02]  /*be30*/  HFMA2 R45, R81, R34, R45 ;  /* 0x00000022512d7231 */ /* 0x000fc4000000002d */
[----:B------:R-:W-:Y:S01]  /*be40*/  HFMA2 R47, R65, R34, R32 ;  /* 0x00000022412f7231 */ /* 0x000fe20000000020 */
[-C--:B------:R-:W-:Y:S02]  /*be50*/  HFMA2.MMA R32, R58, R35.reuse, R44 ;  /* 0x000000233a207235 */ /* 0x080fe4000000002c */
[----:B------:R-:W-:Y:S01]  /*be60*/  HFMA2.MMA R34, R54, R35, R46 ;  /* 0x0000002336227235 */ /* 0x000fe2000000002e */
[----:B------:R-:W-:-:S04]  /*be70*/  SHF.R.U32.HI R33, RZ, 0x6, R39 ;  /* 0x00000006ff217819 */ /* 0x000fc80000011627 */
[----:B------:R-:W-:Y:S01]  /*be80*/  LOP3.LUT R49, R33, 0x3f, RZ, 0xc0, !PT ;  /* 0x0000003f21317812 */ /* 0x000fe200078ec0ff */
[-C--:B------:R-:W-:Y:S01]  /*be90*/  HFMA2 R33, R56, R35.reuse, R45 ;  /* 0x0000002338217231 */ /* 0x080fe2000000002d */
[-C--:B-1----:R-:W-:Y:S01]  /*bea0*/  HFMA2.MMA R32, R59, R40.reuse, R32 ;  /* 0x000000283b207235 */ /* 0x082fe20000000020 */
[----:B------:R-:W-:Y:S01]  /*beb0*/  HFMA2 R35, R52, R35, R47 ;  /* 0x0000002334237231 */ /* 0x000fe2000000002f */
[----:B------:R-:W-:Y:S01]  /*bec0*/  HFMA2.MMA R34, R55, R40, R34 ;  /* 0x0000002837227235 */ /* 0x000fe20000000022 */
[----:B------:R-:W0:Y:S05]  /*bed0*/  LDS.128 R44, [UR5+0x300] ;  /* 0x00030005ff2c7984 */ /* 0x000e2a0008000c00 */
[----:B------:R-:W-:-:S02]  /*bee0*/  HFMA2.MMA R32, R86, R41, R32 ;  /* 0x0000002956207235 */ /* 0x000fc40000000020 */
[----:B------:R-:W-:Y:S01]  /*bef0*/  HFMA2.MMA R34, R62, R41, R34 ;  /* 0x000000293e227235 */ /* 0x000fe20000000022 */
[-C--:B------:R-:W-:Y:S02]  /*bf00*/  HFMA2 R35, R53, R40.reuse, R35 ;  /* 0x0000002835237231 */ /* 0x080fe40000000023 */
[----:B------:R-:W-:-:S03]  /*bf10*/  HFMA2 R33, R57, R40, R33 ;  /* 0x0000002839217231 */ /* 0x000fc60000000021 */
[-C--:B------:R-:W-:Y:S02]  /*bf20*/  HFMA2.MMA R32, R85, R42.reuse, R32 ;  /* 0x0000002a55207235 */ /* 0x080fe40000000020 */
[----:B------:R-:W-:Y:S01]  /*bf30*/  HFMA2.MMA R34, R61, R42, R34 ;  /* 0x0000002a3d227235 */ /* 0x000fe20000000022 */
[-C--:B------:R-:W-:Y:S01]  /*bf40*/  HFMA2 R35, R60, R41.reuse, R35 ;  /* 0x000000293c237231 */ /* 0x080fe20000000023 */
[----:B------:R-:W-:Y:S01]  /*bf50*/  LOP3.LUT R48, R38, 0x3f, RZ, 0xc0, !PT ;  /* 0x0000003f26307812 */ /* 0x000fe200078ec0ff */
[----:B------:R-:W-:Y:S02]  /*bf60*/  HFMA2 R33, R84, R41, R33 ;  /* 0x0000002954217231 */ /* 0x000fe40000000021 */
[-C--:B------:R-:W-:Y:S01]  /*bf70*/  HFMA2 R35, R109, R42.reuse, R35 ;  /* 0x0000002a6d237231 */ /* 0x080fe20000000023 */
[-C--:B------:R-:W-:Y:S01]  /*bf80*/  HFMA2.MMA R32, R116, R43.reuse, R32 ;  /* 0x0000002b74207235 */ /* 0x080fe20000000020 */
[----:B------:R-:W-:Y:S01]  /*bf90*/  IADD3 R48, R48, -0x20, RZ ;  /* 0xffffffe030307810 */ /* 0x000fe20007ffe0ff */
[----:B------:R-:W-:Y:S01]  /*bfa0*/  HFMA2.MMA R34, R112, R43, R34 ;  /* 0x0000002b70227235 */ /* 0x000fe20000000022 */
[----:B------:R-:W-:-:S02]  /*bfb0*/  HFMA2 R33, R63, R42, R33 ;  /* 0x0000002a3f217231 */ /* 0x000fc40000000021 */
[-C--:B------:R-:W-:Y:S01]  /*bfc0*/  HFMA2 R79, R108, R43.reuse, R35 ;  /* 0x0000002b6c4f7231 */ /* 0x080fe20000000023 */
[----:B------:R1:W-:Y:S01]  /*bfd0*/  I2F.F16 R135, R48 ;  /* 0x0000003000877306 */ /* 0x0003e20000200c00 */
[----:B------:R-:W-:Y:S01]  /*bfe0*/  HFMA2 R33, R114, R43, R33 ;  /* 0x0000002b72217231 */ /* 0x000fe20000000021 */
[--C-:B------:R-:W-:Y:S02]  /*bff0*/  SHF.R.U32.HI R35, RZ, 0x18, R36.reuse ;  /* 0x00000018ff237819 */ /* 0x100fe40000011624 */
[--C-:B------:R-:W-:Y:S01]  /*c000*/  SHF.R.U32.HI R40, RZ, 0x12, R36.reuse ;  /* 0x00000012ff287819 */ /* 0x100fe20000011624 */
[----:B------:R-:W-:Y:S01]  /*c010*/  HADD2 R76, R32.H0_H0, R32.H1_H1 ;  /* 0x30000020204c7230 */ /* 0x000fe20000000800 */
[----:B------:R-:W-:Y:S02]  /*c020*/  IADD3 R51, R49, -0x20, RZ ;  /* 0xffffffe031337810 */ /* 0x000fe40007ffe0ff */
[--C-:B-1----:R-:W-:Y:S01]  /*c030*/  SHF.R.U32.HI R48, RZ, 0x6, R36.reuse ;  /* 0x00000006ff307819 */ /* 0x102fe20000011624 */
[----:B------:R-:W-:Y:S01]  /*c040*/  HADD2 R77, R33.H0_H0, R33.H1_H1 ;  /* 0x30000021214d7230 */ /* 0x000fe20000000800 */
[----:B------:R-:W-:Y:S01]  /*c050*/  LOP3.LUT R41, R35, 0x3f, RZ, 0xc0, !PT ;  /* 0x0000003f23297812 */ /* 0x000fe200078ec0ff */
[----:B------:R-:W-:Y:S01]  /*c060*/  HADD2 R78, R34.H0_H0, R34.H1_H1 ;  /* 0x30000022224e7230 */ /* 0x000fe20000000800 */
[----:B------:R-:W-:Y:S01]  /*c070*/  LOP3.LUT R49, R48, 0x3f, RZ, 0xc0, !PT ;  /* 0x0000003f30317812 */ /* 0x000fe200078ec0ff */
[----:B------:R-:W1:Y:S01]  /*c080*/  LDS.128 R32, [UR5+0x310] ;  /* 0x00031005ff207984 */ /* 0x000e620008000c00 */
[----:B------:R-:W-:-:S02]  /*c090*/  SHF.R.U32.HI R50, RZ, 0xc, R36 ;  /* 0x0000000cff327819 */ /* 0x000fc40000011624 */
[----:B------:R-:W-:Y:S02]  /*c0a0*/  LOP3.LUT R40, R40, 0x3f, RZ, 0xc0, !PT ;  /* 0x0000003f28287812 */ /* 0x000fe400078ec0ff */
[----:B------:R-:W-:Y:S02]  /*c0b0*/  IADD3 R49, R49, -0x20, RZ ;  /* 0xffffffe031317810 */ /* 0x000fe40007ffe0ff */
[----:B------:R-:W-:Y:S02]  /*c0c0*/  LOP3.LUT R50, R50, 0x3f, RZ, 0xc0, !PT ;  /* 0x0000003f32327812 */ /* 0x000fe400078ec0ff */
[----:B------:R-:W-:Y:S02]  /*c0d0*/  IADD3 R40, R40, -0x20, RZ ;  /* 0xffffffe028287810 */ /* 0x000fe40007ffe0ff */
[----:B------:R-:W-:Y:S01]  /*c0e0*/  IADD3 R133, R41, -0x20, RZ ;  /* 0xffffffe029857810 */ /* 0x000fe20007ffe0ff */
[----:B0-----:R-:W-:Y:S01]  /*c0f0*/  HFMA2.MMA R41, R95, R44, RZ ;  /* 0x0000002c5f297235 */ /* 0x001fe200000000ff */
[----:B------:R-:W-:Y:S01]  /*c100*/  SHF.R.U32.HI R42, RZ, 0xc, R37 ;  /* 0x0000000cff2a7819 */ /* 0x000fe20000011625 */
[----:B------:R0:W-:Y:S01]  /*c110*/  I2F.F16 R94, R49 ;  /* 0x00000031005e7306 */ /* 0x0001e20000200c00 */
[----:B------:R-:W-:-:S02]  /*c120*/  IADD3 R50, R50, -0x20, RZ ;  /* 0xffffffe032327810 */ /* 0x000fc40007ffe0ff */
[----:B------:R-:W-:-:S05]  /*c130*/  LOP3.LUT R42, R42, 0x3f, RZ, 0xc0, !PT ;  /* 0x0000003f2a2a7812 */ /* 0x000fca00078ec0ff */
[----:B------:R3:W-:Y:S01]  /*c140*/  I2F.F16 R96, R40 ;  /* 0x0000002800607306 */ /* 0x0007e20000200c00 */
[----:B0-----:R-:W-:Y:S01]  /*c150*/  HFMA2.MMA R49, R91, R44, RZ ;  /* 0x0000002c5b317235 */ /* 0x001fe200000000ff */
[----:B------:R-:W-:Y:S01]  /*c160*/  IADD3 R138, R42, -0x20, RZ ;  /* 0xffffffe02a8a7810 */ /* 0x000fe20007ffe0ff */
[----:B---3--:R-:W-:-:S05]  /*c170*/  HFMA2 R40, R93, R44, RZ.H0_H0 ;  /* 0x0000002c5d287231 */ /* 0x008fca00000400ff */
[----:B------:R0:W-:Y:S01]  /*c180*/  I2F.F16 R137, R50 ;  /* 0x0000003200897306 */ /* 0x0001e20000200c00 */
[----:B------:R-:W-:-:S07]  /*c190*/  HFMA2.MMA R49, R66, R45, R49 ;  /* 0x0000002d42317235 */ /* 0x000fce0000000031 */
[----:B------:R3:W-:Y:S01]  /*c1a0*/  I2F.F16 R48, R51 ;  /* 0x0000003300307306 */ /* 0x0007e20000200c00 */
[----:B0-----:R-:W-:Y:S01]  /*c1b0*/  HFMA2 R50, R87, R44, RZ.H0_H0 ;  /* 0x0000002c57327231 */ /* 0x001fe200000400ff */
[----:B------:R-:W-:Y:S01]  /*c1c0*/  HFMA2.MMA R44, R82, R45, R41 ;  /* 0x0000002d522c7235 */ /* 0x000fe20000000029 */
[-C--:B---3--:R-:W-:Y:S02]  /*c1d0*/  HFMA2 R51, R80, R45.reuse, R40 ;  /* 0x0000002d50337231 */ /* 0x088fe40000000028 */
[----:B------:R-:W0:Y:S01]  /*c1e0*/  LDS.128 R40, [UR5+0x380] ;  /* 0x00038005ff287984 */ /* 0x000e220008000c00 */
[----:B------:R-:W-:Y:S01]  /*c1f0*/  HFMA2 R50, R64, R45, R50 ;  /* 0x0000002d40327231 */ /* 0x000fe20000000032 */
[----:B------:R-:W-:-:S03]  /*c200*/  HFMA2.MMA R45, R67, R46, R49 ;  /* 0x0000002e432d7235 */ /* 0x000fc60000000031 */
[----:B------:R-:W-:-:S05]  /*c210*/  HFMA2.MMA R44, R83, R46, R44 ;  /* 0x0000002e532c7235 */ /* 0x000fca000000002c */
[----:B------:R-:W-:-:S03]  /*c220*/  HFMA2.MMA R45, R54, R47, R45 ;  /* 0x0000002f362d7235 */ /* 0x000fc6000000002d */
[----:B------:R-:W-:Y:S01]  /*c230*/  HFMA2.MMA R44, R58, R47, R44 ;  /* 0x0000002f3a2c7235 */ /* 0x000fe2000000002c */
[-C--:B------:R-:W-:Y:S02]  /*c240*/  HFMA2 R51, R81, R46.reuse, R51 ;  /* 0x0000002e51337231 */ /* 0x080fe40000000033 */
[----:B------:R-:W-:Y:S02]  /*c250*/  HFMA2 R46, R65, R46, R50 ;  /* 0x0000002e412e7231 */ /* 0x000fe40000000032 */
[-C--:B-1----:R-:W-:Y:S01]  /*c260*/  HFMA2.MMA R45, R55, R32.reuse, R45 ;  /* 0x00000020372d7235 */ /* 0x082fe2000000002d */
[-C--:B------:R-:W-:Y:S02]  /*c270*/  HFMA2 R51, R56, R47.reuse, R51 ;  /* 0x0000002f38337231 */ /* 0x080fe40000000033 */
[----:B------:R-:W-:Y:S01]  /*c280*/  HFMA2.MMA R44, R59, R32, R44 ;  /* 0x000000203b2c7235 */ /* 0x000fe2000000002c */
[----:B------:R-:W-:Y:S01]  /*c290*/  HFMA2 R46, R52, R47, R46 ;  /* 0x0000002f342e7231 */ /* 0x000fe2000000002e */
[----:B------:R-:W-:Y:S01]  /*c2a0*/  SHF.R.U32.HI R98, RZ, 0x6, R38 ;  /* 0x00000006ff627819 */ /* 0x000fe20000011626 */
[----:B------:R-:W-:-:S02]  /*c2b0*/  HFMA2 R51, R57, R32, R51 ;  /* 0x0000002039337231 */ /* 0x000fc40000000033 */
[----:B------:R-:W-:Y:S01]  /*c2c0*/  HFMA2 R46, R53, R32, R46 ;  /* 0x00000020352e7231 */ /* 0x000fe2000000002e */
[-C--:B------:R-:W-:Y:S01]  /*c2d0*/  HFMA2.MMA R32, R62, R33.reuse, R45 ;  /* 0x000000213e207235 */ /* 0x080fe2000000002d */
[--C-:B------:R-:W-:Y:S01]  /*c2e0*/  SHF.R.U32.HI R45, RZ, 0xc, R39.reuse ;  /* 0x0000000cff2d7819 */ /* 0x100fe20000011627 */
[----:B------:R-:W-:Y:S01]  /*c2f0*/  HFMA2.MMA R44, R86, R33, R44 ;  /* 0x00000021562c7235 */ /* 0x000fe2000000002c */
[----:B------:R-:W-:Y:S01]  /*c300*/  LOP3.LUT R49, R98, 0x3f, RZ, 0xc0, !PT ;  /* 0x0000003f62317812 */ /* 0x000fe200078ec0ff */
[-C--:B------:R-:W-:Y:S01]  /*c310*/  HFMA2 R51, R84, R33.reuse, R51 ;  /* 0x0000002154337231 */ /* 0x080fe20000000033 */
[----:B------:R-:W-:Y:S01]  /*c320*/  LOP3.LUT R45, R45, 0x3f, RZ, 0xc0, !PT ;  /* 0x0000003f2d2d7812 */ /* 0x000fe200078ec0ff */
[----:B------:R-:W-:Y:S01]  /*c330*/  HFMA2 R33, R60, R33, R46 ;  /* 0x000000213c217231 */ /* 0x000fe2000000002e */
[----:B--2---:R-:W-:Y:S02]  /*c340*/  SHF.R.U32 R98, R36, 0x1e, R20 ;  /* 0x0000001e24627819 */ /* 0x004fe40000001614 */
[----:B------:R-:W-:-:S02]  /*c350*/  SHF.R.U32.HI R46, RZ, 0x12, R39 ;  /* 0x00000012ff2e7819 */ /* 0x000fc40000011627 */
[----:B------:R-:W-:Y:S02]  /*c360*/  SHF.R.U32 R36, R38, 0x1e, R22 ;  /* 0x0000001e26247819 */ /* 0x000fe40000001616 */
[----:B------:R-:W-:Y:S01]  /*c370*/  IADD3 R134, R45, -0x20, RZ ;  /* 0xffffffe02d867810 */ /* 0x000fe20007ffe0ff */
[-C--:B0-----:R-:W-:Y:S01]  /*c380*/  HFMA2.MMA R95, R95, R40.reuse, RZ ;  /* 0x000000285f5f7235 */ /* 0x081fe200000000ff */
[-C--:B------:R-:W-:Y:S01]  /*c390*/  HFMA2 R93, R93, R40.reuse, RZ.H0_H0 ;  /* 0x000000285d5d7231 */ /* 0x080fe200000400ff */
[----:B------:R-:W-:Y:S01]  /*c3a0*/  HFMA2.MMA R91, R91, R40, RZ ;  /* 0x000000285b5b7235 */ /* 0x000fe200000000ff */
[----:B------:R-:W-:Y:S01]  /*c3b0*/  HFMA2 R40, R87, R40, RZ.H0_H0 ;  /* 0x0000002857287231 */ /* 0x000fe200000400ff */
[----:B------:R-:W-:Y:S02]  /*c3c0*/  LOP3.LUT R45, R46, 0x3f, RZ, 0xc0, !PT ;  /* 0x0000003f2e2d7812 */ /* 0x000fe400078ec0ff */
[----:B------:R-:W-:Y:S01]  /*c3d0*/  LOP3.LUT R36, R36, 0x3f, RZ, 0xc0, !PT ;  /* 0x0000003f24247812 */ /* 0x000fe200078ec0ff */
[----:B------:R-:W-:Y:S01]  /*c3e0*/  HFMA2.MMA R32, R61, R34, R32 ;  /* 0x000000223d207235 */ /* 0x000fe20000000020 */
[----:B------:R-:W-:Y:S01]  /*c3f0*/  SHF.R.U32.HI R46, RZ, 0x18, R39 ;  /* 0x00000018ff2e7819 */ /* 0x000fe20000011627 */
[----:B------:R-:W-:Y:S01]  /*c400*/  HFMA2 R40, R64, R41, R40 ;  /* 0x0000002940287231 */ /* 0x000fe20000000028 */
[----:B------:R-:W-:-:S02]  /*c410*/  SHF.R.U32.HI R97, RZ, 0x12, R37 ;  /* 0x00000012ff617819 */ /* 0x000fc40000011625 */
[----:B------:R-:W-:Y:S02]  /*c420*/  SHF.R.U32.HI R132, RZ, 0x18, R37 ;  /* 0x00000018ff847819 */ /* 0x000fe40000011625 */
[----:B------:R-:W-:Y:S01]  /*c430*/  SHF.R.U32 R101, R37, 0x1e, R21 ;  /* 0x0000001e25657819 */ /* 0x000fe20000001615 */
[----:B------:R-:W-:Y:S01]  /*c440*/  HFMA2.MMA R37, R85, R34, R44 ;  /* 0x0000002255257235 */ /* 0x000fe2000000002c */
[----:B------:R-:W-:Y:S01]  /*c450*/  SHF.R.U32 R39, R39, 0x1e, R23 ;  /* 0x0000001e27277819 */ /* 0x000fe20000001617 */
[-C--:B------:R-:W-:Y:S01]  /*c460*/  HFMA2 R33, R109, R34.reuse, R33 ;  /* 0x000000226d217231 */ /* 0x080fe20000000021 */
[----:B------:R-:W-:Y:S01]  /*c470*/  IADD3 R64, R36, -0x20, RZ ;  /* 0xffffffe024407810 */ /* 0x000fe20007ffe0ff */
[----:B------:R-:W-:Y:S01]  /*c480*/  HFMA2 R36, R63, R34, R51 ;  /* 0x000000223f247231 */ /* 0x000fe20000000033 */
[----:B------:R-:W-:Y:S01]  /*c490*/  LOP3.LUT R34, R39, 0x3f, RZ, 0xc0, !PT ;  /* 0x0000003f27227812 */ /* 0x000fe200078ec0ff */
[----:B------:R-:W-:Y:S01]  /*c4a0*/  IMAD.WIDE R130, R124, 0x4, R130 ;  /* 0x000000047c827825 */ /* 0x000fe200078e0282 */
[----:B------:R-:W-:-:S03]  /*c4b0*/  HFMA2.MMA R95, R82, R41, R95 ;  /* 0x00000029525f7235 */ /* 0x000fc6000000005f */
[----:B------:R-:W-:Y:S01]  /*c4c0*/  HFMA2 R93, R80, R41, R93 ;  /* 0x00000029505d7231 */ /* 0x000fe2000000005d */
[----:B------:R-:W-:Y:S01]  /*c4d0*/  HFMA2.MMA R91, R66, R41, R91 ;  /* 0x00000029425b7235 */ /* 0x000fe2000000005b */
[-C--:B------:R-:W-:Y:S01]  /*c4e0*/  HFMA2 R36, R114, R35.reuse, R36 ;  /* 0x0000002372247231 */ /* 0x080fe20000000024 */
[-C--:B------:R-:W-:Y:S01]  /*c4f0*/  HFMA2.MMA R37, R116, R35.reuse, R37 ;  /* 0x0000002374257235 */ /* 0x080fe20000000025 */
[----:B------:R-:W-:Y:S01]  /*c500*/  HFMA2 R80, R108, R35, R33 ;  /* 0x000000236c507231 */ /* 0x000fe20000000021 */
[----:B------:R-:W-:Y:S01]  /*c510*/  HFMA2.MMA R82, R112, R35, R32 ;  /* 0x0000002370527235 */ /* 0x000fe20000000020 */
[----:B------:R-:W-:Y:S02]  /*c520*/  IADD3 R66, R34, -0x20, RZ ;  /* 0xffffffe022427810 */ /* 0x000fe40007ffe0ff */
[----:B------:R-:W2:Y:S01]  /*c530*/  LDG.E.128.CONSTANT R32, desc[UR8][R130.64] ;  /* 0x0000000882207981 */ /* 0x000ea2000c1e9d00 */
[----:B------:R-:W-:Y:S02]  /*c540*/  SHF.R.U32.HI R47, RZ, 0x12, R38 ;  /* 0x00000012ff2f7819 */ /* 0x000fe40000011626 */
[----:B------:R-:W-:-:S02]  /*c550*/  IADD3 R99, R45, -0x20, RZ ;  /* 0xffffffe02d637810 */ /* 0x000fc40007ffe0ff */
[----:B------:R-:W-:Y:S02]  /*c560*/  LOP3.LUT R47, R47, 0x3f, RZ, 0xc0, !PT ;  /* 0x0000003f2f2f7812 */ /* 0x000fe400078ec0ff */
[----:B------:R-:W-:Y:S02]  /*c570*/  LOP3.LUT R45, R46, 0x3f, RZ, 0xc0, !PT ;  /* 0x0000003f2e2d7812 */ /* 0x000fe400078ec0ff */
[----:B------:R-:W-:Y:S02]  /*c580*/  IADD3 R50, R49, -0x20, RZ ;  /* 0xffffffe031327810 */ /* 0x000fe40007ffe0ff */
[----:B------:R-:W-:Y:S02]  /*c590*/  SHF.R.U32.HI R49, RZ, 0x18, R38 ;  /* 0x00000018ff317819 */ /* 0x000fe40000011626 */
[----:B------:R-:W-:Y:S02]  /*c5a0*/  IADD3 R47, R47, -0x20, RZ ;  /* 0xffffffe02f2f7810 */ /* 0x000fe40007ffe0ff */
[----:B------:R-:W-:-:S02]  /*c5b0*/  IADD3 R45, R45, -0x20, RZ ;  /* 0xffffffe02d2d7810 */ /* 0x000fc40007ffe0ff */
[----:B------:R-:W-:Y:S02]  /*c5c0*/  LOP3.LUT R119, R49, 0x3f, RZ, 0xc0, !PT ;  /* 0x0000003f31777812 */ /* 0x000fe400078ec0ff */
[----:B------:R-:W-:Y:S08]  /*c5d0*/  I2F.F16 R49, R47 ;  /* 0x0000002f00317306 */ /* 0x000ff00000200c00 */
[----:B------:R0:W-:Y:S02]  /*c5e0*/  I2F.F16 R117, R45 ;  /* 0x0000002d00757306 */ /* 0x0001e40000200c00 */
[----:B0-----:R-:W0:Y:S01]  /*c5f0*/  LDS.128 R44, [UR5+0x390] ;  /* 0x00039005ff2c7984 */ /* 0x001e220008000c00 */
[----:B------:R-:W-:-:S02]  /*c600*/  HFMA2.MMA R95, R83, R42, R95 ;  /* 0x0000002a535f7235 */ /* 0x000fc4000000005f */
[----:B------:R-:W-:Y:S01]  /*c610*/  HFMA2.MMA R91, R67, R42, R91 ;  /* 0x0000002a435b7235 */ /* 0x000fe2000000005b */
[-C--:B------:R-:W-:Y:S02]  /*c620*/  HFMA2 R93, R81, R42.reuse, R93 ;  /* 0x0000002a515d7231 */ /* 0x080fe4000000005d */
[----:B------:R-:W-:Y:S01]  /*c630*/  HADD2 R81, R36.H0_H0, R36.H1_H1 ;  /* 0x3000002424517230 */ /* 0x000fe20000000800 */
[--C-:B------:R-:W-:Y:S02]  /*c640*/  SHF.R.U32.HI R36, RZ, 0x4, R21.reuse ;  /* 0x00000004ff247819 */ /* 0x100fe40000011615 */
[-C--:B------:R-:W-:Y:S02]  /*c650*/  HFMA2.MMA R95, R58, R43.reuse, R95 ;  /* 0x0000002b3a5f7235 */ /* 0x080fe4000000005f */
[----:B------:R-:W-:Y:S01]  /*c660*/  HFMA2.MMA R91, R54, R43, R91 ;  /* 0x0000002b365b7235 */ /* 0x000fe2000000005b */
[----:B------:R-:W-:Y:S01]  /*c670*/  HFMA2 R40, R65, R42, R40 ;  /* 0x0000002a41287231 */ /* 0x000fe20000000028 */
[----:B------:R-:W-:Y:S01]  /*c680*/  LOP3.LUT R36, R36, 0x3f, RZ, 0xc0, !PT ;  /* 0x0000003f24247812 */ /* 0x000fe200078ec0ff */
[----:B------:R-:W-:Y:S01]  /*c690*/  HADD2 R83, R37.H0_H0, R37.H1_H1 ;  /* 0x3000002525537230 */ /* 0x000fe20000000800 */
[----:B------:R-:W-:Y:S01]  /*c6a0*/  SHF.R.U32.HI R37, RZ, 0xa, R21 ;  /* 0x0000000aff257819 */ /* 0x000fe20000011615 */
[-C--:B------:R-:W-:Y:S01]  /*c6b0*/  HFMA2 R93, R56, R43.reuse, R93 ;  /* 0x0000002b385d7231 */ /* 0x080fe2000000005d */
[----:B------:R-:W-:Y:S01]  /*c6c0*/  SHF.R.U32.HI R136, RZ, 0xc, R38 ;  /* 0x0000000cff887819 */ /* 0x000fe20000011626 */
[----:B------:R-:W-:Y:S01]  /*c6d0*/  HFMA2 R40, R52, R43, R40 ;  /* 0x0000002b34287231 */ /* 0x000fe20000000028 */
[----:B------:R-:W-:-:S02]  /*c6e0*/  IADD3 R36, R36, -0x20, RZ ;  /* 0xffffffe024247810 */ /* 0x000fc40007ffe0ff */
[----:B------:R-:W-:Y:S02]  /*c6f0*/  LOP3.LUT R37, R37, 0x3f, RZ, 0xc0, !PT ;  /* 0x0000003f25257812 */ /* 0x000fe400078ec0ff */
[--C-:B------:R-:W-:Y:S01]  /*c700*/  SHF.R.U32.HI R38, RZ, 0x4, R22.reuse ;  /* 0x00000004ff267819 */ /* 0x100fe20000011616 */
[----:B------:R1:W-:Y:S01]  /*c710*/  I2F.F16 R120, R36 ;  /* 0x0000002400787306 */ /* 0x0003e20000200c00 */
[----:B------:R-:W-:Y:S02]  /*c720*/  IADD3 R37, R37, -0x20, RZ ;  /* 0xffffffe025257810 */ /* 0x000fe40007ffe0ff */
[----:B------:R-:W-:Y:S02]  /*c730*/  LOP3.LUT R38, R38, 0x3f, RZ, 0xc0, !PT ;  /* 0x0000003f26267812 */ /* 0x000fe400078ec0ff */
[----:B-1----:R-:W-:Y:S01]  /*c740*/  SHF.R.U32.HI R36, RZ, 0xa, R22 ;  /* 0x0000000aff247819 */ /* 0x002fe20000011616 */
[-C--:B0-----:R-:W-:Y:S02]  /*c750*/  HFMA2.MMA R43, R59, R44.reuse, R95 ;  /* 0x0000002c3b2b7235 */ /* 0x081fe4000000005f */
[----:B------:R-:W-:Y:S01]  /*c760*/  HFMA2.MMA R91, R55, R44, R91 ;  /* 0x0000002c375b7235 */ /* 0x000fe2000000005b */
[----:B------:R-:W-:-:S02]  /*c770*/  HFMA2 R42, R57, R44, R93 ;  /* 0x0000002c392a7231 */ /* 0x000fc4000000005d */
[----:B------:R-:W-:Y:S02]  /*c780*/  HFMA2 R40, R53, R44, R40 ;  /* 0x0000002c35287231 */ /* 0x000fe40000000028 */
[-C--:B------:R-:W-:Y:S01]  /*c790*/  HFMA2 R42, R84, R45.reuse, R42 ;  /* 0x0000002d542a7231 */ /* 0x080fe2000000002a */
[-C--:B------:R-:W-:Y:S02]  /*c7a0*/  HFMA2.MMA R43, R86, R45.reuse, R43 ;  /* 0x0000002d562b7235 */ /* 0x080fe4000000002b */
[----:B------:R-:W-:Y:S01]  /*c7b0*/  HFMA2.MMA R62, R62, R45, R91 ;  /* 0x0000002d3e3e7235 */ /* 0x000fe2000000005b */
[----:B------:R-:W-:Y:S01]  /*c7c0*/  HFMA2 R45, R60, R45, R40 ;  /* 0x0000002d3c2d7231 */ /* 0x000fe20000000028 */
[----:B------:R0:W-:Y:S01]  /*c7d0*/  I2F.F16 R51, R37 ;  /* 0x0000002500337306 */ /* 0x0001e20000200c00 */
[----:B------:R-:W-:Y:S02]  /*c7e0*/  IADD3 R118, R38, -0x20, RZ ;  /* 0xffffffe026767810 */ /* 0x000fe40007ffe0ff */
[----:B------:R-:W-:-:S02]  /*c7f0*/  LOP3.LUT R40, R36, 0x3f, RZ, 0xc0, !PT ;  /* 0x0000003f24287812 */ /* 0x000fc400078ec0ff */
[----:B0-----:R-:W0:Y:S01]  /*c800*/  LDS.128 R36, [UR5+0xa0] ;  /* 0x0000a005ff247984 */ /* 0x001e220008000c00 */
[----:B------:R-:W-:-:S04]  /*c810*/  SHF.R.U32.HI R41, RZ, 0x4, R23 ;  /* 0x00000004ff297819 */ /* 0x000fc80000011617 */
[----:B------:R-:W-:Y:S01]  /*c820*/  LOP3.LUT R41, R41, 0x3f, RZ, 0xc0, !PT ;  /* 0x0000003f29297812 */ /* 0x000fe200078ec0ff */
[-C--:B------:R-:W-:Y:S01]  /*c830*/  HFMA2 R58, R85, R46.reuse, R43 ;  /* 0x0000002e553a7231 */ /* 0x080fe2000000002b */
[----:B------:R-:W-:Y:S01]  /*c840*/  IADD3 R53, R40, -0x20, RZ ;  /* 0xffffffe028357810 */ /* 0x000fe20007ffe0ff */
[----:B------:R-:W-:Y:S01]  /*c850*/  HFMA2 R57, R63, R46, R42 ;  /* 0x0000002e3f397231 */ /* 0x000fe2000000002a */
[----:B------:R-:W-:Y:S02]  /*c860*/  IADD3 R113, R41, -0x20, RZ ;  /* 0xffffffe029717810 */ /* 0x000fe40007ffe0ff */
[----:B------:R-:W-:Y:S01]  /*c870*/  LOP3.LUT R97, R97, 0x3f, RZ, 0xc0, !PT ;  /* 0x0000003f61617812 */ /* 0x000fe200078ec0ff */
[----:B------:R-:W1:Y:S01]  /*c880*/  LDS.128 R40, [UR5+0x120] ;  /* 0x00012005ff287984 */ /* 0x000e620008000c00 */
[----:B------:R-:W-:Y:S02]  /*c890*/  I2F.F16 R105, R105 ;  /* 0x0000006900697306 */ /* 0x000fe40000200c00 */
[----:B------:R-:W-:-:S02]  /*c8a0*/  IADD3 R97, R97, -0x20, RZ ;  /* 0xffffffe061617810 */ /* 0x000fc40007ffe0ff */
[----:B------:R-:W-:-:S04]  /*c8b0*/  SHF.R.U32.HI R44, RZ, 0xa, R23 ;  /* 0x0000000aff2c7819 */ /* 0x000fc80000011617 */
[----:B------:R-:W3:Y:S01]  /*c8c0*/  I2F.F16 R92, R92 ;  /* 0x0000005c005c7306 */ /* 0x000ee20000200c00 */
[----:B------:R-:W-:Y:S01]  /*c8d0*/  LOP3.LUT R136, R136, 0x3f, RZ, 0xc0, !PT ;  /* 0x0000003f88887812 */ /* 0x000fe200078ec0ff */
[----:B------:R-:W-:Y:S01]  /*c8e0*/  HFMA2.MMA R54, R109, R46, R45 ;  /* 0x0000002e6d367235 */ /* 0x000fe2000000002d */
[----:B------:R-:W-:Y:S02]  /*c8f0*/  LOP3.LUT R132, R132, 0x3f, RZ, 0xc0, !PT ;  /* 0x0000003f84847812 */ /* 0x000fe400078ec0ff */
[----:B------:R-:W-:-:S03]  /*c900*/  LOP3.LUT R101, R101, 0x3f, RZ, 0xc0, !PT ;  /* 0x0000003f65657812 */ /* 0x000fc600078ec0ff */
[----:B------:R-:W-:Y:S01]  /*c910*/  I2F.F16 R118, R118 ;  /* 0x0000007600767306 */ /* 0x000fe20000200c00 */
[----:B------:R-:W-:Y:S01]  /*c920*/  LOP3.LUT R44, R44, 0x3f, RZ, 0xc0, !PT ;  /* 0x0000003f2c2c7812 */ /* 0x000fe200078ec0ff */
[----:B------:R-:W-:Y:S01]  /*c930*/  HFMA2 R56, R61, R46, R62 ;  /* 0x0000002e3d387231 */ /* 0x000fe2000000003e */
[----:B------:R-:W-:-:S05]  /*c940*/  IADD3 R136, R136, -0x20, RZ ;  /* 0xffffffe088887810 */ /* 0x000fca0007ffe0ff */
[----:B------:R-:W4:Y:S01]  /*c950*/  I2F.F16 R53, R53 ;  /* 0x0000003500357306 */ /* 0x000f220000200c00 */
[----:B------:R-:W-:Y:S02]  /*c960*/  IADD3 R132, R132, -0x20, RZ ;  /* 0xffffffe084847810 */ /* 0x000fe40007ffe0ff */
[----:B------:R-:W-:-:S05]  /*c970*/  IADD3 R101, R101, -0x20, RZ ;  /* 0xffffffe065657810 */ /* 0x000fca0007ffe0ff */
[----:B------:R-:W5:Y:S01]  /*c980*/  I2F.F16 R111, R111 ;  /* 0x0000006f006f7306 */ /* 0x000f620000200c00 */
[----:B------:R-:W-:Y:S01]  /*c990*/  IADD3 R52, R44, -0x20, RZ ;  /* 0xffffffe02c347810 */ /* 0x000fe20007ffe0ff */
[----:B------:R-:W-:-:S06]  /*c9a0*/  HFMA2 R58, R116, R47, R58 ;  /* 0x0000002f743a7231 */ /* 0x000fcc000000003a */
[----:B------:R-:W-:Y:S01]  /*c9b0*/  I2F.F16 R138, R138 ;  /* 0x0000008a008a7306 */ /* 0x000fe20000200c00 */
[----:B------:R-:W-:Y:S01]  /*c9c0*/  HFMA2.MMA R57, R114, R47, R57 ;  /* 0x0000002f72397235 */ /* 0x000fe20000000039 */
[----:B------:R-:W-:-:S06]  /*c9d0*/  HFMA2 R56, R112, R47, R56 ;  /* 0x0000002f70387231 */ /* 0x000fcc0000000038 */
[----:B------:R-:W1:Y:S01]  /*c9e0*/  I2F.F16 R97, R97 ;  /* 0x0000006100617306 */ /* 0x000e620000200c00 */
[----:B------:R-:W-:Y:S01]  /*c9f0*/  HFMA2.MMA R54, R108, R47, R54 ;  /* 0x0000002f6c367235 */ /* 0x000fe20000000036 */
[----:B---3--:R-:W-:Y:S01]  /*ca00*/  PRMT R105, R105, 0x5410, R92 ;  /* 0x0000541069697816 */ /* 0x008fe2000000005c */
[----:B------:R-:W3:Y:S05]  /*ca10*/  LDS.128 R44, [UR5+0x1a0] ;  /* 0x0001a005ff2c7984 */ /* 0x000eea0008000c00 */
[----:B------:R-:W3:Y:S01]  /*ca20*/  I2F.F16 R66, R66 ;  /* 0x0000004200427306 */ /* 0x000ee20000200c00 */
[----:B----4-:R-:W-:-:S07]  /*ca30*/  PRMT R118, R118, 0x5410, R53 ;  /* 0x0000541076767816 */ /* 0x010fce0000000035 */
[----:B------:R-:W4:Y:S01]  /*ca40*/  I2F.F16 R139, R139 ;  /* 0x0000008b008b7306 */ /* 0x000f220000200c00 */
[----:B0-----:R-:W-:-:S07]  /*ca50*/  HFMA2.MMA R53, R105, R36, RZ ;  /* 0x0000002469357235 */ /* 0x001fce00000000ff */
[----:B------:R-:W0:Y:S01]  /*ca60*/  I2F.F16 R50, R50 ;  /* 0x0000003200327306 */ /* 0x000e220000200c00 */
[----:B-----5:R-:W-:-:S07]  /*ca70*/  PRMT R111, R111, 0x5410, R48 ;  /* 0x000054106f6f7816 */ /* 0x020fce0000000030 */
[----:B------:R-:W5:Y:S08]  /*ca80*/  I2F.F16 R136, R136 ;  /* 0x0000008800887306 */ /* 0x000f700000200c00 */
[----:B------:R-:W-:Y:S08]  /*ca90*/  I2F.F16 R134, R134 ;  /* 0x0000008600867306 */ /* 0x000ff00000200c00 */
[----:B------:R-:W5:Y:S01]  /*caa0*/  I2F.F16 R99, R99 ;  /* 0x0000006300637306 */ /* 0x000f620000200c00 */
[----:B-1----:R-:W-:-:S07]  /*cab0*/  PRMT R138, R138, 0x5410, R97 ;  /* 0x000054108a8a7816 */ /* 0x002fce0000000061 */
[----:B------:R-:W-:Y:S08]  /*cac0*/  I2F.F16 R132, R132 ;  /* 0x0000008400847306 */ /* 0x000ff00000200c00 */
[----:B------:R-:W1:Y:S08]  /*cad0*/  I2F.F16 R101, R101 ;  /* 0x0000006500657306 */ /* 0x000e700000200c00 */
[----:B------:R-:W-:Y:S08]  /*cae0*/  I2F.F16 R113, R113 ;  /* 0x0000007100717306 */ /* 0x000ff00000200c00 */
[----:B------:R-:W1:Y:S01]  /*caf0*/  I2F.F16 R52, R52 ;  /* 0x0000003400347306 */ /* 0x000e620000200c00 */
[----:B------:R-:W-:Y:S01]  /*cb00*/  LOP3.LUT R98, R98, 0x3f, RZ, 0xc0, !PT ;  /* 0x0000003f62627812 */ /* 0x000fe200078ec0ff */
[----:B------:R-:W-:Y:S01]  /*cb10*/  HFMA2.MMA R67, R111, R36, RZ ;  /* 0x000000246f437235 */ /* 0x000fe200000000ff */
[----:B---3--:R-:W-:Y:S01]  /*cb20*/  PRMT R117, R117, 0x5410, R66 ;  /* 0x0000541075757816 */ /* 0x008fe20000000042 */
[----:B------:R-:W-:Y:S01]  /*cb30*/  HFMA2.MMA R66, R138, R37, R53 ;  /* 0x000000258a427235 */ /* 0x000fe20000000035 */
[----:B----4-:R-:W-:-:S02]  /*cb40*/  PRMT R139, R139, 0x5410, R94 ;  /* 0x000054108b8b7816 */ /* 0x010fc4000000005e */
[----:B0-----:R-:W-:Y:S02]  /*cb50*/  PRMT R135, R135, 0x5410, R50 ;  /* 0x0000541087877816 */ /* 0x001fe40000000032 */
[----:B------:R-:W-:Y:S02]  /*cb60*/  IADD3 R98, R98, -0x20, RZ ;  /* 0xffffffe062627810 */ /* 0x000fe40007ffe0ff */
[----:B-----5:R-:W-:Y:S02]  /*cb70*/  PRMT R136, R136, 0x5410, R49 ;  /* 0x0000541088887816 */ /* 0x020fe40000000031 */
[----:B------:R-:W-:Y:S02]  /*cb80*/  PRMT R134, R134, 0x5410, R99 ;  /* 0x0000541086867816 */ /* 0x000fe40000000063 */
[----:B------:R-:W-:Y:S02]  /*cb90*/  PRMT R120, R120, 0x5410, R51 ;  /* 0x0000541078787816 */ /* 0x000fe40000000033 */
[----:B-1----:R-:W-:Y:S01]  /*cba0*/  PRMT R132, R132, 0x5410, R101 ;  /* 0x0000541084847816 */ /* 0x002fe20000000065 */
[----:B------:R-:W0:Y:S01]  /*cbb0*/  LDS.128 R48, [UR5+0x220] ;  /* 0x00022005ff307984 */ /* 0x000e220008000c00 */
[----:B------:R-:W-:Y:S01]  /*cbc0*/  HADD2 R87, R54.H0_H0, R54.H1_H1 ;  /* 0x3000003636577230 */ /* 0x000fe20000000800 */
[----:B------:R-:W-:Y:S01]  /*cbd0*/  PRMT R113, R113, 0x5410, R52 ;  /* 0x0000541071717816 */ /* 0x000fe20000000034 */
[-C--:B------:R-:W-:Y:S01]  /*cbe0*/  HFMA2 R52, R139, R36.reuse, RZ.H0_H0 ;  /* 0x000000248b347231 */ /* 0x080fe200000400ff */
[----:B------:R-:W-:Y:S01]  /*cbf0*/  IADD3 R119, R119, -0x20, RZ ;  /* 0xffffffe077777810 */ /* 0x000fe20007ffe0ff */
[----:B------:R-:W-:Y:S01]  /*cc00*/  HFMA2 R54, R135, R36, RZ.H0_H0 ;  /* 0x0000002487367231 */ /* 0x000fe200000400ff */
[----:B------:R-:W-:Y:S01]  /*cc10*/  PRMT R137, R137, 0x5410, R96 ;  /* 0x0000541089897816 */ /* 0x000fe20000000060 */
[----:B------:R-:W-:Y:S01]  /*cc20*/  I2F.F16 R133, R133 ;  /* 0x0000008500857306 */ /* 0x000fe20000200c00 */
[----:B------:R-:W-:-:S02]  /*cc30*/  HFMA2.MMA R67, R134, R37, R67 ;  /* 0x0000002586437235 */ /* 0x000fc40000000043 */
[----:B------:R-:W-:Y:S01]  /*cc40*/  HFMA2.MMA R97, R132, R38, R66 ;  /* 0x0000002684617235 */ /* 0x000fe20000000042 */
[----:B------:R-:W-:Y:S01]  /*cc50*/  HFMA2 R102, R137, R37, R52 ;  /* 0x0000002589667231 */ /* 0x000fe20000000034 */
[----:B------:R-:W-:-:S03]  /*cc60*/  HFMA2.MMA R66, R105, R40, RZ ;  /* 0x0000002869427235 */ /* 0x000fc600000000ff */
[----:B------:R-:W1:Y:S01]  /*cc70*/  I2F.F16 R98, R98 ;  /* 0x0000006200627306 */ /* 0x000e620000200c00 */
[----:B------:R-:W-:Y:S02]  /*cc80*/  HFMA2 R95, R136, R37, R54 ;  /* 0x00000025885f7231 */ /* 0x000fe40000000036 */
[----:B------:R-:W3:Y:S01]  /*cc90*/  LDS.128 R52, [UR5+0x2a0] ;  /* 0x0002a005ff347984 */ /* 0x000ee20008000c00 */
[----:B------:R-:W-:-:S04]  /*cca0*/  HFMA2.MMA R96, R117, R38, R67 ;  /* 0x0000002675607235 */ /* 0x000fc80000000043 */
[----:B------:R-:W-:Y:S01]  /*ccb0*/  I2F.F16 R119, R119 ;  /* 0x0000007700777306 */ /* 0x000fe20000200c00 */
[----:B------:R-:W-:-:S07]  /*ccc0*/  HFMA2.MMA R67, R111, R40, RZ ;  /* 0x000000286f437235 */ /* 0x000fce00000000ff */
[----:B------:R-:W4:Y:S01]  /*ccd0*/  I2F.F16 R64, R64 ;  /* 0x0000004000407306 */ /* 0x000f220000200c00 */
[-C--:B------:R-:W-:Y:S01]  /*cce0*/  HFMA2.MMA R66, R138, R41.reuse, R66 ;  /* 0x000000298a427235 */ /* 0x080fe20000000042 */
[----:B-1----:R-:W-:Y:S01]  /*ccf0*/  PRMT R133, R133, 0x5410, R98 ;  /* 0x0000541085857816 */ /* 0x002fe20000000062 */
[-C--:B------:R-:W-:Y:S01]  /*cd00*/  HFMA2 R98, R139, R40.reuse, RZ.H0_H0 ;  /* 0x000000288b627231 */ /* 0x080fe200000400ff */
[----:B------:R-:W-:Y:S01]  /*cd10*/  HFMA2.MMA R67, R134, R41, R67 ;  /* 0x0000002986437235 */ /* 0x000fe20000000043 */
[----:B------:R-:W-:Y:S01]  /*cd20*/  HFMA2 R36, R135, R40, RZ.H0_H0 ;  /* 0x0000002887247231 */ /* 0x000fe200000400ff */
[----:B------:R-:W-:Y:S01]  /*cd30*/  HFMA2.MMA R90, R85, R30, R90 ;  /* 0x0000001e555a7235 */ /* 0x000fe2000000005a */
[-C--:B------:R-:W-:Y:S02]  /*cd40*/  HFMA2 R98, R137, R41.reuse, R98 ;  /* 0x0000002989627231 */ /* 0x080fe40000000062 */
[----:B------:R-:W-:Y:S01]  /*cd50*/  HFMA2.MMA R93, R132, R42, R66 ;  /* 0x0000002a845d7235 */ /* 0x000fe20000000042 */
[----:B------:R-:W-:Y:S01]  /*cd60*/  HFMA2 R36, R136, R41, R36 ;  /* 0x0000002988247231 */ /* 0x000fe20000000024 */
[----:B------:R-:W-:Y:S01]  /*cd70*/  HFMA2.MMA R66, R105, R44, RZ ;  /* 0x0000002c69427235 */ /* 0x000fe200000000ff */
[----:B------:R-:W-:Y:S01]  /*cd80*/  HADD2 R84, R58.H0_H0, R58.H1_H1 ;  /* 0x3000003a3a547230 */ /* 0x000fe20000000800 */
[----:B----4-:R-:W-:Y:S01]  /*cd90*/  PRMT R119, R119, 0x5410, R64 ;  /* 0x0000541077777816 */ /* 0x010fe20000000040 */
[----:B------:R-:W-:Y:S01]  /*cda0*/  HADD2 R85, R57.H0_H0, R57.H1_H1 ;  /* 0x3000003939557230 */ /* 0x000fe20000000800 */
[--C-:B------:R-:W-:Y:S01]  /*cdb0*/  SHF.R.U32.HI R115, RZ, 0x4, R20.reuse ;  /* 0x00000004ff737819 */ /* 0x100fe20000011614 */
[----:B------:R-:W-:Y:S01]  /*cdc0*/  HADD2 R86, R56.H0_H0, R56.H1_H1 ;  /* 0x3000003838567230 */ /* 0x000fe20000000800 */
[----:B------:R-:W-:Y:S01]  /*cdd0*/  SHF.R.U32.HI R100, RZ, 0xa, R20 ;  /* 0x0000000aff647819 */ /* 0x000fe20000011614 */
[----:B------:R-:W1:Y:S01]  /*cde0*/  LDS.128 R56, [UR5+0x20] ;  /* 0x00002005ff387984 */ /* 0x000e620008000c00 */
[----:B------:R-:W-:-:S02]  /*cdf0*/  HFMA2 R98, R133, R42, R98 ;  /* 0x0000002a85627231 */ /* 0x000fc40000000062 */
[----:B------:R-:W-:Y:S01]  /*ce00*/  HFMA2 R92, R119, R42, R36 ;  /* 0x0000002a775c7231 */ /* 0x000fe20000000024 */
[----:B------:R-:W-:Y:S01]  /*ce10*/  HFMA2.MMA R42, R117, R42, R67 ;  /* 0x0000002a752a7235 */ /* 0x000fe20000000043 */
[----:B------:R-:W-:Y:S01]  /*ce20*/  LOP3.LUT R115, R115, 0x3f, RZ, 0xc0, !PT ;  /* 0x0000003f73737812 */ /* 0x000fe200078ec0ff */
[----:B------:R-:W-:Y:S01]  /*ce30*/  HFMA2.MMA R67, R111, R44, RZ ;  /* 0x0000002c6f437235 */ /* 0x000fe200000000ff */
[----:B------:R-:W-:Y:S01]  /*ce40*/  LOP3.LUT R100, R100, 0x3f, RZ, 0xc0, !PT ;  /* 0x0000003f64647812 */ /* 0x000fe200078ec0ff */
[----:B------:R-:W-:Y:S01]  /*ce50*/  HFMA2.MMA R66, R138, R45, R66 ;  /* 0x0000002d8a427235 */ /* 0x000fe20000000042 */
[----:B------:R-:W-:Y:S01]  /*ce60*/  IADD3 R115, R115, -0x20, RZ ;  /* 0xffffffe073737810 */ /* 0x000fe20007ffe0ff */
[-C--:B------:R-:W-:Y:S01]  /*ce70*/  HFMA2.MMA R89, R63, R30.reuse, R89 ;  /* 0x0000001e3f597235 */ /* 0x080fe20000000059 */
[----:B------:R-:W-:Y:S01]  /*ce80*/  IADD3 R100, R100, -0x20, RZ ;  /* 0xffffffe064647810 */ /* 0x000fe20007ffe0ff */
[----:B------:R-:W-:Y:S02]  /*ce90*/  HFMA2.MMA R88, R61, R30, R88 ;  /* 0x0000001e3d587235 */ /* 0x000fe40000000058 */
[----:B------:R-:W4:Y:S01]  /*cea0*/  LDS.128 R60, [UR5+0x320] ;  /* 0x00032005ff3c7984 */ /* 0x000f220008000c00 */
[-C--:B------:R-:W-:Y:S01]  /*ceb0*/  HFMA2 R102, R133, R38.reuse, R102 ;  /* 0x0000002685667231 */ /* 0x080fe20000000066 */
[----:B------:R-:W-:Y:S01]  /*cec0*/  HFMA2.MMA R37, R134, R45, R67 ;  /* 0x0000002d86257235 */ /* 0x000fe20000000043 */
[----:B------:R-:W-:Y:S01]  /*ced0*/  HFMA2 R95, R119, R38, R95 ;  /* 0x00000026775f7231 */ /* 0x000fe2000000005f */
[----:B------:R-:W-:-:S02]  /*cee0*/  HFMA2.MMA R38, R132, R46, R66 ;  /* 0x0000002e84267235 */ /* 0x000fc40000000042 */
[-C--:B0-----:R-:W-:Y:S01]  /*cef0*/  HFMA2.MMA R67, R111, R48.reuse, RZ ;  /* 0x000000306f437235 */ /* 0x081fe200000000ff */
[----:B------:R-:W-:Y:S01]  /*cf00*/  I2F.F16 R115, R115 ;  /* 0x0000007300737306 */ /* 0x000fe20000200c00 */
[----:B------:R-:W-:Y:S01]  /*cf10*/  HFMA2.MMA R66, R105, R48, RZ ;  /* 0x0000003069427235 */ /* 0x000fe200000000ff */
[-C--:B------:R-:W-:Y:S02]  /*cf20*/  HFMA2 R36, R135, R44.reuse, RZ.H0_H0 ;  /* 0x0000002c87247231 */ /* 0x080fe400000400ff */
[----:B------:R-:W-:-:S04]  /*cf30*/  HFMA2 R94, R139, R44, RZ.H0_H0 ;  /* 0x0000002c8b5e7231 */ /* 0x000fc800000400ff */
[----:B------:R-:W0:Y:S01]  /*cf40*/  I2F.F16 R100, R100 ;  /* 0x0000006400647306 */ /* 0x000e220000200c00 */
[----:B------:R-:W-:Y:S01]  /*cf50*/  HFMA2 R44, R136, R45, R36 ;  /* 0x0000002d882c7231 */ /* 0x000fe20000000024 */
[-C--:B------:R-:W-:Y:S02]  /*cf60*/  HFMA2.MMA R36, R134, R49.reuse, R67 ;  /* 0x0000003186247235 */ /* 0x080fe40000000043 */
[----:B------:R-:W-:Y:S02]  /*cf70*/  HFMA2.MMA R66, R138, R49, R66 ;  /* 0x000000318a427235 */ /* 0x000fe40000000042 */
[-C--:B---3--:R-:W-:Y:S02]  /*cf80*/  HFMA2.MMA R67, R111, R52.reuse, RZ ;  /* 0x000000346f437235 */ /* 0x088fe400000000ff */
[----:B------:R-:W-:-:S04]  /*cf90*/  HFMA2.MMA R103, R105, R52, RZ ;  /* 0x0000003469677235 */ /* 0x000fc800000000ff */
[----:B------:R-:W-:Y:S01]  /*cfa0*/  HFMA2.MMA R40, R132, R50, R66 ;  /* 0x0000003284287235 */ /* 0x000fe20000000042 */
[----:B0-----:R-:W-:Y:S01]  /*cfb0*/  PRMT R115, R115, 0x5410, R100 ;  /* 0x0000541073737816 */ /* 0x001fe20000000064 */
[-C--:B------:R-:W-:Y:S02]  /*cfc0*/  HFMA2.MMA R100, R134, R53.reuse, R67 ;  /* 0x0000003586647235 */ /* 0x080fe40000000043 */
[----:B------:R-:W0:Y:S01]  /*cfd0*/  LDS.128 R64, [UR5+0x3a0] ;  /* 0x0003a005ff407984 */ /* 0x000e220008000c00 */
[-C--:B------:R-:W-:Y:S02]  /*cfe0*/  HFMA2 R91, R139, R48.reuse, RZ.H0_H0 ;  /* 0x000000308b5b7231 */ /* 0x080fe400000400ff */
[----:B------:R-:W-:Y:S02]  /*cff0*/  HFMA2 R41, R135, R48, RZ.H0_H0 ;  /* 0x0000003087297231 */ /* 0x000fe400000400ff */
[-C--:B------:R-:W-:Y:S02]  /*d000*/  HFMA2 R106, R139, R52.reuse, RZ.H0_H0 ;  /* 0x000000348b6a7231 */ /* 0x080fe400000400ff */
[----:B------:R-:W-:Y:S01]  /*d010*/  HFMA2 R99, R135, R52, RZ.H0_H0 ;  /* 0x0000003487637231 */ /* 0x000fe200000400ff */
[----:B------:R-:W-:Y:S01]  /*d020*/  HFMA2.MMA R103, R138, R53, R103 ;  /* 0x000000358a677235 */ /* 0x000fe20000000067 */
[-C--:B------:R-:W-:Y:S01]  /*d030*/  HFMA2 R91, R137, R49.reuse, R91 ;  /* 0x00000031895b7231 */ /* 0x080fe2000000005b */
[----:B-1----:R-:W-:Y:S01]  /*d040*/  HFMA2.MMA R101, R111, R56, RZ ;  /* 0x000000386f657235 */ /* 0x002fe200000000ff */
[----:B------:R-:W-:-:S02]  /*d050*/  HFMA2 R41, R136, R49, R41 ;  /* 0x0000003188297231 */ /* 0x000fc40000000029 */
[CC--:B------:R-:W-:Y:S02]  /*d060*/  HFMA2 R106, R137.reuse, R53.reuse, R106 ;  /* 0x00000035896a7231 */ /* 0x0c0fe4000000006a */
[----:B------:R-:W-:Y:S01]  /*d070*/  HFMA2 R99, R136, R53, R99 ;  /* 0x0000003588637231 */ /* 0x000fe20000000063 */
[----:B------:R-:W-:Y:S01]  /*d080*/  HFMA2.MMA R53, R105, R56, RZ ;  /* 0x0000003869357235 */ /* 0x000fe200000000ff */
[----:B------:R-:W-:Y:S01]  /*d090*/  HFMA2 R94, R137, R45, R94 ;  /* 0x0000002d895e7231 */ /* 0x000fe2000000005e */
[----:B------:R-:W-:Y:S01]  /*d0a0*/  HFMA2.MMA R36, R117, R50, R36 ;  /* 0x0000003275247235 */ /* 0x000fe20000000024 */
[-C--:B------:R-:W-:Y:S02]  /*d0b0*/  HFMA2 R91, R133, R50.reuse, R91 ;  /* 0x00000032855b7231 */ /* 0x080fe4000000005b */
[----:B------:R-:W-:Y:S02]  /*d0c0*/  HFMA2 R41, R119, R50, R41 ;  /* 0x0000003277297231 */ /* 0x000fe40000000029 */
[----:B------:R-:W-:-:S02]  /*d0d0*/  HFMA2 R110, R139, R56, RZ.H0_H0 ;  /* 0x000000388b6e7231 */ /* 0x000fc400000400ff */
[----:B------:R-:W-:Y:S01]  /*d0e0*/  HFMA2 R50, R135, R56, RZ.H0_H0 ;  /* 0x0000003887327231 */ /* 0x000fe200000400ff */
[----:B------:R-:W-:Y:S01]  /*d0f0*/  HFMA2.MMA R37, R117, R46, R37 ;  /* 0x0000002e75257235 */ /* 0x000fe20000000025 */
[-C--:B------:R-:W-:Y:S01]  /*d100*/  HFMA2 R94, R133, R46.reuse, R94 ;  /* 0x0000002e855e7231 */ /* 0x080fe2000000005e */
[-C--:B------:R-:W-:Y:S01]  /*d110*/  HFMA2.MMA R53, R138, R57.reuse, R53 ;  /* 0x000000398a357235 */ /* 0x080fe20000000035 */
[----:B------:R-:W-:Y:S01]  /*d120*/  HFMA2 R44, R119, R46, R44 ;  /* 0x0000002e772c7231 */ /* 0x000fe2000000002c */
[----:B------:R-:W-:Y:S01]  /*d130*/  HFMA2.MMA R101, R134, R57, R101 ;  /* 0x0000003986657235 */ /* 0x000fe20000000065 */
[-C--:B------:R-:W-:Y:S01]  /*d140*/  HFMA2 R110, R137, R57.reuse, R110 ;  /* 0x00000039896e7231 */ /* 0x080fe2000000006e */
[-C--:B----4-:R-:W-:Y:S01]  /*d150*/  HFMA2.MMA R49, R105, R60.reuse, RZ ;  /* 0x0000003c69317235 */ /* 0x090fe200000000ff */
[----:B------:R-:W-:Y:S01]  /*d160*/  HFMA2 R50, R136, R57, R50 ;  /* 0x0000003988327231 */ /* 0x000fe20000000032 */
[----:B------:R-:W-:Y:S01]  /*d170*/  HFMA2.MMA R48, R111, R60, RZ ;  /* 0x0000003c6f307235 */ /* 0x000fe200000000ff */
[-C--:B------:R-:W-:Y:S01]  /*d180*/  HFMA2 R52, R139, R60.reuse, RZ.H0_H0 ;  /* 0x0000003c8b347231 */ /* 0x080fe200000400ff */
[--C-:B------:R-:W-:Y:S01]  /*d190*/  SHF.R.U32.HI R57, RZ, 0x16, R20.reuse ;  /* 0x00000016ff397819 */ /* 0x100fe20000011614 */
[----:B------:R-:W-:Y:S01]  /*d1a0*/  HFMA2 R46, R135, R60, RZ.H0_H0 ;  /* 0x0000003c872e7231 */ /* 0x000fe200000400ff */
[----:B------:R-:W-:-:S02]  /*d1b0*/  SHF.R.U32.HI R60, RZ, 0x10, R20 ;  /* 0x00000010ff3c7819 */ /* 0x000fc40000011614 */
[----:B------:R-:W-:Y:S02]  /*d1c0*/  LOP3.LUT R57, R57, 0x3f, RZ, 0xc0, !PT ;  /* 0x0000003f39397812 */ /* 0x000fe400078ec0ff */
[----:B------:R-:W-:Y:S02]  /*d1d0*/  LOP3.LUT R60, R60, 0x3f, RZ, 0xc0, !PT ;  /* 0x0000003f3c3c7812 */ /* 0x000fe400078ec0ff */
[----:B------:R-:W-:Y:S02]  /*d1e0*/  IADD3 R57, R57, -0x20, RZ ;  /* 0xffffffe039397810 */ /* 0x000fe40007ffe0ff */
[----:B------:R-:W-:-:S04]  /*d1f0*/  IADD3 R60, R60, -0x20, RZ ;  /* 0xffffffe03c3c7810 */ /* 0x000fc80007ffe0ff */
[----:B------:R-:W-:Y:S08]  /*d200*/  I2F.F16 R57, R57 ;  /* 0x0000003900397306 */ /* 0x000ff00000200c00 */
[----:B------:R-:W1:Y:S01]  /*d210*/  I2F.F16 R60, R60 ;  /* 0x0000003c003c7306 */ /* 0x000e620000200c00 */
[-C--:B0-----:R-:W-:Y:S01]  /*d220*/  HFMA2.MMA R105, R105, R64.reuse, RZ ;  /* 0x0000004069697235 */ /* 0x081fe200000000ff */
[----:B------:R-:W-:Y:S01]  /*d230*/  HFMA2 R46, R136, R61, R46 ;  /* 0x0000003d882e7231 */ /* 0x000fe2000000002e */
[----:B------:R-:W-:-:S02]  /*d240*/  HFMA2.MMA R45, R111, R64, RZ ;  /* 0x000000406f2d7235 */ /* 0x000fc400000000ff */
[-C--:B------:R-:W-:Y:S02]  /*d250*/  HFMA2.MMA R49, R138, R61.reuse, R49 ;  /* 0x0000003d8a317235 */ /* 0x080fe40000000031 */
[----:B------:R-:W-:Y:S01]  /*d260*/  HFMA2.MMA R48, R134, R61, R48 ;  /* 0x0000003d86307235 */ /* 0x000fe20000000030 */
[-C--:B------:R-:W-:Y:S02]  /*d270*/  HFMA2 R104, R139, R64.reuse, RZ.H0_H0 ;  /* 0x000000408b687231 */ /* 0x080fe400000400ff */
[----:B------:R-:W-:Y:S02]  /*d280*/  HFMA2 R56, R135, R64, RZ.H0_H0 ;  /* 0x0000004087387231 */ /* 0x000fe400000400ff */
[----:B------:R-:W-:Y:S02]  /*d290*/  HFMA2 R52, R137, R61, R52 ;  /* 0x0000003d89347231 */ /* 0x000fe40000000034 */
[----:B------:R-:W-:Y:S01]  /*d2a0*/  HFMA2 R64, R119, R62, R46 ;  /* 0x0000003e77407231 */ /* 0x000fe2000000002e */
[----:B------:R-:W-:Y:S01]  /*d2b0*/  SHF.R.U32.HI R46, RZ, 0x10, R21 ;  /* 0x00000010ff2e7819 */ /* 0x000fe20000011615 */
[-C--:B------:R-:W-:Y:S01]  /*d2c0*/  HFMA2 R104, R137, R65.reuse, R104 ;  /* 0x0000004189687231 */ /* 0x080fe20000000068 */
[----:B-1----:R-:W-:Y:S01]  /*d2d0*/  PRMT R111, R60, 0x5410, R57 ;  /* 0x000054103c6f7816 */ /* 0x002fe20000000039 */
[-C--:B------:R-:W-:Y:S01]  /*d2e0*/  HFMA2.MMA R105, R138, R65.reuse, R105 ;  /* 0x000000418a697235 */ /* 0x080fe20000000069 */
[----:B------:R-:W-:Y:S01]  /*d2f0*/  HFMA2 R56, R136, R65, R56 ;  /* 0x0000004188387231 */ /* 0x000fe20000000038 */
[----:B------:R-:W-:Y:S01]  /*d300*/  HFMA2.MMA R45, R134, R65, R45 ;  /* 0x00000041862d7235 */ /* 0x000fe2000000002d */
[-C--:B------:R-:W-:Y:S01]  /*d310*/  HFMA2 R60, R133, R58.reuse, R110 ;  /* 0x0000003a853c7231 */ /* 0x080fe2000000006e */
[-C--:B------:R-:W-:Y:S01]  /*d320*/  HFMA2.MMA R57, R132, R58.reuse, R53 ;  /* 0x0000003a84397235 */ /* 0x080fe20000000035 */
[----:B------:R-:W-:Y:S01]  /*d330*/  HFMA2 R61, R119, R58, R50 ;  /* 0x0000003a773d7231 */ /* 0x000fe20000000032 */
[----:B------:R-:W-:Y:S01]  /*d340*/  HFMA2.MMA R101, R117, R58, R101 ;  /* 0x0000003a75657235 */ /* 0x000fe20000000065 */
[C---:B------:R-:W-:Y:S01]  /*d350*/  HFMA2 R65, R133.reuse, R62, R52 ;  /* 0x0000003e85417231 */ /* 0x040fe20000000034 */
[-C--:B------:R-:W-:Y:S01]  /*d360*/  HFMA2.MMA R58, R132, R62.reuse, R49 ;  /* 0x0000003e843a7235 */ /* 0x080fe20000000031 */
[----:B------:R-:W-:Y:S01]  /*d370*/  LOP3.LUT R46, R46, 0x3f, RZ, 0xc0, !PT ;  /* 0x0000003f2e2e7812 */ /* 0x000fe200078ec0ff */
[----:B------:R-:W-:Y:S01]  /*d380*/  HFMA2.MMA R62, R117, R62, R48 ;  /* 0x0000003e753e7235 */ /* 0x000fe20000000030 */
[----:B------:R-:W-:Y:S01]  /*d390*/  SHF.R.U32.HI R48, RZ, 0x16, R21 ;  /* 0x00000016ff307819 */ /* 0x000fe20000011615 */
[----:B------:R-:W-:-:S02]  /*d3a0*/  HFMA2 R106, R133, R54, R106 ;  /* 0x00000036856a7231 */ /* 0x000fc4000000006a */
[----:B------:R-:W-:Y:S01]  /*d3b0*/  HFMA2 R104, R133, R66, R104 ;  /* 0x0000004285687231 */ /* 0x000fe20000000068 */
[----:B------:R-:W-:Y:S02]  /*d3c0*/  IADD3 R133, R46, -0x20, RZ ;  /* 0xffffffe02e857810 */ /* 0x000fe40007ffe0ff */
[----:B------:R-:W-:Y:S02]  /*d3d0*/  LOP3.LUT R46, R48, 0x3f, RZ, 0xc0, !PT ;  /* 0x0000003f302e7812 */ /* 0x000fe400078ec0ff */
[--C-:B------:R-:W-:Y:S02]  /*d3e0*/  SHF.R.U32.HI R53, RZ, 0x10, R22.reuse ;  /* 0x00000010ff357819 */ /* 0x100fe40000011616 */
[----:B------:R-:W-:Y:S02]  /*d3f0*/  SHF.R.U32.HI R48, RZ, 0x16, R22 ;  /* 0x00000016ff307819 */ /* 0x000fe40000011616 */
[----:B------:R-:W-:Y:S02]  /*d400*/  LOP3.LUT R53, R53, 0x3f, RZ, 0xc0, !PT ;  /* 0x0000003f35357812 */ /* 0x000fe400078ec0ff */
[----:B------:R-:W-:-:S02]  /*d410*/  LOP3.LUT R48, R48, 0x3f, RZ, 0xc0, !PT ;  /* 0x0000003f30307812 */ /* 0x000fc400078ec0ff */
[----:B------:R-:W-:Y:S02]  /*d420*/  IADD3 R50, R46, -0x20, RZ ;  /* 0xffffffe02e327810 */ /* 0x000fe40007ffe0ff */
[----:B------:R-:W-:Y:S02]  /*d430*/  IADD3 R53, R53, -0x20, RZ ;  /* 0xffffffe035357810 */ /* 0x000fe40007ffe0ff */
[----:B------:R-:W-:Y:S01]  /*d440*/  IADD3 R48, R48, -0x20, RZ ;  /* 0xffffffe030307810 */ /* 0x000fe20007ffe0ff */
[----:B------:R-:W-:Y:S08]  /*d450*/  I2F.F16 R133, R133 ;  /* 0x0000008500857306 */ /* 0x000ff00000200c00 */
[----:B------:R-:W0:Y:S08]  /*d460*/  I2F.F16 R50, R50 ;  /* 0x0000003200327306 */ /* 0x000e300000200c00 */
[----:B------:R-:W-:Y:S08]  /*d470*/  I2F.F16 R53, R53 ;  /* 0x0000003500357306 */ /* 0x000ff00000200c00 */
[----:B------:R-:W1:Y:S01]  /*d480*/  I2F.F16 R48, R48 ;  /* 0x0000003000307306 */ /* 0x000e620000200c00 */
[--C-:B------:R-:W-:Y:S01]  /*d490*/  SHF.R.U32.HI R49, RZ, 0x10, R23.reuse ;  /* 0x00000010ff317819 */ /* 0x100fe20000011617 */
[C---:B------:R-:W-:Y:S01]  /*d4a0*/  HFMA2 R99, R119.reuse, R54, R99 ;  /* 0x0000003677637231 */ /* 0x040fe20000000063 */
[----:B------:R-:W-:Y:S01]  /*d4b0*/  SHF.R.U32.HI R46, RZ, 0x16, R23 ;  /* 0x00000016ff2e7819 */ /* 0x000fe20000011617 */
[----:B------:R-:W-:Y:S01]  /*d4c0*/  HFMA2 R56, R119, R66, R56 ;  /* 0x0000004277387231 */ /* 0x000fe20000000038 */
[-C--:B------:R-:W-:Y:S01]  /*d4d0*/  HFMA2.MMA R103, R132, R54.reuse, R103 ;  /* 0x0000003684677235 */ /* 0x080fe20000000067 */
[----:B0-----:R-:W-:Y:S01]  /*d4e0*/  PRMT R133, R133, 0x5410, R50 ;  /* 0x0000541085857816 */ /* 0x001fe20000000032 */
[----:B------:R-:W-:Y:S01]  /*d4f0*/  HFMA2.MMA R100, R117, R54, R100 ;  /* 0x0000003675647235 */ /* 0x000fe20000000064 */
[----:B------:R-:W-:Y:S01]  /*d500*/  HFMA2 R50, R115, R39, R102 ;  /* 0x0000002773327231 */ /* 0x000fe20000000066 */
[-C--:B------:R-:W-:Y:S01]  /*d510*/  HFMA2.MMA R52, R120, R39.reuse, R97 ;  /* 0x0000002778347235 */ /* 0x080fe20000000061 */
[----:B--2---:R-:W-:Y:S01]  /*d520*/  SHF.R.U32 R20, R20, 0x1c, R32 ;  /* 0x0000001c14147819 */ /* 0x004fe20000001620 */
[----:B------:R-:W-:Y:S01]  /*d530*/  HFMA2.MMA R54, R113, R39, R96 ;  /* 0x0000002771367235 */ /* 0x000fe20000000060 */
[----:B------:R-:W-:-:S02]  /*d540*/  LOP3.LUT R49, R49, 0x3f, RZ, 0xc0, !PT ;  /* 0x0000003f31317812 */ /* 0x000fc400078ec0ff */
[----:B-1----:R-:W-:Y:S01]  /*d550*/  PRMT R119, R53, 0x5410, R48 ;  /* 0x0000541035777816 */ /* 0x002fe20000000030 */
[C---:B------:R-:W-:Y:S01]  /*d560*/  HFMA2 R53, R118.reuse, R39, R95 ;  /* 0x0000002776357231 */ /* 0x040fe2000000005f */
[----:B------:R-:W-:Y:S02]  /*d570*/  LOP3.LUT R46, R46, 0x3f, RZ, 0xc0, !PT ;  /* 0x0000003f2e2e7812 */ /* 0x000fe400078ec0ff */
[----:B------:R-:W-:Y:S01]  /*d580*/  SHF.R.U32.HI R39, RZ, 0x2, R32 ;  /* 0x00000002ff277819 */ /* 0x000fe20000011620 */
[----:B------:R-:W-:Y:S01]  /*d590*/  HFMA2 R48, R118, R43, R92 ;  /* 0x0000002b76307231 */ /* 0x000fe2000000005c */
[----:B------:R-:W-:Y:S02]  /*d5a0*/  LOP3.LUT R92, R20, 0x3f, RZ, 0xc0, !PT ;  /* 0x0000003f145c7812 */ /* 0x000fe400078ec0ff */
[----:B------:R-:W-:Y:S02]  /*d5b0*/  IADD3 R49, R49, -0x20, RZ ;  /* 0xffffffe031317810 */ /* 0x000fe40007ffe0ff */
[----:B------:R-:W-:-:S02]  /*d5c0*/  IADD3 R46, R46, -0x20, RZ ;  /* 0xffffffe02e2e7810 */ /* 0x000fc40007ffe0ff */
[----:B------:R-:W-:Y:S01]  /*d5d0*/  LOP3.LUT R20, R39, 0x3f, RZ, 0xc0, !PT ;  /* 0x0000003f27147812 */ /* 0x000fe200078ec0ff */
[----:B------:R-:W-:Y:S01]  /*d5e0*/  HFMA2 R39, R115, R51, R91 ;  /* 0x0000003373277231 */ /* 0x000fe2000000005b */
[----:B------:R-:W-:Y:S02]  /*d5f0*/  I2F.F16 R49, R49 ;  /* 0x0000003100317306 */ /* 0x000fe40000200c00 */
[----:B------:R-:W-:-:S06]  /*d600*/  IADD3 R20, R20, -0x20, RZ ;  /* 0xffffffe014147810 */ /* 0x000fcc0007ffe0ff */
[----:B------:R-:W0:Y:S01]  /*d610*/  I2F.F16 R46, R46 ;  /* 0x0000002e002e7306 */ /* 0x000e220000200c00 */
[----:B------:R-:W-:Y:S01]  /*d620*/  HFMA2.MMA R40, R120, R51, R40 ;  /* 0x0000003378287235 */ /* 0x000fe20000000028 */
[----:B------:R-:W-:-:S06]  /*d630*/  HFMA2 R41, R118, R51, R41 ;  /* 0x0000003376297231 */ /* 0x000fcc0000000029 */
[----:B------:R1:W-:Y:S01]  /*d640*/  I2F.F16 R91, R20 ;  /* 0x00000014005b7306 */ /* 0x0003e20000200c00 */
[----:B------:R-:W-:Y:S01]  /*d650*/  HFMA2.MMA R51, R113, R51, R36 ;  /* 0x0000003371337235 */ /* 0x000fe20000000024 */
[----:B------:R-:W-:Y:S01]  /*d660*/  HFMA2 R36, R115, R55, R106 ;  /* 0x0000003773247231 */ /* 0x000fe2000000006a */
[----:B-1----:R-:W-:-:S04]  /*d670*/  SHF.R.U32.HI R20, RZ, 0x2, R33 ;  /* 0x00000002ff147819 */ /* 0x002fc80000011621 */
[----:B------:R-:W-:Y:S02]  /*d680*/  LOP3.LUT R20, R20, 0x3f, RZ, 0xc0, !PT ;  /* 0x0000003f14147812 */ /* 0x000fe400078ec0ff */
[--C-:B------:R-:W-:Y:S02]  /*d690*/  SHF.R.U32 R106, R21, 0x1c, R33.reuse ;  /* 0x0000001c156a7819 */ /* 0x100fe40000001621 */
[----:B------:R-:W-:Y:S01]  /*d6a0*/  IADD3 R20, R20, -0x20, RZ ;  /* 0xffffffe014147810 */ /* 0x000fe20007ffe0ff */
[-C--:B------:R-:W-:Y:S01]  /*d6b0*/  HFMA2.MMA R105, R132, R66.reuse, R105 ;  /* 0x0000004284697235 */ /* 0x080fe20000000069 */
[----:B------:R-:W-:Y:S01]  /*d6c0*/  SHF.R.U32.HI R21, RZ, 0x8, R33 ;  /* 0x00000008ff157819 */ /* 0x000fe20000011621 */
[----:B------:R-:W-:Y:S01]  /*d6d0*/  HFMA2.MMA R66, R117, R66, R45 ;  /* 0x0000004275427235 */ /* 0x000fe2000000002d */
[CC--:B------:R-:W-:Y:S01]  /*d6e0*/  HFMA2 R65, R115.reuse, R63.reuse, R65 ;  /* 0x0000003f73417231 */ /* 0x0c0fe20000000041 */
[-C--:B------:R-:W-:Y:S01]  /*d6f0*/  HFMA2.MMA R58, R120, R63.reuse, R58 ;  /* 0x0000003f783a7235 */ /* 0x080fe2000000003a */
[C---:B------:R-:W-:Y:S01]  /*d700*/  HFMA2 R64, R118.reuse, R63, R64 ;  /* 0x0000003f76407231 */ /* 0x040fe20000000040 */
[C---:B------:R-:W-:Y:S01]  /*d710*/  HFMA2.MMA R62, R113.reuse, R63, R62 ;  /* 0x0000003f713e7235 */ /* 0x040fe2000000003e */
[----:B0-----:R-:W-:Y:S01]  /*d720*/  PRMT R117, R49, 0x5410, R46 ;  /* 0x0000541031757816 */ /* 0x001fe2000000002e */
[----:B------:R0:W-:Y:S01]  /*d730*/  I2F.F16 R63, R20 ;  /* 0x00000014003f7306 */ /* 0x0001e20000200c00 */
[-C--:B------:R-:W-:Y:S01]  /*d740*/  HFMA2.MMA R49, R113, R43.reuse, R42 ;  /* 0x0000002b71317235 */ /* 0x080fe2000000002a */
[----:B------:R-:W-:Y:S01]  /*d750*/  LOP3.LUT R21, R21, 0x3f, RZ, 0xc0, !PT ;  /* 0x0000003f15157812 */ /* 0x000fe200078ec0ff */
[C---:B------:R-:W-:Y:S01]  /*d760*/  HFMA2 R45, R115.reuse, R43, R98 ;  /* 0x0000002b732d7231 */ /* 0x040fe20000000062 */
[C---:B------:R-:W-:Y:S01]  /*d770*/  HFMA2.MMA R46, R120.reuse, R43, R93 ;  /* 0x0000002b782e7235 */ /* 0x040fe2000000005d */
[CC--:B------:R-:W-:Y:S01]  /*d780*/  HFMA2 R42, R115.reuse, R47.reuse, R94 ;  /* 0x0000002f732a7231 */ /* 0x0c0fe2000000005e */
[-C--:B------:R-:W-:Y:S01]  /*d790*/  HFMA2.MMA R43, R120, R47.reuse, R38 ;  /* 0x0000002f782b7235 */ /* 0x080fe20000000026 */
[C---:B------:R-:W-:Y:S01]  /*d7a0*/  HFMA2 R44, R118.reuse, R47, R44 ;  /* 0x0000002f762c7231 */ /* 0x040fe2000000002c */
[----:B0-----:R-:W-:Y:S01]  /*d7b0*/  SHF.R.U32 R20, R23, 0x1c, R35 ;  /* 0x0000001c17147819 */ /* 0x001fe20000001623 */
[----:B------:R-:W-:Y:S01]  /*d7c0*/  HFMA2.MMA R47, R113, R47, R37 ;  /* 0x0000002f712f7235 */ /* 0x000fe20000000025 */
[--C-:B------:R-:W-:Y:S01]  /*d7d0*/  SHF.R.U32.HI R94, RZ, 0xe, R32.reuse ;  /* 0x0000000eff5e7819 */ /* 0x100fe20000011620 */
[-C--:B------:R-:W-:Y:S01]  /*d7e0*/  HFMA2 R60, R115, R59.reuse, R60 ;  /* 0x0000003b733c7231 */ /* 0x080fe2000000003c */
[-C--:B------:R-:W-:Y:S01]  /*d7f0*/  HFMA2.MMA R57, R120, R59.reuse, R57 ;  /* 0x0000003b78397235 */ /* 0x080fe20000000039 */
[----:B------:R-:W-:Y:S01]  /*d800*/  HFMA2 R61, R118, R59, R61 ;  /* 0x0000003b763d7231 */ /* 0x000fe2000000003d */
[----:B------:R-:W-:Y:S01]  /*d810*/  HFMA2.MMA R101, R113, R59, R101 ;  /* 0x0000003b71657235 */ /* 0x000fe20000000065 */
[----:B------:R-:W-:-:S02]  /*d820*/  SHF.R.U32.HI R37, RZ, 0x8, R32 ;  /* 0x00000008ff257819 */ /* 0x000fc40000011620 */
[----:B------:R-:W-:Y:S02]  /*d830*/  IADD3 R59, R21, -0x20, RZ ;  /* 0xffffffe0153b7810 */ /* 0x000fe40007ffe0ff */
[----:B------:R-:W-:Y:S02]  /*d840*/  LOP3.LUT R20, R20, 0x3f, RZ, 0xc0, !PT ;  /* 0x0000003f14147812 */ /* 0x000fe400078ec0ff */
[----:B------:R-:W-:Y:S02]  /*d850*/  SHF.R.U32.HI R21, RZ, 0x2, R34 ;  /* 0x00000002ff157819 */ /* 0x000fe40000011622 */
[----:B------:R-:W-:Y:S02]  /*d860*/  LOP3.LUT R94, R94, 0x3f, RZ, 0xc0, !PT ;  /* 0x0000003f5e5e7812 */ /* 0x000fe400078ec0ff */
[----:B------:R-:W-:Y:S02]  /*d870*/  LEA.HI R110, R32, 0xffffffe0, RZ, 0x6 ;  /* 0xffffffe0206e7811 */ /* 0x000fe400078f30ff */
[----:B------:R-:W-:-:S02]  /*d880*/  LOP3.LUT R37, R37, 0x3f, RZ, 0xc0, !PT ;  /* 0x0000003f25257812 */ /* 0x000fc400078ec0ff */
[----:B------:R-:W-:Y:S02]  /*d890*/  SHF.R.U32.HI R32, RZ, 0x14, R32 ;  /* 0x00000014ff207819 */ /* 0x000fe40000011620 */
[----:B------:R-:W-:Y:S02]  /*d8a0*/  IADD3 R96, R20, -0x20, RZ ;  /* 0xffffffe014607810 */ /* 0x000fe40007ffe0ff */
[----:B------:R-:W-:Y:S02]  /*d8b0*/  LOP3.LUT R20, R21, 0x3f, RZ, 0xc0, !PT ;  /* 0x0000003f15147812 */ /* 0x000fe400078ec0ff */
[----:B------:R-:W-:Y:S02]  /*d8c0*/  IADD3 R94, R94, -0x20, RZ ;  /* 0xffffffe05e5e7810 */ /* 0x000fe40007ffe0ff */
[----:B------:R-:W-:Y:S01]  /*d8d0*/  SHF.R.U32.HI R21, RZ, 0x2, R35 ;  /* 0x00000002ff157819 */ /* 0x000fe20000011623 */
[----:B------:R-:W-:Y:S01]  /*d8e0*/  HFMA2 R38, R118, R55, R99 ;  /* 0x0000003776267231 */ /* 0x000fe20000000063 */
[----:B------:R-:W-:Y:S01]  /*d8f0*/  IADD3 R93, R37, -0x20, RZ ;  /* 0xffffffe0255d7810 */ /* 0x000fe20007ffe0ff */
[-C--:B------:R-:W-:Y:S01]  /*d900*/  HFMA2.MMA R37, R120, R55.reuse, R103 ;  /* 0x0000003778257235 */ /* 0x080fe20000000067 */
[----:B------:R-:W-:Y:S01]  /*d910*/  LOP3.LUT R99, R32, 0x3f, RZ, 0xc0, !PT ;  /* 0x0000003f20637812 */ /* 0x000fe200078ec0ff */
[----:B------:R-:W-:Y:S01]  /*d920*/  HFMA2.MMA R55, R113, R55, R100 ;  /* 0x0000003771377235 */ /* 0x000fe20000000064 */
[----:B------:R-:W-:Y:S01]  /*d930*/  IADD3 R135, R20, -0x20, RZ ;  /* 0xffffffe014877810 */ /* 0x000fe20007ffe0ff */
[----:B------:R0:W-:Y:S01]  /*d940*/  I2F.F16 R32, R94 ;  /* 0x0000005e00207306 */ /* 0x0001e20000200c00 */
[----:B------:R-:W-:Y:S01]  /*d950*/  HFMA2 R104, R115, R67, R104 ;  /* 0x0000004373687231 */ /* 0x000fe20000000068 */
[----:B------:R-:W-:Y:S01]  /*d960*/  HFMA2.MMA R105, R120, R67, R105 ;  /* 0x0000004378697235 */ /* 0x000fe20000000069 */
[----:B------:R-:W-:-:S02]  /*d970*/  LOP3.LUT R20, R21, 0x3f, RZ, 0xc0, !PT ;  /* 0x0000003f15147812 */ /* 0x000fc400078ec0ff */
[----:B------:R-:W-:Y:S02]  /*d980*/  LEA.HI R132, R33, 0xffffffe0, RZ, 0x6 ;  /* 0xffffffe021847811 */ /* 0x000fe400078f30ff */
[----:B------:R-:W-:Y:S02]  /*d990*/  LEA.HI R102, R34, 0xffffffe0, RZ, 0x6 ;  /* 0xffffffe022667811 */ /* 0x000fe400078f30ff */
[----:B0-----:R-:W-:Y:S02]  /*d9a0*/  SHF.R.U32.HI R94, RZ, 0xe, R33 ;  /* 0x0000000eff5e7819 */ /* 0x001fe40000011621 */
[--C-:B------:R-:W-:Y:S02]  /*d9b0*/  SHF.R.U32 R100, R22, 0x1c, R34.reuse ;  /* 0x0000001c16647819 */ /* 0x100fe40000001622 */
[--C-:B------:R-:W-:Y:S02]  /*d9c0*/  SHF.R.U32.HI R134, RZ, 0x8, R34.reuse ;  /* 0x00000008ff867819 */ /* 0x100fe40000011622 */
[----:B------:R-:W-:-:S02]  /*d9d0*/  SHF.R.U32.HI R115, RZ, 0xe, R34 ;  /* 0x0000000eff737819 */ /* 0x000fc40000011622 */
[----:B------:R-:W-:Y:S02]  /*d9e0*/  SHF.R.U32.HI R120, RZ, 0x14, R34 ;  /* 0x00000014ff787819 */ /* 0x000fe40000011622 */
[----:B------:R-:W-:Y:S02]  /*d9f0*/  SHF.R.U32.HI R33, RZ, 0x14, R33 ;  /* 0x00000014ff217819 */ /* 0x000fe40000011621 */
[----:B------:R-:W-:Y:S02]  /*da00*/  SHF.R.U32.HI R34, RZ, 0x14, R35 ;  /* 0x00000014ff227819 */ /* 0x000fe40000011623 */
[----:B------:R-:W-:Y:S02]  /*da10*/  IADD3 R20, R20, -0x20, RZ ;  /* 0xffffffe014147810 */ /* 0x000fe40007ffe0ff */
[----:B------:R-:W-:Y:S02]  /*da20*/  LOP3.LUT R94, R94, 0x3f, RZ, 0xc0, !PT ;  /* 0x0000003f5e5e7812 */ /* 0x000fe400078ec0ff */
[----:B------:R-:W-:-:S02]  /*da30*/  LOP3.LUT R33, R33, 0x3f, RZ, 0xc0, !PT ;  /* 0x0000003f21217812 */ /* 0x000fc400078ec0ff */
[----:B------:R-:W-:Y:S01]  /*da40*/  LOP3.LUT R34, R34, 0x3f, RZ, 0xc0, !PT ;  /* 0x0000003f22227812 */ /* 0x000fe200078ec0ff */
[----:B------:R0:W-:Y:S01]  /*da50*/  I2F.F16 R137, R20 ;  /* 0x0000001400897306 */ /* 0x0001e20000200c00 */
[----:B------:R-:W-:Y:S02]  /*da60*/  IADD3 R92, R92, -0x20, RZ ;  /* 0xffffffe05c5c7810 */ /* 0x000fe40007ffe0ff */
[----:B------:R-:W-:Y:S02]  /*da70*/  IADD3 R94, R94, -0x20, RZ ;  /* 0xffffffe05e5e7810 */ /* 0x000fe40007ffe0ff */
[----:B------:R-:W-:Y:S02]  /*da80*/  LEA.HI R97, R35, 0xffffffe0, RZ, 0x6 ;  /* 0xffffffe023617811 */ /* 0x000fe400078f30ff */
[----:B------:R-:W-:Y:S01]  /*da90*/  IADD3 R33, R33, -0x20, RZ ;  /* 0xffffffe021217810 */ /* 0x000fe20007ffe0ff */
[----:B0-----:R-:W0:Y:S01]  /*daa0*/  LDS.128 R20, [UR5+0x30] ;  /* 0x00003005ff147984 */ /* 0x001e220008000c00 */
[----:B------:R-:W-:Y:S01]  /*dab0*/  IADD3 R34, R34, -0x20, RZ ;  /* 0xffffffe022227810 */ /* 0x000fe20007ffe0ff */
[----:B------:R-:W1:Y:S08]  /*dac0*/  I2F.F16 R92, R92 ;  /* 0x0000005c005c7306 */ /* 0x000e700000200c00 */
[----:B------:R-:W-:Y:S08]  /*dad0*/  I2F.F16 R59, R59 ;  /* 0x0000003b003b7306 */ /* 0x000ff00000200c00 */
[----:B------:R-:W2:Y:S08]  /*dae0*/  I2F.F16 R94, R94 ;  /* 0x0000005e005e7306 */ /* 0x000eb00000200c00 */
[----:B------:R-:W-:Y:S08]  /*daf0*/  I2F.F16 R132, R132 ;  /* 0x0000008400847306 */ /* 0x000ff00000200c00 */
[----:B------:R-:W-:Y:S08]  /*db00*/  I2F.F16 R97, R97 ;  /* 0x0000006100617306 */ /* 0x000ff00000200c00 */
[----:B------:R-:W3:Y:S08]  /*db10*/  I2F.F16 R93, R93 ;  /* 0x0000005d005d7306 */ /* 0x000ef00000200c00 */
[----:B------:R-:W-:Y:S08]  /*db20*/  I2F.F16 R33, R33 ;  /* 0x0000002100217306 */ /* 0x000ff00000200c00 */
[----:B------:R-:W4:Y:S01]  /*db30*/  I2F.F16 R34, R34 ;  /* 0x0000002200227306 */ /* 0x000f220000200c00 */
[----:B------:R-:W-:-:S02]  /*db40*/  LOP3.LUT R106, R106, 0x3f, RZ, 0xc0, !PT ;  /* 0x0000003f6a6a7812 */ /* 0x000fc400078ec0ff */
[----:B-1----:R-:W-:Y:S02]  /*db50*/  PRMT R92, R92, 0x5410, R91 ;  /* 0x000054105c5c7816 */ /* 0x002fe4000000005b */
[----:B--2---:R-:W-:Y:S02]  /*db60*/  PRMT R91, R59, 0x5410, R94 ;  /* 0x000054103b5b7816 */ /* 0x004fe4000000005e */
[----:B------:R-:W-:Y:S01]  /*db70*/  IADD3 R106, R106, -0x20, RZ ;  /* 0xffffffe06a6a7810 */ /* 0x000fe20007ffe0ff */
[----:B------:R1:W-:Y:S01]  /*db80*/  I2F.F16 R95, R102 ;  /* 0x00000066005f7306 */ /* 0x0003e20000200c00 */
[--C-:B------:R-:W-:Y:S02]  /*db90*/  SHF.R.U32.HI R103, RZ, 0x8, R35.reuse ;  /* 0x00000008ff677819 */ /* 0x100fe40000011623 */
[----:B------:R-:W-:Y:S02]  /*dba0*/  SHF.R.U32.HI R98, RZ, 0xe, R35 ;  /* 0x0000000eff627819 */ /* 0x000fe40000011623 */
[----:B---3--:R-:W-:-:S02]  /*dbb0*/  PRMT R93, R93, 0x5410, R32 ;  /* 0x000054105d5d7816 */ /* 0x008fc40000000020 */
[----:B----4-:R-:W-:Y:S02]  /*dbc0*/  PRMT R94, R34, 0x5410, R97 ;  /* 0x00005410225e7816 */ /* 0x010fe40000000061 */
[----:B-1----:R-:W-:Y:S02]  /*dbd0*/  PRMT R102, R33, 0x5410, R132 ;  /* 0x0000541021667816 */ /* 0x002fe40000000084 */
[----:B------:R-:W1:Y:S01]  /*dbe0*/  LDS.128 R32, [UR5+0xb0] ;  /* 0x0000b005ff207984 */ /* 0x000e620008000c00 */
[----:B------:R-:W-:Y:S02]  /*dbf0*/  LOP3.LUT R103, R103, 0x3f, RZ, 0xc0, !PT ;  /* 0x0000003f67677812 */ /* 0x000fe400078ec0ff */
[----:B------:R-:W-:Y:S01]  /*dc00*/  LOP3.LUT R98, R98, 0x3f, RZ, 0xc0, !PT ;  /* 0x0000003f62627812 */ /* 0x000fe200078ec0ff */
[----:B------:R-:W2:Y:S01]  /*dc10*/  I2F.F16 R106, R106 ;  /* 0x0000006a006a7306 */ /* 0x000ea20000200c00 */
[----:B------:R-:W-:Y:S02]  /*dc20*/  LOP3.LUT R100, R100, 0x3f, RZ, 0xc0, !PT ;  /* 0x0000003f64647812 */ /* 0x000fe400078ec0ff */
[----:B------:R-:W-:-:S02]  /*dc30*/  IADD3 R103, R103, -0x20, RZ ;  /* 0xffffffe067677810 */ /* 0x000fc40007ffe0ff */
[----:B------:R-:W-:-:S03]  /*dc40*/  IADD3 R98, R98, -0x20, RZ ;  /* 0xffffffe062627810 */ /* 0x000fc60007ffe0ff */
[----:B------:R-:W3:Y:S01]  /*dc50*/  I2F.F16 R96, R96 ;  /* 0x0000006000607306 */ /* 0x000ee20000200c00 */
[----:B------:R-:W-:Y:S02]  /*dc60*/  IADD3 R100, R100, -0x20, RZ ;  /* 0xffffffe064647810 */ /* 0x000fe40007ffe0ff */
[----:B------:R-:W-:Y:S02]  /*dc70*/  LOP3.LUT R134, R134, 0x3f, RZ, 0xc0, !PT ;  /* 0x0000003f86867812 */ /* 0x000fe400078ec0ff */
[----:B------:R-:W-:Y:S02]  /*dc80*/  LOP3.LUT R115, R115, 0x3f, RZ, 0xc0, !PT ;  /* 0x0000003f73737812 */ /* 0x000fe400078ec0ff */
[----:B------:R-:W-:Y:S01]  /*dc90*/  IADD3 R134, R134, -0x20, RZ ;  /* 0xffffffe086867810 */ /* 0x000fe20007ffe0ff */
[----:B------:R-:W-:Y:S01]  /*dca0*/  I2F.F16 R103, R103 ;  /* 0x0000006700677306 */ /* 0x000fe20000200c00 */
[----:B------:R-:W-:Y:S02]  /*dcb0*/  IADD3 R115, R115, -0x20, RZ ;  /* 0xffffffe073737810 */ /* 0x000fe40007ffe0ff */
[----:B------:R-:W-:-:S02]  /*dcc0*/  LOP3.LUT R120, R120, 0x3f, RZ, 0xc0, !PT ;  /* 0x0000003f78787812 */ /* 0x000fc400078ec0ff */
[----:B------:R-:W-:-:S03]  /*dcd0*/  IADD3 R99, R99, -0x20, RZ ;  /* 0xffffffe063637810 */ /* 0x000fc60007ffe0ff */
[----:B------:R-:W4:Y:S01]  /*dce0*/  I2F.F16 R98, R98 ;  /* 0x0000006200627306 */ /* 0x000f220000200c00 */
[----:B------:R-:W-:Y:S01]  /*dcf0*/  IADD3 R120, R120, -0x20, RZ ;  /* 0xffffffe078787810 */ /* 0x000fe20007ffe0ff */
[-C--:B0-----:R-:W-:Y:S02]  /*dd00*/  HFMA2.MMA R57, R133, R20.reuse, R57 ;  /* 0x0000001485397235 */ /* 0x081fe40000000039 */
[----:B------:R-:W-:-:S04]  /*dd10*/  HFMA2.MMA R101, R117, R20, R101 ;  /* 0x0000001475657235 */ /* 0x000fc80000000065 */
[----:B------:R-:W-:Y:S01]  /*dd20*/  I2F.F16 R100, R100 ;  /* 0x0000006400647306 */ /* 0x000fe20000200c00 */
[----:B--2---:R-:W-:-:S07]  /*dd30*/  PRMT R106, R106, 0x5410, R63 ;  /* 0x000054106a6a7816 */ /* 0x004fce000000003f */
[----:B------:R-:W0:Y:S01]  /*dd40*/  I2F.F16 R135, R135 ;  /* 0x0000008700877306 */ /* 0x000e220000200c00 */
[----:B---3--:R-:W-:Y:S01]  /*dd50*/  PRMT R96, R96, 0x5410, R137 ;  /* 0x0000541060607816 */ /* 0x008fe20000000089 */
[----:B------:R-:W-:-:S06]  /*dd60*/  HADD2 R19, R19.H0_H0, R19.H1_H1 ;  /* 0x3000001313137230 */ /* 0x000fcc0000000800 */
[----:B------:R-:W-:Y:S08]  /*dd70*/  I2F.F16 R134, R134 ;  /* 0x0000008600867306 */ /* 0x000ff00000200c00 */
[----:B------:R-:W2:Y:S01]  /*dd80*/  I2F.F16 R115, R115 ;  /* 0x0000007300737306 */ /* 0x000ea20000200c00 */
[-C--:B------:R-:W-:Y:S02]  /*dd90*/  HFMA2.MMA R57, R106, R21.reuse, R57 ;  /* 0x000000156a397235 */ /* 0x080fe40000000039 */
[----:B------:R-:W-:-:S05]  /*dda0*/  HFMA2.MMA R101, R96, R21, R101 ;  /* 0x0000001560657235 */ /* 0x000fca0000000065 */
[----:B------:R-:W-:Y:S01]  /*ddb0*/  I2F.F16 R110, R110 ;  /* 0x0000006e006e7306 */ /* 0x000fe20000200c00 */
[----:B----4-:R-:W-:-:S07]  /*ddc0*/  PRMT R59, R103, 0x5410, R98 ;  /* 0x00005410673b7816 */ /* 0x010fce0000000062 */
[----:B------:R-:W3:Y:S01]  /*ddd0*/  I2F.F16 R99, R99 ;  /* 0x0000006300637306 */ /* 0x000ee20000200c00 */
[----:B------:R-:W-:-:S07]  /*dde0*/  PRMT R19, R19, 0x5410, R18 ;  /* 0x0000541013137816 */ /* 0x000fce0000000012 */
[----:B------:R-:W4:Y:S01]  /*ddf0*/  I2F.F16 R120, R120 ;  /* 0x0000007800787306 */ /* 0x000f220000200c00 */
[----:B0-----:R-:W-:Y:S01]  /*de00*/  PRMT R100, R100, 0x5410, R135 ;  /* 0x0000541064647816 */ /* 0x001fe20000000087 */
[----:B------:R-:W-:Y:S02]  /*de10*/  HADD2 R2, R2.H0_H0, R2.H1_H1 ;  /* 0x3000000202027230 */ /* 0x000fe40000000800 */
[-C--:B------:R-:W-:Y:S02]  /*de20*/  HFMA2 R60, R111, R20.reuse, R60 ;  /* 0x000000146f3c7231 */ /* 0x080fe4000000003c */
[----:B------:R-:W-:Y:S01]  /*de30*/  HFMA2 R61, R119, R20, R61 ;  /* 0x00000014773d7231 */ /* 0x000fe2000000003d */
[----:B--2---:R-:W-:Y:S01]  /*de40*/  PRMT R63, R134, 0x5410, R115 ;  /* 0x00005410863f7816 */ /* 0x004fe20000000073 */
[----:B------:R-:W-:Y:S01]  /*de50*/  HFMA2 R27, R19, R122, R27 ;  /* 0x0000007a131b7231 */ /* 0x000fe2000000001b */
[-C--:B------:R-:W-:Y:S01]  /*de60*/  HFMA2.MMA R57, R91, R22.reuse, R57 ;  /* 0x000000165b397235 */ /* 0x080fe20000000039 */
[-C--:B------:R-:W-:Y:S01]  /*de70*/  HFMA2 R60, R92, R21.reuse, R60 ;  /* 0x000000155c3c7231 */ /* 0x080fe2000000003c */
[----:B------:R-:W-:Y:S01]  /*de80*/  HFMA2.MMA R19, R59, R22, R101 ;  /* 0x000000163b137235 */ /* 0x000fe20000000065 */
[----:B------:R-:W-:Y:S01]  /*de90*/  HFMA2 R61, R100, R21, R61 ;  /* 0x00000015643d7231 */ /* 0x000fe2000000003d */
[----:B------:R-:W-:Y:S01]  /*dea0*/  PRMT R0, R0, 0x5410, R2 ;  /* 0x0000541000007816 */ /* 0x000fe20000000002 */
[-C--:B------:R-:W-:Y:S01]  /*deb0*/  HFMA2 R60, R93, R22.reuse, R60 ;  /* 0x000000165d3c7231 */ /* 0x080fe2000000003c */
[----:B---3--:R-:W-:Y:S01]  /*dec0*/  PRMT R110, R99, 0x5410, R110 ;  /* 0x00005410636e7816 */ /* 0x008fe2000000006e */
[----:B------:R-:W-:Y:S01]  /*ded0*/  HFMA2 R18, R63, R22, R61 ;  /* 0x000000163f127231 */ /* 0x000fe2000000003d */
[----:B----4-:R-:W-:Y:S01]  /*dee0*/  PRMT R98, R120, 0x5410, R95 ;  /* 0x0000541078627816 */ /* 0x010fe2000000005f */
[----:B-1----:R-:W-:-:S02]  /*def0*/  HFMA2.MMA R52, R133, R32, R52 ;  /* 0x0000002085347235 */ /* 0x002fc40000000034 */
[----:B------:R-:W-:Y:S02]  /*df00*/  HFMA2.MMA R54, R117, R32, R54 ;  /* 0x0000002075367235 */ /* 0x000fe40000000036 */
[----:B------:R-:W-:Y:S01]  /*df10*/  HFMA2.MMA R17, R0, R121, R17 ;  /* 0x0000007900117235 */ /* 0x000fe20000000011 */
[-C--:B------:R-:W-:Y:S01]  /*df20*/  HFMA2 R0, R110, R23.reuse, R60 ;  /* 0x000000176e007231 */ /* 0x080fe2000000003c */
[-C--:B------:R-:W-:Y:S01]  /*df30*/  HFMA2.MMA R2, R102, R23.reuse, R57 ;  /* 0x0000001766027235 */ /* 0x080fe20000000039 */
[----:B------:R-:W-:Y:S01]  /*df40*/  HFMA2 R18, R98, R23, R18 ;  /* 0x0000001762127231 */ /* 0x000fe20000000012 */
[----:B------:R-:W-:Y:S02]  /*df50*/  HFMA2.MMA R19, R94, R23, R19 ;  /* 0x000000175e137235 */ /* 0x000fe40000000013 */
[----:B------:R-:W0:Y:S01]  /*df60*/  LDS.128 R20, [UR5+0x130] ;  /* 0x00013005ff147984 */ /* 0x000e220008000c00 */
[-C--:B------:R-:W-:Y:S02]  /*df70*/  HFMA2.MMA R52, R106, R33.reuse, R52 ;  /* 0x000000216a347235 */ /* 0x080fe40000000034 */
[----:B------:R-:W-:Y:S01]  /*df80*/  HFMA2.MMA R54, R96, R33, R54 ;  /* 0x0000002160367235 */ /* 0x000fe20000000036 */
[----:B------:R-:W-:-:S02]  /*df90*/  HADD2 R0, R0.H0_H0, R0.H1_H1 ;  /* 0x3000000000007230 */ /* 0x000fc40000000800 */
[----:B------:R-:W-:Y:S02]  /*dfa0*/  HADD2 R2, R2.H0_H0, R2.H1_H1 ;  /* 0x3000000202027230 */ /* 0x000fe40000000800 */
[-C--:B------:R-:W-:Y:S02]  /*dfb0*/  HFMA2 R50, R111, R32.reuse, R50 ;  /* 0x000000206f327231 */ /* 0x080fe40000000032 */
[----:B------:R-:W-:Y:S01]  /*dfc0*/  HFMA2 R53, R119, R32, R53 ;  /* 0x0000002077357231 */ /* 0x000fe20000000035 */
[-C--:B------:R-:W-:Y:S01]  /*dfd0*/  HFMA2.MMA R52, R91, R34.reuse, R52 ;  /* 0x000000225b347235 */ /* 0x080fe20000000034 */
[-C--:B------:R-:W-:Y:S01]  /*dfe0*/  HFMA2 R50, R92, R33.reuse, R50 ;  /* 0x000000215c327231 */ /* 0x080fe20000000032 */
[----:B------:R-:W-:Y:S01]  /*dff0*/  HFMA2.MMA R54, R59, R34, R54 ;  /* 0x000000223b367235 */ /* 0x000fe20000000036 */
[----:B------:R-:W-:Y:S01]  /*e000*/  HFMA2 R53, R100, R33, R53 ;  /* 0x0000002164357231 */ /* 0x000fe20000000035 */
[----:B------:R-:W-:Y:S01]  /*e010*/  PRMT R0, R0, 0x5410, R2 ;  /* 0x0000541000007816 */ /* 0x000fe20000000002 */
[----:B------:R-:W-:Y:S01]  /*e020*/  HFMA2 R109, R109, R30, R29 ;  /* 0x0000001e6d6d7231 */ /* 0x000fe2000000001d */
[----:B------:R-:W-:Y:S01]  /*e030*/  HFMA2.MMA R30, R116, R31, R90 ;  /* 0x0000001f741e7235 */ /* 0x000fe2000000005a */
[----:B------:R-:W-:-:S02]  /*e040*/  HFMA2 R50, R93, R34, R50 ;  /* 0x000000225d327231 */ /* 0x000fc40000000032 */
[----:B------:R-:W-:Y:S01]  /*e050*/  HFMA2 R53, R63, R34, R53 ;  /* 0x000000223f357231 */ /* 0x000fe20000000035 */
[----:B------:R-:W-:Y:S01]  /*e060*/  HFMA2.MMA R27, R0, R122, R27 ;  /* 0x0000007a001b7235 */ /* 0x000fe2000000001b */
[-C--:B------:R-:W-:Y:S01]  /*e070*/  HFMA2 R50, R110, R35.reuse, R50 ;  /* 0x000000236e327231 */ /* 0x080fe20000000032 */
[-C--:B------:R-:W-:Y:S01]  /*e080*/  HFMA2.MMA R52, R102, R35.reuse, R52 ;  /* 0x0000002366347235 */ /* 0x080fe20000000034 */
[----:B------:R-:W-:Y:S01]  /*e090*/  HFMA2 R0, R98, R35, R53 ;  /* 0x0000002362007231 */ /* 0x000fe20000000035 */
[----:B------:R-:W-:Y:S01]  /*e0a0*/  HFMA2.MMA R54, R94, R35, R54 ;  /* 0x000000235e367235 */ /* 0x000fe20000000036 */
[-C--:B------:R-:W-:Y:S01]  /*e0b0*/  HFMA2 R89, R114, R31.reuse, R89 ;  /* 0x0000001f72597231 */ /* 0x080fe20000000059 */
[----:B------:R-:W1:Y:S01]  /*e0c0*/  LDS.128 R32, [UR5+0x1b0] ;  /* 0x0001b005ff207984 */ /* 0x000e620008000c00 */
[----:B------:R-:W-:Y:S01]  /*e0d0*/  HFMA2.MMA R29, R112, R31, R88 ;  /* 0x0000001f701d7235 */ /* 0x000fe20000000058 */
[----:B------:R-:W-:Y:S02]  /*e0e0*/  HFMA2 R2, R108, R31, R109 ;  /* 0x0000001f6c027231 */ /* 0x000fe4000000006d */
[----:B------:R-:W-:-:S02]  /*e0f0*/  HADD2 R30, R30.H0_H0, R30.H1_H1 ;  /* 0x3000001e1e1e7230 */ /* 0x000fc40000000800 */
[----:B------:R-:W-:Y:S02]  /*e100*/  HADD2 R31, R89.H0_H0, R89.H1_H1 ;  /* 0x30000059591f7230 */ /* 0x000fe40000000800 */
[----:B------:R-:W-:Y:S02]  /*e110*/  HADD2 R50, R50.H0_H0, R50.H1_H1 ;  /* 0x3000003232327230 */ /* 0x000fe40000000800 */
[----:B------:R-:W-:Y:S01]  /*e120*/  HADD2 R52, R52.H0_H0, R52.H1_H1 ;  /* 0x3000003434347230 */ /* 0x000fe20000000800 */
[----:B------:R-:W-:-:S04]  /*e130*/  PRMT R30, R30, 0x5410, R31 ;  /* 0x000054101e1e7816 */ /* 0x000fc8000000001f */
[----:B------:R-:W-:Y:S01]  /*e140*/  PRMT R50, R50, 0x5410, R52 ;  /* 0x0000541032327816 */ /* 0x000fe20000000034 */
[----:B------:R-:W-:Y:S01]  /*e150*/  HFMA2 R61, R30, R122, R16 ;  /* 0x0000007a1e3d7231 */ /* 0x000fe20000000010 */
[----:B0-----:R-:W-:-:S03]  /*e160*/  HFMA2.MMA R45, R111, R20, R45 ;  /* 0x000000146f2d7235 */ /* 0x001fc6000000002d */
[----:B------:R-:W-:Y:S01]  /*e170*/  HFMA2 R16, R50, R122, R61 ;  /* 0x0000007a32107231 */ /* 0x000fe2000000003d */
[----:B------:R-:W-:-:S04]  /*e180*/  HFMA2.MMA R50, R119, R20, R48 ;  /* 0x0000001477327235 */ /* 0x000fc80000000030 */
[----:B------:R-:W-:-:S04]  /*e190*/  HFMA2.MMA R45, R92, R21, R45 ;  /* 0x000000155c2d7235 */ /* 0x000fc8000000002d */
[----:B------:R-:W-:Y:S01]  /*e1a0*/  HFMA2.MMA R50, R100, R21, R50 ;  /* 0x0000001564327235 */ /* 0x000fe20000000032 */
[-C--:B------:R-:W-:Y:S02]  /*e1b0*/  HFMA2 R53, R133, R20.reuse, R46 ;  /* 0x0000001485357231 */ /* 0x080fe4000000002e */
[----:B------:R-:W-:Y:S01]  /*e1c0*/  HFMA2 R48, R117, R20, R49 ;  /* 0x0000001475307231 */ /* 0x000fe20000000031 */
[-C--:B------:R-:W-:Y:S01]  /*e1d0*/  HFMA2.MMA R45, R93, R22.reuse, R45 ;  /* 0x000000165d2d7235 */ /* 0x080fe2000000002d */
[-C--:B------:R-:W-:Y:S02]  /*e1e0*/  HFMA2 R53, R106, R21.reuse, R53 ;  /* 0x000000156a357231 */ /* 0x080fe40000000035 */
[----:B------:R-:W-:Y:S01]  /*e1f0*/  HFMA2 R48, R96, R21, R48 ;  /* 0x0000001560307231 */ /* 0x000fe20000000030 */
[----:B------:R-:W-:Y:S01]  /*e200*/  HFMA2.MMA R49, R63, R22, R50 ;  /* 0x000000163f317235 */ /* 0x000fe20000000032 */
[-C--:B------:R-:W-:Y:S02]  /*e210*/  HFMA2 R53, R91, R22.reuse, R53 ;  /* 0x000000165b357231 */ /* 0x080fe40000000035 */
[----:B------:R-:W-:Y:S01]  /*e220*/  HFMA2 R48, R59, R22, R48 ;  /* 0x000000163b307231 */ /* 0x000fe20000000030 */
[----:B-1----:R-:W-:-:S02]  /*e230*/  HFMA2.MMA R46, R111, R32, R42 ;  /* 0x000000206f2e7235 */ /* 0x002fc4000000002a */
[-C--:B------:R-:W-:Y:S01]  /*e240*/  HFMA2.MMA R45, R110, R23.reuse, R45 ;  /* 0x000000176e2d7235 */ /* 0x080fe2000000002d */
[-C--:B------:R-:W-:Y:S01]  /*e250*/  HFMA2 R53, R102, R23.reuse, R53 ;  /* 0x0000001766357231 */ /* 0x080fe20000000035 */
[----:B------:R-:W-:Y:S01]  /*e260*/  HFMA2.MMA R49, R98, R23, R49 ;  /* 0x0000001762317235 */ /* 0x000fe20000000031 */
[----:B------:R-:W-:Y:S02]  /*e270*/  HFMA2 R48, R94, R23, R48 ;  /* 0x000000175e307231 */ /* 0x000fe40000000030 */
[----:B------:R-:W0:Y:S01]  /*e280*/  LDS.128 R20, [UR5+0x230] ;  /* 0x00023005ff147984 */ /* 0x000e220008000c00 */
[----:B------:R-:W-:Y:S01]  /*e290*/  HFMA2.MMA R46, R92, R33, R46 ;  /* 0x000000215c2e7235 */ /* 0x000fe2000000002e */
[----:B------:R-:W-:-:S03]  /*e2a0*/  HADD2 R53, R53.H0_H0, R53.H1_H1 ;  /* 0x3000003535357230 */ /* 0x000fc60000000800 */
[----:B------:R-:W-:-:S04]  /*e2b0*/  HADD2 R45, R45.H0_H0, R45.H1_H1 ;  /* 0x3000002d2d2d7230 */ /* 0x000fc80000000800 */
[----:B------:R-:W-:Y:S01]  /*e2c0*/  HFMA2.MMA R46, R93, R34, R46 ;  /* 0x000000225d2e7235 */ /* 0x000fe2000000002e */
[----:B------:R-:W-:Y:S01]  /*e2d0*/  PRMT R45, R45, 0x5410, R53 ;  /* 0x000054102d2d7816 */ /* 0x000fe20000000035 */
[----:B------:R-:W-:-:S04]  /*e2e0*/  HFMA2 R53, R133, R32, R43 ;  /* 0x0000002085357231 */ /* 0x000fc8000000002b */
[----:B------:R-:W-:Y:S02]  /*e2f0*/  HFMA2 R53, R106, R33, R53 ;  /* 0x000000216a357231 */ /* 0x000fe40000000035 */
[----:B------:R-:W-:Y:S01]  /*e300*/  HFMA2.MMA R46, R110, R35, R46 ;  /* 0x000000236e2e7235 */ /* 0x000fe2000000002e */
[----:B------:R-:W-:Y:S02]  /*e310*/  HADD2 R24, R24.H0_H0, R24.H1_H1 ;  /* 0x3000001818187230 */ /* 0x000fe40000000800 */
[----:B------:R-:W-:Y:S02]  /*e320*/  HADD2 R25, R25.H0_H0, R25.H1_H1 ;  /* 0x3000001919197230 */ /* 0x000fe40000000800 */
[----:B------:R-:W-:-:S03]  /*e330*/  HFMA2 R53, R91, R34, R53 ;  /* 0x000000225b357231 */ /* 0x000fc60000000035 */
[----:B------:R-:W-:Y:S01]  /*e340*/  PRMT R24, R24, 0x5410, R25 ;  /* 0x0000541018187816 */ /* 0x000fe20000000019 */
[----:B------:R-:W-:Y:S02]  /*e350*/  HFMA2 R53, R102, R35, R53 ;  /* 0x0000002366357231 */ /* 0x000fe40000000035 */
[----:B------:R-:W-:Y:S02]  /*e360*/  HADD2 R18, R18.H0_H0, R18.H1_H1 ;  /* 0x3000001212127230 */ /* 0x000fe40000000800 */
[----:B------:R-:W-:Y:S01]  /*e370*/  HADD2 R19, R19.H0_H0, R19.H1_H1 ;  /* 0x3000001313137230 */ /* 0x000fe20000000800 */
[----:B------:R-:W-:Y:S01]  /*e380*/  PRMT R68, R68, 0x5410, R69 ;  /* 0x0000541044447816 */ /* 0x000fe20000000045 */
[----:B------:R-:W-:Y:S02]  /*e390*/  HADD2 R46, R46.H0_H0, R46.H1_H1 ;  /* 0x3000002e2e2e7230 */ /* 0x000fe40000000800 */
[----:B------:R-:W-:Y:S02]  /*e3a0*/  HADD2 R53, R53.H0_H0, R53.H1_H1 ;  /* 0x3000003535357230 */ /* 0x000fe40000000800 */
[----:B------:R-:W-:Y:S01]  /*e3b0*/  HFMA2 R61, R24, R122, R14 ;  /* 0x0000007a183d7231 */ /* 0x000fe2000000000e */
[----:B------:R-:W-:Y:S01]  /*e3c0*/  PRMT R18, R18, 0x5410, R19 ;  /* 0x0000541012127816 */ /* 0x000fe20000000013 */
[----:B------:R-:W-:-:S02]  /*e3d0*/  HADD2 R29, R29.H0_H0, R29.H1_H1 ;  /* 0x3000001d1d1d7230 */ /* 0x000fc40000000800 */
[----:B------:R-:W-:Y:S01]  /*e3e0*/  HADD2 R2, R2.H0_H0, R2.H1_H1 ;  /* 0x3000000202027230 */ /* 0x000fe20000000800 */
[----:B------:R-:W-:Y:S01]  /*e3f0*/  PRMT R46, R46, 0x5410, R53 ;  /* 0x000054102e2e7816 */ /* 0x000fe20000000035 */
[-C--:B------:R-:W-:Y:S01]  /*e400*/  HFMA2 R14, R45, R122.reuse, R61 ;  /* 0x0000007a2d0e7231 */ /* 0x080fe2000000003d */
[----:B------:R-:W-:Y:S01]  /*e410*/  HFMA2.MMA R50, R119, R32, R44 ;  /* 0x0000002077327235 */ /* 0x000fe2000000002c */
[----:B------:R-:W-:Y:S01]  /*e420*/  HFMA2 R61, R68, R122, R12 ;  /* 0x0000007a443d7231 */ /* 0x000fe2000000000c */
[----:B------:R-:W-:Y:S01]  /*e430*/  PRMT R29, R29, 0x5410, R2 ;  /* 0x000054101d1d7816 */ /* 0x000fe20000000002 */
[----:B------:R-:W-:Y:S01]  /*e440*/  HFMA2.MMA R17, R18, R121, R17 ;  /* 0x0000007912117235 */ /* 0x000fe20000000011 */
[----:B------:R-:W-:Y:S01]  /*e450*/  PRMT R28, R28, 0x5410, R26 ;  /* 0x000054101c1c7816 */ /* 0x000fe2000000001a */
[----:B------:R-:W-:Y:S02]  /*e460*/  HADD2 R0, R0.H0_H0, R0.H1_H1 ;  /* 0x3000000000007230 */ /* 0x000fe40000000800 */
[----:B------:R-:W-:-:S02]  /*e470*/  HADD2 R18, R54.H0_H0, R54.H1_H1 ;  /* 0x3000003636127230 */ /* 0x000fc40000000800 */
[----:B------:R-:W-:Y:S01]  /*e480*/  HFMA2 R12, R46, R122, R61 ;  /* 0x0000007a2e0c7231 */ /* 0x000fe2000000003d */
[----:B0-----:R-:W-:Y:S02]  /*e490*/  HFMA2.MMA R46, R111, R20, R39 ;  /* 0x000000146f2e7235 */ /* 0x001fe40000000027 */
[----:B------:R-:W-:Y:S01]  /*e4a0*/  HFMA2.MMA R15, R29, R121, R15 ;  /* 0x000000791d0f7235 */ /* 0x000fe2000000000f */
[----:B------:R-:W-:Y:S01]  /*e4b0*/  PRMT R0, R0, 0x5410, R18 ;  /* 0x0000541000007816 */ /* 0x000fe20000000012 */
[----:B------:R-:W-:Y:S02]  /*e4c0*/  HFMA2.MMA R50, R100, R33, R50 ;  /* 0x0000002164327235 */ /* 0x000fe40000000032 */
[----:B------:R-:W-:Y:S02]  /*e4d0*/  HFMA2.MMA R13, R28, R121, R13 ;  /* 0x000000791c0d7235 */ /* 0x000fe4000000000d */
[----:B------:R-:W0:Y:S01]  /*e4e0*/  LDS.128 R28, [UR5+0x2b0] ;  /* 0x0002b005ff1c7984 */ /* 0x000e220008000c00 */
[----:B------:R-:W-:-:S02]  /*e4f0*/  HFMA2.MMA R46, R92, R21, R46 ;  /* 0x000000155c2e7235 */ /* 0x000fc4000000002e */
[----:B------:R-:W-:Y:S01]  /*e500*/  HFMA2.MMA R15, R0, R121, R15 ;  /* 0x00000079000f7235 */ /* 0x000fe2000000000f */
[----:B------:R-:W-:Y:S01]  /*e510*/  HADD2 R0, R49.H0_H0, R49.H1_H1 ;  /* 0x3000003131007230 */ /* 0x000fe20000000800 */
[----:B------:R-:W-:Y:S01]  /*e520*/  HFMA2.MMA R49, R63, R34, R50 ;  /* 0x000000223f317235 */ /* 0x000fe20000000032 */
[----:B------:R-:W-:Y:S01]  /*e530*/  HADD2 R2, R48.H0_H0, R48.H1_H1 ;  /* 0x3000003030027230 */ /* 0x000fe20000000800 */
[----:B------:R-:W-:Y:S01]  /*e540*/  HFMA2.MMA R50, R119, R20, R41 ;  /* 0x0000001477327235 */ /* 0x000fe20000000029 */
[----:B------:R-:W-:Y:S01]  /*e550*/  HFMA2 R48, R117, R32, R47 ;  /* 0x0000002075307231 */ /* 0x000fe2000000002f */
[----:B------:R-:W-:Y:S01]  /*e560*/  HFMA2.MMA R46, R93, R22, R46 ;  /* 0x000000165d2e7235 */ /* 0x000fe2000000002e */
[----:B------:R-:W-:Y:S02]  /*e570*/  HFMA2 R53, R133, R20, R40 ;  /* 0x0000001485357231 */ /* 0x000fe40000000028 */
[----:B------:R-:W-:Y:S01]  /*e580*/  HFMA2 R48, R96, R33, R48 ;  /* 0x0000002160307231 */ /* 0x000fe20000000030 */
[----:B------:R-:W-:Y:S01]  /*e590*/  HFMA2.MMA R49, R98, R35, R49 ;  /* 0x0000002362317235 */ /* 0x000fe20000000031 */
[----:B------:R-:W-:Y:S01]  /*e5a0*/  HFMA2 R53, R106, R21, R53 ;  /* 0x000000156a357231 */ /* 0x000fe20000000035 */
[----:B------:R-:W-:Y:S01]  /*e5b0*/  PRMT R0, R0, 0x5410, R2 ;  /* 0x0000541000007816 */ /* 0x000fe20000000002 */
[----:B------:R-:W-:Y:S01]  /*e5c0*/  HFMA2.MMA R50, R100, R21, R50 ;  /* 0x0000001564327235 */ /* 0x000fe20000000032 */
[----:B------:R-:W-:Y:S01]  /*e5d0*/  HFMA2 R47, R59, R34, R48 ;  /* 0x000000223b2f7231 */ /* 0x000fe20000000030 */
[----:B------:R-:W-:Y:S01]  /*e5e0*/  HFMA2.MMA R46, R110, R23, R46 ;  /* 0x000000176e2e7235 */ /* 0x000fe2000000002e */
[----:B------:R-:W-:-:S02]  /*e5f0*/  HFMA2 R48, R117, R20, R51 ;  /* 0x0000001475307231 */ /* 0x000fc40000000033 */
[----:B------:R-:W-:Y:S01]  /*e600*/  HFMA2 R51, R91, R22, R53 ;  /* 0x000000165b337231 */ /* 0x000fe20000000035 */
[----:B------:R-:W-:Y:S01]  /*e610*/  HFMA2.MMA R13, R0, R121, R13 ;  /* 0x00000079000d7235 */ /* 0x000fe2000000000d */
[----:B------:R-:W-:Y:S02]  /*e620*/  HADD2 R73, R73.H0_H0, R73.H1_H1 ;  /* 0x3000004949497230 */ /* 0x000fe40000000800 */
[----:B------:R-:W-:Y:S01]  /*e630*/  HADD2 R0, R49.H0_H0, R49.H1_H1 ;  /* 0x3000003131007230 */ /* 0x000fe20000000800 */
[----:B------:R-:W-:Y:S01]  /*e640*/  HFMA2.MMA R49, R63, R22, R50 ;  /* 0x000000163f317235 */ /* 0x000fe20000000032 */
[----:B------:R-:W-:Y:S02]  /*e650*/  HFMA2 R51, R102, R23, R51 ;  /* 0x0000001766337231 */ /* 0x000fe40000000033 */
[----:B------:R-:W-:Y:S01]  /*e660*/  HFMA2 R48, R96, R21, R48 ;  /* 0x0000001560307231 */ /* 0x000fe20000000030 */
[----:B------:R-:W-:Y:S01]  /*e670*/  PRMT R72, R72, 0x5410, R73 ;  /* 0x0000541048487816 */ /* 0x000fe20000000049 */
[----:B------:R-:W-:-:S02]  /*e680*/  HADD2 R46, R46.H0_H0, R46.H1_H1 ;  /* 0x3000002e2e2e7230 */ /* 0x000fc40000000800 */
[----:B------:R-:W-:Y:S02]  /*e690*/  HADD2 R51, R51.H0_H0, R51.H1_H1 ;  /* 0x3000003333337230 */ /* 0x000fe40000000800 */
[----:B------:R-:W-:Y:S01]  /*e6a0*/  HFMA2 R48, R59, R22, R48 ;  /* 0x000000163b307231 */ /* 0x000fe20000000030 */
[----:B------:R-:W-:Y:S01]  /*e6b0*/  HFMA2.MMA R49, R98, R23, R49 ;  /* 0x0000001762317235 */ /* 0x000fe20000000031 */
[-C--:B------:R-:W-:Y:S01]  /*e6c0*/  HFMA2 R61, R72, R122.reuse, R10 ;  /* 0x0000007a483d7231 */ /* 0x080fe2000000000a */
[----:B------:R-:W-:Y:S01]  /*e6d0*/  PRMT R46, R46, 0x5410, R51 ;  /* 0x000054102e2e7816 */ /* 0x000fe20000000033 */
[----:B------:R-:W-:Y:S02]  /*e6e0*/  HFMA2 R48, R94, R23, R48 ;  /* 0x000000175e307231 */ /* 0x000fe40000000030 */
[----:B------:R-:W1:Y:S01]  /*e6f0*/  LDS.128 R20, [UR5+0x330] ;  /* 0x00033005ff147984 */ /* 0x000e620008000c00 */
[-C--:B0-----:R-:W-:Y:S01]  /*e700*/  HFMA2.MMA R50, R119, R28.reuse, R38 ;  /* 0x0000001c77327235 */ /* 0x081fe20000000026 */
[----:B------:R-:W-:Y:S01]  /*e710*/  HFMA2 R10, R46, R122, R61 ;  /* 0x0000007a2e0a7231 */ /* 0x000fe2000000003d */
[----:B------:R-:W-:Y:S01]  /*e720*/  HFMA2.MMA R46, R111, R28, R36 ;  /* 0x0000001c6f2e7235 */ /* 0x000fe20000000024 */
[----:B------:R-:W-:-:S02]  /*e730*/  HFMA2 R47, R94, R35, R47 ;  /* 0x000000235e2f7231 */ /* 0x000fc4000000002f */
[----:B------:R-:W-:-:S03]  /*e740*/  HFMA2 R53, R133, R28, R37 ;  /* 0x0000001c85357231 */ /* 0x000fc60000000025 */
[-C--:B------:R-:W-:Y:S02]  /*e750*/  HFMA2.MMA R50, R100, R29.reuse, R50 ;  /* 0x0000001d64327235 */ /* 0x080fe40000000032 */
[----:B------:R-:W-:Y:S01]  /*e760*/  HFMA2.MMA R46, R92, R29, R46 ;  /* 0x0000001d5c2e7235 */ /* 0x000fe2000000002e */
[----:B------:R-:W-:Y:S02]  /*e770*/  HFMA2 R55, R117, R28, R55 ;  /* 0x0000001c75377231 */ /* 0x000fe40000000037 */
[----:B------:R-:W-:Y:S02]  /*e780*/  HADD2 R47, R47.H0_H0, R47.H1_H1 ;  /* 0x3000002f2f2f7230 */ /* 0x000fe40000000800 */
[-C--:B------:R-:W-:Y:S01]  /*e790*/  HFMA2 R53, R106, R29.reuse, R53 ;  /* 0x0000001d6a357231 */ /* 0x080fe20000000035 */
[-C--:B------:R-:W-:Y:S01]  /*e7a0*/  HFMA2.MMA R50, R63, R30.reuse, R50 ;  /* 0x0000001e3f327235 */ /* 0x080fe20000000032 */
[----:B------:R-:W-:Y:S01]  /*e7b0*/  HFMA2 R29, R96, R29, R55 ;  /* 0x0000001d601d7231 */ /* 0x000fe20000000037 */
[----:B------:R-:W-:Y:S01]  /*e7c0*/  HFMA2.MMA R55, R93, R30, R46 ;  /* 0x0000001e5d377235 */ /* 0x000fe2000000002e */
[----:B------:R-:W-:Y:S01]  /*e7d0*/  PRMT R0, R0, 0x5410, R47 ;  /* 0x0000541000007816 */ /* 0x000fe2000000002f */
[----:B------:R-:W-:-:S02]  /*e7e0*/  HFMA2 R51, R91, R30, R53 ;  /* 0x0000001e5b337231 */ /* 0x000fc40000000035 */
[----:B------:R-:W-:Y:S02]  /*e7f0*/  HFMA2 R47, R59, R30, R29 ;  /* 0x0000001e3b2f7231 */ /* 0x000fe4000000001d */
[-C--:B------:R-:W-:Y:S01]  /*e800*/  HFMA2 R51, R102, R31.reuse, R51 ;  /* 0x0000001f66337231 */ /* 0x080fe20000000033 */
[-C--:B------:R-:W-:Y:S01]  /*e810*/  HFMA2.MMA R50, R98, R31.reuse, R50 ;  /* 0x0000001f62327235 */ /* 0x080fe20000000032 */
[----:B------:R-:W-:Y:S01]  /*e820*/  HFMA2 R47, R94, R31, R47 ;  /* 0x0000001f5e2f7231 */ /* 0x000fe2000000002f */
[----:B------:R-:W-:Y:S02]  /*e830*/  HFMA2.MMA R55, R110, R31, R55 ;  /* 0x0000001f6e377235 */ /* 0x000fe40000000037 */
[----:B------:R-:W0:Y:S01]  /*e840*/  LDS.128 R28, [UR5+0x3b0] ;  /* 0x0003b005ff1c7984 */ /* 0x000e220008000c00 */
[----:B------:R-:W-:Y:S01]  /*e850*/  HADD2 R51, R51.H0_H0, R51.H1_H1 ;  /* 0x3000003333337230 */ /* 0x000fe20000000800 */
[----:B------:R-:W-:Y:S02]  /*e860*/  PRMT R75, R75, 0x5410, R74 ;  /* 0x000054104b4b7816 */ /* 0x000fe4000000004a */
[----:B------:R-:W-:Y:S01]  /*e870*/  PRMT R76, R76, 0x5410, R77 ;  /* 0x000054104c4c7816 */ /* 0x000fe2000000004d */
[----:B-1----:R-:W-:-:S03]  /*e880*/  HFMA2.MMA R46, R111, R20, R65 ;  /* 0x000000146f2e7235 */ /* 0x002fc60000000041 */
[----:B------:R-:W-:Y:S01]  /*e890*/  HADD2 R55, R55.H0_H0, R55.H1_H1 ;  /* 0x3000003737377230 */ /* 0x000fe20000000800 */
[----:B------:R-:W-:Y:S01]  /*e8a0*/  HFMA2.MMA R64, R119, R20, R64 ;  /* 0x0000001477407235 */ /* 0x000fe20000000040 */
[----:B------:R-:W-:Y:S02]  /*e8b0*/  HADD2 R49, R49.H0_H0, R49.H1_H1 ;  /* 0x3000003131317230 */ /* 0x000fe40000000800 */
[----:B------:R-:W-:Y:S01]  /*e8c0*/  HADD2 R48, R48.H0_H0, R48.H1_H1 ;  /* 0x3000003030307230 */ /* 0x000fe20000000800 */
[----:B------:R-:W-:Y:S01]  /*e8d0*/  PRMT R55, R55, 0x5410, R51 ;  /* 0x0000541037377816 */ /* 0x000fe20000000033 */
[----:B------:R-:W-:Y:S01]  /*e8e0*/  HFMA2.MMA R46, R92, R21, R46 ;  /* 0x000000155c2e7235 */ /* 0x000fe2000000002e */
[----:B------:R-:W-:Y:S01]  /*e8f0*/  HADD2 R79, R79.H0_H0, R79.H1_H1 ;  /* 0x3000004f4f4f7230 */ /* 0x000fe20000000800 */
[----:B------:R-:W-:Y:S01]  /*e900*/  HFMA2.MMA R9, R75, R121, R9 ;  /* 0x000000794b097235 */ /* 0x000fe20000000009 */
[----:B------:R-:W-:Y:S01]  /*e910*/  HFMA2 R61, R76, R122, R8 ;  /* 0x0000007a4c3d7231 */ /* 0x000fe20000000008 */
[----:B------:R-:W-:Y:S01]  /*e920*/  HFMA2.MMA R64, R100, R21, R64 ;  /* 0x0000001564407235 */ /* 0x000fe20000000040 */
[----:B------:R-:W-:-:S02]  /*e930*/  PRMT R49, R49, 0x5410, R48 ;  /* 0x0000541031317816 */ /* 0x000fc40000000030 */
[----:B------:R-:W-:Y:S01]  /*e940*/  HFMA2 R8, R55, R122, R61 ;  /* 0x0000007a37087231 */ /* 0x000fe2000000003d */
[----:B------:R-:W-:Y:S01]  /*e950*/  HFMA2.MMA R55, R93, R22, R46 ;  /* 0x000000165d377235 */ /* 0x000fe2000000002e */
[----:B------:R-:W-:Y:S01]  /*e960*/  PRMT R78, R78, 0x5410, R79 ;  /* 0x000054104e4e7816 */ /* 0x000fe2000000004f */
[-C--:B------:R-:W-:Y:S01]  /*e970*/  HFMA2 R53, R133, R20.reuse, R58 ;  /* 0x0000001485357231 */ /* 0x080fe2000000003a */
[----:B------:R-:W-:Y:S02]  /*e980*/  HFMA2.MMA R9, R49, R121, R9 ;  /* 0x0000007931097235 */ /* 0x000fe40000000009 */
[----:B------:R-:W-:Y:S01]  /*e990*/  HFMA2.MMA R49, R63, R22, R64 ;  /* 0x000000163f317235 */ /* 0x000fe20000000040 */
[----:B------:R-:W-:Y:S01]  /*e9a0*/  HADD2 R50, R50.H0_H0, R50.H1_H1 ;  /* 0x3000003232327230 */ /* 0x000fe20000000800 */
[----:B------:R-:W-:Y:S01]  /*e9b0*/  HFMA2.MMA R7, R78, R121, R7 ;  /* 0x000000794e077235 */ /* 0x000fe20000000007 */
[----:B------:R-:W-:Y:S02]  /*e9c0*/  HADD2 R25, R47.H0_H0, R47.H1_H1 ;  /* 0x3000002f2f197230 */ /* 0x000fe40000000800 */
[----:B------:R-:W-:-:S02]  /*e9d0*/  HFMA2 R48, R117, R20, R62 ;  /* 0x0000001475307231 */ /* 0x000fc4000000003e */
[-C--:B------:R-:W-:Y:S01]  /*e9e0*/  HFMA2 R53, R106, R21.reuse, R53 ;  /* 0x000000156a357231 */ /* 0x080fe20000000035 */
[-C--:B------:R-:W-:Y:S01]  /*e9f0*/  HFMA2.MMA R55, R110, R23.reuse, R55 ;  /* 0x000000176e377235 */ /* 0x080fe20000000037 */
[----:B------:R-:W-:Y:S01]  /*ea00*/  HFMA2 R48, R96, R21, R48 ;  /* 0x0000001560307231 */ /* 0x000fe20000000030 */
[----:B------:R-:W-:Y:S01]  /*ea10*/  PRMT R50, R50, 0x5410, R25 ;  /* 0x0000541032327816 */ /* 0x000fe20000000019 */
[-C--:B------:R-:W-:Y:S01]  /*ea20*/  HFMA2 R51, R91, R22.reuse, R53 ;  /* 0x000000165b337231 */ /* 0x080fe20000000035 */
[----:B------:R-:W-:Y:S01]  /*ea30*/  HFMA2.MMA R49, R98, R23, R49 ;  /* 0x0000001762317235 */ /* 0x000fe20000000031 */
[----:B------:R-:W-:Y:S02]  /*ea40*/  HADD2 R82, R82.H0_H0, R82.H1_H1 ;  /* 0x3000005252527230 */ /* 0x000fe40000000800 */
[----:B------:R-:W-:Y:S02]  /*ea50*/  HADD2 R80, R80.H0_H0, R80.H1_H1 ;  /* 0x3000005050507230 */ /* 0x000fe40000000800 */
[----:B------:R-:W-:Y:S01]  /*ea60*/  HFMA2 R56, R118, R67, R56 ;  /* 0x0000004376387231 */ /* 0x000fe20000000038 */
[----:B0-----:R-:W-:Y:S01]  /*ea70*/  HFMA2.MMA R46, R111, R28, R104 ;  /* 0x0000001c6f2e7235 */ /* 0x001fe20000000068 */
[----:B------:R-:W-:-:S02]  /*ea80*/  HFMA2 R47, R59, R22, R48 ;  /* 0x000000163b2f7231 */ /* 0x000fc40000000030 */
[----:B------:R-:W-:Y:S01]  /*ea90*/  HFMA2 R51, R102, R23, R51 ;  /* 0x0000001766337231 */ /* 0x000fe20000000033 */
[----:B------:R-:W-:Y:S01]  /*eaa0*/  PRMT R82, R82, 0x5410, R80 ;  /* 0x0000541052527816 */ /* 0x000fe20000000050 */
[----:B------:R-:W-:Y:S01]  /*eab0*/  HFMA2 R7, R50, R121, R7 ;  /* 0x0000007932077231 */ /* 0x000fe20000000007 */
[----:B------:R-:W-:Y:S01]  /*eac0*/  HFMA2.MMA R50, R119, R28, R56 ;  /* 0x0000001c77327235 */ /* 0x000fe20000000038 */
[----:B------:R-:W-:Y:S01]  /*ead0*/  HFMA2 R47, R94, R23, R47 ;  /* 0x000000175e2f7231 */ /* 0x000fe2000000002f */
[----:B------:R-:W-:Y:S01]  /*eae0*/  PRMT R83, R83, 0x5410, R81 ;  /* 0x0000541053537816 */ /* 0x000fe20000000051 */
[----:B------:R-:W-:Y:S02]  /*eaf0*/  HADD2 R55, R55.H0_H0, R55.H1_H1 ;  /* 0x3000003737377230 */ /* 0x000fe40000000800 */
[----:B------:R-:W-:Y:S01]  /*eb00*/  HADD2 R51, R51.H0_H0, R51.H1_H1 ;  /* 0x3000003333337230 */ /* 0x000fe20000000800 */
[----:B------:R-:W-:Y:S01]  /*eb10*/  HFMA2.MMA R5, R82, R121, R5 ;  /* 0x0000007952057235 */ /* 0x000fe20000000005 */
[----:B------:R-:W-:Y:S01]  /*eb20*/  HADD2 R49, R49.H0_H0, R49.H1_H1 ;  /* 0x3000003131317230 */ /* 0x000fe20000000800 */
[----:B------:R-:W-:Y:S01]  /*eb30*/  HFMA2.MMA R46, R92, R29, R46 ;  /* 0x0000001d5c2e7235 */ /* 0x000fe2000000002e */
[----:B------:R-:W-:Y:S01]  /*eb40*/  HADD2 R47, R47.H0_H0, R47.H1_H1 ;  /* 0x3000002f2f2f7230 */ /* 0x000fe20000000800 */
[----:B------:R-:W-:Y:S01]  /*eb50*/  PRMT R55, R55, 0x5410, R51 ;  /* 0x0000541037377816 */ /* 0x000fe20000000033 */
[----:B------:R-:W-:Y:S01]  /*eb60*/  HFMA2 R61, R83, R122, R6 ;  /* 0x0000007a533d7231 */ /* 0x000fe20000000006 */
[----:B------:R-:W-:-:S02]  /*eb70*/  HFMA2.MMA R66, R113, R67, R66 ;  /* 0x0000004371427235 */ /* 0x000fc40000000042 */
[----:B------:R-:W-:Y:S01]  /*eb80*/  HFMA2.MMA R50, R100, R29, R50 ;  /* 0x0000001d64327235 */ /* 0x000fe20000000032 */
[----:B------:R-:W-:Y:S02]  /*eb90*/  PRMT R49, R49, 0x5410, R47 ;  /* 0x0000541031317816 */ /* 0x000fe4000000002f */
[----:B------:R-:W-:Y:S02]  /*eba0*/  HFMA2.MMA R6, R55, R122, R61 ;  /* 0x0000007a37067235 */ /* 0x000fe4000000003d */
        /* <DEDUP_REMOVED lines=8> */
[----:B------:R-:W-:Y:S01]  /*ec30*/  HADD2 R71, R71.H0_H0, R71.H1_H1 ;  /* 0x3000004747477230 */ /* 0x000fe20000000800 */
[----:B------:R-:W-:Y:S01]  /*ec40*/  HFMA2.MMA R49, R98, R31, R49 ;  /* 0x0000001f62317235 */ /* 0x000fe20000000031 */
[-C--:B------:R-:W-:Y:S01]  /*ec50*/  HFMA2 R51, R91, R30.reuse, R53 ;  /* 0x0000001e5b337231 */ /* 0x080fe20000000035 */
[----:B------:R-:W-:Y:S01]  /*ec60*/  IADD3 R128, R128, 0x20, RZ ;  /* 0x0000002080807810 */ /* 0x000fe20007ffe0ff */
[----:B------:R-:W-:Y:S01]  /*ec70*/  HFMA2 R47, R59, R30, R48 ;  /* 0x0000001e3b2f7231 */ /* 0x000fe20000000030 */
[----:B------:R-:W-:Y:S01]  /*ec80*/  PRMT R71, R71, 0x5410, R70 ;  /* 0x0000541047477816 */ /* 0x000fe20000000046 */
[-C--:B------:R-:W-:Y:S01]  /*ec90*/  HFMA2 R51, R102, R31.reuse, R51 ;  /* 0x0000001f66337231 */ /* 0x080fe20000000033 */
[----:B------:R-:W-:Y:S01]  /*eca0*/  PRMT R84, R84, 0x5410, R85 ;  /* 0x0000541054547816 */ /* 0x000fe20000000055 */
[----:B------:R-:W-:Y:S01]  /*ecb0*/  HFMA2 R47, R94, R31, R47 ;  /* 0x0000001f5e2f7231 */ /* 0x000fe2000000002f */
[----:B------:R-:W-:-:S02]  /*ecc0*/  ISETP.GE.AND P0, PT, R128, R107, PT ;  /* 0x0000006b8000720c */ /* 0x000fc40003f06270 */
[----:B------:R-:W-:Y:S01]  /*ecd0*/  ISETP.LT.AND P1, PT, R128, R129, PT ;  /* 0x000000818000720c */ /* 0x000fe20003f21270 */
[----:B------:R-:W-:Y:S02]  /*ece0*/  HADD2 R55, R55.H0_H0, R55.H1_H1 ;  /* 0x3000003737377230 */ /* 0x000fe40000000800 */
[----:B------:R-:W-:Y:S01]  /*ecf0*/  HADD2 R51, R51.H0_H0, R51.H1_H1 ;  /* 0x3000003333337230 */ /* 0x000fe20000000800 */
[----:B------:R-:W-:Y:S01]  /*ed00*/  HFMA2.MMA R11, R71, R121, R11 ;  /* 0x00000079470b7235 */ /* 0x000fe2000000000b */
[----:B------:R-:W-:Y:S01]  /*ed10*/  HADD2 R49, R49.H0_H0, R49.H1_H1 ;  /* 0x3000003131317230 */ /* 0x000fe20000000800 */
[----:B------:R-:W-:Y:S01]  /*ed20*/  HFMA2.MMA R61, R84, R122, R4 ;  /* 0x0000007a543d7235 */ /* 0x000fe20000000004 */
[----:B------:R-:W-:Y:S01]  /*ed30*/  HADD2 R47, R47.H0_H0, R47.H1_H1 ;  /* 0x3000002f2f2f7230 */ /* 0x000fe20000000800 */
[----:B------:R-:W-:Y:S02]  /*ed40*/  PRMT R86, R86, 0x5410, R87 ;  /* 0x0000541056567816 */ /* 0x000fe40000000057 */
[----:B------:R-:W-:-:S02]  /*ed50*/  PRMT R55, R55, 0x5410, R51 ;  /* 0x0000541037377816 */ /* 0x000fc40000000033 */
[----:B------:R-:W-:Y:S01]  /*ed60*/  PRMT R49, R49, 0x5410, R47 ;  /* 0x0000541031317816 */ /* 0x000fe2000000002f */
[-C--:B------:R-:W-:Y:S01]  /*ed70*/  HFMA2 R3, R86, R121.reuse, R3 ;  /* 0x0000007956037231 */ /* 0x080fe20000000003 */
[----:B------:R-:W-:Y:S01]  /*ed80*/  UIADD3 UR5, UR5, 0x40, URZ ;  /* 0x0000004005057890 */ /* 0x000fe2000fffe03f */
[----:B------:R-:W-:Y:S02]  /*ed90*/  HFMA2.MMA R11, R0, R121, R11 ;  /* 0x00000079000b7235 */ /* 0x000fe4000000000b */
[----:B------:R-:W-:Y:S01]  /*eda0*/  HFMA2.MMA R4, R55, R122, R61 ;  /* 0x0000007a37047235 */ /* 0x000fe2000000003d */
[----:B------:R-:W-:Y:S02]  /*edb0*/  HFMA2 R3, R49, R121, R3 ;  /* 0x0000007931037231 */ /* 0x000fe40000000003 */
[----:B------:R-:W-:Y:S01]  /*edc0*/  IMAD.WIDE R44, R124, 0x4, R130 ;  /* 0x000000047c2c7825 */ /* 0x000fe200078e0282 */
[----:B------:R-:W-:Y:S07]  /*edd0*/  @!P0 BRA P1, `(.L_x_3117) ;  /* 0xffffffb000688947 */ /* 0x000fee000083ffff */
.L_x_3116:
[----:B------:R-:W-:-:S04]  /*ede0*/  ISETP.GE.AND P0, PT, R128, R129, PT ;  /* 0x000000818000720c */ /* 0x000fc80003f06270 */
[----:B------:R-:W-:-:S13]  /*edf0*/  ISETP.GE.OR P0, PT, R128, UR12, P0 ;  /* 0x0000000c80007c0c */ /* 0x000fda0008706670 */
[----:B------:R-:W-:Y:S05]  /*ee00*/  @P0 BRA `(.L_x_3118) ;  /* 0x0000003400d40947 */ /* 0x000fea0003800000 */
.L_x_3119:
[----:B------:R-:W-:Y:S01]  /*ee10*/  ISETP.NE.AND P0, PT, R128, R125, PT ;  /* 0x0000007d8000720c */ /* 0x000fe20003f05270 */
[----:B------:R-:W2:-:S12]  /*ee20*/  LDG.E.128.CONSTANT R40, desc[UR8][R44.64] ;  /* 0x000000082c287981 */ /* 0x000e98000c1e9d00 */
[----:B------:R-:W0:Y:S01]  /*ee30*/  @!P0 LDC.64 R18, c[0x0][0x248] ;  /* 0x00009200ff128b82 */ /* 0x000e220000000a00 */
[----:B------:R-:W-:Y:S01]  /*ee40*/  @!P0 LEA R21, R128, 0x1, 0x1 ;  /* 0x0000000180158811 */ /* 0x000fe200078e08ff */
[----:B------:R-:W-:-:S04]  /*ee50*/  IMAD.WIDE R24, R124, 0x4, R44 ;  /* 0x000000047c187825 */ /* 0x000fc800078e022c */
[----:B0-----:R-:W-:Y:S02]  /*ee60*/  @!P0 IMAD.WIDE R18, R21, 0x2, R18 ;  /* 0x0000000215128825 */ /* 0x001fe400078e0212 */
[----:B------:R-:W3:Y:S04]  /*ee70*/  LDG.E.128.CONSTANT R20, desc[UR8][R24.64] ;  /* 0x0000000818147981 */ /* 0x000ee8000c1e9d00 */
[----:B------:R-:W4:Y:S01]  /*ee80*/  @!P0 LDG.E.U16.CONSTANT R19, desc[UR8][R18.64] ;  /* 0x0000000812138981 */ /* 0x000f22000c1e9500 */
[----:B------:R-:W-:-:S05]  /*ee90*/  IMAD.WIDE R46, R124, 0x4, R24 ;  /* 0x000000047c2e7825 */ /* 0x000fca00078e0218 */
[----:B------:R0:W5:Y:S01]  /*eea0*/  LDG.E.128.CONSTANT R32, desc[UR8][R46.64] ;  /* 0x000000082e207981 */ /* 0x000162000c1e9d00 */
[----:B------:R-:W-:-:S05]  /*eeb0*/  IMAD.WIDE R48, R124, 0x4, R46 ;  /* 0x000000047c307825 */ /* 0x000fca00078e022e */
[----:B------:R1:W5:Y:S01]  /*eec0*/  LDG.E.128.CONSTANT R36, desc[UR8][R48.64] ;  /* 0x0000000830247981 */ /* 0x000362000c1e9d00 */
[----:B------:R-:W-:-:S03]  /*eed0*/  IMAD.WIDE R130, R124, 0x4, R48 ;  /* 0x000000047c827825 */ /* 0x000fc600078e0230 */
[----:B0-----:R-:W0:Y:S04]  /*eee0*/  LDS.128 R44, [UR5] ;  /* 0x00000005ff2c7984 */ /* 0x001e280008000c00 */
[----:B------:R-:W5:Y:S01]  /*eef0*/  LDG.E.128.CONSTANT R28, desc[UR8][R130.64] ;  /* 0x00000008821c7981 */ /* 0x000f62000c1e9d00 */
[----:B------:R-:W-:Y:S02]  /*ef00*/  MOV R82, 0x2800 ;  /* 0x0000280000527802 */ /* 0x000fe40000000f00 */
[----:B------:R-:W-:-:S04]  /*ef10*/  @!P0 IADD3 R126, R126, 0x1, RZ ;  /* 0x000000017e7e8810 */ /* 0x000fc80007ffe0ff */
[----:B------:R-:W-:-:S06]  /*ef20*/  @!P0 LEA R102, R126, R1, 0x3 ;  /* 0x000000017e668211 */ /* 0x000fcc00078e18ff */
[----:B------:R-:W5:Y:S01]  /*ef30*/  @!P0 LDL.64 R102, [R102] ;  /* 0x0000000066668983 */ /* 0x000f620000100a00 */
[C---:B--2---:R-:W-:Y:S02]  /*ef40*/  LOP3.LUT R56, R40.reuse, 0x1f001f, RZ, 0xc0, !PT ;  /* 0x001f001f28387812 */ /* 0x044fe400078ec0ff */
        /* <DEDUP_REMOVED lines=9> */
[----:B------:R-:W-:Y:S02]  /*efe0*/  LOP3.LUT R67, R43, 0x3e003e0, RZ, 0xc0, !PT ;  /* 0x03e003e02b437812 */ /* 0x000fe400078ec0ff */
[----:B------:R-:W-:-:S02]  /*eff0*/  SHF.R.U32.HI R68, RZ, 0xa, R43 ;  /* 0x0000000aff447819 */ /* 0x000fc4000001162b */
[----:B------:R-:W-:Y:S02]  /*f000*/  SHF.R.U32.HI R40, RZ, 0xf, R40 ;  /* 0x0000000fff287819 */ /* 0x000fe40000011628 */
[----:B------:R-:W-:Y:S02]  /*f010*/  SHF.R.U32.HI R41, RZ, 0xf, R41 ;  /* 0x0000000fff297819 */ /* 0x000fe40000011629 */
[----:B------:R-:W-:Y:S02]  /*f020*/  SHF.R.U32.HI R42, RZ, 0xf, R42 ;  /* 0x0000000fff2a7819 */ /* 0x000fe4000001162a */
[----:B------:R-:W-:Y:S02]  /*f030*/  SHF.R.U32.HI R43, RZ, 0xf, R43 ;  /* 0x0000000fff2b7819 */ /* 0x000fe4000001162b */
[----:B------:R-:W-:Y:S02]  /*f040*/  LOP3.LUT R40, R40, 0x10001, RZ, 0xc0, !PT ;  /* 0x0001000128287812 */ /* 0x000fe400078ec0ff */
[----:B------:R-:W-:-:S02]  /*f050*/  LOP3.LUT R41, R41, 0x10001, RZ, 0xc0, !PT ;  /* 0x0001000129297812 */ /* 0x000fc400078ec0ff */
[----:B------:R-:W-:Y:S02]  /*f060*/  LOP3.LUT R42, R42, 0x10001, RZ, 0xc0, !PT ;  /* 0x000100012a2a7812 */ /* 0x000fe400078ec0ff */
[C---:B---3--:R-:W-:Y:S02]  /*f070*/  LOP3.LUT R55, R20.reuse, 0x1f001f, RZ, 0xc0, !PT ;  /* 0x001f001f14377812 */ /* 0x048fe400078ec0ff */
[--C-:B------:R-:W-:Y:S02]  /*f080*/  SHF.R.U32.HI R26, RZ, 0xa, R20.reuse ;  /* 0x0000000aff1a7819 */ /* 0x100fe40000011614 */
[----:B----4-:R-:W-:Y:S02]  /*f090*/  @!P0 IADD3 R125, R19, R128, RZ ;  /* 0x00000080137d8210 */ /* 0x010fe40007ffe0ff */
        /* <DEDUP_REMOVED lines=10> */
[----:B------:R-:W-:Y:S02]  /*f140*/  LOP3.LUT R43, R43, 0x10001, RZ, 0xc0, !PT ;  /* 0x000100012b2b7812 */ /* 0x000fe400078ec0ff */
[----:B------:R-:W-:Y:S02]  /*f150*/  SHF.R.U32.HI R22, RZ, 0xe, R23 ;  /* 0x0000000eff167819 */ /* 0x000fe40000011617 */
[----:B------:R-:W-:Y:S02]  /*f160*/  LOP3.LUT R56, R56, 0x64006400, RZ, 0xfc, !PT ;  /* 0x6400640038387812 */ /* 0x000fe400078efcff */
[----:B------:R-:W-:-:S02]  /*f170*/  LOP3.LUT R68, R68, 0x1f001f, RZ, 0xc0, !PT ;  /* 0x001f001f44447812 */ /* 0x000fc400078ec0ff */
[----:B------:R-:W-:Y:S02]  /*f180*/  LOP3.LUT R62, R62, 0x64006400, RZ, 0xfc, !PT ;  /* 0x640064003e3e7812 */ /* 0x000fe400078efcff */
[----:B------:R-:W-:Y:S02]  /*f190*/  LOP3.LUT R64, R64, 0x1f001f, RZ, 0xc0, !PT ;  /* 0x001f001f40407812 */ /* 0x000fe400078ec0ff */
[----:B------:R-:W-:Y:S02]  /*f1a0*/  LOP3.LUT R51, R40, 0x20002, R51, 0xf8, !PT ;  /* 0x0002000228337812 */ /* 0x000fe400078ef833 */
[----:B------:R-:W-:Y:S02]  /*f1b0*/  LOP3.LUT R52, R41, 0x20002, R52, 0xf8, !PT ;  /* 0x0002000229347812 */ /* 0x000fe400078ef834 */
[----:B------:R-:W-:Y:S02]  /*f1c0*/  LOP3.LUT R50, R42, 0x20002, R21, 0xf8, !PT ;  /* 0x000200022a327812 */ /* 0x000fe400078ef815 */
[----:B-1----:R-:W-:-:S02]  /*f1d0*/  LOP3.LUT R49, R43, 0x20002, R22, 0xf8, !PT ;  /* 0x000200022b317812 */ /* 0x002fc400078ef816 */
[C---:B------:R-:W-:Y:S01]  /*f1e0*/  LOP3.LUT R2, R23.reuse, 0x1f001f, RZ, 0xc0, !PT ;  /* 0x001f001f17027812 */ /* 0x040fe200078ec0ff */
[----:B------:R-:W1:Y:S01]  /*f1f0*/  LDS.128 R40, [UR5+0x10] ;  /* 0x00001005ff287984 */ /* 0x000e620008000c00 */
[----:B------:R-:W-:Y:S02]  /*f200*/  LOP3.LUT R18, R23, 0x3e003e0, RZ, 0xc0, !PT ;  /* 0x03e003e017127812 */ /* 0x000fe400078ec0ff */
[----:B------:R-:W-:Y:S02]  /*f210*/  SHF.R.U32.HI R48, RZ, 0xa, R23 ;  /* 0x0000000aff307819 */ /* 0x000fe40000011617 */
        /* <DEDUP_REMOVED lines=8> */
[-C--:B0-----:R-:W-:Y:S01]  /*f2a0*/  HFMA2.MMA R23, R68, R44.reuse, RZ ;  /* 0x0000002c44177235 */ /* 0x081fe200000000ff */
[----:B------:R-:W-:Y:S01]  /*f2b0*/  LOP3.LUT R69, R67, 0x64006400, RZ, 0xfc, !PT ;  /* 0x6400640043457812 */ /* 0x000fe200078efcff */
[-C--:B------:R-:W-:Y:S01]  /*f2c0*/  HFMA2 R67, R57, R82.reuse.H0_H0, -48, -48 ;  /* 0xd200d20039437431 */ /* 0x080fe20000040052 */
[----:B------:R-:W-:Y:S01]  /*f2d0*/  LOP3.LUT R58, R58, 0x1f001f, RZ, 0xc0, !PT ;  /* 0x001f001f3a3a7812 */ /* 0x000fe200078ec0ff */
[----:B------:R-:W-:Y:S01]  /*f2e0*/  HFMA2.MMA R57, R64, R44, RZ ;  /* 0x0000002c40397235 */ /* 0x000fe200000000ff */
[----:B------:R-:W-:Y:S01]  /*f2f0*/  LOP3.LUT R59, R59, 0x64006400, RZ, 0xfc, !PT ;  /* 0x640064003b3b7812 */ /* 0x000fe200078efcff */
[----:B------:R-:W-:Y:S01]  /*f300*/  HFMA2 R63, R63, R82.H0_H0, -48, -48 ;  /* 0xd200d2003f3f7431 */ /* 0x000fe20000040052 */
[----:B------:R-:W-:-:S02]  /*f310*/  LOP3.LUT R61, R61, 0x1f001f, RZ, 0xc0, !PT ;  /* 0x001f001f3d3d7812 */ /* 0x000fc400078ec0ff */
[----:B------:R-:W-:Y:S01]  /*f320*/  LOP3.LUT R65, R60, 0x64006400, RZ, 0xfc, !PT ;  /* 0x640064003c417812 */ /* 0x000fe200078efcff */
[----:B------:R-:W-:Y:S01]  /*f330*/  HADD2 R66, R59, -1040, -1040 ;  /* 0xe410e4103b427430 */ /* 0x000fe20000000000 */
[----:B------:R-:W-:Y:S01]  /*f340*/  LOP3.LUT R58, R58, 0x64006400, RZ, 0xfc, !PT ;  /* 0x640064003a3a7812 */ /* 0x000fe200078efcff */
[-C--:B------:R-:W-:Y:S01]  /*f350*/  HFMA2.MMA R23, R67, R45.reuse, R23 ;  /* 0x0000002d43177235 */ /* 0x080fe20000000017 */
[----:B------:R-:W-:Y:S01]  /*f360*/  LOP3.LUT R21, R61, 0x64006400, RZ, 0xfc, !PT ;  /* 0x640064003d157812 */ /* 0x000fe200078efcff */
[-C--:B------:R-:W-:Y:S01]  /*f370*/  HFMA2 R61, R69, R82.reuse.H0_H0, -48, -48 ;  /* 0xd200d200453d7431 */ /* 0x080fe20000040052 */
[----:B------:R-:W-:Y:S01]  /*f380*/  HFMA2.MMA R69, R63, R45, R57 ;  /* 0x0000002d3f457235 */ /* 0x000fe20000000039 */
[----:B------:R-:W-:Y:S02]  /*f390*/  HFMA2 R65, R65, R82.H0_H0, -48, -48 ;  /* 0xd200d20041417431 */ /* 0x000fe40000040052 */
[----:B------:R-:W-:Y:S02]  /*f3a0*/  HFMA2 R56, R66, R44, RZ.H0_H0 ;  /* 0x0000002c42387231 */ /* 0x000fe400000400ff */
[----:B------:R-:W-:-:S02]  /*f3b0*/  HADD2 R60, R58, -1040, -1040 ;  /* 0xe410e4103a3c7430 */ /* 0x000fc40000000000 */
[----:B------:R-:W-:Y:S02]  /*f3c0*/  HFMA2 R44, R62, R44, RZ.H0_H0 ;  /* 0x0000002c3e2c7231 */ /* 0x000fe400000400ff */
[----:B------:R-:W-:Y:S01]  /*f3d0*/  HADD2 R58, R22, -1040, -1040 ;  /* 0xe410e410163a7430 */ /* 0x000fe20000000000 */
[----:B------:R-:W-:Y:S01]  /*f3e0*/  LOP3.LUT R55, R55, 0x64006400, RZ, 0xfc, !PT ;  /* 0x6400640037377812 */ /* 0x000fe200078efcff */
[-C--:B------:R-:W-:Y:S01]  /*f3f0*/  HFMA2 R56, R65, R45.reuse, R56 ;  /* 0x0000002d41387231 */ /* 0x080fe20000000038 */
[----:B------:R-:W-:Y:S01]  /*f400*/  LOP3.LUT R20, R20, 0x64006400, RZ, 0xfc, !PT ;  /* 0x6400640014147812 */ /* 0x000fe200078efcff */
[----:B------:R-:W-:Y:S01]  /*f410*/  HFMA2 R45, R61, R45, R44 ;  /* 0x0000002d3d2d7231 */ /* 0x000fe2000000002c */
[-C--:B------:R-:W-:Y:S01]  /*f420*/  HFMA2.MMA R44, R60, R46.reuse, R23 ;  /* 0x0000002e3c2c7235 */ /* 0x080fe20000000017 */
[----:B------:R-:W-:Y:S01]  /*f430*/  HADD2 R59, R21, -1040, -1040 ;  /* 0xe410e410153b7430 */ /* 0x000fe20000000000 */
[----:B------:R-:W-:Y:S01]  /*f440*/  LOP3.LUT R23, R53, 0x64006400, RZ, 0xfc, !PT ;  /* 0x6400640035177812 */ /* 0x000fe200078efcff */
[----:B------:R-:W-:Y:S01]  /*f450*/  HADD2 R57, R70, -1040, -1040 ;  /* 0xe410e41046397430 */ /* 0x000fe20000000000 */
[----:B------:R-:W-:Y:S01]  /*f460*/  HFMA2.MMA R70, R58, R46, R69 ;  /* 0x0000002e3a467235 */ /* 0x000fe20000000045 */
[----:B------:R-:W-:Y:S01]  /*f470*/  LOP3.LUT R53, R0, 0x64006400, RZ, 0xfc, !PT ;  /* 0x6400640000357812 */ /* 0x000fe200078efcff */
[----:B------:R-:W-:-:S02]  /*f480*/  HADD2 R0, R55, -1040, -1040 ;  /* 0xe410e41037007430 */ /* 0x000fc40000000000 */
[-C--:B------:R-:W-:Y:S02]  /*f490*/  HFMA2 R56, R59, R46.reuse, R56 ;  /* 0x0000002e3b387231 */ /* 0x080fe40000000038 */
[----:B------:R-:W-:Y:S02]  /*f4a0*/  HADD2 R22, R20, -1040, -1040 ;  /* 0xe410e41014167430 */ /* 0x000fe40000000000 */
[----:B------:R-:W-:Y:S01]  /*f4b0*/  HFMA2 R46, R57, R46, R45 ;  /* 0x0000002e392e7231 */ /* 0x000fe2000000002d */
[----:B------:R-:W-:Y:S02]  /*f4c0*/  LOP3.LUT R45, R54, 0x64006400, RZ, 0xfc, !PT ;  /* 0x64006400362d7812 */ /* 0x000fe400078efcff */
[----:B------:R-:W-:Y:S01]  /*f4d0*/  LOP3.LUT R2, R2, 0x64006400, RZ, 0xfc, !PT ;  /* 0x6400640002027812 */ /* 0x000fe200078efcff */
[-C--:B------:R-:W-:Y:S01]  /*f4e0*/  HFMA2.MMA R44, R0, R47.reuse, R44 ;  /* 0x0000002f002c7235 */ /* 0x080fe2000000002c */
[----:B------:R-:W-:Y:S01]  /*f4f0*/  LOP3.LUT R69, R18, 0x64006400, RZ, 0xfc, !PT ;  /* 0x6400640012457812 */ /* 0x000fe200078efcff */
[----:B------:R-:W-:Y:S01]  /*f500*/  HFMA2.MMA R70, R22, R47, R70 ;  /* 0x0000002f16467235 */ /* 0x000fe20000000046 */
        /* <DEDUP_REMOVED lines=8> */
[-C--:B------:R-:W-:Y:S01]  /*f590*/  HFMA2 R56, R23, R47.reuse, R56 ;  /* 0x0000002f17387231 */ /* 0x080fe20000000038 */
[----:B------:R-:W-:Y:S01]  /*f5a0*/  LOP3.LUT R48, R48, 0x1f001f, RZ, 0xc0, !PT ;  /* 0x001f001f30307812 */ /* 0x000fe200078ec0ff */
[----:B------:R-:W-:Y:S01]  /*f5b0*/  HFMA2 R47, R21, R47, R46 ;  /* 0x0000002f152f7231 */ /* 0x000fe2000000002e */
[----:B------:R-:W-:Y:S01]  /*f5c0*/  LOP3.LUT R25, R25, 0x64006400, RZ, 0xfc, !PT ;  /* 0x6400640019197812 */ /* 0x000fe200078efcff */
[-C--:B-1----:R-:W-:Y:S01]  /*f5d0*/  HFMA2.MMA R46, R20, R40.reuse, R44 ;  /* 0x00000028142e7235 */ /* 0x082fe2000000002c */
[----:B------:R-:W-:Y:S01]  /*f5e0*/  LOP3.LUT R26, R26, 0x64006400, RZ, 0xfc, !PT ;  /* 0x640064001a1a7812 */ /* 0x000fe200078efcff */
[----:B------:R-:W-:Y:S01]  /*f5f0*/  HFMA2.MMA R70, R18, R40, R70 ;  /* 0x0000002812467235 */ /* 0x000fe20000000046 */
[----:B------:R-:W-:Y:S01]  /*f600*/  LOP3.LUT R24, R24, 0x64006400, RZ, 0xfc, !PT ;  /* 0x6400640018187812 */ /* 0x000fe200078efcff */
[-C--:B------:R-:W-:Y:S01]  /*f610*/  HFMA2 R19, R19, R82.reuse.H0_H0, -48, -48 ;  /* 0xd200d20013137431 */ /* 0x080fe20000040052 */
[----:B------:R-:W-:Y:S01]  /*f620*/  LOP3.LUT R44, R48, 0x64006400, RZ, 0xfc, !PT ;  /* 0x64006400302c7812 */ /* 0x000fe200078efcff */
[----:B------:R-:W-:-:S02]  /*f630*/  HFMA2 R2, R69, R82.H0_H0, -48, -48 ;  /* 0xd200d20045027431 */ /* 0x000fc40000040052 */
[----:B------:R-:W-:Y:S02]  /*f640*/  HADD2 R25, R25, -1040, -1040 ;  /* 0xe410e41019197430 */ /* 0x000fe40000000000 */
[----:B------:R-:W-:Y:S01]  /*f650*/  HADD2 R48, R26, -1040, -1040 ;  /* 0xe410e4101a307430 */ /* 0x000fe20000000000 */
[----:B-----5:R-:W-:Y:S01]  /*f660*/  SHF.R.U32.HI R45, RZ, 0xd, R34 ;  /* 0x0000000dff2d7819 */ /* 0x020fe20000011622 */
[----:B------:R-:W-:Y:S02]  /*f670*/  HADD2 R26, R24, -1040, -1040 ;  /* 0xe410e410181a7430 */ /* 0x000fe40000000000 */
[-C--:B------:R-:W-:Y:S02]  /*f680*/  HFMA2 R56, R19, R40.reuse, R56 ;  /* 0x0000002813387231 */ /* 0x080fe40000000038 */
[----:B------:R-:W-:Y:S02]  /*f690*/  HFMA2 R54, R2, R40, R47 ;  /* 0x0000002802367231 */ /* 0x000fe4000000002f */
[----:B------:R-:W-:Y:S01]  /*f6a0*/  HADD2 R24, R44, -1040, -1040 ;  /* 0xe410e4102c187430 */ /* 0x000fe20000000000 */
[-C--:B------:R-:W-:Y:S01]  /*f6b0*/  HFMA2.MMA R53, R25, R41.reuse, R70 ;  /* 0x0000002919357235 */ /* 0x080fe20000000046 */
[----:B------:R-:W-:Y:S01]  /*f6c0*/  SHF.R.U32.HI R69, RZ, 0xd, R33 ;  /* 0x0000000dff457819 */ /* 0x000fe20000011621 */
[----:B------:R-:W-:Y:S01]  /*f6d0*/  HFMA2.MMA R47, R48, R41, R46 ;  /* 0x00000029302f7235 */ /* 0x000fe2000000002e */
[-C--:B------:R-:W-:Y:S01]  /*f6e0*/  HFMA2 R56, R26, R41.reuse, R56 ;  /* 0x000000291a387231 */ /* 0x080fe20000000038 */
[----:B------:R-:W-:Y:S01]  /*f6f0*/  LOP3.LUT R70, R50, 0x40004, R45, 0xf8, !PT ;  /* 0x0004000432467812 */ /* 0x000fe200078ef82d */
[----:B------:R-:W-:Y:S01]  /*f700*/  HFMA2 R54, R24, R41, R54 ;  /* 0x0000002918367231 */ /* 0x000fe20000000036 */
[----:B------:R-:W-:-:S02]  /*f710*/  LOP3.LUT R41, R32, 0x1f001f, RZ, 0xc0, !PT ;  /* 0x001f001f20297812 */ /* 0x000fc400078ec0ff */
[----:B------:R-:W-:Y:S02]  /*f720*/  LOP3.LUT R44, R33, 0x1f001f, RZ, 0xc0, !PT ;  /* 0x001f001f212c7812 */ /* 0x000fe400078ec0ff */
[----:B------:R-:W-:Y:S02]  /*f730*/  LOP3.LUT R45, R34, 0x1f001f, RZ, 0xc0, !PT ;  /* 0x001f001f222d7812 */ /* 0x000fe400078ec0ff */
[----:B------:R-:W-:Y:S02]  /*f740*/  LOP3.LUT R46, R35, 0x1f001f, RZ, 0xc0, !PT ;  /* 0x001f001f232e7812 */ /* 0x000fe400078ec0ff */
[----:B------:R-:W-:Y:S02]  /*f750*/  LOP3.LUT R69, R52, 0x40004, R69, 0xf8, !PT ;  /* 0x0004000434457812 */ /* 0x000fe400078ef845 */
[----:B------:R-:W-:Y:S02]  /*f760*/  SHF.R.U32.HI R40, RZ, 0xd, R32 ;  /* 0x0000000dff287819 */ /* 0x000fe40000011620 */
[----:B------:R-:W-:-:S02]  /*f770*/  SHF.R.U32.HI R50, RZ, 0xd, R35 ;  /* 0x0000000dff327819 */ /* 0x000fc40000011623 */
[----:B------:R-:W-:Y:S02]  /*f780*/  LOP3.LUT R52, R41, 0x64006400, RZ, 0xfc, !PT ;  /* 0x6400640029347812 */ /* 0x000fe400078efcff */
[----:B------:R-:W-:Y:S02]  /*f790*/  LOP3.LUT R44, R44, 0x64006400, RZ, 0xfc, !PT ;  /* 0x640064002c2c7812 */ /* 0x000fe400078efcff */
[----:B------:R-:W-:Y:S02]  /*f7a0*/  LOP3.LUT R45, R45, 0x64006400, RZ, 0xfc, !PT ;  /* 0x640064002d2d7812 */ /* 0x000fe400078efcff */
[----:B------:R-:W-:Y:S01]  /*f7b0*/  LOP3.LUT R46, R46, 0x64006400, RZ, 0xfc, !PT ;  /* 0x640064002e2e7812 */ /* 0x000fe200078efcff */
[----:B------:R-:W-:Y:S01]  /*f7c0*/  HADD2 R52, R52, -1040, -1040 ;  /* 0xe410e41034347430 */ /* 0x000fe20000000000 */
[----:B------:R-:W-:Y:S01]  /*f7d0*/  LOP3.LUT R40, R51, 0x40004, R40, 0xf8, !PT ;  /* 0x0004000433287812 */ /* 0x000fe200078ef828 */
[----:B------:R-:W-:Y:S01]  /*f7e0*/  HADD2 R51, R44, -1040, -1040 ;  /* 0xe410e4102c337430 */ /* 0x000fe20000000000 */
[----:B------:R-:W-:Y:S01]  /*f7f0*/  LOP3.LUT R41, R49, 0x40004, R50, 0xf8, !PT ;  /* 0x0004000431297812 */ /* 0x000fe200078ef832 */
[----:B------:R-:W-:Y:S01]  /*f800*/  HADD2 R50, R45, -1040, -1040 ;  /* 0xe410e4102d327430 */ /* 0x000fe20000000000 */
[----:B------:R-:W-:Y:S01]  /*f810*/  LOP3.LUT R44, R33, 0x3e003e0, RZ, 0xc0, !PT ;  /* 0x03e003e0212c7812 */ /* 0x000fe200078ec0ff */
[----:B------:R-:W-:Y:S01]  /*f820*/  HADD2 R49, R46, -1040, -1040 ;  /* 0xe410e4102e317430 */ /* 0x000fe20000000000 */
[----:B------:R-:W-:-:S02]  /*f830*/  LOP3.LUT R45, R34, 0x3e003e0, RZ, 0xc0, !PT ;  /* 0x03e003e0222d7812 */ /* 0x000fc400078ec0ff */
[----:B------:R-:W-:Y:S01]  /*f840*/  LOP3.LUT R46, R35, 0x3e003e0, RZ, 0xc0, !PT ;  /* 0x03e003e0232e7812 */ /* 0x000fe200078ec0ff */
[-C--:B------:R-:W-:Y:S01]  /*f850*/  HFMA2.MMA R72, R52, R42.reuse, R47 ;  /* 0x0000002a34487235 */ /* 0x080fe2000000002f */
[----:B------:R-:W-:Y:S02]  /*f860*/  LOP3.LUT R55, R44, 0x64006400, RZ, 0xfc, !PT ;  /* 0x640064002c377812 */ /* 0x000fe400078efcff */
[----:B------:R-:W-:Y:S02]  /*f870*/  LOP3.LUT R71, R45, 0x64006400, RZ, 0xfc, !PT ;  /* 0x640064002d477812 */ /* 0x000fe400078efcff */
[----:B------:R-:W-:Y:S02]  /*f880*/  LOP3.LUT R73, R46, 0x64006400, RZ, 0xfc, !PT ;  /* 0x640064002e497812 */ /* 0x000fe400078efcff */
[----:B------:R-:W0:Y:S01]  /*f890*/  LDS.128 R44, [UR5+0x20] ;  /* 0x00002005ff2c7984 */ /* 0x000e220008000c00 */
[-C--:B------:R-:W-:Y:S01]  /*f8a0*/  HFMA2 R74, R51, R42.reuse, R56 ;  /* 0x0000002a334a7231 */ /* 0x080fe20000000038 */
[----:B------:R-:W-:Y:S01]  /*f8b0*/  HFMA2.MMA R75, R50, R42, R53 ;  /* 0x0000002a324b7235 */ /* 0x000fe20000000035 */
[----:B------:R-:W-:Y:S01]  /*f8c0*/  HFMA2 R76, R49, R42, R54 ;  /* 0x0000002a314c7231 */ /* 0x000fe20000000036 */
[----:B------:R-:W-:-:S04]  /*f8d0*/  LOP3.LUT R42, R32, 0x3e003e0, RZ, 0xc0, !PT ;  /* 0x03e003e0202a7812 */ /* 0x000fc800078ec0ff */
[----:B------:R-:W-:-:S05]  /*f8e0*/  LOP3.LUT R53, R42, 0x64006400, RZ, 0xfc, !PT ;  /* 0x640064002a357812 */ /* 0x000fca00078efcff */
[-C--:B------:R-:W-:Y:S02]  /*f8f0*/  HFMA2 R56, R53, R82.reuse.H0_H0, -48, -48 ;  /* 0xd200d20035387431 */ /* 0x080fe40000040052 */
[-C--:B------:R-:W-:Y:S01]  /*f900*/  HFMA2 R54, R71, R82.reuse.H0_H0, -48, -48 ;  /* 0xd200d20047367431 */ /* 0x080fe20000040052 */
[----:B------:R-:W-:Y:S01]  /*f910*/  SHF.R.U32.HI R71, RZ, 0xa, R32 ;  /* 0x0000000aff477819 */ /* 0x000fe20000011620 */
[-C--:B------:R-:W-:Y:S01]  /*f920*/  HFMA2 R55, R55, R82.reuse.H0_H0, -48, -48 ;  /* 0xd200d20037377431 */ /* 0x080fe20000040052 */
[----:B------:R-:W-:Y:S01]  /*f930*/  SHF.R.U32.HI R85, RZ, 0xa, R35 ;  /* 0x0000000aff557819 */ /* 0x000fe20000011623 */
[----:B------:R-:W-:Y:S01]  /*f940*/  HFMA2.MMA R42, R56, R43, R72 ;  /* 0x0000002b382a7235 */ /* 0x000fe20000000048 */
[----:B------:R-:W-:Y:S01]  /*f950*/  SHF.R.U32.HI R72, RZ, 0xa, R33 ;  /* 0x0000000aff487819 */ /* 0x000fe20000011621 */
[----:B------:R-:W-:Y:S01]  /*f960*/  HFMA2 R53, R73, R82.H0_H0, -48, -48 ;  /* 0xd200d20049357431 */ /* 0x000fe20000040052 */
[----:B------:R-:W-:Y:S02]  /*f970*/  SHF.R.U32.HI R84, RZ, 0xa, R34 ;  /* 0x0000000aff547819 */ /* 0x000fe40000011622 */
[----:B------:R-:W-:-:S02]  /*f980*/  SHF.R.U32.HI R87, RZ, 0xc, R36 ;  /* 0x0000000cff577819 */ /* 0x000fc40000011624 */
[----:B------:R-:W-:Y:S02]  /*f990*/  SHF.R.U32.HI R86, RZ, 0xc, R37 ;  /* 0x0000000cff567819 */ /* 0x000fe40000011625 */
[----:B------:R-:W-:Y:S01]  /*f9a0*/  LOP3.LUT R71, R71, 0x1f001f, RZ, 0xc0, !PT ;  /* 0x001f001f47477812 */ /* 0x000fe200078ec0ff */
[-C--:B------:R-:W-:Y:S01]  /*f9b0*/  HFMA2 R73, R55, R43.reuse, R74 ;  /* 0x0000002b37497231 */ /* 0x080fe2000000004a */
[----:B------:R-:W-:Y:S02]  /*f9c0*/  LOP3.LUT R72, R72, 0x1f001f, RZ, 0xc0, !PT ;  /* 0x001f001f48487812 */ /* 0x000fe400078ec0ff */
[----:B------:R-:W-:Y:S01]  /*f9d0*/  LOP3.LUT R85, R85, 0x1f001f, RZ, 0xc0, !PT ;  /* 0x001f001f55557812 */ /* 0x000fe200078ec0ff */
[----:B------:R-:W-:Y:S01]  /*f9e0*/  HFMA2.MMA R74, R54, R43, R75 ;  /* 0x0000002b364a7235 */ /* 0x000fe2000000004b */
[----:B------:R-:W-:Y:S01]  /*f9f0*/  SHF.R.U32.HI R89, RZ, 0xc, R38 ;  /* 0x0000000cff597819 */ /* 0x000fe20000011626 */
[----:B------:R-:W-:Y:S01]  /*fa00*/  HFMA2 R75, R53, R43, R76 ;  /* 0x0000002b354b7231 */ /* 0x000fe2000000004c */
[----:B------:R-:W-:-:S02]  /*fa10*/  LOP3.LUT R83, R36, 0x1f001f, RZ, 0xc0, !PT ;  /* 0x001f001f24537812 */ /* 0x000fc400078ec0ff */
[----:B------:R-:W-:Y:S02]  /*fa20*/  LOP3.LUT R81, R36, 0x3e003e0, RZ, 0xc0, !PT ;  /* 0x03e003e024517812 */ /* 0x000fe400078ec0ff */
[----:B------:R-:W-:Y:S02]  /*fa30*/  SHF.R.U32.HI R32, RZ, 0xa, R36 ;  /* 0x0000000aff207819 */ /* 0x000fe40000011624 */
[C---:B------:R-:W-:Y:S02]  /*fa40*/  LOP3.LUT R80, R37.reuse, 0x1f001f, RZ, 0xc0, !PT ;  /* 0x001f001f25507812 */ /* 0x040fe400078ec0ff */
[----:B------:R-:W-:Y:S02]  /*fa50*/  LOP3.LUT R78, R37, 0x3e003e0, RZ, 0xc0, !PT ;  /* 0x03e003e0254e7812 */ /* 0x000fe400078ec0ff */
[----:B------:R-:W-:Y:S02]  /*fa60*/  SHF.R.U32.HI R34, RZ, 0xa, R37 ;  /* 0x0000000aff227819 */ /* 0x000fe40000011625 */
[----:B------:R-:W-:-:S02]  /*fa70*/  LOP3.LUT R84, R84, 0x1f001f, RZ, 0xc0, !PT ;  /* 0x001f001f54547812 */ /* 0x000fc400078ec0ff */
[----:B------:R-:W-:Y:S02]  /*fa80*/  LOP3.LUT R36, R40, 0x80008, R87, 0xf8, !PT ;  /* 0x0008000828247812 */ /* 0x000fe400078ef857 */
[----:B------:R-:W-:Y:S02]  /*fa90*/  LOP3.LUT R37, R69, 0x80008, R86, 0xf8, !PT ;  /* 0x0008000845257812 */ /* 0x000fe400078ef856 */
[----:B------:R-:W-:Y:S02]  /*faa0*/  LOP3.LUT R71, R71, 0x64006400, RZ, 0xfc, !PT ;  /* 0x6400640047477812 */ /* 0x000fe400078efcff */
[C---:B------:R-:W-:Y:S02]  /*fab0*/  LOP3.LUT R79, R38.reuse, 0x1f001f, RZ, 0xc0, !PT ;  /* 0x001f001f264f7812 */ /* 0x040fe400078ec0ff */
[----:B------:R-:W-:Y:S02]  /*fac0*/  LOP3.LUT R76, R38, 0x3e003e0, RZ, 0xc0, !PT ;  /* 0x03e003e0264c7812 */ /* 0x000fe400078ec0ff */
[----:B------:R-:W-:-:S02]  /*fad0*/  SHF.R.U32.HI R33, RZ, 0xa, R38 ;  /* 0x0000000aff217819 */ /* 0x000fc40000011626 */
[----:B------:R-:W-:Y:S02]  /*fae0*/  LOP3.LUT R40, R72, 0x64006400, RZ, 0xfc, !PT ;  /* 0x6400640048287812 */ /* 0x000fe400078efcff */
[----:B------:R-:W-:Y:S02]  /*faf0*/  LOP3.LUT R69, R85, 0x64006400, RZ, 0xfc, !PT ;  /* 0x6400640055457812 */ /* 0x000fe400078efcff */
[----:B------:R-:W-:Y:S02]  /*fb00*/  LOP3.LUT R38, R70, 0x80008, R89, 0xf8, !PT ;  /* 0x0008000846267812 */ /* 0x000fe400078ef859 */
[----:B------:R-:W-:Y:S01]  /*fb10*/  LOP3.LUT R70, R84, 0x64006400, RZ, 0xfc, !PT ;  /* 0x6400640054467812 */ /* 0x000fe200078efcff */
[----:B------:R-:W-:Y:S02]  /*fb20*/  HADD2 R72, R71, -1040, -1040 ;  /* 0xe410e41047487430 */ /* 0x000fe40000000000 */
[----:B------:R-:W-:Y:S02]  /*fb30*/  HADD2 R71, R40, -1040, -1040 ;  /* 0xe410e41028477430 */ /* 0x000fe40000000000 */
[----:B------:R-:W-:-:S02]  /*fb40*/  HADD2 R69, R69, -1040, -1040 ;  /* 0xe410e41045457430 */ /* 0x000fc40000000000 */
[----:B------:R-:W-:Y:S02]  /*fb50*/  HADD2 R70, R70, -1040, -1040 ;  /* 0xe410e41046467430 */ /* 0x000fe40000000000 */
[-C--:B0-----:R-:W-:Y:S01]  /*fb60*/  HFMA2 R40, R71, R44.reuse, R73 ;  /* 0x0000002c47287231 */ /* 0x081fe20000000049 */
[----:B------:R-:W-:Y:S01]  /*fb70*/  LOP3.LUT R73, R79, 0x64006400, RZ, 0xfc, !PT ;  /* 0x640064004f497812 */ /* 0x000fe200078efcff */
[----:B------:R-:W-:Y:S01]  /*fb80*/  HFMA2 R85, R69, R44, R75 ;  /* 0x0000002c45557231 */ /* 0x000fe2000000004b */
[----:B------:R-:W-:Y:S02]  /*fb90*/  LOP3.LUT R75, R83, 0x64006400, RZ, 0xfc, !PT ;  /* 0x64006400534b7812 */ /* 0x000fe400078efcff */
[----:B------:R-:W-:Y:S01]  /*fba0*/  LOP3.LUT R77, R39, 0x1f001f, RZ, 0xc0, !PT ;  /* 0x001f001f274d7812 */ /* 0x000fe200078ec0ff */
[-C--:B------:R-:W-:Y:S02]  /*fbb0*/  HFMA2.MMA R42, R72, R44.reuse, R42 ;  /* 0x0000002c482a7235 */ /* 0x080fe4000000002a */
[----:B------:R-:W-:Y:S01]  /*fbc0*/  HFMA2.MMA R84, R70, R44, R74 ;  /* 0x0000002c46547235 */ /* 0x000fe2000000004a */
[----:B------:R-:W-:Y:S01]  /*fbd0*/  SHF.R.U32.HI R88, RZ, 0xc, R39 ;  /* 0x0000000cff587819 */ /* 0x000fe20000011627 */
[----:B------:R-:W-:Y:S01]  /*fbe0*/  HADD2 R75, R75, -1040, -1040 ;  /* 0xe410e4104b4b7430 */ /* 0x000fe20000000000 */
[----:B------:R-:W-:Y:S01]  /*fbf0*/  LOP3.LUT R74, R80, 0x64006400, RZ, 0xfc, !PT ;  /* 0x64006400504a7812 */ /* 0x000fe200078efcff */
[----:B------:R-:W-:Y:S01]  /*fc00*/  HADD2 R73, R73, -1040, -1040 ;  /* 0xe410e41049497430 */ /* 0x000fe20000000000 */
[----:B------:R-:W-:-:S02]  /*fc10*/  LOP3.LUT R44, R77, 0x64006400, RZ, 0xfc, !PT ;  /* 0x640064004d2c7812 */ /* 0x000fc400078efcff */
[----:B------:R-:W-:Y:S02]  /*fc20*/  LOP3.LUT R43, R39, 0x3e003e0, RZ, 0xc0, !PT ;  /* 0x03e003e0272b7812 */ /* 0x000fe400078ec0ff */
[----:B------:R-:W-:Y:S02]  /*fc30*/  SHF.R.U32.HI R35, RZ, 0xa, R39 ;  /* 0x0000000aff237819 */ /* 0x000fe40000011627 */
[----:B------:R-:W-:Y:S02]  /*fc40*/  LOP3.LUT R81, R81, 0x64006400, RZ, 0xfc, !PT ;  /* 0x6400640051517812 */ /* 0x000fe400078efcff */
[----:B------:R-:W-:Y:S01]  /*fc50*/  LOP3.LUT R79, R76, 0x64006400, RZ, 0xfc, !PT ;  /* 0x640064004c4f7812 */ /* 0x000fe200078efcff */
[----:B------:R-:W-:Y:S01]  /*fc60*/  HADD2 R74, R74, -1040, -1040 ;  /* 0xe410e4104a4a7430 */ /* 0x000fe20000000000 */
[----:B------:R-:W-:Y:S01]  /*fc70*/  LOP3.LUT R39, R41, 0x80008, R88, 0xf8, !PT ;  /* 0x0008000829277812 */ /* 0x000fe200078ef858 */
[----:B------:R-:W-:Y:S01]  /*fc80*/  HADD2 R44, R44, -1040, -1040 ;  /* 0xe410e4102c2c7430 */ /* 0x000fe20000000000 */
[----:B------:R-:W-:Y:S01]  /*fc90*/  LOP3.LUT R41, R78, 0x64006400, RZ, 0xfc, !PT ;  /* 0x640064004e297812 */ /* 0x000fe200078efcff */
[-C--:B------:R-:W-:Y:S01]  /*fca0*/  HFMA2.MMA R42, R75, R45.reuse, R42 ;  /* 0x0000002d4b2a7235 */ /* 0x080fe2000000002a */
[----:B------:R-:W-:Y:S01]  /*fcb0*/  LOP3.LUT R43, R43, 0x64006400, RZ, 0xfc, !PT ;  /* 0x640064002b2b7812 */ /* 0x000fe200078efcff */
[----:B------:R-:W-:Y:S01]  /*fcc0*/  HFMA2.MMA R84, R73, R45, R84 ;  /* 0x0000002d49547235 */ /* 0x000fe20000000054 */
[----:B------:R-:W-:-:S02]  /*fcd0*/  HFMA2 R78, R81, R82.H0_H0, -48, -48 ;  /* 0xd200d200514e7431 */ /* 0x000fc40000040052 */
[-C--:B------:R-:W-:Y:S01]  /*fce0*/  HFMA2 R76, R79, R82.reuse.H0_H0, -48, -48 ;  /* 0xd200d2004f4c7431 */ /* 0x080fe20000040052 */
[----:B------:R-:W-:Y:S01]  /*fcf0*/  LOP3.LUT R32, R32, 0x1f001f, RZ, 0xc0, !PT ;  /* 0x001f001f20207812 */ /* 0x000fe200078ec0ff */
[-C--:B------:R-:W-:Y:S01]  /*fd00*/  HFMA2 R40, R74, R45.reuse, R40 ;  /* 0x0000002d4a287231 */ /* 0x080fe20000000028 */
[----:B------:R-:W-:Y:S01]  /*fd10*/  LOP3.LUT R34, R34, 0x1f001f, RZ, 0xc0, !PT ;  /* 0x001f001f22227812 */ /* 0x000fe200078ec0ff */
[----:B------:R-:W-:Y:S01]  /*fd20*/  HFMA2 R85, R44, R45, R85 ;  /* 0x0000002d2c557231 */ /* 0x000fe20000000055 */
[----:B------:R-:W-:Y:S01]  /*fd30*/  LOP3.LUT R33, R33, 0x1f001f, RZ, 0xc0, !PT ;  /* 0x001f001f21217812 */ /* 0x000fe200078ec0ff */
[-C--:B------:R-:W-:Y:S01]  /*fd40*/  HFMA2 R77, R41, R82.reuse.H0_H0, -48, -48 ;  /* 0xd200d200294d7431 */ /* 0x080fe20000040052 */
[----:B------:R-:W-:Y:S01]  /*fd50*/  LOP3.LUT R35, R35, 0x1f001f, RZ, 0xc0, !PT ;  /* 0x001f001f23237812 */ /* 0x000fe200078ec0ff */
[----:B------:R-:W-:Y:S01]  /*fd60*/  HFMA2 R45, R43, R82.H0_H0, -48, -48 ;  /* 0xd200d2002b2d7431 */ /* 0x000fe20000040052 */
[-C--:B------:R-:W-:Y:S01]  /*fd70*/  HFMA2.MMA R42, R78, R46.reuse, R42 ;  /* 0x0000002e4e2a7235 */ /* 0x080fe2000000002a */
[-C--:B------:R-:W-:Y:S01]  /*fd80*/  HFMA2 R40, R77, R46.reuse, R40 ;  /* 0x0000002e4d287231 */ /* 0x080fe20000000028 */
[----:B------:R-:W-:Y:S01]  /*fd90*/  HFMA2.MMA R84, R76, R46, R84 ;  /* 0x0000002e4c547235 */ /* 0x000fe20000000054 */
[----:B------:R-:W-:Y:S01]  /*fda0*/  HFMA2 R85, R45, R46, R85 ;  /* 0x0000002e2d557231 */ /* 0x000fe20000000055 */
[----:B------:R-:W-:-:S02]  /*fdb0*/  LOP3.LUT R81, R32, 0x64006400, RZ, 0xfc, !PT ;  /* 0x6400640020517812 */ /* 0x000fc400078efcff */
[----:B------:R-:W-:Y:S02]  /*fdc0*/  LOP3.LUT R80, R34, 0x64006400, RZ, 0xfc, !PT ;  /* 0x6400640022507812 */ /* 0x000fe400078efcff */
[----:B------:R-:W-:Y:S02]  /*fdd0*/  LOP3.LUT R79, R33, 0x64006400, RZ, 0xfc, !PT ;  /* 0x64006400214f7812 */ /* 0x000fe400078efcff */
[----:B------:R-:W-:Y:S02]  /*fde0*/  LOP3.LUT R46, R35, 0x64006400, RZ, 0xfc, !PT ;  /* 0x64006400232e7812 */ /* 0x000fe400078efcff */
[----:B------:R-:W0:Y:S01]  /*fdf0*/  LDS.128 R32, [UR5+0x30] ;  /* 0x00003005ff207984 */ /* 0x000e220008000c00 */
[----:B------:R-:W-:Y:S02]  /*fe00*/  HADD2 R81, R81, -1040, -1040 ;  /* 0xe410e41051517430 */ /* 0x000fe40000000000 */
[----:B------:R-:W-:Y:S02]  /*fe10*/  HADD2 R79, R79, -1040, -1040 ;  /* 0xe410e4104f4f7430 */ /* 0x000fe40000000000 */
[----:B------:R-:W-:-:S02]  /*fe20*/  HADD2 R80, R80, -1040, -1040 ;  /* 0xe410e41050507430 */ /* 0x000fc40000000000 */
[----:B------:R-:W-:Y:S01]  /*fe30*/  HADD2 R46, R46, -1040, -1040 ;  /* 0xe410e4102e2e7430 */ /* 0x000fe20000000000 */
[-C--:B------:R-:W-:Y:S01]  /*fe40*/  HFMA2.MMA R94, R81, R47.reuse, R42 ;  /* 0x0000002f515e7235 */ /* 0x080fe2000000002a */
[-C--:B------:R-:W-:Y:S01]  /*fe50*/  HFMA2 R91, R80, R47.reuse, R40 ;  /* 0x0000002f505b7231 */ /* 0x080fe20000000028 */
[----:B------:R-:W-:Y:S01]  /*fe60*/  HFMA2.MMA R92, R79, R47, R84 ;  /* 0x0000002f4f5c7235 */ /* 0x000fe20000000054 */
[----:B------:R-:W-:Y:S01]  /*fe70*/  HFMA2 R96, R46, R47, R85 ;  /* 0x0000002f2e607231 */ /* 0x000fe20000000055 */
[C---:B------:R-:W-:Y:S02]  /*fe80*/  LOP3.LUT R41, R28.reuse, 0x1f001f, RZ, 0xc0, !PT ;  /* 0x001f001f1c297812 */ /* 0x040fe400078ec0ff */
[----:B------:R-:W-:Y:S02]  /*fe90*/  LOP3.LUT R47, R28, 0x3e003e0, RZ, 0xc0, !PT ;  /* 0x03e003e01c2f7812 */ /* 0x000fe400078ec0ff */
[--C-:B------:R-:W-:Y:S02]  /*fea0*/  SHF.R.U32.HI R89, RZ, 0xa, R28.reuse ;  /* 0x0000000aff597819 */ /* 0x100fe4000001161c */
[----:B------:R-:W-:-:S02]  /*feb0*/  SHF.R.U32.HI R83, RZ, 0xb, R28 ;  /* 0x0000000bff537819 */ /* 0x000fc4000001161c */
[--C-:B------:R-:W-:Y:S02]  /*fec0*/  SHF.R.U32.HI R90, RZ, 0xb, R29.reuse ;  /* 0x0000000bff5a7819 */ /* 0x100fe4000001161d */
        /* <DEDUP_REMOVED lines=9> */
[--C-:B------:R-:W-:Y:S02]  /*ff60*/  SHF.R.U32.HI R30, RZ, 0xa, R31.reuse ;  /* 0x0000000aff1e7819 */ /* 0x100fe4000001161f */
[----:B------:R-:W-:-:S02]  /*ff70*/  SHF.R.U32.HI R88, RZ, 0xb, R31 ;  /* 0x0000000bff587819 */ /* 0x000fc4000001161f */
[----:B------:R-:W-:Y:S02]  /*ff80*/  LOP3.LUT R31, R36, 0x100010, R83, 0xf8, !PT ;  /* 0x00100010241f7812 */ /* 0x000fe400078ef853 */
        /* <DEDUP_REMOVED lines=14> */
[----:B------:R-:W1:Y:S01]  /*10070*/  LDS.128 R40, [UR5+0x80] ;  /* 0x00008005ff287984 */ /* 0x000e620008000c00 */
[----:B------:R-:W-:Y:S02]  /*10080*/  HADD2 R86, R86, -1040, -1040 ;  /* 0xe410e41056567430 */ /* 0x000fe40000000000 */
[----:B------:R-:W-:Y:S02]  /*10090*/  HADD2 R88, R88, -1040, -1040 ;  /* 0xe410e41058587430 */ /* 0x000fe40000000000 */
[----:B------:R-:W-:Y:S02]  /*100a0*/  HADD2 R84, R84, -1040, -1040 ;  /* 0xe410e41054547430 */ /* 0x000fe40000000000 */
[----:B------:R-:W-:Y:S01]  /*100b0*/  HADD2 R82, R82, -1040, -1040 ;  /* 0xe410e41052527430 */ /* 0x000fe20000000000 */
[----:B------:R-:W-:Y:S01]  /*100c0*/  LOP3.LUT R28, R28, 0x1f001f, RZ, 0xc0, !PT ;  /* 0x001f001f1c1c7812 */ /* 0x000fe200078ec0ff */
[-C--:B0-----:R-:W-:Y:S01]  /*100d0*/  HFMA2 R91, R86, R32.reuse, R91 ;  /* 0x00000020565b7231 */ /* 0x081fe2000000005b */
[-C--:B------:R-:W-:Y:S01]  /*100e0*/  HFMA2.MMA R94, R88, R32.reuse, R94 ;  /* 0x00000020585e7235 */ /* 0x080fe2000000005e */
[----:B------:R-:W-:Y:S01]  /*100f0*/  HFMA2 R36, R82, R32, R96 ;  /* 0x0000002052247231 */ /* 0x000fe20000000060 */
[----:B------:R-:W-:Y:S01]  /*10100*/  HFMA2.MMA R92, R84, R32, R92 ;  /* 0x00000020545c7235 */ /* 0x000fe2000000005c */
[----:B------:R-:W-:Y:S01]  /*10110*/  HFMA2 R32, R85, R33, R91 ;  /* 0x0000002155207231 */ /* 0x000fe2000000005b */
[----:B------:R-:W-:-:S02]  /*10120*/  LOP3.LUT R91, R29, 0x1f001f, RZ, 0xc0, !PT ;  /* 0x001f001f1d5b7812 */ /* 0x000fc400078ec0ff */
[----:B------:R-:W-:Y:S02]  /*10130*/  LOP3.LUT R28, R28, 0x64006400, RZ, 0xfc, !PT ;  /* 0x640064001c1c7812 */ /* 0x000fe400078efcff */
[----:B------:R-:W-:Y:S02]  /*10140*/  LOP3.LUT R29, R90, 0x64006400, RZ, 0xfc, !PT ;  /* 0x640064005a1d7812 */ /* 0x000fe400078efcff */
[----:B------:R-:W-:Y:S01]  /*10150*/  LOP3.LUT R90, R91, 0x64006400, RZ, 0xfc, !PT ;  /* 0x640064005b5a7812 */ /* 0x000fe200078efcff */
[----:B------:R-:W-:Y:S01]  /*10160*/  HADD2 R91, R28, -1040, -1040 ;  /* 0xe410e4101c5b7430 */ /* 0x000fe20000000000 */
[-C--:B------:R-:W-:Y:S01]  /*10170*/  HFMA2.MMA R96, R87, R33.reuse, R94 ;  /* 0x0000002157607235 */ /* 0x080fe2000000005e */
[----:B------:R-:W-:Y:S01]  /*10180*/  LOP3.LUT R89, R89, 0x1f001f, RZ, 0xc0, !PT ;  /* 0x001f001f59597812 */ /* 0x000fe200078ec0ff */
[----:B------:R-:W-:Y:S01]  /*10190*/  HFMA2.MMA R94, R83, R33, R92 ;  /* 0x00000021535e7235 */ /* 0x000fe2000000005c */
[----:B------:R-:W-:Y:S01]  /*101a0*/  LOP3.LUT R97, R95, 0x64006400, RZ, 0xfc, !PT ;  /* 0x640064005f617812 */ /* 0x000fe200078efcff */
[----:B------:R-:W-:Y:S01]  /*101b0*/  HFMA2 R33, R47, R33, R36 ;  /* 0x000000212f217231 */ /* 0x000fe20000000024 */
[----:B------:R-:W-:Y:S01]  /*101c0*/  LOP3.LUT R93, R38, 0x100010, R93, 0xf8, !PT ;  /* 0x00100010265d7812 */ /* 0x000fe200078ef85d */
[----:B------:R-:W-:Y:S01]  /*101d0*/  HFMA2 R32, R91, R34, R32 ;  /* 0x000000225b207231 */ /* 0x000fe20000000020 */
[----:B------:R-:W0:Y:S01]  /*101e0*/  LDS.128 R36, [UR5+0x90] ;  /* 0x00009005ff247984 */ /* 0x000e220008000c00 */
[----:B------:R-:W-:Y:S01]  /*101f0*/  HADD2 R95, R29, -1040, -1040 ;  /* 0xe410e4101d5f7430 */ /* 0x000fe20000000000 */
[----:B------:R-:W-:-:S02]  /*10200*/  LOP3.LUT R30, R30, 0x1f001f, RZ, 0xc0, !PT ;  /* 0x001f001f1e1e7812 */ /* 0x000fc400078ec0ff */
[----:B------:R-:W-:Y:S01]  /*10210*/  LOP3.LUT R89, R89, 0x64006400, RZ, 0xfc, !PT ;  /* 0x6400640059597812 */ /* 0x000fe200078efcff */
[----:B------:R-:W-:Y:S01]  /*10220*/  HFMA2 R32, R95, R35, R32 ;  /* 0x000000235f207231 */ /* 0x000fe20000000020 */
[----:B------:R-:W-:Y:S01]  /*10230*/  LOP3.LUT R30, R30, 0x64006400, RZ, 0xfc, !PT ;  /* 0x640064001e1e7812 */ /* 0x000fe200078efcff */
[----:B------:R-:W-:Y:S01]  /*10240*/  HADD2 R90, R90, -1040, -1040 ;  /* 0xe410e4105a5a7430 */ /* 0x000fe20000000000 */
[----:B------:R-:W-:Y:S01]  /*10250*/  LOP3.LUT R93, R93, 0x64006400, RZ, 0xfc, !PT ;  /* 0x640064005d5d7812 */ /* 0x000fe200078efcff */
[----:B------:R-:W-:Y:S02]  /*10260*/  HADD2 R92, R89, -1040, -1040 ;  /* 0xe410e410595c7430 */ /* 0x000fe40000000000 */
[----:B------:R-:W-:Y:S01]  /*10270*/  HADD2 R99, R32.H0_H0, R32.H1_H1 ;  /* 0x3000002020637230 */ /* 0x000fe20000000800 */
[----:B-1----:R-:W-:Y:S01]  /*10280*/  HFMA2.MMA R32, R68, R40, RZ ;  /* 0x0000002844207235 */ /* 0x002fe200000000ff */
[----:B------:R-:W-:Y:S01]  /*10290*/  HADD2 R89, R30, -1040, -1040 ;  /* 0xe410e4101e597430 */ /* 0x000fe20000000000 */
[----:B------:R-:W-:Y:S01]  /*102a0*/  LOP3.LUT R31, R31, 0x64006400, RZ, 0xfc, !PT ;  /* 0x640064001f1f7812 */ /* 0x000fe200078efcff */
[-C--:B------:R-:W-:Y:S01]  /*102b0*/  HFMA2.MMA R30, R90, R34.reuse, R94 ;  /* 0x000000225a1e7235 */ /* 0x080fe2000000005e */
[----:B------:R-:W-:Y:S01]  /*102c0*/  HADD2 R94, R93, -1040, -1040 ;  /* 0xe410e4105d5e7430 */ /* 0x000fe20000000000 */
[----:B------:R-:W-:Y:S01]  /*102d0*/  HFMA2.MMA R28, R92, R34, R96 ;  /* 0x000000225c1c7235 */ /* 0x000fe20000000060 */
[----:B------:R-:W-:-:S02]  /*102e0*/  HFMA2 R33, R89, R34, R33 ;  /* 0x0000002259217231 */ /* 0x000fc40000000021 */
[----:B------:R-:W-:Y:S01]  /*102f0*/  HADD2 R93, R97, -1040, -1040 ;  /* 0xe410e410615d7430 */ /* 0x000fe20000000000 */
[----:B------:R-:W-:Y:S01]  /*10300*/  HFMA2.MMA R34, R64, R40, RZ ;  /* 0x0000002840227235 */ /* 0x000fe200000000ff */
[----:B------:R-:W-:Y:S01]  /*10310*/  HADD2 R96, R31, -1040, -1040 ;  /* 0xe410e4101f607430 */ /* 0x000fe20000000000 */
[----:B------:R-:W-:Y:S01]  /*10320*/  HFMA2.MMA R32, R67, R41, R32 ;  /* 0x0000002943207235 */ /* 0x000fe20000000020 */
[----:B------:R-:W-:Y:S01]  /*10330*/  HFMA2 R33, R93, R35, R33 ;  /* 0x000000235d217231 */ /* 0x000fe20000000021 */
[----:B------:R-:W-:-:S03]  /*10340*/  HFMA2.MMA R30, R94, R35, R30 ;  /* 0x000000235e1e7235 */ /* 0x000fc6000000001e */
[----:B------:R-:W-:Y:S01]  /*10350*/  HFMA2.MMA R28, R96, R35, R28 ;  /* 0x00000023601c7235 */ /* 0x000fe2000000001c */
[----:B------:R-:W-:Y:S01]  /*10360*/  HADD2 R97, R33.H0_H0, R33.H1_H1 ;  /* 0x3000002121617230 */ /* 0x000fe20000000800 */
[----:B------:R-:W-:Y:S01]  /*10370*/  HFMA2.MMA R34, R63, R41, R34 ;  /* 0x000000293f227235 */ /* 0x000fe20000000022 */
[-C--:B------:R-:W-:Y:S01]  /*10380*/  HFMA2 R33, R66, R40.reuse, RZ.H0_H0 ;  /* 0x0000002842217231 */ /* 0x080fe200000400ff */
[----:B------:R-:W-:Y:S01]  /*10390*/  HFMA2.MMA R32, R60, R42, R32 ;  /* 0x0000002a3c207235 */ /* 0x000fe20000000020 */
[----:B------:R-:W-:-:S04]  /*103a0*/  HFMA2 R40, R62, R40, RZ.H0_H0 ;  /* 0x000000283e287231 */ /* 0x000fc800000400ff */
[-C--:B------:R-:W-:Y:S01]  /*103b0*/  HFMA2 R40, R61, R41.reuse, R40 ;  /* 0x000000293d287231 */ /* 0x080fe20000000028 */
[----:B------:R-:W-:Y:S01]  /*103c0*/  HFMA2.MMA R34, R58, R42, R34 ;  /* 0x0000002a3a227235 */ /* 0x000fe20000000022 */
[----:B------:R-:W-:Y:S02]  /*103d0*/  HADD2 R100, R28.H0_H0, R28.H1_H1 ;  /* 0x3000001c1c647230 */ /* 0x000fe40000000800 */
[----:B------:R-:W-:Y:S02]  /*103e0*/  HADD2 R98, R30.H0_H0, R30.H1_H1 ;  /* 0x3000001e1e627230 */ /* 0x000fe40000000800 */
[----:B------:R-:W-:Y:S01]  /*103f0*/  HFMA2 R35, R57, R42, R40 ;  /* 0x0000002a39237231 */ /* 0x000fe20000000028 */
[----:B------:R-:W1:Y:S01]  /*10400*/  LDS.128 R28, [UR5+0xa0] ;  /* 0x0000a005ff1c7984 */ /* 0x000e620008000c00 */
[----:B------:R-:W-:Y:S01]  /*10410*/  HFMA2.MMA R40, R0, R43, R32 ;  /* 0x0000002b00287235 */ /* 0x000fe20000000020 */
[----:B------:R-:W-:-:S04]  /*10420*/  HFMA2 R33, R65, R41, R33 ;  /* 0x0000002941217231 */ /* 0x000fc80000000021 */
[----:B------:R-:W-:Y:S01]  /*10430*/  HFMA2 R33, R59, R42, R33 ;  /* 0x0000002a3b217231 */ /* 0x000fe20000000021 */
[----:B------:R-:W-:Y:S02]  /*10440*/  HFMA2.MMA R42, R22, R43, R34 ;  /* 0x0000002b162a7235 */ /* 0x000fe40000000022 */
[----:B0-----:R-:W-:-:S06]  /*10450*/  HFMA2.MMA R40, R20, R36, R40 ;  /* 0x0000002414287235 */ /* 0x001fcc0000000028 */
[----:B------:R-:W-:Y:S02]  /*10460*/  HFMA2.MMA R42, R18, R36, R42 ;  /* 0x00000024122a7235 */ /* 0x000fe4000000002a */
[----:B------:R-:W-:-:S06]  /*10470*/  HFMA2.MMA R40, R48, R37, R40 ;  /* 0x0000002530287235 */ /* 0x000fcc0000000028 */
[----:B------:R-:W-:Y:S02]  /*10480*/  HFMA2.MMA R42, R25, R37, R42 ;  /* 0x00000025192a7235 */ /* 0x000fe4000000002a */
[-C--:B------:R-:W-:Y:S01]  /*10490*/  HFMA2.MMA R40, R52, R38.reuse, R40 ;  /* 0x0000002634287235 */ /* 0x080fe20000000028 */
[-C--:B------:R-:W-:Y:S02]  /*104a0*/  HFMA2 R41, R23, R43.reuse, R33 ;  /* 0x0000002b17297231 */ /* 0x080fe40000000021 */
[----:B------:R-:W-:Y:S02]  /*104b0*/  HFMA2 R43, R21, R43, R35 ;  /* 0x0000002b152b7231 */ /* 0x000fe40000000023 */
[----:B------:R-:W0:Y:S01]  /*104c0*/  LDS.128 R32, [UR5+0xb0] ;  /* 0x0000b005ff207984 */ /* 0x000e220008000c00 */
[----:B------:R-:W-:Y:S02]  /*104d0*/  HFMA2.MMA R42, R50, R38, R42 ;  /* 0x00000026322a7235 */ /* 0x000fe4000000002a */
[----:B------:R-:W-:Y:S01]  /*104e0*/  HFMA2.MMA R40, R56, R39, R40 ;  /* 0x0000002738287235 */ /* 0x000fe20000000028 */
[----:B------:R-:W-:-:S02]  /*104f0*/  HFMA2 R41, R19, R36, R41 ;  /* 0x0000002413297231 */ /* 0x000fc40000000029 */
[----:B------:R-:W-:-:S03]  /*10500*/  HFMA2 R43, R2, R36, R43 ;  /* 0x00000024022b7231 */ /* 0x000fc6000000002b */
[----:B------:R-:W-:Y:S02]  /*10510*/  HFMA2.MMA R42, R54, R39, R42 ;  /* 0x00000027362a7235 */ /* 0x000fe4000000002a */
[-C--:B-1----:R-:W-:Y:S01]  /*10520*/  HFMA2.MMA R40, R72, R28.reuse, R40 ;  /* 0x0000001c48287235 */ /* 0x082fe20000000028 */
[-C--:B------:R-:W-:Y:S02]  /*10530*/  HFMA2 R41, R26, R37.reuse, R41 ;  /* 0x000000251a297231 */ /* 0x080fe40000000029 */
[----:B------:R-:W-:Y:S02]  /*10540*/  HFMA2 R43, R24, R37, R43 ;  /* 0x00000025182b7231 */ /* 0x000fe4000000002b */
[-C--:B------:R-:W-:Y:S01]  /*10550*/  HFMA2 R41, R51, R38.reuse, R41 ;  /* 0x0000002633297231 */ /* 0x080fe20000000029 */
[----:B------:R-:W-:Y:S01]  /*10560*/  HFMA2.MMA R42, R70, R28, R42 ;  /* 0x0000001c462a7235 */ /* 0x000fe2000000002a */
[----:B------:R-:W-:Y:S01]  /*10570*/  HFMA2 R43, R49, R38, R43 ;  /* 0x00000026312b7231 */ /* 0x000fe2000000002b */
[----:B------:R-:W-:Y:S01]  /*10580*/  HFMA2.MMA R40, R75, R29, R40 ;  /* 0x0000001d4b287235 */ /* 0x000fe20000000028 */
[----:B------:R-:W-:-:S02]  /*10590*/  HFMA2 R41, R55, R39, R41 ;  /* 0x0000002737297231 */ /* 0x000fc40000000029 */
[----:B------:R-:W-:Y:S02]  /*105a0*/  HFMA2 R43, R53, R39, R43 ;  /* 0x00000027352b7231 */ /* 0x000fe4000000002b */
[-C--:B------:R-:W-:Y:S01]  /*105b0*/  HFMA2 R41, R71, R28.reuse, R41 ;  /* 0x0000001c47297231 */ /* 0x080fe20000000029 */
[----:B------:R-:W-:Y:S01]  /*105c0*/  HFMA2.MMA R42, R73, R29, R42 ;  /* 0x0000001d492a7235 */ /* 0x000fe2000000002a */
[----:B------:R-:W-:Y:S01]  /*105d0*/  HFMA2 R43, R69, R28, R43 ;  /* 0x0000001c452b7231 */ /* 0x000fe2000000002b */
[-C--:B------:R-:W-:Y:S01]  /*105e0*/  HFMA2.MMA R28, R78, R30.reuse, R40 ;  /* 0x0000001e4e1c7235 */ /* 0x080fe20000000028 */
[----:B------:R-:W1:Y:S05]  /*105f0*/  LDS.128 R36, [UR5+0x100] ;  /* 0x00010005ff247984 */ /* 0x000e6a0008000c00 */
[----:B------:R-:W-:-:S02]  /*10600*/  HFMA2.MMA R101, R76, R30, R42 ;  /* 0x0000001e4c657235 */ /* 0x000fc4000000002a */
[----:B------:R-:W-:-:S06]  /*10610*/  HFMA2.MMA R28, R81, R31, R28 ;  /* 0x0000001f511c7235 */ /* 0x000fcc000000001c */
[----:B------:R-:W-:Y:S02]  /*10620*/  HFMA2.MMA R101, R79, R31, R101 ;  /* 0x0000001f4f657235 */ /* 0x000fe40000000065 */
[----:B0-----:R-:W-:-:S06]  /*10630*/  HFMA2.MMA R28, R88, R32, R28 ;  /* 0x00000020581c7235 */ /* 0x001fcc000000001c */
[----:B------:R-:W-:Y:S02]  /*10640*/  HFMA2.MMA R101, R84, R32, R101 ;  /* 0x0000002054657235 */ /* 0x000fe40000000065 */
[----:B------:R-:W-:Y:S01]  /*10650*/  HFMA2.MMA R28, R87, R33, R28 ;  /* 0x00000021571c7235 */ /* 0x000fe2000000001c */
[-C--:B------:R-:W-:Y:S02]  /*10660*/  HFMA2 R41, R74, R29.reuse, R41 ;  /* 0x0000001d4a297231 */ /* 0x080fe40000000029 */
[----:B------:R-:W-:-:S03]  /*10670*/  HFMA2 R43, R44, R29, R43 ;  /* 0x0000001d2c2b7231 */ /* 0x000fc6000000002b */
[----:B------:R-:W-:Y:S01]  /*10680*/  HFMA2.MMA R101, R83, R33, R101 ;  /* 0x0000002153657235 */ /* 0x000fe20000000065 */
[-C--:B------:R-:W-:Y:S01]  /*10690*/  HFMA2 R29, R77, R30.reuse, R41 ;  /* 0x0000001e4d1d7231 */ /* 0x080fe20000000029 */
[-C--:B------:R-:W-:Y:S01]  /*106a0*/  HFMA2.MMA R28, R92, R34.reuse, R28 ;  /* 0x000000225c1c7235 */ /* 0x080fe2000000001c */
[----:B------:R-:W-:Y:S02]  /*106b0*/  HFMA2 R30, R45, R30, R43 ;  /* 0x0000001e2d1e7231 */ /* 0x000fe4000000002b */
[-C--:B------:R-:W-:Y:S01]  /*106c0*/  HFMA2 R29, R80, R31.reuse, R29 ;  /* 0x0000001f501d7231 */ /* 0x080fe2000000001d */
[----:B------:R-:W0:Y:S01]  /*106d0*/  LDS.128 R40, [UR5+0x110] ;  /* 0x00011005ff287984 */ /* 0x000e220008000c00 */
[----:B------:R-:W-:Y:S01]  /*106e0*/  HFMA2 R30, R46, R31, R30 ;  /* 0x0000001f2e1e7231 */ /* 0x000fe2000000001e */
[----:B------:R-:W-:Y:S02]  /*106f0*/  HFMA2.MMA R101, R90, R34, R101 ;  /* 0x000000225a657235 */ /* 0x000fe40000000065 */
[----:B------:R-:W-:Y:S01]  /*10700*/  HFMA2.MMA R28, R96, R35, R28 ;  /* 0x00000023601c7235 */ /* 0x000fe2000000001c */
[----:B------:R-:W-:-:S02]  /*10710*/  HFMA2 R30, R82, R32, R30 ;  /* 0x00000020521e7231 */ /* 0x000fc4000000001e */
[----:B------:R-:W-:Y:S02]  /*10720*/  HFMA2 R29, R86, R32, R29 ;  /* 0x00000020561d7231 */ /* 0x000fe4000000001d */
[-C--:B------:R-:W-:Y:S01]  /*10730*/  HFMA2 R30, R47, R33.reuse, R30 ;  /* 0x000000212f1e7231 */ /* 0x080fe2000000001e */
[----:B------:R-:W-:Y:S01]  /*10740*/  HFMA2.MMA R101, R94, R35, R101 ;  /* 0x000000235e657235 */ /* 0x000fe20000000065 */
[----:B------:R-:W-:Y:S02]  /*10750*/  HFMA2 R29, R85, R33, R29 ;  /* 0x00000021551d7231 */ /* 0x000fe4000000001d */
[-C--:B------:R-:W-:Y:S02]  /*10760*/  HFMA2 R30, R89, R34.reuse, R30 ;  /* 0x00000022591e7231 */ /* 0x080fe4000000001e */
[----:B------:R-:W-:Y:S01]  /*10770*/  HADD2 R104, R28.H0_H0, R28.H1_H1 ;  /* 0x3000001c1c687230 */ /* 0x000fe20000000800 */
[-C--:B-1----:R-:W-:Y:S01]  /*10780*/  HFMA2.MMA R28, R68, R36.reuse, RZ ;  /* 0x00000024441c7235 */ /* 0x082fe200000000ff */
[----:B------:R-:W-:Y:S01]  /*10790*/  @!P0 PRMT R122, R102, 0x7610, R122 ;  /* 0x00007610667a8816 */ /* 0x000fe2000000007a */
[----:B------:R-:W-:Y:S01]  /*107a0*/  HFMA2 R29, R91, R34, R29 ;  /* 0x000000225b1d7231 */ /* 0x000fe2000000001d */
[----:B------:R-:W-:Y:S01]  /*107b0*/  @!P0 PRMT R121, R103, 0x7610, R121 ;  /* 0x0000761067798816 */ /* 0x000fe20000000079 */
[-C--:B------:R-:W-:Y:S01]  /*107c0*/  HFMA2 R30, R93, R35.reuse, R30 ;  /* 0x000000235d1e7231 */ /* 0x080fe2000000001e */
[----:B------:R-:W-:Y:S01]  /*107d0*/  @!P0 PRMT R122, R122, 0x7610, R102 ;  /* 0x000076107a7a8816 */ /* 0x000fe20000000066 */
[----:B------:R-:W-:Y:S01]  /*107e0*/  HFMA2 R29, R95, R35, R29 ;  /* 0x000000235f1d7231 */ /* 0x000fe2000000001d */
[----:B------:R-:W-:Y:S01]  /*107f0*/  HFMA2.MMA R31, R64, R36, RZ ;  /* 0x00000024401f7235 */ /* 0x000fe200000000ff */
[----:B------:R-:W-:Y:S01]  /*10800*/  HADD2 R102, R101.H0_H0, R101.H1_H1 ;  /* 0x3000006565667230 */ /* 0x000fe20000000800 */
[----:B------:R-:W-:Y:S01]  /*10810*/  @!P0 PRMT R121, R121, 0x7610, R103 ;  /* 0x0000761079798816 */ /* 0x000fe20000000067 */
[----:B------:R-:W-:Y:S01]  /*10820*/  HADD2 R101, R30.H0_H0, R30.H1_H1 ;  /* 0x3000001e1e657230 */ /* 0x000fe20000000800 */
[----:B------:R-:W-:Y:S01]  /*10830*/  HFMA2.MMA R30, R67, R37, R28 ;  /* 0x00000025431e7235 */ /* 0x000fe2000000001c */
[----:B------:R-:W-:Y:S01]  /*10840*/  HADD2 R103, R29.H0_H0, R29.H1_H1 ;  /* 0x3000001d1d677230 */ /* 0x000fe20000000800 */
[----:B------:R-:W1:Y:S01]  /*10850*/  LDS.128 R32, [UR5+0x120] ;  /* 0x00012005ff207984 */ /* 0x000e620008000c00 */
[----:B------:R-:W-:-:S02]  /*10860*/  HFMA2 R29, R66, R36, RZ.H0_H0 ;  /* 0x00000024421d7231 */ /* 0x000fc400000400ff */
[----:B------:R-:W-:Y:S01]  /*10870*/  HFMA2 R36, R62, R36, RZ.H0_H0 ;  /* 0x000000243e247231 */ /* 0x000fe200000400ff */
[----:B------:R-:W-:-:S03]  /*10880*/  HFMA2.MMA R31, R63, R37, R31 ;  /* 0x000000253f1f7235 */ /* 0x000fc6000000001f */
[----:B------:R-:W-:Y:S01]  /*10890*/  HFMA2 R28, R61, R37, R36 ;  /* 0x000000253d1c7231 */ /* 0x000fe20000000024 */
[----:B------:R-:W-:-:S04]  /*108a0*/  HFMA2.MMA R36, R60, R38, R30 ;  /* 0x000000263c247235 */ /* 0x000fc8000000001e */
[----:B------:R-:W-:-:S04]  /*108b0*/  HFMA2.MMA R105, R58, R38, R31 ;  /* 0x000000263a697235 */ /* 0x000fc8000000001f */
[----:B------:R-:W-:-:S04]  /*108c0*/  HFMA2.MMA R36, R0, R39, R36 ;  /* 0x0000002700247235 */ /* 0x000fc80000000024 */
[----:B------:R-:W-:-:S04]  /*108d0*/  HFMA2.MMA R105, R22, R39, R105 ;  /* 0x0000002716697235 */ /* 0x000fc80000000069 */
[----:B0-----:R-:W-:Y:S01]  /*108e0*/  HFMA2.MMA R36, R20, R40, R36 ;  /* 0x0000002814247235 */ /* 0x001fe20000000024 */
[----:B------:R-:W-:-:S03]  /*108f0*/  HFMA2 R29, R65, R37, R29 ;  /* 0x00000025411d7231 */ /* 0x000fc6000000001d */
[----:B------:R-:W-:-:S04]  /*10900*/  HFMA2.MMA R105, R18, R40, R105 ;  /* 0x0000002812697235 */ /* 0x000fc80000000069 */
        /* <DEDUP_REMOVED lines=10> */
[----:B------:R-:W-:-:S03]  /*109b0*/  HFMA2 R38, R2, R40, R38 ;  /* 0x0000002802267231 */ /* 0x000fc60000000026 */
[----:B------:R-:W-:-:S04]  /*109c0*/  HFMA2.MMA R40, R56, R43, R36 ;  /* 0x0000002b38287235 */ /* 0x000fc80000000024 */
[----:B------:R-:W-:-:S04]  /*109d0*/  HFMA2.MMA R105, R54, R43, R105 ;  /* 0x0000002b36697235 */ /* 0x000fc80000000069 */
[----:B-1----:R-:W-:-:S04]  /*109e0*/  HFMA2.MMA R40, R72, R32, R40 ;  /* 0x0000002048287235 */ /* 0x002fc80000000028 */
[----:B------:R-:W-:-:S04]  /*109f0*/  HFMA2.MMA R105, R70, R32, R105 ;  /* 0x0000002046697235 */ /* 0x000fc80000000069 */
[----:B------:R-:W-:Y:S01]  /*10a00*/  HFMA2.MMA R40, R75, R33, R40 ;  /* 0x000000214b287235 */ /* 0x000fe20000000028 */
[----:B------:R-:W-:-:S03]  /*10a10*/  HFMA2 R37, R26, R41, R37 ;  /* 0x000000291a257231 */ /* 0x000fc60000000025 */
[----:B------:R-:W-:Y:S01]  /*10a20*/  HFMA2.MMA R105, R73, R33, R105 ;  /* 0x0000002149697235 */ /* 0x000fe20000000069 */
[----:B------:R-:W-:-:S03]  /*10a30*/  HFMA2 R38, R24, R41, R38 ;  /* 0x0000002918267231 */ /* 0x000fc60000000026 */
[-C--:B------:R-:W-:Y:S01]  /*10a40*/  HFMA2.MMA R40, R78, R34.reuse, R40 ;  /* 0x000000224e287235 */ /* 0x080fe20000000028 */
[-C--:B------:R-:W-:Y:S02]  /*10a50*/  HFMA2 R37, R51, R42.reuse, R37 ;  /* 0x0000002a33257231 */ /* 0x080fe40000000025 */
[----:B------:R-:W-:Y:S01]  /*10a60*/  HFMA2 R38, R49, R42, R38 ;  /* 0x0000002a31267231 */ /* 0x000fe20000000026 */
[----:B------:R-:W-:Y:S01]  /*10a70*/  HFMA2.MMA R105, R76, R34, R105 ;  /* 0x000000224c697235 */ /* 0x000fe20000000069 */
[----:B------:R-:W-:-:S03]  /*10a80*/  HFMA2 R41, R55, R43, R37 ;  /* 0x0000002b37297231 */ /* 0x000fc60000000025 */
[-C--:B------:R-:W-:Y:S01]  /*10a90*/  HFMA2.MMA R40, R81, R35.reuse, R40 ;  /* 0x0000002351287235 */ /* 0x080fe20000000028 */
[----:B------:R-:W-:Y:S02]  /*10aa0*/  HFMA2 R43, R53, R43, R38 ;  /* 0x0000002b352b7231 */ /* 0x000fe40000000026 */
[----:B------:R-:W1:Y:S01]  /*10ab0*/  LDS.128 R36, [UR5+0x180] ;  /* 0x00018005ff247984 */ /* 0x000e620008000c00 */
[----:B------:R-:W-:-:S04]  /*10ac0*/  HFMA2.MMA R42, R79, R35, R105 ;  /* 0x000000234f2a7235 */ /* 0x000fc80000000069 */
[----:B0-----:R-:W-:-:S04]  /*10ad0*/  HFMA2.MMA R40, R88, R28, R40 ;  /* 0x0000001c58287235 */ /* 0x001fc80000000028 */
[----:B------:R-:W-:-:S04]  /*10ae0*/  HFMA2.MMA R42, R84, R28, R42 ;  /* 0x0000001c542a7235 */ /* 0x000fc8000000002a */
[-C--:B------:R-:W-:Y:S01]  /*10af0*/  HFMA2.MMA R40, R87, R29.reuse, R40 ;  /* 0x0000001d57287235 */ /* 0x080fe20000000028 */
[-C--:B------:R-:W-:Y:S02]  /*10b00*/  HFMA2 R41, R71, R32.reuse, R41 ;  /* 0x0000002047297231 */ /* 0x080fe40000000029 */
[----:B------:R-:W-:Y:S01]  /*10b10*/  HFMA2 R43, R69, R32, R43 ;  /* 0x00000020452b7231 */ /* 0x000fe2000000002b */
[----:B------:R-:W-:Y:S01]  /*10b20*/  HFMA2.MMA R42, R83, R29, R42 ;  /* 0x0000001d532a7235 */ /* 0x000fe2000000002a */
[-C--:B------:R-:W-:Y:S02]  /*10b30*/  HFMA2 R41, R74, R33.reuse, R41 ;  /* 0x000000214a297231 */ /* 0x080fe40000000029 */
[----:B------:R-:W-:Y:S01]  /*10b40*/  HFMA2 R43, R44, R33, R43 ;  /* 0x000000212c2b7231 */ /* 0x000fe2000000002b */
[-C--:B------:R-:W-:Y:S01]  /*10b50*/  HFMA2.MMA R40, R92, R30.reuse, R40 ;  /* 0x0000001e5c287235 */ /* 0x080fe20000000028 */
[-C--:B------:R-:W-:Y:S02]  /*10b60*/  HFMA2 R41, R77, R34.reuse, R41 ;  /* 0x000000224d297231 */ /* 0x080fe40000000029 */
[----:B------:R-:W-:Y:S01]  /*10b70*/  HFMA2 R34, R45, R34, R43 ;  /* 0x000000222d227231 */ /* 0x000fe2000000002b */
[----:B------:R-:W-:Y:S01]  /*10b80*/  HFMA2.MMA R42, R90, R30, R42 ;  /* 0x0000001e5a2a7235 */ /* 0x000fe2000000002a */
[----:B------:R-:W-:-:S03]  /*10b90*/  HFMA2 R43, R80, R35, R41 ;  /* 0x00000023502b7231 */ /* 0x000fc60000000029 */
[-C--:B------:R-:W-:Y:S01]  /*10ba0*/  HFMA2.MMA R40, R96, R31.reuse, R40 ;  /* 0x0000001f60287235 */ /* 0x080fe20000000028 */
[----:B------:R-:W-:Y:S02]  /*10bb0*/  HFMA2 R41, R46, R35, R34 ;  /* 0x000000232e297231 */ /* 0x000fe40000000022 */
[----:B------:R-:W0:Y:S01]  /*10bc0*/  LDS.128 R32, [UR5+0x190] ;  /* 0x00019005ff207984 */ /* 0x000e220008000c00 */
[----:B------:R-:W-:Y:S01]  /*10bd0*/  HFMA2.MMA R42, R94, R31, R42 ;  /* 0x0000001f5e2a7235 */ /* 0x000fe2000000002a */
[----:B------:R-:W-:-:S05]  /*10be0*/  HFMA2 R41, R82, R28, R41 ;  /* 0x0000001c52297231 */ /* 0x000fca0000000029 */
[----:B------:R-:W-:Y:S01]  /*10bf0*/  HADD2 R108, R40.H0_H0, R40.H1_H1 ;  /* 0x30000028286c7230 */ /* 0x000fe20000000800 */
[-C--:B-1----:R-:W-:Y:S01]  /*10c00*/  HFMA2.MMA R40, R68, R36.reuse, RZ ;  /* 0x0000002444287235 */ /* 0x082fe200000000ff */
[----:B------:R-:W-:Y:S02]  /*10c10*/  HFMA2 R41, R47, R29, R41 ;  /* 0x0000001d2f297231 */ /* 0x000fe40000000029 */
[----:B------:R-:W-:Y:S01]  /*10c20*/  HADD2 R106, R42.H0_H0, R42.H1_H1 ;  /* 0x3000002a2a6a7230 */ /* 0x000fe20000000800 */
[----:B------:R-:W-:Y:S01]  /*10c30*/  HFMA2.MMA R42, R64, R36, RZ ;  /* 0x00000024402a7235 */ /* 0x000fe200000000ff */
[----:B------:R-:W-:-:S03]  /*10c40*/  HFMA2 R41, R89, R30, R41 ;  /* 0x0000001e59297231 */ /* 0x000fc60000000029 */
[-C--:B------:R-:W-:Y:S01]  /*10c50*/  HFMA2.MMA R40, R67, R37.reuse, R40 ;  /* 0x0000002543287235 */ /* 0x080fe20000000028 */
[----:B------:R-:W-:Y:S02]  /*10c60*/  HFMA2 R43, R86, R28, R43 ;  /* 0x0000001c562b7231 */ /* 0x000fe4000000002b */
[----:B------:R-:W-:Y:S01]  /*10c70*/  HFMA2 R41, R93, R31, R41 ;  /* 0x0000001f5d297231 */ /* 0x000fe20000000029 */
[----:B------:R-:W-:Y:S01]  /*10c80*/  HFMA2.MMA R42, R63, R37, R42 ;  /* 0x000000253f2a7235 */ /* 0x000fe2000000002a */
[----:B------:R-:W-:Y:S02]  /*10c90*/  HFMA2 R43, R85, R29, R43 ;  /* 0x0000001d552b7231 */ /* 0x000fe4000000002b */
[----:B------:R-:W-:Y:S01]  /*10ca0*/  HADD2 R105, R41.H0_H0, R41.H1_H1 ;  /* 0x3000002929697230 */ /* 0x000fe20000000800 */
[----:B------:R-:W-:Y:S01]  /*10cb0*/  HFMA2.MMA R40, R60, R38, R40 ;  /* 0x000000263c287235 */ /* 0x000fe20000000028 */
[-C--:B------:R-:W-:Y:S02]  /*10cc0*/  HFMA2 R41, R66, R36.reuse, RZ.H0_H0 ;  /* 0x0000002442297231 */ /* 0x080fe400000400ff */
[----:B------:R-:W-:-:S02]  /*10cd0*/  HFMA2 R36, R62, R36, RZ.H0_H0 ;  /* 0x000000243e247231 */ /* 0x000fc400000400ff */
[----:B------:R-:W-:Y:S02]  /*10ce0*/  HFMA2 R43, R91, R30, R43 ;  /* 0x0000001e5b2b7231 */ /* 0x000fe4000000002b */
[-C--:B------:R-:W-:Y:S02]  /*10cf0*/  HFMA2 R41, R65, R37.reuse, R41 ;  /* 0x0000002541297231 */ /* 0x080fe40000000029 */
[----:B------:R-:W-:Y:S01]  /*10d00*/  HFMA2 R37, R61, R37, R36 ;  /* 0x000000253d257231 */ /* 0x000fe20000000024 */
[----:B------:R-:W-:Y:S01]  /*10d10*/  HFMA2.MMA R36, R58, R38, R42 ;  /* 0x000000263a247235 */ /* 0x000fe2000000002a */
[----:B------:R-:W-:Y:S01]  /*10d20*/  HFMA2 R43, R95, R31, R43 ;  /* 0x0000001f5f2b7231 */ /* 0x000fe2000000002b */
[----:B------:R-:W-:Y:S01]  /*10d30*/  HFMA2.MMA R42, R0, R39, R40 ;  /* 0x00000027002a7235 */ /* 0x000fe20000000028 */
[----:B------:R-:W1:Y:S01]  /*10d40*/  LDS.128 R28, [UR5+0x1a0] ;  /* 0x0001a005ff1c7984 */ /* 0x000e620008000c00 */
[----:B------:R-:W-:Y:S02]  /*10d50*/  HFMA2 R41, R59, R38, R41 ;  /* 0x000000263b297231 */ /* 0x000fe40000000029 */
[----:B------:R-:W-:-:S02]  /*10d60*/  HADD2 R107, R43.H0_H0, R43.H1_H1 ;  /* 0x3000002b2b6b7230 */ /* 0x000fc40000000800 */
[----:B------:R-:W-:Y:S01]  /*10d70*/  HFMA2 R43, R23, R39, R41 ;  /* 0x00000027172b7231 */ /* 0x000fe20000000029 */
[----:B------:R-:W-:Y:S02]  /*10d80*/  HFMA2.MMA R41, R22, R39, R36 ;  /* 0x0000002716297235 */ /* 0x000fe40000000024 */
[----:B0-----:R-:W-:Y:S01]  /*10d90*/  HFMA2.MMA R42, R20, R32, R42 ;  /* 0x00000020142a7235 */ /* 0x001fe2000000002a */
[----:B------:R-:W-:-:S05]  /*10da0*/  HFMA2 R37, R57, R38, R37 ;  /* 0x0000002639257231 */ /* 0x000fca0000000025 */
[----:B------:R-:W-:Y:S02]  /*10db0*/  HFMA2.MMA R41, R18, R32, R41 ;  /* 0x0000002012297235 */ /* 0x000fe40000000029 */
[-C--:B------:R-:W-:Y:S01]  /*10dc0*/  HFMA2.MMA R42, R48, R33.reuse, R42 ;  /* 0x00000021302a7235 */ /* 0x080fe2000000002a */
[----:B------:R-:W-:Y:S02]  /*10dd0*/  HFMA2 R40, R21, R39, R37 ;  /* 0x0000002715287231 */ /* 0x000fe40000000025 */
[-C--:B------:R-:W-:Y:S01]  /*10de0*/  HFMA2 R43, R19, R32.reuse, R43 ;  /* 0x00000020132b7231 */ /* 0x080fe2000000002b */
[----:B------:R-:W0:Y:S02]  /*10df0*/  LDS.128 R36, [UR5+0x1b0] ;  /* 0x0001b005ff247984 */ /* 0x000e240008000c00 */
[----:B------:R-:W-:Y:S02]  /*10e00*/  HFMA2.MMA R41, R25, R33, R41 ;  /* 0x0000002119297235 */ /* 0x000fe40000000029 */
[----:B------:R-:W-:Y:S01]  /*10e10*/  HFMA2.MMA R42, R52, R34, R42 ;  /* 0x00000022342a7235 */ /* 0x000fe2000000002a */
[----:B------:R-:W-:-:S02]  /*10e20*/  HFMA2 R40, R2, R32, R40 ;  /* 0x0000002002287231 */ /* 0x000fc40000000028 */
[-C--:B------:R-:W-:Y:S02]  /*10e30*/  HFMA2 R43, R26, R33.reuse, R43 ;  /* 0x000000211a2b7231 */ /* 0x080fe4000000002b */
[----:B------:R-:W-:Y:S01]  /*10e40*/  HFMA2 R33, R24, R33, R40 ;  /* 0x0000002118217231 */ /* 0x000fe20000000028 */
[----:B------:R-:W-:Y:S02]  /*10e50*/  HFMA2.MMA R40, R50, R34, R41 ;  /* 0x0000002232287235 */ /* 0x000fe40000000029 */
[----:B------:R-:W-:Y:S01]  /*10e60*/  HFMA2.MMA R42, R56, R35, R42 ;  /* 0x00000023382a7235 */ /* 0x000fe2000000002a */
[----:B------:R-:W-:-:S04]  /*10e70*/  HFMA2 R43, R51, R34, R43 ;  /* 0x00000022332b7231 */ /* 0x000fc8000000002b */
[----:B------:R-:W-:Y:S01]  /*10e80*/  HFMA2 R32, R55, R35, R43 ;  /* 0x0000002337207231 */ /* 0x000fe2000000002b */
[----:B------:R-:W-:Y:S02]  /*10e90*/  HFMA2.MMA R40, R54, R35, R40 ;  /* 0x0000002336287235 */ /* 0x000fe40000000028 */
[----:B-1----:R-:W-:-:S06]  /*10ea0*/  HFMA2.MMA R43, R72, R28, R42 ;  /* 0x0000001c482b7235 */ /* 0x002fcc000000002a */
[----:B------:R-:W-:Y:S02]  /*10eb0*/  HFMA2.MMA R40, R70, R28, R40 ;  /* 0x0000001c46287235 */ /* 0x000fe40000000028 */
[----:B------:R-:W-:Y:S01]  /*10ec0*/  HFMA2.MMA R43, R75, R29, R43 ;  /* 0x0000001d4b2b7235 */ /* 0x000fe2000000002b */
[----:B------:R-:W-:-:S05]  /*10ed0*/  HFMA2 R33, R49, R34, R33 ;  /* 0x0000002231217231 */ /* 0x000fca0000000021 */
[----:B------:R-:W-:Y:S02]  /*10ee0*/  HFMA2.MMA R40, R73, R29, R40 ;  /* 0x0000001d49287235 */ /* 0x000fe40000000028 */
[-C--:B------:R-:W-:Y:S01]  /*10ef0*/  HFMA2.MMA R43, R78, R30.reuse, R43 ;  /* 0x0000001e4e2b7235 */ /* 0x080fe2000000002b */
[----:B------:R-:W-:Y:S02]  /*10f00*/  HFMA2 R41, R53, R35, R33 ;  /* 0x0000002335297231 */ /* 0x000fe40000000021 */
[-C--:B------:R-:W-:Y:S02]  /*10f10*/  HFMA2 R42, R71, R28.reuse, R32 ;  /* 0x0000001c472a7231 */ /* 0x080fe40000000020 */
[----:B------:R-:W1:Y:S01]  /*10f20*/  LDS.128 R32, [UR5+0x200] ;  /* 0x00020005ff207984 */ /* 0x000e620008000c00 */
[----:B------:R-:W-:Y:S01]  /*10f30*/  HFMA2 R41, R69, R28, R41 ;  /* 0x0000001c45297231 */ /* 0x000fe20000000029 */
[----:B------:R-:W-:Y:S02]  /*10f40*/  HFMA2.MMA R28, R76, R30, R40 ;  /* 0x0000001e4c1c7235 */ /* 0x000fe40000000028 */
[----:B------:R-:W-:Y:S01]  /*10f50*/  HFMA2.MMA R40, R81, R31, R43 ;  /* 0x0000001f51287235 */ /* 0x000fe2000000002b */
[----:B------:R-:W-:-:S04]  /*10f60*/  HFMA2 R42, R74, R29, R42 ;  /* 0x0000001d4a2a7231 */ /* 0x000fc8000000002a */
[----:B------:R-:W-:-:S03]  /*10f70*/  HFMA2 R42, R77, R30, R42 ;  /* 0x0000001e4d2a7231 */ /* 0x000fc6000000002a */
[----:B0-----:R-:W-:Y:S01]  /*10f80*/  HFMA2.MMA R40, R88, R36, R40 ;  /* 0x0000002458287235 */ /* 0x001fe20000000028 */
[----:B------:R-:W-:Y:S02]  /*10f90*/  HFMA2 R41, R44, R29, R41 ;  /* 0x0000001d2c297231 */ /* 0x000fe40000000029 */
[----:B------:R-:W-:Y:S01]  /*10fa0*/  HFMA2 R43, R80, R31, R42 ;  /* 0x0000001f502b7231 */ /* 0x000fe2000000002a */
[----:B------:R-:W-:Y:S01]  /*10fb0*/  HFMA2.MMA R28, R79, R31, R28 ;  /* 0x0000001f4f1c7235 */ /* 0x000fe2000000001c */
[----:B------:R-:W-:-:S03]  /*10fc0*/  HFMA2 R41, R45, R30, R41 ;  /* 0x0000001e2d297231 */ /* 0x000fc60000000029 */
[----:B------:R-:W-:Y:S01]  /*10fd0*/  HFMA2.MMA R40, R87, R37, R40 ;  /* 0x0000002557287235 */ /* 0x000fe20000000028 */
[-C--:B------:R-:W-:Y:S02]  /*10fe0*/  HFMA2 R42, R86, R36.reuse, R43 ;  /* 0x00000024562a7231 */ /* 0x080fe4000000002b */
[----:B------:R-:W-:Y:S02]  /*10ff0*/  HFMA2 R31, R46, R31, R41 ;  /* 0x0000001f2e1f7231 */ /* 0x000fe40000000029 */
[----:B------:R-:W-:Y:S01]  /*11000*/  HFMA2 R42, R85, R37, R42 ;  /* 0x00000025552a7231 */ /* 0x000fe2000000002a */
[----:B------:R-:W-:Y:S02]  /*11010*/  HFMA2.MMA R41, R84, R36, R28 ;  /* 0x0000002454297235 */ /* 0x000fe4000000001c */
[----:B------:R-:W-:Y:S01]  /*11020*/  HFMA2.MMA R40, R92, R38, R40 ;  /* 0x000000265c287235 */ /* 0x000fe20000000028 */
[----:B------:R-:W-:Y:S02]  /*11030*/  HFMA2 R36, R82, R36, R31 ;  /* 0x0000002452247231 */ /* 0x000fe4000000001f */
[----:B------:R-:W-:Y:S01]  /*11040*/  HFMA2 R42, R91, R38, R42 ;  /* 0x000000265b2a7231 */ /* 0x000fe2000000002a */
[----:B------:R-:W0:Y:S03]  /*11050*/  LDS.128 R28, [UR5+0x210] ;  /* 0x00021005ff1c7984 */ /* 0x000e260008000c00 */
[----:B------:R-:W-:Y:S01]  /*11060*/  HFMA2 R42, R95, R39, R42 ;  /* 0x000000275f2a7231 */ /* 0x000fe2000000002a */
[----:B------:R-:W-:-:S03]  /*11070*/  HFMA2.MMA R40, R96, R39, R40 ;  /* 0x0000002760287235 */ /* 0x000fc60000000028 */
[----:B------:R-:W-:Y:S01]  /*11080*/  HADD2 R111, R42.H0_H0, R42.H1_H1 ;  /* 0x3000002a2a6f7230 */ /* 0x000fe20000000800 */
[----:B-1----:R-:W-:Y:S02]  /*11090*/  HFMA2.MMA R42, R68, R32, RZ ;  /* 0x00000020442a7235 */ /* 0x002fe400000000ff */
[----:B------:R-:W-:-:S04]  /*110a0*/  HFMA2.MMA R41, R83, R37, R41 ;  /* 0x0000002553297235 */ /* 0x000fc80000000029 */
[----:B------:R-:W-:Y:S01]  /*110b0*/  HADD2 R112, R40.H0_H0, R40.H1_H1 ;  /* 0x3000002828707230 */ /* 0x000fe20000000800 */
[----:B------:R-:W-:Y:S02]  /*110c0*/  HFMA2.MMA R40, R64, R32, RZ ;  /* 0x0000002040287235 */ /* 0x000fe400000000ff */
[----:B------:R-:W-:Y:S01]  /*110d0*/  HFMA2.MMA R42, R67, R33, R42 ;  /* 0x00000021432a7235 */ /* 0x000fe2000000002a */
[----:B------:R-:W-:Y:S01]  /*110e0*/  HFMA2 R36, R47, R37, R36 ;  /* 0x000000252f247231 */ /* 0x000fe20000000024 */
[----:B------:R-:W-:-:S03]  /*110f0*/  HFMA2.MMA R41, R90, R38, R41 ;  /* 0x000000265a297235 */ /* 0x000fc60000000029 */
[----:B------:R-:W-:Y:S01]  /*11100*/  HFMA2 R36, R89, R38, R36 ;  /* 0x0000002659247231 */ /* 0x000fe20000000024 */
[----:B------:R-:W-:Y:S02]  /*11110*/  HFMA2.MMA R40, R63, R33, R40 ;  /* 0x000000213f287235 */ /* 0x000fe40000000028 */
[----:B------:R-:W-:Y:S01]  /*11120*/  HFMA2.MMA R42, R60, R34, R42 ;  /* 0x000000223c2a7235 */ /* 0x000fe2000000002a */
[----:B------:R-:W-:Y:S01]  /*11130*/  HFMA2 R36, R93, R39, R36 ;  /* 0x000000275d247231 */ /* 0x000fe20000000024 */
[----:B------:R-:W-:-:S03]  /*11140*/  HFMA2.MMA R41, R94, R39, R41 ;  /* 0x000000275e297235 */ /* 0x000fc60000000029 */
[----:B------:R-:W-:Y:S01]  /*11150*/  HADD2 R109, R36.H0_H0, R36.H1_H1 ;  /* 0x30000024246d7230 */ /* 0x000fe20000000800 */
[----:B------:R-:W-:Y:S01]  /*11160*/  HFMA2.MMA R40, R58, R34, R40 ;  /* 0x000000223a287235 */ /* 0x000fe20000000028 */
[----:B------:R-:W1:Y:S01]  /*11170*/  LDS.128 R36, [UR5+0x220] ;  /* 0x00022005ff247984 */ /* 0x000e620008000c00 */
[----:B------:R-:W-:-:S06]  /*11180*/  HFMA2.MMA R42, R0, R35, R42 ;  /* 0x00000023002a7235 */ /* 0x000fcc000000002a */
[----:B------:R-:W-:Y:S02]  /*11190*/  HFMA2.MMA R40, R22, R35, R40 ;  /* 0x0000002316287235 */ /* 0x000fe40000000028 */
[-C--:B0-----:R-:W-:Y:S01]  /*111a0*/  HFMA2.MMA R42, R20, R28.reuse, R42 ;  /* 0x0000001c142a7235 */ /* 0x081fe2000000002a */
[----:B------:R-:W-:Y:S02]  /*111b0*/  HADD2 R110, R41.H0_H0, R41.H1_H1 ;  /* 0x30000029296e7230 */ /* 0x000fe40000000800 */
[-C--:B------:R-:W-:Y:S02]  /*111c0*/  HFMA2 R41, R66, R32.reuse, RZ.H0_H0 ;  /* 0x0000002042297231 */ /* 0x080fe400000400ff */
[----:B------:R-:W-:Y:S01]  /*111d0*/  HFMA2 R32, R62, R32, RZ.H0_H0 ;  /* 0x000000203e207231 */ /* 0x000fe200000400ff */
[----:B------:R-:W-:Y:S02]  /*111e0*/  HFMA2.MMA R40, R18, R28, R40 ;  /* 0x0000001c12287235 */ /* 0x000fe40000000028 */
[----:B------:R-:W-:Y:S01]  /*111f0*/  HFMA2.MMA R42, R48, R29, R42 ;  /* 0x0000001d302a7235 */ /* 0x000fe2000000002a */
[----:B------:R-:W-:-:S02]  /*11200*/  HFMA2 R41, R65, R33, R41 ;  /* 0x0000002141297231 */ /* 0x000fc40000000029 */
[----:B------:R-:W-:Y:S02]  /*11210*/  HFMA2 R32, R61, R33, R32 ;  /* 0x000000213d207231 */ /* 0x000fe40000000020 */
[-C--:B------:R-:W-:Y:S01]  /*11220*/  HFMA2 R41, R59, R34.reuse, R41 ;  /* 0x000000223b297231 */ /* 0x080fe20000000029 */
[----:B------:R-:W-:Y:S01]  /*11230*/  HFMA2.MMA R40, R25, R29, R40 ;  /* 0x0000001d19287235 */ /* 0x000fe20000000028 */
[----:B------:R-:W-:Y:S01]  /*11240*/  HFMA2 R32, R57, R34, R32 ;  /* 0x0000002239207231 */ /* 0x000fe20000000020 */
[-C--:B------:R-:W-:Y:S01]  /*11250*/  HFMA2.MMA R42, R52, R30.reuse, R42 ;  /* 0x0000001e342a7235 */ /* 0x080fe2000000002a */
[-C--:B------:R-:W-:Y:S02]  /*11260*/  HFMA2 R41, R23, R35.reuse, R41 ;  /* 0x0000002317297231 */ /* 0x080fe40000000029 */
[----:B------:R-:W-:Y:S02]  /*11270*/  HFMA2 R32, R21, R35, R32 ;  /* 0x0000002315207231 */ /* 0x000fe40000000020 */
[-C--:B------:R-:W-:Y:S01]  /*11280*/  HFMA2 R41, R19, R28.reuse, R41 ;  /* 0x0000001c13297231 */ /* 0x080fe20000000029 */
[----:B------:R-:W-:Y:S01]  /*11290*/  HFMA2.MMA R40, R50, R30, R40 ;  /* 0x0000001e32287235 */ /* 0x000fe20000000028 */
[----:B------:R-:W-:Y:S01]  /*112a0*/  HFMA2 R28, R2, R28, R32 ;  /* 0x0000001c021c7231 */ /* 0x000fe20000000020 */
[----:B------:R-:W-:Y:S01]  /*112b0*/  HFMA2.MMA R42, R56, R31, R42 ;  /* 0x0000001f382a7235 */ /* 0x000fe2000000002a */
[----:B------:R-:W0:Y:S01]  /*112c0*/  LDS.128 R32, [UR5+0x230] ;  /* 0x00023005ff207984 */ /* 0x000e220008000c00 */
[----:B------:R-:W-:-:S02]  /*112d0*/  HFMA2 R41, R26, R29, R41 ;  /* 0x0000001d1a297231 */ /* 0x000fc40000000029 */
[----:B------:R-:W-:Y:S02]  /*112e0*/  HFMA2 R28, R24, R29, R28 ;  /* 0x0000001d181c7231 */ /* 0x000fe4000000001c */
[----:B------:R-:W-:Y:S01]  /*112f0*/  HFMA2 R41, R51, R30, R41 ;  /* 0x0000001e33297231 */ /* 0x000fe20000000029 */
[----:B------:R-:W-:Y:S02]  /*11300*/  HFMA2.MMA R29, R54, R31, R40 ;  /* 0x0000001f361d7235 */ /* 0x000fe40000000028 */
[----:B-1----:R-:W-:Y:S01]  /*11310*/  HFMA2.MMA R42, R72, R36, R42 ;  /* 0x00000024482a7235 */ /* 0x002fe2000000002a */
[----:B------:R-:W-:-:S04]  /*11320*/  HFMA2 R41, R55, R31, R41 ;  /* 0x0000001f37297231 */ /* 0x000fc80000000029 */
[----:B------:R-:W-:Y:S01]  /*11330*/  HFMA2 R40, R71, R36, R41 ;  /* 0x0000002447287231 */ /* 0x000fe20000000029 */
[----:B------:R-:W-:Y:S02]  /*11340*/  HFMA2.MMA R41, R70, R36, R29 ;  /* 0x0000002446297235 */ /* 0x000fe4000000001d */
[----:B------:R-:W-:Y:S01]  /*11350*/  HFMA2.MMA R42, R75, R37, R42 ;  /* 0x000000254b2a7235 */ /* 0x000fe2000000002a */
[----:B------:R-:W-:-:S05]  /*11360*/  HFMA2 R28, R49, R30, R28 ;  /* 0x0000001e311c7231 */ /* 0x000fca000000001c */
[----:B------:R-:W-:Y:S02]  /*11370*/  HFMA2.MMA R41, R73, R37, R41 ;  /* 0x0000002549297235 */ /* 0x000fe40000000029 */
[----:B------:R-:W-:Y:S01]  /*11380*/  HFMA2.MMA R42, R78, R38, R42 ;  /* 0x000000264e2a7235 */ /* 0x000fe2000000002a */
[----:B------:R-:W-:Y:S02]  /*11390*/  HFMA2 R28, R53, R31, R28 ;  /* 0x0000001f351c7231 */ /* 0x000fe4000000001c */
[----:B------:R-:W-:-:S03]  /*113a0*/  HFMA2 R40, R74, R37, R40 ;  /* 0x000000254a287231 */ /* 0x000fc60000000028 */
[----:B------:R-:W-:Y:S02]  /*113b0*/  HFMA2.MMA R41, R76, R38, R41 ;  /* 0x000000264c297235 */ /* 0x000fe40000000029 */
[-C--:B------:R-:W-:Y:S01]  /*113c0*/  HFMA2.MMA R42, R81, R39.reuse, R42 ;  /* 0x00000027512a7235 */ /* 0x080fe2000000002a */
[----:B------:R-:W-:Y:S02]  /*113d0*/  HFMA2 R36, R69, R36, R28 ;  /* 0x0000002445247231 */ /* 0x000fe4000000001c */
[----:B------:R-:W1:Y:S01]  /*113e0*/  LDS.128 R28, [UR5+0x280] ;  /* 0x00028005ff1c7984 */ /* 0x000e620008000c00 */
[----:B------:R-:W-:Y:S02]  /*113f0*/  HFMA2 R40, R77, R38, R40 ;  /* 0x000000264d287231 */ /* 0x000fe40000000028 */
[----:B------:R-:W-:Y:S02]  /*11400*/  HFMA2.MMA R41, R79, R39, R41 ;  /* 0x000000274f297235 */ /* 0x000fe40000000029 */
[----:B------:R-:W-:Y:S01]  /*11410*/  HFMA2 R43, R80, R39, R40 ;  /* 0x00000027502b7231 */ /* 0x000fe20000000028 */
[----:B0-----:R-:W-:Y:S01]  /*11420*/  HFMA2.MMA R40, R88, R32, R42 ;  /* 0x0000002058287235 */ /* 0x001fe2000000002a */
[----:B------:R-:W-:-:S04]  /*11430*/  HFMA2 R36, R44, R37, R36 ;  /* 0x000000252c247231 */ /* 0x000fc80000000024 */
[----:B------:R-:W-:Y:S01]  /*11440*/  HFMA2 R36, R45, R38, R36 ;  /* 0x000000262d247231 */ /* 0x000fe20000000024 */
[----:B------:R-:W-:Y:S02]  /*11450*/  HFMA2.MMA R37, R84, R32, R41 ;  /* 0x0000002054257235 */ /* 0x000fe40000000029 */
[-C--:B------:R-:W-:Y:S01]  /*11460*/  HFMA2.MMA R40, R87, R33.reuse, R40 ;  /* 0x0000002157287235 */ /* 0x080fe20000000028 */
[----:B------:R-:W-:Y:S02]  /*11470*/  HFMA2 R36, R46, R39, R36 ;  /* 0x000000272e247231 */ /* 0x000fe40000000024 */
[-C--:B------:R-:W-:Y:S02]  /*11480*/  HFMA2 R43, R86, R32.reuse, R43 ;  /* 0x00000020562b7231 */ /* 0x080fe4000000002b */
[----:B------:R-:W-:Y:S01]  /*11490*/  HFMA2 R36, R82, R32, R36 ;  /* 0x0000002052247231 */ /* 0x000fe20000000024 */
[----:B------:R-:W-:Y:S02]  /*114a0*/  HFMA2.MMA R32, R83, R33, R37 ;  /* 0x0000002153207235 */ /* 0x000fe40000000025 */
[----:B------:R-:W-:Y:S01]  /*114b0*/  HFMA2.MMA R40, R92, R34, R40 ;  /* 0x000000225c287235 */ /* 0x000fe20000000028 */
[----:B------:R-:W-:-:S02]  /*114c0*/  HFMA2 R41, R85, R33, R43 ;  /* 0x0000002155297231 */ /* 0x000fc4000000002b */
[----:B------:R-:W-:Y:S02]  /*114d0*/  HFMA2 R33, R47, R33, R36 ;  /* 0x000000212f217231 */ /* 0x000fe40000000024 */
[----:B------:R-:W0:Y:S01]  /*114e0*/  LDS.128 R36, [UR5+0x290] ;  /* 0x00029005ff247984 */ /* 0x000e220008000c00 */
[----:B------:R-:W-:Y:S02]  /*114f0*/  HFMA2.MMA R32, R90, R34, R32 ;  /* 0x000000225a207235 */ /* 0x000fe40000000020 */
[----:B------:R-:W-:Y:S01]  /*11500*/  HFMA2.MMA R40, R96, R35, R40 ;  /* 0x0000002360287235 */ /* 0x000fe20000000028 */
[----:B------:R-:W-:-:S04]  /*11510*/  HFMA2 R33, R89, R34, R33 ;  /* 0x0000002259217231 */ /* 0x000fc80000000021 */
[-C--:B------:R-:W-:Y:S01]  /*11520*/  HFMA2 R33, R93, R35.reuse, R33 ;  /* 0x000000235d217231 */ /* 0x080fe20000000021 */
[----:B------:R-:W-:Y:S01]  /*11530*/  HFMA2.MMA R32, R94, R35, R32 ;  /* 0x000000235e207235 */ /* 0x000fe20000000020 */
[----:B------:R-:W-:Y:S02]  /*11540*/  HFMA2 R41, R91, R34, R41 ;  /* 0x000000225b297231 */ /* 0x000fe40000000029 */
[----:B------:R-:W-:Y:S01]  /*11550*/  HADD2 R113, R33.H0_H0, R33.H1_H1 ;  /* 0x3000002121717230 */ /* 0x000fe20000000800 */
[-C--:B-1----:R-:W-:Y:S01]  /*11560*/  HFMA2.MMA R33, R68, R28.reuse, RZ ;  /* 0x0000001c44217235 */ /* 0x082fe200000000ff */
[----:B------:R-:W-:Y:S01]  /*11570*/  HADD2 R116, R40.H0_H0, R40.H1_H1 ;  /* 0x3000002828747230 */ /* 0x000fe20000000800 */
[----:B------:R-:W-:Y:S01]  /*11580*/  HFMA2.MMA R40, R64, R28, RZ ;  /* 0x0000001c40287235 */ /* 0x000fe200000000ff */
[----:B------:R-:W-:-:S03]  /*11590*/  HFMA2 R41, R95, R35, R41 ;  /* 0x000000235f297231 */ /* 0x000fc60000000029 */
[----:B------:R-:W-:Y:S02]  /*115a0*/  HADD2 R114, R32.H0_H0, R32.H1_H1 ;  /* 0x3000002020727230 */ /* 0x000fe40000000800 */
[----:B------:R-:W-:Y:S02]  /*115b0*/  HADD2 R115, R41.H0_H0, R41.H1_H1 ;  /* 0x3000002929737230 */ /* 0x000fe40000000800 */
[-C--:B------:R-:W-:Y:S01]  /*115c0*/  HFMA2 R41, R66, R28.reuse, RZ.H0_H0 ;  /* 0x0000001c42297231 */ /* 0x080fe200000400ff */
[-C--:B------:R-:W-:Y:S01]  /*115d0*/  HFMA2.MMA R40, R63, R29.reuse, R40 ;  /* 0x0000001d3f287235 */ /* 0x080fe20000000028 */
[----:B------:R-:W-:Y:S01]  /*115e0*/  HFMA2 R32, R62, R28, RZ.H0_H0 ;  /* 0x0000001c3e207231 */ /* 0x000fe200000400ff */
[----:B------:R-:W-:-:S06]  /*115f0*/  HFMA2.MMA R28, R67, R29, R33 ;  /* 0x0000001d431c7235 */ /* 0x000fcc0000000021 */
[-C--:B------:R-:W-:Y:S02]  /*11600*/  HFMA2.MMA R40, R58, R30.reuse, R40 ;  /* 0x0000001e3a287235 */ /* 0x080fe40000000028 */
[----:B------:R-:W-:Y:S01]  /*11610*/  HFMA2.MMA R28, R60, R30, R28 ;  /* 0x0000001e3c1c7235 */ /* 0x000fe2000000001c */
[-C--:B------:R-:W-:Y:S02]  /*11620*/  HFMA2 R41, R65, R29.reuse, R41 ;  /* 0x0000001d41297231 */ /* 0x080fe40000000029 */
[----:B------:R-:W-:Y:S02]  /*11630*/  HFMA2 R29, R61, R29, R32 ;  /* 0x0000001d3d1d7231 */ /* 0x000fe40000000020 */
[----:B------:R-:W1:Y:S01]  /*11640*/  LDS.128 R32, [UR5+0x2a0] ;  /* 0x0002a005ff207984 */ /* 0x000e620008000c00 */
[-C--:B------:R-:W-:Y:S02]  /*11650*/  HFMA2.MMA R40, R22, R31.reuse, R40 ;  /* 0x0000001f16287235 */ /* 0x080fe40000000028 */
[----:B------:R-:W-:Y:S01]  /*11660*/  HFMA2.MMA R28, R0, R31, R28 ;  /* 0x0000001f001c7235 */ /* 0x000fe2000000001c */
[----:B------:R-:W-:-:S02]  /*11670*/  HFMA2 R41, R59, R30, R41 ;  /* 0x0000001e3b297231 */ /* 0x000fc40000000029 */
[----:B------:R-:W-:-:S03]  /*11680*/  HFMA2 R29, R57, R30, R29 ;  /* 0x0000001e391d7231 */ /* 0x000fc6000000001d */
[-C--:B0-----:R-:W-:Y:S02]  /*11690*/  HFMA2.MMA R40, R18, R36.reuse, R40 ;  /* 0x0000002412287235 */ /* 0x081fe40000000028 */
[----:B------:R-:W-:Y:S01]  /*116a0*/  HFMA2.MMA R28, R20, R36, R28 ;  /* 0x00000024141c7235 */ /* 0x000fe2000000001c */
[-C--:B------:R-:W-:Y:S02]  /*116b0*/  HFMA2 R41, R23, R31.reuse, R41 ;  /* 0x0000001f17297231 */ /* 0x080fe40000000029 */
[----:B------:R-:W-:Y:S02]  /*116c0*/  HFMA2 R29, R21, R31, R29 ;  /* 0x0000001f151d7231 */ /* 0x000fe4000000001d */
[-C--:B------:R-:W-:Y:S01]  /*116d0*/  HFMA2 R41, R19, R36.reuse, R41 ;  /* 0x0000002413297231 */ /* 0x080fe20000000029 */
[-C--:B------:R-:W-:Y:S01]  /*116e0*/  HFMA2.MMA R40, R25, R37.reuse, R40 ;  /* 0x0000002519287235 */ /* 0x080fe20000000028 */
[----:B------:R-:W-:Y:S01]  /*116f0*/  HFMA2 R29, R2, R36, R29 ;  /* 0x00000024021d7231 */ /* 0x000fe2000000001d */
[----:B------:R-:W-:-:S06]  /*11700*/  HFMA2.MMA R36, R48, R37, R28 ;  /* 0x0000002530247235 */ /* 0x000fcc000000001c */
[-C--:B------:R-:W-:Y:S02]  /*11710*/  HFMA2.MMA R40, R50, R38.reuse, R40 ;  /* 0x0000002632287235 */ /* 0x080fe40000000028 */
[----:B------:R-:W-:Y:S01]  /*11720*/  HFMA2.MMA R36, R52, R38, R36 ;  /* 0x0000002634247235 */ /* 0x000fe20000000024 */
[----:B------:R-:W-:-:S05]  /*11730*/  HFMA2 R41, R26, R37, R41 ;  /* 0x000000251a297231 */ /* 0x000fca0000000029 */
[-C--:B------:R-:W-:Y:S02]  /*11740*/  HFMA2.MMA R40, R54, R39.reuse, R40 ;  /* 0x0000002736287235 */ /* 0x080fe40000000028 */
[----:B------:R-:W-:Y:S01]  /*11750*/  HFMA2.MMA R36, R56, R39, R36 ;  /* 0x0000002738247235 */ /* 0x000fe20000000024 */
[----:B------:R-:W-:Y:S02]  /*11760*/  HFMA2 R37, R24, R37, R29 ;  /* 0x0000002518257231 */ /* 0x000fe4000000001d */
[-C--:B------:R-:W-:Y:S01]  /*11770*/  HFMA2 R41, R51, R38.reuse, R41 ;  /* 0x0000002633297231 */ /* 0x080fe20000000029 */
[----:B------:R-:W0:Y:S01]  /*11780*/  LDS.128 R28, [UR5+0x2b0] ;  /* 0x0002b005ff1c7984 */ /* 0x000e220008000c00 */
[----:B------:R-:W-:Y:S01]  /*11790*/  HFMA2 R37, R49, R38, R37 ;  /* 0x0000002631257231 */ /* 0x000fe20000000025 */
[-C--:B-1----:R-:W-:Y:S02]  /*117a0*/  HFMA2.MMA R40, R70, R32.reuse, R40 ;  /* 0x0000002046287235 */ /* 0x082fe40000000028 */
        /* <DEDUP_REMOVED lines=9> */
[----:B------:R-:W-:Y:S01]  /*11840*/  HFMA2 R43, R77, R34, R41 ;  /* 0x000000224d2b7231 */ /* 0x000fe20000000029 */
[----:B------:R-:W-:-:S02]  /*11850*/  HFMA2.MMA R41, R76, R34, R38 ;  /* 0x000000224c297235 */ /* 0x000fc40000000026 */
[----:B------:R-:W-:Y:S01]  /*11860*/  HFMA2.MMA R40, R78, R34, R39 ;  /* 0x000000224e287235 */ /* 0x000fe20000000027 */
[----:B------:R-:W-:Y:S02]  /*11870*/  HFMA2 R34, R45, R34, R37 ;  /* 0x000000222d227231 */ /* 0x000fe40000000025 */
[----:B------:R-:W1:Y:S03]  /*11880*/  LDS.128 R36, [UR5+0x300] ;  /* 0x00030005ff247984 */ /* 0x000e660008000c00 */
[-C--:B------:R-:W-:Y:S02]  /*11890*/  HFMA2.MMA R41, R79, R35.reuse, R41 ;  /* 0x000000234f297235 */ /* 0x080fe40000000029 */
[----:B------:R-:W-:Y:S01]  /*118a0*/  HFMA2.MMA R40, R81, R35, R40 ;  /* 0x0000002351287235 */ /* 0x000fe20000000028 */
[-C--:B------:R-:W-:Y:S02]  /*118b0*/  HFMA2 R43, R80, R35.reuse, R43 ;  /* 0x00000023502b7231 */ /* 0x080fe4000000002b */
[----:B------:R-:W-:-:S05]  /*118c0*/  HFMA2 R35, R46, R35, R34 ;  /* 0x000000232e237231 */ /* 0x000fca0000000022 */
[-C--:B0-----:R-:W-:Y:S01]  /*118d0*/  HFMA2.MMA R40, R88, R28.reuse, R40 ;  /* 0x0000001c58287235 */ /* 0x081fe20000000028 */
[-C--:B------:R-:W-:Y:S01]  /*118e0*/  HFMA2 R42, R86, R28.reuse, R43 ;  /* 0x0000001c562a7231 */ /* 0x080fe2000000002b */
[----:B------:R-:W-:Y:S01]  /*118f0*/  HFMA2.MMA R41, R84, R28, R41 ;  /* 0x0000001c54297235 */ /* 0x000fe20000000029 */
[----:B------:R-:W-:Y:S02]  /*11900*/  HFMA2 R28, R82, R28, R35 ;  /* 0x0000001c521c7231 */ /* 0x000fe40000000023 */
[----:B------:R-:W0:Y:S03]  /*11910*/  LDS.128 R32, [UR5+0x310] ;  /* 0x00031005ff207984 */ /* 0x000e260008000c00 */
[-C--:B------:R-:W-:Y:S02]  /*11920*/  HFMA2.MMA R40, R87, R29.reuse, R40 ;  /* 0x0000001d57287235 */ /* 0x080fe40000000028 */
[----:B------:R-:W-:Y:S01]  /*11930*/  HFMA2.MMA R41, R83, R29, R41 ;  /* 0x0000001d53297235 */ /* 0x000fe20000000029 */
[----:B------:R-:W-:-:S02]  /*11940*/  HFMA2 R28, R47, R29, R28 ;  /* 0x0000001d2f1c7231 */ /* 0x000fc4000000001c */
[----:B------:R-:W-:Y:S02]  /*11950*/  HFMA2 R42, R85, R29, R42 ;  /* 0x0000001d552a7231 */ /* 0x000fe4000000002a */
[-C--:B------:R-:W-:Y:S01]  /*11960*/  HFMA2 R28, R89, R30.reuse, R28 ;  /* 0x0000001e591c7231 */ /* 0x080fe2000000001c */
[-C--:B------:R-:W-:Y:S01]  /*11970*/  HFMA2.MMA R40, R92, R30.reuse, R40 ;  /* 0x0000001e5c287235 */ /* 0x080fe20000000028 */
[----:B------:R-:W-:Y:S01]  /*11980*/  HFMA2 R42, R91, R30, R42 ;  /* 0x0000001e5b2a7231 */ /* 0x000fe2000000002a */
[----:B------:R-:W-:Y:S01]  /*11990*/  HFMA2.MMA R41, R90, R30, R41 ;  /* 0x0000001e5a297235 */ /* 0x000fe20000000029 */
[----:B------:R-:W-:Y:S01]  /*119a0*/  HFMA2 R28, R93, R31, R28 ;  /* 0x0000001f5d1c7231 */ /* 0x000fe2000000001c */
[-C--:B-1----:R-:W-:Y:S02]  /*119b0*/  HFMA2.MMA R30, R68, R36.reuse, RZ ;  /* 0x00000024441e7235 */ /* 0x082fe400000000ff */
[----:B------:R-:W-:Y:S01]  /*119c0*/  HFMA2.MMA R29, R64, R36, RZ ;  /* 0x00000024401d7235 */ /* 0x000fe200000000ff */
[----:B------:R-:W-:-:S02]  /*119d0*/  HADD2 R117, R28.H0_H0, R28.H1_H1 ;  /* 0x3000001c1c757230 */ /* 0x000fc40000000800 */
[-C--:B------:R-:W-:Y:S02]  /*119e0*/  HFMA2 R28, R66, R36.reuse, RZ.H0_H0 ;  /* 0x00000024421c7231 */ /* 0x080fe400000400ff */
[----:B------:R-:W-:Y:S01]  /*119f0*/  HFMA2 R36, R62, R36, RZ.H0_H0 ;  /* 0x000000243e247231 */ /* 0x000fe200000400ff */
[-C--:B------:R-:W-:Y:S02]  /*11a00*/  HFMA2.MMA R30, R67, R37.reuse, R30 ;  /* 0x00000025431e7235 */ /* 0x080fe4000000001e */
[----:B------:R-:W-:Y:S01]  /*11a10*/  HFMA2.MMA R29, R63, R37, R29 ;  /* 0x000000253f1d7235 */ /* 0x000fe2000000001d */
[-C--:B------:R-:W-:Y:S02]  /*11a20*/  HFMA2 R36, R61, R37.reuse, R36 ;  /* 0x000000253d247231 */ /* 0x080fe40000000024 */
[----:B------:R-:W-:Y:S02]  /*11a30*/  HFMA2 R28, R65, R37, R28 ;  /* 0x00000025411c7231 */ /* 0x000fe4000000001c */
[----:B------:R-:W-:Y:S01]  /*11a40*/  HFMA2 R36, R57, R38, R36 ;  /* 0x0000002639247231 */ /* 0x000fe20000000024 */
[----:B------:R-:W-:-:S02]  /*11a50*/  HFMA2.MMA R30, R60, R38, R30 ;  /* 0x000000263c1e7235 */ /* 0x000fc4000000001e */
[----:B------:R-:W-:Y:S01]  /*11a60*/  HFMA2.MMA R29, R58, R38, R29 ;  /* 0x000000263a1d7235 */ /* 0x000fe2000000001d */
[-C--:B------:R-:W-:Y:S02]  /*11a70*/  HFMA2 R36, R21, R39.reuse, R36 ;  /* 0x0000002715247231 */ /* 0x080fe40000000024 */
[----:B------:R-:W-:Y:S01]  /*11a80*/  HFMA2 R28, R59, R38, R28 ;  /* 0x000000263b1c7231 */ /* 0x000fe2000000001c */
[-C--:B------:R-:W-:Y:S02]  /*11a90*/  HFMA2.MMA R40, R96, R31.reuse, R40 ;  /* 0x0000001f60287235 */ /* 0x080fe40000000028 */
[----:B------:R-:W-:Y:S01]  /*11aa0*/  HFMA2.MMA R41, R94, R31, R41 ;  /* 0x0000001f5e297235 */ /* 0x000fe20000000029 */
[----:B------:R-:W-:Y:S01]  /*11ab0*/  HFMA2 R28, R23, R39, R28 ;  /* 0x00000027171c7231 */ /* 0x000fe2000000001c */
[-C--:B------:R-:W-:Y:S01]  /*11ac0*/  HFMA2.MMA R30, R0, R39.reuse, R30 ;  /* 0x00000027001e7235 */ /* 0x080fe2000000001e */
[----:B0-----:R-:W-:Y:S01]  /*11ad0*/  HFMA2 R43, R2, R32, R36 ;  /* 0x00000020022b7231 */ /* 0x001fe20000000024 */
[----:B------:R-:W-:-:S02]  /*11ae0*/  HFMA2.MMA R29, R22, R39, R29 ;  /* 0x00000027161d7235 */ /* 0x000fc4000000001d */
[----:B------:R-:W0:Y:S02]  /*11af0*/  LDS.128 R36, [UR5+0x320] ;  /* 0x00032005ff247984 */ /* 0x000e240008000c00 */
[----:B------:R-:W-:Y:S02]  /*11b00*/  HADD2 R120, R40.H0_H0, R40.H1_H1 ;  /* 0x3000002828787230 */ /* 0x000fe40000000800 */
[----:B------:R-:W-:Y:S01]  /*11b10*/  HADD2 R118, R41.H0_H0, R41.H1_H1 ;  /* 0x3000002929767230 */ /* 0x000fe20000000800 */
[-C--:B------:R-:W-:Y:S02]  /*11b20*/  HFMA2.MMA R41, R20, R32.reuse, R30 ;  /* 0x0000002014297235 */ /* 0x080fe4000000001e */
[----:B------:R-:W-:-:S06]  /*11b30*/  HFMA2.MMA R40, R18, R32, R29 ;  /* 0x0000002012287235 */ /* 0x000fcc000000001d */
[-C--:B------:R-:W-:Y:S02]  /*11b40*/  HFMA2.MMA R41, R48, R33.reuse, R41 ;  /* 0x0000002130297235 */ /* 0x080fe40000000029 */
[----:B------:R-:W-:Y:S01]  /*11b50*/  HFMA2.MMA R40, R25, R33, R40 ;  /* 0x0000002119287235 */ /* 0x000fe20000000028 */
[----:B------:R-:W-:-:S05]  /*11b60*/  HFMA2 R42, R95, R31, R42 ;  /* 0x0000001f5f2a7231 */ /* 0x000fca000000002a */
[-C--:B------:R-:W-:Y:S02]  /*11b70*/  HFMA2.MMA R41, R52, R34.reuse, R41 ;  /* 0x0000002234297235 */ /* 0x080fe40000000029 */
[----:B------:R-:W-:Y:S01]  /*11b80*/  HFMA2.MMA R40, R50, R34, R40 ;  /* 0x0000002232287235 */ /* 0x000fe20000000028 */
[----:B------:R-:W-:Y:S02]  /*11b90*/  HADD2 R119, R42.H0_H0, R42.H1_H1 ;  /* 0x3000002a2a777230 */ /* 0x000fe40000000800 */
[----:B------:R-:W-:Y:S02]  /*11ba0*/  HFMA2 R42, R19, R32, R28 ;  /* 0x00000020132a7231 */ /* 0x000fe4000000001c */
[-C--:B------:R-:W-:Y:S01]  /*11bb0*/  HFMA2 R43, R24, R33.reuse, R43 ;  /* 0x00000021182b7231 */ /* 0x080fe2000000002b */
[-C--:B------:R-:W-:Y:S01]  /*11bc0*/  HFMA2.MMA R41, R56, R35.reuse, R41 ;  /* 0x0000002338297235 */ /* 0x080fe20000000029 */
[----:B------:R-:W-:Y:S01]  /*11bd0*/  HFMA2 R42, R26, R33, R42 ;  /* 0x000000211a2a7231 */ /* 0x000fe2000000002a */
[----:B------:R-:W-:Y:S01]  /*11be0*/  HFMA2.MMA R40, R54, R35, R40 ;  /* 0x0000002336287235 */ /* 0x000fe20000000028 */
[----:B------:R-:W1:Y:S01]  /*11bf0*/  LDS.128 R28, [UR5+0x380] ;  /* 0x00038005ff1c7984 */ /* 0x000e620008000c00 */
[----:B------:R-:W-:-:S02]  /*11c00*/  HFMA2 R43, R49, R34, R43 ;  /* 0x00000022312b7231 */ /* 0x000fc4000000002b */
[----:B------:R-:W-:Y:S02]  /*11c10*/  HFMA2 R42, R51, R34, R42 ;  /* 0x00000022332a7231 */ /* 0x000fe4000000002a */
[-C--:B------:R-:W-:Y:S02]  /*11c20*/  HFMA2 R43, R53, R35.reuse, R43 ;  /* 0x00000023352b7231 */ /* 0x080fe4000000002b */
[----:B------:R-:W-:Y:S01]  /*11c30*/  HFMA2 R42, R55, R35, R42 ;  /* 0x00000023372a7231 */ /* 0x000fe2000000002a */
[-C--:B0-----:R-:W-:Y:S01]  /*11c40*/  HFMA2.MMA R41, R72, R36.reuse, R41 ;  /* 0x0000002448297235 */ /* 0x081fe20000000029 */
[----:B------:R-:W0:Y:S01]  /*11c50*/  LDS.128 R32, [UR5+0x330] ;  /* 0x00033005ff207984 */ /* 0x000e220008000c00 */
[----:B------:R-:W-:Y:S01]  /*11c60*/  HFMA2.MMA R40, R70, R36, R40 ;  /* 0x0000002446287235 */ /* 0x000fe20000000028 */
[----:B------:R-:W-:-:S05]  /*11c70*/  HFMA2 R42, R71, R36, R42 ;  /* 0x00000024472a7231 */ /* 0x000fca000000002a */
[-C--:B------:R-:W-:Y:S02]  /*11c80*/  HFMA2.MMA R41, R75, R37.reuse, R41 ;  /* 0x000000254b297235 */ /* 0x080fe40000000029 */
[----:B------:R-:W-:Y:S01]  /*11c90*/  HFMA2.MMA R40, R73, R37, R40 ;  /* 0x0000002549287235 */ /* 0x000fe20000000028 */
[----:B------:R-:W-:Y:S02]  /*11ca0*/  HFMA2 R43, R69, R36, R43 ;  /* 0x00000024452b7231 */ /* 0x000fe4000000002b */
[-C--:B------:R-:W-:Y:S02]  /*11cb0*/  HFMA2 R42, R74, R37.reuse, R42 ;  /* 0x000000254a2a7231 */ /* 0x080fe4000000002a */
[----:B------:R-:W-:Y:S01]  /*11cc0*/  HFMA2 R43, R44, R37, R43 ;  /* 0x000000252c2b7231 */ /* 0x000fe2000000002b */
[-C--:B------:R-:W-:Y:S02]  /*11cd0*/  HFMA2.MMA R36, R78, R38.reuse, R41 ;  /* 0x000000264e247235 */ /* 0x080fe40000000029 */
[----:B------:R-:W-:Y:S01]  /*11ce0*/  HFMA2.MMA R40, R76, R38, R40 ;  /* 0x000000264c287235 */ /* 0x000fe20000000028 */
[----:B------:R-:W-:-:S02]  /*11cf0*/  HFMA2 R37, R77, R38, R42 ;  /* 0x000000264d257231 */ /* 0x000fc4000000002a */
[----:B------:R-:W-:Y:S02]  /*11d00*/  HFMA2 R43, R45, R38, R43 ;  /* 0x000000262d2b7231 */ /* 0x000fe4000000002b */
[-C--:B------:R-:W-:Y:S01]  /*11d10*/  HFMA2 R37, R80, R39.reuse, R37 ;  /* 0x0000002750257231 */ /* 0x080fe20000000025 */
[-C--:B------:R-:W-:Y:S02]  /*11d20*/  HFMA2.MMA R36, R81, R39.reuse, R36 ;  /* 0x0000002751247235 */ /* 0x080fe40000000024 */
[----:B------:R-:W-:Y:S01]  /*11d30*/  HFMA2.MMA R38, R79, R39, R40 ;  /* 0x000000274f267235 */ /* 0x000fe20000000028 */
[----:B------:R-:W-:Y:S02]  /*11d40*/  HFMA2 R39, R46, R39, R43 ;  /* 0x000000272e277231 */ /* 0x000fe4000000002b */
[----:B------:R-:W2:Y:S01]  /*11d50*/  LDS.128 R40, [UR5+0x390] ;  /* 0x00039005ff287984 */ /* 0x000ea20008000c00 */
[-C--:B-1----:R-:W-:Y:S02]  /*11d60*/  HFMA2.MMA R68, R68, R28.reuse, RZ ;  /* 0x0000001c44447235 */ /* 0x082fe400000000ff */
[----:B------:R-:W-:-:S02]  /*11d70*/  HFMA2.MMA R64, R64, R28, RZ ;  /* 0x0000001c40407235 */ /* 0x000fc400000000ff */
[----:B0-----:R-:W-:-:S04]  /*11d80*/  HFMA2.MMA R36, R88, R32, R36 ;  /* 0x0000002058247235 */ /* 0x001fc80000000024 */
[-C--:B------:R-:W-:Y:S02]  /*11d90*/  HFMA2.MMA R67, R67, R29.reuse, R68 ;  /* 0x0000001d43437235 */ /* 0x080fe40000000044 */
[----:B------:R-:W-:Y:S01]  /*11da0*/  HFMA2.MMA R63, R63, R29, R64 ;  /* 0x0000001d3f3f7235 */ /* 0x000fe20000000040 */
[-C--:B------:R-:W-:Y:S01]  /*11db0*/  HFMA2 R37, R86, R32.reuse, R37 ;  /* 0x0000002056257231 */ /* 0x080fe20000000025 */
[----:B------:R-:W-:Y:S01]  /*11dc0*/  HFMA2.MMA R38, R84, R32, R38 ;  /* 0x0000002054267235 */ /* 0x000fe20000000026 */
[----:B------:R-:W-:Y:S01]  /*11dd0*/  HFMA2 R39, R82, R32, R39 ;  /* 0x0000002052277231 */ /* 0x000fe20000000027 */
        /* <DEDUP_REMOVED lines=8> */
[----:B------:R-:W-:Y:S01]  /*11e60*/  HFMA2.MMA R62, R92, R34, R36 ;  /* 0x000000225c3e7235 */ /* 0x000fe20000000024 */
[----:B------:R-:W-:Y:S01]  /*11e70*/  HFMA2 R29, R61, R29, R28 ;  /* 0x0000001d3d1d7231 */ /* 0x000fe2000000001c */
[----:B------:R-:W-:Y:S01]  /*11e80*/  HFMA2.MMA R28, R83, R33, R38 ;  /* 0x00000021531c7235 */ /* 0x000fe20000000026 */
[-C--:B------:R-:W-:Y:S01]  /*11e90*/  HFMA2 R64, R91, R34.reuse, R37 ;  /* 0x000000225b407231 */ /* 0x080fe20000000025 */
[-C--:B------:R-:W-:Y:S01]  /*11ea0*/  HFMA2.MMA R67, R0, R31.reuse, R67 ;  /* 0x0000001f00437235 */ /* 0x080fe20000000043 */
[----:B------:R-:W-:Y:S02]  /*11eb0*/  HFMA2 R61, R89, R34, R39 ;  /* 0x00000022593d7231 */ /* 0x000fe40000000027 */
[----:B------:R-:W0:Y:S01]  /*11ec0*/  LDS.128 R36, [UR5+0x3a0] ;  /* 0x0003a005ff247984 */ /* 0x000e220008000c00 */
[----:B------:R-:W-:Y:S01]  /*11ed0*/  HFMA2.MMA R63, R22, R31, R63 ;  /* 0x0000001f163f7235 */ /* 0x000fe2000000003f */
[----:B------:R-:W-:-:S03]  /*11ee0*/  HFMA2 R29, R57, R30, R29 ;  /* 0x0000001e391d7231 */ /* 0x000fc6000000001d */
[----:B--2---:R-:W-:-:S04]  /*11ef0*/  HFMA2.MMA R67, R20, R40, R67 ;  /* 0x0000002814437235 */ /* 0x004fc80000000043 */
[----:B------:R-:W-:Y:S01]  /*11f00*/  HFMA2.MMA R63, R18, R40, R63 ;  /* 0x00000028123f7235 */ /* 0x000fe2000000003f */
[----:B------:R-:W-:-:S03]  /*11f10*/  HFMA2 R29, R21, R31, R29 ;  /* 0x0000001f151d7231 */ /* 0x000fc6000000001d */
[----:B------:R-:W-:-:S04]  /*11f20*/  HFMA2.MMA R21, R48, R41, R67 ;  /* 0x0000002930157235 */ /* 0x000fc80000000043 */
[----:B------:R-:W-:Y:S02]  /*11f30*/  HFMA2.MMA R25, R25, R41, R63 ;  /* 0x0000002919197235 */ /* 0x000fe4000000003f */
[----:B------:R-:W-:Y:S02]  /*11f40*/  HFMA2.MMA R28, R90, R34, R28 ;  /* 0x000000225a1c7235 */ /* 0x000fe4000000001c */
[----:B------:R-:W-:-:S04]  /*11f50*/  HFMA2.MMA R21, R52, R42, R21 ;  /* 0x0000002a34157235 */ /* 0x000fc80000000015 */
[----:B------:R-:W-:Y:S01]  /*11f60*/  HFMA2.MMA R25, R50, R42, R25 ;  /* 0x0000002a32197235 */ /* 0x000fe20000000019 */
[-C--:B------:R-:W-:Y:S01]  /*11f70*/  HFMA2 R64, R95, R35.reuse, R64 ;  /* 0x000000235f407231 */ /* 0x080fe20000000040 */
[-C--:B------:R-:W-:Y:S01]  /*11f80*/  HFMA2.MMA R62, R96, R35.reuse, R62 ;  /* 0x00000023603e7235 */ /* 0x080fe2000000003e */
[----:B------:R-:W-:Y:S01]  /*11f90*/  HFMA2 R61, R93, R35, R61 ;  /* 0x000000235d3d7231 */ /* 0x000fe2000000003d */
[----:B------:R-:W-:Y:S02]  /*11fa0*/  HFMA2.MMA R28, R94, R35, R28 ;  /* 0x000000235e1c7235 */ /* 0x000fe4000000001c */
[----:B------:R-:W1:Y:S01]  /*11fb0*/  LDS.128 R32, [UR5+0x3b0] ;  /* 0x0003b005ff207984 */ /* 0x000e620008000c00 */
[-C--:B------:R-:W-:Y:S02]  /*11fc0*/  HFMA2.MMA R18, R56, R43.reuse, R21 ;  /* 0x0000002b38127235 */ /* 0x080fe40000000015 */
[----:B------:R-:W-:Y:S01]  /*11fd0*/  HFMA2.MMA R25, R54, R43, R25 ;  /* 0x0000002b36197235 */ /* 0x000fe20000000019 */
[----:B------:R-:W-:-:S02]  /*11fe0*/  HFMA2 R65, R59, R30, R65 ;  /* 0x0000001e3b417231 */ /* 0x000fc40000000041 */
[----:B------:R-:W-:-:S03]  /*11ff0*/  HFMA2 R29, R2, R40, R29 ;  /* 0x00000028021d7231 */ /* 0x000fc6000000001d */
[-C--:B0-----:R-:W-:Y:S01]  /*12000*/  HFMA2.MMA R18, R72, R36.reuse, R18 ;  /* 0x0000002448127235 */ /* 0x081fe20000000012 */
[----:B------:R-:W-:Y:S01]  /*12010*/  HFMA2 R65, R23, R31, R65 ;  /* 0x0000001f17417231 */ /* 0x000fe20000000041 */
[----:B------:R-:W-:Y:S01]  /*12020*/  HFMA2.MMA R25, R70, R36, R25 ;  /* 0x0000002446197235 */ /* 0x000fe20000000019 */
[----:B------:R-:W-:Y:S02]  /*12030*/  HFMA2 R29, R24, R41, R29 ;  /* 0x00000029181d7231 */ /* 0x000fe4000000001d */
[----:B------:R-:W-:-:S03]  /*12040*/  HFMA2 R65, R19, R40, R65 ;  /* 0x0000002813417231 */ /* 0x000fc60000000041 */
        /* <DEDUP_REMOVED lines=13> */
[-C--:B-1----:R-:W-:Y:S01]  /*12120*/  HFMA2.MMA R44, R88, R32.reuse, R44 ;  /* 0x00000020582c7235 */ /* 0x082fe2000000002c */
        /* <DEDUP_REMOVED lines=8> */
[----:B------:R-:W-:-:S02]  /*121b0*/  HFMA2 R41, R82, R32, R41 ;  /* 0x0000002052297231 */ /* 0x000fc40000000029 */
[----:B------:R-:W-:-:S03]  /*121c0*/  HFMA2 R43, R80, R39, R40 ;  /* 0x00000027502b7231 */ /* 0x000fc60000000028 */
[-C--:B------:R-:W-:Y:S01]  /*121d0*/  HFMA2.MMA R48, R92, R34.reuse, R46 ;  /* 0x000000225c307235 */ /* 0x080fe2000000002e */
[----:B------:R-:W-:Y:S02]  /*121e0*/  HFMA2 R43, R86, R32, R43 ;  /* 0x00000020562b7231 */ /* 0x000fe4000000002b */
[-C--:B------:R-:W-:Y:S01]  /*121f0*/  HFMA2 R41, R47, R33.reuse, R41 ;  /* 0x000000212f297231 */ /* 0x080fe20000000029 */
[----:B------:R-:W-:Y:S01]  /*12200*/  HFMA2.MMA R47, R90, R34, R45 ;  /* 0x000000225a2f7235 */ /* 0x000fe2000000002d */
[----:B------:R-:W-:-:S03]  /*12210*/  HFMA2 R43, R85, R33, R43 ;  /* 0x00000021552b7231 */ /* 0x000fc6000000002b */
[-C--:B------:R-:W-:Y:S01]  /*12220*/  HFMA2.MMA R48, R96, R35.reuse, R48 ;  /* 0x0000002360307235 */ /* 0x080fe20000000030 */
[-C--:B------:R-:W-:Y:S01]  /*12230*/  HFMA2 R43, R91, R34.reuse, R43 ;  /* 0x000000225b2b7231 */ /* 0x080fe2000000002b */
[----:B------:R-:W-:Y:S02]  /*12240*/  IADD3 R128, R128, 0x20, RZ ;  /* 0x0000002080807810 */ /* 0x000fe40007ffe0ff */
[----:B------:R-:W-:Y:S01]  /*12250*/  HFMA2.MMA R47, R94, R35, R47 ;  /* 0x000000235e2f7235 */ /* 0x000fe2000000002f */
[----:B------:R-:W-:Y:S02]  /*12260*/  HFMA2 R41, R89, R34, R41 ;  /* 0x0000002259297231 */ /* 0x000fe40000000029 */
[-C--:B------:R-:W-:Y:S01]  /*12270*/  HFMA2 R43, R95, R35.reuse, R43 ;  /* 0x000000235f2b7231 */ /* 0x080fe2000000002b */
[C---:B------:R-:W-:Y:S01]  /*12280*/  ISETP.GE.AND P0, PT, R128.reuse, UR12, PT ;  /* 0x0000000c80007c0c */ /* 0x040fe2000bf06270 */
[----:B------:R-:W-:Y:S01]  /*12290*/  HFMA2 R41, R93, R35, R41 ;  /* 0x000000235d297231 */ /* 0x000fe20000000029 */
[----:B------:R-:W-:Y:S01]  /*122a0*/  ISETP.LT.AND P1, PT, R128, R129, PT ;  /* 0x000000818000720c */ /* 0x000fe20003f21270 */
[----:B------:R-:W-:-:S02]  /*122b0*/  HADD2 R62, R62.H0_H0, R62.H1_H1 ;  /* 0x3000003e3e3e7230 */ /* 0x000fc40000000800 */
[----:B------:R-:W-:Y:S02]  /*122c0*/  HADD2 R64, R64.H0_H0, R64.H1_H1 ;  /* 0x3000004040407230 */ /* 0x000fe40000000800 */
[----:B------:R-:W-:Y:S02]  /*122d0*/  HADD2 R48, R48.H0_H0, R48.H1_H1 ;  /* 0x3000003030307230 */ /* 0x000fe40000000800 */
[----:B------:R-:W-:Y:S02]  /*122e0*/  HADD2 R24, R43.H0_H0, R43.H1_H1 ;  /* 0x3000002b2b187230 */ /* 0x000fe40000000800 */
[----:B------:R-:W-:Y:S02]  /*122f0*/  HADD2 R28, R28.H0_H0, R28.H1_H1 ;  /* 0x3000001c1c1c7230 */ /* 0x000fe40000000800 */
[----:B------:R-:W-:Y:S02]  /*12300*/  HADD2 R61, R61.H0_H0, R61.H1_H1 ;  /* 0x3000003d3d3d7230 */ /* 0x000fe40000000800 */
[----:B------:R-:W-:-:S02]  /*12310*/  HADD2 R47, R47.H0_H0, R47.H1_H1 ;  /* 0x3000002f2f2f7230 */ /* 0x000fc40000000800 */
[----:B------:R-:W-:Y:S01]  /*12320*/  HADD2 R41, R41.H0_H0, R41.H1_H1 ;  /* 0x3000002929297230 */ /* 0x000fe20000000800 */
        /* <DEDUP_REMOVED lines=15> */
[----:B------:R-:W-:Y:S01]  /*12420*/  PRMT R47, R47, 0x5410, R41 ;  /* 0x000054102f2f7816 */ /* 0x000fe20000000029 */
[----:B------:R-:W-:Y:S01]  /*12430*/  UIADD3 UR5, UR5, 0x40, URZ ;  /* 0x0000004005057890 */ /* 0x000fe2000fffe03f */
[-C--:B------:R-:W-:Y:S02]  /*12440*/  HFMA2.MMA R27, R100, R122.reuse, R27 ;  /* 0x0000007a641b7235 */ /* 0x080fe4000000001b */
[----:B------:R-:W-:-:S02]  /*12450*/  HFMA2.MMA R16, R104, R122, R16 ;  /* 0x0000007a68107235 */ /* 0x000fc40000000010 */
[-C--:B------:R-:W-:Y:S02]  /*12460*/  HFMA2.MMA R14, R108, R122.reuse, R14 ;  /* 0x0000007a6c0e7235 */ /* 0x080fe4000000000e */
[-C--:B------:R-:W-:Y:S02]  /*12470*/  HFMA2.MMA R12, R112, R122.reuse, R12 ;  /* 0x0000007a700c7235 */ /* 0x080fe4000000000c */
[-C--:B------:R-:W-:Y:S02]  /*12480*/  HFMA2.MMA R10, R116, R122.reuse, R10 ;  /* 0x0000007a740a7235 */ /* 0x080fe4000000000a */
[-C--:B------:R-:W-:Y:S02]  /*12490*/  HFMA2.MMA R8, R120, R122.reuse, R8 ;  /* 0x0000007a78087235 */ /* 0x080fe40000000008 */
[-C--:B------:R-:W-:Y:S02]  /*124a0*/  HFMA2.MMA R6, R62, R122.reuse, R6 ;  /* 0x0000007a3e067235 */ /* 0x080fe40000000006 */
[----:B------:R-:W-:Y:S01]  /*124b0*/  HFMA2.MMA R4, R48, R122, R4 ;  /* 0x0000007a30047235 */ /* 0x000fe20000000004 */
[----:B------:R-:W-:-:S02]  /*124c0*/  HFMA2 R17, R98, R121, R17 ;  /* 0x0000007962117231 */ /* 0x000fc40000000011 */
[----:B------:R-:W-:-:S04]  /*124d0*/  IMAD.WIDE R44, R124, 0x4, R130 ;  /* 0x000000047c2c7825 */ /* 0x000fc800078e0282 */
[-C--:B------:R-:W-:Y:S02]  /*124e0*/  HFMA2 R15, R102, R121.reuse, R15 ;  /* 0x00000079660f7231 */ /* 0x080fe4000000000f */
[-C--:B------:R-:W-:Y:S02]  /*124f0*/  HFMA2 R13, R106, R121.reuse, R13 ;  /* 0x000000796a0d7231 */ /* 0x080fe4000000000d */
[-C--:B------:R-:W-:Y:S02]  /*12500*/  HFMA2 R11, R110, R121.reuse, R11 ;  /* 0x000000796e0b7231 */ /* 0x080fe4000000000b */
[-C--:B------:R-:W-:Y:S02]  /*12510*/  HFMA2 R9, R114, R121.reuse, R9 ;  /* 0x0000007972097231 */ /* 0x080fe40000000009 */
[-C--:B------:R-:W-:Y:S02]  /*12520*/  HFMA2 R7, R118, R121.reuse, R7 ;  /* 0x0000007976077231 */ /* 0x080fe40000000007 */
[----:B------:R-:W-:-:S02]  /*12530*/  HFMA2 R5, R28, R121, R5 ;  /* 0x000000791c057231 */ /* 0x000fc40000000005 */
[----:B------:R-:W-:Y:S01]  /*12540*/  HFMA2 R3, R47, R121, R3 ;  /* 0x000000792f037231 */ /* 0x000fe20000000003 */
[----:B------:R-:W-:Y:S06]  /*12550*/  @!P0 BRA P1, `(.L_x_3119) ;  /* 0xffffffc8002c8947 */ /* 0x000fec000083ffff */
.L_x_3118:
[----:B------:R-:W-:-:S04]  /*12560*/  ISETP.GE.AND P0, PT, R128, R129, PT ;  /* 0x000000818000720c */ /* 0x000fc80003f06270 */
[----:B------:R-:W-:-:S13]  /*12570*/  ISETP.GE.OR P0, PT, R128, R123, P0 ;  /* 0x0000007b8000720c */ /* 0x000fda0000706670 */
[----:B------:R-:W-:Y:S05]  /*12580*/  @P0 BRA `(.L_x_3120) ;  /* 0x0000008000dc0947 */ /* 0x000fea0003800000 */
.L_x_3121:
[----:B------:R-:W-:Y:S01]  /*12590*/  ISETP.NE.AND P0, PT, R128, R125, PT ;  /* 0x0000007d8000720c */ /* 0x000fe20003f05270 */
[----:B------:R-:W0:-:S12]  /*125a0*/  LDS.64 R38, [UR5] ;  /* 0x00000005ff267984 */ /* 0x000e180008000a00 */
[----:B------:R-:W1:Y:S01]  /*125b0*/  @!P0 LDC.64 R18, c[0x0][0x248] ;  /* 0x00009200ff128b82 */ /* 0x000e620000000a00 */
[----:B------:R-:W-:-:S05]  /*125c0*/  @!P0 LEA R21, R128, 0x1, 0x1 ;  /* 0x0000000180158811 */ /* 0x000fca00078e08ff */
[----:B-1----:R-:W-:Y:S02]  /*125d0*/  @!P0 IMAD.WIDE R18, R21, 0x2, R18 ;  /* 0x0000000215128825 */ /* 0x002fe400078e0212 */
[----:B------:R-:W2:Y:S04]  /*125e0*/  LDG.E.128.CONSTANT R20, desc[UR8][R44.64] ;  /* 0x000000082c147981 */ /* 0x000ea8000c1e9d00 */
[----:B------:R-:W3:Y:S01]  /*125f0*/  @!P0 LDG.E.U16.CONSTANT R19, desc[UR8][R18.64] ;  /* 0x0000000812138981 */ /* 0x000ee2000c1e9500 */
[----:B------:R-:W-:-:S04]  /*12600*/  @!P0 IADD3 R126, R126, 0x1, RZ ;  /* 0x000000017e7e8810 */ /* 0x000fc80007ffe0ff */
[----:B------:R-:W-:-:S06]  /*12610*/  @!P0 LEA R28, R126, R1, 0x3 ;  /* 0x000000017e1c8211 */ /* 0x000fcc00078e18ff */
[----:B------:R-:W4:Y:S01]  /*12620*/  @!P0 LDL.64 R28, [R28] ;  /* 0x000000001c1c8983 */ /* 0x000f220000100a00 */
[----:B------:R-:W-:Y:S01]  /*12630*/  MOV R24, 0x2c00 ;  /* 0x00002c0000187802 */ /* 0x000fe20000000f00 */
[--C-:B0-----:R-:W-:Y:S02]  /*12640*/  HADD2.F32 R40, -RZ, R39.reuse.H0_H0 ;  /* 0x20000027ff287230 */ /* 0x101fe40000004100 */
[----:B------:R-:W-:Y:S01]  /*12650*/  HADD2.F32 R39, -RZ, R39.H1_H1 ;  /* 0x30000027ff277230 */ /* 0x000fe20000004100 */
[C---:B--2---:R-:W-:Y:S02]  /*12660*/  LOP3.LUT R34, R22.reuse, 0xf000f0, RZ, 0xc0, !PT ;  /* 0x00f000f016227812 */ /* 0x044fe400078ec0ff */
[----:B---3--:R-:W-:Y:S02]  /*12670*/  @!P0 IADD3 R125, R19, R128, RZ ;  /* 0x00000080137d8210 */ /* 0x008fe40007ffe0ff */
[----:B------:R-:W-:Y:S02]  /*12680*/  LOP3.LUT R19, R22, 0xf000f, RZ, 0xc0, !PT ;  /* 0x000f000f16137812 */ /* 0x000fe400078ec0ff */
[----:B------:R-:W-:-:S02]  /*12690*/  SHF.R.U32.HI R25, RZ, 0x8, R22 ;  /* 0x00000008ff197819 */ /* 0x000fc40000011616 */
[----:B------:R-:W-:Y:S02]  /*126a0*/  LOP3.LUT R31, R23, 0xf000f, RZ, 0xc0, !PT ;  /* 0x000f000f171f7812 */ /* 0x000fe400078ec0ff */
[----:B------:R-:W-:Y:S02]  /*126b0*/  LOP3.LUT R22, R19, 0x64006400, RZ, 0xfc, !PT ;  /* 0x6400640013167812 */ /* 0x000fe400078efcff */
[C---:B------:R-:W-:Y:S02]  /*126c0*/  LOP3.LUT R0, R20.reuse, 0xf000f, RZ, 0xc0, !PT ;  /* 0x000f000f14007812 */ /* 0x040fe400078ec0ff */
[----:B------:R-:W-:Y:S02]  /*126d0*/  LOP3.LUT R18, R21, 0xf000f, RZ, 0xc0, !PT ;  /* 0x000f000f15127812 */ /* 0x000fe400078ec0ff */
[----:B------:R-:W-:Y:S02]  /*126e0*/  LOP3.LUT R2, R20, 0xf000f0, RZ, 0xc0, !PT ;  /* 0x00f000f014027812 */ /* 0x000fe400078ec0ff */
[----:B------:R-:W-:-:S02]  /*126f0*/  SHF.R.U32.HI R30, RZ, 0x8, R20 ;  /* 0x00000008ff1e7819 */ /* 0x000fc40000011614 */
[----:B------:R-:W-:Y:S01]  /*12700*/  LOP3.LUT R33, R31, 0x64006400, RZ, 0xfc, !PT ;  /* 0x640064001f217812 */ /* 0x000fe200078efcff */
[----:B------:R-:W-:Y:S01]  /*12710*/  HADD2 R31, R22, -1032, -1032 ;  /* 0xe408e408161f7430 */ /* 0x000fe20000000000 */
[----:B------:R-:W-:Y:S02]  /*12720*/  LOP3.LUT R36, R23, 0xf000f0, RZ, 0xc0, !PT ;  /* 0x00f000f017247812 */ /* 0x000fe400078ec0ff */
[----:B------:R-:W-:Y:S02]  /*12730*/  SHF.R.U32.HI R20, RZ, 0x8, R23 ;  /* 0x00000008ff147819 */ /* 0x000fe40000011617 */
[----:B------:R-:W-:Y:S01]  /*12740*/  LOP3.LUT R0, R0, 0x64006400, RZ, 0xfc, !PT ;  /* 0x6400640000007812 */ /* 0x000fe200078efcff */
[----:B------:R-:W0:Y:S01]  /*12750*/  LDS.64 R22, [UR5+0x8] ;  /* 0x00000805ff167984 */ /* 0x000e220008000a00 */
[----:B------:R-:W-:-:S03]  /*12760*/  LOP3.LUT R18, R18, 0x64006400, RZ, 0xfc, !PT ;  /* 0x6400640012127812 */ /* 0x000fc600078efcff */
[----:B------:R-:W-:Y:S02]  /*12770*/  HADD2 R0, R0, -1032, -1032 ;  /* 0xe408e40800007430 */ /* 0x000fe40000000000 */
[----:B------:R-:W-:Y:S02]  /*12780*/  HADD2 R18, R18, -1032, -1032 ;  /* 0xe408e40812127430 */ /* 0x000fe40000000000 */
[----:B------:R-:W-:Y:S02]  /*12790*/  HADD2 R33, R33, -1032, -1032 ;  /* 0xe408e40821217430 */ /* 0x000fe40000000000 */
[--C-:B------:R-:W-:Y:S02]  /*127a0*/  HADD2.F32 R19, -RZ, R0.reuse.H0_H0 ;  /* 0x20000000ff137230 */ /* 0x100fe40000004100 */
[----:B------:R-:W-:Y:S01]  /*127b0*/  HADD2.F32 R51, -RZ, R0.H1_H1 ;  /* 0x30000000ff337230 */ /* 0x000fe20000004100 */
[----:B------:R-:W-:Y:S01]  /*127c0*/  LOP3.LUT R32, R21, 0xf000f0, RZ, 0xc0, !PT ;  /* 0x00f000f015207812 */ /* 0x000fe200078ec0ff */
[--C-:B------:R-:W-:Y:S01]  /*127d0*/  HADD2.F32 R0, -RZ, R18.reuse.H0_H0 ;  /* 0x20000012ff007230 */ /* 0x100fe20000004100 */
[----:B------:R-:W-:Y:S01]  /*127e0*/  SHF.R.U32.HI R26, RZ, 0x8, R21 ;  /* 0x00000008ff1a7819 */ /* 0x000fe20000011615 */
[----:B------:R-:W-:-:S02]  /*127f0*/  HADD2.F32 R49, -RZ, R18.H1_H1 ;  /* 0x30000012ff317230 */ /* 0x000fc40000004100 */
[--C-:B------:R-:W-:Y:S02]  /*12800*/  HADD2.F32 R18, -RZ, R31.reuse.H0_H0 ;  /* 0x2000001fff127230 */ /* 0x100fe40000004100 */
[----:B------:R-:W-:Y:S01]  /*12810*/  HADD2.F32 R50, -RZ, R31.H1_H1 ;  /* 0x3000001fff327230 */ /* 0x000fe20000004100 */
[----:B------:R-:W-:Y:S01]  /*12820*/  LOP3.LUT R31, R2, 0x64006400, RZ, 0xfc, !PT ;  /* 0x64006400021f7812 */ /* 0x000fe200078efcff */
[--C-:B------:R-:W-:Y:S02]  /*12830*/  HADD2.F32 R21, -RZ, R38.reuse.H0_H0 ;  /* 0x20000026ff157230 */ /* 0x100fe40000004100 */
[--C-:B------:R-:W-:Y:S02]  /*12840*/  HADD2.F32 R2, -RZ, R33.reuse.H0_H0 ;  /* 0x20000021ff027230 */ /* 0x100fe40000004100 */
[----:B------:R-:W-:Y:S01]  /*12850*/  HADD2.F32 R52, -RZ, R33.H1_H1 ;  /* 0x30000021ff347230 */ /* 0x000fe20000004100 */
[----:B------:R-:W-:Y:S01]  /*12860*/  LOP3.LUT R33, R32, 0x64006400, RZ, 0xfc, !PT ;  /* 0x6400640020217812 */ /* 0x000fe200078efcff */
[----:B------:R-:W-:-:S02]  /*12870*/  HADD2.F32 R38, -RZ, R38.H1_H1 ;  /* 0x30000026ff267230 */ /* 0x000fc40000004100 */
[----:B------:R-:W-:Y:S01]  /*12880*/  FFMA.FTZ R32, R19, R21, RZ ;  /* 0x0000001513207223 */ /* 0x000fe200000100ff */
[C---:B------:R-:W-:Y:S01]  /*12890*/  FFMA.FTZ R37, R21.reuse, R0, RZ ;  /* 0x0000000015257223 */ /* 0x040fe200000100ff */
[C---:B------:R-:W-:Y:S01]  /*128a0*/  FFMA.FTZ R41, R21.reuse, R18, RZ ;  /* 0x0000001215297223 */ /* 0x040fe200000100ff */
[----:B------:R-:W-:Y:S01]  /*128b0*/  FFMA.FTZ R21, R21, R2, RZ ;  /* 0x0000000215157223 */ /* 0x000fe200000100ff */
[----:B------:R-:W-:Y:S01]  /*128c0*/  LOP3.LUT R35, R34, 0x64006400, RZ, 0xfc, !PT ;  /* 0x6400640022237812 */ /* 0x000fe200078efcff */
[----:B------:R-:W-:Y:S01]  /*128d0*/  FFMA.FTZ R32, R51, R38, R32 ;  /* 0x0000002633207223 */ /* 0x000fe20000010020 */
[C---:B------:R-:W-:Y:S01]  /*128e0*/  FFMA.FTZ R37, R38.reuse, R49, R37 ;  /* 0x0000003126257223 */ /* 0x040fe20000010025 */
[C---:B------:R-:W-:Y:S01]  /*128f0*/  FFMA.FTZ R34, R38.reuse, R50, R41 ;  /* 0x0000003226227223 */ /* 0x040fe20000010029 */
[----:B------:R-:W-:Y:S01]  /*12900*/  FFMA.FTZ R38, R38, R52, R21 ;  /* 0x0000003426267223 */ /* 0x000fe20000010015 */
[----:B------:R-:W-:Y:S01]  /*12910*/  LOP3.LUT R21, R36, 0x64006400, RZ, 0xfc, !PT ;  /* 0x6400640024157812 */ /* 0x000fe200078efcff */
[----:B------:R-:W-:-:S02]  /*12920*/  HFMA2 R33, R33, R24.H0_H0, -72, -72 ;  /* 0xd480d48021217431 */ /* 0x000fc40000040018 */
[-C--:B------:R-:W-:Y:S02]  /*12930*/  HFMA2 R31, R31, R24.reuse.H0_H0, -72, -72 ;  /* 0xd480d4801f1f7431 */ /* 0x080fe40000040018 */
[-C--:B------:R-:W-:Y:S02]  /*12940*/  HFMA2 R35, R35, R24.reuse.H0_H0, -72, -72 ;  /* 0xd480d48023237431 */ /* 0x080fe40000040018 */
[----:B------:R-:W-:Y:S02]  /*12950*/  HFMA2 R21, R21, R24.H0_H0, -72, -72 ;  /* 0xd480d48015157431 */ /* 0x000fe40000040018 */
[----:B------:R-:W-:Y:S02]  /*12960*/  HADD2.F32 R60, -RZ, R33.H0_H0 ;  /* 0x20000021ff3c7230 */ /* 0x000fe40000004100 */
[----:B------:R-:W-:Y:S02]  /*12970*/  HADD2.F32 R61, -RZ, R31.H0_H0 ;  /* 0x2000001fff3d7230 */ /* 0x000fe40000004100 */
[----:B------:R-:W-:-:S02]  /*12980*/  HADD2.F32 R43, -RZ, R35.H0_H0 ;  /* 0x20000023ff2b7230 */ /* 0x000fc40000004100 */
[----:B------:R-:W-:Y:S02]  /*12990*/  HADD2.F32 R47, -RZ, R21.H0_H0 ;  /* 0x20000015ff2f7230 */ /* 0x000fe40000004100 */
[C---:B------:R-:W-:Y:S01]  /*129a0*/  FFMA.FTZ R36, R40.reuse, R60, R37 ;  /* 0x0000003c28247223 */ /* 0x040fe20000010025 */
[----:B------:R-:W-:Y:S02]  /*129b0*/  HADD2.F32 R42, -RZ, R33.H1_H1 ;  /* 0x30000021ff2a7230 */ /* 0x000fe40000004100 */
[----:B------:R-:W-:Y:S01]  /*129c0*/  FFMA.FTZ R32, R61, R40, R32 ;  /* 0x000000283d207223 */ /* 0x000fe20000010020 */
[----:B------:R-:W-:Y:S02]  /*129d0*/  HADD2.F32 R41, -RZ, R31.H1_H1 ;  /* 0x3000001fff297230 */ /* 0x000fe40000004100 */
[C---:B------:R-:W-:Y:S01]  /*129e0*/  FFMA.FTZ R31, R40.reuse, R47, R38 ;  /* 0x0000002f281f7223 */ /* 0x040fe20000010026 */
[----:B------:R-:W-:Y:S02]  /*129f0*/  HADD2.F32 R48, -RZ, R21.H1_H1 ;  /* 0x30000015ff307230 */ /* 0x000fe40000004100 */
[----:B------:R-:W-:Y:S01]  /*12a00*/  FFMA.FTZ R21, R40, R43, R34 ;  /* 0x0000002b28157223 */ /* 0x000fe20000010022 */
[----:B------:R-:W-:-:S02]  /*12a10*/  HADD2.F32 R46, -RZ, R35.H1_H1 ;  /* 0x30000023ff2e7230 */ /* 0x000fc40000004100 */
[C---:B------:R-:W-:Y:S01]  /*12a20*/  FFMA.FTZ R40, R39.reuse, R42, R36 ;  /* 0x0000002a27287223 */ /* 0x040fe20000010024 */
[--C-:B0-----:R-:W-:Y:S02]  /*12a30*/  HADD2.F32 R35, -RZ, R22.reuse.H0_H0 ;  /* 0x20000016ff237230 */ /* 0x101fe40000004100 */
[----:B------:R-:W-:Y:S01]  /*12a40*/  HADD2.F32 R36, -RZ, R22.H1_H1 ;  /* 0x30000016ff247230 */ /* 0x000fe20000004100 */
[----:B------:R-:W-:Y:S01]  /*12a50*/  LOP3.LUT R22, R26, 0xf000f, RZ, 0xc0, !PT ;  /* 0x000f000f1a167812 */ /* 0x000fe200078ec0ff */
[----:B------:R-:W-:Y:S01]  /*12a60*/  FFMA.FTZ R37, R39, R48, R31 ;  /* 0x0000003027257223 */ /* 0x000fe2000001001f */
[----:B------:R-:W-:Y:S02]  /*12a70*/  LOP3.LUT R31, R25, 0xf000f, RZ, 0xc0, !PT ;  /* 0x000f000f191f7812 */ /* 0x000fe400078ec0ff */
[----:B------:R-:W-:Y:S01]  /*12a80*/  LOP3.LUT R22, R22, 0x64006400, RZ, 0xfc, !PT ;  /* 0x6400640016167812 */ /* 0x000fe200078efcff */
[----:B------:R-:W-:Y:S01]  /*12a90*/  FFMA.FTZ R34, R41, R39, R32 ;  /* 0x0000002729227223 */ /* 0x000fe20000010020 */
[----:B------:R-:W-:Y:S01]  /*12aa0*/  FFMA.FTZ R54, R39, R46, R21 ;  /* 0x0000002e27367223 */ /* 0x000fe20000010015 */
[----:B------:R-:W-:Y:S01]  /*12ab0*/  LOP3.LUT R21, R30, 0xf000f, RZ, 0xc0, !PT ;  /* 0x000f000f1e157812 */ /* 0x000fe200078ec0ff */
[--C-:B------:R-:W-:Y:S01]  /*12ac0*/  HADD2.F32 R38, -RZ, R23.reuse.H0_H0 ;  /* 0x20000017ff267230 */ /* 0x100fe20000004100 */
[----:B------:R-:W-:Y:S01]  /*12ad0*/  LOP3.LUT R32, R31, 0x64006400, RZ, 0xfc, !PT ;  /* 0x640064001f207812 */ /* 0x000fe200078efcff */
[----:B------:R-:W-:Y:S01]  /*12ae0*/  HADD2 R31, R22, -1032, -1032 ;  /* 0xe408e408161f7430 */ /* 0x000fe20000000000 */
[----:B------:R-:W-:Y:S01]  /*12af0*/  LOP3.LUT R33, R20, 0xf000f, RZ, 0xc0, !PT ;  /* 0x000f000f14217812 */ /* 0x000fe200078ec0ff */
[----:B------:R-:W-:-:S02]  /*12b00*/  HADD2.F32 R39, -RZ, R23.H1_H1 ;  /* 0x30000017ff277230 */ /* 0x000fc40000004100 */
[----:B------:R-:W0:Y:S01]  /*12b10*/  LDS.64 R22, [UR5+0x80] ;  /* 0x00008005ff167984 */ /* 0x000e220008000a00 */
[----:B------:R-:W-:Y:S02]  /*12b20*/  LOP3.LUT R21, R21, 0x64006400, RZ, 0xfc, !PT ;  /* 0x6400640015157812 */ /* 0x000fe400078efcff */
[----:B------:R-:W-:Y:S01]  /*12b30*/  LOP3.LUT R33, R33, 0x64006400, RZ, 0xfc, !PT ;  /* 0x6400640021217812 */ /* 0x000fe200078efcff */
[----:B------:R-:W-:Y:S02]  /*12b40*/  HADD2 R32, R32, -1032, -1032 ;  /* 0xe408e40820207430 */ /* 0x000fe40000000000 */
[----:B------:R-:W-:Y:S02]  /*12b50*/  HADD2 R21, R21, -1032, -1032 ;  /* 0xe408e40815157430 */ /* 0x000fe40000000000 */
[----:B------:R-:W-:Y:S02]  /*12b60*/  HADD2.F32 R58, -RZ, R31.H0_H0 ;  /* 0x2000001fff3a7230 */ /* 0x000fe40000004100 */
[----:B------:R-:W-:-:S02]  /*12b70*/  HADD2 R33, R33, -1032, -1032 ;  /* 0xe408e40821217430 */ /* 0x000fc40000000000 */
[----:B------:R-:W-:Y:S02]  /*12b80*/  HADD2.F32 R57, -RZ, R32.H0_H0 ;  /* 0x20000020ff397230 */ /* 0x000fe40000004100 */
[----:B------:R-:W-:Y:S02]  /*12b90*/  HADD2.F32 R59, -RZ, R21.H0_H0 ;  /* 0x20000015ff3b7230 */ /* 0x000fe40000004100 */
[C---:B------:R-:W-:Y:S01]  /*12ba0*/  FFMA.FTZ R63, R35.reuse, R58, R40 ;  /* 0x0000003a233f7223 */ /* 0x040fe20000010028 */
[----:B------:R-:W-:Y:S01]  /*12bb0*/  HADD2.F32 R56, -RZ, R33.H0_H0 ;  /* 0x20000021ff387230 */ /* 0x000fe20000004100 */
[----:B------:R-:W-:Y:S01]  /*12bc0*/  LOP3.LUT R30, R30, 0xf000f0, RZ, 0xc0, !PT ;  /* 0x00f000f01e1e7812 */ /* 0x000fe200078ec0ff */
[----:B------:R-:W-:Y:S01]  /*12bd0*/  FFMA.FTZ R40, R35, R57, R54 ;  /* 0x0000003923287223 */ /* 0x000fe20000010036 */
[----:B------:R-:W-:Y:S02]  /*12be0*/  HADD2.F32 R55, -RZ, R21.H1_H1 ;  /* 0x30000015ff377230 */ /* 0x000fe40000004100 */
[----:B------:R-:W-:Y:S01]  /*12bf0*/  FFMA.FTZ R34, R59, R35, R34 ;  /* 0x000000233b227223 */ /* 0x000fe20000010022 */
[----:B------:R-:W-:-:S02]  /*12c00*/  HADD2.F32 R54, -RZ, R31.H1_H1 ;  /* 0x3000001fff367230 */ /* 0x000fc40000004100 */
[----:B------:R-:W-:Y:S02]  /*12c10*/  HADD2.F32 R53, -RZ, R32.H1_H1 ;  /* 0x30000020ff357230 */ /* 0x000fe40000004100 */
[----:B------:R-:W-:Y:S01]  /*12c20*/  FFMA.FTZ R35, R35, R56, R37 ;  /* 0x0000003823237223 */ /* 0x000fe20000010025 */
[----:B------:R-:W-:Y:S01]  /*12c30*/  HADD2.F32 R62, -RZ, R33.H1_H1 ;  /* 0x30000021ff3e7230 */ /* 0x000fe20000004100 */
[----:B------:R-:W-:Y:S02]  /*12c40*/  LOP3.LUT R21, R30, 0x64006400, RZ, 0xfc, !PT ;  /* 0x640064001e157812 */ /* 0x000fe400078efcff */
[----:B------:R-:W-:Y:S01]  /*12c50*/  LOP3.LUT R30, R20, 0xf000f0, RZ, 0xc0, !PT ;  /* 0x00f000f0141e7812 */ /* 0x000fe200078ec0ff */
[----:B------:R-:W-:Y:S01]  /*12c60*/  FFMA.FTZ R37, R55, R36, R34 ;  /* 0x0000002437257223 */ /* 0x000fe20000010022 */
[----:B------:R-:W-:Y:S01]  /*12c70*/  LOP3.LUT R25, R25, 0xf000f0, RZ, 0xc0, !PT ;  /* 0x00f000f019197812 */ /* 0x000fe200078ec0ff */
[C---:B------:R-:W-:Y:S01]  /*12c80*/  FFMA.FTZ R71, R36.reuse, R54, R63 ;  /* 0x0000003624477223 */ /* 0x040fe2000001003f */
[C---:B------:R-:W-:Y:S01]  /*12c90*/  FFMA.FTZ R73, R36.reuse, R53, R40 ;  /* 0x0000003524497223 */ /* 0x040fe20000010028 */
[----:B------:R-:W-:Y:S01]  /*12ca0*/  FFMA.FTZ R36, R36, R62, R35 ;  /* 0x0000003e24247223 */ /* 0x000fe20000010023 */
[----:B------:R-:W-:-:S02]  /*12cb0*/  LOP3.LUT R26, R26, 0xf000f0, RZ, 0xc0, !PT ;  /* 0x00f000f01a1a7812 */ /* 0x000fc400078ec0ff */
[----:B------:R-:W-:Y:S02]  /*12cc0*/  LOP3.LUT R35, R30, 0x64006400, RZ, 0xfc, !PT ;  /* 0x640064001e237812 */ /* 0x000fe400078efcff */
[----:B------:R-:W-:Y:S01]  /*12cd0*/  LOP3.LUT R33, R25, 0x64006400, RZ, 0xfc, !PT ;  /* 0x6400640019217812 */ /* 0x000fe200078efcff */
[-C--:B------:R-:W-:Y:S01]  /*12ce0*/  HFMA2 R25, R21, R24.reuse.H0_H0, -72, -72 ;  /* 0xd480d48015197431 */ /* 0x080fe20000040018 */
[----:B------:R-:W-:Y:S01]  /*12cf0*/  LOP3.LUT R31, R26, 0x64006400, RZ, 0xfc, !PT ;  /* 0x640064001a1f7812 */ /* 0x000fe200078efcff */
[----:B------:R-:W1:Y:S01]  /*12d00*/  LDS.64 R20, [UR5+0x88] ;  /* 0x00008805ff147984 */ /* 0x000e620008000a00 */
[-C--:B------:R-:W-:Y:S02]  /*12d10*/  HFMA2 R35, R35, R24.reuse.H0_H0, -72, -72 ;  /* 0xd480d48023237431 */ /* 0x080fe40000040018 */
[-C--:B------:R-:W-:Y:S02]  /*12d20*/  HFMA2 R33, R33, R24.reuse.H0_H0, -72, -72 ;  /* 0xd480d48021217431 */ /* 0x080fe40000040018 */
[----:B------:R-:W-:-:S02]  /*12d30*/  HFMA2 R31, R31, R24.H0_H0, -72, -72 ;  /* 0xd480d4801f1f7431 */ /* 0x000fc40000040018 */
[----:B------:R-:W-:Y:S02]  /*12d40*/  HADD2.F32 R67, -RZ, R35.H0_H0 ;  /* 0x20000023ff437230 */ /* 0x000fe40000004100 */
[----:B------:R-:W-:Y:S02]  /*12d50*/  HADD2.F32 R70, -RZ, R25.H0_H0 ;  /* 0x20000019ff467230 */ /* 0x000fe40000004100 */
[----:B------:R-:W-:Y:S02]  /*12d60*/  HADD2.F32 R69, -RZ, R31.H0_H0 ;  /* 0x2000001fff457230 */ /* 0x000fe40000004100 */
[----:B------:R-:W-:Y:S01]  /*12d70*/  FFMA.FTZ R36, R38, R67, R36 ;  /* 0x0000004326247223 */ /* 0x000fe20000010024 */
[----:B------:R-:W-:Y:S02]  /*12d80*/  HADD2.F32 R68, -RZ, R33.H0_H0 ;  /* 0x20000021ff447230 */ /* 0x000fe40000004100 */
[----:B------:R-:W-:Y:S02]  /*12d90*/  HADD2.F32 R63, -RZ, R35.H1_H1 ;  /* 0x30000023ff3f7230 */ /* 0x000fe40000004100 */
[----:B------:R-:W-:-:S02]  /*12da0*/  HADD2.F32 R66, -RZ, R25.H1_H1 ;  /* 0x30000019ff427230 */ /* 0x000fc40000004100 */
[--C-:B0-----:R-:W-:Y:S02]  /*12db0*/  HADD2.F32 R25, -RZ, R22.reuse.H0_H0 ;  /* 0x20000016ff197230 */ /* 0x101fe40000004100 */
[C---:B------:R-:W-:Y:S01]  /*12dc0*/  FFMA.FTZ R32, R38.reuse, R69, R71 ;  /* 0x0000004526207223 */ /* 0x040fe20000010047 */
[----:B------:R-:W-:Y:S02]  /*12dd0*/  HADD2.F32 R65, -RZ, R31.H1_H1 ;  /* 0x3000001fff417230 */ /* 0x000fe40000004100 */
[----:B------:R-:W-:Y:S01]  /*12de0*/  FFMA.FTZ R73, R38, R68, R73 ;  /* 0x0000004426497223 */ /* 0x000fe20000010049 */
[----:B------:R-:W-:Y:S02]  /*12df0*/  HADD2.F32 R64, -RZ, R33.H1_H1 ;  /* 0x30000021ff407230 */ /* 0x000fe40000004100 */
[----:B------:R-:W-:Y:S01]  /*12e00*/  FFMA.FTZ R33, R70, R38, R37 ;  /* 0x0000002646217223 */ /* 0x000fe20000010025 */
[----:B------:R-:W-:Y:S01]  /*12e10*/  FFMA.FTZ R35, R39, R63, R36 ;  /* 0x0000003f27237223 */ /* 0x000fe20000010024 */
[----:B------:R-:W-:-:S02]  /*12e20*/  HADD2.F32 R30, -RZ, R22.H1_H1 ;  /* 0x30000016ff1e7230 */ /* 0x000fc40000004100 */
[--C-:B------:R-:W-:Y:S02]  /*12e30*/  HADD2.F32 R36, -RZ, R23.reuse.H0_H0 ;  /* 0x20000017ff247230 */ /* 0x100fe40000004100 */
[----:B------:R-:W-:Y:S02]  /*12e40*/  HADD2.F32 R31, -RZ, R23.H1_H1 ;  /* 0x30000017ff1f7230 */ /* 0x000fe40000004100 */
[----:B------:R-:W-:Y:S01]  /*12e50*/  FFMA.FTZ R38, R0, R25, RZ ;  /* 0x0000001900267223 */ /* 0x000fe200000100ff */
[----:B------:R-:W0:Y:S01]  /*12e60*/  LDS.64 R22, [UR5+0x100] ;  /* 0x00010005ff167984 */ /* 0x000e220008000a00 */
[----:B------:R-:W-:Y:S01]  /*12e70*/  FFMA.FTZ R33, R66, R39, R33 ;  /* 0x0000002742217223 */ /* 0x000fe20000010021 */
[C---:B------:R-:W-:Y:S01]  /*12e80*/  FFMA.FTZ R32, R39.reuse, R65, R32 ;  /* 0x0000004127207223 */ /* 0x040fe20000010020 */
[----:B------:R-:W-:Y:S01]  /*12e90*/  FFMA.FTZ R26, R39, R64, R73 ;  /* 0x00000040271a7223 */ /* 0x000fe20000010049 */
        /* <DEDUP_REMOVED lines=15> */
[----:B------:R-:W2:Y:S01]  /*12f90*/  LDS.64 R30, [UR5+0x108] ;  /* 0x00010805ff1e7984 */ /* 0x000ea20008000a00 */
[--C-:B-1----:R-:W-:Y:S02]  /*12fa0*/  HADD2.F32 R25, -RZ, R20.reuse.H0_H0 ;  /* 0x20000014ff197230 */ /* 0x102fe40000004100 */
[----:B------:R-:W-:-:S03]  /*12fb0*/  HADD2.F32 R20, -RZ, R20.H1_H1 ;  /* 0x30000014ff147230 */ /* 0x000fc60000004100 */
[-C--:B------:R-:W-:Y:S01]  /*12fc0*/  FFMA.FTZ R40, R57, R25.reuse, R40 ;  /* 0x0000001939287223 */ /* 0x080fe20000010028 */
[-C--:B------:R-:W-:Y:S01]  /*12fd0*/  FFMA.FTZ R34, R59, R25.reuse, R34 ;  /* 0x000000193b227223 */ /* 0x080fe20000010022 */
[-C--:B------:R-:W-:Y:S01]  /*12fe0*/  FFMA.FTZ R37, R58, R25.reuse, R37 ;  /* 0x000000193a257223 */ /* 0x080fe20000010025 */
[--C-:B------:R-:W-:Y:S02]  /*12ff0*/  HADD2.F32 R36, -RZ, R21.reuse.H0_H0 ;  /* 0x20000015ff247230 */ /* 0x100fe40000004100 */
        /* <DEDUP_REMOVED lines=11> */
[----:B----4-:R-:W-:Y:S01]  /*130b0*/  @!P0 PRMT R122, R28, 0x7610, R122 ;  /* 0x000076101c7a8816 */ /* 0x010fe2000000007a */
[--C-:B0-----:R-:W-:Y:S01]  /*130c0*/  HADD2.F32 R25, -RZ, R22.reuse.H0_H0 ;  /* 0x20000016ff197230 */ /* 0x101fe20000004100 */
[----:B------:R-:W-:Y:S01]  /*130d0*/  @!P0 PRMT R121, R29, 0x7610, R121 ;  /* 0x000076101d798816 */ /* 0x000fe20000000079 */
[-C--:B------:R-:W-:Y:S01]  /*130e0*/  FFMA.FTZ R37, R66, R38.reuse, R21 ;  /* 0x0000002642257223 */ /* 0x080fe20000010015 */
[-C--:B------:R-:W-:Y:S01]  /*130f0*/  FFMA.FTZ R34, R65, R38.reuse, R34 ;  /* 0x0000002641227223 */ /* 0x080fe20000010022 */
[----:B------:R-:W-:Y:S01]  /*13100*/  FFMA.FTZ R21, R63, R38, R36 ;  /* 0x000000263f157223 */ /* 0x000fe20000010024 */
[----:B------:R-:W-:Y:S01]  /*13110*/  @!P0 PRMT R122, R122, 0x7610, R28 ;  /* 0x000076107a7a8816 */ /* 0x000fe2000000001c */
[----:B------:R-:W-:Y:S01]  /*13120*/  HADD2.F32 R22, -RZ, R22.H1_H1 ;  /* 0x30000016ff167230 */ /* 0x000fe20000004100 */
[----:B------:R-:W-:Y:S01]  /*13130*/  @!P0 PRMT R121, R121, 0x7610, R29 ;  /* 0x0000761079798816 */ /* 0x000fe2000000001d */
        /* <DEDUP_REMOVED lines=29> */
[-C--:B------:R-:W-:Y:S01]  /*13310*/  FFMA.FTZ R23, R70, R22.reuse, R23 ;  /* 0x0000001646177223 */ /* 0x080fe20000010017 */
[-C--:B------:R-:W-:Y:S01]  /*13320*/  FFMA.FTZ R28, R69, R22.reuse, R28 ;  /* 0x00000016451c7223 */ /* 0x080fe2000001001c */
[-C--:B------:R-:W-:Y:S01]  /*13330*/  FFMA.FTZ R29, R68, R22.reuse, R25 ;  /* 0x00000016441d7223 */ /* 0x080fe20000010019 */
[----:B------:R-:W-:Y:S02]  /*13340*/  HADD2.F32 R31, -RZ, R31.H1_H1 ;  /* 0x3000001fff1f7230 */ /* 0x000fe40000004100 */
[----:B------:R-:W-:Y:S01]  /*13350*/  FFMA.FTZ R22, R67, R22, R30 ;  /* 0x0000001643167223 */ /* 0x000fe2000001001e */
[----:B------:R-:W-:-:S02]  /*13360*/  HADD2.F32 R30, -RZ, R122.H0_H0 ;  /* 0x2000007aff1e7230 */ /* 0x000fc40000004100 */
[----:B------:R-:W-:Y:S02]  /*13370*/  HADD2.F32 R25, -RZ, R122.H1_H1 ;  /* 0x3000007aff197230 */ /* 0x000fe40000004100 */
[----:B------:R-:W-:Y:S01]  /*13380*/  FFMA.FTZ R74, R64, R31, R29 ;  /* 0x0000001f404a7223 */ /* 0x000fe2000001001d */
[--C-:B------:R-:W-:Y:S02]  /*13390*/  HADD2.F32 R29, -RZ, R121.reuse.H0_H0 ;  /* 0x20000079ff1d7230 */ /* 0x100fe40000004100 */
[----:B------:R-:W-:Y:S01]  /*133a0*/  FMUL.FTZ R33, R33, R30 ;  /* 0x0000001e21217220 */ /* 0x000fe20000410000 */
[----:B------:R-:W-:Y:S01]  /*133b0*/  FMUL.FTZ R32, R32, R25 ;  /* 0x0000001920207220 */ /* 0x000fe20000410000 */
[-C--:B------:R-:W-:Y:S01]  /*133c0*/  FFMA.FTZ R71, R66, R31.reuse, R23 ;  /* 0x0000001f42477223 */ /* 0x080fe20000010017 */
[-C--:B------:R-:W-:Y:S01]  /*133d0*/  FFMA.FTZ R72, R65, R31.reuse, R28 ;  /* 0x0000001f41487223 */ /* 0x080fe2000001001c */
[----:B------:R-:W-:Y:S01]  /*133e0*/  FFMA.FTZ R73, R63, R31, R22 ;  /* 0x0000001f3f497223 */ /* 0x000fe20000010016 */
[----:B------:R-:W-:Y:S01]  /*133f0*/  F2FP.F16.F32.PACK_AB R22, RZ, R33 ;  /* 0x00000021ff16723e */ /* 0x000fe200000000ff */
[----:B------:R-:W-:Y:S01]  /*13400*/  FMUL.FTZ R26, R26, R29 ;  /* 0x0000001d1a1a7220 */ /* 0x000fe20000410000 */
[----:B------:R-:W-:Y:S01]  /*13410*/  F2FP.F16.F32.PACK_AB R23, RZ, R32 ;  /* 0x00000020ff17723e */ /* 0x000fe200000000ff */
[----:B------:R-:W-:Y:S01]  /*13420*/  HADD2.F32 R28, -RZ, R121.H1_H1 ;  /* 0x30000079ff1c7230 */ /* 0x000fe20000004100 */
[----:B------:R-:W-:Y:S01]  /*13430*/  MOV R39, R27 ;  /* 0x0000001b00277202 */ /* 0x000fe20000000f00 */
[----:B------:R-:W-:Y:S01]  /*13440*/  FMUL.FTZ R20, R20, R29 ;  /* 0x0000001d14147220 */ /* 0x000fe20000410000 */
[----:B------:R-:W-:Y:S01]  /*13450*/  PRMT R22, R22, 0x5410, R23 ;  /* 0x0000541016167816 */ /* 0x000fe20000000017 */
[----:B------:R-:W0:Y:S01]  /*13460*/  LDS.64 R32, [UR5+0x180] ;  /* 0x00018005ff207984 */ /* 0x000e220008000a00 */
[----:B------:R-:W-:Y:S01]  /*13470*/  F2FP.F16.F32.PACK_AB R31, RZ, R26 ;  /* 0x0000001aff1f723e */ /* 0x000fe200000000ff */
[----:B------:R-:W-:Y:S01]  /*13480*/  FMUL.FTZ R21, R21, R28 ;  /* 0x0000001c15157220 */ /* 0x000fe20000410000 */
[----:B------:R-:W-:Y:S01]  /*13490*/  IMAD.WIDE R26, R124, 0x4, R44 ;  /* 0x000000047c1a7825 */ /* 0x000fe200078e022c */
[----:B------:R-:W-:Y:S01]  /*134a0*/  F2FP.F16.F32.PACK_AB R36, RZ, R20 ;  /* 0x00000014ff24723e */ /* 0x000fe200000000ff */
[----:B------:R-:W-:-:S02]  /*134b0*/  HFMA2.MMA R39, R22, 1, 1, R39 ;  /* 0x3c003c0016277835 */ /* 0x000fc40000000027 */
[----:B------:R-:W-:Y:S02]  /*134c0*/  F2FP.F16.F32.PACK_AB R38, RZ, R21 ;  /* 0x00000015ff26723e */ /* 0x000fe400000000ff */
[----:B------:R-:W2:Y:S01]  /*134d0*/  LDG.E.128.CONSTANT R20, desc[UR8][R26.64] ;  /* 0x000000081a147981 */ /* 0x000ea2000c1e9d00 */
[----:B------:R-:W-:Y:S01]  /*134e0*/  FMUL.FTZ R34, R34, R25 ;  /* 0x0000001922227220 */ /* 0x000fe20000410000 */
[----:B------:R-:W-:Y:S01]  /*134f0*/  FMUL.FTZ R35, R35, R28 ;  /* 0x0000001c23237220 */ /* 0x000fe20000410000 */
[----:B------:R-:W-:-:S03]  /*13500*/  FMUL.FTZ R37, R37, R30 ;  /* 0x0000001e25257220 */ /* 0x000fc60000410000 */
[----:B------:R-:W-:Y:S02]  /*13510*/  F2FP.F16.F32.PACK_AB R34, RZ, R34 ;  /* 0x00000022ff22723e */ /* 0x000fe400000000ff */
[----:B------:R-:W-:Y:S02]  /*13520*/  F2FP.F16.F32.PACK_AB R35, RZ, R35 ;  /* 0x00000023ff23723e */ /* 0x000fe400000000ff */
[----:B------:R-:W-:Y:S01]  /*13530*/  F2FP.F16.F32.PACK_AB R37, RZ, R37 ;  /* 0x00000025ff25723e */ /* 0x000fe200000000ff */
[----:B------:R-:W-:Y:S01]  /*13540*/  FMUL.FTZ R71, R71, R30 ;  /* 0x0000001e47477220 */ /* 0x000fe20000410000 */
[----:B------:R-:W-:Y:S01]  /*13550*/  FMUL.FTZ R72, R72, R25 ;  /* 0x0000001948487220 */ /* 0x000fe20000410000 */
[----:B------:R-:W-:Y:S02]  /*13560*/  PRMT R31, R31, 0x5410, R35 ;  /* 0x000054101f1f7816 */ /* 0x000fe40000000023 */
[----:B------:R-:W-:Y:S02]  /*13570*/  PRMT R37, R37, 0x5410, R34 ;  /* 0x0000541025257816 */ /* 0x000fe40000000022 */
[----:B------:R-:W1:Y:S01]  /*13580*/  LDS.64 R34, [UR5+0x188] ;  /* 0x00018805ff227984 */ /* 0x000e620008000a00 */
[----:B------:R-:W-:-:S02]  /*13590*/  F2FP.F16.F32.PACK_AB R71, RZ, R71 ;  /* 0x00000047ff47723e */ /* 0x000fc400000000ff */
[----:B------:R-:W-:Y:S02]  /*135a0*/  F2FP.F16.F32.PACK_AB R72, RZ, R72 ;  /* 0x00000048ff48723e */ /* 0x000fe400000000ff */
[----:B------:R-:W-:Y:S02]  /*135b0*/  PRMT R36, R36, 0x5410, R38 ;  /* 0x0000541024247816 */ /* 0x000fe40000000026 */
[----:B------:R-:W-:Y:S01]  /*135c0*/  PRMT R71, R71, 0x5410, R72 ;  /* 0x0000541047477816 */ /* 0x000fe20000000048 */
[----:B------:R-:W-:Y:S01]  /*135d0*/  HFMA2.MMA R40, R31, 1, 1, R17 ;  /* 0x3c003c001f287835 */ /* 0x000fe20000000011 */
[----:B------:R-:W-:Y:S01]  /*135e0*/  FMUL.FTZ R74, R74, R29 ;  /* 0x0000001d4a4a7220 */ /* 0x000fe20000410000 */
[----:B------:R-:W-:Y:S01]  /*135f0*/  FMUL.FTZ R73, R73, R28 ;  /* 0x0000001c49497220 */ /* 0x000fe20000410000 */
[----:B------:R-:W-:Y:S02]  /*13600*/  HADD2 R38, R36, R15 ;  /* 0x0000000f24267230 */ /* 0x000fe40000000000 */
[----:B------:R-:W-:Y:S01]  /*13610*/  HFMA2.MMA R31, R71, 1, 1, R14 ;  /* 0x3c003c00471f7835 */ /* 0x000fe2000000000e */
[----:B------:R-:W-:Y:S01]  /*13620*/  MOV R36, R13 ;  /* 0x0000000d00247202 */ /* 0x000fe20000000f00 */
[----:B------:R-:W3:Y:S01]  /*13630*/  LDS.64 R14, [UR5+0x200] ;  /* 0x00020005ff0e7984 */ /* 0x000ee20008000a00 */
[----:B0-----:R-:W-:Y:S01]  /*13640*/  HADD2.F32 R13, -RZ, R32.H0_H0 ;  /* 0x20000020ff0d7230 */ /* 0x001fe20000004100 */
[----:B------:R-:W-:-:S02]  /*13650*/  F2FP.F16.F32.PACK_AB R74, RZ, R74 ;  /* 0x0000004aff4a723e */ /* 0x000fc400000000ff */
[----:B------:R-:W-:Y:S01]  /*13660*/  F2FP.F16.F32.PACK_AB R73, RZ, R73 ;  /* 0x00000049ff49723e */ /* 0x000fe200000000ff */
[----:B------:R-:W-:Y:S02]  /*13670*/  HADD2 R37, R37, R16 ;  /* 0x0000001025257230 */ /* 0x000fe40000000000 */
[----:B------:R-:W-:Y:S02]  /*13680*/  HADD2.F32 R32, -RZ, R32.H1_H1 ;  /* 0x30000020ff207230 */ /* 0x000fe40000004100 */
[-C--:B------:R-:W-:Y:S01]  /*13690*/  FFMA.FTZ R16, R19, R13.reuse, RZ ;  /* 0x0000000d13107223 */ /* 0x080fe200000100ff */
[----:B------:R-:W-:Y:S01]  /*136a0*/  PRMT R74, R74, 0x5410, R73 ;  /* 0x000054104a4a7816 */ /* 0x000fe20000000049 */
[-C--:B------:R-:W-:Y:S01]  /*136b0*/  FFMA.FTZ R72, R0, R13.reuse, RZ ;  /* 0x0000000d00487223 */ /* 0x080fe200000100ff */
[----:B------:R-:W-:Y:S02]  /*136c0*/  HADD2.F32 R44, -RZ, R33.H0_H0 ;  /* 0x20000021ff2c7230 */ /* 0x000fe40000004100 */
[-C--:B------:R-:W-:Y:S01]  /*136d0*/  FFMA.FTZ R17, R18, R13.reuse, RZ ;  /* 0x0000000d12117223 */ /* 0x080fe200000100ff */
[----:B------:R-:W-:Y:S01]  /*136e0*/  FFMA.FTZ R45, R2, R13, RZ ;  /* 0x0000000d022d7223 */ /* 0x000fe200000100ff */
[-C--:B------:R-:W-:Y:S01]  /*136f0*/  FFMA.FTZ R16, R51, R32.reuse, R16 ;  /* 0x0000002033107223 */ /* 0x080fe20000010010 */
[----:B------:R-:W-:Y:S01]  /*13700*/  HFMA2.MMA R36, R74, 1, 1, R36 ;  /* 0x3c003c004a247835 */ /* 0x000fe20000000024 */
[-C--:B------:R-:W-:Y:S01]  /*13710*/  FFMA.FTZ R13, R49, R32.reuse, R72 ;  /* 0x00000020310d7223 */ /* 0x080fe20000010048 */
[-C--:B------:R-:W-:Y:S01]  /*13720*/  FFMA.FTZ R72, R50, R32.reuse, R17 ;  /* 0x0000002032487223 */ /* 0x080fe20000010011 */
[----:B------:R-:W-:Y:S01]  /*13730*/  FFMA.FTZ R74, R52, R32, R45 ;  /* 0x00000020344a7223 */ /* 0x000fe2000001002d */
[----:B------:R-:W-:-:S02]  /*13740*/  FFMA.FTZ R32, R61, R44, R16 ;  /* 0x0000002c3d207223 */ /* 0x000fc40000010010 */
[----:B------:R-:W0:Y:S01]  /*13750*/  LDS.64 R16, [UR5+0x208] ;  /* 0x00020805ff107984 */ /* 0x000e220008000a00 */
[----:B------:R-:W-:Y:S02]  /*13760*/  HADD2.F32 R33, -RZ, R33.H1_H1 ;  /* 0x30000021ff217230 */ /* 0x000fe40000004100 */
        /* <DEDUP_REMOVED lines=17> */
[----:B------:R-:W-:Y:S02]  /*13880*/  HADD2.F32 R35, -RZ, R35.H1_H1 ;  /* 0x30000023ff237230 */ /* 0x000fe40000004100 */
[----:B------:R-:W-:Y:S01]  /*13890*/  FFMA.FTZ R34, R62, R34, R73 ;  /* 0x000000223e227223 */ /* 0x000fe20000010049 */
[----:B------:R-:W-:Y:S01]  /*138a0*/  FFMA.FTZ R32, R69, R44, R32 ;  /* 0x0000002c45207223 */ /* 0x000fe20000010020 */
[----:B---3--:R-:W-:-:S02]  /*138b0*/  HADD2.F32 R71, -RZ, R14.H0_H0 ;  /* 0x2000000eff477230 */ /* 0x008fc40000004100 */
[-C--:B------:R-:W-:Y:S01]  /*138c0*/  FFMA.FTZ R45, R68, R44.reuse, R33 ;  /* 0x0000002c442d7223 */ /* 0x080fe20000010021 */
[-C--:B------:R-:W-:Y:S01]  /*138d0*/  FFMA.FTZ R13, R70, R44.reuse, R13 ;  /* 0x0000002c460d7223 */ /* 0x080fe2000001000d */
[----:B------:R-:W-:Y:S01]  /*138e0*/  FFMA.FTZ R44, R67, R44, R34 ;  /* 0x0000002c432c7223 */ /* 0x000fe20000010022 */
[-C--:B------:R-:W-:Y:S01]  /*138f0*/  FFMA.FTZ R34, R65, R35.reuse, R32 ;  /* 0x0000002341227223 */ /* 0x080fe20000010020 */
[----:B------:R-:W-:Y:S02]  /*13900*/  HADD2.F32 R14, -RZ, R14.H1_H1 ;  /* 0x3000000eff0e7230 */ /* 0x000fe40000004100 */
[----:B------:R-:W-:Y:S01]  /*13910*/  FFMA.FTZ R32, R64, R35, R45 ;  /* 0x0000002340207223 */ /* 0x000fe2000001002d */
[----:B------:R-:W-:Y:S01]  /*13920*/  FFMA.FTZ R74, R0, R71, RZ ;  /* 0x00000047004a7223 */ /* 0x000fe200000100ff */
[----:B------:R-:W-:Y:S01]  /*13930*/  FFMA.FTZ R33, R66, R35, R13 ;  /* 0x0000002342217223 */ /* 0x000fe2000001000d */
[----:B------:R-:W-:Y:S01]  /*13940*/  FFMA.FTZ R45, R18, R71, RZ ;  /* 0x00000047122d7223 */ /* 0x000fe200000100ff */
        /* <DEDUP_REMOVED lines=11> */
[--C-:B0-----:R-:W-:Y:S02]  /*13a00*/  HADD2.F32 R35, -RZ, R16.reuse.H0_H0 ;  /* 0x20000010ff237230 */ /* 0x101fe40000004100 */
[-C--:B------:R-:W-:Y:S01]  /*13a10*/  FFMA.FTZ R75, R47, R72.reuse, R14 ;  /* 0x000000482f4b7223 */ /* 0x080fe2000001000e */
[----:B------:R-:W-:Y:S01]  /*13a20*/  FFMA.FTZ R44, R61, R72, R44 ;  /* 0x000000483d2c7223 */ /* 0x000fe2000001002c */
        /* <DEDUP_REMOVED lines=9> */
[-C--:B------:R-:W-:Y:S02]  /*13ac0*/  FFMA.FTZ R35, R53, R16.reuse, R14 ;  /* 0x0000001035237223 */ /* 0x080fe4000001000e */
[----:B------:R-:W0:Y:S01]  /*13ad0*/  LDS.64 R14, [UR5+0x280] ;  /* 0x00028005ff0e7984 */ /* 0x000e220008000a00 */
[--C-:B------:R-:W-:Y:S02]  /*13ae0*/  HADD2.F32 R72, -RZ, R17.reuse.H0_H0 ;  /* 0x20000011ff487230 */ /* 0x100fe40000004100 */
[----:B------:R-:W-:Y:S02]  /*13af0*/  HADD2.F32 R45, -RZ, R17.H1_H1 ;  /* 0x30000011ff2d7230 */ /* 0x000fe40000004100 */
        /* <DEDUP_REMOVED lines=11> */
[----:B------:R-:W-:Y:S01]  /*13bb0*/  FFMA.FTZ R72, R64, R45, R71 ;  /* 0x0000002d40487223 */ /* 0x000fe20000010047 */
[----:B------:R-:W-:Y:S01]  /*13bc0*/  FMUL.FTZ R32, R32, R29 ;  /* 0x0000001d20207220 */ /* 0x000fe20000410000 */
[----:B------:R-:W-:Y:S01]  /*13bd0*/  FMUL.FTZ R17, R13, R28 ;  /* 0x0000001c0d117220 */ /* 0x000fe20000410000 */
[----:B------:R-:W-:Y:S01]  /*13be0*/  FMUL.FTZ R35, R35, R30 ;  /* 0x0000001e23237220 */ /* 0x000fe20000410000 */
[----:B------:R-:W-:Y:S01]  /*13bf0*/  FMUL.FTZ R44, R44, R25 ;  /* 0x000000192c2c7220 */ /* 0x000fe20000410000 */
[----:B------:R-:W-:Y:S01]  /*13c00*/  FFMA.FTZ R45, R63, R45, R16 ;  /* 0x0000002d3f2d7223 */ /* 0x000fe20000010010 */
[----:B------:R-:W-:-:S02]  /*13c10*/  F2FP.F16.F32.PACK_AB R33, RZ, R33 ;  /* 0x00000021ff21723e */ /* 0x000fc400000000ff */
[----:B------:R-:W-:Y:S02]  /*13c20*/  F2FP.F16.F32.PACK_AB R34, RZ, R34 ;  /* 0x00000022ff22723e */ /* 0x000fe400000000ff */
[----:B------:R-:W-:Y:S01]  /*13c30*/  MOV R71, R12 ;  /* 0x0000000c00477202 */ /* 0x000fe20000000f00 */
[----:B------:R-:W-:Y:S01]  /*13c40*/  FMUL.FTZ R72, R72, R29 ;  /* 0x0000001d48487220 */ /* 0x000fe20000410000 */
[----:B------:R-:W1:Y:S01]  /*13c50*/  LDS.64 R12, [UR5+0x288] ;  /* 0x00028805ff0c7984 */ /* 0x000e620008000a00 */
[----:B------:R-:W-:Y:S01]  /*13c60*/  F2FP.F16.F32.PACK_AB R16, RZ, R32 ;  /* 0x00000020ff10723e */ /* 0x000fe200000000ff */
[----:B------:R-:W-:Y:S01]  /*13c70*/  FMUL.FTZ R45, R45, R28 ;  /* 0x0000001c2d2d7220 */ /* 0x000fe20000410000 */
[----:B------:R-:W-:Y:S02]  /*13c80*/  F2FP.F16.F32.PACK_AB R17, RZ, R17 ;  /* 0x00000011ff11723e */ /* 0x000fe400000000ff */
[----:B------:R-:W-:Y:S02]  /*13c90*/  F2FP.F16.F32.PACK_AB R35, RZ, R35 ;  /* 0x00000023ff23723e */ /* 0x000fe400000000ff */
[----:B------:R-:W-:-:S02]  /*13ca0*/  F2FP.F16.F32.PACK_AB R44, RZ, R44 ;  /* 0x0000002cff2c723e */ /* 0x000fc400000000ff */
[----:B------:R-:W-:Y:S02]  /*13cb0*/  PRMT R33, R33, 0x5410, R34 ;  /* 0x0000541021217816 */ /* 0x000fe40000000022 */
[----:B------:R-:W-:Y:S02]  /*13cc0*/  PRMT R16, R16, 0x5410, R17 ;  /* 0x0000541010107816 */ /* 0x000fe40000000011 */
[----:B------:R-:W-:Y:S02]  /*13cd0*/  PRMT R35, R35, 0x5410, R44 ;  /* 0x0000541023237816 */ /* 0x000fe4000000002c */
[----:B------:R-:W-:Y:S02]  /*13ce0*/  F2FP.F16.F32.PACK_AB R72, RZ, R72 ;  /* 0x00000048ff48723e */ /* 0x000fe400000000ff */
[----:B------:R-:W-:Y:S01]  /*13cf0*/  F2FP.F16.F32.PACK_AB R45, RZ, R45 ;  /* 0x0000002dff2d723e */ /* 0x000fe200000000ff */
[----:B------:R-:W-:Y:S01]  /*13d00*/  HFMA2.MMA R32, R33, 1, 1, R71 ;  /* 0x3c003c0021207835 */ /* 0x000fe20000000047 */
[----:B------:R-:W-:Y:S01]  /*13d10*/  HADD2 R33, R16, R11 ;  /* 0x0000000b10217230 */ /* 0x000fe20000000000 */
[----:B------:R-:W-:Y:S01]  /*13d20*/  MOV R17, R9 ;  /* 0x0000000900117202 */ /* 0x000fe20000000f00 */
[----:B------:R-:W-:Y:S01]  /*13d30*/  HFMA2.MMA R16, R35, 1, 1, R10 ;  /* 0x3c003c0023107835 */ /* 0x000fe2000000000a */
[----:B------:R-:W-:Y:S01]  /*13d40*/  PRMT R72, R72, 0x5410, R45 ;  /* 0x0000541048487816 */ /* 0x000fe2000000002d */
[----:B------:R-:W3:Y:S01]  /*13d50*/  LDS.64 R10, [UR5+0x300] ;  /* 0x00030005ff0a7984 */ /* 0x000ee20008000a00 */
[----:B0-----:R-:W-:-:S02]  /*13d60*/  HADD2.F32 R9, -RZ, R14.H0_H0 ;  /* 0x2000000eff097230 */ /* 0x001fc40000004100 */
[----:B------:R-:W-:Y:S02]  /*13d70*/  HADD2.F32 R14, -RZ, R14.H1_H1 ;  /* 0x3000000eff0e7230 */ /* 0x000fe40000004100 */
[----:B------:R-:W-:Y:S01]  /*13d80*/  HFMA2.MMA R17, R72, 1, 1, R17 ;  /* 0x3c003c0048117835 */ /* 0x000fe20000000011 */
        /* <DEDUP_REMOVED lines=9> */
[----:B------:R-:W-:-:S04]  /*13e20*/  FFMA.FTZ R14, R52, R14, R45 ;  /* 0x0000000e340e7223 */ /* 0x000fc8000001002d */
[-C--:B------:R-:W-:Y:S02]  /*13e30*/  FFMA.FTZ R73, R47, R44.reuse, R14 ;  /* 0x0000002c2f497223 */ /* 0x080fe4000001000e */
        /* <DEDUP_REMOVED lines=25> */
[----:B------:R-:W-:Y:S02]  /*13fd0*/  HADD2.F32 R10, -RZ, R10.H1_H1 ;  /* 0x3000000aff0a7230 */ /* 0x000fe40000004100 */
[----:B------:R-:W-:Y:S01]  /*13fe0*/  FFMA.FTZ R12, R64, R35, R45 ;  /* 0x00000023400c7223 */ /* 0x000fe2000001002d */
[----:B------:R-:W-:Y:S01]  /*13ff0*/  FFMA.FTZ R74, R0, R71, RZ ;  /* 0x00000047004a7223 */ /* 0x000fe200000100ff */
[----:B------:R-:W-:Y:S01]  /*14000*/  FFMA.FTZ R13, R66, R35, R9 ;  /* 0x00000023420d7223 */ /* 0x000fe20000010009 */
[----:B------:R-:W-:Y:S01]  /*14010*/  FFMA.FTZ R45, R18, R71, RZ ;  /* 0x00000047122d7223 */ /* 0x000fe200000100ff */
[-C--:B------:R-:W-:Y:S01]  /*14020*/  FFMA.FTZ R9, R63, R35.reuse, R44 ;  /* 0x000000233f097223 */ /* 0x080fe2000001002c */
        /* <DEDUP_REMOVED lines=36> */
[-C--:B------:R-:W-:Y:S01]  /*14270*/  FFMA.FTZ R15, R66, R45.reuse, R15 ;  /* 0x0000002d420f7223 */ /* 0x080fe2000001000f */
[-C--:B------:R-:W-:Y:S01]  /*14280*/  FFMA.FTZ R44, R65, R45.reuse, R44 ;  /* 0x0000002d412c7223 */ /* 0x080fe2000001002c */
[-C--:B------:R-:W-:Y:S01]  /*14290*/  FFMA.FTZ R14, R64, R45.reuse, R35 ;  /* 0x0000002d400e7223 */ /* 0x080fe20000010023 */
[----:B------:R-:W-:Y:S01]  /*142a0*/  FFMA.FTZ R45, R63, R45, R72 ;  /* 0x0000002d3f2d7223 */ /* 0x000fe20000010048 */
[----:B------:R-:W-:Y:S01]  /*142b0*/  FMUL.FTZ R9, R9, R28 ;  /* 0x0000001c09097220 */ /* 0x000fe20000410000 */
[----:B------:R-:W-:-:S02]  /*142c0*/  F2FP.F16.F32.PACK_AB R13, RZ, R13 ;  /* 0x0000000dff0d723e */ /* 0x000fc400000000ff */
[----:B------:R-:W-:Y:S01]  /*142d0*/  F2FP.F16.F32.PACK_AB R34, RZ, R34 ;  /* 0x00000022ff22723e */ /* 0x000fe200000000ff */
[----:B------:R-:W-:Y:S01]  /*142e0*/  FMUL.FTZ R12, R12, R29 ;  /* 0x0000001d0c0c7220 */ /* 0x000fe20000410000 */
[----:B------:R-:W-:Y:S01]  /*142f0*/  MOV R71, R7 ;  /* 0x0000000700477202 */ /* 0x000fe20000000f00 */
[----:B------:R-:W-:Y:S01]  /*14300*/  FMUL.FTZ R14, R14, R29 ;  /* 0x0000001d0e0e7220 */ /* 0x000fe20000410000 */
[----:B------:R-:W-:Y:S01]  /*14310*/  FMUL.FTZ R45, R45, R28 ;  /* 0x0000001c2d2d7220 */ /* 0x000fe20000410000 */
[----:B------:R-:W-:Y:S01]  /*14320*/  MOV R35, R8 ;  /* 0x0000000800237202 */ /* 0x000fe20000000f00 */
[----:B------:R-:W-:Y:S01]  /*14330*/  FMUL.FTZ R44, R44, R25 ;  /* 0x000000192c2c7220 */ /* 0x000fe20000410000 */
[----:B------:R-:W-:Y:S01]  /*14340*/  PRMT R72, R13, 0x5410, R34 ;  /* 0x000054100d487816 */ /* 0x000fe20000000022 */
[----:B------:R-:W-:Y:S01]  /*14350*/  FMUL.FTZ R13, R15, R30 ;  /* 0x0000001e0f0d7220 */ /* 0x000fe20000410000 */
[----:B------:R-:W-:Y:S02]  /*14360*/  F2FP.F16.F32.PACK_AB R7, RZ, R9 ;  /* 0x00000009ff07723e */ /* 0x000fe400000000ff */
[----:B------:R-:W1:Y:S01]  /*14370*/  LDS.64 R8, [UR5+0x388] ;  /* 0x00038805ff087984 */ /* 0x000e620008000a00 */
[----:B------:R-:W-:-:S02]  /*14380*/  F2FP.F16.F32.PACK_AB R12, RZ, R12 ;  /* 0x0000000cff0c723e */ /* 0x000fc400000000ff */
[----:B------:R-:W-:Y:S02]  /*14390*/  F2FP.F16.F32.PACK_AB R14, RZ, R14 ;  /* 0x0000000eff0e723e */ /* 0x000fe400000000ff */
[----:B------:R-:W-:Y:S02]  /*143a0*/  F2FP.F16.F32.PACK_AB R45, RZ, R45 ;  /* 0x0000002dff2d723e */ /* 0x000fe400000000ff */
[----:B------:R-:W-:Y:S02]  /*143b0*/  F2FP.F16.F32.PACK_AB R13, RZ, R13 ;  /* 0x0000000dff0d723e */ /* 0x000fe400000000ff */
[----:B------:R-:W-:Y:S02]  /*143c0*/  F2FP.F16.F32.PACK_AB R44, RZ, R44 ;  /* 0x0000002cff2c723e */ /* 0x000fe400000000ff */
[----:B------:R-:W-:Y:S02]  /*143d0*/  PRMT R12, R12, 0x5410, R7 ;  /* 0x000054100c0c7816 */ /* 0x000fe40000000007 */
[----:B------:R-:W-:-:S02]  /*143e0*/  PRMT R7, R14, 0x5410, R45 ;  /* 0x000054100e077816 */ /* 0x000fc4000000002d */
[----:B------:R-:W-:Y:S02]  /*143f0*/  MOV R14, R5 ;  /* 0x00000005000e7202 */ /* 0x000fe40000000f00 */
[----:B------:R-:W-:Y:S01]  /*14400*/  PRMT R13, R13, 0x5410, R44 ;  /* 0x000054100d0d7816 */ /* 0x000fe2000000002c */
[--C-:B0-----:R-:W-:Y:S02]  /*14410*/  HADD2.F32 R5, -RZ, R10.reuse.H0_H0 ;  /* 0x2000000aff057230 */ /* 0x101fe40000004100 */
[--C-:B------:R-:W-:Y:S01]  /*14420*/  HADD2.F32 R34, -RZ, R11.reuse.H0_H0 ;  /* 0x2000000bff227230 */ /* 0x100fe20000004100 */
[----:B------:R-:W-:Y:S01]  /*14430*/  HFMA2.MMA R14, R7, 1, 1, R14 ;  /* 0x3c003c00070e7835 */ /* 0x000fe2000000000e */
[----:B------:R-:W-:Y:S01]  /*14440*/  HADD2.F32 R7, -RZ, R11.H1_H1 ;  /* 0x3000000bff077230 */ /* 0x000fe20000004100 */
        /* <DEDUP_REMOVED lines=9> */
[----:B------:R-:W-:-:S02]  /*144e0*/  FFMA.FTZ R52, R52, R10, R5 ;  /* 0x0000000a34347223 */ /* 0x000fc40000010005 */
[----:B------:R-:W0:Y:S01]  /*144f0*/  LDS.64 R10, [UR5+0x10] ;  /* 0x00001005ff0a7984 */ /* 0x000e220008000a00 */
[-C--:B------:R-:W-:Y:S01]  /*14500*/  FFMA.FTZ R6, R61, R34.reuse, R6 ;  /* 0x000000223d067223 */ /* 0x080fe20000010006 */
[-C--:B------:R-:W-:Y:S01]  /*14510*/  FFMA.FTZ R49, R60, R34.reuse, R49 ;  /* 0x000000223c317223 */ /* 0x080fe20000010031 */
[-C--:B------:R-:W-:Y:S01]  /*14520*/  FFMA.FTZ R43, R43, R34.reuse, R50 ;  /* 0x000000222b2b7223 */ /* 0x080fe20000010032 */
[----:B------:R-:W-:Y:S01]  /*14530*/  FFMA.FTZ R47, R47, R34, R52 ;  /* 0x000000222f2f7223 */ /* 0x000fe20000010034 */
[-C--:B------:R-:W-:Y:S01]  /*14540*/  FFMA.FTZ R6, R41, R7.reuse, R6 ;  /* 0x0000000729067223 */ /* 0x080fe20000010006 */
[--C-:B-1----:R-:W-:Y:S02]  /*14550*/  HADD2.F32 R5, -RZ, R8.reuse.H0_H0 ;  /* 0x20000008ff057230 */ /* 0x102fe40000004100 */
        /* <DEDUP_REMOVED lines=18> */
[----:B------:R-:W-:Y:S01]  /*14680*/  HFMA2.MMA R15, R72, 1, 1, R35 ;  /* 0x3c003c00480f7835 */ /* 0x000fe20000000023 */
[----:B--2---:R-:W-:Y:S01]  /*14690*/  LOP3.LUT R0, R20, 0xf000f, RZ, 0xc0, !PT ;  /* 0x000f000f14007812 */ /* 0x004fe200078ec0ff */
[-C--:B------:R-:W-:Y:S01]  /*146a0*/  FFMA.FTZ R19, R66, R9.reuse, R19 ;  /* 0x0000000942137223 */ /* 0x080fe20000010013 */
[-C--:B------:R-:W-:Y:S01]  /*146b0*/  FFMA.FTZ R18, R65, R9.reuse, R18 ;  /* 0x0000000941127223 */ /* 0x080fe20000010012 */
[-C--:B------:R-:W-:Y:S01]  /*146c0*/  FFMA.FTZ R34, R64, R9.reuse, R53 ;  /* 0x0000000940227223 */ /* 0x080fe20000010035 */
[----:B------:R-:W-:Y:S01]  /*146d0*/  FFMA.FTZ R35, R63, R9, R8 ;  /* 0x000000093f237223 */ /* 0x000fe20000010008 */
[----:B------:R-:W-:-:S02]  /*146e0*/  LOP3.LUT R2, R21, 0xf000f, RZ, 0xc0, !PT ;  /* 0x000f000f15027812 */ /* 0x000fc400078ec0ff */
[----:B------:R-:W-:Y:S02]  /*146f0*/  LOP3.LUT R8, R22, 0xf000f, RZ, 0xc0, !PT ;  /* 0x000f000f16087812 */ /* 0x000fe400078ec0ff */
[----:B------:R-:W-:Y:S02]  /*14700*/  LOP3.LUT R9, R23, 0xf000f, RZ, 0xc0, !PT ;  /* 0x000f000f17097812 */ /* 0x000fe400078ec0ff */
[----:B------:R-:W-:Y:S02]  /*14710*/  LOP3.LUT R0, R0, 0x64006400, RZ, 0xfc, !PT ;  /* 0x6400640000007812 */ /* 0x000fe400078efcff */
        /* <DEDUP_REMOVED lines=8> */
[----:B------:R-:W-:Y:S01]  /*147a0*/  HADD2.F32 R45, -RZ, R10.H1_H1 ;  /* 0x3000000aff2d7230 */ /* 0x000fe20000004100 */
[----:B------:R-:W-:Y:S01]  /*147b0*/  LOP3.LUT R6, R20, 0xf000f0, RZ, 0xc0, !PT ;  /* 0x00f000f014067812 */ /* 0x000fe200078ec0ff */
[----:B------:R-:W-:Y:S02]  /*147c0*/  HADD2 R10, R8, -1032, -1032 ;  /* 0xe408e408080a7430 */ /* 0x000fe40000000000 */
[----:B------:R-:W-:Y:S02]  /*147d0*/  HADD2 R43, R11, -1032, -1032 ;  /* 0xe408e4080b2b7430 */ /* 0x000fe40000000000 */
[--C-:B------:R-:W-:Y:S01]  /*147e0*/  HADD2.F32 R0, -RZ, R2.reuse.H0_H0 ;  /* 0x20000002ff007230 */ /* 0x100fe20000004100 */
[----:B------:R-:W-:Y:S01]  /*147f0*/  LOP3.LUT R11, R6, 0x64006400, RZ, 0xfc, !PT ;  /* 0x64006400060b7812 */ /* 0x000fe200078efcff */
[----:B------:R-:W-:Y:S01]  /*14800*/  HADD2.F32 R48, -RZ, R2.H1_H1 ;  /* 0x30000002ff307230 */ /* 0x000fe20000004100 */
[----:B------:R-:W-:Y:S01]  /*14810*/  LOP3.LUT R42, R22, 0xf000f0, RZ, 0xc0, !PT ;  /* 0x00f000f0162a7812 */ /* 0x000fe200078ec0ff */
[--C-:B------:R-:W-:Y:S01]  /*14820*/  HADD2.F32 R2, -RZ, R5.reuse.H0_H0 ;  /* 0x20000005ff027230 */ /* 0x100fe20000004100 */
[----:B------:R-:W0:Y:S01]  /*14830*/  LDS.64 R8, [UR5+0x18] ;  /* 0x00001805ff087984 */ /* 0x000e220008000a00 */
[----:B------:R-:W-:-:S02]  /*14840*/  HADD2.F32 R49, -RZ, R5.H1_H1 ;  /* 0x30000005ff317230 */ /* 0x000fc40000004100 */
[--C-:B------:R-:W-:Y:S02]  /*14850*/  HADD2.F32 R5, -RZ, R10.reuse.H0_H0 ;  /* 0x2000000aff057230 */ /* 0x100fe40000004100 */
[--C-:B------:R-:W-:Y:S01]  /*14860*/  HADD2.F32 R6, -RZ, R43.reuse.H0_H0 ;  /* 0x2000002bff067230 */ /* 0x100fe20000004100 */
[----:B------:R-:W-:Y:S01]  /*14870*/  LOP3.LUT R41, R21, 0xf000f0, RZ, 0xc0, !PT ;  /* 0x00f000f015297812 */ /* 0x000fe200078ec0ff */
[----:B------:R-:W-:Y:S01]  /*14880*/  HADD2.F32 R51, -RZ, R43.H1_H1 ;  /* 0x3000002bff337230 */ /* 0x000fe20000004100 */
[----:B------:R-:W-:Y:S01]  /*14890*/  LOP3.LUT R43, R42, 0x64006400, RZ, 0xfc, !PT ;  /* 0x640064002a2b7812 */ /* 0x000fe200078efcff */
[----:B------:R-:W-:Y:S02]  /*148a0*/  HADD2.F32 R50, -RZ, R10.H1_H1 ;  /* 0x3000000aff327230 */ /* 0x000fe40000004100 */
[----:B------:R-:W-:Y:S01]  /*148b0*/  FFMA.FTZ R47, R0, R7, RZ ;  /* 0x00000007002f7223 */ /* 0x000fe200000100ff */
[C---:B------:R-:W-:Y:S01]  /*148c0*/  FFMA.FTZ R10, R7.reuse, R2, RZ ;  /* 0x00000002070a7223 */ /* 0x040fe200000100ff */
[C---:B------:R-:W-:Y:S01]  /*148d0*/  FFMA.FTZ R57, R7.reuse, R5, RZ ;  /* 0x0000000507397223 */ /* 0x040fe200000100ff */
[----:B------:R-:W-:Y:S01]  /*148e0*/  FFMA.FTZ R42, R7, R6, RZ ;  /* 0x00000006072a7223 */ /* 0x000fe200000100ff */
[----:B------:R-:W-:-:S02]  /*148f0*/  LOP3.LUT R44, R23, 0xf000f0, RZ, 0xc0, !PT ;  /* 0x00f000f0172c7812 */ /* 0x000fc400078ec0ff */
[----:B------:R-:W-:Y:S01]  /*14900*/  LOP3.LUT R41, R41, 0x64006400, RZ, 0xfc, !PT ;  /* 0x6400640029297812 */ /* 0x000fe200078efcff */
[----:B------:R-:W-:Y:S01]  /*14910*/  FFMA.FTZ R53, R48, R45, R47 ;  /* 0x0000002d30357223 */ /* 0x000fe2000001002f */
[C---:B------:R-:W-:Y:S01]  /*14920*/  FFMA.FTZ R54, R45.reuse, R49, R10 ;  /* 0x000000312d367223 */ /* 0x040fe2000001000a */
[C---:B------:R-:W-:Y:S01]  /*14930*/  FFMA.FTZ R59, R45.reuse, R50, R57 ;  /* 0x000000322d3b7223 */ /* 0x040fe20000010039 */
[----:B------:R-:W-:Y:S01]  /*14940*/  FFMA.FTZ R61, R45, R51, R42 ;  /* 0x000000332d3d7223 */ /* 0x000fe2000001002a */
[----:B------:R-:W-:Y:S01]  /*14950*/  LOP3.LUT R45, R44, 0x64006400, RZ, 0xfc, !PT ;  /* 0x640064002c2d7812 */ /* 0x000fe200078efcff */
[-C--:B------:R-:W-:Y:S02]  /*14960*/  HFMA2 R41, R41, R24.reuse.H0_H0, -72, -72 ;  /* 0xd480d48029297431 */ /* 0x080fe40000040018 */
[-C--:B------:R-:W-:Y:S02]  /*14970*/  HFMA2 R7, R43, R24.reuse.H0_H0, -72, -72 ;  /* 0xd480d4802b077431 */ /* 0x080fe40000040018 */
[----:B------:R-:W-:-:S02]  /*14980*/  HFMA2 R10, R45, R24.H0_H0, -72, -72 ;  /* 0xd480d4802d0a7431 */ /* 0x000fc40000040018 */
[----:B------:R-:W-:Y:S02]  /*14990*/  HADD2.F32 R57, -RZ, R41.H0_H0 ;  /* 0x20000029ff397230 */ /* 0x000fe40000004100 */
[----:B------:R-:W-:Y:S02]  /*149a0*/  HADD2.F32 R44, -RZ, R7.H0_H0 ;  /* 0x20000007ff2c7230 */ /* 0x000fe40000004100 */
[----:B------:R-:W-:Y:S02]  /*149b0*/  HFMA2 R11, R11, R24.H0_H0, -72, -72 ;  /* 0xd480d4800b0b7431 */ /* 0x000fe40000040018 */
[----:B------:R-:W-:Y:S02]  /*149c0*/  HADD2.F32 R46, -RZ, R10.H0_H0 ;  /* 0x2000000aff2e7230 */ /* 0x000fe40000004100 */
[----:B------:R-:W-:Y:S02]  /*149d0*/  HADD2.F32 R43, -RZ, R41.H1_H1 ;  /* 0x30000029ff2b7230 */ /* 0x000fe40000004100 */
[----:B------:R-:W-:-:S02]  /*149e0*/  HADD2.F32 R45, -RZ, R7.H1_H1 ;  /* 0x30000007ff2d7230 */ /* 0x000fc40000004100 */
[C---:B------:R-:W-:Y:S01]  /*149f0*/  FFMA.FTZ R7, R55.reuse, R57, R54 ;  /* 0x0000003937077223 */ /* 0x040fe20000010036 */
[----:B------:R-:W-:Y:S02]  /*14a00*/  HADD2.F32 R47, -RZ, R10.H1_H1 ;  /* 0x3000000aff2f7230 */ /* 0x000fe40000004100 */
[C---:B------:R-:W-:Y:S01]  /*14a10*/  FFMA.FTZ R10, R55.reuse, R44, R59 ;  /* 0x0000002c370a7223 */ /* 0x040fe2000001003b */
[----:B------:R-:W-:Y:S02]  /*14a20*/  SHF.R.U32.HI R20, RZ, 0x8, R20 ;  /* 0x00000008ff147819 */ /* 0x000fe40000011614 */
[----:B------:R-:W-:Y:S02]  /*14a30*/  SHF.R.U32.HI R21, RZ, 0x8, R21 ;  /* 0x00000008ff157819 */ /* 0x000fe40000011615 */
[----:B------:R-:W-:Y:S02]  /*14a40*/  SHF.R.U32.HI R22, RZ, 0x8, R22 ;  /* 0x00000008ff167819 */ /* 0x000fe40000011616 */
[----:B------:R-:W-:Y:S01]  /*14a50*/  SHF.R.U32.HI R23, RZ, 0x8, R23 ;  /* 0x00000008ff177819 */ /* 0x000fe20000011617 */
[----:B------:R-:W-:Y:S01]  /*14a60*/  FFMA.FTZ R54, R55, R46, R61 ;  /* 0x0000002e37367223 */ /* 0x000fe2000001003d */
[----:B------:R-:W-:-:S02]  /*14a70*/  HADD2.F32 R56, -RZ, R11.H0_H0 ;  /* 0x2000000bff387230 */ /* 0x000fc40000004100 */
[C---:B------:R-:W-:Y:S01]  /*14a80*/  FFMA.FTZ R61, R52.reuse, R43, R7 ;  /* 0x0000002b343d7223 */ /* 0x040fe20000010007 */
[----:B------:R-:W-:Y:S02]  /*14a90*/  HADD2.F32 R42, -RZ, R11.H1_H1 ;  /* 0x3000000bff2a7230 */ /* 0x000fe40000004100 */
[----:B------:R-:W-:Y:S01]  /*14aa0*/  FFMA.FTZ R67, R52, R45, R10 ;  /* 0x0000002d34437223 */ /* 0x000fe2000001000a */
        /* <DEDUP_REMOVED lines=8> */
[----:B------:R-:W-:Y:S01]  /*14b30*/  FFMA.FTZ R53, R56, R55, R53 ;  /* 0x0000003738357223 */ /* 0x000fe20000010035 */
[----:B------:R-:W-:Y:S02]  /*14b40*/  HADD2 R7, R7, -1032, -1032 ;  /* 0xe408e40807077430 */ /* 0x000fe40000000000 */
[----:B------:R-:W-:-:S02]  /*14b50*/  HADD2 R10, R10, -1032, -1032 ;  /* 0xe408e4080a0a7430 */ /* 0x000fc40000000000 */
[----:B------:R-:W-:Y:S02]  /*14b60*/  HADD2 R11, R11, -1032, -1032 ;  /* 0xe408e4080b0b7430 */ /* 0x000fe40000000000 */
[----:B------:R-:W-:Y:S01]  /*14b70*/  HADD2 R41, R41, -1032, -1032 ;  /* 0xe408e40829297430 */ /* 0x000fe20000000000 */
[----:B------:R-:W-:Y:S01]  /*14b80*/  LOP3.LUT R22, R22, 0xf000f0, RZ, 0xc0, !PT ;  /* 0x00f000f016167812 */ /* 0x000fe200078ec0ff */
[----:B------:R-:W-:Y:S01]  /*14b90*/  FFMA.FTZ R59, R42, R52, R53 ;  /* 0x000000342a3b7223 */ /* 0x000fe20000010035 */
[----:B------:R-:W-:Y:S01]  /*14ba0*/  FFMA.FTZ R60, R52, R47, R54 ;  /* 0x0000002f343c7223 */ /* 0x000fe20000010036 */
[----:B------:R-:W-:Y:S02]  /*14bb0*/  HADD2 R12, R12, R71 ;  /* 0x000000470c0c7230 */ /* 0x000fe40000000000 */
[----:B0-----:R-:W-:Y:S02]  /*14bc0*/  HADD2.F32 R58, -RZ, R8.H0_H0 ;  /* 0x20000008ff3a7230 */ /* 0x001fe40000004100 */
[----:B------:R-:W-:-:S02]  /*14bd0*/  HADD2.F32 R52, -RZ, R7.H0_H0 ;  /* 0x20000007ff347230 */ /* 0x000fc40000004100 */
[----:B------:R-:W-:Y:S02]  /*14be0*/  HADD2.F32 R53, -RZ, R10.H0_H0 ;  /* 0x2000000aff357230 */ /* 0x000fe40000004100 */
[----:B------:R-:W-:Y:S02]  /*14bf0*/  HADD2.F32 R54, -RZ, R11.H0_H0 ;  /* 0x2000000bff367230 */ /* 0x000fe40000004100 */
[----:B------:R-:W-:Y:S02]  /*14c00*/  HADD2.F32 R55, -RZ, R41.H0_H0 ;  /* 0x20000029ff377230 */ /* 0x000fe40000004100 */
[--C-:B------:R-:W-:Y:S02]  /*14c10*/  HADD2.F32 R71, -RZ, R9.reuse.H0_H0 ;  /* 0x20000009ff477230 */ /* 0x100fe40000004100 */
[----:B------:R-:W-:Y:S01]  /*14c20*/  HADD2.F32 R70, -RZ, R9.H1_H1 ;  /* 0x30000009ff467230 */ /* 0x000fe20000004100 */
[----:B------:R-:W-:Y:S01]  /*14c30*/  LOP3.LUT R9, R22, 0x64006400, RZ, 0xfc, !PT ;  /* 0x6400640016097812 */ /* 0x000fe200078efcff */
[----:B------:R-:W-:Y:S01]  /*14c40*/  FFMA.FTZ R63, R52, R58, R59 ;  /* 0x0000003a343f7223 */ /* 0x000fe2000001003b */
[C---:B------:R-:W-:Y:S01]  /*14c50*/  FFMA.FTZ R65, R58.reuse, R53, R61 ;  /* 0x000000353a417223 */ /* 0x040fe2000001003d */
[C---:B------:R-:W-:Y:S01]  /*14c60*/  FFMA.FTZ R67, R58.reuse, R54, R67 ;  /* 0x000000363a437223 */ /* 0x040fe20000010043 */
[----:B------:R-:W-:Y:S01]  /*14c70*/  FFMA.FTZ R62, R58, R55, R60 ;  /* 0x000000373a3e7223 */ /* 0x000fe2000001003c */
[----:B------:R-:W-:Y:S01]  /*14c80*/  HADD2.F32 R8, -RZ, R8.H1_H1 ;  /* 0x30000008ff087230 */ /* 0x000fe20000004100 */
[----:B------:R-:W-:Y:S01]  /*14c90*/  LOP3.LUT R20, R20, 0xf000f0, RZ, 0xc0, !PT ;  /* 0x00f000f014147812 */ /* 0x000fe200078ec0ff */
[----:B------:R-:W-:-:S02]  /*14ca0*/  HADD2.F32 R58, -RZ, R7.H1_H1 ;  /* 0x30000007ff3a7230 */ /* 0x000fc40000004100 */
[----:B------:R-:W-:Y:S02]  /*14cb0*/  HFMA2 R9, R9, R24.H0_H0, -72, -72 ;  /* 0xd480d48009097431 */ /* 0x000fe40000040018 */
[----:B------:R-:W-:Y:S02]  /*14cc0*/  HADD2.F32 R60, -RZ, R11.H1_H1 ;  /* 0x3000000bff3c7230 */ /* 0x000fe40000004100 */
[----:B------:R-:W-:Y:S02]  /*14cd0*/  HADD2.F32 R59, -RZ, R10.H1_H1 ;  /* 0x3000000aff3b7230 */ /* 0x000fe40000004100 */
[----:B------:R-:W-:Y:S01]  /*14ce0*/  HADD2.F32 R61, -RZ, R41.H1_H1 ;  /* 0x30000029ff3d7230 */ /* 0x000fe20000004100 */
[----:B------:R-:W-:Y:S01]  /*14cf0*/  LOP3.LUT R21, R21, 0xf000f0, RZ, 0xc0, !PT ;  /* 0x00f000f015157812 */ /* 0x000fe200078ec0ff */
[----:B------:R-:W-:Y:S01]  /*14d00*/  FFMA.FTZ R10, R58, R8, R63 ;  /* 0x000000083a0a7223 */ /* 0x000fe2000001003f */
[----:B------:R-:W-:Y:S01]  /*14d10*/  LOP3.LUT R7, R20, 0x64006400, RZ, 0xfc, !PT ;  /* 0x6400640014077812 */ /* 0x000fe200078efcff */
[C---:B------:R-:W-:Y:S01]  /*14d20*/  FFMA.FTZ R22, R8.reuse, R60, R67 ;  /* 0x0000003c08167223 */ /* 0x040fe20000010043 */
[C---:B------:R-:W-:Y:S01]  /*14d30*/  FFMA.FTZ R20, R8.reuse, R59, R65 ;  /* 0x0000003b08147223 */ /* 0x040fe20000010041 */
[----:B------:R-:W-:Y:S01]  /*14d40*/  FFMA.FTZ R41, R8, R61, R62 ;  /* 0x0000003d08297223 */ /* 0x000fe2000001003e */
[----:B------:R-:W-:-:S02]  /*14d50*/  HADD2.F32 R67, -RZ, R9.H0_H0 ;  /* 0x20000009ff437230 */ /* 0x000fc40000004100 */
[----:B------:R-:W-:Y:S01]  /*14d60*/  HADD2.F32 R63, -RZ, R9.H1_H1 ;  /* 0x30000009ff3f7230 */ /* 0x000fe20000004100 */
[----:B------:R-:W-:Y:S01]  /*14d70*/  LOP3.LUT R21, R21, 0x64006400, RZ, 0xfc, !PT ;  /* 0x6400640015157812 */ /* 0x000fe200078efcff */
[----:B------:R-:W0:Y:S01]  /*14d80*/  LDS.64 R8, [UR5+0x90] ;  /* 0x00009005ff087984 */ /* 0x000e220008000a00 */
[-C--:B------:R-:W-:Y:S01]  /*14d90*/  HFMA2 R7, R7, R24.reuse.H0_H0, -72, -72 ;  /* 0xd480d48007077431 */ /* 0x080fe20000040018 */
[----:B------:R-:W-:Y:S02]  /*14da0*/  LOP3.LUT R23, R23, 0xf000f0, RZ, 0xc0, !PT ;  /* 0x00f000f017177812 */ /* 0x000fe400078ec0ff */
[----:B------:R-:W-:Y:S02]  /*14db0*/  HFMA2 R21, R21, R24.H0_H0, -72, -72 ;  /* 0xd480d48015157431 */ /* 0x000fe40000040018 */
[----:B------:R-:W-:Y:S01]  /*14dc0*/  LOP3.LUT R23, R23, 0x64006400, RZ, 0xfc, !PT ;  /* 0x6400640017177812 */ /* 0x000fe200078efcff */
[----:B------:R-:W-:Y:S02]  /*14dd0*/  HADD2.F32 R69, -RZ, R7.H0_H0 ;  /* 0x20000007ff457230 */ /* 0x000fe40000004100 */
[----:B------:R-:W-:-:S02]  /*14de0*/  HADD2.F32 R68, -RZ, R21.H0_H0 ;  /* 0x20000015ff447230 */ /* 0x000fc40000004100 */
[----:B------:R-:W-:Y:S02]  /*14df0*/  HADD2.F32 R65, -RZ, R7.H1_H1 ;  /* 0x30000007ff417230 */ /* 0x000fe40000004100 */
[----:B------:R-:W-:Y:S02]  /*14e00*/  HFMA2 R23, R23, R24.H0_H0, -72, -72 ;  /* 0xd480d48017177431 */ /* 0x000fe40000040018 */
[----:B------:R-:W-:Y:S02]  /*14e10*/  HADD2.F32 R64, -RZ, R21.H1_H1 ;  /* 0x30000015ff407230 */ /* 0x000fe40000004100 */
[----:B------:R-:W-:Y:S01]  /*14e20*/  FFMA.FTZ R10, R69, R71, R10 ;  /* 0x00000047450a7223 */ /* 0x000fe2000001000a */
[----:B------:R-:W-:Y:S01]  /*14e30*/  FFMA.FTZ R11, R71, R68, R20 ;  /* 0x00000044470b7223 */ /* 0x000fe20000010014 */
[--C-:B------:R-:W-:Y:S02]  /*14e40*/  HADD2.F32 R66, -RZ, R23.reuse.H0_H0 ;  /* 0x20000017ff427230 */ /* 0x100fe40000004100 */
[----:B------:R-:W-:Y:S01]  /*14e50*/  FFMA.FTZ R7, R65, R70, R10 ;  /* 0x0000004641077223 */ /* 0x000fe2000001000a */
[----:B------:R-:W-:Y:S01]  /*14e60*/  FFMA.FTZ R20, R70, R64, R11 ;  /* 0x0000004046147223 */ /* 0x000fe2000001000b */
[-C--:B------:R-:W-:Y:S01]  /*14e70*/  FMUL.FTZ R19, R19, R30.reuse ;  /* 0x0000001e13137220 */ /* 0x080fe20000410000 */
[----:B------:R-:W-:Y:S01]  /*14e80*/  FMUL.FTZ R18, R18, R25 ;  /* 0x0000001912127220 */ /* 0x000fe20000410000 */
[----:B------:R-:W-:Y:S01]  /*14e90*/  MOV R21, R3 ;  /* 0x0000000300157202 */ /* 0x000fe20000000f00 */
[----:B------:R-:W1:Y:S01]  /*14ea0*/  LDS.64 R10, [UR5+0x98] ;  /* 0x00009805ff0a7984 */ /* 0x000e620008000a00 */
[----:B------:R-:W-:Y:S01]  /*14eb0*/  FMUL.FTZ R3, R7, R30 ;  /* 0x0000001e07037220 */ /* 0x000fe20000410000 */
[----:B------:R-:W-:Y:S01]  /*14ec0*/  FMUL.FTZ R20, R20, R25 ;  /* 0x0000001914147220 */ /* 0x000fe20000410000 */
[----:B------:R-:W-:-:S02]  /*14ed0*/  HADD2.F32 R62, -RZ, R23.H1_H1 ;  /* 0x30000017ff3e7230 */ /* 0x000fc40000004100 */
[C---:B------:R-:W-:Y:S01]  /*14ee0*/  FFMA.FTZ R22, R71.reuse, R67, R22 ;  /* 0x0000004347167223 */ /* 0x040fe20000010016 */
[----:B------:R-:W-:Y:S01]  /*14ef0*/  FFMA.FTZ R41, R71, R66, R41 ;  /* 0x0000004247297223 */ /* 0x000fe20000010029 */
[----:B------:R-:W-:Y:S01]  /*14f00*/  F2FP.F16.F32.PACK_AB R19, RZ, R19 ;  /* 0x00000013ff13723e */ /* 0x000fe200000000ff */
[----:B------:R-:W-:Y:S01]  /*14f10*/  FMUL.FTZ R34, R34, R29 ;  /* 0x0000001d22227220 */ /* 0x000fe20000410000 */
[----:B------:R-:W-:Y:S01]  /*14f20*/  F2FP.F16.F32.PACK_AB R18, RZ, R18 ;  /* 0x00000012ff12723e */ /* 0x000fe200000000ff */
[----:B------:R-:W-:Y:S01]  /*14f30*/  FMUL.FTZ R35, R35, R28 ;  /* 0x0000001c23237220 */ /* 0x000fe20000410000 */
[----:B------:R-:W-:Y:S01]  /*14f40*/  F2FP.F16.F32.PACK_AB R3, RZ, R3 ;  /* 0x00000003ff03723e */ /* 0x000fe200000000ff */
[C---:B------:R-:W-:Y:S01]  /*14f50*/  FFMA.FTZ R22, R70.reuse, R63, R22 ;  /* 0x0000003f46167223 */ /* 0x040fe20000010016 */
[----:B------:R-:W-:Y:S01]  /*14f60*/  F2FP.F16.F32.PACK_AB R20, RZ, R20 ;  /* 0x00000014ff14723e */ /* 0x000fe200000000ff */
[----:B------:R-:W-:Y:S01]  /*14f70*/  FFMA.FTZ R41, R70, R62, R41 ;  /* 0x0000003e46297223 */ /* 0x000fe20000010029 */
[----:B------:R-:W-:Y:S01]  /*14f80*/  PRMT R19, R19, 0x5410, R18 ;  /* 0x0000541013137816 */ /* 0x000fe20000000012 */
[----:B------:R-:W-:Y:S01]  /*14f90*/  FMUL.FTZ R22, R22, R29 ;  /* 0x0000001d16167220 */ /* 0x000fe20000410000 */
[----:B------:R-:W-:Y:S01]  /*14fa0*/  PRMT R3, R3, 0x5410, R20 ;  /* 0x0000541003037816 */ /* 0x000fe20000000014 */
[----:B------:R-:W-:Y:S01]  /*14fb0*/  FMUL.FTZ R41, R41, R28 ;  /* 0x0000001c29297220 */ /* 0x000fe20000410000 */
[----:B------:R-:W-:-:S02]  /*14fc0*/  F2FP.F16.F32.PACK_AB R34, RZ, R34 ;  /* 0x00000022ff22723e */ /* 0x000fc400000000ff */
[----:B------:R-:W-:Y:S01]  /*14fd0*/  F2FP.F16.F32.PACK_AB R35, RZ, R35 ;  /* 0x00000023ff23723e */ /* 0x000fe200000000ff */
[----:B------:R-:W-:Y:S01]  /*14fe0*/  HFMA2.MMA R7, R19, 1, 1, R4 ;  /* 0x3c003c0013077835 */ /* 0x000fe20000000004 */
[----:B------:R-:W-:Y:S01]  /*14ff0*/  F2FP.F16.F32.PACK_AB R22, RZ, R22 ;  /* 0x00000016ff16723e */ /* 0x000fe200000000ff */
[----:B------:R-:W2:Y:S01]  /*15000*/  LDS.64 R18, [UR5+0x110] ;  /* 0x00011005ff127984 */ /* 0x000ea20008000a00 */
[----:B------:R-:W-:Y:S01]  /*15010*/  PRMT R34, R34, 0x5410, R35 ;  /* 0x0000541022227816 */ /* 0x000fe20000000023 */
[----:B------:R-:W-:Y:S01]  /*15020*/  HFMA2.MMA R39, R3, 1, 1, R39 ;  /* 0x3c003c0003277835 */ /* 0x000fe20000000027 */
[----:B------:R-:W-:Y:S01]  /*15030*/  F2FP.F16.F32.PACK_AB R41, RZ, R41 ;  /* 0x00000029ff29723e */ /* 0x000fe200000000ff */
[--C-:B0-----:R-:W-:Y:S02]  /*15040*/  HADD2.F32 R3, -RZ, R8.reuse.H0_H0 ;  /* 0x20000008ff037230 */ /* 0x101fe40000004100 */
[----:B------:R-:W-:Y:S01]  /*15050*/  HADD2 R34, R34, R21 ;  /* 0x0000001522227230 */ /* 0x000fe20000000000 */
[----:B------:R-:W-:Y:S01]  /*15060*/  PRMT R22, R22, 0x5410, R41 ;  /* 0x0000541016167816 */ /* 0x000fe20000000029 */
[----:B------:R-:W-:-:S02]  /*15070*/  HADD2.F32 R8, -RZ, R8.H1_H1 ;  /* 0x30000008ff087230 */ /* 0x000fc40000004100 */
        /* <DEDUP_REMOVED lines=42> */
[-C--:B------:R-:W-:Y:S01]  /*15320*/  FFMA.FTZ R11, R0, R35.reuse, RZ ;  /* 0x00000023000b7223 */ /* 0x080fe200000100ff */
[--C-:B------:R-:W-:Y:S02]  /*15330*/  HADD2.F32 R23, -RZ, R19.reuse.H0_H0 ;  /* 0x20000013ff177230 */ /* 0x100fe40000004100 */
[-C--:B------:R-:W-:Y:S01]  /*15340*/  FFMA.FTZ R22, R2, R35.reuse, RZ ;  /* 0x0000002302167223 */ /* 0x080fe200000100ff */
[----:B------:R-:W-:Y:S02]  /*15350*/  HADD2.F32 R10, -RZ, R19.H1_H1 ;  /* 0x30000013ff0a7230 */ /* 0x000fe40000004100 */
        /* <DEDUP_REMOVED lines=15> */
[--C-:B------:R-:W-:Y:S02]  /*15450*/  HADD2.F32 R23, -RZ, R9.reuse.H0_H0 ;  /* 0x20000009ff177230 */ /* 0x100fe40000004100 */
[-C--:B------:R-:W-:Y:S01]  /*15460*/  FFMA.FTZ R11, R52, R18.reuse, R11 ;  /* 0x00000012340b7223 */ /* 0x080fe2000001000b */
[----:B------:R-:W-:Y:S02]  /*15470*/  HADD2.F32 R35, -RZ, R9.H1_H1 ;  /* 0x30000009ff237230 */ /* 0x000fe40000004100 */
[----:B------:R-:W-:Y:S01]  /*15480*/  FFMA.FTZ R10, R53, R18, R22 ;  /* 0x00000012350a7223 */ /* 0x000fe20000010016 */
[----:B------:R-:W-:-:S02]  /*15490*/  HADD2.F32 R8, -RZ, R8.H1_H1 ;  /* 0x30000008ff087230 */ /* 0x000fc40000004100 */
[-C--:B------:R-:W-:Y:S01]  /*154a0*/  FFMA.FTZ R9, R54, R18.reuse, R19 ;  /* 0x0000001236097223 */ /* 0x080fe20000010013 */
[----:B------:R-:W-:Y:S01]  /*154b0*/  FFMA.FTZ R72, R55, R18, R72 ;  /* 0x0000001237487223 */ /* 0x000fe20000010048 */
[----:B------:R-:W-:Y:S01]  /*154c0*/  IMAD.WIDE R26, R124, 0x4, R26 ;  /* 0x000000047c1a7825 */ /* 0x000fe200078e021a */
[----:B------:R-:W0:Y:S03]  /*154d0*/  LDS.64 R18, [UR5+0x190] ;  /* 0x00019005ff127984 */ /* 0x000e260008000a00 */
[-C--:B------:R-:W-:Y:S01]  /*154e0*/  FFMA.FTZ R22, R58, R8.reuse, R11 ;  /* 0x000000083a167223 */ /* 0x080fe2000001000b */
[-C--:B------:R-:W-:Y:S01]  /*154f0*/  FFMA.FTZ R41, R59, R8.reuse, R10 ;  /* 0x000000083b297223 */ /* 0x080fe2000001000a */
[-C--:B------:R-:W-:Y:S01]  /*15500*/  FFMA.FTZ R70, R60, R8.reuse, R9 ;  /* 0x000000083c467223 */ /* 0x080fe20000010009 */
[----:B------:R-:W-:Y:S02]  /*15510*/  FFMA.FTZ R73, R61, R8, R72 ;  /* 0x000000083d497223 */ /* 0x000fe40000010048 */
[----:B------:R-:W2:Y:S01]  /*15520*/  LDG.E.128.CONSTANT R8, desc[UR8][R26.64] ;  /* 0x000000081a087981 */ /* 0x000ea2000c1e9d00 */
[----:B------:R-:W-:Y:S01]  /*15530*/  FFMA.FTZ R22, R69, R23, R22 ;  /* 0x0000001745167223 */ /* 0x000fe20000010016 */
[----:B------:R-:W-:Y:S01]  /*15540*/  FMUL.FTZ R20, R20, R25 ;  /* 0x0000001914147220 */ /* 0x000fe20000410000 */
[-C--:B------:R-:W-:Y:S01]  /*15550*/  FFMA.FTZ R71, R68, R23.reuse, R41 ;  /* 0x0000001744477223 */ /* 0x080fe20000010029 */
[----:B------:R-:W-:Y:S01]  /*15560*/  FFMA.FTZ R72, R67, R23, R70 ;  /* 0x0000001743487223 */ /* 0x000fe20000010046 */
[----:B------:R-:W-:Y:S01]  /*15570*/  FFMA.FTZ R41, R65, R35, R22 ;  /* 0x0000002341297223 */ /* 0x000fe20000010016 */
[----:B------:R-:W-:Y:S01]  /*15580*/  FFMA.FTZ R73, R66, R23, R73 ;  /* 0x0000001742497223 */ /* 0x000fe20000010049 */
[----:B------:R-:W-:Y:S01]  /*15590*/  FMUL.FTZ R22, R4, R29 ;  /* 0x0000001d04167220 */ /* 0x000fe20000410000 */
[----:B------:R-:W-:Y:S01]  /*155a0*/  FMUL.FTZ R23, R21, R28 ;  /* 0x0000001c15177220 */ /* 0x000fe20000410000 */
[----:B------:R-:W-:Y:S01]  /*155b0*/  F2FP.F16.F32.PACK_AB R4, RZ, R20 ;  /* 0x00000014ff04723e */ /* 0x000fe200000000ff */
[----:B------:R-:W-:Y:S01]  /*155c0*/  FMUL.FTZ R3, R3, R30 ;  /* 0x0000001e03037220 */ /* 0x000fe20000410000 */
[----:B------:R-:W1:Y:S01]  /*155d0*/  LDS.64 R20, [UR5+0x198] ;  /* 0x00019805ff147984 */ /* 0x000e620008000a00 */
[----:B------:R-:W-:-:S02]  /*155e0*/  F2FP.F16.F32.PACK_AB R22, RZ, R22 ;  /* 0x00000016ff16723e */ /* 0x000fc400000000ff */
[----:B------:R-:W-:Y:S01]  /*155f0*/  F2FP.F16.F32.PACK_AB R23, RZ, R23 ;  /* 0x00000017ff17723e */ /* 0x000fe200000000ff */
[----:B------:R-:W-:Y:S01]  /*15600*/  FFMA.FTZ R70, R64, R35, R71 ;  /* 0x0000002340467223 */ /* 0x000fe20000010047 */
[----:B------:R-:W-:Y:S01]  /*15610*/  F2FP.F16.F32.PACK_AB R3, RZ, R3 ;  /* 0x00000003ff03723e */ /* 0x000fe200000000ff */
[-C--:B------:R-:W-:Y:S01]  /*15620*/  FFMA.FTZ R72, R63, R35.reuse, R72 ;  /* 0x000000233f487223 */ /* 0x080fe20000010048 */
[----:B------:R-:W-:Y:S01]  /*15630*/  FFMA.FTZ R73, R62, R35, R73 ;  /* 0x000000233e497223 */ /* 0x000fe20000010049 */
[----:B------:R-:W-:Y:S01]  /*15640*/  PRMT R22, R22, 0x5410, R23 ;  /* 0x0000541016167816 */ /* 0x000fe20000000017 */
[----:B------:R-:W-:Y:S01]  /*15650*/  FMUL.FTZ R41, R41, R30 ;  /* 0x0000001e29297220 */ /* 0x000fe20000410000 */
[----:B------:R-:W-:Y:S01]  /*15660*/  PRMT R3, R3, 0x5410, R4 ;  /* 0x0000541003037816 */ /* 0x000fe20000000004 */
[----:B------:R-:W-:Y:S01]  /*15670*/  FMUL.FTZ R70, R70, R25 ;  /* 0x0000001946467220 */ /* 0x000fe20000410000 */
[----:B------:R-:W-:Y:S01]  /*15680*/  FMUL.FTZ R72, R72, R29 ;  /* 0x0000001d48487220 */ /* 0x000fe20000410000 */
[----:B------:R-:W-:Y:S01]  /*15690*/  FMUL.FTZ R73, R73, R28 ;  /* 0x0000001c49497220 */ /* 0x000fe20000410000 */
[----:B------:R-:W-:Y:S01]  /*156a0*/  HADD2 R38, R22, R38 ;  /* 0x0000002616267230 */ /* 0x000fe20000000000 */
[----:B------:R-:W-:Y:S01]  /*156b0*/  F2FP.F16.F32.PACK_AB R41, RZ, R41 ;  /* 0x00000029ff29723e */ /* 0x000fe200000000ff */
[----:B------:R-:W3:Y:S01]  /*156c0*/  LDS.64 R22, [UR5+0x210] ;  /* 0x00021005ff167984 */ /* 0x000ee20008000a00 */
[----:B------:R-:W-:Y:S01]  /*156d0*/  HFMA2.MMA R37, R3, 1, 1, R37 ;  /* 0x3c003c0003257835 */ /* 0x000fe20000000025 */
[----:B------:R-:W-:-:S02]  /*156e0*/  F2FP.F16.F32.PACK_AB R70, RZ, R70 ;  /* 0x00000046ff46723e */ /* 0x000fc400000000ff */
[----:B------:R-:W-:Y:S02]  /*156f0*/  F2FP.F16.F32.PACK_AB R72, RZ, R72 ;  /* 0x00000048ff48723e */ /* 0x000fe400000000ff */
[----:B------:R-:W-:Y:S01]  /*15700*/  F2FP.F16.F32.PACK_AB R73, RZ, R73 ;  /* 0x00000049ff49723e */ /* 0x000fe200000000ff */
[--C-:B0-----:R-:W-:Y:S01]  /*15710*/  HADD2.F32 R3, -RZ, R18.reuse.H0_H0 ;  /* 0x20000012ff037230 */ /* 0x101fe20000004100 */
[----:B------:R-:W-:Y:S01]  /*15720*/  PRMT R41, R41, 0x5410, R70 ;  /* 0x0000541029297816 */ /* 0x000fe20000000046 */
[----:B------:R-:W-:Y:S01]  /*15730*/  HADD2.F32 R18, -RZ, R18.H1_H1 ;  /* 0x30000012ff127230 */ /* 0x000fe20000004100 */
[----:B------:R-:W-:Y:S01]  /*15740*/  PRMT R72, R72, 0x5410, R73 ;  /* 0x0000541048487816 */ /* 0x000fe20000000049 */
[--C-:B------:R-:W-:Y:S02]  /*15750*/  HADD2.F32 R35, -RZ, R19.reuse.H0_H0 ;  /* 0x20000013ff237230 */ /* 0x100fe40000004100 */
[----:B------:R-:W-:Y:S02]  /*15760*/  HADD2.F32 R4, -RZ, R19.H1_H1 ;  /* 0x30000013ff047230 */ /* 0x000fe40000004100 */
[-C--:B------:R-:W-:Y:S01]  /*15770*/  FFMA.FTZ R19, R0, R3.reuse, RZ ;  /* 0x0000000300137223 */ /* 0x080fe200000100ff */
[----:B------:R-:W-:Y:S01]  /*15780*/  HFMA2.MMA R31, R41, 1, 1, R31 ;  /* 0x3c003c00291f7835 */ /* 0x000fe2000000001f */
[-C--:B------:R-:W-:Y:S01]  /*15790*/  FFMA.FTZ R70, R2, R3.reuse, RZ ;  /* 0x0000000302467223 */ /* 0x080fe200000100ff */
[----:B------:R-:W-:Y:S01]  /*157a0*/  HFMA2.MMA R36, R72, 1, 1, R36 ;  /* 0x3c003c0048247835 */ /* 0x000fe20000000024 */
[-C--:B------:R-:W-:Y:S01]  /*157b0*/  FFMA.FTZ R19, R48, R18.reuse, R19 ;  /* 0x0000001230137223 */ /* 0x080fe20000010013 */
[-C--:B------:R-:W-:Y:S01]  /*157c0*/  FFMA.FTZ R41, R5, R3.reuse, RZ ;  /* 0x0000000305297223 */ /* 0x080fe200000100ff */
[----:B------:R-:W-:Y:S01]  /*157d0*/  FFMA.FTZ R72, R6, R3, RZ ;  /* 0x0000000306487223 */ /* 0x000fe200000100ff */
[-C--:B------:R-:W-:Y:S01]  /*157e0*/  FFMA.FTZ R70, R49, R18.reuse, R70 ;  /* 0x0000001231467223 */ /* 0x080fe20000010046 */
[----:B------:R-:W-:Y:S01]  /*157f0*/  FFMA.FTZ R3, R56, R35, R19 ;  /* 0x0000002338037223 */ /* 0x000fe20000010013 */
[-C--:B------:R-:W-:Y:S01]  /*15800*/  FFMA.FTZ R41, R50, R18.reuse, R41 ;  /* 0x0000001232297223 */ /* 0x080fe20000010029 */
        /* <DEDUP_REMOVED lines=25> */
[--C-:B---3--:R-:W-:Y:S02]  /*159a0*/  HADD2.F32 R35, -RZ, R22.reuse.H0_H0 ;  /* 0x20000016ff237230 */ /* 0x108fe40000004100 */
        /* <DEDUP_REMOVED lines=9> */
[-C--:B------:R-:W-:Y:S01]  /*15a40*/  FFMA.FTZ R21, R48, R22.reuse, R21 ;  /* 0x0000001630157223 */ /* 0x080fe20000010015 */
[-C--:B------:R-:W-:Y:S01]  /*15a50*/  FFMA.FTZ R23, R5, R35.reuse, RZ ;  /* 0x0000002305177223 */ /* 0x080fe200000100ff */
[----:B------:R-:W-:Y:S01]  /*15a60*/  FFMA.FTZ R74, R6, R35, RZ ;  /* 0x00000023064a7223 */ /* 0x000fe200000100ff */
[-C--:B------:R-:W-:Y:S01]  /*15a70*/  FFMA.FTZ R72, R49, R22.reuse, R72 ;  /* 0x0000001631487223 */ /* 0x080fe20000010048 */
[----:B------:R-:W-:Y:S01]  /*15a80*/  FFMA.FTZ R21, R56, R41, R21 ;  /* 0x0000002938157223 */ /* 0x000fe20000010015 */
        /* <DEDUP_REMOVED lines=31> */
[----:B------:R-:W1:Y:S01]  /*15c80*/  LDS.64 R18, [UR5+0x298] ;  /* 0x00029805ff127984 */ /* 0x000e620008000a00 */
[----:B------:R-:W-:Y:S01]  /*15c90*/  F2FP.F16.F32.PACK_AB R4, RZ, R4 ;  /* 0x00000004ff04723e */ /* 0x000fe200000000ff */
[----:B------:R-:W-:Y:S01]  /*15ca0*/  FMUL.FTZ R23, R23, R30 ;  /* 0x0000001e17177220 */ /* 0x000fe20000410000 */
[----:B------:R-:W-:Y:S01]  /*15cb0*/  FMUL.FTZ R22, R22, R25 ;  /* 0x0000001916167220 */ /* 0x000fe20000410000 */
[-C--:B------:R-:W-:Y:S01]  /*15cc0*/  FFMA.FTZ R72, R63, R35.reuse, R72 ;  /* 0x000000233f487223 */ /* 0x080fe20000010048 */
[----:B------:R-:W-:Y:S01]  /*15cd0*/  FFMA.FTZ R41, R62, R35, R41 ;  /* 0x000000233e297223 */ /* 0x000fe20000010029 */
[----:B------:R-:W-:-:S02]  /*15ce0*/  PRMT R3, R3, 0x5410, R4 ;  /* 0x0000541003037816 */ /* 0x000fc40000000004 */
[----:B------:R-:W-:Y:S01]  /*15cf0*/  FMUL.FTZ R72, R72, R29 ;  /* 0x0000001d48487220 */ /* 0x000fe20000410000 */
[----:B------:R-:W-:Y:S01]  /*15d00*/  FMUL.FTZ R41, R41, R28 ;  /* 0x0000001c29297220 */ /* 0x000fe20000410000 */
[----:B------:R-:W-:Y:S02]  /*15d10*/  F2FP.F16.F32.PACK_AB R23, RZ, R23 ;  /* 0x00000017ff17723e */ /* 0x000fe400000000ff */
[----:B------:R-:W-:Y:S01]  /*15d20*/  F2FP.F16.F32.PACK_AB R22, RZ, R22 ;  /* 0x00000016ff16723e */ /* 0x000fe200000000ff */
[----:B------:R-:W-:Y:S01]  /*15d30*/  HFMA2.MMA R32, R3, 1, 1, R32 ;  /* 0x3c003c0003207835 */ /* 0x000fe20000000020 */
[----:B------:R-:W-:Y:S01]  /*15d40*/  FMUL.FTZ R70, R70, R29 ;  /* 0x0000001d46467220 */ /* 0x000fe20000410000 */
[----:B------:R-:W-:Y:S01]  /*15d50*/  FMUL.FTZ R71, R71, R28 ;  /* 0x0000001c47477220 */ /* 0x000fe20000410000 */
[----:B------:R-:W-:Y:S02]  /*15d60*/  PRMT R3, R23, 0x5410, R22 ;  /* 0x0000541017037816 */ /* 0x000fe40000000016 */
[----:B------:R-:W-:Y:S01]  /*15d70*/  F2FP.F16.F32.PACK_AB R72, RZ, R72 ;  /* 0x00000048ff48723e */ /* 0x000fe200000000ff */
[----:B------:R-:W3:Y:S01]  /*15d80*/  LDS.64 R22, [UR5+0x310] ;  /* 0x00031005ff167984 */ /* 0x000ee20008000a00 */
[----:B------:R-:W-:-:S02]  /*15d90*/  F2FP.F16.F32.PACK_AB R41, RZ, R41 ;  /* 0x00000029ff29723e */ /* 0x000fc400000000ff */
[----:B------:R-:W-:Y:S02]  /*15da0*/  F2FP.F16.F32.PACK_AB R70, RZ, R70 ;  /* 0x00000046ff46723e */ /* 0x000fe400000000ff */
[----:B------:R-:W-:Y:S01]  /*15db0*/  PRMT R72, R72, 0x5410, R41 ;  /* 0x0000541048487816 */ /* 0x000fe20000000029 */
[----:B------:R-:W-:Y:S01]  /*15dc0*/  HFMA2.MMA R41, R3, 1, 1, R16 ;  /* 0x3c003c0003297835 */ /* 0x000fe20000000010 */
[----:B------:R-:W-:Y:S01]  /*15dd0*/  F2FP.F16.F32.PACK_AB R71, RZ, R71 ;  /* 0x00000047ff47723e */ /* 0x000fe200000000ff */
[--C-:B0-----:R-:W-:Y:S02]  /*15de0*/  HADD2.F32 R3, -RZ, R20.reuse.H0_H0 ;  /* 0x20000014ff037230 */ /* 0x101fe40000004100 */
[----:B------:R-:W-:Y:S01]  /*15df0*/  HADD2.F32 R20, -RZ, R20.H1_H1 ;  /* 0x30000014ff147230 */ /* 0x000fe20000004100 */
[----:B------:R-:W-:Y:S01]  /*15e00*/  PRMT R70, R70, 0x5410, R71 ;  /* 0x0000541046467816 */ /* 0x000fe20000000047 */
[----:B------:R-:W-:Y:S01]  /*15e10*/  HFMA2.MMA R35, R72, 1, 1, R17 ;  /* 0x3c003c0048237835 */ /* 0x000fe20000000011 */
[-C--:B------:R-:W-:Y:S01]  /*15e20*/  FFMA.FTZ R17, R0, R3.reuse, RZ ;  /* 0x0000000300117223 */ /* 0x080fe200000100ff */
[----:B------:R-:W-:Y:S01]  /*15e30*/  FFMA.FTZ R16, R2, R3, RZ ;  /* 0x0000000302107223 */ /* 0x000fe200000100ff */
[----:B------:R-:W-:-:S02]  /*15e40*/  HADD2.F32 R71, -RZ, R21.H0_H0 ;  /* 0x20000015ff477230 */ /* 0x000fc40000004100 */
[----:B------:R-:W-:Y:S02]  /*15e50*/  HADD2 R33, R70, R33 ;  /* 0x0000002146217230 */ /* 0x000fe40000000000 */
[-C--:B------:R-:W-:Y:S01]  /*15e60*/  FFMA.FTZ R70, R6, R3.reuse, RZ ;  /* 0x0000000306467223 */ /* 0x080fe200000100ff */
[-C--:B------:R-:W-:Y:S01]  /*15e70*/  FFMA.FTZ R17, R48, R20.reuse, R17 ;  /* 0x0000001430117223 */ /* 0x080fe20000010011 */
[-C--:B------:R-:W-:Y:S01]  /*15e80*/  FFMA.FTZ R16, R49, R20.reuse, R16 ;  /* 0x0000001431107223 */ /* 0x080fe20000010010 */
[----:B------:R-:W-:Y:S02]  /*15e90*/  HADD2.F32 R4, -RZ, R21.H1_H1 ;  /* 0x30000015ff047230 */ /* 0x000fe40000004100 */
[----:B------:R-:W-:Y:S01]  /*15ea0*/  FFMA.FTZ R21, R5, R3, RZ ;  /* 0x0000000305157223 */ /* 0x000fe200000100ff */
[----:B------:R-:W-:Y:S01]  /*15eb0*/  FFMA.FTZ R73, R51, R20, R70 ;  /* 0x0000001433497223 */ /* 0x000fe20000010046 */
[-C--:B------:R-:W-:Y:S01]  /*15ec0*/  FFMA.FTZ R3, R56, R71.reuse, R17 ;  /* 0x0000004738037223 */ /* 0x080fe20000010011 */
[----:B------:R-:W-:-:S02]  /*15ed0*/  FFMA.FTZ R70, R57, R71, R16 ;  /* 0x0000004739467223 */ /* 0x000fc40000010010 */
[----:B------:R-:W0:Y:S01]  /*15ee0*/  LDS.64 R16, [UR5+0x318] ;  /* 0x00031805ff107984 */ /* 0x000e220008000a00 */
[----:B------:R-:W-:Y:S01]  /*15ef0*/  FFMA.FTZ R21, R50, R20, R21 ;  /* 0x0000001432157223 */ /* 0x000fe20000010015 */
[-C--:B------:R-:W-:Y:S01]  /*15f00*/  FFMA.FTZ R74, R46, R71.reuse, R73 ;  /* 0x000000472e4a7223 */ /* 0x080fe20000010049 */
[--C-:B-1----:R-:W-:Y:S02]  /*15f10*/  HADD2.F32 R20, -RZ, R18.reuse.H0_H0 ;  /* 0x20000012ff147230 */ /* 0x102fe40000004100 */
        /* <DEDUP_REMOVED lines=42> */
[-C--:B------:R-:W-:Y:S01]  /*161c0*/  FFMA.FTZ R72, R43, R18.reuse, R70 ;  /* 0x000000122b487223 */ /* 0x080fe20000010046 */
[--C-:B------:R-:W-:Y:S02]  /*161d0*/  HADD2.F32 R23, -RZ, R17.reuse.H0_H0 ;  /* 0x20000011ff177230 */ /* 0x100fe40000004100 */
[-C--:B------:R-:W-:Y:S01]  /*161e0*/  FFMA.FTZ R71, R45, R18.reuse, R74 ;  /* 0x000000122d477223 */ /* 0x080fe2000001004a */
[----:B------:R-:W-:Y:S02]  /*161f0*/  HADD2.F32 R70, -RZ, R17.H1_H1 ;  /* 0x30000011ff467230 */ /* 0x000fe40000004100 */
        /* <DEDUP_REMOVED lines=18> */
[----:B------:R-:W1:Y:S01]  /*16320*/  LDS.64 R16, [UR5+0x398] ;  /* 0x00039805ff107984 */ /* 0x000e620008000a00 */
[----:B------:R-:W-:Y:S01]  /*16330*/  FMUL.FTZ R3, R3, R28 ;  /* 0x0000001c03037220 */ /* 0x000fe20000410000 */
[----:B------:R-:W-:Y:S01]  /*16340*/  FMUL.FTZ R21, R21, R30 ;  /* 0x0000001e15157220 */ /* 0x000fe20000410000 */
[----:B------:R-:W-:Y:S01]  /*16350*/  FMUL.FTZ R4, R4, R25 ;  /* 0x0000001904047220 */ /* 0x000fe20000410000 */
[----:B------:R-:W-:-:S02]  /*16360*/  F2FP.F16.F32.PACK_AB R20, RZ, R20 ;  /* 0x00000014ff14723e */ /* 0x000fc400000000ff */
[----:B------:R-:W-:Y:S02]  /*16370*/  F2FP.F16.F32.PACK_AB R3, RZ, R3 ;  /* 0x00000003ff03723e */ /* 0x000fe400000000ff */
[----:B------:R-:W-:Y:S02]  /*16380*/  F2FP.F16.F32.PACK_AB R21, RZ, R21 ;  /* 0x00000015ff15723e */ /* 0x000fe400000000ff */
[----:B------:R-:W-:Y:S02]  /*16390*/  F2FP.F16.F32.PACK_AB R4, RZ, R4 ;  /* 0x00000004ff04723e */ /* 0x000fe400000000ff */
[----:B------:R-:W-:Y:S02]  /*163a0*/  PRMT R20, R20, 0x5410, R3 ;  /* 0x0000541014147816 */ /* 0x000fe40000000003 */
[----:B------:R-:W-:Y:S01]  /*163b0*/  PRMT R21, R21, 0x5410, R4 ;  /* 0x0000541015157816 */ /* 0x000fe20000000004 */
[--C-:B0-----:R-:W-:Y:S02]  /*163c0*/  HADD2.F32 R3, -RZ, R18.reuse.H0_H0 ;  /* 0x20000012ff037230 */ /* 0x101fe40000004100 */
[----:B------:R-:W-:-:S03]  /*163d0*/  HADD2.F32 R18, -RZ, R18.H1_H1 ;  /* 0x30000012ff127230 */ /* 0x000fc60000004100 */
[-C--:B------:R-:W-:Y:S01]  /*163e0*/  FFMA.FTZ R2, R2, R3.reuse, RZ ;  /* 0x0000000302027223 */ /* 0x080fe200000100ff */
[----:B------:R-:W-:Y:S01]  /*163f0*/  HFMA2.MMA R15, R21, 1, 1, R15 ;  /* 0x3c003c00150f7835 */ /* 0x000fe2000000000f */
[--C-:B------:R-:W-:Y:S02]  /*16400*/  HADD2.F32 R21, -RZ, R19.reuse.H0_H0 ;  /* 0x20000013ff157230 */ /* 0x100fe40000004100 */
[----:B------:R-:W-:Y:S01]  /*16410*/  FFMA.FTZ R2, R49, R18, R2 ;  /* 0x0000001231027223 */ /* 0x000fe20000010002 */
[----:B------:R-:W-:Y:S02]  /*16420*/  HADD2.F32 R4, -RZ, R19.H1_H1 ;  /* 0x30000013ff047230 */ /* 0x000fe40000004100 */
[-C--:B------:R-:W-:Y:S01]  /*16430*/  FFMA.FTZ R19, R0, R3.reuse, RZ ;  /* 0x0000000300137223 */ /* 0x080fe200000100ff */
[-C--:B------:R-:W-:Y:S01]  /*16440*/  FFMA.FTZ R5, R5, R3.reuse, RZ ;  /* 0x0000000305057223 */ /* 0x080fe200000100ff */
[----:B------:R-:W-:Y:S01]  /*16450*/  FFMA.FTZ R6, R6, R3, RZ ;  /* 0x0000000306067223 */ /* 0x000fe200000100ff */
[----:B------:R-:W-:-:S02]  /*16460*/  FFMA.FTZ R0, R57, R21, R2 ;  /* 0x0000001539007223 */ /* 0x000fc40000010002 */
[----:B------:R-:W0:Y:S01]  /*16470*/  LDS.64 R2, [UR5+0x20] ;  /* 0x00002005ff027984 */ /* 0x000e220008000a00 */
[-C--:B------:R-:W-:Y:S01]  /*16480*/  FFMA.FTZ R19, R48, R18.reuse, R19 ;  /* 0x0000001230137223 */ /* 0x080fe20000010013 */
[-C--:B------:R-:W-:Y:S01]  /*16490*/  FFMA.FTZ R5, R50, R18.reuse, R5 ;  /* 0x0000001232057223 */ /* 0x080fe20000010005 */
[----:B------:R-:W-:Y:S02]  /*164a0*/  FFMA.FTZ R51, R51, R18, R6 ;  /* 0x0000001233337223 */ /* 0x000fe40000010006 */
        /* <DEDUP_REMOVED lines=18> */
[----:B------:R-:W-:Y:S01]  /*165d0*/  FMUL.FTZ R23, R23, R30 ;  /* 0x0000001e17177220 */ /* 0x000fe20000410000 */
[----:B------:R-:W-:Y:S01]  /*165e0*/  FMUL.FTZ R22, R22, R25 ;  /* 0x0000001916167220 */ /* 0x000fe20000410000 */
[----:B------:R-:W-:-:S02]  /*165f0*/  HADD2.F32 R4, -RZ, R17.H1_H1 ;  /* 0x30000011ff047230 */ /* 0x000fc40000004100 */
[-C--:B------:R-:W-:Y:S01]  /*16600*/  FFMA.FTZ R58, R69, R5.reuse, R58 ;  /* 0x00000005453a7223 */ /* 0x080fe2000001003a */
[-C--:B------:R-:W-:Y:S01]  /*16610*/  FFMA.FTZ R59, R68, R5.reuse, R59 ;  /* 0x00000005443b7223 */ /* 0x080fe2000001003b */
[-C--:B------:R-:W-:Y:S01]  /*16620*/  FFMA.FTZ R16, R67, R5.reuse, R60 ;  /* 0x0000000543107223 */ /* 0x080fe2000001003c */
[----:B------:R-:W-:Y:S01]  /*16630*/  FFMA.FTZ R19, R66, R5, R61 ;  /* 0x0000000542137223 */ /* 0x000fe2000001003d */
[----:B--2---:R-:W-:Y:S01]  /*16640*/  LOP3.LUT R0, R8, 0xf000f, RZ, 0xc0, !PT ;  /* 0x000f000f08007812 */ /* 0x004fe200078ec0ff */
[-C--:B------:R-:W-:Y:S01]  /*16650*/  FFMA.FTZ R17, R65, R4.reuse, R58 ;  /* 0x0000000441117223 */ /* 0x080fe2000001003a */
[----:B------:R-:W-:Y:S01]  /*16660*/  F2FP.F16.F32.PACK_AB R23, RZ, R23 ;  /* 0x00000017ff17723e */ /* 0x000fe200000000ff */
[----:B------:R-:W-:Y:S01]  /*16670*/  FFMA.FTZ R6, R64, R4, R59 ;  /* 0x0000000440067223 */ /* 0x000fe2000001003b */
[----:B------:R-:W-:Y:S01]  /*16680*/  F2FP.F16.F32.PACK_AB R22, RZ, R22 ;  /* 0x00000016ff16723e */ /* 0x000fe200000000ff */
[-C--:B------:R-:W-:Y:S01]  /*16690*/  FFMA.FTZ R16, R63, R4.reuse, R16 ;  /* 0x000000043f107223 */ /* 0x080fe20000010010 */
[----:B------:R-:W-:Y:S01]  /*166a0*/  FFMA.FTZ R19, R62, R4, R19 ;  /* 0x000000043e137223 */ /* 0x000fe20000010013 */
[----:B------:R-:W-:-:S02]  /*166b0*/  LOP3.LUT R4, R9, 0xf000f, RZ, 0xc0, !PT ;  /* 0x000f000f09047812 */ /* 0x000fc400078ec0ff */
[----:B------:R-:W-:Y:S02]  /*166c0*/  LOP3.LUT R0, R0, 0x64006400, RZ, 0xfc, !PT ;  /* 0x6400640000007812 */ /* 0x000fe400078efcff */
[----:B------:R-:W-:Y:S02]  /*166d0*/  LOP3.LUT R21, R8, 0xf000f0, RZ, 0xc0, !PT ;  /* 0x00f000f008157812 */ /* 0x000fe400078ec0ff */
[----:B------:R-:W-:Y:S02]  /*166e0*/  SHF.R.U32.HI R44, RZ, 0x8, R8 ;  /* 0x00000008ff2c7819 */ /* 0x000fe40000011608 */
[----:B------:R-:W-:Y:S02]  /*166f0*/  LOP3.LUT R8, R10, 0xf000f, RZ, 0xc0, !PT ;  /* 0x000f000f0a087812 */ /* 0x000fe400078ec0ff */
[----:B------:R-:W-:Y:S02]  /*16700*/  PRMT R23, R23, 0x5410, R22 ;  /* 0x0000541017177816 */ /* 0x000fe40000000016 */
[----:B------:R-:W-:-:S02]  /*16710*/  LOP3.LUT R42, R9, 0xf000f0, RZ, 0xc0, !PT ;  /* 0x00f000f0092a7812 */ /* 0x000fc400078ec0ff */
[----:B------:R-:W-:Y:S01]  /*16720*/  SHF.R.U32.HI R18, RZ, 0x8, R9 ;  /* 0x00000008ff127819 */ /* 0x000fe20000011609 */
[----:B------:R-:W-:Y:S01]  /*16730*/  HADD2 R0, R0, -1032, -1032 ;  /* 0xe408e40800007430 */ /* 0x000fe20000000000 */
[----:B------:R-:W-:Y:S02]  /*16740*/  LOP3.LUT R9, R11, 0xf000f, RZ, 0xc0, !PT ;  /* 0x000f000f0b097812 */ /* 0x000fe400078ec0ff */
[----:B------:R-:W-:Y:S01]  /*16750*/  LOP3.LUT R4, R4, 0x64006400, RZ, 0xfc, !PT ;  /* 0x6400640004047812 */ /* 0x000fe200078efcff */
[--C-:B0-----:R-:W-:Y:S01]  /*16760*/  HADD2.F32 R52, -RZ, R3.reuse.H0_H0 ;  /* 0x20000003ff347230 */ /* 0x101fe20000004100 */
[----:B------:R-:W-:Y:S01]  /*16770*/  LOP3.LUT R8, R8, 0x64006400, RZ, 0xfc, !PT ;  /* 0x6400640008087812 */ /* 0x000fe200078efcff */
[----:B------:R-:W-:Y:S01]  /*16780*/  HADD2.F32 R53, -RZ, R3.H1_H1 ;  /* 0x30000003ff357230 */ /* 0x000fe20000004100 */
[----:B------:R-:W-:Y:S01]  /*16790*/  LOP3.LUT R3, R9, 0x64006400, RZ, 0xfc, !PT ;  /* 0x6400640009037812 */ /* 0x000fe200078efcff */
[--C-:B------:R-:W-:Y:S01]  /*167a0*/  HADD2.F32 R5, -RZ, R2.reuse.H0_H0 ;  /* 0x20000002ff057230 */ /* 0x100fe20000004100 */
[----:B------:R-:W-:Y:S01]  /*167b0*/  HFMA2.MMA R13, R23, 1, 1, R13 ;  /* 0x3c003c00170d7835 */ /* 0x000fe2000000000d */
[----:B------:R-:W-:-:S02]  /*167c0*/  HADD2.F32 R49, -RZ, R2.H1_H1 ;  /* 0x30000002ff317230 */ /* 0x000fc40000004100 */
[----:B------:R-:W-:Y:S02]  /*167d0*/  HADD2 R2, R4, -1032, -1032 ;  /* 0xe408e40804027430 */ /* 0x000fe40000000000 */
[--C-:B------:R-:W-:Y:S02]  /*167e0*/  HADD2.F32 R4, -RZ, R0.reuse.H0_H0 ;  /* 0x20000000ff047230 */ /* 0x100fe40000004100 */
[----:B------:R-:W-:Y:S02]  /*167f0*/  HADD2.F32 R23, -RZ, R0.H1_H1 ;  /* 0x30000000ff177230 */ /* 0x000fe40000004100 */
[----:B------:R-:W-:Y:S02]  /*16800*/  HADD2 R0, R8, -1032, -1032 ;  /* 0xe408e40808007430 */ /* 0x000fe40000000000 */
[----:B------:R-:W0:Y:S01]  /*16810*/  LDS.64 R8, [UR5+0x28] ;  /* 0x00002805ff087984 */ /* 0x000e220008000a00 */
[----:B------:R-:W-:Y:S02]  /*16820*/  HADD2 R45, R3, -1032, -1032 ;  /* 0xe408e408032d7430 */ /* 0x000fe40000000000 */
[----:B------:R-:W-:-:S02]  /*16830*/  HADD2.F32 R3, -RZ, R2.H0_H0 ;  /* 0x20000002ff037230 */ /* 0x000fc40000004100 */
[----:B------:R-:W-:Y:S02]  /*16840*/  HADD2 R12, R20, R12 ;  /* 0x0000000c140c7230 */ /* 0x000fe40000000000 */
[----:B------:R-:W-:Y:S01]  /*16850*/  HADD2.F32 R20, -RZ, R2.H1_H1 ;  /* 0x30000002ff147230 */ /* 0x000fe20000004100 */
[----:B------:R-:W-:Y:S01]  /*16860*/  LOP3.LUT R46, R10, 0xf000f0, RZ, 0xc0, !PT ;  /* 0x00f000f00a2e7812 */ /* 0x000fe200078ec0ff */
[--C-:B------:R-:W-:Y:S02]  /*16870*/  HADD2.F32 R2, -RZ, R0.reuse.H0_H0 ;  /* 0x20000000ff027230 */ /* 0x100fe40000004100 */
[----:B------:R-:W-:Y:S02]  /*16880*/  HADD2.F32 R22, -RZ, R0.H1_H1 ;  /* 0x30000000ff167230 */ /* 0x000fe40000004100 */
[--C-:B------:R-:W-:Y:S01]  /*16890*/  HADD2.F32 R0, -RZ, R45.reuse.H0_H0 ;  /* 0x2000002dff007230 */ /* 0x100fe20000004100 */
[----:B------:R-:W-:Y:S02]  /*168a0*/  LOP3.LUT R48, R11, 0xf000f0, RZ, 0xc0, !PT ;  /* 0x00f000f00b307812 */ /* 0x000fe400078ec0ff */
[----:B------:R-:W-:Y:S01]  /*168b0*/  LOP3.LUT R43, R21, 0x64006400, RZ, 0xfc, !PT ;  /* 0x64006400152b7812 */ /* 0x000fe200078efcff */
[----:B------:R-:W-:Y:S01]  /*168c0*/  HADD2.F32 R21, -RZ, R45.H1_H1 ;  /* 0x3000002dff157230 */ /* 0x000fe20000004100 */
[----:B------:R-:W-:Y:S01]  /*168d0*/  LOP3.LUT R45, R42, 0x64006400, RZ, 0xfc, !PT ;  /* 0x640064002a2d7812 */ /* 0x000fe200078efcff */
[----:B------:R-:W-:Y:S01]  /*168e0*/  FFMA.FTZ R42, R4, R5, RZ ;  /* 0x00000005042a7223 */ /* 0x000fe200000100ff */
[----:B------:R-:W-:Y:S01]  /*168f0*/  LOP3.LUT R47, R46, 0x64006400, RZ, 0xfc, !PT ;  /* 0x640064002e2f7812 */ /* 0x000fe200078efcff */
[C---:B------:R-:W-:Y:S01]  /*16900*/  FFMA.FTZ R46, R5.reuse, R3, RZ ;  /* 0x00000003052e7223 */ /* 0x040fe200000100ff */
[C---:B------:R-:W-:Y:S01]  /*16910*/  FFMA.FTZ R57, R5.reuse, R2, RZ ;  /* 0x0000000205397223 */ /* 0x040fe200000100ff */
[----:B------:R-:W-:Y:S01]  /*16920*/  FFMA.FTZ R50, R5, R0, RZ ;  /* 0x0000000005327223 */ /* 0x000fe200000100ff */
[----:B------:R-:W-:Y:S01]  /*16930*/  LOP3.LUT R5, R48, 0x64006400, RZ, 0xfc, !PT ;  /* 0x6400640030057812 */ /* 0x000fe200078efcff */
[----:B------:R-:W-:-:S02]  /*16940*/  HFMA2 R47, R47, R24.H0_H0, -72, -72 ;  /* 0xd480d4802f2f7431 */ /* 0x000fc40000040018 */
[-C--:B------:R-:W-:Y:S02]  /*16950*/  HFMA2 R43, R43, R24.reuse.H0_H0, -72, -72 ;  /* 0xd480d4802b2b7431 */ /* 0x080fe40000040018 */
[-C--:B------:R-:W-:Y:S02]  /*16960*/  HFMA2 R45, R45, R24.reuse.H0_H0, -72, -72 ;  /* 0xd480d4802d2d7431 */ /* 0x080fe40000040018 */
[----:B------:R-:W-:Y:S02]  /*16970*/  HFMA2 R5, R5, R24.H0_H0, -72, -72 ;  /* 0xd480d48005057431 */ /* 0x000fe40000040018 */
[----:B------:R-:W-:Y:S01]  /*16980*/  FFMA.FTZ R51, R23, R49, R42 ;  /* 0x0000003117337223 */ /* 0x000fe2000001002a */
[C---:B------:R-:W-:Y:S01]  /*16990*/  FFMA.FTZ R55, R49.reuse, R20, R46 ;  /* 0x0000001431377223 */ /* 0x040fe2000001002e */
[C---:B------:R-:W-:Y:S01]  /*169a0*/  FFMA.FTZ R57, R49.reuse, R22, R57 ;  /* 0x0000001631397223 */ /* 0x040fe20000010039 */
[----:B------:R-:W-:Y:S01]  /*169b0*/  FFMA.FTZ R56, R49, R21, R50 ;  /* 0x0000001531387223 */ /* 0x000fe20000010032 */
[----:B------:R-:W-:-:S02]  /*169c0*/  HADD2.F32 R48, -RZ, R47.H0_H0 ;  /* 0x2000002fff307230 */ /* 0x000fc40000004100 */
[----:B------:R-:W-:Y:S02]  /*169d0*/  HADD2.F32 R42, -RZ, R47.H1_H1 ;  /* 0x3000002fff2a7230 */ /* 0x000fe40000004100 */
[----:B------:R-:W-:Y:S02]  /*169e0*/  HADD2.F32 R50, -RZ, R43.H0_H0 ;  /* 0x2000002bff327230 */ /* 0x000fe40000004100 */
[----:B------:R-:W-:Y:S02]  /*169f0*/  HADD2.F32 R49, -RZ, R45.H0_H0 ;  /* 0x2000002dff317230 */ /* 0x000fe40000004100 */
[----:B------:R-:W-:Y:S02]  /*16a00*/  HADD2.F32 R47, -RZ, R5.H0_H0 ;  /* 0x20000005ff2f7230 */ /* 0x000fe40000004100 */
[----:B------:R-:W-:Y:S01]  /*16a10*/  HADD2.F32 R46, -RZ, R43.H1_H1 ;  /* 0x3000002bff2e7230 */ /* 0x000fe20000004100 */
[----:B------:R-:W-:Y:S01]  /*16a20*/  SHF.R.U32.HI R10, RZ, 0x8, R10 ;  /* 0x00000008ff0a7819 */ /* 0x000fe2000001160a */
[----:B------:R-:W-:-:S02]  /*16a30*/  HADD2.F32 R43, -RZ, R45.H1_H1 ;  /* 0x3000002dff2b7230 */ /* 0x000fc40000004100 */
[----:B------:R-:W-:Y:S01]  /*16a40*/  FFMA.FTZ R51, R50, R52, R51 ;  /* 0x0000003432337223 */ /* 0x000fe20000010033 */
[----:B------:R-:W-:Y:S02]  /*16a50*/  HADD2.F32 R5, -RZ, R5.H1_H1 ;  /* 0x30000005ff057230 */ /* 0x000fe40000004100 */
[C---:B------:R-:W-:Y:S01]  /*16a60*/  FFMA.FTZ R54, R52.reuse, R49, R55 ;  /* 0x0000003134367223 */ /* 0x040fe20000010037 */
[C---:B------:R-:W-:Y:S01]  /*16a70*/  FFMA.FTZ R45, R52.reuse, R48, R57 ;  /* 0x00000030342d7223 */ /* 0x040fe20000010039 */
[----:B------:R-:W-:Y:S01]  /*16a80*/  FFMA.FTZ R56, R52, R47, R56 ;  /* 0x0000002f34387223 */ /* 0x000fe20000010038 */
[----:B------:R-:W-:Y:S01]  /*16a90*/  SHF.R.U32.HI R11, RZ, 0x8, R11 ;  /* 0x00000008ff0b7819 */ /* 0x000fe2000001160b */
[----:B------:R-:W-:Y:S01]  /*16aa0*/  FFMA.FTZ R57, R46, R53, R51 ;  /* 0x000000352e397223 */ /* 0x000fe20000010033 */
[C---:B------:R-:W-:Y:S01]  /*16ab0*/  FFMA.FTZ R59, R53.reuse, R43, R54 ;  /* 0x0000002b353b7223 */ /* 0x040fe20000010036 */
[C---:B------:R-:W-:Y:S01]  /*16ac0*/  FFMA.FTZ R65, R53.reuse, R42, R45 ;  /* 0x0000002a35417223 */ /* 0x040fe2000001002d */
[----:B------:R-:W-:Y:S01]  /*16ad0*/  FFMA.FTZ R66, R53, R5, R56 ;  /* 0x0000000535427223 */ /* 0x000fe20000010038 */
        /* <DEDUP_REMOVED lines=8> */
[--C-:B0-----:R-:W-:Y:S02]  /*16b60*/  HADD2.F32 R56, -RZ, R8.reuse.H0_H0 ;  /* 0x20000008ff387230 */ /* 0x101fe40000004100 */
[----:B------:R-:W-:Y:S02]  /*16b70*/  HADD2 R55, R52, -1032, -1032 ;  /* 0xe408e40834377430 */ /* 0x000fe40000000000 */
[----:B------:R-:W-:Y:S02]  /*16b80*/  HADD2.F32 R60, -RZ, R8.H1_H1 ;  /* 0x30000008ff3c7230 */ /* 0x000fe40000004100 */
[----:B------:R-:W-:Y:S02]  /*16b90*/  HADD2 R45, R45, -1032, -1032 ;  /* 0xe408e4082d2d7430 */ /* 0x000fe40000000000 */
[----:B------:R-:W-:Y:S02]  /*16ba0*/  HADD2 R8, R51, -1032, -1032 ;  /* 0xe408e40833087430 */ /* 0x000fe40000000000 */
[----:B------:R-:W-:-:S02]  /*16bb0*/  HADD2 R58, R53, -1032, -1032 ;  /* 0xe408e408353a7430 */ /* 0x000fc40000000000 */
[----:B------:R-:W-:Y:S02]  /*16bc0*/  HADD2.F32 R52, -RZ, R55.H0_H0 ;  /* 0x20000037ff347230 */ /* 0x000fe40000004100 */
[----:B------:R-:W-:Y:S02]  /*16bd0*/  HADD2.F32 R54, -RZ, R45.H0_H0 ;  /* 0x2000002dff367230 */ /* 0x000fe40000004100 */
[----:B------:R-:W-:Y:S02]  /*16be0*/  HADD2.F32 R53, -RZ, R8.H0_H0 ;  /* 0x20000008ff357230 */ /* 0x000fe40000004100 */
[----:B------:R-:W-:Y:S02]  /*16bf0*/  HADD2.F32 R51, -RZ, R58.H0_H0 ;  /* 0x2000003aff337230 */ /* 0x000fe40000004100 */
[-C--:B------:R-:W-:Y:S01]  /*16c00*/  FFMA.FTZ R72, R63, R70.reuse, R72 ;  /* 0x000000463f487223 */ /* 0x080fe20000010048 */
[----:B------:R-:W-:Y:S01]  /*16c10*/  FFMA.FTZ R71, R62, R70, R71 ;  /* 0x000000463e477223 */ /* 0x000fe20000010047 */
[----:B------:R-:W-:Y:S01]  /*16c20*/  FFMA.FTZ R64, R56, R52, R65 ;  /* 0x0000003438407223 */ /* 0x000fe20000010041 */
[----:B------:R-:W-:Y:S01]  /*16c30*/  LOP3.LUT R18, R18, 0xf000f0, RZ, 0xc0, !PT ;  /* 0x00f000f012127812 */ /* 0x000fe200078ec0ff */
[----:B------:R-:W-:Y:S01]  /*16c40*/  FFMA.FTZ R62, R54, R56, R57 ;  /* 0x00000038363e7223 */ /* 0x000fe20000010039 */
[C---:B------:R-:W-:Y:S01]  /*16c50*/  FFMA.FTZ R63, R56.reuse, R53, R59 ;  /* 0x00000035383f7223 */ /* 0x040fe2000001003b */
[----:B------:R-:W-:Y:S01]  /*16c60*/  FFMA.FTZ R65, R56, R51, R66 ;  /* 0x0000003338417223 */ /* 0x000fe20000010042 */
[----:B------:R-:W-:Y:S01]  /*16c70*/  HADD2.F32 R56, -RZ, R8.H1_H1 ;  /* 0x30000008ff387230 */ /* 0x000fe20000004100 */
[----:B------:R-:W-:-:S02]  /*16c80*/  LOP3.LUT R8, R11, 0xf000f0, RZ, 0xc0, !PT ;  /* 0x00f000f00b087812 */ /* 0x000fc400078ec0ff */
[----:B------:R-:W-:Y:S02]  /*16c90*/  LOP3.LUT R10, R10, 0xf000f0, RZ, 0xc0, !PT ;  /* 0x00f000f00a0a7812 */ /* 0x000fe400078ec0ff */
[----:B------:R-:W-:Y:S01]  /*16ca0*/  LOP3.LUT R11, R18, 0x64006400, RZ, 0xfc, !PT ;  /* 0x64006400120b7812 */ /* 0x000fe200078efcff */
[----:B------:R-:W-:Y:S01]  /*16cb0*/  HADD2.F32 R57, -RZ, R45.H1_H1 ;  /* 0x3000002dff397230 */ /* 0x000fe20000004100 */
[----:B------:R-:W-:Y:S02]  /*16cc0*/  LOP3.LUT R59, R8, 0x64006400, RZ, 0xfc, !PT ;  /* 0x64006400083b7812 */ /* 0x000fe400078efcff */
[----:B------:R-:W-:Y:S01]  /*16cd0*/  LOP3.LUT R45, R10, 0x64006400, RZ, 0xfc, !PT ;  /* 0x640064000a2d7812 */ /* 0x000fe200078efcff */
[----:B------:R-:W-:Y:S01]  /*16ce0*/  HFMA2 R8, R11, R24.H0_H0, -72, -72 ;  /* 0xd480d4800b087431 */ /* 0x000fe20000040018 */
[----:B------:R-:W-:Y:S01]  /*16cf0*/  LOP3.LUT R44, R44, 0xf000f0, RZ, 0xc0, !PT ;  /* 0x00f000f02c2c7812 */ /* 0x000fe200078ec0ff */
[----:B------:R-:W0:Y:S01]  /*16d00*/  LDS.64 R10, [UR5+0xa0] ;  /* 0x0000a005ff0a7984 */ /* 0x000e220008000a00 */
[----:B------:R-:W-:-:S02]  /*16d10*/  HADD2.F32 R61, -RZ, R9.H0_H0 ;  /* 0x20000009ff3d7230 */ /* 0x000fc40000004100 */
[----:B------:R-:W-:Y:S01]  /*16d20*/  HADD2.F32 R67, -RZ, R9.H1_H1 ;  /* 0x30000009ff437230 */ /* 0x000fe20000004100 */
[----:B------:R-:W-:Y:S01]  /*16d30*/  LOP3.LUT R9, R44, 0x64006400, RZ, 0xfc, !PT ;  /* 0x640064002c097812 */ /* 0x000fe200078efcff */
[----:B------:R-:W-:Y:S02]  /*16d40*/  HADD2.F32 R55, -RZ, R55.H1_H1 ;  /* 0x30000037ff377230 */ /* 0x000fe40000004100 */
[-C--:B------:R-:W-:Y:S02]  /*16d50*/  HFMA2 R45, R45, R24.reuse.H0_H0, -72, -72 ;  /* 0xd480d4802d2d7431 */ /* 0x080fe40000040018 */
[----:B------:R-:W-:Y:S02]  /*16d60*/  HADD2.F32 R66, -RZ, R58.H1_H1 ;  /* 0x3000003aff427230 */ /* 0x000fe40000004100 */
[-C--:B------:R-:W-:Y:S02]  /*16d70*/  HFMA2 R18, R59, R24.reuse.H0_H0, -72, -72 ;  /* 0xd480d4803b127431 */ /* 0x080fe40000040018 */
[----:B------:R-:W-:-:S02]  /*16d80*/  HFMA2 R9, R9, R24.H0_H0, -72, -72 ;  /* 0xd480d48009097431 */ /* 0x000fc40000040018 */
[----:B------:R-:W-:Y:S01]  /*16d90*/  FFMA.FTZ R44, R57, R60, R62 ;  /* 0x0000003c392c7223 */ /* 0x000fe2000001003e */
[C---:B------:R-:W-:Y:S01]  /*16da0*/  FFMA.FTZ R58, R60.reuse, R56, R63 ;  /* 0x000000383c3a7223 */ /* 0x040fe2000001003f */
[C---:B------:R-:W-:Y:S01]  /*16db0*/  FFMA.FTZ R70, R60.reuse, R55, R64 ;  /* 0x000000373c467223 */ /* 0x040fe20000010040 */
[----:B------:R-:W-:Y:S01]  /*16dc0*/  FFMA.FTZ R59, R60, R66, R65 ;  /* 0x000000423c3b7223 */ /* 0x000fe20000010041 */
[----:B------:R-:W-:Y:S02]  /*16dd0*/  HADD2.F32 R65, -RZ, R9.H0_H0 ;  /* 0x20000009ff417230 */ /* 0x000fe40000004100 */
[----:B------:R-:W-:Y:S02]  /*16de0*/  HADD2.F32 R64, -RZ, R8.H0_H0 ;  /* 0x20000008ff407230 */ /* 0x000fe40000004100 */
[----:B------:R-:W-:Y:S02]  /*16df0*/  HADD2.F32 R63, -RZ, R45.H0_H0 ;  /* 0x2000002dff3f7230 */ /* 0x000fe40000004100 */
[----:B------:R-:W-:-:S02]  /*16e00*/  HADD2.F32 R62, -RZ, R18.H0_H0 ;  /* 0x20000012ff3e7230 */ /* 0x000fc40000004100 */
[----:B------:R-:W-:Y:S01]  /*16e10*/  FFMA.FTZ R44, R65, R61, R44 ;  /* 0x0000003d412c7223 */ /* 0x000fe2000001002c */
[C---:B------:R-:W-:Y:S01]  /*16e20*/  FFMA.FTZ R68, R61.reuse, R64, R58 ;  /* 0x000000403d447223 */ /* 0x040fe2000001003a */
[C---:B------:R-:W-:Y:S01]  /*16e30*/  FFMA.FTZ R70, R61.reuse, R63, R70 ;  /* 0x0000003f3d467223 */ /* 0x040fe20000010046 */
[----:B------:R-:W-:Y:S02]  /*16e40*/  HADD2.F32 R60, -RZ, R8.H1_H1 ;  /* 0x30000008ff3c7230 */ /* 0x000fe40000004100 */
[----:B------:R-:W-:Y:S01]  /*16e50*/  FFMA.FTZ R69, R61, R62, R59 ;  /* 0x0000003e3d457223 */ /* 0x000fe2000001003b */
[----:B------:R-:W-:Y:S02]  /*16e60*/  HADD2.F32 R61, -RZ, R9.H1_H1 ;  /* 0x30000009ff3d7230 */ /* 0x000fe40000004100 */
[----:B------:R-:W-:Y:S01]  /*16e70*/  FMUL.FTZ R17, R17, R30 ;  /* 0x0000001e11117220 */ /* 0x000fe20000410000 */
[----:B------:R-:W-:Y:S01]  /*16e80*/  FMUL.FTZ R6, R6, R25 ;  /* 0x0000001906067220 */ /* 0x000fe20000410000 */
[----:B------:R-:W-:Y:S01]  /*16e90*/  HADD2.F32 R59, -RZ, R45.H1_H1 ;  /* 0x3000002dff3b7230 */ /* 0x000fe20000004100 */
[----:B------:R-:W1:Y:S01]  /*16ea0*/  LDS.64 R8, [UR5+0xa8] ;  /* 0x0000a805ff087984 */ /* 0x000e620008000a00 */
[----:B------:R-:W-:Y:S01]  /*16eb0*/  FFMA.FTZ R45, R61, R67, R44 ;  /* 0x000000433d2d7223 */ /* 0x000fe2000001002c */
[----:B------:R-:W-:Y:S01]  /*16ec0*/  FFMA.FTZ R68, R67, R60, R68 ;  /* 0x0000003c43447223 */ /* 0x000fe20000010044 */
[----:B------:R-:W-:Y:S01]  /*16ed0*/  HADD2.F32 R58, -RZ, R18.H1_H1 ;  /* 0x30000012ff3a7230 */ /* 0x000fe20000004100 */
[----:B------:R-:W-:Y:S01]  /*16ee0*/  F2FP.F16.F32.PACK_AB R17, RZ, R17 ;  /* 0x00000011ff11723e */ /* 0x000fe200000000ff */
[----:B------:R-:W-:Y:S01]  /*16ef0*/  FMUL.FTZ R16, R16, R29 ;  /* 0x0000001d10107220 */ /* 0x000fe20000410000 */
[----:B------:R-:W-:Y:S01]  /*16f00*/  F2FP.F16.F32.PACK_AB R6, RZ, R6 ;  /* 0x00000006ff06723e */ /* 0x000fe200000000ff */
[----:B------:R-:W-:Y:S01]  /*16f10*/  FMUL.FTZ R19, R19, R28 ;  /* 0x0000001c13137220 */ /* 0x000fe20000410000 */
[----:B------:R-:W-:Y:S01]  /*16f20*/  FMUL.FTZ R45, R45, R30 ;  /* 0x0000001e2d2d7220 */ /* 0x000fe20000410000 */
[----:B------:R-:W-:Y:S01]  /*16f30*/  FMUL.FTZ R68, R68, R25 ;  /* 0x0000001944447220 */ /* 0x000fe20000410000 */
[C---:B------:R-:W-:Y:S01]  /*16f40*/  FFMA.FTZ R70, R67.reuse, R59, R70 ;  /* 0x0000003b43467223 */ /* 0x040fe20000010046 */
[----:B------:R-:W-:Y:S01]  /*16f50*/  FFMA.FTZ R69, R67, R58, R69 ;  /* 0x0000003a43457223 */ /* 0x000fe20000010045 */
[----:B------:R-:W-:-:S02]  /*16f60*/  PRMT R17, R17, 0x5410, R6 ;  /* 0x0000541011117816 */ /* 0x000fc40000000006 */
[----:B------:R-:W-:Y:S01]  /*16f70*/  F2FP.F16.F32.PACK_AB R16, RZ, R16 ;  /* 0x00000010ff10723e */ /* 0x000fe200000000ff */
[----:B------:R-:W-:Y:S01]  /*16f80*/  FMUL.FTZ R70, R70, R29 ;  /* 0x0000001d46467220 */ /* 0x000fe20000410000 */
[----:B------:R-:W-:Y:S01]  /*16f90*/  F2FP.F16.F32.PACK_AB R19, RZ, R19 ;  /* 0x00000013ff13723e */ /* 0x000fe200000000ff */
[----:B------:R-:W-:Y:S01]  /*16fa0*/  FMUL.FTZ R69, R69, R28 ;  /* 0x0000001c45457220 */ /* 0x000fe20000410000 */
[----:B------:R-:W-:Y:S02]  /*16fb0*/  F2FP.F16.F32.PACK_AB R45, RZ, R45 ;  /* 0x0000002dff2d723e */ /* 0x000fe400000000ff */
[----:B------:R-:W-:Y:S01]  /*16fc0*/  F2FP.F16.F32.PACK_AB R68, RZ, R68 ;  /* 0x00000044ff44723e */ /* 0x000fe200000000ff */
[----:B------:R-:W-:Y:S01]  /*16fd0*/  HFMA2.MMA R67, R17, 1, 1, R7 ;  /* 0x3c003c0011437835 */ /* 0x000fe20000000007 */
[----:B------:R-:W-:Y:S01]  /*16fe0*/  PRMT R16, R16, 0x5410, R19 ;  /* 0x0000541010107816 */ /* 0x000fe20000000013 */
[----:B0-----:R-:W-:Y:S01]  /*16ff0*/  HADD2.F32 R17, -RZ, R10.H0_H0 ;  /* 0x2000000aff117230 */ /* 0x001fe20000004100 */
[----:B------:R-:W-:Y:S01]  /*17000*/  PRMT R45, R45, 0x5410, R68 ;  /* 0x000054102d2d7816 */ /* 0x000fe20000000044 */
[----:B------:R-:W0:Y:S01]  /*17010*/  LDS.64 R6, [UR5+0x120] ;  /* 0x00012005ff067984 */ /* 0x000e220008000a00 */
[----:B------:R-:W-:-:S02]  /*17020*/  F2FP.F16.F32.PACK_AB R70, RZ, R70 ;  /* 0x00000046ff46723e */ /* 0x000fc400000000ff */
[----:B------:R-:W-:Y:S01]  /*17030*/  F2FP.F16.F32.PACK_AB R69, RZ, R69 ;  /* 0x00000045ff45723e */ /* 0x000fe200000000ff */
[----:B------:R-:W-:Y:S02]  /*17040*/  HADD2 R34, R16, R34 ;  /* 0x0000002210227230 */ /* 0x000fe40000000000 */
[----:B------:R-:W-:Y:S01]  /*17050*/  HADD2.F32 R10, -RZ, R10.H1_H1 ;  /* 0x3000000aff0a7230 */ /* 0x000fe20000004100 */
[----:B------:R-:W-:Y:S01]  /*17060*/  HFMA2.MMA R39, R45, 1, 1, R39 ;  /* 0x3c003c002d277835 */ /* 0x000fe20000000027 */
[----:B------:R-:W-:Y:S01]  /*17070*/  PRMT R70, R70, 0x5410, R69 ;  /* 0x0000541046467816 */ /* 0x000fe20000000045 */
[-C--:B------:R-:W-:Y:S01]  /*17080*/  FFMA.FTZ R16, R4, R17.reuse, RZ ;  /* 0x0000001104107223 */ /* 0x080fe200000100ff */
[-C--:B------:R-:W-:Y:S01]  /*17090*/  FFMA.FTZ R45, R3, R17.reuse, RZ ;  /* 0x00000011032d7223 */ /* 0x080fe200000100ff */
[-C--:B------:R-:W-:Y:S01]  /*170a0*/  FFMA.FTZ R69, R2, R17.reuse, RZ ;  /* 0x0000001102457223 */ /* 0x080fe200000100ff */
[----:B------:R-:W-:Y:S01]  /*170b0*/  FFMA.FTZ R44, R0, R17, RZ ;  /* 0x00000011002c7223 */ /* 0x000fe200000100ff */
[----:B------:R-:W-:-:S02]  /*170c0*/  HADD2.F32 R18, -RZ, R11.H0_H0 ;  /* 0x2000000bff127230 */ /* 0x000fc40000004100 */
        /* <DEDUP_REMOVED lines=9> */
[----:B------:R-:W2:Y:S01]  /*17160*/  LDS.64 R10, [UR5+0x128] ;  /* 0x00012805ff0a7984 */ /* 0x000ea20008000a00 */
        /* <DEDUP_REMOVED lines=21> */
[----:B0-----:R-:W-:-:S02]  /*172c0*/  HADD2.F32 R19, -RZ, R6.H0_H0 ;  /* 0x20000006ff137230 */ /* 0x001fc40000004100 */
[----:B------:R-:W-:Y:S01]  /*172d0*/  HADD2.F32 R9, -RZ, R9.H1_H1 ;  /* 0x30000009ff097230 */ /* 0x000fe20000004100 */
[----:B------:R-:W-:Y:S01]  /*172e0*/  F2FP.F16.F32.PACK_AB R72, RZ, R72 ;  /* 0x00000048ff48723e */ /* 0x000fe200000000ff */
[----:B------:R-:W-:Y:S01]  /*172f0*/  HADD2.F32 R6, -RZ, R6.H1_H1 ;  /* 0x30000006ff067230 */ /* 0x000fe20000004100 */
[----:B------:R-:W-:Y:S01]  /*17300*/  F2FP.F16.F32.PACK_AB R71, RZ, R71 ;  /* 0x00000047ff47723e */ /* 0x000fe200000000ff */
[----:B------:R-:W-:Y:S01]  /*17310*/  FFMA.FTZ R68, R0, R19, RZ ;  /* 0x0000001300447223 */ /* 0x000fe200000100ff */
[----:B------:R-:W-:Y:S01]  /*17320*/  FFMA.FTZ R8, R60, R9, R45 ;  /* 0x000000093c087223 */ /* 0x000fe2000001002d */
[----:B------:R-:W-:Y:S01]  /*17330*/  FFMA.FTZ R16, R4, R19, RZ ;  /* 0x0000001304107223 */ /* 0x000fe200000100ff */
[----:B------:R-:W-:Y:S01]  /*17340*/  PRMT R72, R72, 0x5410, R71 ;  /* 0x0000541048487816 */ /* 0x000fe20000000047 */
[----:B------:R-:W-:Y:S01]  /*17350*/  FFMA.FTZ R17, R61, R9, R18 ;  /* 0x000000093d117223 */ /* 0x000fe20000010012 */
[----:B------:R-:W-:Y:S01]  /*17360*/  FFMA.FTZ R45, R3, R19, RZ ;  /* 0x00000013032d7223 */ /* 0x000fe200000100ff */
[-C--:B------:R-:W-:Y:S01]  /*17370*/  FFMA.FTZ R44, R59, R9.reuse, R44 ;  /* 0x000000093b2c7223 */ /* 0x080fe2000001002c */
[----:B------:R-:W-:Y:S01]  /*17380*/  FFMA.FTZ R69, R58, R9, R69 ;  /* 0x000000093a457223 */ /* 0x000fe20000010045 */
[----:B------:R-:W-:-:S02]  /*17390*/  HADD2.F32 R18, -RZ, R7.H0_H0 ;  /* 0x20000007ff127230 */ /* 0x000fc40000004100 */
[----:B------:R-:W-:Y:S01]  /*173a0*/  FFMA.FTZ R71, R2, R19, RZ ;  /* 0x0000001302477223 */ /* 0x000fe200000100ff */
        /* <DEDUP_REMOVED lines=18> */
[--C-:B------:R-:W-:Y:S02]  /*174d0*/  HADD2.F32 R9, -RZ, R11.reuse.H0_H0 ;  /* 0x2000000bff097230 */ /* 0x100fe40000004100 */
[----:B------:R-:W-:Y:S01]  /*174e0*/  FFMA.FTZ R18, R52, R6, R71 ;  /* 0x0000000634127223 */ /* 0x000fe20000010047 */
        /* <DEDUP_REMOVED lines=12> */
[----:B------:R-:W-:Y:S01]  /*175b0*/  IMAD.WIDE R44, R124, 0x4, R26 ;  /* 0x000000047c2c7825 */ /* 0x000fe200078e021a */
[----:B------:R-:W-:-:S03]  /*175c0*/  HFMA2.MMA R40, R70, 1, 1, R40 ;  /* 0x3c003c0046287835 */ /* 0x000fc60000000028 */
[-C--:B------:R-:W-:Y:S01]  /*175d0*/  FFMA.FTZ R68, R60, R11.reuse, R19 ;  /* 0x0000000b3c447223 */ /* 0x080fe20000010013 */
[-C--:B------:R-:W-:Y:S01]  /*175e0*/  FFMA.FTZ R71, R61, R11.reuse, R16 ;  /* 0x0000000b3d477223 */ /* 0x080fe20000010010 */
[----:B------:R-:W-:Y:S01]  /*175f0*/  FFMA.FTZ R70, R59, R11, R18 ;  /* 0x0000000b3b467223 */ /* 0x000fe20000010012 */
[----:B------:R-:W-:Y:S01]  /*17600*/  F2FP.F16.F32.PACK_AB R19, RZ, R8 ;  /* 0x00000008ff13723e */ /* 0x000fe200000000ff */
[----:B------:R-:W0:Y:S01]  /*17610*/  LDS.64 R6, [UR5+0x1a0] ;  /* 0x0001a005ff067984 */ /* 0x000e220008000a00 */
[----:B------:R-:W-:-:S03]  /*17620*/  F2FP.F16.F32.PACK_AB R26, RZ, R9 ;  /* 0x00000009ff1a723e */ /* 0x000fc600000000ff */
[----:B------:R-:W2:Y:S01]  /*17630*/  LDG.E.128.CONSTANT R8, desc[UR8][R44.64] ;  /* 0x000000082c087981 */ /* 0x000ea2000c1e9d00 */
[----:B------:R-:W-:-:S05]  /*17640*/  FMUL.FTZ R17, R17, R30 ;  /* 0x0000001e11117220 */ /* 0x000fca0000410000 */
[----:B------:R-:W-:Y:S02]  /*17650*/  F2FP.F16.F32.PACK_AB R18, RZ, R17 ;  /* 0x00000011ff12723e */ /* 0x000fe400000000ff */
[----:B------:R-:W1:Y:S01]  /*17660*/  LDS.64 R16, [UR5+0x1a8] ;  /* 0x0001a805ff107984 */ /* 0x000e620008000a00 */
[----:B------:R-:W-:Y:S01]  /*17670*/  FMUL.FTZ R69, R69, R28 ;  /* 0x0000001c45457220 */ /* 0x000fe20000410000 */
[----:B------:R-:W-:Y:S01]  /*17680*/  FMUL.FTZ R71, R71, R30 ;  /* 0x0000001e47477220 */ /* 0x000fe20000410000 */
[----:B------:R-:W-:Y:S01]  /*17690*/  FMUL.FTZ R68, R68, R25 ;  /* 0x0000001944447220 */ /* 0x000fe20000410000 */
[----:B------:R-:W-:Y:S01]  /*176a0*/  FMUL.FTZ R70, R70, R29 ;  /* 0x0000001d46467220 */ /* 0x000fe20000410000 */
[----:B------:R-:W-:Y:S01]  /*176b0*/  FMUL.FTZ R73, R73, R28 ;  /* 0x0000001c49497220 */ /* 0x000fe20000410000 */
[----:B------:R-:W-:Y:S02]  /*176c0*/  PRMT R18, R18, 0x5410, R19 ;  /* 0x0000541012127816 */ /* 0x000fe40000000013 */
[----:B------:R-:W-:-:S02]  /*176d0*/  F2FP.F16.F32.PACK_AB R69, RZ, R69 ;  /* 0x00000045ff45723e */ /* 0x000fc400000000ff */
[----:B------:R-:W-:Y:S02]  /*176e0*/  F2FP.F16.F32.PACK_AB R71, RZ, R71 ;  /* 0x00000047ff47723e */ /* 0x000fe400000000ff */
[----:B------:R-:W-:Y:S02]  /*176f0*/  F2FP.F16.F32.PACK_AB R68, RZ, R68 ;  /* 0x00000044ff44723e */ /* 0x000fe400000000ff */
[----:B------:R-:W-:Y:S02]  /*17700*/  F2FP.F16.F32.PACK_AB R70, RZ, R70 ;  /* 0x00000046ff46723e */ /* 0x000fe400000000ff */
[----:B------:R-:W-:Y:S01]  /*17710*/  F2FP.F16.F32.PACK_AB R73, RZ, R73 ;  /* 0x00000049ff49723e */ /* 0x000fe200000000ff */
[----:B------:R-:W-:Y:S01]  /*17720*/  HFMA2.MMA R37, R18, 1, 1, R37 ;  /* 0x3c003c0012257835 */ /* 0x000fe20000000025 */
[----:B------:R-:W-:Y:S01]  /*17730*/  PRMT R26, R26, 0x5410, R69 ;  /* 0x000054101a1a7816 */ /* 0x000fe20000000045 */
[----:B------:R-:W3:Y:S01]  /*17740*/  LDS.64 R18, [UR5+0x220] ;  /* 0x00022005ff127984 */ /* 0x000ee20008000a00 */
[----:B------:R-:W-:-:S02]  /*17750*/  PRMT R71, R71, 0x5410, R68 ;  /* 0x0000541047477816 */ /* 0x000fc40000000044 */
[----:B------:R-:W-:Y:S01]  /*17760*/  PRMT R70, R70, 0x5410, R73 ;  /* 0x0000541046467816 */ /* 0x000fe20000000049 */
[----:B------:R-:W-:Y:S02]  /*17770*/  HADD2 R38, R26, R38 ;  /* 0x000000261a267230 */ /* 0x000fe40000000000 */
[--C-:B0-----:R-:W-:Y:S01]  /*17780*/  HADD2.F32 R27, -RZ, R6.reuse.H0_H0 ;  /* 0x20000006ff1b7230 */ /* 0x101fe20000004100 */
[----:B------:R-:W-:Y:S01]  /*17790*/  HFMA2.MMA R31, R71, 1, 1, R31 ;  /* 0x3c003c00471f7835 */ /* 0x000fe2000000001f */
[----:B------:R-:W-:Y:S01]  /*177a0*/  HADD2.F32 R6, -RZ, R6.H1_H1 ;  /* 0x30000006ff067230 */ /* 0x000fe20000004100 */
[----:B------:R-:W-:Y:S02]  /*177b0*/  HFMA2.MMA R36, R70, 1, 1, R36 ;  /* 0x3c003c0046247835 */ /* 0x000fe40000000024 */
        /* <DEDUP_REMOVED lines=15> */
[----:B-1----:R-:W-:-:S02]  /*178b0*/  HADD2.F32 R26, -RZ, R16.H0_H0 ;  /* 0x20000010ff1a7230 */ /* 0x002fc40000004100 */
[-C--:B------:R-:W-:Y:S01]  /*178c0*/  FFMA.FTZ R27, R46, R69.reuse, R27 ;  /* 0x000000452e1b7223 */ /* 0x080fe2000001001b */
[----:B------:R-:W-:Y:S01]  /*178d0*/  HFMA2.MMA R14, R72, 1, 1, R14 ;  /* 0x3c003c00480e7835 */ /* 0x000fe2000000000e */
[-C--:B------:R-:W-:Y:S01]  /*178e0*/  FFMA.FTZ R70, R43, R69.reuse, R70 ;  /* 0x000000452b467223 */ /* 0x080fe20000010046 */
[-C--:B------:R-:W-:Y:S01]  /*178f0*/  FFMA.FTZ R72, R5, R69.reuse, R68 ;  /* 0x0000004505487223 */ /* 0x080fe20000010044 */
[----:B------:R-:W-:Y:S02]  /*17900*/  HADD2.F32 R16, -RZ, R16.H1_H1 ;  /* 0x30000010ff107230 */ /* 0x000fe40000004100 */
[-C--:B------:R-:W-:Y:S01]  /*17910*/  FFMA.FTZ R68, R54, R26.reuse, R27 ;  /* 0x0000001a36447223 */ /* 0x080fe2000001001b */
[----:B------:R-:W-:Y:S01]  /*17920*/  FFMA.FTZ R73, R42, R69, R73 ;  /* 0x000000452a497223 */ /* 0x000fe20000010049 */
[-C--:B------:R-:W-:Y:S01]  /*17930*/  FFMA.FTZ R27, R53, R26.reuse, R70 ;  /* 0x0000001a351b7223 */ /* 0x080fe20000010046 */
[----:B------:R-:W-:Y:S01]  /*17940*/  FFMA.FTZ R71, R51, R26, R72 ;  /* 0x0000001a33477223 */ /* 0x000fe20000010048 */
[----:B------:R-:W-:-:S02]  /*17950*/  HADD2.F32 R69, -RZ, R17.H0_H0 ;  /* 0x20000011ff457230 */ /* 0x000fc40000004100 */
[----:B------:R-:W-:Y:S01]  /*17960*/  FFMA.FTZ R70, R52, R26, R73 ;  /* 0x0000001a34467223 */ /* 0x000fe20000010049 */
[-C--:B------:R-:W-:Y:S01]  /*17970*/  FFMA.FTZ R27, R56, R16.reuse, R27 ;  /* 0x00000010381b7223 */ /* 0x080fe2000001001b */
[-C--:B------:R-:W-:Y:S01]  /*17980*/  FFMA.FTZ R71, R66, R16.reuse, R71 ;  /* 0x0000001042477223 */ /* 0x080fe20000010047 */
[----:B------:R-:W-:Y:S02]  /*17990*/  HADD2.F32 R17, -RZ, R17.H1_H1 ;  /* 0x30000011ff117230 */ /* 0x000fe40000004100 */
[-C--:B------:R-:W-:Y:S01]  /*179a0*/  FFMA.FTZ R68, R57, R16.reuse, R68 ;  /* 0x0000001039447223 */ /* 0x080fe20000010044 */
[----:B------:R-:W-:Y:S01]  /*179b0*/  FFMA.FTZ R70, R55, R16, R70 ;  /* 0x0000001037467223 */ /* 0x000fe20000010046 */
[-C--:B------:R-:W-:Y:S01]  /*179c0*/  FFMA.FTZ R27, R64, R69.reuse, R27 ;  /* 0x00000045401b7223 */ /* 0x080fe2000001001b */
[--C-:B---3--:R-:W-:Y:S02]  /*179d0*/  HADD2.F32 R73, -RZ, R18.reuse.H0_H0 ;  /* 0x20000012ff497230 */ /* 0x108fe40000004100 */
[-C--:B------:R-:W-:Y:S01]  /*179e0*/  FFMA.FTZ R71, R62, R69.reuse, R71 ;  /* 0x000000453e477223 */ /* 0x080fe20000010047 */
[-C--:B------:R-:W-:Y:S01]  /*179f0*/  FFMA.FTZ R68, R65, R69.reuse, R68 ;  /* 0x0000004541447223 */ /* 0x080fe20000010044 */
[----:B------:R-:W-:Y:S01]  /*17a00*/  FFMA.FTZ R70, R63, R69, R70 ;  /* 0x000000453f467223 */ /* 0x000fe20000010046 */
[----:B------:R-:W-:Y:S01]  /*17a10*/  FFMA.FTZ R26, R60, R17, R27 ;  /* 0x000000113c1a7223 */ /* 0x000fe2000001001b */
[----:B------:R-:W-:-:S02]  /*17a20*/  HADD2.F32 R18, -RZ, R18.H1_H1 ;  /* 0x30000012ff127230 */ /* 0x000fc40000004100 */
[----:B------:R-:W-:Y:S01]  /*17a30*/  FFMA.FTZ R27, R58, R17, R71 ;  /* 0x000000113a1b7223 */ /* 0x000fe20000010047 */
        /* <DEDUP_REMOVED lines=25> */
[----:B------:R-:W-:Y:S02]  /*17bd0*/  FFMA.FTZ R73, R51, R16, R72 ;  /* 0x0000001033497223 */ /* 0x000fe40000010048 */
[----:B------:R-:W0:Y:S01]  /*17be0*/  LDS.64 R16, [UR5+0x2a0] ;  /* 0x0002a005ff107984 */ /* 0x000e220008000a00 */
[--C-:B------:R-:W-:Y:S02]  /*17bf0*/  HADD2.F32 R19, -RZ, R7.reuse.H0_H0 ;  /* 0x20000007ff137230 */ /* 0x100fe40000004100 */
        /* <DEDUP_REMOVED lines=15> */
[----:B------:R-:W1:Y:S03]  /*17cf0*/  LDS.64 R6, [UR5+0x2a8] ;  /* 0x0002a805ff067984 */ /* 0x000e660008000a00 */
[----:B------:R-:W-:-:S02]  /*17d00*/  F2FP.F16.F32.PACK_AB R19, RZ, R19 ;  /* 0x00000013ff13723e */ /* 0x000fc400000000ff */
[----:B------:R-:W-:-:S04]  /*17d10*/  F2FP.F16.F32.PACK_AB R18, RZ, R18 ;  /* 0x00000012ff12723e */ /* 0x000fc800000000ff */
[----:B------:R-:W-:Y:S01]  /*17d20*/  PRMT R19, R19, 0x5410, R18 ;  /* 0x0000541013137816 */ /* 0x000fe20000000012 */
[----:B------:R-:W-:Y:S01]  /*17d30*/  FMUL.FTZ R70, R70, R29 ;  /* 0x0000001d46467220 */ /* 0x000fe20000410000 */
[----:B------:R-:W-:Y:S01]  /*17d40*/  FMUL.FTZ R27, R27, R28 ;  /* 0x0000001c1b1b7220 */ /* 0x000fe20000410000 */
[----:B------:R-:W-:Y:S01]  /*17d50*/  FMUL.FTZ R69, R69, R30 ;  /* 0x0000001e45457220 */ /* 0x000fe20000410000 */
[----:B------:R-:W-:Y:S01]  /*17d60*/  FMUL.FTZ R26, R26, R25 ;  /* 0x000000191a1a7220 */ /* 0x000fe20000410000 */
[----:B------:R-:W-:Y:S01]  /*17d70*/  FMUL.FTZ R68, R68, R29 ;  /* 0x0000001d44447220 */ /* 0x000fe20000410000 */
[----:B------:R-:W-:Y:S01]  /*17d80*/  HFMA2.MMA R41, R19, 1, 1, R41 ;  /* 0x3c003c0013297835 */ /* 0x000fe20000000029 */
[----:B------:R-:W-:Y:S01]  /*17d90*/  FMUL.FTZ R73, R73, R28 ;  /* 0x0000001c49497220 */ /* 0x000fe20000410000 */
[----:B------:R-:W3:Y:S01]  /*17da0*/  LDS.64 R18, [UR5+0x320] ;  /* 0x00032005ff127984 */ /* 0x000ee20008000a00 */
[----:B------:R-:W-:Y:S02]  /*17db0*/  F2FP.F16.F32.PACK_AB R70, RZ, R70 ;  /* 0x00000046ff46723e */ /* 0x000fe400000000ff */
[----:B------:R-:W-:-:S02]  /*17dc0*/  F2FP.F16.F32.PACK_AB R27, RZ, R27 ;  /* 0x0000001bff1b723e */ /* 0x000fc400000000ff */
[----:B------:R-:W-:Y:S02]  /*17dd0*/  F2FP.F16.F32.PACK_AB R69, RZ, R69 ;  /* 0x00000045ff45723e */ /* 0x000fe400000000ff */
[----:B------:R-:W-:Y:S02]  /*17de0*/  F2FP.F16.F32.PACK_AB R26, RZ, R26 ;  /* 0x0000001aff1a723e */ /* 0x000fe400000000ff */
[----:B------:R-:W-:Y:S02]  /*17df0*/  F2FP.F16.F32.PACK_AB R68, RZ, R68 ;  /* 0x00000044ff44723e */ /* 0x000fe400000000ff */
[----:B------:R-:W-:Y:S02]  /*17e00*/  F2FP.F16.F32.PACK_AB R73, RZ, R73 ;  /* 0x00000049ff49723e */ /* 0x000fe400000000ff */
[----:B------:R-:W-:Y:S01]  /*17e10*/  PRMT R70, R70, 0x5410, R27 ;  /* 0x0000541046467816 */ /* 0x000fe2000000001b */
[----:B0-----:R-:W-:Y:S01]  /*17e20*/  HADD2.F32 R27, -RZ, R16.H0_H0 ;  /* 0x20000010ff1b7230 */ /* 0x001fe20000004100 */
[----:B------:R-:W-:-:S02]  /*17e30*/  PRMT R69, R69, 0x5410, R26 ;  /* 0x0000541045457816 */ /* 0x000fc4000000001a */
[----:B------:R-:W-:Y:S01]  /*17e40*/  PRMT R68, R68, 0x5410, R73 ;  /* 0x0000541044447816 */ /* 0x000fe20000000049 */
[----:B------:R-:W-:Y:S02]  /*17e50*/  HADD2.F32 R16, -RZ, R16.H1_H1 ;  /* 0x30000010ff107230 */ /* 0x000fe40000004100 */
[-C--:B------:R-:W-:Y:S01]  /*17e60*/  FFMA.FTZ R26, R4, R27.reuse, RZ ;  /* 0x0000001b041a7223 */ /* 0x080fe200000100ff */
[-C--:B------:R-:W-:Y:S01]  /*17e70*/  FFMA.FTZ R71, R3, R27.reuse, RZ ;  /* 0x0000001b03477223 */ /* 0x080fe200000100ff */
[----:B------:R-:W-:Y:S01]  /*17e80*/  HFMA2.MMA R32, R69, 1, 1, R32 ;  /* 0x3c003c0045207835 */ /* 0x000fe20000000020 */
[----:B------:R-:W-:Y:S01]  /*17e90*/  HADD2 R33, R70, R33 ;  /* 0x0000002146217230 */ /* 0x000fe20000000000 */
[----:B------:R-:W-:Y:S01]  /*17ea0*/  HFMA2.MMA R35, R68, 1, 1, R35 ;  /* 0x3c003c0044237835 */ /* 0x000fe20000000023 */
[-C--:B------:R-:W-:Y:S01]  /*17eb0*/  FFMA.FTZ R73, R2, R27.reuse, RZ ;  /* 0x0000001b02497223 */ /* 0x080fe200000100ff */
[--C-:B------:R-:W-:Y:S02]  /*17ec0*/  HADD2.F32 R68, -RZ, R17.reuse.H0_H0 ;  /* 0x20000011ff447230 */ /* 0x100fe40000004100 */
        /* <DEDUP_REMOVED lines=11> */
[----:B------:R-:W0:Y:S01]  /*17f80*/  LDS.64 R16, [UR5+0x328] ;  /* 0x00032805ff107984 */ /* 0x000e220008000a00 */
[-C--:B------:R-:W-:Y:S01]  /*17f90*/  FFMA.FTZ R27, R46, R69.reuse, R27 ;  /* 0x000000452e1b7223 */ /* 0x080fe2000001001b */
[-C--:B------:R-:W-:Y:S01]  /*17fa0*/  FFMA.FTZ R72, R43, R69.reuse, R70 ;  /* 0x000000452b487223 */ /* 0x080fe20000010046 */
[-C--:B------:R-:W-:Y:S01]  /*17fb0*/  FFMA.FTZ R73, R42, R69.reuse, R73 ;  /* 0x000000452a497223 */ /* 0x080fe20000010049 */
[----:B------:R-:W-:Y:S01]  /*17fc0*/  FFMA.FTZ R74, R5, R69, R68 ;  /* 0x00000045054a7223 */ /* 0x000fe20000010044 */
[----:B------:R-:W-:-:S02]  /*17fd0*/  HADD2.F32 R6, -RZ, R6.H1_H1 ;  /* 0x30000006ff067230 */ /* 0x000fc40000004100 */
        /* <DEDUP_REMOVED lines=14> */
[----:B------:R-:W1:Y:S01]  /*180c0*/  LDS.64 R6, [UR5+0x3a0] ;  /* 0x0003a005ff067984 */ /* 0x000e620008000a00 */
[----:B---3--:R-:W-:-:S02]  /*180d0*/  HADD2.F32 R73, -RZ, R18.H0_H0 ;  /* 0x20000012ff497230 */ /* 0x008fc40000004100 */
        /* <DEDUP_REMOVED lines=19> */
[----:B------:R-:W3:Y:S01]  /*18210*/  LDS.64 R18, [UR5+0x3a8] ;  /* 0x0003a805ff127984 */ /* 0x000ee20008000a00 */
[----:B0-----:R-:W-:-:S02]  /*18220*/  HADD2.F32 R70, -RZ, R16.H0_H0 ;  /* 0x20000010ff467230 */ /* 0x001fc40000004100 */
[-C--:B------:R-:W-:Y:S01]  /*18230*/  FFMA.FTZ R73, R46, R71.reuse, R73 ;  /* 0x000000472e497223 */ /* 0x080fe20000010049 */
[-C--:B------:R-:W-:Y:S01]  /*18240*/  FFMA.FTZ R74, R43, R71.reuse, R74 ;  /* 0x000000472b4a7223 */ /* 0x080fe2000001004a */
[-C--:B------:R-:W-:Y:S01]  /*18250*/  FFMA.FTZ R76, R5, R71.reuse, R72 ;  /* 0x00000047054c7223 */ /* 0x080fe20000010048 */
[----:B------:R-:W-:Y:S02]  /*18260*/  HADD2.F32 R16, -RZ, R16.H1_H1 ;  /* 0x30000010ff107230 */ /* 0x000fe40000004100 */
[-C--:B------:R-:W-:Y:S01]  /*18270*/  FFMA.FTZ R72, R54, R70.reuse, R73 ;  /* 0x0000004636487223 */ /* 0x080fe20000010049 */
[----:B------:R-:W-:Y:S01]  /*18280*/  FFMA.FTZ R73, R53, R70, R74 ;  /* 0x0000004635497223 */ /* 0x000fe2000001004a */
[----:B------:R-:W-:Y:S01]  /*18290*/  FFMA.FTZ R77, R42, R71, R77 ;  /* 0x000000472a4d7223 */ /* 0x000fe2000001004d */
[--C-:B------:R-:W-:Y:S02]  /*182a0*/  HADD2.F32 R71, -RZ, R17.reuse.H0_H0 ;  /* 0x20000011ff477230 */ /* 0x100fe40000004100 */
[----:B------:R-:W-:Y:S01]  /*182b0*/  FFMA.FTZ R73, R56, R16, R73 ;  /* 0x0000001038497223 */ /* 0x000fe20000010049 */
[-C--:B------:R-:W-:Y:S01]  /*182c0*/  FFMA.FTZ R74, R52, R70.reuse, R77 ;  /* 0x00000046344a7223 */ /* 0x080fe2000001004d */
[----:B------:R-:W-:Y:S01]  /*182d0*/  FFMA.FTZ R75, R51, R70, R76 ;  /* 0x00000046334b7223 */ /* 0x000fe2000001004c */
[----:B------:R-:W-:-:S02]  /*182e0*/  HADD2.F32 R17, -RZ, R17.H1_H1 ;  /* 0x30000011ff117230 */ /* 0x000fc40000004100 */
[-C--:B------:R-:W-:Y:S01]  /*182f0*/  FFMA.FTZ R72, R57, R16.reuse, R72 ;  /* 0x0000001039487223 */ /* 0x080fe20000010048 */
[-C--:B------:R-:W-:Y:S01]  /*18300*/  FFMA.FTZ R73, R64, R71.reuse, R73 ;  /* 0x0000004740497223 */ /* 0x080fe20000010049 */
[--C-:B-1----:R-:W-:Y:S02]  /*18310*/  HADD2.F32 R77, -RZ, R6.reuse.H0_H0 ;  /* 0x20000006ff4d7230 */ /* 0x102fe40000004100 */
[-C--:B------:R-:W-:Y:S01]  /*18320*/  FFMA.FTZ R74, R55, R16.reuse, R74 ;  /* 0x00000010374a7223 */ /* 0x080fe2000001004a */
[----:B------:R-:W-:Y:S01]  /*18330*/  FFMA.FTZ R75, R66, R16, R75 ;  /* 0x00000010424b7223 */ /* 0x000fe2000001004b */
[----:B------:R-:W-:Y:S01]  /*18340*/  FFMA.FTZ R72, R65, R71, R72 ;  /* 0x0000004741487223 */ /* 0x000fe20000010048 */
        /* <DEDUP_REMOVED lines=39> */
[----:B------:R-:W-:Y:S01]  /*185c0*/  FMUL.FTZ R26, R26, R29 ;  /* 0x0000001d1a1a7220 */ /* 0x000fe20000410000 */
[----:B------:R-:W-:Y:S01]  /*185d0*/  FMUL.FTZ R27, R27, R28 ;  /* 0x0000001c1b1b7220 */ /* 0x000fe20000410000 */
[----:B------:R-:W-:Y:S01]  /*185e0*/  FMUL.FTZ R71, R71, R30 ;  /* 0x0000001e47477220 */ /* 0x000fe20000410000 */
[----:B------:R-:W-:-:S02]  /*185f0*/  FMUL.FTZ R70, R70, R25 ;  /* 0x0000001946467220 */ /* 0x000fc40000410000 */
[----:B------:R-:W-:Y:S02]  /*18600*/  F2FP.F16.F32.PACK_AB R0, RZ, R26 ;  /* 0x0000001aff00723e */ /* 0x000fe400000000ff */
[----:B------:R-:W-:Y:S02]  /*18610*/  F2FP.F16.F32.PACK_AB R27, RZ, R27 ;  /* 0x0000001bff1b723e */ /* 0x000fe400000000ff */
[----:B------:R-:W-:Y:S02]  /*18620*/  F2FP.F16.F32.PACK_AB R71, RZ, R71 ;  /* 0x00000047ff47723e */ /* 0x000fe400000000ff */
        /* <DEDUP_REMOVED lines=10> */
[----:B--2---:R-:W-:Y:S01]  /*186d0*/  LOP3.LUT R0, R8, 0xf000f, RZ, 0xc0, !PT ;  /* 0x000f000f08007812 */ /* 0x004fe200078ec0ff */
[----:B------:R-:W-:Y:S01]  /*186e0*/  HFMA2.MMA R43, R71, 1, 1, R13 ;  /* 0x3c003c00472b7835 */ /* 0x000fe2000000000d */
[----:B------:R-:W-:Y:S01]  /*186f0*/  F2FP.F16.F32.PACK_AB R69, RZ, R69 ;  /* 0x00000045ff45723e */ /* 0x000fe200000000ff */
[----:B------:R-:W-:Y:S01]  /*18700*/  HADD2.F32 R19, -RZ, R19.H1_H1 ;  /* 0x30000013ff137230 */ /* 0x000fe20000004100 */
[----:B------:R-:W-:-:S02]  /*18710*/  F2FP.F16.F32.PACK_AB R68, RZ, R68 ;  /* 0x00000044ff44723e */ /* 0x000fc400000000ff */
[----:B------:R-:W-:Y:S02]  /*18720*/  LOP3.LUT R7, R10, 0xf000f, RZ, 0xc0, !PT ;  /* 0x000f000f0a077812 */ /* 0x000fe400078ec0ff */
[----:B------:R-:W-:Y:S02]  /*18730*/  LOP3.LUT R4, R8, 0xf000f0, RZ, 0xc0, !PT ;  /* 0x00f000f008047812 */ /* 0x000fe400078ec0ff */
[----:B------:R-:W-:Y:S02]  /*18740*/  SHF.R.U32.HI R13, RZ, 0x8, R8 ;  /* 0x00000008ff0d7819 */ /* 0x000fe40000011608 */
[----:B------:R-:W-:Y:S02]  /*18750*/  LOP3.LUT R6, R9, 0xf000f, RZ, 0xc0, !PT ;  /* 0x000f000f09067812 */ /* 0x000fe400078ec0ff */
[----:B------:R-:W-:Y:S02]  /*18760*/  F2FP.F16.F32.PACK_AB R16, RZ, R16 ;  /* 0x00000010ff10723e */ /* 0x000fe400000000ff */
[----:B------:R-:W-:-:S02]  /*18770*/  F2FP.F16.F32.PACK_AB R17, RZ, R17 ;  /* 0x00000011ff11723e */ /* 0x000fc400000000ff */
[----:B------:R-:W-:Y:S02]  /*18780*/  LOP3.LUT R8, R11, 0xf000f, RZ, 0xc0, !PT ;  /* 0x000f000f0b087812 */ /* 0x000fe400078ec0ff */
[----:B------:R-:W-:Y:S01]  /*18790*/  LOP3.LUT R0, R0, 0x64006400, RZ, 0xfc, !PT ;  /* 0x6400640000007812 */ /* 0x000fe200078efcff */
[--C-:B0-----:R-:W-:Y:S01]  /*187a0*/  HADD2.F32 R21, -RZ, R3.reuse.H0_H0 ;  /* 0x20000003ff157230 */ /* 0x101fe20000004100 */
[----:B------:R-:W-:Y:S01]  /*187b0*/  PRMT R69, R69, 0x5410, R68 ;  /* 0x0000541045457816 */ /* 0x000fe20000000044 */
[----:B------:R-:W-:Y:S01]  /*187c0*/  HADD2.F32 R20, -RZ, R3.H1_H1 ;  /* 0x30000003ff147230 */ /* 0x000fe20000004100 */
[----:B------:R-:W-:Y:S01]  /*187d0*/  LOP3.LUT R7, R7, 0x64006400, RZ, 0xfc, !PT ;  /* 0x6400640007077812 */ /* 0x000fe200078efcff */
[-C--:B------:R-:W-:Y:S01]  /*187e0*/  FFMA.FTZ R61, R61, R19.reuse, R54 ;  /* 0x000000133d3d7223 */ /* 0x080fe20000010036 */
[----:B------:R-:W-:Y:S01]  /*187f0*/  LOP3.LUT R6, R6, 0x64006400, RZ, 0xfc, !PT ;  /* 0x6400640006067812 */ /* 0x000fe200078efcff */
[-C--:B------:R-:W-:Y:S01]  /*18800*/  FFMA.FTZ R60, R60, R19.reuse, R53 ;  /* 0x000000133c3c7223 */ /* 0x080fe20000010035 */
[-C--:B------:R-:W-:Y:S01]  /*18810*/  FFMA.FTZ R52, R59, R19.reuse, R52 ;  /* 0x000000133b347223 */ /* 0x080fe20000010034 */
[----:B------:R-:W-:Y:S01]  /*18820*/  FFMA.FTZ R51, R58, R19, R51 ;  /* 0x000000133a337223 */ /* 0x000fe20000010033 */
[----:B------:R-:W-:Y:S01]  /*18830*/  PRMT R16, R16, 0x5410, R17 ;  /* 0x0000541010107816 */ /* 0x000fe20000000011 */
[--C-:B------:R-:W-:Y:S01]  /*18840*/  HADD2.F32 R5, -RZ, R2.reuse.H0_H0 ;  /* 0x20000002ff057230 */ /* 0x100fe20000004100 */
[----:B------:R-:W-:Y:S01]  /*18850*/  LOP3.LUT R3, R8, 0x64006400, RZ, 0xfc, !PT ;  /* 0x6400640008037812 */ /* 0x000fe200078efcff */
[----:B------:R-:W-:-:S02]  /*18860*/  HADD2.F32 R19, -RZ, R2.H1_H1 ;  /* 0x30000002ff137230 */ /* 0x000fc40000004100 */
[----:B------:R-:W-:Y:S01]  /*18870*/  HADD2 R2, R0, -1032, -1032 ;  /* 0xe408e40800027430 */ /* 0x000fe20000000000 */
[----:B------:R-:W-:Y:S01]  /*18880*/  HFMA2.MMA R26, R69, 1, 1, R15 ;  /* 0x3c003c00451a7835 */ /* 0x000fe2000000000f */
[----:B------:R-:W-:Y:S02]  /*18890*/  HADD2 R7, R7, -1032, -1032 ;  /* 0xe408e40807077430 */ /* 0x000fe40000000000 */
[----:B------:R-:W-:Y:S01]  /*188a0*/  HADD2 R6, R6, -1032, -1032 ;  /* 0xe408e40806067430 */ /* 0x000fe20000000000 */
[----:B------:R-:W-:Y:S01]  /*188b0*/  SHF.R.U32.HI R12, RZ, 0x8, R9 ;  /* 0x00000008ff0c7819 */ /* 0x000fe20000011609 */
[----:B------:R-:W-:Y:S01]  /*188c0*/  HADD2 R42, R16, R14 ;  /* 0x0000000e102a7230 */ /* 0x000fe20000000000 */
[----:B------:R-:W-:Y:S01]  /*188d0*/  LOP3.LUT R14, R9, 0xf000f0, RZ, 0xc0, !PT ;  /* 0x00f000f0090e7812 */ /* 0x000fe200078ec0ff */
[----:B------:R-:W-:Y:S02]  /*188e0*/  HADD2 R15, R3, -1032, -1032 ;  /* 0xe408e408030f7430 */ /* 0x000fe40000000000 */
[--C-:B------:R-:W-:Y:S01]  /*188f0*/  HADD2.F32 R0, -RZ, R2.reuse.H0_H0 ;  /* 0x20000002ff007230 */ /* 0x100fe20000004100 */
[----:B------:R-:W0:Y:S01]  /*18900*/  LDS.64 R8, [UR5+0x38] ;  /* 0x00003805ff087984 */ /* 0x000e220008000a00 */
[----:B------:R-:W-:Y:S01]  /*18910*/  HADD2.F32 R47, -RZ, R2.H1_H1 ;  /* 0x30000002ff2f7230 */ /* 0x000fe20000004100 */
[----:B------:R-:W-:Y:S01]  /*18920*/  LOP3.LUT R16, R10, 0xf000f0, RZ, 0xc0, !PT ;  /* 0x00f000f00a107812 */ /* 0x000fe200078ec0ff */
[----:B------:R-:W-:-:S02]  /*18930*/  HADD2.F32 R2, -RZ, R7.H0_H0 ;  /* 0x20000007ff027230 */ /* 0x000fc40000004100 */
[----:B------:R-:W-:Y:S01]  /*18940*/  HADD2.F32 R49, -RZ, R7.H1_H1 ;  /* 0x30000007ff317230 */ /* 0x000fe20000004100 */
[----:B------:R-:W-:Y:S01]  /*18950*/  LOP3.LUT R7, R4, 0x64006400, RZ, 0xfc, !PT ;  /* 0x6400640004077812 */ /* 0x000fe200078efcff */
[--C-:B------:R-:W-:Y:S02]  /*18960*/  HADD2.F32 R3, -RZ, R6.reuse.H0_H0 ;  /* 0x20000006ff037230 */ /* 0x100fe40000004100 */
[----:B------:R-:W-:Y:S01]  /*18970*/  FMUL.FTZ R52, R52, R29 ;  /* 0x0000001d34347220 */ /* 0x000fe20000410000 */
[--C-:B------:R-:W-:Y:S02]  /*18980*/  HADD2.F32 R4, -RZ, R15.reuse.H0_H0 ;  /* 0x2000000fff047230 */ /* 0x100fe40000004100 */
[----:B------:R-:W-:Y:S01]  /*18990*/  FMUL.FTZ R51, R51, R28 ;  /* 0x0000001c33337220 */ /* 0x000fe20000410000 */
[----:B------:R-:W-:Y:S01]  /*189a0*/  HADD2.F32 R50, -RZ, R15.H1_H1 ;  /* 0x3000000fff327230 */ /* 0x000fe20000004100 */
[----:B------:R-:W-:Y:S01]  /*189b0*/  LOP3.LUT R15, R14, 0x64006400, RZ, 0xfc, !PT ;  /* 0x640064000e0f7812 */ /* 0x000fe200078efcff */
[----:B------:R-:W-:Y:S01]  /*189c0*/  HADD2.F32 R48, -RZ, R6.H1_H1 ;  /* 0x30000006ff307230 */ /* 0x000fe20000004100 */
[----:B------:R-:W-:Y:S01]  /*189d0*/  LOP3.LUT R17, R16, 0x64006400, RZ, 0xfc, !PT ;  /* 0x6400640010117812 */ /* 0x000fe200078efcff */
[----:B------:R-:W-:Y:S01]  /*189e0*/  FFMA.FTZ R6, R0, R5, RZ ;  /* 0x0000000500067223 */ /* 0x000fe200000100ff */
[C---:B------:R-:W-:Y:S01]  /*189f0*/  FFMA.FTZ R14, R5.reuse, R3, RZ ;  /* 0x00000003050e7223 */ /* 0x040fe200000100ff */
[C---:B------:R-:W-:Y:S01]  /*18a00*/  FFMA.FTZ R16, R5.reuse, R2, RZ ;  /* 0x0000000205107223 */ /* 0x040fe200000100ff */
[----:B------:R-:W-:Y:S01]  /*18a10*/  FFMA.FTZ R5, R5, R4, RZ ;  /* 0x0000000405057223 */ /* 0x000fe200000100ff */
[----:B------:R-:W-:-:S02]  /*18a20*/  F2FP.F16.F32.PACK_AB R52, RZ, R52 ;  /* 0x00000034ff34723e */ /* 0x000fc400000000ff */
[----:B------:R-:W-:Y:S02]  /*18a30*/  F2FP.F16.F32.PACK_AB R51, RZ, R51 ;  /* 0x00000033ff33723e */ /* 0x000fe400000000ff */
[----:B------:R-:W-:Y:S01]  /*18a40*/  LOP3.LUT R18, R11, 0xf000f0, RZ, 0xc0, !PT ;  /* 0x00f000f00b127812 */ /* 0x000fe200078ec0ff */
[----:B------:R-:W-:Y:S01]  /*18a50*/  FFMA.FTZ R6, R47, R19, R6 ;  /* 0x000000132f067223 */ /* 0x000fe20000010006 */
[C---:B------:R-:W-:Y:S01]  /*18a60*/  FFMA.FTZ R14, R19.reuse, R48, R14 ;  /* 0x00000030130e7223 */ /* 0x040fe2000001000e */
[C---:B------:R-:W-:Y:S01]  /*18a70*/  FFMA.FTZ R16, R19.reuse, R49, R16 ;  /* 0x0000003113107223 */ /* 0x040fe20000010010 */
[----:B------:R-:W-:Y:S01]  /*18a80*/  FFMA.FTZ R23, R19, R50, R5 ;  /* 0x0000003213177223 */ /* 0x000fe20000010005 */
[----:B------:R-:W-:Y:S01]  /*18a90*/  PRMT R52, R52, 0x5410, R51 ;  /* 0x0000541034347816 */ /* 0x000fe20000000033 */
[-C--:B------:R-:W-:Y:S01]  /*18aa0*/  HFMA2 R7, R7, R24.reuse.H0_H0, -72, -72 ;  /* 0xd480d48007077431 */ /* 0x080fe20000040018 */
[----:B------:R-:W-:Y:S01]  /*18ab0*/  LOP3.LUT R19, R18, 0x64006400, RZ, 0xfc, !PT ;  /* 0x6400640012137812 */ /* 0x000fe200078efcff */
[----:B------:R-:W-:-:S02]  /*18ac0*/  HFMA2 R15, R15, R24.H0_H0, -72, -72 ;  /* 0xd480d4800f0f7431 */ /* 0x000fc40000040018 */
[----:B------:R-:W-:Y:S02]  /*18ad0*/  HADD2 R34, R52, R34 ;  /* 0x0000002234227230 */ /* 0x000fe40000000000 */
[----:B------:R-:W-:Y:S02]  /*18ae0*/  HADD2.F32 R5, -RZ, R7.H0_H0 ;  /* 0x20000007ff057230 */ /* 0x000fe40000004100 */
[----:B------:R-:W-:Y:S02]  /*18af0*/  HFMA2 R19, R19, R24.H0_H0, -72, -72 ;  /* 0xd480d48013137431 */ /* 0x000fe40000040018 */
[----:B------:R-:W-:Y:S02]  /*18b00*/  HADD2.F32 R52, -RZ, R15.H0_H0 ;  /* 0x2000000fff347230 */ /* 0x000fe40000004100 */
[----:B------:R-:W-:Y:S02]  /*18b10*/  HADD2.F32 R51, -RZ, R7.H1_H1 ;  /* 0x30000007ff337230 */ /* 0x000fe40000004100 */
[----:B------:R-:W-:Y:S01]  /*18b20*/  FFMA.FTZ R6, R5, R21, R6 ;  /* 0x0000001505067223 */ /* 0x000fe20000010006 */
[----:B------:R-:W-:-:S02]  /*18b30*/  HADD2.F32 R56, -RZ, R19.H0_H0 ;  /* 0x20000013ff387230 */ /* 0x000fc40000004100 */
[C---:B------:R-:W-:Y:S01]  /*18b40*/  FFMA.FTZ R7, R21.reuse, R52, R14 ;  /* 0x0000003415077223 */ /* 0x040fe2000001000e */
[----:B------:R-:W-:Y:S02]  /*18b50*/  HADD2.F32 R55, -RZ, R15.H1_H1 ;  /* 0x3000000fff377230 */ /* 0x000fe40000004100 */
[----:B------:R-:W-:Y:S02]  /*18b60*/  HFMA2 R17, R17, R24.H0_H0, -72, -72 ;  /* 0xd480d48011117431 */ /* 0x000fe40000040018 */
[----:B------:R-:W-:Y:S02]  /*18b70*/  HADD2.F32 R53, -RZ, R19.H1_H1 ;  /* 0x30000013ff357230 */ /* 0x000fe40000004100 */
[----:B------:R-:W-:Y:S01]  /*18b80*/  FFMA.FTZ R14, R21, R56, R23 ;  /* 0x00000038150e7223 */ /* 0x000fe20000010017 */
[----:B------:R-:W-:Y:S01]  /*18b90*/  FFMA.FTZ R22, R51, R20, R6 ;  /* 0x0000001433167223 */ /* 0x000fe20000010006 */
[----:B------:R-:W-:Y:S01]  /*18ba0*/  FFMA.FTZ R62, R20, R55, R7 ;  /* 0x00000037143e7223 */ /* 0x000fe20000010007 */
[----:B------:R-:W-:Y:S01]  /*18bb0*/  SHF.R.U32.HI R11, RZ, 0x8, R11 ;  /* 0x00000008ff0b7819 */ /* 0x000fe2000001160b */
[--C-:B------:R-:W-:Y:S01]  /*18bc0*/  HADD2.F32 R57, -RZ, R17.reuse.H0_H0 ;  /* 0x20000011ff397230 */ /* 0x100fe20000004100 */
[----:B------:R-:W1:Y:S01]  /*18bd0*/  LDS.64 R6, [UR5+0xb0] ;  /* 0x0000b005ff067984 */ /* 0x000e620008000a00 */
[----:B------:R-:W-:Y:S01]  /*18be0*/  FMUL.FTZ R61, R61, R30 ;  /* 0x0000001e3d3d7220 */ /* 0x000fe20000410000 */
[----:B------:R-:W-:Y:S01]  /*18bf0*/  FMUL.FTZ R60, R60, R25 ;  /* 0x000000193c3c7220 */ /* 0x000fe20000410000 */
[----:B------:R-:W-:Y:S01]  /*18c00*/  FFMA.FTZ R63, R20, R53, R14 ;  /* 0x00000035143f7223 */ /* 0x000fe2000001000e */
[----:B------:R-:W-:Y:S01]  /*18c10*/  HADD2.F32 R54, -RZ, R17.H1_H1 ;  /* 0x30000011ff367230 */ /* 0x000fe20000004100 */
[----:B------:R-:W-:Y:S01]  /*18c20*/  LOP3.LUT R14, R13, 0xf000f, RZ, 0xc0, !PT ;  /* 0x000f000f0d0e7812 */ /* 0x000fe200078ec0ff */
[----:B------:R-:W-:Y:S01]  /*18c30*/  FFMA.FTZ R15, R21, R57, R16 ;  /* 0x00000039150f7223 */ /* 0x000fe20000010010 */
[----:B------:R-:W-:-:S02]  /*18c40*/  LOP3.LUT R17, R11, 0xf000f, RZ, 0xc0, !PT ;  /* 0x000f000f0b117812 */ /* 0x000fc400078ec0ff */
[----:B------:R-:W-:Y:S02]  /*18c50*/  F2FP.F16.F32.PACK_AB R61, RZ, R61 ;  /* 0x0000003dff3d723e */ /* 0x000fe400000000ff */
[----:B------:R-:W-:Y:S02]  /*18c60*/  F2FP.F16.F32.PACK_AB R60, RZ, R60 ;  /* 0x0000003cff3c723e */ /* 0x000fe400000000ff */
[----:B------:R-:W-:Y:S02]  /*18c70*/  SHF.R.U32.HI R10, RZ, 0x8, R10 ;  /* 0x00000008ff0a7819 */ /* 0x000fe4000001160a */
[----:B------:R-:W-:Y:S01]  /*18c80*/  LOP3.LUT R14, R14, 0x64006400, RZ, 0xfc, !PT ;  /* 0x640064000e0e7812 */ /* 0x000fe200078efcff */
[----:B------:R-:W-:Y:S01]  /*18c90*/  FFMA.FTZ R64, R20, R54, R15 ;  /* 0x0000003614407223 */ /* 0x000fe2000001000f */
[----:B------:R-:W-:Y:S01]  /*18ca0*/  LOP3.LUT R17, R17, 0x64006400, RZ, 0xfc, !PT ;  /* 0x6400640011117812 */ /* 0x000fe200078efcff */
[--C-:B0-----:R-:W-:Y:S01]  /*18cb0*/  HADD2.F32 R19, -RZ, R8.reuse.H0_H0 ;  /* 0x20000008ff137230 */ /* 0x101fe20000004100 */
[----:B------:R-:W-:Y:S01]  /*18cc0*/  PRMT R61, R61, 0x5410, R60 ;  /* 0x000054103d3d7816 */ /* 0x000fe2000000003c */
[----:B------:R-:W-:Y:S01]  /*18cd0*/  HADD2.F32 R20, -RZ, R8.H1_H1 ;  /* 0x30000008ff147230 */ /* 0x000fe20000004100 */
[----:B------:R-:W-:Y:S01]  /*18ce0*/  LOP3.LUT R15, R12, 0xf000f, RZ, 0xc0, !PT ;  /* 0x000f000f0c0f7812 */ /* 0x000fe200078ec0ff */
[----:B------:R-:W-:Y:S01]  /*18cf0*/  HADD2 R14, R14, -1032, -1032 ;  /* 0xe408e4080e0e7430 */ /* 0x000fe20000000000 */
[----:B------:R-:W-:-:S02]  /*18d00*/  LOP3.LUT R16, R10, 0xf000f, RZ, 0xc0, !PT ;  /* 0x000f000f0a107812 */ /* 0x000fc400078ec0ff */
[----:B------:R-:W-:Y:S01]  /*18d10*/  LOP3.LUT R8, R11, 0xf000f0, RZ, 0xc0, !PT ;  /* 0x00f000f00b087812 */ /* 0x000fe200078ec0ff */
[----:B------:R-:W-:Y:S01]  /*18d20*/  HADD2 R18, R17, -1032, -1032 ;  /* 0xe408e40811127430 */ /* 0x000fe20000000000 */
[----:B------:R-:W-:Y:S01]  /*18d30*/  LOP3.LUT R15, R15, 0x64006400, RZ, 0xfc, !PT ;  /* 0x640064000f0f7812 */ /* 0x000fe200078efcff */
[----:B------:R-:W-:Y:S01]  /*18d40*/  HFMA2.MMA R67, R61, 1, 1, R67 ;  /* 0x3c003c003d437835 */ /* 0x000fe20000000043 */
[----:B------:R-:W-:Y:S01]  /*18d50*/  LOP3.LUT R16, R16, 0x64006400, RZ, 0xfc, !PT ;  /* 0x6400640010107812 */ /* 0x000fe200078efcff */
[--C-:B------:R-:W-:Y:S01]  /*18d60*/  HADD2.F32 R23, -RZ, R9.reuse.H0_H0 ;  /* 0x20000009ff177230 */ /* 0x100fe20000004100 */
[----:B------:R-:W-:Y:S01]  /*18d70*/  LOP3.LUT R17, R8, 0x64006400, RZ, 0xfc, !PT ;  /* 0x6400640008117812 */ /* 0x000fe200078efcff */
[----:B------:R-:W-:Y:S02]  /*18d80*/  HADD2.F32 R27, -RZ, R9.H1_H1 ;  /* 0x30000009ff1b7230 */ /* 0x000fe40000004100 */
[----:B------:R-:W-:Y:S01]  /*18d90*/  HADD2.F32 R61, -RZ, R14.H0_H0 ;  /* 0x2000000eff3d7230 */ /* 0x000fe20000004100 */
[----:B------:R-:W0:Y:S01]  /*18da0*/  LDS.64 R8, [UR5+0xb8] ;  /* 0x0000b805ff087984 */ /* 0x000e220008000a00 */
[----:B------:R-:W-:-:S02]  /*18db0*/  HADD2.F32 R58, -RZ, R18.H0_H0 ;  /* 0x20000012ff3a7230 */ /* 0x000fc40000004100 */
[----:B------:R-:W-:Y:S01]  /*18dc0*/  HADD2 R15, R15, -1032, -1032 ;  /* 0xe408e4080f0f7430 */ /* 0x000fe20000000000 */
[----:B------:R-:W-:Y:S01]  /*18dd0*/  LOP3.LUT R13, R13, 0xf000f0, RZ, 0xc0, !PT ;  /* 0x00f000f00d0d7812 */ /* 0x000fe200078ec0ff */
[----:B------:R-:W-:Y:S01]  /*18de0*/  HADD2 R16, R16, -1032, -1032 ;  /* 0xe408e40810107430 */ /* 0x000fe20000000000 */
[----:B------:R-:W-:Y:S01]  /*18df0*/  LOP3.LUT R12, R12, 0xf000f0, RZ, 0xc0, !PT ;  /* 0x00f000f00c0c7812 */ /* 0x000fe200078ec0ff */
[----:B------:R-:W-:Y:S01]  /*18e00*/  FFMA.FTZ R21, R61, R19, R22 ;  /* 0x000000133d157223 */ /* 0x000fe20000010016 */
[----:B------:R-:W-:Y:S01]  /*18e10*/  LOP3.LUT R10, R10, 0xf000f0, RZ, 0xc0, !PT ;  /* 0x00f000f00a0a7812 */ /* 0x000fe200078ec0ff */
[----:B------:R-:W-:Y:S01]  /*18e20*/  FFMA.FTZ R22, R19, R58, R63 ;  /* 0x0000003a13167223 */ /* 0x000fe2000001003f */
[--C-:B------:R-:W-:Y:S01]  /*18e30*/  HADD2.F32 R60, -RZ, R15.reuse.H0_H0 ;  /* 0x2000000fff3c7230 */ /* 0x100fe20000004100 */
[----:B------:R-:W-:Y:S01]  /*18e40*/  LOP3.LUT R13, R13, 0x64006400, RZ, 0xfc, !PT ;  /* 0x640064000d0d7812 */ /* 0x000fe200078efcff */
[----:B------:R-:W-:Y:S01]  /*18e50*/  HADD2.F32 R63, -RZ, R15.H1_H1 ;  /* 0x3000000fff3f7230 */ /* 0x000fe20000004100 */
[----:B------:R-:W-:Y:S01]  /*18e60*/  LOP3.LUT R11, R12, 0x64006400, RZ, 0xfc, !PT ;  /* 0x640064000c0b7812 */ /* 0x000fe200078efcff */
[----:B------:R-:W-:Y:S01]  /*18e70*/  HADD2.F32 R59, -RZ, R16.H0_H0 ;  /* 0x20000010ff3b7230 */ /* 0x000fe20000004100 */
[----:B------:R-:W-:Y:S01]  /*18e80*/  LOP3.LUT R15, R10, 0x64006400, RZ, 0xfc, !PT ;  /* 0x640064000a0f7812 */ /* 0x000fe200078efcff */
[----:B------:R-:W-:-:S02]  /*18e90*/  HFMA2 R17, R17, R24.H0_H0, -72, -72 ;  /* 0xd480d48011117431 */ /* 0x000fc40000040018 */
[C---:B------:R-:W-:Y:S01]  /*18ea0*/  FFMA.FTZ R71, R19.reuse, R60, R62 ;  /* 0x0000003c13477223 */ /* 0x040fe2000001003e */
[----:B------:R-:W-:Y:S02]  /*18eb0*/  HADD2.F32 R69, -RZ, R18.H1_H1 ;  /* 0x30000012ff457230 */ /* 0x000fe40000004100 */
[----:B------:R-:W-:Y:S01]  /*18ec0*/  FFMA.FTZ R73, R19, R59, R64 ;  /* 0x0000003b13497223 */ /* 0x000fe20000010040 */
[-C--:B------:R-:W-:Y:S02]  /*18ed0*/  HFMA2 R13, R13, R24.reuse.H0_H0, -72, -72 ;  /* 0xd480d4800d0d7431 */ /* 0x080fe40000040018 */
[----:B------:R-:W-:Y:S02]  /*18ee0*/  HADD2.F32 R62, -RZ, R14.H1_H1 ;  /* 0x3000000eff3e7230 */ /* 0x000fe40000004100 */
[----:B------:R-:W-:Y:S02]  /*18ef0*/  HFMA2 R11, R11, R24.H0_H0, -72, -72 ;  /* 0xd480d4800b0b7431 */ /* 0x000fe40000040018 */
[----:B------:R-:W-:-:S02]  /*18f00*/  HADD2.F32 R64, -RZ, R16.H1_H1 ;  /* 0x30000010ff407230 */ /* 0x000fc40000004100 */
[----:B------:R-:W-:Y:S02]  /*18f10*/  HFMA2 R15, R15, R24.H0_H0, -72, -72 ;  /* 0xd480d4800f0f7431 */ /* 0x000fe40000040018 */
[----:B------:R-:W-:Y:S02]  /*18f20*/  HADD2.F32 R24, -RZ, R17.H0_H0 ;  /* 0x20000011ff187230 */ /* 0x000fe40000004100 */
[C---:B------:R-:W-:Y:S01]  /*18f30*/  FFMA.FTZ R10, R20.reuse, R63, R71 ;  /* 0x0000003f140a7223 */ /* 0x040fe20000010047 */
        /* <DEDUP_REMOVED lines=14> */
[--C-:B-1----:R-:W-:Y:S02]  /*19020*/  HADD2.F32 R11, -RZ, R6.reuse.H0_H0 ;  /* 0x20000006ff0b7230 */ /* 0x102fe40000004100 */
[----:B------:R-:W-:Y:S01]  /*19030*/  FFMA.FTZ R21, R70, R27, R21 ;  /* 0x0000001b46157223 */ /* 0x000fe20000010015 */
[C---:B------:R-:W-:Y:S01]  /*19040*/  FFMA.FTZ R10, R27.reuse, R71, R10 ;  /* 0x000000471b0a7223 */ /* 0x040fe2000001000a */
[C---:B------:R-:W-:Y:S01]  /*19050*/  FFMA.FTZ R12, R27.reuse, R72, R19 ;  /* 0x000000481b0c7223 */ /* 0x040fe20000010013 */
[----:B------:R-:W-:Y:S02]  /*19060*/  HADD2.F32 R6, -RZ, R6.H1_H1 ;  /* 0x30000006ff067230 */ /* 0x000fe40000004100 */
[----:B------:R-:W-:Y:S01]  /*19070*/  FFMA.FTZ R27, R27, R73, R14 ;  /* 0x000000491b1b7223 */ /* 0x000fe2000001000e */
[--C-:B------:R-:W-:Y:S02]  /*19080*/  HADD2.F32 R13, -RZ, R7.reuse.H0_H0 ;  /* 0x20000007ff0d7230 */ /* 0x100fe40000004100 */
        /* <DEDUP_REMOVED lines=16> */
[----:B------:R-:W-:Y:S02]  /*19190*/  HADD2.F32 R6, -RZ, R8.H1_H1 ;  /* 0x30000008ff067230 */ /* 0x000fe40000004100 */
[--C-:B------:R-:W-:Y:S02]  /*191a0*/  HADD2.F32 R13, -RZ, R9.reuse.H0_H0 ;  /* 0x20000009ff0d7230 */ /* 0x100fe40000004100 */
[----:B------:R-:W-:Y:S02]  /*191b0*/  HADD2.F32 R15, -RZ, R9.H1_H1 ;  /* 0x30000009ff0f7230 */ /* 0x000fe40000004100 */
[-C--:B------:R-:W-:Y:S01]  /*191c0*/  FFMA.FTZ R18, R54, R16.reuse, R11 ;  /* 0x0000001036127223 */ /* 0x080fe2000001000b */
[----:B------:R-:W0:Y:S01]  /*191d0*/  LDS.64 R8, [UR5+0x130] ;  /* 0x00013005ff087984 */ /* 0x000e220008000a00 */
[----:B------:R-:W-:Y:S01]  /*191e0*/  FFMA.FTZ R19, R53, R16, R20 ;  /* 0x0000001035137223 */ /* 0x000fe20000010014 */
        /* <DEDUP_REMOVED lines=15> */
[----:B------:R-:W1:Y:S01]  /*192e0*/  LDS.64 R6, [UR5+0x138] ;  /* 0x00013805ff067984 */ /* 0x000e620008000a00 */
[----:B------:R-:W-:Y:S01]  /*192f0*/  FFMA.FTZ R15, R73, R15, R18 ;  /* 0x0000000f490f7223 */ /* 0x000fe20000010012 */
[-C--:B------:R-:W-:Y:S01]  /*19300*/  FMUL.FTZ R14, R14, R25.reuse ;  /* 0x000000190e0e7220 */ /* 0x080fe20000410000 */
[----:B------:R-:W-:Y:S01]  /*19310*/  FMUL.FTZ R13, R13, R30 ;  /* 0x0000001e0d0d7220 */ /* 0x000fe20000410000 */
[----:B------:R-:W-:Y:S01]  /*19320*/  FMUL.FTZ R10, R10, R25 ;  /* 0x000000190a0a7220 */ /* 0x000fe20000410000 */
        /* <DEDUP_REMOVED lines=16> */
[----:B------:R-:W2:Y:S01]  /*19430*/  LDS.64 R10, [UR5+0x1b0] ;  /* 0x0001b005ff0a7984 */ /* 0x000ea20008000a00 */
[----:B------:R-:W-:Y:S01]  /*19440*/  PRMT R19, R16, 0x5410, R15 ;  /* 0x0000541010137816 */ /* 0x000fe2000000000f */
[----:B------:R-:W-:Y:S01]  /*19450*/  HFMA2.MMA R16, R13, 1, 1, R37 ;  /* 0x3c003c000d107835 */ /* 0x000fe20000000025 */
[----:B0-----:R-:W-:-:S02]  /*19460*/  HADD2.F32 R13, -RZ, R8.H0_H0 ;  /* 0x20000008ff0d7230 */ /* 0x001fc40000004100 */
[----:B------:R-:W-:Y:S02]  /*19470*/  HADD2.F32 R8, -RZ, R8.H1_H1 ;  /* 0x30000008ff087230 */ /* 0x000fe40000004100 */
[----:B------:R-:W-:Y:S01]  /*19480*/  HFMA2.MMA R15, R19, 1, 1, R38 ;  /* 0x3c003c00130f7835 */ /* 0x000fe20000000026 */
[--C-:B------:R-:W-:Y:S02]  /*19490*/  HADD2.F32 R19, -RZ, R9.reuse.H0_H0 ;  /* 0x20000009ff137230 */ /* 0x100fe40000004100 */
[----:B------:R-:W-:Y:S02]  /*194a0*/  HADD2.F32 R14, -RZ, R9.H1_H1 ;  /* 0x30000009ff0e7230 */ /* 0x000fe40000004100 */
[-C--:B------:R-:W-:Y:S01]  /*194b0*/  FFMA.FTZ R9, R3, R13.reuse, RZ ;  /* 0x0000000d03097223 */ /* 0x080fe200000100ff */
[----:B------:R-:W-:Y:S02]  /*194c0*/  HADD2 R17, R12, R40 ;  /* 0x000000280c117230 */ /* 0x000fe40000000000 */
[-C--:B------:R-:W-:Y:S01]  /*194d0*/  FFMA.FTZ R12, R0, R13.reuse, RZ ;  /* 0x0000000d000c7223 */ /* 0x080fe200000100ff */
        /* <DEDUP_REMOVED lines=11> */
[----:B------:R-:W-:Y:S01]  /*19590*/  HFMA2.MMA R27, R21, 1, 1, R39 ;  /* 0x3c003c00151b7835 */ /* 0x000fe20000000027 */
[----:B-1----:R-:W-:-:S02]  /*195a0*/  HADD2.F32 R13, -RZ, R6.H0_H0 ;  /* 0x20000006ff0d7230 */ /* 0x002fc40000004100 */
[-C--:B------:R-:W-:Y:S01]  /*195b0*/  FFMA.FTZ R12, R51, R14.reuse, R12 ;  /* 0x0000000e330c7223 */ /* 0x080fe2000001000c */
[-C--:B------:R-:W-:Y:S01]  /*195c0*/  FFMA.FTZ R21, R55, R14.reuse, R18 ;  /* 0x0000000e37157223 */ /* 0x080fe20000010012 */
[-C--:B------:R-:W-:Y:S01]  /*195d0*/  FFMA.FTZ R18, R54, R14.reuse, R23 ;  /* 0x0000000e36127223 */ /* 0x080fe20000010017 */
[----:B------:R-:W-:Y:S01]  /*195e0*/  FFMA.FTZ R23, R53, R14, R20 ;  /* 0x0000000e35177223 */ /* 0x000fe20000010014 */
[--C-:B------:R-:W-:Y:S02]  /*195f0*/  HADD2.F32 R19, -RZ, R7.reuse.H0_H0 ;  /* 0x20000007ff137230 */ /* 0x100fe40000004100 */
[----:B------:R-:W-:Y:S02]  /*19600*/  HADD2.F32 R14, -RZ, R7.H1_H1 ;  /* 0x30000007ff0e7230 */ /* 0x000fe40000004100 */
[-C--:B------:R-:W-:Y:S01]  /*19610*/  FFMA.FTZ R7, R61, R13.reuse, R12 ;  /* 0x0000000d3d077223 */ /* 0x080fe2000001000c */
        /* <DEDUP_REMOVED lines=12> */
[----:B--2---:R-:W-:Y:S02]  /*196e0*/  HADD2.F32 R19, -RZ, R10.H0_H0 ;  /* 0x2000000aff137230 */ /* 0x004fe40000004100 */
[-C--:B------:R-:W-:Y:S01]  /*196f0*/  FFMA.FTZ R12, R72, R14.reuse, R13 ;  /* 0x0000000e480c7223 */ /* 0x080fe2000001000d */
[-C--:B------:R-:W-:Y:S01]  /*19700*/  FFMA.FTZ R7, R70, R14.reuse, R7 ;  /* 0x0000000e46077223 */ /* 0x080fe20000010007 */
[-C--:B------:R-:W-:Y:S01]  /*19710*/  FFMA.FTZ R13, R73, R14.reuse, R18 ;  /* 0x0000000e490d7223 */ /* 0x080fe20000010012 */
[----:B------:R-:W-:Y:S01]  /*19720*/  FFMA.FTZ R6, R71, R14, R6 ;  /* 0x0000000e47067223 */ /* 0x000fe20000010006 */
[----:B------:R-:W-:-:S02]  /*19730*/  HADD2.F32 R21, -RZ, R11.H0_H0 ;  /* 0x2000000bff157230 */ /* 0x000fc40000004100 */
[-C--:B------:R-:W-:Y:S01]  /*19740*/  FFMA.FTZ R14, R0, R19.reuse, RZ ;  /* 0x00000013000e7223 */ /* 0x080fe200000100ff */
[----:B------:R-:W-:Y:S02]  /*19750*/  HADD2.F32 R18, -RZ, R11.H1_H1 ;  /* 0x3000000bff127230 */ /* 0x000fe40000004100 */
[-C--:B------:R-:W-:Y:S01]  /*19760*/  FFMA.FTZ R11, R3, R19.reuse, RZ ;  /* 0x00000013030b7223 */ /* 0x080fe200000100ff */
[----:B------:R-:W-:Y:S02]  /*19770*/  HADD2.F32 R10, -RZ, R10.H1_H1 ;  /* 0x3000000aff0a7230 */ /* 0x000fe40000004100 */
[-C--:B------:R-:W-:Y:S01]  /*19780*/  FFMA.FTZ R20, R2, R19.reuse, RZ ;  /* 0x0000001302147223 */ /* 0x080fe200000100ff */
[----:B------:R-:W-:Y:S02]  /*19790*/  FFMA.FTZ R19, R4, R19, RZ ;  /* 0x0000001304137223 */ /* 0x000fe400000100ff */
        /* <DEDUP_REMOVED lines=13> */
[----:B------:R-:W-:Y:S02]  /*19870*/  HADD2.F32 R10, -RZ, R8.H1_H1 ;  /* 0x30000008ff0a7230 */ /* 0x000fe40000004100 */
[--C-:B------:R-:W-:Y:S02]  /*19880*/  HADD2.F32 R21, -RZ, R9.reuse.H0_H0 ;  /* 0x20000009ff157230 */ /* 0x100fe40000004100 */
[----:B------:R-:W-:Y:S02]  /*19890*/  HADD2.F32 R18, -RZ, R9.H1_H1 ;  /* 0x30000009ff127230 */ /* 0x000fe40000004100 */
[----:B------:R-:W0:Y:S01]  /*198a0*/  LDS.64 R8, [UR5+0x230] ;  /* 0x00023005ff087984 */ /* 0x000e220008000a00 */
        /* <DEDUP_REMOVED lines=19> */
[-C--:B------:R-:W-:Y:S01]  /*199e0*/  FFMA.FTZ R19, R70, R18.reuse, R19 ;  /* 0x0000001246137223 */ /* 0x080fe20000010013 */
[----:B------:R-:W-:Y:S01]  /*199f0*/  FFMA.FTZ R21, R73, R18, R22 ;  /* 0x0000001249157223 */ /* 0x000fe20000010016 */
[----:B------:R-:W-:Y:S01]  /*19a00*/  PRMT R18, R10, 0x5410, R11 ;  /* 0x000054100a127816 */ /* 0x000fe2000000000b */
        /* <DEDUP_REMOVED lines=11> */
[----:B------:R-:W-:Y:S01]  /*19ac0*/  F2FP.F16.F32.PACK_AB R21, RZ, R21 ;  /* 0x00000015ff15723e */ /* 0x000fe200000000ff */
[----:B------:R-:W-:Y:S01]  /*19ad0*/  HFMA2.MMA R14, R18, 1, 1, R31 ;  /* 0x3c003c00120e7835 */ /* 0x000fe2000000001f */
[----:B------:R-:W-:-:S02]  /*19ae0*/  PRMT R12, R12, 0x5410, R13 ;  /* 0x000054100c0c7816 */ /* 0x000fc4000000000d */
[----:B------:R-:W-:Y:S02]  /*19af0*/  PRMT R11, R19, 0x5410, R10 ;  /* 0x00005410130b7816 */ /* 0x000fe4000000000a */
[----:B------:R-:W-:Y:S01]  /*19b00*/  PRMT R20, R20, 0x5410, R21 ;  /* 0x0000541014147816 */ /* 0x000fe20000000015 */
[----:B------:R-:W2:Y:S01]  /*19b10*/  LDS.64 R18, [UR5+0x2b0] ;  /* 0x0002b005ff127984 */ /* 0x000ea20008000a00 */
[----:B0-----:R-:W-:Y:S02]  /*19b20*/  HADD2.F32 R21, -RZ, R8.H0_H0 ;  /* 0x20000008ff157230 */ /* 0x001fe40000004100 */
[----:B------:R-:W-:Y:S01]  /*19b30*/  HADD2 R13, R12, R36 ;  /* 0x000000240c0d7230 */ /* 0x000fe20000000000 */
[----:B------:R-:W-:Y:S01]  /*19b40*/  HFMA2.MMA R12, R11, 1, 1, R32 ;  /* 0x3c003c000b0c7835 */ /* 0x000fe20000000020 */
        /* <DEDUP_REMOVED lines=17> */
[----:B-1----:R-:W-:Y:S02]  /*19c60*/  HADD2.F32 R21, -RZ, R6.H0_H0 ;  /* 0x20000006ff157230 */ /* 0x002fe40000004100 */
[-C--:B------:R-:W-:Y:S01]  /*19c70*/  FFMA.FTZ R10, R51, R20.reuse, R10 ;  /* 0x00000014330a7223 */ /* 0x080fe2000001000a */
[-C--:B------:R-:W-:Y:S01]  /*19c80*/  FFMA.FTZ R31, R55, R20.reuse, R22 ;  /* 0x00000014371f7223 */ /* 0x080fe20000010016 */
[-C--:B------:R-:W-:Y:S01]  /*19c90*/  FFMA.FTZ R22, R54, R20.reuse, R33 ;  /* 0x0000001436167223 */ /* 0x080fe20000010021 */
[----:B------:R-:W-:Y:S01]  /*19ca0*/  FFMA.FTZ R33, R53, R20, R32 ;  /* 0x0000001435217223 */ /* 0x000fe20000010020 */
[----:B------:R-:W-:-:S02]  /*19cb0*/  HADD2.F32 R23, -RZ, R7.H0_H0 ;  /* 0x20000007ff177230 */ /* 0x000fc40000004100 */
[----:B------:R-:W-:Y:S02]  /*19cc0*/  HADD2.F32 R20, -RZ, R7.H1_H1 ;  /* 0x30000007ff147230 */ /* 0x000fe40000004100 */
[-C--:B------:R-:W-:Y:S01]  /*19cd0*/  FFMA.FTZ R7, R61, R21.reuse, R10 ;  /* 0x000000153d077223 */ /* 0x080fe2000001000a */
[----:B------:R-:W-:Y:S02]  /*19ce0*/  HADD2.F32 R6, -RZ, R6.H1_H1 ;  /* 0x30000006ff067230 */ /* 0x000fe40000004100 */
[-C--:B------:R-:W-:Y:S01]  /*19cf0*/  FFMA.FTZ R10, R60, R21.reuse, R31 ;  /* 0x000000153c0a7223 */ /* 0x080fe2000001001f */
[-C--:B------:R-:W-:Y:S01]  /*19d00*/  FFMA.FTZ R31, R59, R21.reuse, R22 ;  /* 0x000000153b1f7223 */ /* 0x080fe20000010016 */
[----:B------:R-:W-:Y:S02]  /*19d10*/  FFMA.FTZ R22, R58, R21, R33 ;  /* 0x000000153a167223 */ /* 0x000fe40000010021 */
        /* <DEDUP_REMOVED lines=36> */
[----:B------:R-:W-:Y:S02]  /*19f60*/  FFMA.FTZ R9, R61, R19, R20 ;  /* 0x000000133d097223 */ /* 0x000fe40000010014 */
[----:B------:R-:W0:Y:S01]  /*19f70*/  LDS.64 R20, [UR5+0x330] ;  /* 0x00033005ff147984 */ /* 0x000e220008000a00 */
[----:B------:R-:W-:-:S02]  /*19f80*/  HADD2.F32 R8, -RZ, R8.H1_H1 ;  /* 0x30000008ff087230 */ /* 0x000fc40000004100 */
        /* <DEDUP_REMOVED lines=15> */
[----:B------:R-:W-:Y:S01]  /*1a080*/  FMUL.FTZ R7, R7, R30 ;  /* 0x0000001e07077220 */ /* 0x000fe20000410000 */
[----:B------:R-:W-:Y:S01]  /*1a090*/  FMUL.FTZ R6, R6, R25 ;  /* 0x0000001906067220 */ /* 0x000fe20000410000 */
[----:B------:R-:W-:Y:S01]  /*1a0a0*/  FMUL.FTZ R10, R10, R29 ;  /* 0x0000001d0a0a7220 */ /* 0x000fe20000410000 */
[----:B------:R-:W-:Y:S01]  /*1a0b0*/  FMUL.FTZ R23, R23, R28 ;  /* 0x0000001c17177220 */ /* 0x000fe20000410000 */
[----:B------:R-:W-:Y:S01]  /*1a0c0*/  FMUL.FTZ R9, R9, R30 ;  /* 0x0000001e09097220 */ /* 0x000fe20000410000 */
[----:B------:R-:W-:Y:S01]  /*1a0d0*/  FMUL.FTZ R22, R22, R25 ;  /* 0x0000001916167220 */ /* 0x000fe20000410000 */
[----:B------:R-:W-:Y:S01]  /*1a0e0*/  FMUL.FTZ R32, R32, R29 ;  /* 0x0000001d20207220 */ /* 0x000fe20000410000 */
[----:B------:R-:W-:Y:S01]  /*1a0f0*/  FMUL.FTZ R31, R31, R28 ;  /* 0x0000001c1f1f7220 */ /* 0x000fe20000410000 */
[----:B------:R-:W-:Y:S02]  /*1a100*/  F2FP.F16.F32.PACK_AB R7, RZ, R7 ;  /* 0x00000007ff07723e */ /* 0x000fe400000000ff */
        /* <DEDUP_REMOVED lines=11> */
[----:B------:R-:W2:Y:S01]  /*1a1c0*/  LDS.64 R22, [UR5+0x3b0] ;  /* 0x0003b005ff167984 */ /* 0x000ea20008000a00 */
[--C-:B0-----:R-:W-:Y:S02]  /*1a1d0*/  HADD2.F32 R31, -RZ, R20.reuse.H0_H0 ;  /* 0x20000014ff1f7230 */ /* 0x101fe40000004100 */
[----:B------:R-:W-:Y:S01]  /*1a1e0*/  HADD2 R9, R8, R35 ;  /* 0x0000002308097230 */ /* 0x000fe20000000000 */
[----:B------:R-:W-:Y:S01]  /*1a1f0*/  HFMA2.MMA R8, R6, 1, 1, R26 ;  /* 0x3c003c0006087835 */ /* 0x000fe2000000001a */
[----:B------:R-:W-:-:S02]  /*1a200*/  HADD2.F32 R20, -RZ, R20.H1_H1 ;  /* 0x30000014ff147230 */ /* 0x000fc40000004100 */
[--C-:B------:R-:W-:Y:S02]  /*1a210*/  HADD2.F32 R33, -RZ, R21.reuse.H0_H0 ;  /* 0x20000015ff217230 */ /* 0x100fe40000004100 */
[----:B------:R-:W-:Y:S02]  /*1a220*/  HADD2.F32 R26, -RZ, R21.H1_H1 ;  /* 0x30000015ff1a7230 */ /* 0x000fe40000004100 */
[-C--:B------:R-:W-:Y:S01]  /*1a230*/  FFMA.FTZ R21, R3, R31.reuse, RZ ;  /* 0x0000001f03157223 */ /* 0x080fe200000100ff */
[----:B------:R-:W-:Y:S01]  /*1a240*/  HFMA2.MMA R10, R7, 1, 1, R41 ;  /* 0x3c003c00070a7835 */ /* 0x000fe20000000029 */
[-C--:B------:R-:W-:Y:S01]  /*1a250*/  FFMA.FTZ R6, R0, R31.reuse, RZ ;  /* 0x0000001f00067223 */ /* 0x080fe200000100ff */
[----:B------:R-:W-:Y:S01]  /*1a260*/  HFMA2.MMA R7, R32, 1, 1, R46 ;  /* 0x3c003c0020077835 */ /* 0x000fe2000000002e */
        /* <DEDUP_REMOVED lines=32> */
[----:B------:R-:W-:-:S03]  /*1a470*/  HADD2.F32 R22, -RZ, R22.H1_H1 ;  /* 0x30000016ff167230 */ /* 0x000fc60000004100 */
[-C--:B------:R-:W-:Y:S01]  /*1a480*/  FFMA.FTZ R0, R0, R33.reuse, RZ ;  /* 0x0000002100007223 */ /* 0x080fe200000100ff */
[-C--:B------:R-:W-:Y:S01]  /*1a490*/  FFMA.FTZ R3, R3, R33.reuse, RZ ;  /* 0x0000002103037223 */ /* 0x080fe200000100ff */
[-C--:B------:R-:W-:Y:S01]  /*1a4a0*/  FFMA.FTZ R2, R2, R33.reuse, RZ ;  /* 0x0000002102027223 */ /* 0x080fe200000100ff */
[--C-:B------:R-:W-:Y:S02]  /*1a4b0*/  HADD2.F32 R35, -RZ, R23.reuse.H0_H0 ;  /* 0x20000017ff237230 */ /* 0x100fe40000004100 */
[----:B------:R-:W-:Y:S01]  /*1a4c0*/  FFMA.FTZ R33, R4, R33, RZ ;  /* 0x0000002104217223 */ /* 0x000fe200000100ff */
[-C--:B------:R-:W-:Y:S01]  /*1a4d0*/  FFMA.FTZ R0, R47, R22.reuse, R0 ;  /* 0x000000162f007223 */ /* 0x080fe20000010000 */
[----:B------:R-:W-:Y:S01]  /*1a4e0*/  FFMA.FTZ R3, R48, R22, R3 ;  /* 0x0000001630037223 */ /* 0x000fe20000010003 */
[-C--:B------:R-:W-:Y:S01]  /*1a4f0*/  FFMA.FTZ R18, R72, R26.reuse, R31 ;  /* 0x0000001a48127223 */ /* 0x080fe2000001001f */
[-C--:B------:R-:W-:Y:S01]  /*1a500*/  FFMA.FTZ R19, R70, R26.reuse, R19 ;  /* 0x0000001a46137223 */ /* 0x080fe20000010013 */
[-C--:B------:R-:W-:Y:S01]  /*1a510*/  FFMA.FTZ R6, R71, R26.reuse, R6 ;  /* 0x0000001a47067223 */ /* 0x080fe20000010006 */
[----:B------:R-:W-:Y:S01]  /*1a520*/  FFMA.FTZ R31, R73, R26, R32 ;  /* 0x0000001a491f7223 */ /* 0x000fe20000010020 */
        /* <DEDUP_REMOVED lines=16> */
[--C-:B------:R-:W-:Y:S02]  /*1a630*/  HADD2.F32 R5, -RZ, R21.reuse.H0_H0 ;  /* 0x20000015ff057230 */ /* 0x100fe40000004100 */
[----:B------:R-:W-:Y:S01]  /*1a640*/  FFMA.FTZ R58, R58, R3, R53 ;  /* 0x000000033a3a7223 */ /* 0x000fe20000010035 */
        /* <DEDUP_REMOVED lines=12> */
[----:B------:R-:W-:Y:S01]  /*1a710*/  IADD3 R128, R128, 0x20, RZ ;  /* 0x0000002080807810 */ /* 0x000fe20007ffe0ff */
[----:B------:R-:W-:Y:S01]  /*1a720*/  FFMA.FTZ R21, R73, R21, R24 ;  /* 0x0000001549157223 */ /* 0x000fe20000010018 */
[-C--:B------:R-:W-:Y:S01]  /*1a730*/  FMUL.FTZ R19, R19, R30.reuse ;  /* 0x0000001e13137220 */ /* 0x080fe20000410000 */
[-C--:B------:R-:W-:Y:S01]  /*1a740*/  FMUL.FTZ R6, R6, R25.reuse ;  /* 0x0000001906067220 */ /* 0x080fe20000410000 */
[----:B------:R-:W-:Y:S01]  /*1a750*/  FMUL.FTZ R61, R61, R30 ;  /* 0x0000001e3d3d7220 */ /* 0x000fe20000410000 */
[----:B------:R-:W-:Y:S01]  /*1a760*/  FMUL.FTZ R66, R66, R25 ;  /* 0x0000001942427220 */ /* 0x000fe20000410000 */
[----:B------:R-:W-:Y:S01]  /*1a770*/  ISETP.GE.AND P0, PT, R128, R123, PT ;  /* 0x0000007b8000720c */ /* 0x000fe20003f06270 */
[----:B------:R-:W-:Y:S01]  /*1a780*/  FMUL.FTZ R18, R18, R29 ;  /* 0x0000001d12127220 */ /* 0x000fe20000410000 */
[----:B------:R-:W-:Y:S01]  /*1a790*/  ISETP.LT.AND P1, PT, R128, R129, PT ;  /* 0x000000818000720c */ /* 0x000fe20003f21270 */
        /* <DEDUP_REMOVED lines=18> */
[----:B------:R-:W-:Y:S02]  /*1a8c0*/  HADD2 R5, R18, R42 ;  /* 0x0000002a12057230 */ /* 0x000fe40000000000 */
[----:B------:R-:W-:-:S04]  /*1a8d0*/  IMAD.WIDE R44, R124, 0x4, R44 ;  /* 0x000000047c2c7825 */ /* 0x000fc800078e022c */
[----:B------:R-:W-:Y:S01]  /*1a8e0*/  HADD2 R3, R72, R34 ;  /* 0x0000002248037230 */ /* 0x000fe20000000000 */
[----:B------:R-:W-:Y:S06]  /*1a8f0*/  @!P0 BRA P1, `(.L_x_3121) ;  /* 0xffffff7c00248947 */ /* 0x000fec000083ffff */
.L_x_3120:
[----:B------:R-:W-:-:S04]  /*1a900*/  ISETP.GE.AND P0, PT, R128, R129, PT ;  /* 0x000000818000720c */ /* 0x000fc80003f06270 */
[----:B------:R-:W-:-:S13]  /*1a910*/  ISETP.GE.OR P0, PT, R128, UR13, P0 ;  /* 0x0000000d80007c0c */ /* 0x000fda0008706670 */
[----:B------:R-:W-:Y:S05]  /*1a920*/  @P0 BRA `(.L_x_3122) ;  /* 0x0000003400680947 */ /* 0x000fea0003800000 */
.L_x_3123:
[----:B------:R-:W-:-:S13]  /*1a930*/  ISETP.NE.AND P0, PT, R128, R125, PT ;  /* 0x0000007d8000720c */ /* 0x000fda0003f05270 */
[----:B------:R-:W0:Y:S01]  /*1a940*/  @!P0 LDC.64 R18, c[0x0][0x248] ;  /* 0x00009200ff128b82 */ /* 0x000e220000000a00 */
[----:B------:R-:W-:-:S05]  /*1a950*/  @!P0 LEA R21, R128, 0x1, 0x1 ;  /* 0x0000000180158811 */ /* 0x000fca00078e08ff */
[----:B0-----:R-:W-:Y:S02]  /*1a960*/  @!P0 IMAD.WIDE R18, R21, 0x2, R18 ;  /* 0x0000000215128825 */ /* 0x001fe400078e0212 */
[----:B------:R-:W2:Y:S04]  /*1a970*/  LDG.E.128.CONSTANT R20, desc[UR8][R44.64] ;  /* 0x000000082c147981 */ /* 0x000ea8000c1e9d00 */
[----:B------:R-:W3:Y:S01]  /*1a980*/  @!P0 LDG.E.U16.CONSTANT R19, desc[UR8][R18.64] ;  /* 0x0000000812138981 */ /* 0x000ee2000c1e9500 */
[----:B------:R-:W-:-:S05]  /*1a990*/  IMAD.WIDE R24, R124, 0x4, R44 ;  /* 0x000000047c187825 */ /* 0x000fca00078e022c */
[----:B------:R-:W4:Y:S01]  /*1a9a0*/  LDG.E.128.CONSTANT R32, desc[UR8][R24.64] ;  /* 0x0000000818207981 */ /* 0x000f22000c1e9d00 */
[----:B------:R-:W-:-:S05]  /*1a9b0*/  IMAD.WIDE R130, R124, 0x4, R24 ;  /* 0x000000047c827825 */ /* 0x000fca00078e0218 */
[----:B------:R-:W5:Y:S01]  /*1a9c0*/  LDG.E.128.CONSTANT R28, desc[UR8][R130.64] ;  /* 0x00000008821c7981 */ /* 0x000f62000c1e9d00 */
[----:B------:R-:W-:-:S04]  /*1a9d0*/  @!P0 IADD3 R126, R126, 0x1, RZ ;  /* 0x000000017e7e8810 */ /* 0x000fc80007ffe0ff */
[----:B------:R-:W-:-:S06]  /*1a9e0*/  @!P0 LEA R102, R126, R1, 0x3 ;  /* 0x000000017e668211 */ /* 0x000fcc00078e18ff */
[----:B------:R-:W5:Y:S01]  /*1a9f0*/  @!P0 LDL.64 R102, [R102] ;  /* 0x0000000066668983 */ /* 0x000f620000100a00 */
[----:B------:R-:W-:Y:S01]  /*1aa00*/  MOV R74, 0x3000 ;  /* 0x00003000004a7802 */ /* 0x000fe20000000f00 */
[----:B------:R-:W-:Y:S01]  /*1aa10*/  HFMA2.MMA R73, -RZ, RZ, 0, 0.015625 ;  /* 0x00002400ff497435 */ /* 0x000fe200000001ff */
[C---:B--2---:R-:W-:Y:S02]  /*1aa20*/  LOP3.LUT R0, R20.reuse, 0x70007, RZ, 0xc0, !PT ;  /* 0x0007000714007812 */ /* 0x044fe400078ec0ff */
[----:B------:R-:W-:Y:S02]  /*1aa30*/  LOP3.LUT R2, R20, 0x380038, RZ, 0xc0, !PT ;  /* 0x0038003814027812 */ /* 0x000fe400078ec0ff */
[----:B---3--:R-:W-:Y:S02]  /*1aa40*/  @!P0 IADD3 R125, R19, R128, RZ ;  /* 0x00000080137d8210 */ /* 0x008fe40007ffe0ff */
        /* <DEDUP_REMOVED lines=10> */
[C---:B------:R-:W-:Y:S02]  /*1aaf0*/  LOP3.LUT R37, R23.reuse, 0x70007, RZ, 0xc0, !PT ;  /* 0x0007000717257812 */ /* 0x040fe400078ec0ff */
[----:B------:R-:W-:Y:S02]  /*1ab00*/  LOP3.LUT R38, R23, 0x380038, RZ, 0xc0, !PT ;  /* 0x0038003817267812 */ /* 0x000fe400078ec0ff */
[--C-:B------:R-:W-:Y:S02]  /*1ab10*/  SHF.R.U32.HI R45, RZ, 0x6, R23.reuse ;  /* 0x00000006ff2d7819 */ /* 0x100fe40000011617 */
[----:B------:R-:W-:-:S02]  /*1ab20*/  SHF.R.U32.HI R53, RZ, 0xf, R23 ;  /* 0x0000000fff357819 */ /* 0x000fc40000011617 */
[----:B------:R-:W0:Y:S01]  /*1ab30*/  LDS.128 R20, [UR5] ;  /* 0x00000005ff147984 */ /* 0x000e220008000c00 */
[----:B------:R-:W-:Y:S02]  /*1ab40*/  LOP3.LUT R0, R0, 0x64006400, RZ, 0xfc, !PT ;  /* 0x6400640000007812 */ /* 0x000fe400078efcff */
[----:B------:R-:W-:Y:S02]  /*1ab50*/  LOP3.LUT R26, R26, 0x64006400, RZ, 0xfc, !PT ;  /* 0x640064001a1a7812 */ /* 0x000fe400078efcff */
[----:B------:R-:W-:Y:S01]  /*1ab60*/  LOP3.LUT R39, R39, 0x10001, RZ, 0xc0, !PT ;  /* 0x0001000127277812 */ /* 0x000fe200078ec0ff */
[----:B------:R-:W-:Y:S01]  /*1ab70*/  HADD2 R68, R0, -1028, -1028 ;  /* 0xe404e40400447430 */ /* 0x000fe20000000000 */
[----:B------:R-:W-:Y:S02]  /*1ab80*/  LOP3.LUT R18, R18, 0x64006400, RZ, 0xfc, !PT ;  /* 0x6400640012127812 */ /* 0x000fe400078efcff */
[----:B------:R-:W-:Y:S02]  /*1ab90*/  LOP3.LUT R37, R37, 0x64006400, RZ, 0xfc, !PT ;  /* 0x6400640025257812 */ /* 0x000fe400078efcff */
[----:B----4-:R-:W-:Y:S01]  /*1aba0*/  SHF.R.U32.HI R40, RZ, 0xe, R32 ;  /* 0x0000000eff287819 */ /* 0x010fe20000011620 */
[----:B------:R-:W-:Y:S01]  /*1abb0*/  HADD2 R62, R26, -1028, -1028 ;  /* 0xe404e4041a3e7430 */ /* 0x000fe20000000000 */
[----:B------:R-:W-:-:S02]  /*1abc0*/  LOP3.LUT R25, R33, 0x70007, RZ, 0xc0, !PT ;  /* 0x0007000721197812 */ /* 0x000fc400078ec0ff */
[----:B------:R-:W-:Y:S02]  /*1abd0*/  LOP3.LUT R48, R33, 0x380038, RZ, 0xc0, !PT ;  /* 0x0038003821307812 */ /* 0x000fe400078ec0ff */
[--C-:B------:R-:W-:Y:S02]  /*1abe0*/  SHF.R.U32.HI R56, RZ, 0x6, R33.reuse ;  /* 0x00000006ff387819 */ /* 0x100fe40000011621 */
[----:B------:R-:W-:Y:S02]  /*1abf0*/  SHF.R.U32.HI R42, RZ, 0xe, R33 ;  /* 0x0000000eff2a7819 */ /* 0x000fe40000011621 */
[----:B------:R-:W-:Y:S01]  /*1ac00*/  LOP3.LUT R67, R2, 0x64006400, RZ, 0xfc, !PT ;  /* 0x6400640002437812 */ /* 0x000fe200078efcff */
[----:B------:R-:W-:Y:S01]  /*1ac10*/  HADD2 R65, R18, -1028, -1028 ;  /* 0xe404e40412417430 */ /* 0x000fe20000000000 */
[----:B------:R-:W-:Y:S01]  /*1ac20*/  LOP3.LUT R33, R43, 0x10001, RZ, 0xc0, !PT ;  /* 0x000100012b217812 */ /* 0x000fe200078ec0ff */
[----:B------:R-:W-:Y:S01]  /*1ac30*/  HADD2 R60, R37, -1028, -1028 ;  /* 0xe404e404253c7430 */ /* 0x000fe20000000000 */
[----:B------:R-:W-:-:S02]  /*1ac40*/  LOP3.LUT R43, R39, 0x20002, R40, 0xf8, !PT ;  /* 0x00020002272b7812 */ /* 0x000fc400078ef828 */
[----:B------:R-:W-:Y:S02]  /*1ac50*/  LOP3.LUT R61, R36, 0x64006400, RZ, 0xfc, !PT ;  /* 0x64006400243d7812 */ /* 0x000fe400078efcff */
[----:B------:R-:W-:Y:S02]  /*1ac60*/  LOP3.LUT R59, R38, 0x64006400, RZ, 0xfc, !PT ;  /* 0x64006400263b7812 */ /* 0x000fe400078efcff */
[----:B------:R-:W1:Y:S01]  /*1ac70*/  LDS.128 R36, [UR5+0x10] ;  /* 0x00001005ff247984 */ /* 0x000e620008000c00 */
[-C--:B------:R-:W-:Y:S01]  /*1ac80*/  HFMA2 R67, R67, R74.reuse.H0_H0, -132, -132 ;  /* 0xd820d82043437431 */ /* 0x080fe2000004004a */
[----:B------:R-:W-:Y:S01]  /*1ac90*/  SHF.R.U32.HI R54, RZ, 0xe, R35 ;  /* 0x0000000eff367819 */ /* 0x000fe20000011623 */
[----:B------:R-:W-:Y:S01]  /*1aca0*/  HFMA2 R59, R59, R74.H0_H0, -132, -132 ;  /* 0xd820d8203b3b7431 */ /* 0x000fe2000004004a */
[----:B------:R-:W-:Y:S01]  /*1acb0*/  LOP3.LUT R53, R53, 0x10001, RZ, 0xc0, !PT ;  /* 0x0001000135357812 */ /* 0x000fe200078ec0ff */
[-C--:B0-----:R-:W-:Y:S01]  /*1acc0*/  HFMA2.MMA R0, R68, R20.reuse, RZ ;  /* 0x0000001444007235 */ /* 0x081fe200000000ff */
[-C--:B------:R-:W-:Y:S01]  /*1acd0*/  HFMA2 R2, R65, R20.reuse, RZ.H0_H0 ;  /* 0x0000001441027231 */ /* 0x080fe200000400ff */
[----:B------:R-:W-:Y:S01]  /*1ace0*/  HFMA2.MMA R18, R62, R20, RZ ;  /* 0x000000143e127235 */ /* 0x000fe200000000ff */
[----:B------:R-:W-:Y:S01]  /*1acf0*/  HFMA2 R20, R60, R20, RZ.H0_H0 ;  /* 0x000000143c147231 */ /* 0x000fe200000400ff */
[----:B------:R-:W-:Y:S01]  /*1ad00*/  LOP3.LUT R19, R19, 0x64006400, RZ, 0xfc, !PT ;  /* 0x6400640013137812 */ /* 0x000fe200078efcff */
[-C--:B------:R-:W-:Y:S01]  /*1ad10*/  HFMA2 R61, R61, R74.reuse.H0_H0, -132, -132 ;  /* 0xd820d8203d3d7431 */ /* 0x080fe2000004004a */
[----:B------:R-:W-:Y:S01]  /*1ad20*/  LOP3.LUT R40, R53, 0x20002, R54, 0xf8, !PT ;  /* 0x0002000235287812 */ /* 0x000fe200078ef836 */
[----:B------:R-:W-:Y:S01]  /*1ad30*/  HFMA2 R71, R59, R21, R20 ;  /* 0x000000153b477231 */ /* 0x000fe20000000014 */
[----:B------:R-:W-:Y:S01]  /*1ad40*/  HFMA2.MMA R54, R67, R21, R0 ;  /* 0x0000001543367235 */ /* 0x000fe20000000000 */
[----:B------:R-:W-:Y:S01]  /*1ad50*/  LOP3.LUT R0, R51, 0x70007, RZ, 0xc0, !PT ;  /* 0x0007000733007812 */ /* 0x000fe200078ec0ff */
[----:B------:R-:W-:Y:S01]  /*1ad60*/  HFMA2 R64, R19, R74.H0_H0, -132, -132 ;  /* 0xd820d82013407431 */ /* 0x000fe2000004004a */
[----:B------:R-:W-:-:S02]  /*1ad70*/  LOP3.LUT R20, R46, 0x70007, RZ, 0xc0, !PT ;  /* 0x000700072e147812 */ /* 0x000fc400078ec0ff */
[C---:B------:R-:W-:Y:S02]  /*1ad80*/  LOP3.LUT R44, R32.reuse, 0x70007, RZ, 0xc0, !PT ;  /* 0x00070007202c7812 */ /* 0x040fe400078ec0ff */
[----:B------:R-:W-:Y:S02]  /*1ad90*/  LOP3.LUT R47, R32, 0x380038, RZ, 0xc0, !PT ;  /* 0x00380038202f7812 */ /* 0x000fe400078ec0ff */
[----:B------:R-:W-:Y:S02]  /*1ada0*/  SHF.R.U32.HI R55, RZ, 0x6, R32 ;  /* 0x00000006ff377819 */ /* 0x000fe40000011620 */
[C---:B------:R-:W-:Y:S02]  /*1adb0*/  LOP3.LUT R32, R34.reuse, 0x70007, RZ, 0xc0, !PT ;  /* 0x0007000722207812 */ /* 0x040fe400078ec0ff */
[----:B------:R-:W-:Y:S02]  /*1adc0*/  LOP3.LUT R49, R34, 0x380038, RZ, 0xc0, !PT ;  /* 0x0038003822317812 */ /* 0x000fe400078ec0ff */
[----:B------:R-:W-:-:S02]  /*1add0*/  SHF.R.U32.HI R63, RZ, 0x6, R34 ;  /* 0x00000006ff3f7819 */ /* 0x000fc40000011622 */
[----:B------:R-:W-:Y:S02]  /*1ade0*/  LOP3.LUT R41, R41, 0x10001, RZ, 0xc0, !PT ;  /* 0x0001000129297812 */ /* 0x000fe400078ec0ff */
[----:B------:R-:W-:Y:S01]  /*1adf0*/  SHF.R.U32.HI R34, RZ, 0xe, R34 ;  /* 0x0000000eff227819 */ /* 0x000fe20000011622 */
[----:B------:R-:W-:Y:S01]  /*1ae00*/  HFMA2 R69, R64, R21, R2 ;  /* 0x0000001540457231 */ /* 0x000fe20000000002 */
[----:B------:R-:W-:Y:S01]  /*1ae10*/  LOP3.LUT R19, R52, 0x380038, RZ, 0xc0, !PT ;  /* 0x0038003834137812 */ /* 0x000fe200078ec0ff */
[----:B------:R-:W-:Y:S01]  /*1ae20*/  HFMA2.MMA R70, R61, R21, R18 ;  /* 0x000000153d467235 */ /* 0x000fe20000000012 */
[----:B------:R-:W-:Y:S02]  /*1ae30*/  LOP3.LUT R0, R0, 0x64006400, RZ, 0xfc, !PT ;  /* 0x6400640000007812 */ /* 0x000fe400078efcff */
[----:B------:R-:W-:Y:S02]  /*1ae40*/  LOP3.LUT R20, R20, 0x64006400, RZ, 0xfc, !PT ;  /* 0x6400640014147812 */ /* 0x000fe400078efcff */
[----:B------:R-:W-:-:S02]  /*1ae50*/  LOP3.LUT R42, R41, 0x20002, R42, 0xf8, !PT ;  /* 0x00020002292a7812 */ /* 0x000fc400078ef82a */
[----:B------:R-:W-:Y:S02]  /*1ae60*/  LOP3.LUT R18, R52, 0x70007, RZ, 0xc0, !PT ;  /* 0x0007000734127812 */ /* 0x000fe400078ec0ff */
[----:B------:R-:W-:Y:S02]  /*1ae70*/  LOP3.LUT R21, R45, 0x70007, RZ, 0xc0, !PT ;  /* 0x000700072d157812 */ /* 0x000fe400078ec0ff */
[----:B------:R-:W-:Y:S01]  /*1ae80*/  LOP3.LUT R41, R33, 0x20002, R34, 0xf8, !PT ;  /* 0x0002000221297812 */ /* 0x000fe200078ef822 */
[----:B------:R-:W-:Y:S01]  /*1ae90*/  HADD2 R58, R0, -1028, -1028 ;  /* 0xe404e404003a7430 */ /* 0x000fe20000000000 */
[----:B------:R-:W-:Y:S02]  /*1aea0*/  LOP3.LUT R2, R51, 0x380038, RZ, 0xc0, !PT ;  /* 0x0038003833027812 */ /* 0x000fe400078ec0ff */
[----:B------:R-:W-:Y:S02]  /*1aeb0*/  LOP3.LUT R26, R46, 0x380038, RZ, 0xc0, !PT ;  /* 0x003800382e1a7812 */ /* 0x000fe400078ec0ff */
[----:B------:R-:W-:Y:S01]  /*1aec0*/  LOP3.LUT R33, R19, 0x64006400, RZ, 0xfc, !PT ;  /* 0x6400640013217812 */ /* 0x000fe200078efcff */
[----:B------:R-:W-:Y:S01]  /*1aed0*/  HADD2 R19, R20, -1028, -1028 ;  /* 0xe404e40414137430 */ /* 0x000fe20000000000 */
[----:B------:R-:W-:-:S02]  /*1aee0*/  LOP3.LUT R18, R18, 0x64006400, RZ, 0xfc, !PT ;  /* 0x6400640012127812 */ /* 0x000fc400078efcff */
[----:B------:R-:W-:Y:S02]  /*1aef0*/  LOP3.LUT R34, R21, 0x64006400, RZ, 0xfc, !PT ;  /* 0x6400640015227812 */ /* 0x000fe400078efcff */
[C---:B------:R-:W-:Y:S02]  /*1af00*/  LOP3.LUT R24, R35.reuse, 0x70007, RZ, 0xc0, !PT ;  /* 0x0007000723187812 */ /* 0x040fe400078ec0ff */
[----:B------:R-:W-:Y:S02]  /*1af10*/  LOP3.LUT R50, R35, 0x380038, RZ, 0xc0, !PT ;  /* 0x0038003823327812 */ /* 0x000fe400078ec0ff */
[----:B------:R-:W-:Y:S02]  /*1af20*/  SHF.R.U32.HI R66, RZ, 0x6, R35 ;  /* 0x00000006ff427819 */ /* 0x000fe40000011623 */
[----:B------:R-:W-:Y:S02]  /*1af30*/  LOP3.LUT R53, R45, 0x380038, RZ, 0xc0, !PT ;  /* 0x003800382d357812 */ /* 0x000fe400078ec0ff */
[----:B------:R-:W-:-:S02]  /*1af40*/  LOP3.LUT R21, R2, 0x64006400, RZ, 0xfc, !PT ;  /* 0x6400640002157812 */ /* 0x000fc400078efcff */
[----:B------:R-:W-:Y:S01]  /*1af50*/  LOP3.LUT R35, R26, 0x64006400, RZ, 0xfc, !PT ;  /* 0x640064001a237812 */ /* 0x000fe200078efcff */
[----:B------:R-:W-:Y:S01]  /*1af60*/  HADD2 R57, R18, -1028, -1028 ;  /* 0xe404e40412397430 */ /* 0x000fe20000000000 */
[----:B------:R-:W-:Y:S01]  /*1af70*/  LOP3.LUT R53, R53, 0x64006400, RZ, 0xfc, !PT ;  /* 0x6400640035357812 */ /* 0x000fe200078efcff */
[----:B------:R-:W-:Y:S01]  /*1af80*/  HADD2 R0, R34, -1028, -1028 ;  /* 0xe404e40422007430 */ /* 0x000fe20000000000 */
[-C--:B------:R-:W-:Y:S01]  /*1af90*/  HFMA2.MMA R54, R58, R22.reuse, R54 ;  /* 0x000000163a367235 */ /* 0x080fe20000000036 */
[----:B------:R-:W-:Y:S01]  /*1afa0*/  LOP3.LUT R51, R51, 0x1c001c0, RZ, 0xc0, !PT ;  /* 0x01c001c033337812 */ /* 0x000fe200078ec0ff */
[----:B------:R-:W-:Y:S01]  /*1afb0*/  HFMA2.MMA R70, R19, R22, R70 ;  /* 0x0000001613467235 */ /* 0x000fe20000000046 */
[----:B------:R-:W-:Y:S01]  /*1afc0*/  LOP3.LUT R46, R46, 0x1c001c0, RZ, 0xc0, !PT ;  /* 0x01c001c02e2e7812 */ /* 0x000fe200078ec0ff */
[-C--:B------:R-:W-:Y:S02]  /*1afd0*/  HFMA2 R18, R21, R74.reuse.H0_H0, -132, -132 ;  /* 0xd820d82015127431 */ /* 0x080fe4000004004a */
[----:B------:R-:W-:Y:S01]  /*1afe0*/  HFMA2 R2, R35, R74.H0_H0, -132, -132 ;  /* 0xd820d82023027431 */ /* 0x000fe2000004004a */
        /* <DEDUP_REMOVED lines=9> */
[----:B------:R-:W-:Y:S01]  /*1b080*/  LOP3.LUT R34, R45, 0x64006400, RZ, 0xfc, !PT ;  /* 0x640064002d227812 */ /* 0x000fe200078efcff */
[----:B------:R-:W-:Y:S01]  /*1b090*/  HFMA2.MMA R70, R2, R23, R70 ;  /* 0x0000001702467235 */ /* 0x000fe20000000046 */
[-C--:B------:R-:W-:Y:S01]  /*1b0a0*/  HFMA2 R69, R20, R23.reuse, R69 ;  /* 0x0000001714457231 */ /* 0x080fe20000000045 */
[----:B------:R-:W-:Y:S01]  /*1b0b0*/  LOP3.LUT R45, R25, 0x64006400, RZ, 0xfc, !PT ;  /* 0x64006400192d7812 */ /* 0x000fe200078efcff */
[----:B------:R-:W-:Y:S01]  /*1b0c0*/  HFMA2 R71, R26, R23, R71 ;  /* 0x000000171a477231 */ /* 0x000fe20000000047 */
[----:B------:R-:W-:Y:S01]  /*1b0d0*/  LOP3.LUT R52, R52, 0x64006400, RZ, 0xfc, !PT ;  /* 0x6400640034347812 */ /* 0x000fe200078efcff */
[----:B------:R-:W-:-:S02]  /*1b0e0*/  HFMA2 R25, R22, R73.H0_H0, -20, -20 ;  /* 0xcd00cd0016197431 */ /* 0x000fc40000040049 */
[-C--:B------:R-:W-:Y:S01]  /*1b0f0*/  HFMA2 R23, R46, R73.reuse.H0_H0, -20, -20 ;  /* 0xcd00cd002e177431 */ /* 0x080fe20000040049 */
[----:B------:R-:W-:Y:S02]  /*1b100*/  LOP3.LUT R44, R44, 0x64006400, RZ, 0xfc, !PT ;  /* 0x640064002c2c7812 */ /* 0x000fe400078efcff */
[----:B------:R-:W-:Y:S02]  /*1b110*/  LOP3.LUT R32, R32, 0x64006400, RZ, 0xfc, !PT ;  /* 0x6400640020207812 */ /* 0x000fe400078efcff */
[----:B------:R-:W-:Y:S01]  /*1b120*/  LOP3.LUT R21, R24, 0x64006400, RZ, 0xfc, !PT ;  /* 0x6400640018157812 */ /* 0x000fe200078efcff */
[-C--:B------:R-:W-:Y:S01]  /*1b130*/  HFMA2 R24, R52, R73.reuse.H0_H0, -20, -20 ;  /* 0xcd00cd0034187431 */ /* 0x080fe20000040049 */
[-C--:B-1----:R-:W-:Y:S01]  /*1b140*/  HFMA2.MMA R54, R25, R36.reuse, R54 ;  /* 0x0000002419367235 */ /* 0x082fe20000000036 */
[----:B------:R-:W-:Y:S01]  /*1b150*/  HFMA2 R22, R34, R73.H0_H0, -20, -20 ;  /* 0xcd00cd0022167431 */ /* 0x000fe20000040049 */
[----:B------:R-:W-:Y:S01]  /*1b160*/  HFMA2.MMA R70, R23, R36, R70 ;  /* 0x0000002417467235 */ /* 0x000fe20000000046 */
[----:B------:R-:W-:-:S02]  /*1b170*/  HADD2 R46, R44, -1028, -1028 ;  /* 0xe404e4042c2e7430 */ /* 0x000fc40000000000 */
[----:B------:R-:W-:Y:S02]  /*1b180*/  HADD2 R44, R32, -1028, -1028 ;  /* 0xe404e404202c7430 */ /* 0x000fe40000000000 */
[-C--:B------:R-:W-:Y:S01]  /*1b190*/  HFMA2 R69, R24, R36.reuse, R69 ;  /* 0x0000002418457231 */ /* 0x080fe20000000045 */
[----:B------:R-:W0:Y:S01]  /*1b1a0*/  LDS.128 R32, [UR5+0x20] ;  /* 0x00002005ff207984 */ /* 0x000e220008000c00 */
[----:B------:R-:W-:Y:S02]  /*1b1b0*/  HFMA2 R36, R22, R36, R71 ;  /* 0x0000002416247231 */ /* 0x000fe40000000047 */
[----:B------:R-:W-:Y:S02]  /*1b1c0*/  HADD2 R45, R45, -1028, -1028 ;  /* 0xe404e4042d2d7430 */ /* 0x000fe40000000000 */
[----:B------:R-:W-:Y:S01]  /*1b1d0*/  HADD2 R21, R21, -1028, -1028 ;  /* 0xe404e40415157430 */ /* 0x000fe20000000000 */
        /* <DEDUP_REMOVED lines=17> */
[----:B------:R-:W-:Y:S01]  /*1b2f0*/  LOP3.LUT R52, R49, 0x64006400, RZ, 0xfc, !PT ;  /* 0x6400640031347812 */ /* 0x000fe200078efcff */
[-C--:B------:R-:W-:Y:S01]  /*1b300*/  HFMA2 R49, R37, R74.reuse.H0_H0, -132, -132 ;  /* 0xd820d82025317431 */ /* 0x080fe2000004004a */
[-C--:B------:R-:W-:Y:S01]  /*1b310*/  HFMA2.MMA R72, R48, R38.reuse, R72 ;  /* 0x0000002630487235 */ /* 0x080fe20000000048 */
[----:B------:R-:W-:Y:S01]  /*1b320*/  HFMA2 R47, R69, R74.H0_H0, -132, -132 ;  /* 0xd820d820452f7431 */ /* 0x000fe2000004004a */
[----:B------:R-:W-:Y:S01]  /*1b330*/  HFMA2.MMA R37, R50, R38, R54 ;  /* 0x0000002632257235 */ /* 0x000fe20000000036 */
[----:B------:R-:W-:-:S02]  /*1b340*/  HADD2 R54, R36, -1028, -1028 ;  /* 0xe404e40424367430 */ /* 0x000fc40000000000 */
[----:B------:R-:W-:Y:S02]  /*1b350*/  HADD2 R52, R52, -1028, -1028 ;  /* 0xe404e40434347430 */ /* 0x000fe40000000000 */
[-C--:B------:R-:W-:Y:S02]  /*1b360*/  HFMA2 R71, R49, R38.reuse, R71 ;  /* 0x0000002631477231 */ /* 0x080fe40000000047 */
        /* <DEDUP_REMOVED lines=26> */
[-C--:B0-----:R-:W-:Y:S01]  /*1b510*/  HFMA2.MMA R77, R56, R32.reuse, R77 ;  /* 0x00000020384d7235 */ /* 0x081fe2000000004d */
[----:B------:R-:W-:Y:S01]  /*1b520*/  HFMA2 R55, R55, R74.H0_H0, -132, -132 ;  /* 0xd820d82037377431 */ /* 0x000fe2000004004a */
[----:B------:R-:W-:Y:S01]  /*1b530*/  HFMA2.MMA R37, R66, R32, R75 ;  /* 0x0000002042257235 */ /* 0x000fe2000000004b */
[-C--:B------:R-:W-:Y:S02]  /*1b540*/  HFMA2 R72, R72, R73.reuse.H0_H0, -20, -20 ;  /* 0xcd00cd0048487431 */ /* 0x080fe40000040049 */
[-C--:B------:R-:W-:Y:S01]  /*1b550*/  HFMA2 R70, R70, R73.reuse.H0_H0, -20, -20 ;  /* 0xcd00cd0046467431 */ /* 0x080fe20000040049 */
[C---:B-----5:R-:W-:Y:S01]  /*1b560*/  LOP3.LUT R88, R28.reuse, 0x70007, RZ, 0xc0, !PT ;  /* 0x000700071c587812 */ /* 0x060fe200078ec0ff */
[-C--:B------:R-:W-:Y:S01]  /*1b570*/  HFMA2 R76, R63, R32.reuse, R76 ;  /* 0x000000203f4c7231 */ /* 0x080fe2000000004c */
[----:B------:R-:W-:Y:S01]  /*1b580*/  LOP3.LUT R79, R28, 0x380038, RZ, 0xc0, !PT ;  /* 0x003800381c4f7812 */ /* 0x000fe200078ec0ff */
[----:B------:R-:W-:Y:S01]  /*1b590*/  HFMA2 R39, R55, R32, R78 ;  /* 0x0000002037277231 */ /* 0x000fe2000000004e */
[--C-:B------:R-:W-:Y:S01]  /*1b5a0*/  SHF.R.U32.HI R89, RZ, 0x6, R28.reuse ;  /* 0x00000006ff597819 */ /* 0x100fe2000001161c */
[-C--:B------:R-:W-:Y:S01]  /*1b5b0*/  HFMA2 R71, R36, R73.reuse.H0_H0, -20, -20 ;  /* 0xcd00cd0024477431 */ /* 0x080fe20000040049 */
[----:B------:R-:W-:Y:S01]  /*1b5c0*/  SHF.R.U32.HI R32, RZ, 0xd, R28 ;  /* 0x0000000dff207819 */ /* 0x000fe2000001161c */
[----:B------:R-:W-:Y:S01]  /*1b5d0*/  HFMA2 R69, R38, R73.H0_H0, -20, -20 ;  /* 0xcd00cd0026457431 */ /* 0x000fe20000040049 */
[----:B------:R-:W-:-:S02]  /*1b5e0*/  SHF.R.U32.HI R28, RZ, 0xd, R30 ;  /* 0x0000000dff1c7819 */ /* 0x000fc4000001161e */
[--C-:B------:R-:W-:Y:S01]  /*1b5f0*/  SHF.R.U32.HI R90, RZ, 0x6, R29.reuse ;  /* 0x00000006ff5a7819 */ /* 0x100fe2000001161d */
[-C--:B------:R-:W-:Y:S01]  /*1b600*/  HFMA2.MMA R37, R72, R33.reuse, R37 ;  /* 0x0000002148257235 */ /* 0x080fe20000000025 */
[-C--:B------:R-:W-:Y:S01]  /*1b610*/  HFMA2 R38, R71, R33.reuse, R76 ;  /* 0x0000002147267231 */ /* 0x080fe2000000004c */
[----:B------:R-:W-:Y:S01]  /*1b620*/  HFMA2.MMA R36, R70, R33, R77 ;  /* 0x0000002146247235 */ /* 0x000fe2000000004d */
[----:B------:R-:W-:Y:S01]  /*1b630*/  HFMA2 R39, R69, R33, R39 ;  /* 0x0000002145277231 */ /* 0x000fe20000000027 */
[C---:B------:R-:W-:Y:S02]  /*1b640*/  LOP3.LUT R80, R29.reuse, 0x380038, RZ, 0xc0, !PT ;  /* 0x003800381d507812 */ /* 0x040fe400078ec0ff */
[----:B------:R-:W-:Y:S02]  /*1b650*/  SHF.R.U32.HI R33, RZ, 0xd, R29 ;  /* 0x0000000dff217819 */ /* 0x000fe4000001161d */
[----:B------:R-:W-:Y:S02]  /*1b660*/  LOP3.LUT R75, R29, 0x70007, RZ, 0xc0, !PT ;  /* 0x000700071d4b7812 */ /* 0x000fe400078ec0ff */
[----:B------:R-:W-:-:S02]  /*1b670*/  LOP3.LUT R93, R41, 0x40004, R28, 0xf8, !PT ;  /* 0x00040004295d7812 */ /* 0x000fc400078ef81c */
[----:B------:R-:W-:Y:S02]  /*1b680*/  SHF.R.U32.HI R91, RZ, 0x6, R30 ;  /* 0x00000006ff5b7819 */ /* 0x000fe4000001161e */
[----:B------:R-:W-:Y:S02]  /*1b690*/  LOP3.LUT R28, R89, 0x1c001c0, RZ, 0xc0, !PT ;  /* 0x01c001c0591c7812 */ /* 0x000fe400078ec0ff */
[----:B------:R-:W-:Y:S02]  /*1b6a0*/  LOP3.LUT R29, R90, 0x1c001c0, RZ, 0xc0, !PT ;  /* 0x01c001c05a1d7812 */ /* 0x000fe400078ec0ff */
[C---:B------:R-:W-:Y:S02]  /*1b6b0*/  LOP3.LUT R82, R30.reuse, 0x380038, RZ, 0xc0, !PT ;  /* 0x003800381e527812 */ /* 0x040fe400078ec0ff */
[----:B------:R-:W-:Y:S02]  /*1b6c0*/  LOP3.LUT R76, R30, 0x70007, RZ, 0xc0, !PT ;  /* 0x000700071e4c7812 */ /* 0x000fe400078ec0ff */
[----:B------:R-:W-:-:S02]  /*1b6d0*/  SHF.R.U32.HI R92, RZ, 0x6, R31 ;  /* 0x00000006ff5c7819 */ /* 0x000fc4000001161f */
[C---:B------:R-:W-:Y:S02]  /*1b6e0*/  LOP3.LUT R84, R31.reuse, 0x380038, RZ, 0xc0, !PT ;  /* 0x003800381f547812 */ /* 0x040fe400078ec0ff */
[----:B------:R-:W-:Y:S02]  /*1b6f0*/  SHF.R.U32.HI R77, RZ, 0xd, R31 ;  /* 0x0000000dff4d7819 */ /* 0x000fe4000001161f */
[----:B------:R-:W-:Y:S02]  /*1b700*/  LOP3.LUT R78, R31, 0x70007, RZ, 0xc0, !PT ;  /* 0x000700071f4e7812 */ /* 0x000fe400078ec0ff */
[----:B------:R-:W-:Y:S02]  /*1b710*/  LOP3.LUT R31, R91, 0x1c001c0, RZ, 0xc0, !PT ;  /* 0x01c001c05b1f7812 */ /* 0x000fe400078ec0ff */
[----:B------:R-:W-:Y:S02]  /*1b720*/  LOP3.LUT R28, R28, 0x64006400, RZ, 0xfc, !PT ;  /* 0x640064001c1c7812 */ /* 0x000fe400078efcff */
[----:B------:R-:W-:-:S02]  /*1b730*/  LOP3.LUT R30, R29, 0x64006400, RZ, 0xfc, !PT ;  /* 0x640064001d1e7812 */ /* 0x000fc400078efcff */
[----:B------:R-:W-:Y:S01]  /*1b740*/  LOP3.LUT R33, R42, 0x40004, R33, 0xf8, !PT ;  /* 0x000400042a217812 */ /* 0x000fe200078ef821 */
[-C--:B------:R-:W-:Y:S01]  /*1b750*/  HFMA2 R85, R28, R73.reuse.H0_H0, -20, -20 ;  /* 0xcd00cd001c557431 */ /* 0x080fe20000040049 */
[----:B------:R-:W-:Y:S01]  /*1b760*/  LOP3.LUT R42, R31, 0x64006400, RZ, 0xfc, !PT ;  /* 0x640064001f2a7812 */ /* 0x000fe200078efcff */
[-C--:B------:R-:W-:Y:S02]  /*1b770*/  HFMA2 R81, R30, R73.reuse.H0_H0, -20, -20 ;  /* 0xcd00cd001e517431 */ /* 0x080fe40000040049 */
[----:B------:R-:W0:Y:S01]  /*1b780*/  LDS.128 R28, [UR5+0x30] ;  /* 0x00003005ff1c7984 */ /* 0x000e220008000c00 */
[----:B------:R-:W-:Y:S01]  /*1b790*/  LOP3.LUT R94, R40, 0x40004, R77, 0xf8, !PT ;  /* 0x00040004285e7812 */ /* 0x000fe200078ef84d */
[----:B------:R-:W-:Y:S01]  /*1b7a0*/  HFMA2 R77, R42, R73.H0_H0, -20, -20 ;  /* 0xcd00cd002a4d7431 */ /* 0x000fe20000040049 */
[----:B------:R-:W-:Y:S02]  /*1b7b0*/  LOP3.LUT R76, R76, 0x64006400, RZ, 0xfc, !PT ;  /* 0x640064004c4c7812 */ /* 0x000fe400078efcff */
[----:B------:R-:W-:-:S02]  /*1b7c0*/  LOP3.LUT R42, R90, 0x380038, RZ, 0xc0, !PT ;  /* 0x003800385a2a7812 */ /* 0x000fc400078ec0ff */
[----:B------:R-:W-:Y:S02]  /*1b7d0*/  LOP3.LUT R41, R92, 0x1c001c0, RZ, 0xc0, !PT ;  /* 0x01c001c05c297812 */ /* 0x000fe400078ec0ff */
[----:B------:R-:W-:Y:S02]  /*1b7e0*/  LOP3.LUT R88, R88, 0x64006400, RZ, 0xfc, !PT ;  /* 0x6400640058587812 */ /* 0x000fe400078efcff */
[----:B------:R-:W-:Y:S02]  /*1b7f0*/  LOP3.LUT R99, R84, 0x64006400, RZ, 0xfc, !PT ;  /* 0x6400640054637812 */ /* 0x000fe400078efcff */
[----:B------:R-:W-:Y:S02]  /*1b800*/  LOP3.LUT R40, R89, 0x380038, RZ, 0xc0, !PT ;  /* 0x0038003859287812 */ /* 0x000fe400078ec0ff */
[----:B------:R-:W-:Y:S02]  /*1b810*/  LOP3.LUT R32, R43, 0x40004, R32, 0xf8, !PT ;  /* 0x000400042b207812 */ /* 0x000fe400078ef820 */
[----:B------:R-:W-:Y:S01]  /*1b820*/  LOP3.LUT R83, R80, 0x64006400, RZ, 0xfc, !PT ;  /* 0x6400640050537812 */ /* 0x000fe200078efcff */
[----:B------:R-:W-:Y:S01]  /*1b830*/  HADD2 R80, R76, -1028, -1028 ;  /* 0xe404e4044c507430 */ /* 0x000fe20000000000 */
[----:B------:R-:W-:-:S02]  /*1b840*/  LOP3.LUT R84, R75, 0x64006400, RZ, 0xfc, !PT ;  /* 0x640064004b547812 */ /* 0x000fc400078efcff */
[----:B------:R-:W-:Y:S02]  /*1b850*/  LOP3.LUT R96, R78, 0x64006400, RZ, 0xfc, !PT ;  /* 0x640064004e607812 */ /* 0x000fe400078efcff */
[----:B------:R-:W-:Y:S01]  /*1b860*/  LOP3.LUT R43, R42, 0x64006400, RZ, 0xfc, !PT ;  /* 0x640064002a2b7812 */ /* 0x000fe200078efcff */
[----:B------:R-:W-:Y:S01]  /*1b870*/  HADD2 R88, R88, -1028, -1028 ;  /* 0xe404e40458587430 */ /* 0x000fe20000000000 */
[----:B------:R-:W-:Y:S02]  /*1b880*/  LOP3.LUT R86, R41, 0x64006400, RZ, 0xfc, !PT ;  /* 0x6400640029567812 */ /* 0x000fe400078efcff */
[----:B------:R-:W-:Y:S02]  /*1b890*/  LOP3.LUT R79, R79, 0x64006400, RZ, 0xfc, !PT ;  /* 0x640064004f4f7812 */ /* 0x000fe400078efcff */
[----:B------:R-:W-:Y:S02]  /*1b8a0*/  LOP3.LUT R95, R82, 0x64006400, RZ, 0xfc, !PT ;  /* 0x64006400525f7812 */ /* 0x000fe400078efcff */
[----:B------:R-:W-:Y:S01]  /*1b8b0*/  LOP3.LUT R41, R40, 0x64006400, RZ, 0xfc, !PT ;  /* 0x6400640028297812 */ /* 0x000fe200078efcff */
[----:B------:R-:W-:-:S02]  /*1b8c0*/  HADD2 R84, R84, -1028, -1028 ;  /* 0xe404e40454547430 */ /* 0x000fc40000000000 */
[----:B------:R-:W-:Y:S01]  /*1b8d0*/  HADD2 R76, R96, -1028, -1028 ;  /* 0xe404e404604c7430 */ /* 0x000fe20000000000 */
[C---:B------:R-:W-:Y:S01]  /*1b8e0*/  LOP3.LUT R75, R91.reuse, 0x380038, RZ, 0xc0, !PT ;  /* 0x003800385b4b7812 */ /* 0x040fe200078ec0ff */
[-C--:B------:R-:W-:Y:S01]  /*1b8f0*/  HFMA2 R82, R43, R74.reuse.H0_H0, -132, -132 ;  /* 0xd820d8202b527431 */ /* 0x080fe2000004004a */
[-C--:B------:R-:W-:Y:S01]  /*1b900*/  HFMA2.MMA R43, R80, R34.reuse, R36 ;  /* 0x00000022502b7235 */ /* 0x080fe20000000024 */
[----:B------:R-:W-:Y:S01]  /*1b910*/  HFMA2 R73, R86, R73.H0_H0, -20, -20 ;  /* 0xcd00cd0056497431 */ /* 0x000fe20000040049 */
[----:B------:R-:W-:Y:S01]  /*1b920*/  LOP3.LUT R90, R90, 0x70007, RZ, 0xc0, !PT ;  /* 0x000700075a5a7812 */ /* 0x000fe200078ec0ff */
[-C--:B------:R-:W-:Y:S01]  /*1b930*/  HFMA2 R87, R79, R74.reuse.H0_H0, -132, -132 ;  /* 0xd820d8204f577431 */ /* 0x080fe2000004004a */
[----:B------:R-:W-:Y:S01]  /*1b940*/  LOP3.LUT R91, R91, 0x70007, RZ, 0xc0, !PT ;  /* 0x000700075b5b7812 */ /* 0x000fe200078ec0ff */
[-C--:B------:R-:W-:Y:S02]  /*1b950*/  HFMA2 R79, R95, R74.reuse.H0_H0, -132, -132 ;  /* 0xd820d8205f4f7431 */ /* 0x080fe4000004004a */
[----:B------:R-:W-:Y:S01]  /*1b960*/  HFMA2 R86, R41, R74.H0_H0, -132, -132 ;  /* 0xd820d82029567431 */ /* 0x000fe2000004004a */
[----:B------:R-:W-:Y:S01]  /*1b970*/  HFMA2.MMA R41, R88, R34, R37 ;  /* 0x0000002258297235 */ /* 0x000fe20000000025 */
[-C--:B------:R-:W-:Y:S01]  /*1b980*/  HFMA2 R42, R84, R34.reuse, R38 ;  /* 0x00000022542a7231 */ /* 0x080fe20000000026 */
[----:B------:R-:W-:Y:S01]  /*1b990*/  LOP3.LUT R89, R89, 0x70007, RZ, 0xc0, !PT ;  /* 0x0007000759597812 */ /* 0x000fe200078ec0ff */
[----:B------:R-:W-:Y:S01]  /*1b9a0*/  HFMA2 R95, R76, R34, R39 ;  /* 0x000000224c5f7231 */ /* 0x000fe20000000027 */
[----:B------:R-:W-:Y:S01]  /*1b9b0*/  LOP3.LUT R90, R90, 0x64006400, RZ, 0xfc, !PT ;  /* 0x640064005a5a7812 */ /* 0x000fe200078efcff */
[----:B------:R-:W1:Y:S01]  /*1b9c0*/  LDS.128 R36, [UR5+0x80] ;  /* 0x00008005ff247984 */ /* 0x000e620008000c00 */
[----:B------:R-:W-:-:S02]  /*1b9d0*/  LOP3.LUT R34, R91, 0x64006400, RZ, 0xfc, !PT ;  /* 0x640064005b227812 */ /* 0x000fc400078efcff */
[C---:B------:R-:W-:Y:S01]  /*1b9e0*/  LOP3.LUT R78, R92.reuse, 0x380038, RZ, 0xc0, !PT ;  /* 0x003800385c4e7812 */ /* 0x040fe200078ec0ff */
[-C--:B------:R-:W-:Y:S01]  /*1b9f0*/  HFMA2.MMA R43, R79, R35.reuse, R43 ;  /* 0x000000234f2b7235 */ /* 0x080fe2000000002b */
[----:B------:R-:W-:Y:S02]  /*1ba00*/  LOP3.LUT R92, R92, 0x70007, RZ, 0xc0, !PT ;  /* 0x000700075c5c7812 */ /* 0x000fe400078ec0ff */
[----:B------:R-:W-:Y:S01]  /*1ba10*/  LOP3.LUT R89, R89, 0x64006400, RZ, 0xfc, !PT ;  /* 0x6400640059597812 */ /* 0x000fe200078efcff */
[----:B------:R-:W-:Y:S01]  /*1ba20*/  HADD2 R91, R90, -1028, -1028 ;  /* 0xe404e4045a5b7430 */ /* 0x000fe20000000000 */
[----:B------:R-:W-:Y:S01]  /*1ba30*/  LOP3.LUT R97, R75, 0x64006400, RZ, 0xfc, !PT ;  /* 0x640064004b617812 */ /* 0x000fe200078efcff */
[----:B------:R-:W-:Y:S01]  /*1ba40*/  HFMA2.MMA R41, R87, R35, R41 ;  /* 0x0000002357297235 */ /* 0x000fe20000000029 */
[----:B------:R-:W-:Y:S01]  /*1ba50*/  HADD2 R90, R34, -1028, -1028 ;  /* 0xe404e404225a7430 */ /* 0x000fe20000000000 */
[----:B------:R-:W-:Y:S01]  /*1ba60*/  LOP3.LUT R40, R92, 0x64006400, RZ, 0xfc, !PT ;  /* 0x640064005c287812 */ /* 0x000fe200078efcff */
[----:B------:R-:W-:-:S02]  /*1ba70*/  HFMA2 R75, R99, R74.H0_H0, -132, -132 ;  /* 0xd820d820634b7431 */ /* 0x000fc4000004004a */
[----:B------:R-:W-:Y:S02]  /*1ba80*/  HADD2 R92, R89, -1028, -1028 ;  /* 0xe404e404595c7430 */ /* 0x000fe40000000000 */
[-C--:B------:R-:W-:Y:S01]  /*1ba90*/  HFMA2 R96, R75, R35.reuse, R95 ;  /* 0x000000234b607231 */ /* 0x080fe2000000005f */
[-C--:B0-----:R-:W-:Y:S01]  /*1baa0*/  HFMA2.MMA R95, R90, R28.reuse, R43 ;  /* 0x0000001c5a5f7235 */ /* 0x081fe2000000002b */
[----:B------:R-:W-:Y:S01]  /*1bab0*/  LOP3.LUT R101, R78, 0x64006400, RZ, 0xfc, !PT ;  /* 0x640064004e657812 */ /* 0x000fe200078efcff */
[-C--:B------:R-:W-:Y:S01]  /*1bac0*/  HFMA2 R83, R83, R74.reuse.H0_H0, -132, -132 ;  /* 0xd820d82053537431 */ /* 0x080fe2000004004a */
[----:B------:R-:W-:Y:S01]  /*1bad0*/  HFMA2.MMA R34, R92, R28, R41 ;  /* 0x0000001c5c227235 */ /* 0x000fe20000000029 */
[----:B------:R-:W-:Y:S02]  /*1bae0*/  HFMA2 R78, R97, R74.H0_H0, -132, -132 ;  /* 0xd820d820614e7431 */ /* 0x000fe4000004004a */
[----:B------:R-:W-:Y:S02]  /*1baf0*/  HFMA2 R42, R83, R35, R42 ;  /* 0x00000023532a7231 */ /* 0x000fe4000000002a */
[----:B------:R-:W-:-:S02]  /*1bb00*/  HADD2 R89, R40, -1028, -1028 ;  /* 0xe404e40428597430 */ /* 0x000fc40000000000 */
[-C--:B------:R-:W-:Y:S01]  /*1bb10*/  HFMA2.MMA R95, R78, R29.reuse, R95 ;  /* 0x0000001d4e5f7235 */ /* 0x080fe2000000005f */
[----:B------:R-:W-:Y:S01]  /*1bb20*/  HFMA2 R35, R91, R28, R42 ;  /* 0x0000001c5b237231 */ /* 0x000fe2000000002a */
[----:B------:R-:W-:Y:S01]  /*1bb30*/  HFMA2.MMA R34, R86, R29, R34 ;  /* 0x0000001d56227235 */ /* 0x000fe20000000022 */
[----:B------:R-:W-:Y:S01]  /*1bb40*/  HFMA2 R74, R101, R74.H0_H0, -132, -132 ;  /* 0xd820d820654a7431 */ /* 0x000fe2000004004a */
[----:B------:R-:W-:Y:S01]  /*1bb50*/  LOP3.LUT R93, R93, 0x64006400, RZ, 0xfc, !PT ;  /* 0x640064005d5d7812 */ /* 0x000fe200078efcff */
[----:B------:R-:W-:Y:S01]  /*1bb60*/  HFMA2 R96, R89, R28, R96 ;  /* 0x0000001c59607231 */ /* 0x000fe20000000060 */
[----:B------:R-:W-:Y:S01]  /*1bb70*/  LOP3.LUT R32, R32, 0x64006400, RZ, 0xfc, !PT ;  /* 0x6400640020207812 */ /* 0x000fe200078efcff */
[-C--:B------:R-:W-:Y:S01]  /*1bb80*/  HFMA2 R35, R82, R29.reuse, R35 ;  /* 0x0000001d52237231 */ /* 0x080fe20000000023 */
[----:B------:R-:W-:Y:S01]  /*1bb90*/  LOP3.LUT R33, R33, 0x64006400, RZ, 0xfc, !PT ;  /* 0x6400640021217812 */ /* 0x000fe200078efcff */
[----:B------:R-:W-:Y:S01]  /*1bba0*/  HFMA2 R96, R74, R29, R96 ;  /* 0x0000001d4a607231 */ /* 0x000fe20000000060 */
[-C--:B------:R-:W-:Y:S01]  /*1bbb0*/  HFMA2.MMA R29, R77, R30.reuse, R95 ;  /* 0x0000001e4d1d7235 */ /* 0x080fe2000000005f */
[----:B------:R-:W-:Y:S01]  /*1bbc0*/  LOP3.LUT R28, R94, 0x64006400, RZ, 0xfc, !PT ;  /* 0x640064005e1c7812 */ /* 0x000fe200078efcff */
[----:B------:R-:W-:Y:S01]  /*1bbd0*/  HFMA2.MMA R34, R85, R30, R34 ;  /* 0x0000001e55227235 */ /* 0x000fe20000000022 */
[----:B------:R-:W-:Y:S01]  /*1bbe0*/  HFMA2 R35, R81, R30, R35 ;  /* 0x0000001e51237231 */ /* 0x000fe20000000023 */
[----:B------:R-:W0:Y:S01]  /*1bbf0*/  LDS.128 R40, [UR5+0x90] ;  /* 0x00009005ff287984 */ /* 0x000e220008000c00 */
[----:B------:R-:W-:-:S02]  /*1bc00*/  HADD2 R94, R93, -1028, -1028 ;  /* 0xe404e4045d5e7430 */ /* 0x000fc40000000000 */
[----:B------:R-:W-:Y:S02]  /*1bc10*/  HFMA2 R30, R73, R30, R96 ;  /* 0x0000001e491e7231 */ /* 0x000fe40000000060 */
[----:B------:R-:W-:Y:S02]  /*1bc20*/  HADD2 R96, R32, -1028, -1028 ;  /* 0xe404e40420607430 */ /* 0x000fe40000000000 */
[----:B------:R-:W-:Y:S02]  /*1bc30*/  HADD2 R95, R33, -1028, -1028 ;  /* 0xe404e404215f7430 */ /* 0x000fe40000000000 */
[----:B------:R-:W-:Y:S01]  /*1bc40*/  HADD2 R93, R28, -1028, -1028 ;  /* 0xe404e4041c5d7430 */ /* 0x000fe20000000000 */
[-C--:B------:R-:W-:Y:S01]  /*1bc50*/  HFMA2.MMA R29, R94, R31.reuse, R29 ;  /* 0x0000001f5e1d7235 */ /* 0x080fe2000000001d */
[-C--:B------:R-:W-:Y:S01]  /*1bc60*/  HFMA2 R35, R95, R31.reuse, R35 ;  /* 0x0000001f5f237231 */ /* 0x080fe20000000023 */
[----:B------:R-:W-:Y:S01]  /*1bc70*/  HFMA2.MMA R34, R96, R31, R34 ;  /* 0x0000001f60227235 */ /* 0x000fe20000000022 */
[----:B------:R-:W-:Y:S01]  /*1bc80*/  HFMA2 R30, R93, R31, R30 ;  /* 0x0000001f5d1e7231 */ /* 0x000fe2000000001e */
[----:B-1----:R-:W-:-:S02]  /*1bc90*/  HFMA2.MMA R28, R68, R36, RZ ;  /* 0x00000024441c7235 */ /* 0x002fc400000000ff */
[----:B------:R-:W-:Y:S01]  /*1bca0*/  HFMA2.MMA R31, R62, R36, RZ ;  /* 0x000000243e1f7235 */ /* 0x000fe200000000ff */
[----:B------:R-:W-:-:S03]  /*1bcb0*/  HADD2 R97, R30.H0_H0, R30.H1_H1 ;  /* 0x3000001e1e617230 */ /* 0x000fc60000000800 */
[----:B------:R-:W-:Y:S02]  /*1bcc0*/  HADD2 R98, R29.H0_H0, R29.H1_H1 ;  /* 0x3000001d1d627230 */ /* 0x000fe40000000800 */
[-C--:B------:R-:W-:Y:S02]  /*1bcd0*/  HFMA2.MMA R29, R67, R37.reuse, R28 ;  /* 0x00000025431d7235 */ /* 0x080fe4000000001c */
[----:B------:R-:W-:Y:S01]  /*1bce0*/  HFMA2.MMA R31, R61, R37, R31 ;  /* 0x000000253d1f7235 */ /* 0x000fe2000000001f */
[-C--:B------:R-:W-:Y:S02]  /*1bcf0*/  HFMA2 R30, R65, R36.reuse, RZ.H0_H0 ;  /* 0x00000024411e7231 */ /* 0x080fe400000400ff */
[----:B------:R-:W-:-:S04]  /*1bd00*/  HFMA2 R36, R60, R36, RZ.H0_H0 ;  /* 0x000000243c247231 */ /* 0x000fc800000400ff */
[----:B------:R-:W-:Y:S01]  /*1bd10*/  HFMA2 R28, R59, R37, R36 ;  /* 0x000000253b1c7231 */ /* 0x000fe20000000024 */
[-C--:B------:R-:W-:Y:S02]  /*1bd20*/  HFMA2.MMA R36, R58, R38.reuse, R29 ;  /* 0x000000263a247235 */ /* 0x080fe4000000001d */
[----:B------:R-:W-:Y:S01]  /*1bd30*/  HFMA2.MMA R101, R19, R38, R31 ;  /* 0x0000002613657235 */ /* 0x000fe2000000001f */
[----:B------:R-:W-:Y:S02]  /*1bd40*/  HADD2 R100, R34.H0_H0, R34.H1_H1 ;  /* 0x3000002222647230 */ /* 0x000fe40000000800 */
[----:B------:R-:W-:Y:S02]  /*1bd50*/  HADD2 R99, R35.H0_H0, R35.H1_H1 ;  /* 0x3000002323637230 */ /* 0x000fe40000000800 */
[----:B------:R-:W1:Y:S01]  /*1bd60*/  LDS.128 R32, [UR5+0xa0] ;  /* 0x0000a005ff207984 */ /* 0x000e620008000c00 */
[-C--:B------:R-:W-:Y:S02]  /*1bd70*/  HFMA2.MMA R36, R18, R39.reuse, R36 ;  /* 0x0000002712247235 */ /* 0x080fe40000000024 */
[----:B------:R-:W-:-:S06]  /*1bd80*/  HFMA2.MMA R101, R2, R39, R101 ;  /* 0x0000002702657235 */ /* 0x000fcc0000000065 */
[-C--:B0-----:R-:W-:Y:S02]  /*1bd90*/  HFMA2.MMA R36, R25, R40.reuse, R36 ;  /* 0x0000002819247235 */ /* 0x081fe40000000024 */
[----:B------:R-:W-:-:S06]  /*1bda0*/  HFMA2.MMA R101, R23, R40, R101 ;  /* 0x0000002817657235 */ /* 0x000fcc0000000065 */
[-C--:B------:R-:W-:Y:S02]  /*1bdb0*/  HFMA2.MMA R36, R46, R41.reuse, R36 ;  /* 0x000000292e247235 */ /* 0x080fe40000000024 */
[----:B------:R-:W-:Y:S01]  /*1bdc0*/  HFMA2.MMA R101, R44, R41, R101 ;  /* 0x000000292c657235 */ /* 0x000fe20000000065 */
[----:B------:R-:W-:-:S05]  /*1bdd0*/  HFMA2 R30, R64, R37, R30 ;  /* 0x00000025401e7231 */ /* 0x000fca000000001e */
[-C--:B------:R-:W-:Y:S02]  /*1bde0*/  HFMA2.MMA R36, R50, R42.reuse, R36 ;  /* 0x0000002a32247235 */ /* 0x080fe40000000024 */
[----:B------:R-:W-:Y:S01]  /*1bdf0*/  HFMA2.MMA R101, R48, R42, R101 ;  /* 0x0000002a30657235 */ /* 0x000fe20000000065 */
[-C--:B------:R-:W-:Y:S02]  /*1be00*/  HFMA2 R37, R57, R38.reuse, R30 ;  /* 0x0000002639257231 */ /* 0x080fe4000000001e */
[----:B------:R-:W-:Y:S02]  /*1be10*/  HFMA2 R38, R0, R38, R28 ;  /* 0x0000002600267231 */ /* 0x000fe4000000001c */
[----:B------:R-:W0:Y:S01]  /*1be20*/  LDS.128 R28, [UR5+0xb0] ;  /* 0x0000b005ff1c7984 */ /* 0x000e220008000c00 */
[-C--:B------:R-:W-:Y:S02]  /*1be30*/  HFMA2.MMA R36, R54, R43.reuse, R36 ;  /* 0x0000002b36247235 */ /* 0x080fe40000000024 */
[----:B------:R-:W-:Y:S01]  /*1be40*/  HFMA2.MMA R101, R52, R43, R101 ;  /* 0x0000002b34657235 */ /* 0x000fe20000000065 */
[----:B------:R-:W-:-:S02]  /*1be50*/  HFMA2 R37, R20, R39, R37 ;  /* 0x0000002714257231 */ /* 0x000fc40000000025 */
[----:B------:R-:W-:Y:S02]  /*1be60*/  HFMA2 R38, R26, R39, R38 ;  /* 0x000000271a267231 */ /* 0x000fe40000000026 */
[-C--:B------:R-:W-:Y:S02]  /*1be70*/  HFMA2 R37, R24, R40.reuse, R37 ;  /* 0x0000002818257231 */ /* 0x080fe40000000025 */
[----:B------:R-:W-:Y:S01]  /*1be80*/  HFMA2 R38, R22, R40, R38 ;  /* 0x0000002816267231 */ /* 0x000fe20000000026 */
[-C--:B-1----:R-:W-:Y:S02]  /*1be90*/  HFMA2.MMA R36, R66, R32.reuse, R36 ;  /* 0x0000002042247235 */ /* 0x082fe40000000024 */
[----:B------:R-:W-:Y:S01]  /*1bea0*/  HFMA2.MMA R101, R56, R32, R101 ;  /* 0x0000002038657235 */ /* 0x000fe20000000065 */
[-C--:B------:R-:W-:Y:S02]  /*1beb0*/  HFMA2 R37, R45, R41.reuse, R37 ;  /* 0x000000292d257231 */ /* 0x080fe40000000025 */
[----:B------:R-:W-:-:S02]  /*1bec0*/  HFMA2 R38, R21, R41, R38 ;  /* 0x0000002915267231 */ /* 0x000fc40000000026 */
[-C--:B------:R-:W-:Y:S02]  /*1bed0*/  HFMA2 R37, R49, R42.reuse, R37 ;  /* 0x0000002a31257231 */ /* 0x080fe40000000025 */
[----:B------:R-:W-:Y:S01]  /*1bee0*/  HFMA2 R38, R47, R42, R38 ;  /* 0x0000002a2f267231 */ /* 0x000fe20000000026 */
[-C--:B------:R-:W-:Y:S02]  /*1bef0*/  HFMA2.MMA R36, R72, R33.reuse, R36 ;  /* 0x0000002148247235 */ /* 0x080fe40000000024 */
[----:B------:R-:W-:Y:S01]  /*1bf00*/  HFMA2.MMA R101, R70, R33, R101 ;  /* 0x0000002146657235 */ /* 0x000fe20000000065 */
[-C--:B------:R-:W-:Y:S02]  /*1bf10*/  HFMA2 R37, R53, R43.reuse, R37 ;  /* 0x0000002b35257231 */ /* 0x080fe40000000025 */
[----:B------:R-:W-:Y:S02]  /*1bf20*/  HFMA2 R38, R51, R43, R38 ;  /* 0x0000002b33267231 */ /* 0x000fe40000000026 */
[----:B------:R-:W1:Y:S01]  /*1bf30*/  LDS.128 R40, [UR5+0x100] ;  /* 0x00010005ff287984 */ /* 0x000e620008000c00 */
[----:B------:R-:W-:-:S02]  /*1bf40*/  HFMA2.MMA R36, R88, R34, R36 ;  /* 0x0000002258247235 */ /* 0x000fc40000000024 */
[----:B------:R-:W-:Y:S01]  /*1bf50*/  HFMA2.MMA R101, R80, R34, R101 ;  /* 0x0000002250657235 */ /* 0x000fe20000000065 */
[----:B------:R-:W-:-:S05]  /*1bf60*/  HFMA2 R37, R63, R32, R37 ;  /* 0x000000203f257231 */ /* 0x000fca0000000025 */
[-C--:B------:R-:W-:Y:S02]  /*1bf70*/  HFMA2.MMA R36, R87, R35.reuse, R36 ;  /* 0x0000002357247235 */ /* 0x080fe40000000024 */
[----:B------:R-:W-:Y:S01]  /*1bf80*/  HFMA2.MMA R101, R79, R35, R101 ;  /* 0x000000234f657235 */ /* 0x000fe20000000065 */
[----:B------:R-:W-:Y:S02]  /*1bf90*/  HFMA2 R38, R55, R32, R38 ;  /* 0x0000002037267231 */ /* 0x000fe40000000026 */
[-C--:B------:R-:W-:Y:S02]  /*1bfa0*/  HFMA2 R37, R71, R33.reuse, R37 ;  /* 0x0000002147257231 */ /* 0x080fe40000000025 */
[----:B------:R-:W-:Y:S01]  /*1bfb0*/  HFMA2 R38, R69, R33, R38 ;  /* 0x0000002145267231 */ /* 0x000fe20000000026 */
[-C--:B0-----:R-:W-:Y:S02]  /*1bfc0*/  HFMA2.MMA R36, R92, R28.reuse, R36 ;  /* 0x0000001c5c247235 */ /* 0x081fe40000000024 */
[----:B------:R-:W-:Y:S01]  /*1bfd0*/  HFMA2.MMA R39, R90, R28, R101 ;  /* 0x0000001c5a277235 */ /* 0x000fe20000000065 */
[----:B------:R-:W-:-:S02]  /*1bfe0*/  HFMA2 R37, R84, R34, R37 ;  /* 0x0000002254257231 */ /* 0x000fc40000000025 */
[----:B------:R-:W-:Y:S02]  /*1bff0*/  HFMA2 R38, R76, R34, R38 ;  /* 0x000000224c267231 */ /* 0x000fe40000000026 */
[-C--:B------:R-:W-:Y:S01]  /*1c000*/  HFMA2 R37, R83, R35.reuse, R37 ;  /* 0x0000002353257231 */ /* 0x080fe20000000025 */
[-C--:B------:R-:W-:Y:S01]  /*1c010*/  HFMA2.MMA R36, R86, R29.reuse, R36 ;  /* 0x0000001d56247235 */ /* 0x080fe20000000024 */
[----:B------:R-:W-:Y:S01]  /*1c020*/  HFMA2 R38, R75, R35, R38 ;  /* 0x000000234b267231 */ /* 0x000fe20000000026 */
[----:B------:R-:W-:Y:S01]  /*1c030*/  HFMA2.MMA R39, R78, R29, R39 ;  /* 0x0000001d4e277235 */ /* 0x000fe20000000027 */
[----:B------:R-:W0:Y:S01]  /*1c040*/  LDS.128 R32, [UR5+0x110] ;  /* 0x00011005ff207984 */ /* 0x000e220008000c00 */
[-C--:B------:R-:W-:Y:S02]  /*1c050*/  HFMA2 R37, R91, R28.reuse, R37 ;  /* 0x0000001c5b257231 */ /* 0x080fe40000000025 */
[----:B------:R-:W-:Y:S02]  /*1c060*/  HFMA2 R38, R89, R28, R38 ;  /* 0x0000001c59267231 */ /* 0x000fe40000000026 */
[-C--:B------:R-:W-:Y:S01]  /*1c070*/  HFMA2 R37, R82, R29.reuse, R37 ;  /* 0x0000001d52257231 */ /* 0x080fe20000000025 */
[-C--:B------:R-:W-:Y:S01]  /*1c080*/  HFMA2.MMA R36, R85, R30.reuse, R36 ;  /* 0x0000001e55247235 */ /* 0x080fe20000000024 */
[----:B------:R-:W-:Y:S01]  /*1c090*/  HFMA2 R38, R74, R29, R38 ;  /* 0x0000001d4a267231 */ /* 0x000fe20000000026 */
[----:B------:R-:W-:Y:S01]  /*1c0a0*/  HFMA2.MMA R39, R77, R30, R39 ;  /* 0x0000001e4d277235 */ /* 0x000fe20000000027 */
[----:B------:R-:W-:Y:S01]  /*1c0b0*/  @!P0 PRMT R122, R102, 0x7610, R122 ;  /* 0x00007610667a8816 */ /* 0x000fe2000000007a */
[-C--:B------:R-:W-:Y:S01]  /*1c0c0*/  HFMA2 R37, R81, R30.reuse, R37 ;  /* 0x0000001e51257231 */ /* 0x080fe20000000025 */
[----:B------:R-:W-:Y:S01]  /*1c0d0*/  @!P0 PRMT R121, R103, 0x7610, R121 ;  /* 0x0000761067798816 */ /* 0x000fe20000000079 */
[----:B-1----:R-:W-:Y:S01]  /*1c0e0*/  HFMA2.MMA R28, R68, R40, RZ ;  /* 0x00000028441c7235 */ /* 0x002fe200000000ff */
[----:B------:R-:W-:Y:S01]  /*1c0f0*/  HFMA2 R38, R73, R30, R38 ;  /* 0x0000001e49267231 */ /* 0x000fe20000000026 */
[----:B------:R-:W-:Y:S01]  /*1c100*/  @!P0 PRMT R122, R122, 0x7610, R102 ;  /* 0x000076107a7a8816 */ /* 0x000fe20000000066 */
[-C--:B------:R-:W-:Y:S01]  /*1c110*/  HFMA2.MMA R104, R96, R31.reuse, R36 ;  /* 0x0000001f60687235 */ /* 0x080fe20000000024 */
[----:B------:R-:W-:Y:S01]  /*1c120*/  @!P0 PRMT R121, R121, 0x7610, R103 ;  /* 0x0000761079798816 */ /* 0x000fe20000000067 */
[-C--:B------:R-:W-:Y:S01]  /*1c130*/  HFMA2 R103, R95, R31.reuse, R37 ;  /* 0x0000001f5f677231 */ /* 0x080fe20000000025 */
[----:B------:R-:W-:Y:S01]  /*1c140*/  HFMA2.MMA R102, R94, R31, R39 ;  /* 0x0000001f5e667235 */ /* 0x000fe20000000027 */
[----:B------:R-:W-:Y:S01]  /*1c150*/  HFMA2 R101, R93, R31, R38 ;  /* 0x0000001f5d657231 */ /* 0x000fe20000000026 */
[----:B------:R-:W-:-:S02]  /*1c160*/  HFMA2.MMA R31, R62, R40, RZ ;  /* 0x000000283e1f7235 */ /* 0x000fc400000000ff */
[----:B------:R-:W-:Y:S01]  /*1c170*/  HFMA2.MMA R29, R67, R41, R28 ;  /* 0x00000029431d7235 */ /* 0x000fe2000000001c */
[-C--:B------:R-:W-:Y:S01]  /*1c180*/  HFMA2 R30, R65, R40.reuse, RZ.H0_H0 ;  /* 0x00000028411e7231 */ /* 0x080fe200000400ff */
[----:B------:R-:W1:Y:S01]  /*1c190*/  LDS.128 R36, [UR5+0x120] ;  /* 0x00012005ff247984 */ /* 0x000e620008000c00 */
[----:B------:R-:W-:-:S03]  /*1c1a0*/  HFMA2 R40, R60, R40, RZ.H0_H0 ;  /* 0x000000283c287231 */ /* 0x000fc600000400ff */
[----:B------:R-:W-:Y:S01]  /*1c1b0*/  HFMA2.MMA R31, R61, R41, R31 ;  /* 0x000000293d1f7235 */ /* 0x000fe2000000001f */
[----:B------:R-:W-:Y:S01]  /*1c1c0*/  HFMA2 R28, R59, R41, R40 ;  /* 0x000000293b1c7231 */ /* 0x000fe20000000028 */
[----:B------:R-:W-:-:S06]  /*1c1d0*/  HFMA2.MMA R40, R58, R42, R29 ;  /* 0x0000002a3a287235 */ /* 0x000fcc000000001d */
[----:B------:R-:W-:Y:S02]  /*1c1e0*/  HFMA2.MMA R105, R19, R42, R31 ;  /* 0x0000002a13697235 */ /* 0x000fe4000000001f */
[----:B------:R-:W-:Y:S01]  /*1c1f0*/  HFMA2.MMA R40, R18, R43, R40 ;  /* 0x0000002b12287235 */ /* 0x000fe20000000028 */
[----:B------:R-:W-:-:S05]  /*1c200*/  HFMA2 R30, R64, R41, R30 ;  /* 0x00000029401e7231 */ /* 0x000fca000000001e */
[----:B------:R-:W-:Y:S02]  /*1c210*/  HFMA2.MMA R105, R2, R43, R105 ;  /* 0x0000002b02697235 */ /* 0x000fe40000000069 */
[-C--:B0-----:R-:W-:Y:S01]  /*1c220*/  HFMA2.MMA R40, R25, R32.reuse, R40 ;  /* 0x0000002019287235 */ /* 0x081fe20000000028 */
[-C--:B------:R-:W-:Y:S02]  /*1c230*/  HFMA2 R41, R57, R42.reuse, R30 ;  /* 0x0000002a39297231 */ /* 0x080fe4000000001e */
[----:B------:R-:W-:Y:S02]  /*1c240*/  HFMA2 R42, R0, R42, R28 ;  /* 0x0000002a002a7231 */ /* 0x000fe4000000001c */
[-C--:B------:R-:W-:Y:S01]  /*1c250*/  HFMA2 R41, R20, R43.reuse, R41 ;  /* 0x0000002b14297231 */ /* 0x080fe20000000029 */
[----:B------:R-:W-:Y:S01]  /*1c260*/  HFMA2.MMA R105, R23, R32, R105 ;  /* 0x0000002017697235 */ /* 0x000fe20000000069 */
[----:B------:R-:W-:Y:S01]  /*1c270*/  HFMA2 R42, R26, R43, R42 ;  /* 0x0000002b1a2a7231 */ /* 0x000fe2000000002a */
[----:B------:R-:W-:Y:S01]  /*1c280*/  HFMA2.MMA R40, R46, R33, R40 ;  /* 0x000000212e287235 */ /* 0x000fe20000000028 */
[-C--:B------:R-:W-:Y:S01]  /*1c290*/  HFMA2 R41, R24, R32.reuse, R41 ;  /* 0x0000002018297231 */ /* 0x080fe20000000029 */
[----:B------:R-:W0:Y:S01]  /*1c2a0*/  LDS.128 R28, [UR5+0x130] ;  /* 0x00013005ff1c7984 */ /* 0x000e220008000c00 */
[----:B------:R-:W-:-:S02]  /*1c2b0*/  HFMA2 R32, R22, R32, R42 ;  /* 0x0000002016207231 */ /* 0x000fc4000000002a */
[-C--:B------:R-:W-:Y:S01]  /*1c2c0*/  HFMA2 R41, R45, R33.reuse, R41 ;  /* 0x000000212d297231 */ /* 0x080fe20000000029 */
[----:B------:R-:W-:Y:S01]  /*1c2d0*/  HFMA2.MMA R42, R44, R33, R105 ;  /* 0x000000212c2a7235 */ /* 0x000fe20000000069 */
[----:B------:R-:W-:Y:S01]  /*1c2e0*/  HFMA2 R33, R21, R33, R32 ;  /* 0x0000002115217231 */ /* 0x000fe20000000020 */
[----:B------:R-:W-:Y:S01]  /*1c2f0*/  HFMA2.MMA R32, R50, R34, R40 ;  /* 0x0000002232207235 */ /* 0x000fe20000000028 */
[----:B------:R-:W-:-:S05]  /*1c300*/  HFMA2 R105, R49, R34, R41 ;  /* 0x0000002231697231 */ /* 0x000fca0000000029 */
[----:B------:R-:W-:Y:S01]  /*1c310*/  HFMA2.MMA R106, R48, R34, R42 ;  /* 0x00000022306a7235 */ /* 0x000fe2000000002a */
[----:B------:R-:W-:Y:S01]  /*1c320*/  HFMA2 R34, R47, R34, R33 ;  /* 0x000000222f227231 */ /* 0x000fe20000000021 */
[----:B------:R-:W-:Y:S01]  /*1c330*/  HFMA2.MMA R33, R54, R35, R32 ;  /* 0x0000002336217235 */ /* 0x000fe20000000020 */
[----:B------:R-:W-:Y:S01]  /*1c340*/  HFMA2 R105, R53, R35, R105 ;  /* 0x0000002335697231 */ /* 0x000fe20000000069 */
[----:B------:R-:W2:Y:S06]  /*1c350*/  LDS.128 R40, [UR5+0x180] ;  /* 0x00018005ff287984 */ /* 0x000eac0008000c00 */
[----:B-1----:R-:W-:-:S08]  /*1c360*/  HFMA2.MMA R33, R66, R36, R33 ;  /* 0x0000002442217235 */ /* 0x002fd00000000021 */
[----:B------:R-:W-:Y:S02]  /*1c370*/  HFMA2.MMA R33, R72, R37, R33 ;  /* 0x0000002548217235 */ /* 0x000fe40000000021 */
[----:B------:R-:W-:Y:S01]  /*1c380*/  HFMA2.MMA R106, R52, R35, R106 ;  /* 0x00000023346a7235 */ /* 0x000fe2000000006a */
[----:B------:R-:W-:-:S05]  /*1c390*/  HFMA2 R34, R51, R35, R34 ;  /* 0x0000002333227231 */ /* 0x000fca0000000022 */
[----:B------:R-:W-:Y:S01]  /*1c3a0*/  HFMA2.MMA R33, R88, R38, R33 ;  /* 0x0000002658217235 */ /* 0x000fe20000000021 */
[-C--:B------:R-:W-:Y:S01]  /*1c3b0*/  HFMA2 R105, R63, R36.reuse, R105 ;  /* 0x000000243f697231 */ /* 0x080fe20000000069 */
[----:B------:R-:W-:Y:S01]  /*1c3c0*/  HFMA2.MMA R35, R56, R36, R106 ;  /* 0x0000002438237235 */ /* 0x000fe2000000006a */
[----:B------:R-:W-:-:S05]  /*1c3d0*/  HFMA2 R34, R55, R36, R34 ;  /* 0x0000002437227231 */ /* 0x000fca0000000022 */
[----:B------:R-:W-:Y:S02]  /*1c3e0*/  HFMA2.MMA R36, R87, R39, R33 ;  /* 0x0000002757247235 */ /* 0x000fe40000000021 */
[----:B------:R-:W-:-:S06]  /*1c3f0*/  HFMA2.MMA R35, R70, R37, R35 ;  /* 0x0000002546237235 */ /* 0x000fcc0000000023 */
[----:B0-----:R-:W-:Y:S02]  /*1c400*/  HFMA2.MMA R36, R92, R28, R36 ;  /* 0x0000001c5c247235 */ /* 0x001fe40000000024 */
[----:B------:R-:W-:-:S06]  /*1c410*/  HFMA2.MMA R35, R80, R38, R35 ;  /* 0x0000002650237235 */ /* 0x000fcc0000000023 */
[----:B------:R-:W-:Y:S01]  /*1c420*/  HFMA2.MMA R36, R86, R29, R36 ;  /* 0x0000001d56247235 */ /* 0x000fe20000000024 */
[-C--:B------:R-:W-:Y:S02]  /*1c430*/  HFMA2 R105, R71, R37.reuse, R105 ;  /* 0x0000002547697231 */ /* 0x080fe40000000069 */
[----:B------:R-:W-:Y:S01]  /*1c440*/  HFMA2 R34, R69, R37, R34 ;  /* 0x0000002545227231 */ /* 0x000fe20000000022 */
[----:B------:R-:W-:-:S04]  /*1c450*/  HFMA2.MMA R37, R79, R39, R35 ;  /* 0x000000274f257235 */ /* 0x000fc80000000023 */
[----:B------:R-:W-:Y:S01]  /*1c460*/  HFMA2.MMA R36, R85, R30, R36 ;  /* 0x0000001e55247235 */ /* 0x000fe20000000024 */
[-C--:B------:R-:W-:Y:S02]  /*1c470*/  HFMA2 R105, R84, R38.reuse, R105 ;  /* 0x0000002654697231 */ /* 0x080fe40000000069 */
[----:B------:R-:W-:Y:S02]  /*1c480*/  HFMA2 R34, R76, R38, R34 ;  /* 0x000000264c227231 */ /* 0x000fe40000000022 */
[-C--:B------:R-:W-:Y:S02]  /*1c490*/  HFMA2 R105, R83, R39.reuse, R105 ;  /* 0x0000002753697231 */ /* 0x080fe40000000069 */
[----:B------:R-:W-:Y:S01]  /*1c4a0*/  HFMA2 R38, R75, R39, R34 ;  /* 0x000000274b267231 */ /* 0x000fe20000000022 */
[----:B------:R-:W-:Y:S01]  /*1c4b0*/  HFMA2.MMA R36, R96, R31, R36 ;  /* 0x0000001f60247235 */ /* 0x000fe20000000024 */
[----:B------:R-:W0:Y:S01]  /*1c4c0*/  LDS.128 R32, [UR5+0x190] ;  /* 0x00019005ff207984 */ /* 0x000e220008000c00 */
[----:B------:R-:W-:Y:S01]  /*1c4d0*/  HFMA2.MMA R39, R90, R28, R37 ;  /* 0x0000001c5a277235 */ /* 0x000fe20000000025 */
[----:B------:R-:W-:-:S02]  /*1c4e0*/  HFMA2 R105, R91, R28, R105 ;  /* 0x0000001c5b697231 */ /* 0x000fc40000000069 */
[----:B------:R-:W-:Y:S01]  /*1c4f0*/  HFMA2 R37, R89, R28, R38 ;  /* 0x0000001c59257231 */ /* 0x000fe20000000026 */
[----:B--2---:R-:W-:-:S04]  /*1c500*/  HFMA2.MMA R38, R62, R40, RZ ;  /* 0x000000283e267235 */ /* 0x004fc800000000ff */
[----:B------:R-:W-:Y:S01]  /*1c510*/  HFMA2.MMA R39, R78, R29, R39 ;  /* 0x0000001d4e277235 */ /* 0x000fe20000000027 */
[----:B------:R-:W-:Y:S01]  /*1c520*/  HADD2 R108, R36.H0_H0, R36.H1_H1 ;  /* 0x30000024246c7230 */ /* 0x000fe20000000800 */
[----:B------:R-:W-:Y:S01]  /*1c530*/  HFMA2.MMA R36, R68, R40, RZ ;  /* 0x0000002844247235 */ /* 0x000fe200000000ff */
[-C--:B------:R-:W-:Y:S02]  /*1c540*/  HFMA2 R105, R82, R29.reuse, R105 ;  /* 0x0000001d52697231 */ /* 0x080fe40000000069 */
[----:B------:R-:W-:Y:S02]  /*1c550*/  HFMA2 R37, R74, R29, R37 ;  /* 0x0000001d4a257231 */ /* 0x000fe40000000025 */
[-C--:B------:R-:W-:Y:S01]  /*1c560*/  HFMA2 R105, R81, R30.reuse, R105 ;  /* 0x0000001e51697231 */ /* 0x080fe20000000069 */
[----:B------:R-:W-:Y:S01]  /*1c570*/  HFMA2.MMA R39, R77, R30, R39 ;  /* 0x0000001e4d277235 */ /* 0x000fe20000000027 */
[----:B------:R-:W-:Y:S01]  /*1c580*/  HFMA2 R37, R73, R30, R37 ;  /* 0x0000001e49257231 */ /* 0x000fe20000000025 */
[-C--:B------:R-:W-:Y:S01]  /*1c590*/  HFMA2.MMA R36, R67, R41.reuse, R36 ;  /* 0x0000002943247235 */ /* 0x080fe20000000024 */
[-C--:B------:R-:W-:Y:S01]  /*1c5a0*/  HFMA2 R105, R95, R31.reuse, R105 ;  /* 0x0000001f5f697231 */ /* 0x080fe20000000069 */
[----:B------:R-:W-:Y:S01]  /*1c5b0*/  HFMA2.MMA R38, R61, R41, R38 ;  /* 0x000000293d267235 */ /* 0x000fe20000000026 */
[----:B------:R-:W-:-:S02]  /*1c5c0*/  HFMA2 R37, R93, R31, R37 ;  /* 0x0000001f5d257231 */ /* 0x000fc40000000025 */
[----:B------:R-:W-:Y:S01]  /*1c5d0*/  HADD2 R107, R105.H0_H0, R105.H1_H1 ;  /* 0x30000069696b7230 */ /* 0x000fe20000000800 */
[----:B------:R-:W-:Y:S01]  /*1c5e0*/  HFMA2.MMA R39, R94, R31, R39 ;  /* 0x0000001f5e277235 */ /* 0x000fe20000000027 */
[----:B------:R-:W-:Y:S01]  /*1c5f0*/  HADD2 R105, R37.H0_H0, R37.H1_H1 ;  /* 0x3000002525697230 */ /* 0x000fe20000000800 */
[-C--:B------:R-:W-:Y:S01]  /*1c600*/  HFMA2.MMA R36, R58, R42.reuse, R36 ;  /* 0x0000002a3a247235 */ /* 0x080fe20000000024 */
[-C--:B------:R-:W-:Y:S01]  /*1c610*/  HFMA2 R37, R65, R40.reuse, RZ.H0_H0 ;  /* 0x0000002841257231 */ /* 0x080fe200000400ff */
[----:B------:R-:W-:Y:S01]  /*1c620*/  HFMA2.MMA R38, R19, R42, R38 ;  /* 0x0000002a13267235 */ /* 0x000fe20000000026 */
[----:B------:R-:W-:Y:S01]  /*1c630*/  HFMA2 R40, R60, R40, RZ.H0_H0 ;  /* 0x000000283c287231 */ /* 0x000fe200000400ff */
[----:B------:R-:W1:Y:S01]  /*1c640*/  LDS.128 R28, [UR5+0x1a0] ;  /* 0x0001a005ff1c7984 */ /* 0x000e620008000c00 */
[-C--:B------:R-:W-:Y:S02]  /*1c650*/  HFMA2 R37, R64, R41.reuse, R37 ;  /* 0x0000002940257231 */ /* 0x080fe40000000025 */
[----:B------:R-:W-:Y:S01]  /*1c660*/  HFMA2 R40, R59, R41, R40 ;  /* 0x000000293b287231 */ /* 0x000fe20000000028 */
[----:B------:R-:W-:Y:S01]  /*1c670*/  HFMA2.MMA R41, R18, R43, R36 ;  /* 0x0000002b12297235 */ /* 0x000fe20000000024 */
[----:B------:R-:W-:-:S02]  /*1c680*/  HADD2 R106, R39.H0_H0, R39.H1_H1 ;  /* 0x30000027276a7230 */ /* 0x000fc40000000800 */
[----:B------:R-:W-:Y:S01]  /*1c690*/  HFMA2 R39, R0, R42, R40 ;  /* 0x0000002a00277231 */ /* 0x000fe20000000028 */
[----:B------:R-:W-:-:S04]  /*1c6a0*/  HFMA2.MMA R40, R2, R43, R38 ;  /* 0x0000002b02287235 */ /* 0x000fc80000000026 */
[----:B0-----:R-:W-:-:S04]  /*1c6b0*/  HFMA2.MMA R41, R25, R32, R41 ;  /* 0x0000002019297235 */ /* 0x001fc80000000029 */
[----:B------:R-:W-:Y:S01]  /*1c6c0*/  HFMA2.MMA R40, R23, R32, R40 ;  /* 0x0000002017287235 */ /* 0x000fe20000000028 */
[----:B------:R-:W-:-:S03]  /*1c6d0*/  HFMA2 R37, R57, R42, R37 ;  /* 0x0000002a39257231 */ /* 0x000fc60000000025 */
[----:B------:R-:W-:Y:S01]  /*1c6e0*/  HFMA2.MMA R41, R46, R33, R41 ;  /* 0x000000212e297235 */ /* 0x000fe20000000029 */
[----:B------:R-:W-:-:S03]  /*1c6f0*/  HFMA2 R42, R20, R43, R37 ;  /* 0x0000002b142a7231 */ /* 0x000fc60000000025 */
[----:B------:R-:W-:Y:S01]  /*1c700*/  HFMA2.MMA R40, R44, R33, R40 ;  /* 0x000000212c287235 */ /* 0x000fe20000000028 */
[----:B------:R-:W-:Y:S02]  /*1c710*/  HFMA2 R43, R26, R43, R39 ;  /* 0x0000002b1a2b7231 */ /* 0x000fe40000000027 */
[----:B------:R-:W0:Y:S01]  /*1c720*/  LDS.128 R36, [UR5+0x1b0] ;  /* 0x0001b005ff247984 */ /* 0x000e220008000c00 */
[-C--:B------:R-:W-:Y:S01]  /*1c730*/  HFMA2.MMA R41, R50, R34.reuse, R41 ;  /* 0x0000002232297235 */ /* 0x080fe20000000029 */
[-C--:B------:R-:W-:Y:S02]  /*1c740*/  HFMA2 R42, R24, R32.reuse, R42 ;  /* 0x00000020182a7231 */ /* 0x080fe4000000002a */
[----:B------:R-:W-:Y:S01]  /*1c750*/  HFMA2 R43, R22, R32, R43 ;  /* 0x00000020162b7231 */ /* 0x000fe2000000002b */
[----:B------:R-:W-:Y:S01]  /*1c760*/  HFMA2.MMA R40, R48, R34, R40 ;  /* 0x0000002230287235 */ /* 0x000fe20000000028 */
[-C--:B------:R-:W-:Y:S02]  /*1c770*/  HFMA2 R42, R45, R33.reuse, R42 ;  /* 0x000000212d2a7231 */ /* 0x080fe4000000002a */
[----:B------:R-:W-:Y:S01]  /*1c780*/  HFMA2 R43, R21, R33, R43 ;  /* 0x00000021152b7231 */ /* 0x000fe2000000002b */
[----:B------:R-:W-:Y:S01]  /*1c790*/  HFMA2.MMA R33, R54, R35, R41 ;  /* 0x0000002336217235 */ /* 0x000fe20000000029 */
[----:B------:R-:W-:-:S03]  /*1c7a0*/  HFMA2 R42, R49, R34, R42 ;  /* 0x00000022312a7231 */ /* 0x000fc6000000002a */
[----:B------:R-:W-:Y:S01]  /*1c7b0*/  HFMA2.MMA R40, R52, R35, R40 ;  /* 0x0000002334287235 */ /* 0x000fe20000000028 */
[----:B------:R-:W-:Y:S02]  /*1c7c0*/  HFMA2 R43, R47, R34, R43 ;  /* 0x000000222f2b7231 */ /* 0x000fe4000000002b */
[-C--:B------:R-:W-:Y:S01]  /*1c7d0*/  HFMA2 R41, R53, R35.reuse, R42 ;  /* 0x0000002335297231 */ /* 0x080fe2000000002a */
[-C--:B-1----:R-:W-:Y:S01]  /*1c7e0*/  HFMA2.MMA R42, R66, R28.reuse, R33 ;  /* 0x0000001c422a7235 */ /* 0x082fe20000000021 */
[----:B------:R-:W-:Y:S02]  /*1c7f0*/  HFMA2 R43, R51, R35, R43 ;  /* 0x00000023332b7231 */ /* 0x000fe4000000002b */
[----:B------:R-:W1:Y:S01]  /*1c800*/  LDS.128 R32, [UR5+0x200] ;  /* 0x00020005ff207984 */ /* 0x000e620008000c00 */
[----:B------:R-:W-:Y:S01]  /*1c810*/  HFMA2.MMA R40, R56, R28, R40 ;  /* 0x0000001c38287235 */ /* 0x000fe20000000028 */
[-C--:B------:R-:W-:Y:S02]  /*1c820*/  HFMA2 R41, R63, R28.reuse, R41 ;  /* 0x0000001c3f297231 */ /* 0x080fe40000000029 */
[----:B------:R-:W-:-:S02]  /*1c830*/  HFMA2 R43, R55, R28, R43 ;  /* 0x0000001c372b7231 */ /* 0x000fc4000000002b */
        /* <DEDUP_REMOVED lines=8> */
[----:B0-----:R-:W-:Y:S02]  /*1c8c0*/  HFMA2 R41, R91, R36, R41 ;  /* 0x000000245b297231 */ /* 0x001fe40000000029 */
[----:B------:R-:W-:-:S03]  /*1c8d0*/  HFMA2 R43, R76, R30, R43 ;  /* 0x0000001e4c2b7231 */ /* 0x000fc6000000002b */
[-C--:B------:R-:W-:Y:S01]  /*1c8e0*/  HFMA2.MMA R42, R79, R31.reuse, R28 ;  /* 0x0000001f4f2a7235 */ /* 0x080fe2000000001c */
[----:B------:R-:W-:Y:S01]  /*1c8f0*/  HFMA2 R41, R82, R37, R41 ;  /* 0x0000002552297231 */ /* 0x000fe20000000029 */
[----:B------:R-:W-:Y:S01]  /*1c900*/  HFMA2.MMA R40, R87, R31, R40 ;  /* 0x0000001f57287235 */ /* 0x000fe20000000028 */
[----:B------:R-:W-:Y:S02]  /*1c910*/  HFMA2 R109, R75, R31, R43 ;  /* 0x0000001f4b6d7231 */ /* 0x000fe4000000002b */
[----:B------:R-:W-:Y:S01]  /*1c920*/  HFMA2 R41, R81, R38, R41 ;  /* 0x0000002651297231 */ /* 0x000fe20000000029 */
[----:B------:R-:W0:Y:S02]  /*1c930*/  LDS.128 R28, [UR5+0x210] ;  /* 0x00021005ff1c7984 */ /* 0x000e240008000c00 */
[-C--:B------:R-:W-:Y:S01]  /*1c940*/  HFMA2.MMA R42, R90, R36.reuse, R42 ;  /* 0x000000245a2a7235 */ /* 0x080fe2000000002a */
[----:B------:R-:W-:Y:S01]  /*1c950*/  HFMA2 R41, R95, R39, R41 ;  /* 0x000000275f297231 */ /* 0x000fe20000000029 */
[----:B------:R-:W-:-:S03]  /*1c960*/  HFMA2.MMA R43, R92, R36, R40 ;  /* 0x000000245c2b7235 */ /* 0x000fc60000000028 */
[----:B------:R-:W-:Y:S01]  /*1c970*/  HADD2 R111, R41.H0_H0, R41.H1_H1 ;  /* 0x30000029296f7230 */ /* 0x000fe20000000800 */
[-C--:B-1----:R-:W-:Y:S02]  /*1c980*/  HFMA2.MMA R41, R68, R32.reuse, RZ ;  /* 0x0000002044297235 */ /* 0x082fe400000000ff */
[----:B------:R-:W-:Y:S02]  /*1c990*/  HFMA2.MMA R40, R62, R32, RZ ;  /* 0x000000203e287235 */ /* 0x000fe400000000ff */
[-C--:B------:R-:W-:Y:S02]  /*1c9a0*/  HFMA2.MMA R42, R78, R37.reuse, R42 ;  /* 0x000000254e2a7235 */ /* 0x080fe4000000002a */
[----:B------:R-:W-:Y:S02]  /*1c9b0*/  HFMA2.MMA R43, R86, R37, R43 ;  /* 0x00000025562b7235 */ /* 0x000fe4000000002b */
[-C--:B------:R-:W-:Y:S02]  /*1c9c0*/  HFMA2.MMA R41, R67, R33.reuse, R41 ;  /* 0x0000002143297235 */ /* 0x080fe40000000029 */
[----:B------:R-:W-:-:S02]  /*1c9d0*/  HFMA2.MMA R40, R61, R33, R40 ;  /* 0x000000213d287235 */ /* 0x000fc40000000028 */
[-C--:B------:R-:W-:Y:S01]  /*1c9e0*/  HFMA2.MMA R42, R77, R38.reuse, R42 ;  /* 0x000000264d2a7235 */ /* 0x080fe2000000002a */
[----:B------:R-:W-:Y:S01]  /*1c9f0*/  HFMA2 R109, R89, R36, R109 ;  /* 0x00000024596d7231 */ /* 0x000fe2000000006d */
[----:B------:R-:W-:Y:S02]  /*1ca00*/  HFMA2.MMA R43, R85, R38, R43 ;  /* 0x00000026552b7235 */ /* 0x000fe4000000002b */
[-C--:B------:R-:W-:Y:S01]  /*1ca10*/  HFMA2.MMA R41, R58, R34.reuse, R41 ;  /* 0x000000223a297235 */ /* 0x080fe20000000029 */
[----:B------:R-:W-:Y:S01]  /*1ca20*/  HFMA2 R109, R74, R37, R109 ;  /* 0x000000254a6d7231 */ /* 0x000fe2000000006d */
[----:B------:R-:W-:Y:S02]  /*1ca30*/  HFMA2.MMA R40, R19, R34, R40 ;  /* 0x0000002213287235 */ /* 0x000fe40000000028 */
[----:B------:R-:W-:Y:S01]  /*1ca40*/  HFMA2.MMA R110, R94, R39, R42 ;  /* 0x000000275e6e7235 */ /* 0x000fe2000000002a */
[----:B------:R-:W-:Y:S02]  /*1ca50*/  HFMA2 R42, R65, R32, RZ.H0_H0 ;  /* 0x00000020412a7231 */ /* 0x000fe400000400ff */
[----:B------:R-:W-:-:S02]  /*1ca60*/  HFMA2 R109, R73, R38, R109 ;  /* 0x00000026496d7231 */ /* 0x000fc4000000006d */
[----:B------:R-:W-:Y:S01]  /*1ca70*/  HFMA2 R32, R60, R32, RZ.H0_H0 ;  /* 0x000000203c207231 */ /* 0x000fe200000400ff */
[----:B------:R-:W-:Y:S01]  /*1ca80*/  HFMA2.MMA R43, R96, R39, R43 ;  /* 0x00000027602b7235 */ /* 0x000fe2000000002b */
[----:B------:R-:W-:Y:S01]  /*1ca90*/  HFMA2 R109, R93, R39, R109 ;  /* 0x000000275d6d7231 */ /* 0x000fe2000000006d */
[-C--:B------:R-:W-:Y:S01]  /*1caa0*/  HFMA2.MMA R40, R2, R35.reuse, R40 ;  /* 0x0000002302287235 */ /* 0x080fe20000000028 */
[-C--:B------:R-:W-:Y:S01]  /*1cab0*/  HFMA2 R42, R64, R33.reuse, R42 ;  /* 0x00000021402a7231 */ /* 0x080fe2000000002a */
[----:B------:R-:W1:Y:S01]  /*1cac0*/  LDS.128 R36, [UR5+0x220] ;  /* 0x00022005ff247984 */ /* 0x000e620008000c00 */
[----:B------:R-:W-:Y:S01]  /*1cad0*/  HFMA2 R32, R59, R33, R32 ;  /* 0x000000213b207231 */ /* 0x000fe20000000020 */
[----:B------:R-:W-:Y:S01]  /*1cae0*/  HFMA2.MMA R33, R18, R35, R41 ;  /* 0x0000002312217235 */ /* 0x000fe20000000029 */
[-C--:B------:R-:W-:Y:S02]  /*1caf0*/  HFMA2 R42, R57, R34.reuse, R42 ;  /* 0x00000022392a7231 */ /* 0x080fe4000000002a */
[----:B------:R-:W-:Y:S01]  /*1cb00*/  HFMA2 R32, R0, R34, R32 ;  /* 0x0000002200207231 */ /* 0x000fe20000000020 */
[----:B0-----:R-:W-:Y:S01]  /*1cb10*/  HFMA2.MMA R40, R23, R28, R40 ;  /* 0x0000001c17287235 */ /* 0x001fe20000000028 */
[----:B------:R-:W-:-:S03]  /*1cb20*/  HFMA2 R34, R20, R35, R42 ;  /* 0x0000002314227231 */ /* 0x000fc6000000002a */
[----:B------:R-:W-:-:S04]  /*1cb30*/  HFMA2.MMA R42, R25, R28, R33 ;  /* 0x0000001c192a7235 */ /* 0x000fc80000000021 */
[----:B------:R-:W-:-:S04]  /*1cb40*/  HFMA2.MMA R40, R44, R29, R40 ;  /* 0x0000001d2c287235 */ /* 0x000fc80000000028 */
[----:B------:R-:W-:Y:S01]  /*1cb50*/  HFMA2.MMA R42, R46, R29, R42 ;  /* 0x0000001d2e2a7235 */ /* 0x000fe2000000002a */
[----:B------:R-:W-:Y:S02]  /*1cb60*/  HFMA2 R41, R26, R35, R32 ;  /* 0x000000231a297231 */ /* 0x000fe40000000020 */
[----:B------:R-:W-:Y:S01]  /*1cb70*/  HADD2 R112, R43.H0_H0, R43.H1_H1 ;  /* 0x3000002b2b707230 */ /* 0x000fe20000000800 */
[----:B------:R-:W-:Y:S01]  /*1cb80*/  HFMA2.MMA R40, R48, R30, R40 ;  /* 0x0000001e30287235 */ /* 0x000fe20000000028 */
[----:B------:R-:W-:-:S03]  /*1cb90*/  HFMA2 R43, R24, R28, R34 ;  /* 0x0000001c182b7231 */ /* 0x000fc60000000022 */
[----:B------:R-:W-:Y:S01]  /*1cba0*/  HFMA2.MMA R42, R50, R30, R42 ;  /* 0x0000001e322a7235 */ /* 0x000fe2000000002a */
[----:B------:R-:W-:Y:S01]  /*1cbb0*/  HFMA2 R41, R22, R28, R41 ;  /* 0x0000001c16297231 */ /* 0x000fe20000000029 */
[----:B------:R-:W0:Y:S01]  /*1cbc0*/  LDS.128 R32, [UR5+0x230] ;  /* 0x00023005ff207984 */ /* 0x000e220008000c00 */
[-C--:B------:R-:W-:Y:S01]  /*1cbd0*/  HFMA2 R43, R45, R29.reuse, R43 ;  /* 0x0000001d2d2b7231 */ /* 0x080fe2000000002b */
[----:B------:R-:W-:Y:S01]  /*1cbe0*/  HFMA2.MMA R28, R52, R31, R40 ;  /* 0x0000001f341c7235 */ /* 0x000fe20000000028 */
[----:B------:R-:W-:-:S03]  /*1cbf0*/  HFMA2 R41, R21, R29, R41 ;  /* 0x0000001d15297231 */ /* 0x000fc60000000029 */
[----:B------:R-:W-:Y:S01]  /*1cc00*/  HFMA2.MMA R29, R54, R31, R42 ;  /* 0x0000001f361d7235 */ /* 0x000fe2000000002a */
[-C--:B------:R-:W-:Y:S02]  /*1cc10*/  HFMA2 R43, R49, R30.reuse, R43 ;  /* 0x0000001e312b7231 */ /* 0x080fe4000000002b */
[----:B------:R-:W-:Y:S02]  /*1cc20*/  HFMA2 R41, R47, R30, R41 ;  /* 0x0000001e2f297231 */ /* 0x000fe40000000029 */
[-C--:B------:R-:W-:Y:S01]  /*1cc30*/  HFMA2 R42, R53, R31.reuse, R43 ;  /* 0x0000001f352a7231 */ /* 0x080fe2000000002b */
[-C--:B-1----:R-:W-:Y:S01]  /*1cc40*/  HFMA2.MMA R40, R56, R36.reuse, R28 ;  /* 0x0000002438287235 */ /* 0x082fe2000000001c */
[----:B------:R-:W-:Y:S01]  /*1cc50*/  HFMA2 R31, R51, R31, R41 ;  /* 0x0000001f331f7231 */ /* 0x000fe20000000029 */
[----:B------:R-:W-:-:S06]  /*1cc60*/  HFMA2.MMA R41, R66, R36, R29 ;  /* 0x0000002442297235 */ /* 0x000fcc000000001d */
[-C--:B------:R-:W-:Y:S02]  /*1cc70*/  HFMA2.MMA R40, R70, R37.reuse, R40 ;  /* 0x0000002546287235 */ /* 0x080fe40000000028 */
[----:B------:R-:W-:-:S06]  /*1cc80*/  HFMA2.MMA R41, R72, R37, R41 ;  /* 0x0000002548297235 */ /* 0x000fcc0000000029 */
[-C--:B------:R-:W-:Y:S02]  /*1cc90*/  HFMA2.MMA R40, R80, R38.reuse, R40 ;  /* 0x0000002650287235 */ /* 0x080fe40000000028 */
[----:B------:R-:W-:Y:S01]  /*1cca0*/  HFMA2.MMA R41, R88, R38, R41 ;  /* 0x0000002658297235 */ /* 0x000fe20000000029 */
[-C--:B------:R-:W-:Y:S02]  /*1ccb0*/  HFMA2 R42, R63, R36.reuse, R42 ;  /* 0x000000243f2a7231 */ /* 0x080fe4000000002a */
[----:B------:R-:W-:Y:S02]  /*1ccc0*/  HFMA2 R36, R55, R36, R31 ;  /* 0x0000002437247231 */ /* 0x000fe4000000001f */
[----:B------:R-:W1:Y:S01]  /*1ccd0*/  LDS.128 R28, [UR5+0x280] ;  /* 0x00028005ff1c7984 */ /* 0x000e620008000c00 */
[-C--:B------:R-:W-:Y:S02]  /*1cce0*/  HFMA2.MMA R40, R79, R39.reuse, R40 ;  /* 0x000000274f287235 */ /* 0x080fe40000000028 */
[----:B------:R-:W-:-:S06]  /*1ccf0*/  HFMA2.MMA R41, R87, R39, R41 ;  /* 0x0000002757297235 */ /* 0x000fcc0000000029 */
[-C--:B0-----:R-:W-:Y:S02]  /*1cd00*/  HFMA2.MMA R40, R90, R32.reuse, R40 ;  /* 0x000000205a287235 */ /* 0x081fe40000000028 */
[----:B------:R-:W-:Y:S01]  /*1cd10*/  HFMA2.MMA R43, R92, R32, R41 ;  /* 0x000000205c2b7235 */ /* 0x000fe20000000029 */
[----:B------:R-:W-:-:S05]  /*1cd20*/  HFMA2 R42, R71, R37, R42 ;  /* 0x00000025472a7231 */ /* 0x000fca000000002a */
        /* <DEDUP_REMOVED lines=12> */
[----:B------:R-:W-:Y:S01]  /*1cdf0*/  HFMA2.MMA R41, R96, R35, R41 ;  /* 0x0000002360297235 */ /* 0x000fe20000000029 */
[-C--:B------:R-:W-:Y:S02]  /*1ce00*/  HFMA2 R32, R82, R33.reuse, R36 ;  /* 0x0000002152207231 */ /* 0x080fe40000000024 */
[----:B------:R-:W0:Y:S05]  /*1ce10*/  LDS.128 R36, [UR5+0x290] ;  /* 0x00029005ff247984 */ /* 0x000e2a0008000c00 */
[----:B------:R-:W-:Y:S01]  /*1ce20*/  HADD2 R114, R40.H0_H0, R40.H1_H1 ;  /* 0x3000002828727230 */ /* 0x000fe20000000800 */
[-C--:B-1----:R-:W-:Y:S01]  /*1ce30*/  HFMA2.MMA R40, R62, R28.reuse, RZ ;  /* 0x0000001c3e287235 */ /* 0x082fe200000000ff */
[----:B------:R-:W-:Y:S01]  /*1ce40*/  HADD2 R116, R41.H0_H0, R41.H1_H1 ;  /* 0x3000002929747230 */ /* 0x000fe20000000800 */
[----:B------:R-:W-:Y:S01]  /*1ce50*/  HFMA2.MMA R41, R68, R28, RZ ;  /* 0x0000001c44297235 */ /* 0x000fe200000000ff */
[----:B------:R-:W-:-:S02]  /*1ce60*/  HFMA2 R42, R74, R33, R42 ;  /* 0x000000214a2a7231 */ /* 0x000fc4000000002a */
[----:B------:R-:W-:-:S03]  /*1ce70*/  HFMA2 R32, R81, R34, R32 ;  /* 0x0000002251207231 */ /* 0x000fc60000000020 */
[-C--:B------:R-:W-:Y:S02]  /*1ce80*/  HFMA2.MMA R40, R61, R29.reuse, R40 ;  /* 0x0000001d3d287235 */ /* 0x080fe40000000028 */
[----:B------:R-:W-:Y:S01]  /*1ce90*/  HFMA2.MMA R41, R67, R29, R41 ;  /* 0x0000001d43297235 */ /* 0x000fe20000000029 */
[----:B------:R-:W-:Y:S02]  /*1cea0*/  HFMA2 R42, R73, R34, R42 ;  /* 0x00000022492a7231 */ /* 0x000fe4000000002a */
[-C--:B------:R-:W-:Y:S02]  /*1ceb0*/  HFMA2 R32, R95, R35.reuse, R32 ;  /* 0x000000235f207231 */ /* 0x080fe40000000020 */
[----:B------:R-:W-:Y:S01]  /*1cec0*/  HFMA2 R42, R93, R35, R42 ;  /* 0x000000235d2a7231 */ /* 0x000fe2000000002a */
[-C--:B------:R-:W-:Y:S01]  /*1ced0*/  HFMA2.MMA R40, R19, R30.reuse, R40 ;  /* 0x0000001e13287235 */ /* 0x080fe20000000028 */
[----:B------:R-:W-:Y:S01]  /*1cee0*/  HADD2 R115, R32.H0_H0, R32.H1_H1 ;  /* 0x3000002020737230 */ /* 0x000fe20000000800 */
[----:B------:R-:W-:Y:S01]  /*1cef0*/  HFMA2.MMA R41, R58, R30, R41 ;  /* 0x0000001e3a297235 */ /* 0x000fe20000000029 */
[----:B------:R-:W-:-:S02]  /*1cf00*/  HFMA2 R32, R65, R28, RZ.H0_H0 ;  /* 0x0000001c41207231 */ /* 0x000fc400000400ff */
[----:B------:R-:W-:Y:S02]  /*1cf10*/  HADD2 R113, R42.H0_H0, R42.H1_H1 ;  /* 0x3000002a2a717230 */ /* 0x000fe40000000800 */
[----:B------:R-:W-:Y:S01]  /*1cf20*/  HFMA2 R42, R60, R28, RZ.H0_H0 ;  /* 0x0000001c3c2a7231 */ /* 0x000fe200000400ff */
[-C--:B------:R-:W-:Y:S01]  /*1cf30*/  HFMA2.MMA R40, R2, R31.reuse, R40 ;  /* 0x0000001f02287235 */ /* 0x080fe20000000028 */
[----:B------:R-:W-:Y:S01]  /*1cf40*/  HFMA2 R28, R64, R29, R32 ;  /* 0x0000001d401c7231 */ /* 0x000fe20000000020 */
[----:B------:R-:W-:Y:S01]  /*1cf50*/  HFMA2.MMA R41, R18, R31, R41 ;  /* 0x0000001f12297235 */ /* 0x000fe20000000029 */
[----:B------:R-:W1:Y:S07]  /*1cf60*/  LDS.128 R32, [UR5+0x2a0] ;  /* 0x0002a005ff207984 */ /* 0x000e6e0008000c00 */
[----:B0-----:R-:W-:-:S02]  /*1cf70*/  HFMA2.MMA R41, R25, R36, R41 ;  /* 0x0000002419297235 */ /* 0x001fc40000000029 */
[----:B------:R-:W-:Y:S01]  /*1cf80*/  HFMA2.MMA R40, R23, R36, R40 ;  /* 0x0000002417287235 */ /* 0x000fe20000000028 */
[----:B------:R-:W-:Y:S02]  /*1cf90*/  HFMA2 R42, R59, R29, R42 ;  /* 0x0000001d3b2a7231 */ /* 0x000fe4000000002a */
[----:B------:R-:W-:-:S03]  /*1cfa0*/  HFMA2 R28, R57, R30, R28 ;  /* 0x0000001e391c7231 */ /* 0x000fc6000000001c */
[-C--:B------:R-:W-:Y:S02]  /*1cfb0*/  HFMA2.MMA R41, R46, R37.reuse, R41 ;  /* 0x000000252e297235 */ /* 0x080fe40000000029 */
[----:B------:R-:W-:Y:S01]  /*1cfc0*/  HFMA2.MMA R40, R44, R37, R40 ;  /* 0x000000252c287235 */ /* 0x000fe20000000028 */
[----:B------:R-:W-:Y:S02]  /*1cfd0*/  HFMA2 R42, R0, R30, R42 ;  /* 0x0000001e002a7231 */ /* 0x000fe4000000002a */
[----:B------:R-:W-:-:S03]  /*1cfe0*/  HFMA2 R28, R20, R31, R28 ;  /* 0x0000001f141c7231 */ /* 0x000fc6000000001c */
        /* <DEDUP_REMOVED lines=10> */
[-C--:B------:R-:W-:Y:S02]  /*1d090*/  HFMA2 R42, R49, R38.reuse, R42 ;  /* 0x00000026312a7231 */ /* 0x080fe4000000002a */
[----:B------:R-:W-:Y:S01]  /*1d0a0*/  HFMA2 R36, R47, R38, R36 ;  /* 0x000000262f247231 */ /* 0x000fe20000000024 */
[-C--:B-1----:R-:W-:Y:S02]  /*1d0b0*/  HFMA2.MMA R41, R66, R32.reuse, R41 ;  /* 0x0000002042297235 */ /* 0x082fe40000000029 */
[----:B------:R-:W-:Y:S01]  /*1d0c0*/  HFMA2.MMA R40, R56, R32, R40 ;  /* 0x0000002038287235 */ /* 0x000fe20000000028 */
[-C--:B------:R-:W-:Y:S02]  /*1d0d0*/  HFMA2 R42, R53, R39.reuse, R42 ;  /* 0x00000027352a7231 */ /* 0x080fe4000000002a */
[----:B------:R-:W-:Y:S02]  /*1d0e0*/  HFMA2 R36, R51, R39, R36 ;  /* 0x0000002733247231 */ /* 0x000fe40000000024 */
[----:B------:R-:W-:-:S02]  /*1d0f0*/  HFMA2 R42, R63, R32, R42 ;  /* 0x000000203f2a7231 */ /* 0x000fc4000000002a */
[----:B------:R-:W-:Y:S01]  /*1d100*/  HFMA2 R36, R55, R32, R36 ;  /* 0x0000002037247231 */ /* 0x000fe20000000024 */
        /* <DEDUP_REMOVED lines=28> */
[----:B------:R-:W-:-:S03]  /*1d2d0*/  HFMA2 R29, R95, R31, R29 ;  /* 0x0000001f5f1d7231 */ /* 0x000fc6000000001d */
[----:B------:R-:W-:Y:S01]  /*1d2e0*/  HADD2 R120, R40.H0_H0, R40.H1_H1 ;  /* 0x3000002828787230 */ /* 0x000fe20000000800 */
[-C--:B-1----:R-:W-:Y:S01]  /*1d2f0*/  HFMA2.MMA R40, R68, R36.reuse, RZ ;  /* 0x0000002444287235 */ /* 0x082fe200000000ff */
[----:B------:R-:W-:Y:S01]  /*1d300*/  HADD2 R118, R28.H0_H0, R28.H1_H1 ;  /* 0x3000001c1c767230 */ /* 0x000fe20000000800 */
[----:B------:R-:W-:Y:S01]  /*1d310*/  HFMA2.MMA R28, R62, R36, RZ ;  /* 0x000000243e1c7235 */ /* 0x000fe200000000ff */
[----:B------:R-:W-:Y:S02]  /*1d320*/  HFMA2 R41, R93, R31, R41 ;  /* 0x0000001f5d297231 */ /* 0x000fe40000000029 */
[----:B------:R-:W-:Y:S02]  /*1d330*/  HADD2 R119, R29.H0_H0, R29.H1_H1 ;  /* 0x3000001d1d777230 */ /* 0x000fe40000000800 */
[----:B------:R-:W-:Y:S01]  /*1d340*/  HADD2 R117, R41.H0_H0, R41.H1_H1 ;  /* 0x3000002929757230 */ /* 0x000fe20000000800 */
[----:B------:R-:W-:Y:S01]  /*1d350*/  HFMA2.MMA R40, R67, R37, R40 ;  /* 0x0000002543287235 */ /* 0x000fe20000000028 */
[----:B------:R-:W-:-:S02]  /*1d360*/  HFMA2 R41, R65, R36, RZ.H0_H0 ;  /* 0x0000002441297231 */ /* 0x000fc400000400ff */
[----:B------:R-:W-:Y:S01]  /*1d370*/  HFMA2 R29, R60, R36, RZ.H0_H0 ;  /* 0x000000243c1d7231 */ /* 0x000fe200000400ff */
[----:B------:R-:W-:-:S04]  /*1d380*/  HFMA2.MMA R36, R61, R37, R28 ;  /* 0x000000253d247235 */ /* 0x000fc8000000001c */
[----:B------:R-:W-:-:S04]  /*1d390*/  HFMA2.MMA R40, R58, R38, R40 ;  /* 0x000000263a287235 */ /* 0x000fc80000000028 */
[----:B------:R-:W-:Y:S01]  /*1d3a0*/  HFMA2.MMA R36, R19, R38, R36 ;  /* 0x0000002613247235 */ /* 0x000fe20000000024 */
[-C--:B------:R-:W-:Y:S02]  /*1d3b0*/  HFMA2 R41, R64, R37.reuse, R41 ;  /* 0x0000002540297231 */ /* 0x080fe40000000029 */
[----:B------:R-:W-:Y:S01]  /*1d3c0*/  HFMA2 R37, R59, R37, R29 ;  /* 0x000000253b257231 */ /* 0x000fe2000000001d */
[-C--:B------:R-:W-:Y:S01]  /*1d3d0*/  HFMA2.MMA R40, R18, R39.reuse, R40 ;  /* 0x0000002712287235 */ /* 0x080fe20000000028 */
[----:B------:R-:W1:Y:S03]  /*1d3e0*/  LDS.128 R28, [UR5+0x320] ;  /* 0x00032005ff1c7984 */ /* 0x000e660008000c00 */
[----:B------:R-:W-:Y:S01]  /*1d3f0*/  HFMA2.MMA R36, R2, R39, R36 ;  /* 0x0000002702247235 */ /* 0x000fe20000000024 */
[-C--:B------:R-:W-:Y:S02]  /*1d400*/  HFMA2 R41, R57, R38.reuse, R41 ;  /* 0x0000002639297231 */ /* 0x080fe40000000029 */
[----:B------:R-:W-:Y:S01]  /*1d410*/  HFMA2 R37, R0, R38, R37 ;  /* 0x0000002600257231 */ /* 0x000fe20000000025 */
[----:B0-----:R-:W-:Y:S01]  /*1d420*/  HFMA2.MMA R42, R25, R32, R40 ;  /* 0x00000020192a7235 */ /* 0x001fe20000000028 */
[----:B------:R-:W-:-:S03]  /*1d430*/  HFMA2 R41, R20, R39, R41 ;  /* 0x0000002714297231 */ /* 0x000fc60000000029 */
[----:B------:R-:W-:Y:S01]  /*1d440*/  HFMA2.MMA R36, R23, R32, R36 ;  /* 0x0000002017247235 */ /* 0x000fe20000000024 */
[----:B------:R-:W-:Y:S02]  /*1d450*/  HFMA2 R37, R26, R39, R37 ;  /* 0x000000271a257231 */ /* 0x000fe40000000025 */
[-C--:B------:R-:W-:Y:S01]  /*1d460*/  HFMA2 R40, R24, R32.reuse, R41 ;  /* 0x0000002018287231 */ /* 0x080fe20000000029 */
[----:B------:R-:W-:Y:S01]  /*1d470*/  HFMA2.MMA R42, R46, R33, R42 ;  /* 0x000000212e2a7235 */ /* 0x000fe2000000002a */
[----:B------:R-:W-:-:S03]  /*1d480*/  HFMA2 R37, R22, R32, R37 ;  /* 0x0000002016257231 */ /* 0x000fc60000000025 */
[----:B------:R-:W-:Y:S01]  /*1d490*/  HFMA2.MMA R32, R44, R33, R36 ;  /* 0x000000212c207235 */ /* 0x000fe20000000024 */
[-C--:B------:R-:W-:Y:S02]  /*1d4a0*/  HFMA2 R40, R45, R33.reuse, R40 ;  /* 0x000000212d287231 */ /* 0x080fe40000000028 */
[----:B------:R-:W-:Y:S01]  /*1d4b0*/  HFMA2 R41, R21, R33, R37 ;  /* 0x0000002115297231 */ /* 0x000fe20000000025 */
[-C--:B------:R-:W-:Y:S01]  /*1d4c0*/  HFMA2.MMA R33, R50, R34.reuse, R42 ;  /* 0x0000002232217235 */ /* 0x080fe2000000002a */
[----:B------:R-:W0:Y:S03]  /*1d4d0*/  LDS.128 R36, [UR5+0x330] ;  /* 0x00033005ff247984 */ /* 0x000e260008000c00 */
[----:B------:R-:W-:Y:S01]  /*1d4e0*/  HFMA2.MMA R32, R48, R34, R32 ;  /* 0x0000002230207235 */ /* 0x000fe20000000020 */
[----:B------:R-:W-:-:S03]  /*1d4f0*/  HFMA2 R40, R49, R34, R40 ;  /* 0x0000002231287231 */ /* 0x000fc60000000028 */
[----:B------:R-:W-:Y:S01]  /*1d500*/  HFMA2.MMA R33, R54, R35, R33 ;  /* 0x0000002336217235 */ /* 0x000fe20000000021 */
[----:B------:R-:W-:-:S03]  /*1d510*/  HFMA2 R41, R47, R34, R41 ;  /* 0x000000222f297231 */ /* 0x000fc60000000029 */
[----:B------:R-:W-:Y:S01]  /*1d520*/  HFMA2.MMA R32, R52, R35, R32 ;  /* 0x0000002334207235 */ /* 0x000fe20000000020 */
[-C--:B------:R-:W-:Y:S02]  /*1d530*/  HFMA2 R40, R53, R35.reuse, R40 ;  /* 0x0000002335287231 */ /* 0x080fe40000000028 */
[----:B------:R-:W-:Y:S01]  /*1d540*/  HFMA2 R35, R51, R35, R41 ;  /* 0x0000002333237231 */ /* 0x000fe20000000029 */
[----:B-1----:R-:W-:-:S04]  /*1d550*/  HFMA2.MMA R42, R66, R28, R33 ;  /* 0x0000001c422a7235 */ /* 0x002fc80000000021 */
[----:B------:R-:W-:-:S04]  /*1d560*/  HFMA2.MMA R41, R56, R28, R32 ;  /* 0x0000001c38297235 */ /* 0x000fc80000000020 */
[----:B------:R-:W-:-:S04]  /*1d570*/  HFMA2.MMA R42, R72, R29, R42 ;  /* 0x0000001d482a7235 */ /* 0x000fc8000000002a */
[----:B------:R-:W-:Y:S01]  /*1d580*/  HFMA2.MMA R41, R70, R29, R41 ;  /* 0x0000001d46297235 */ /* 0x000fe20000000029 */
[-C--:B------:R-:W-:Y:S02]  /*1d590*/  HFMA2 R40, R63, R28.reuse, R40 ;  /* 0x0000001c3f287231 */ /* 0x080fe40000000028 */
[----:B------:R-:W-:Y:S01]  /*1d5a0*/  HFMA2 R28, R55, R28, R35 ;  /* 0x0000001c371c7231 */ /* 0x000fe20000000023 */
[-C--:B------:R-:W-:Y:S01]  /*1d5b0*/  HFMA2.MMA R42, R88, R30.reuse, R42 ;  /* 0x0000001e582a7235 */ /* 0x080fe2000000002a */
[----:B------:R-:W1:Y:S03]  /*1d5c0*/  LDS.128 R32, [UR5+0x380] ;  /* 0x00038005ff207984 */ /* 0x000e660008000c00 */
[----:B------:R-:W-:-:S04]  /*1d5d0*/  HFMA2.MMA R41, R80, R30, R41 ;  /* 0x0000001e50297235 */ /* 0x000fc80000000029 */
[----:B------:R-:W-:-:S04]  /*1d5e0*/  HFMA2.MMA R42, R87, R31, R42 ;  /* 0x0000001f572a7235 */ /* 0x000fc8000000002a */
[----:B------:R-:W-:Y:S01]  /*1d5f0*/  HFMA2.MMA R41, R79, R31, R41 ;  /* 0x0000001f4f297235 */ /* 0x000fe20000000029 */
[-C--:B------:R-:W-:Y:S02]  /*1d600*/  HFMA2 R40, R71, R29.reuse, R40 ;  /* 0x0000001d47287231 */ /* 0x080fe40000000028 */
[----:B------:R-:W-:Y:S01]  /*1d610*/  HFMA2 R28, R69, R29, R28 ;  /* 0x0000001d451c7231 */ /* 0x000fe2000000001c */
[----:B0-----:R-:W-:-:S04]  /*1d620*/  HFMA2.MMA R43, R92, R36, R42 ;  /* 0x000000245c2b7235 */ /* 0x001fc8000000002a */
[----:B------:R-:W-:Y:S01]  /*1d630*/  HFMA2.MMA R41, R90, R36, R41 ;  /* 0x000000245a297235 */ /* 0x000fe20000000029 */
[-C--:B------:R-:W-:Y:S02]  /*1d640*/  HFMA2 R40, R84, R30.reuse, R40 ;  /* 0x0000001e54287231 */ /* 0x080fe40000000028 */
[----:B------:R-:W-:Y:S02]  /*1d650*/  HFMA2 R28, R76, R30, R28 ;  /* 0x0000001e4c1c7231 */ /* 0x000fe4000000001c */
[-C--:B------:R-:W-:Y:S01]  /*1d660*/  HFMA2 R40, R83, R31.reuse, R40 ;  /* 0x0000001f53287231 */ /* 0x080fe20000000028 */
[-C--:B------:R-:W-:Y:S01]  /*1d670*/  HFMA2.MMA R43, R86, R37.reuse, R43 ;  /* 0x00000025562b7235 */ /* 0x080fe2000000002b */
[----:B------:R-:W-:Y:S01]  /*1d680*/  HFMA2 R28, R75, R31, R28 ;  /* 0x0000001f4b1c7231 */ /* 0x000fe2000000001c */
[----:B------:R-:W-:Y:S01]  /*1d690*/  HFMA2.MMA R41, R78, R37, R41 ;  /* 0x000000254e297235 */ /* 0x000fe20000000029 */
[-C--:B------:R-:W-:Y:S02]  /*1d6a0*/  HFMA2 R40, R91, R36.reuse, R40 ;  /* 0x000000245b287231 */ /* 0x080fe40000000028 */
[----:B------:R-:W-:-:S02]  /*1d6b0*/  HFMA2 R28, R89, R36, R28 ;  /* 0x00000024591c7231 */ /* 0x000fc4000000001c */
[-C--:B------:R-:W-:Y:S01]  /*1d6c0*/  HFMA2 R36, R82, R37.reuse, R40 ;  /* 0x0000002552247231 */ /* 0x080fe20000000028 */
[-C--:B------:R-:W-:Y:S01]  /*1d6d0*/  HFMA2.MMA R123, R85, R38.reuse, R43 ;  /* 0x00000026557b7235 */ /* 0x080fe2000000002b */
[----:B------:R-:W-:Y:S01]  /*1d6e0*/  HFMA2 R28, R74, R37, R28 ;  /* 0x000000254a1c7231 */ /* 0x000fe2000000001c */
[----:B------:R-:W-:Y:S02]  /*1d6f0*/  HFMA2.MMA R37, R77, R38, R41 ;  /* 0x000000264d257235 */ /* 0x000fe40000000029 */
[----:B------:R-:W0:Y:S01]  /*1d700*/  LDS.128 R40, [UR5+0x390] ;  /* 0x00039005ff287984 */ /* 0x000e220008000c00 */
[-C--:B-1----:R-:W-:Y:S02]  /*1d710*/  HFMA2.MMA R68, R68, R32.reuse, RZ ;  /* 0x0000002044447235 */ /* 0x082fe400000000ff */
[----:B------:R-:W-:-:S06]  /*1d720*/  HFMA2.MMA R62, R62, R32, RZ ;  /* 0x000000203e3e7235 */ /* 0x000fcc00000000ff */
[-C--:B------:R-:W-:Y:S02]  /*1d730*/  HFMA2.MMA R67, R67, R33.reuse, R68 ;  /* 0x0000002143437235 */ /* 0x080fe40000000044 */
[----:B------:R-:W-:-:S06]  /*1d740*/  HFMA2.MMA R61, R61, R33, R62 ;  /* 0x000000213d3d7235 */ /* 0x000fcc000000003e */
[-C--:B------:R-:W-:Y:S02]  /*1d750*/  HFMA2.MMA R67, R58, R34.reuse, R67 ;  /* 0x000000223a437235 */ /* 0x080fe40000000043 */
[----:B------:R-:W-:Y:S01]  /*1d760*/  HFMA2.MMA R61, R19, R34, R61 ;  /* 0x00000022133d7235 */ /* 0x000fe2000000003d */
[-C--:B------:R-:W-:Y:S02]  /*1d770*/  HFMA2 R36, R81, R38.reuse, R36 ;  /* 0x0000002651247231 */ /* 0x080fe40000000024 */
[----:B------:R-:W-:Y:S02]  /*1d780*/  HFMA2 R38, R73, R38, R28 ;  /* 0x0000002649267231 */ /* 0x000fe4000000001c */
[----:B------:R-:W1:Y:S01]  /*1d790*/  LDS.128 R28, [UR5+0x3a0] ;  /* 0x0003a005ff1c7984 */ /* 0x000e620008000c00 */
[-C--:B------:R-:W-:Y:S01]  /*1d7a0*/  HFMA2.MMA R67, R18, R35.reuse, R67 ;  /* 0x0000002312437235 */ /* 0x080fe20000000043 */
[----:B------:R-:W-:Y:S01]  /*1d7b0*/  HFMA2 R65, R65, R32, RZ.H0_H0 ;  /* 0x0000002041417231 */ /* 0x000fe200000400ff */
[----:B------:R-:W-:-:S03]  /*1d7c0*/  HFMA2.MMA R61, R2, R35, R61 ;  /* 0x00000023023d7235 */ /* 0x000fc6000000003d */
[----:B------:R-:W-:-:S04]  /*1d7d0*/  HFMA2 R65, R64, R33, R65 ;  /* 0x0000002140417231 */ /* 0x000fc80000000041 */
[----:B------:R-:W-:Y:S01]  /*1d7e0*/  HFMA2 R65, R57, R34, R65 ;  /* 0x0000002239417231 */ /* 0x000fe20000000041 */
[-C--:B0-----:R-:W-:Y:S02]  /*1d7f0*/  HFMA2.MMA R67, R25, R40.reuse, R67 ;  /* 0x0000002819437235 */ /* 0x081fe40000000043 */
[----:B------:R-:W-:Y:S01]  /*1d800*/  HFMA2.MMA R61, R23, R40, R61 ;  /* 0x00000028173d7235 */ /* 0x000fe2000000003d */
[----:B------:R-:W-:Y:S02]  /*1d810*/  HFMA2 R32, R60, R32, RZ.H0_H0 ;  /* 0x000000203c207231 */ /* 0x000fe400000400ff */
[----:B------:R-:W-:-:S03]  /*1d820*/  HFMA2 R20, R20, R35, R65 ;  /* 0x0000002314147231 */ /* 0x000fc60000000041 */
[-C--:B------:R-:W-:Y:S01]  /*1d830*/  HFMA2.MMA R25, R46, R41.reuse, R67 ;  /* 0x000000292e197235 */ /* 0x080fe20000000043 */
[----:B------:R-:W-:Y:S02]  /*1d840*/  HFMA2 R32, R59, R33, R32 ;  /* 0x000000213b207231 */ /* 0x000fe40000000020 */
[----:B------:R-:W-:Y:S01]  /*1d850*/  HFMA2 R20, R24, R40, R20 ;  /* 0x0000002818147231 */ /* 0x000fe20000000014 */
[----:B------:R-:W-:Y:S01]  /*1d860*/  HFMA2.MMA R24, R44, R41, R61 ;  /* 0x000000292c187235 */ /* 0x000fe2000000003d */
[----:B------:R-:W-:Y:S01]  /*1d870*/  HFMA2 R32, R0, R34, R32 ;  /* 0x0000002200207231 */ /* 0x000fe20000000020 */
[----:B------:R-:W-:Y:S02]  /*1d880*/  HFMA2.MMA R37, R94, R39, R37 ;  /* 0x000000275e257235 */ /* 0x000fe40000000025 */
[----:B------:R-:W-:Y:S01]  /*1d890*/  HFMA2.MMA R25, R50, R42, R25 ;  /* 0x0000002a32197235 */ /* 0x000fe20000000019 */
[-C--:B------:R-:W-:Y:S02]  /*1d8a0*/  HFMA2 R36, R95, R39.reuse, R36 ;  /* 0x000000275f247231 */ /* 0x080fe40000000024 */
[----:B------:R-:W-:-:S02]  /*1d8b0*/  HFMA2 R38, R93, R39, R38 ;  /* 0x000000275d267231 */ /* 0x000fc40000000026 */
[----:B------:R-:W-:Y:S01]  /*1d8c0*/  HFMA2 R32, R26, R35, R32 ;  /* 0x000000231a207231 */ /* 0x000fe20000000020 */
[----:B------:R-:W-:Y:S01]  /*1d8d0*/  HFMA2.MMA R26, R48, R42, R24 ;  /* 0x0000002a301a7235 */ /* 0x000fe20000000018 */
[----:B------:R-:W-:Y:S01]  /*1d8e0*/  HADD2 R59, R36.H0_H0, R36.H1_H1 ;  /* 0x30000024243b7230 */ /* 0x000fe20000000800 */
[----:B------:R-:W-:Y:S01]  /*1d8f0*/  HFMA2.MMA R33, R96, R39, R123 ;  /* 0x0000002760217235 */ /* 0x000fe2000000007b */
[----:B------:R-:W-:Y:S01]  /*1d900*/  HADD2 R60, R37.H0_H0, R37.H1_H1 ;  /* 0x30000025253c7230 */ /* 0x000fe20000000800 */
[-C--:B------:R-:W-:Y:S01]  /*1d910*/  HFMA2.MMA R25, R54, R43.reuse, R25 ;  /* 0x0000002b36197235 */ /* 0x080fe20000000019 */
[----:B------:R-:W-:Y:S02]  /*1d920*/  HADD2 R62, R38.H0_H0, R38.H1_H1 ;  /* 0x30000026263e7230 */ /* 0x000fe40000000800 */
[----:B------:R-:W0:Y:S01]  /*1d930*/  LDS.128 R36, [UR5+0x3b0] ;  /* 0x0003b005ff247984 */ /* 0x000e220008000c00 */
[----:B------:R-:W-:-:S04]  /*1d940*/  HFMA2.MMA R26, R52, R43, R26 ;  /* 0x0000002b341a7235 */ /* 0x000fc8000000001a */
[----:B-1----:R-:W-:-:S04]  /*1d950*/  HFMA2.MMA R25, R66, R28, R25 ;  /* 0x0000001c42197235 */ /* 0x002fc80000000019 */
[----:B------:R-:W-:Y:S01]  /*1d960*/  HFMA2.MMA R35, R56, R28, R26 ;  /* 0x0000001c38237235 */ /* 0x000fe2000000001a */
[----:B------:R-:W-:-:S03]  /*1d970*/  HFMA2 R32, R22, R40, R32 ;  /* 0x0000002816207231 */ /* 0x000fc60000000020 */
[----:B------:R-:W-:-:S04]  /*1d980*/  HFMA2.MMA R44, R72, R29, R25 ;  /* 0x0000001d482c7235 */ /* 0x000fc80000000019 */
        /* <DEDUP_REMOVED lines=9> */
[-C--:B------:R-:W-:Y:S02]  /*1da20*/  HFMA2 R20, R53, R43.reuse, R20 ;  /* 0x0000002b35147231 */ /* 0x080fe40000000014 */
[----:B------:R-:W-:Y:S02]  /*1da30*/  HFMA2 R21, R51, R43, R21 ;  /* 0x0000002b33157231 */ /* 0x000fe40000000015 */
[----:B------:R-:W-:Y:S01]  /*1da40*/  HFMA2 R20, R63, R28, R20 ;  /* 0x0000001c3f147231 */ /* 0x000fe20000000014 */
[----:B0-----:R-:W-:-:S02]  /*1da50*/  HFMA2.MMA R43, R92, R36, R46 ;  /* 0x000000245c2b7235 */ /* 0x001fc4000000002e */
[----:B------:R-:W-:Y:S01]  /*1da60*/  HFMA2.MMA R45, R90, R36, R45 ;  /* 0x000000245a2d7235 */ /* 0x000fe2000000002d */
[----:B------:R-:W-:Y:S02]  /*1da70*/  HFMA2 R21, R55, R28, R21 ;  /* 0x0000001c37157231 */ /* 0x000fe40000000015 */
[-C--:B------:R-:W-:Y:S02]  /*1da80*/  HFMA2 R42, R71, R29.reuse, R20 ;  /* 0x0000001d472a7231 */ /* 0x080fe40000000014 */
[----:B------:R-:W-:Y:S01]  /*1da90*/  HFMA2 R21, R69, R29, R21 ;  /* 0x0000001d45157231 */ /* 0x000fe20000000015 */
[-C--:B------:R-:W-:Y:S01]  /*1daa0*/  HFMA2.MMA R19, R86, R37.reuse, R43 ;  /* 0x0000002556137235 */ /* 0x080fe2000000002b */
[-C--:B------:R-:W-:Y:S01]  /*1dab0*/  HFMA2 R42, R84, R30.reuse, R42 ;  /* 0x0000001e542a7231 */ /* 0x080fe2000000002a */
[----:B------:R-:W-:Y:S01]  /*1dac0*/  HFMA2.MMA R45, R78, R37, R45 ;  /* 0x000000254e2d7235 */ /* 0x000fe2000000002d */
[----:B------:R-:W-:Y:S02]  /*1dad0*/  HFMA2 R21, R76, R30, R21 ;  /* 0x0000001e4c157231 */ /* 0x000fe40000000015 */
        /* <DEDUP_REMOVED lines=11> */
[----:B------:R-:W-:Y:S01]  /*1db90*/  IADD3 R128, R128, 0x20, RZ ;  /* 0x0000002080807810 */ /* 0x000fe20007ffe0ff */
[----:B------:R-:W-:-:S02]  /*1dba0*/  HFMA2 R21, R73, R38, R21 ;  /* 0x0000002649157231 */ /* 0x000fc40000000015 */
[-C--:B------:R-:W-:Y:S01]  /*1dbb0*/  HFMA2 R41, R95, R39.reuse, R41 ;  /* 0x000000275f297231 */ /* 0x080fe20000000029 */
[C---:B------:R-:W-:Y:S01]  /*1dbc0*/  ISETP.GE.AND P0, PT, R128.reuse, UR13, PT ;  /* 0x0000000d80007c0c */ /* 0x040fe2000bf06270 */
[----:B------:R-:W-:Y:S01]  /*1dbd0*/  HFMA2 R21, R93, R39, R21 ;  /* 0x000000275d157231 */ /* 0x000fe20000000015 */
[----:B------:R-:W-:Y:S01]  /*1dbe0*/  ISETP.LT.AND P1, PT, R128, R129, PT ;  /* 0x000000818000720c */ /* 0x000fe20003f21270 */
[----:B------:R-:W-:Y:S02]  /*1dbf0*/  HADD2 R104, R104.H0_H0, R104.H1_H1 ;  /* 0x3000006868687230 */ /* 0x000fe40000000800 */
[----:B------:R-:W-:Y:S02]  /*1dc00*/  HADD2 R103, R103.H0_H0, R103.H1_H1 ;  /* 0x3000006767677230 */ /* 0x000fe40000000800 */
[----:B------:R-:W-:Y:S02]  /*1dc10*/  HADD2 R33, R33.H0_H0, R33.H1_H1 ;  /* 0x3000002121217230 */ /* 0x000fe40000000800 */
        /* <DEDUP_REMOVED lines=43> */
.L_x_3122:
[----:B------:R-:W0:Y:S01]  /*1ded0*/  LDC.64 R76, c[0x0][0x230] ;  /* 0x00008c00ff4c7b82 */ /* 0x000e220000000a00 */
[----:B------:R-:W-:Y:S01]  /*1dee0*/  ISETP.GE.AND P0, PT, R128, R129, PT ;  /* 0x000000818000720c */ /* 0x000fe20003f06270 */
[----:B------:R-:W-:Y:S01]  /*1def0*/  ULDC UR6, c[0x0][0x26c] ;  /* 0x00009b0000067ab9 */ /* 0x000fe20000000800 */
[----:B------:R-:W-:Y:S02]  /*1df00*/  IMAD R127, R124, UR4, R127 ;  /* 0x000000047c7f7c24 */ /* 0x000fe4000f8e027f */
[----:B------:R-:W-:Y:S02]  /*1df10*/  ISETP.GE.OR P0, PT, R128, UR6, P0 ;  /* 0x0000000680007c0c */ /* 0x000fe40008706670 */
[----:B0-----:R-:W-:-:S11]  /*1df20*/  IMAD.WIDE R76, R127, 0x2, R76 ;  /* 0x000000027f4c7825 */ /* 0x001fd600078e024c */
[----:B------:R-:W-:Y:S05]  /*1df30*/  @P0 BRA `(.L_x_3124) ;  /* 0x0000001c00540947 */ /* 0x000fea0003800000 */
[----:B------:R-:W-:Y:S02]  /*1df40*/  SHF.R.S32.HI R19, RZ, 0x1f, R124 ;  /* 0x0000001fff137819 */ /* 0x000fe4000001147c */
[C---:B------:R-:W-:Y:S02]  /*1df50*/  SHF.L.U32 R0, R124.reuse, 0x2, RZ ;  /* 0x000000027c007819 */ /* 0x040fe400000006ff */
[----:B------:R-:W-:-:S07]  /*1df60*/  SHF.L.U64.HI R2, R124, 0x2, R19 ;  /* 0x000000027c027819 */ /* 0x000fce0000010213 */
.L_x_3125:
[C---:B------:R-:W-:Y:S02]  /*1df70*/  ISETP.NE.AND P1, PT, R128.reuse, R125, PT ;  /* 0x0000007d8000720c */ /* 0x040fe40003f25270 */
[----:B------:R-:W-:Y:S02]  /*1df80*/  MOV R20, R44 ;  /* 0x0000002c00147202 */ /* 0x000fe40000000f00 */
[----:B------:R-:W-:Y:S01]  /*1df90*/  MOV R21, R45 ;  /* 0x0000002d00157202 */ /* 0x000fe20000000f00 */
[----:B------:R-:W-:Y:S01]  /*1dfa0*/  HFMA2.MMA R26, -RZ, RZ, 0, 0.25 ;  /* 0x00003400ff1a7435 */ /* 0x000fe200000001ff */
[----:B------:R-:W0:Y:S04]  /*1dfb0*/  LDS.128 R32, [UR5] ;  /* 0x00000005ff207984 */ /* 0x000e280008000c00 */
[----:B------:R-:W2:Y:S03]  /*1dfc0*/  LDG.E.128.CONSTANT R20, desc[UR8][R20.64] ;  /* 0x0000000814147981 */ /* 0x000ea6000c1e9d00 */
[----:B------:R-:W1:Y:S01]  /*1dfd0*/  @!P1 LDC.64 R18, c[0x0][0x248] ;  /* 0x00009200ff129b82 */ /* 0x000e620000000a00 */
[----:B------:R-:W-:-:S05]  /*1dfe0*/  @!P1 LEA R25, R128, 0x1, 0x1 ;  /* 0x0000000180199811 */ /* 0x000fca00078e08ff */
[----:B-1----:R-:W-:-:S06]  /*1dff0*/  @!P1 IMAD.WIDE R24, R25, 0x2, R18 ;  /* 0x0000000219189825 */ /* 0x002fcc00078e0212 */
[----:B------:R1:W3:Y:S01]  /*1e000*/  @!P1 LDG.E.U16.CONSTANT R25, desc[UR8][R24.64] ;  /* 0x0000000818199981 */ /* 0x0002e2000c1e9500 */
[----:B------:R-:W-:-:S04]  /*1e010*/  @!P1 IADD3 R126, R126, 0x1, RZ ;  /* 0x000000017e7e9810 */ /* 0x000fc80007ffe0ff */
[----:B------:R-:W-:-:S06]  /*1e020*/  @!P1 LEA R56, R126, R1, 0x3 ;  /* 0x000000017e389211 */ /* 0x000fcc00078e18ff */
[----:B------:R-:W4:Y:S01]  /*1e030*/  @!P1 LDL.64 R56, [R56] ;  /* 0x0000000038389983 */ /* 0x000f220000100a00 */
[----:B------:R-:W-:Y:S01]  /*1e040*/  HFMA2.MMA R28, -RZ, RZ, 0, 0.015625 ;  /* 0x00002400ff1c7435 */ /* 0x000fe200000001ff */
[----:B------:R-:W-:-:S04]  /*1e050*/  IADD3 R18, P0, R44, R0, RZ ;  /* 0x000000002c127210 */ /* 0x000fc80007f1e0ff */
[C---:B------:R-:W-:Y:S02]  /*1e060*/  IADD3.X R19, R45.reuse, R2, RZ, P0, !PT ;  /* 0x000000022d137210 */ /* 0x040fe400007fe4ff */
[----:B------:R-:W-:-:S03]  /*1e070*/  PRMT R45, R45, 0x5410, R26 ;  /* 0x000054102d2d7816 */ /* 0x000fc6000000001a */
[----:B-1----:R-:W-:Y:S02]  /*1e080*/  PRMT R24, R28, 0x7610, R24 ;  /* 0x000076101c187816 */ /* 0x002fe40000000018 */
[----:B------:R-:W-:Y:S02]  /*1e090*/  MOV R41, 0x2c00 ;  /* 0x00002c0000297802 */ /* 0x000fe40000000f00 */
[C---:B--2---:R-:W-:Y:S02]  /*1e0a0*/  LOP3.LUT R26, R20.reuse, 0xc000c, RZ, 0xc0, !PT ;  /* 0x000c000c141a7812 */ /* 0x044fe400078ec0ff */
[C---:B------:R-:W-:Y:S02]  /*1e0b0*/  LOP3.LUT R28, R20.reuse, 0x300030, RZ, 0xc0, !PT ;  /* 0x00300030141c7812 */ /* 0x040fe400078ec0ff */
[----:B------:R-:W-:Y:S02]  /*1e0c0*/  LOP3.LUT R29, R20, 0xc000c0, RZ, 0xc0, !PT ;  /* 0x00c000c0141d7812 */ /* 0x000fe400078ec0ff */
[----:B------:R-:W-:-:S02]  /*1e0d0*/  SHF.R.U32.HI R37, RZ, 0x8, R20 ;  /* 0x00000008ff257819 */ /* 0x000fc40000011614 */
[C---:B------:R-:W-:Y:S02]  /*1e0e0*/  LOP3.LUT R30, R21.reuse, 0x30003, RZ, 0xc0, !PT ;  /* 0x00030003151e7812 */ /* 0x040fe400078ec0ff */
[C---:B------:R-:W-:Y:S02]  /*1e0f0*/  LOP3.LUT R31, R21.reuse, 0x300030, RZ, 0xc0, !PT ;  /* 0x00300030151f7812 */ /* 0x040fe400078ec0ff */
[----:B------:R-:W-:Y:S02]  /*1e100*/  LOP3.LUT R40, R21, 0xc000c0, RZ, 0xc0, !PT ;  /* 0x00c000c015287812 */ /* 0x000fe400078ec0ff */
[----:B------:R-:W-:Y:S02]  /*1e110*/  SHF.R.U32.HI R36, RZ, 0x8, R21 ;  /* 0x00000008ff247819 */ /* 0x000fe40000011615 */
[C---:B------:R-:W-:Y:S02]  /*1e120*/  LOP3.LUT R49, R22.reuse, 0x30003, RZ, 0xc0, !PT ;  /* 0x0003000316317812 */ /* 0x040fe400078ec0ff */
[----:B------:R-:W-:-:S02]  /*1e130*/  LOP3.LUT R42, R22, 0x300030, RZ, 0xc0, !PT ;  /* 0x00300030162a7812 */ /* 0x000fc400078ec0ff */
[----:B------:R-:W-:Y:S02]  /*1e140*/  LOP3.LUT R50, R22, 0xc000c0, RZ, 0xc0, !PT ;  /* 0x00c000c016327812 */ /* 0x000fe400078ec0ff */
[----:B------:R-:W-:Y:S02]  /*1e150*/  SHF.R.U32.HI R38, RZ, 0x8, R22 ;  /* 0x00000008ff267819 */ /* 0x000fe40000011616 */
[----:B------:R-:W-:Y:S02]  /*1e160*/  SHF.R.U32.HI R39, RZ, 0x8, R23 ;  /* 0x00000008ff277819 */ /* 0x000fe40000011617 */
[----:B---3--:R-:W-:Y:S02]  /*1e170*/  @!P1 IADD3 R125, R25, R128, RZ ;  /* 0x00000080197d9210 */ /* 0x008fe40007ffe0ff */
        /* <DEDUP_REMOVED lines=23> */
[-C--:B------:R-:W-:Y:S02]  /*1e2f0*/  HFMA2 R53, R26, R45.reuse.H1_H1, -258, -258 ;  /* 0xdc08dc081a357431 */ /* 0x080fe4000006002d */
[-C--:B------:R-:W-:Y:S02]  /*1e300*/  HFMA2 R54, R54, R45.reuse.H1_H1, -258, -258 ;  /* 0xdc08dc0836367431 */ /* 0x080fe4000006002d */
[-C--:B------:R-:W-:Y:S02]  /*1e310*/  HFMA2 R55, R55, R45.reuse.H1_H1, -258, -258 ;  /* 0xdc08dc0837377431 */ /* 0x080fe4000006002d */
[-C--:B------:R-:W-:Y:S02]  /*1e320*/  HFMA2 R58, R58, R45.reuse.H1_H1, -258, -258 ;  /* 0xdc08dc083a3a7431 */ /* 0x080fe4000006002d */
[-C--:B------:R-:W-:Y:S01]  /*1e330*/  HFMA2 R46, R22, R45.reuse.H1_H1, -258, -258 ;  /* 0xdc08dc08162e7431 */ /* 0x080fe2000006002d */
[----:B------:R-:W-:Y:S01]  /*1e340*/  LOP3.LUT R20, R20, 0x64006400, RZ, 0xfc, !PT ;  /* 0x6400640014147812 */ /* 0x000fe200078efcff */
[----:B------:R-:W-:Y:S01]  /*1e350*/  HFMA2 R45, R23, R45.H1_H1, -258, -258 ;  /* 0xdc08dc08172d7431 */ /* 0x000fe2000006002d */
[----:B------:R-:W-:-:S02]  /*1e360*/  LOP3.LUT R23, R38, 0x300030, RZ, 0xc0, !PT ;  /* 0x0030003026177812 */ /* 0x000fc400078ec0ff */
[----:B------:R-:W-:Y:S02]  /*1e370*/  LOP3.LUT R22, R21, 0x64006400, RZ, 0xfc, !PT ;  /* 0x6400640015167812 */ /* 0x000fe400078efcff */
[----:B------:R-:W-:Y:S02]  /*1e380*/  LOP3.LUT R28, R28, 0x64006400, RZ, 0xfc, !PT ;  /* 0x640064001c1c7812 */ /* 0x000fe400078efcff */
[----:B------:R-:W-:Y:S01]  /*1e390*/  LOP3.LUT R67, R25, 0x64006400, RZ, 0xfc, !PT ;  /* 0x6400640019437812 */ /* 0x000fe200078efcff */
[-C--:B------:R-:W-:Y:S01]  /*1e3a0*/  HFMA2 R44, R20, R41.reuse.H0_H0, -66, -66 ;  /* 0xd420d420142c7431 */ /* 0x080fe20000040029 */
[----:B------:R-:W-:Y:S01]  /*1e3b0*/  LOP3.LUT R62, R43, 0x64006400, RZ, 0xfc, !PT ;  /* 0x640064002b3e7812 */ /* 0x000fe200078efcff */
[-C--:B------:R-:W-:Y:S01]  /*1e3c0*/  HFMA2 R43, R22, R41.reuse.H0_H0, -66, -66 ;  /* 0xd420d420162b7431 */ /* 0x080fe20000040029 */
[----:B------:R-:W-:Y:S02]  /*1e3d0*/  LOP3.LUT R26, R23, 0x64006400, RZ, 0xfc, !PT ;  /* 0x64006400171a7812 */ /* 0x000fe400078efcff */
[----:B------:R-:W1:Y:S01]  /*1e3e0*/  LDS.128 R20, [UR5+0x10] ;  /* 0x00001005ff147984 */ /* 0x000e620008000c00 */
[----:B------:R-:W-:Y:S01]  /*1e3f0*/  HFMA2 R59, R28, R41.H0_H0, -66, -66 ;  /* 0xd420d4201c3b7431 */ /* 0x000fe20000040029 */
[----:B------:R-:W-:Y:S01]  /*1e400*/  LOP3.LUT R28, R38, 0xc000c0, RZ, 0xc0, !PT ;  /* 0x00c000c0261c7812 */ /* 0x000fe200078ec0ff */
[----:B------:R-:W-:Y:S01]  /*1e410*/  HADD2 R67, R67, -1026, -1026 ;  /* 0xe402e40243437430 */ /* 0x000fe20000000000 */
[----:B------:R-:W-:-:S02]  /*1e420*/  LOP3.LUT R60, R31, 0x64006400, RZ, 0xfc, !PT ;  /* 0x640064001f3c7812 */ /* 0x000fc400078efcff */
[----:B------:R-:W-:Y:S02]  /*1e430*/  LOP3.LUT R31, R39, 0x300030, RZ, 0xc0, !PT ;  /* 0x00300030271f7812 */ /* 0x000fe400078ec0ff */
[----:B------:R-:W-:Y:S02]  /*1e440*/  LOP3.LUT R69, R49, 0x64006400, RZ, 0xfc, !PT ;  /* 0x6400640031457812 */ /* 0x000fe400078efcff */
[----:B------:R-:W-:Y:S02]  /*1e450*/  LOP3.LUT R70, R51, 0x64006400, RZ, 0xfc, !PT ;  /* 0x6400640033467812 */ /* 0x000fe400078efcff */
[----:B------:R-:W-:Y:S01]  /*1e460*/  LOP3.LUT R51, R28, 0x64006400, RZ, 0xfc, !PT ;  /* 0x640064001c337812 */ /* 0x000fe200078efcff */
[----:B0-----:R-:W-:Y:S01]  /*1e470*/  HFMA2.MMA R28, R67, R32, RZ ;  /* 0x00000020431c7235 */ /* 0x001fe200000000ff */
[----:B------:R-:W-:Y:S02]  /*1e480*/  LOP3.LUT R42, R42, 0x64006400, RZ, 0xfc, !PT ;  /* 0x640064002a2a7812 */ /* 0x000fe400078efcff */
[----:B------:R-:W-:Y:S01]  /*1e490*/  LOP3.LUT R30, R30, 0x64006400, RZ, 0xfc, !PT ;  /* 0x640064001e1e7812 */ /* 0x000fe200078efcff */
[----:B------:R-:W-:Y:S01]  /*1e4a0*/  HADD2 R69, R69, -1026, -1026 ;  /* 0xe402e40245457430 */ /* 0x000fe20000000000 */
[----:B------:R-:W-:-:S02]  /*1e4b0*/  LOP3.LUT R64, R31, 0x64006400, RZ, 0xfc, !PT ;  /* 0x640064001f407812 */ /* 0x000fc400078efcff */
[----:B------:R-:W-:Y:S01]  /*1e4c0*/  LOP3.LUT R31, R40, 0x64006400, RZ, 0xfc, !PT ;  /* 0x64006400281f7812 */ /* 0x000fe200078efcff */
[-C--:B------:R-:W-:Y:S01]  /*1e4d0*/  HFMA2 R61, R42, R41.reuse.H0_H0, -66, -66 ;  /* 0xd420d4202a3d7431 */ /* 0x080fe20000040029 */
[----:B------:R-:W-:Y:S01]  /*1e4e0*/  LOP3.LUT R29, R29, 0x64006400, RZ, 0xfc, !PT ;  /* 0x640064001d1d7812 */ /* 0x000fe200078efcff */
[-C--:B------:R-:W-:Y:S02]  /*1e4f0*/  HFMA2 R60, R60, R41.reuse.H0_H0, -66, -66 ;  /* 0xd420d4203c3c7431 */ /* 0x080fe40000040029 */
[-C--:B------:R-:W-:Y:S02]  /*1e500*/  HFMA2 R62, R62, R41.reuse.H0_H0, -66, -66 ;  /* 0xd420d4203e3e7431 */ /* 0x080fe40000040029 */
[-C--:B------:R-:W-:Y:S02]  /*1e510*/  HFMA2 R42, R26, R41.reuse.H0_H0, -66, -66 ;  /* 0xd420d4201a2a7431 */ /* 0x080fe40000040029 */
[----:B------:R-:W-:Y:S01]  /*1e520*/  HADD2 R68, R30, -1026, -1026 ;  /* 0xe402e4021e447430 */ /* 0x000fe20000000000 */
[----:B------:R-:W-:Y:S01]  /*1e530*/  HFMA2.MMA R28, R53, R33, R28 ;  /* 0x00000021351c7235 */ /* 0x000fe2000000001c */
[----:B------:R-:W-:-:S02]  /*1e540*/  HFMA2 R41, R64, R41.H0_H0, -66, -66 ;  /* 0xd420d42040297431 */ /* 0x000fc40000040029 */
[----:B------:R-:W-:Y:S02]  /*1e550*/  HADD2 R70, R70, -1026, -1026 ;  /* 0xe402e40246467430 */ /* 0x000fe40000000000 */
[-C--:B------:R-:W-:Y:S01]  /*1e560*/  HFMA2 R64, R31, R24.reuse.H0_H0, -18, -18 ;  /* 0xcc80cc801f407431 */ /* 0x080fe20000040018 */
[----:B------:R-:W-:Y:S01]  /*1e570*/  HFMA2.MMA R31, R69, R32, RZ ;  /* 0x00000020451f7235 */ /* 0x000fe200000000ff */
[----:B------:R-:W-:Y:S02]  /*1e580*/  HFMA2 R63, R29, R24.H0_H0, -18, -18 ;  /* 0xcc80cc801d3f7431 */ /* 0x000fe40000040018 */
[-C--:B------:R-:W-:Y:S02]  /*1e590*/  HFMA2 R29, R68, R32.reuse, RZ.H0_H0 ;  /* 0x00000020441d7231 */ /* 0x080fe400000400ff */
[----:B------:R-:W-:Y:S02]  /*1e5a0*/  HFMA2 R32, R70, R32, RZ.H0_H0 ;  /* 0x0000002046207231 */ /* 0x000fe400000400ff */
[-C--:B------:R-:W-:Y:S01]  /*1e5b0*/  HFMA2 R30, R54, R33.reuse, R29 ;  /* 0x00000021361e7231 */ /* 0x080fe2000000001d */
[C---:B------:R-:W-:Y:S01]  /*1e5c0*/  LOP3.LUT R25, R37.reuse, 0xc000c0, RZ, 0xc0, !PT ;  /* 0x00c000c025197812 */ /* 0x040fe200078ec0ff */
[----:B------:R-:W-:Y:S01]  /*1e5d0*/  HFMA2 R29, R58, R33, R32 ;  /* 0x000000213a1d7231 */ /* 0x000fe20000000020 */
[----:B------:R-:W-:Y:S01]  /*1e5e0*/  LOP3.LUT R26, R36, 0xc000c0, RZ, 0xc0, !PT ;  /* 0x00c000c0241a7812 */ /* 0x000fe200078ec0ff */
[----:B------:R-:W-:Y:S01]  /*1e5f0*/  HFMA2.MMA R32, R59, R34, R28 ;  /* 0x000000223b207235 */ /* 0x000fe2000000001c */
[----:B------:R-:W-:Y:S01]  /*1e600*/  LOP3.LUT R37, R37, 0x30003, RZ, 0xc0, !PT ;  /* 0x0003000325257812 */ /* 0x000fe200078ec0ff */
[----:B------:R-:W-:Y:S01]  /*1e610*/  HFMA2.MMA R31, R55, R33, R31 ;  /* 0x00000021371f7235 */ /* 0x000fe2000000001f */
[----:B------:R-:W-:-:S02]  /*1e620*/  LOP3.LUT R71, R52, 0x64006400, RZ, 0xfc, !PT ;  /* 0x6400640034477812 */ /* 0x000fc400078efcff */
[----:B------:R-:W-:Y:S02]  /*1e630*/  LOP3.LUT R49, R26, 0x64006400, RZ, 0xfc, !PT ;  /* 0x640064001a317812 */ /* 0x000fe400078efcff */
[----:B------:R-:W-:Y:S01]  /*1e640*/  LOP3.LUT R52, R37, 0x64006400, RZ, 0xfc, !PT ;  /* 0x6400640025347812 */ /* 0x000fe200078efcff */
[----:B------:R-:W-:Y:S01]  /*1e650*/  HFMA2.MMA R32, R63, R35, R32 ;  /* 0x000000233f207235 */ /* 0x000fe20000000020 */
[----:B------:R-:W-:Y:S01]  /*1e660*/  LOP3.LUT R65, R50, 0x64006400, RZ, 0xfc, !PT ;  /* 0x6400640032417812 */ /* 0x000fe200078efcff */
[----:B------:R-:W-:Y:S01]  /*1e670*/  HFMA2 R26, R49, R24.H0_H0, -18, -18 ;  /* 0xcc80cc80311a7431 */ /* 0x000fe20000040018 */
[----:B------:R-:W-:Y:S01]  /*1e680*/  HFMA2.MMA R49, R61, R34, R31 ;  /* 0x000000223d317235 */ /* 0x000fe2000000001f */
[-C--:B------:R-:W-:Y:S02]  /*1e690*/  HFMA2 R33, R60, R34.reuse, R30 ;  /* 0x000000223c217231 */ /* 0x080fe4000000001e */
[----:B------:R-:W-:Y:S02]  /*1e6a0*/  HFMA2 R50, R62, R34, R29 ;  /* 0x000000223e327231 */ /* 0x000fe4000000001d */
[----:B------:R-:W-:Y:S01]  /*1e6b0*/  HADD2 R52, R52, -1026, -1026 ;  /* 0xe402e40234347430 */ /* 0x000fe20000000000 */
[----:B------:R-:W0:Y:S01]  /*1e6c0*/  LDS.128 R28, [UR5+0x80] ;  /* 0x00008005ff1c7984 */ /* 0x000e220008000c00 */
[-C--:B------:R-:W-:Y:S01]  /*1e6d0*/  HFMA2 R65, R65, R24.reuse.H0_H0, -18, -18 ;  /* 0xcc80cc8041417431 */ /* 0x080fe20000040018 */
[----:B------:R-:W-:Y:S01]  /*1e6e0*/  LOP3.LUT R40, R39, 0xc000c0, RZ, 0xc0, !PT ;  /* 0x00c000c027287812 */ /* 0x000fe200078ec0ff */
[----:B------:R-:W-:Y:S01]  /*1e6f0*/  HFMA2 R66, R71, R24.H0_H0, -18, -18 ;  /* 0xcc80cc8047427431 */ /* 0x000fe20000040018 */
[----:B------:R-:W-:Y:S01]  /*1e700*/  LOP3.LUT R25, R25, 0x64006400, RZ, 0xfc, !PT ;  /* 0x6400640019197812 */ /* 0x000fe200078efcff */
[----:B-1----:R-:W-:Y:S01]  /*1e710*/  HFMA2.MMA R32, R52, R20, R32 ;  /* 0x0000001434207235 */ /* 0x002fe20000000020 */
[----:B------:R-:W-:Y:S01]  /*1e720*/  LOP3.LUT R38, R38, 0x30003, RZ, 0xc0, !PT ;  /* 0x0003000326267812 */ /* 0x000fe200078ec0ff */
[-C--:B------:R-:W-:Y:S01]  /*1e730*/  HFMA2 R33, R64, R35.reuse, R33 ;  /* 0x0000002340217231 */ /* 0x080fe20000000021 */
[----:B------:R-:W-:Y:S01]  /*1e740*/  HFMA2.MMA R34, R65, R35, R49 ;  /* 0x0000002341227235 */ /* 0x000fe20000000031 */
[----:B------:R-:W-:Y:S01]  /*1e750*/  LOP3.LUT R36, R36, 0x30003, RZ, 0xc0, !PT ;  /* 0x0003000324247812 */ /* 0x000fe200078ec0ff */
[----:B------:R-:W-:Y:S01]  /*1e760*/  HFMA2 R35, R66, R35, R50 ;  /* 0x0000002342237231 */ /* 0x000fe20000000032 */
[----:B------:R-:W-:-:S02]  /*1e770*/  LOP3.LUT R39, R39, 0x30003, RZ, 0xc0, !PT ;  /* 0x0003000327277812 */ /* 0x000fc400078ec0ff */
[----:B------:R-:W-:Y:S01]  /*1e780*/  LOP3.LUT R73, R40, 0x64006400, RZ, 0xfc, !PT ;  /* 0x6400640028497812 */ /* 0x000fe200078efcff */
[-C--:B------:R-:W-:Y:S01]  /*1e790*/  HFMA2 R40, R25, R24.reuse.H0_H0, -18, -18 ;  /* 0xcc80cc8019287431 */ /* 0x080fe20000040018 */
[----:B------:R-:W-:Y:S01]  /*1e7a0*/  LOP3.LUT R50, R38, 0x64006400, RZ, 0xfc, !PT ;  /* 0x6400640026327812 */ /* 0x000fe200078efcff */
[----:B------:R-:W-:Y:S01]  /*1e7b0*/  HFMA2 R25, R51, R24.H0_H0, -18, -18 ;  /* 0xcc80cc8033197431 */ /* 0x000fe20000040018 */
[----:B------:R-:W-:Y:S02]  /*1e7c0*/  LOP3.LUT R51, R36, 0x64006400, RZ, 0xfc, !PT ;  /* 0x6400640024337812 */ /* 0x000fe400078efcff */
[----:B------:R-:W-:Y:S01]  /*1e7d0*/  LOP3.LUT R49, R39, 0x64006400, RZ, 0xfc, !PT ;  /* 0x6400640027317812 */ /* 0x000fe200078efcff */
[----:B------:R-:W-:Y:S01]  /*1e7e0*/  HFMA2.MMA R32, R48, R21, R32 ;  /* 0x0000001530207235 */ /* 0x000fe20000000020 */
[----:B------:R-:W-:Y:S01]  /*1e7f0*/  HADD2 R50, R50, -1026, -1026 ;  /* 0xe402e40232327430 */ /* 0x000fe20000000000 */
[----:B------:R-:W1:Y:S01]  /*1e800*/  LDS.128 R36, [UR5+0x90] ;  /* 0x00009005ff247984 */ /* 0x000e620008000c00 */
[----:B------:R-:W-:-:S02]  /*1e810*/  HADD2 R51, R51, -1026, -1026 ;  /* 0xe402e40233337430 */ /* 0x000fc40000000000 */
[----:B------:R-:W-:Y:S02]  /*1e820*/  HADD2 R49, R49, -1026, -1026 ;  /* 0xe402e40231317430 */ /* 0x000fe40000000000 */
[-C--:B------:R-:W-:Y:S01]  /*1e830*/  HFMA2 R33, R51, R20.reuse, R33 ;  /* 0x0000001433217231 */ /* 0x080fe20000000021 */
[----:B------:R-:W-:Y:S01]  /*1e840*/  HFMA2.MMA R34, R50, R20, R34 ;  /* 0x0000001432227235 */ /* 0x000fe20000000022 */
[----:B------:R-:W-:Y:S01]  /*1e850*/  HFMA2 R35, R49, R20, R35 ;  /* 0x0000001431237231 */ /* 0x000fe20000000023 */
[----:B------:R-:W-:-:S08]  /*1e860*/  HFMA2.MMA R20, R44, R22, R32 ;  /* 0x000000162c147235 */ /* 0x000fd00000000020 */
[----:B------:R-:W-:Y:S02]  /*1e870*/  HFMA2.MMA R20, R40, R23, R20 ;  /* 0x0000001728147235 */ /* 0x000fe40000000014 */
[----:B------:R-:W-:Y:S01]  /*1e880*/  HFMA2.MMA R34, R46, R21, R34 ;  /* 0x000000152e227235 */ /* 0x000fe20000000022 */
[----:B------:R-:W-:-:S07]  /*1e890*/  HFMA2 R33, R47, R21, R33 ;  /* 0x000000152f217231 */ /* 0x000fce0000000021 */
[----:B------:R-:W-:Y:S01]  /*1e8a0*/  HADD2 R71, R20.H0_H0, R20.H1_H1 ;  /* 0x3000001414477230 */ /* 0x000fe20000000800 */
[----:B0-----:R-:W-:Y:S01]  /*1e8b0*/  HFMA2.MMA R20, R67, R28, RZ ;  /* 0x0000001c43147235 */ /* 0x001fe200000000ff */
[----:B------:R-:W-:Y:S01]  /*1e8c0*/  HFMA2 R35, R45, R21, R35 ;  /* 0x000000152d237231 */ /* 0x000fe20000000023 */
[----:B------:R-:W-:Y:S01]  /*1e8d0*/  HFMA2.MMA R34, R42, R22, R34 ;  /* 0x000000162a227235 */ /* 0x000fe20000000022 */
[-C--:B------:R-:W-:Y:S02]  /*1e8e0*/  HFMA2 R33, R43, R22.reuse, R33 ;  /* 0x000000162b217231 */ /* 0x080fe40000000021 */
[----:B------:R-:W-:Y:S01]  /*1e8f0*/  HFMA2 R35, R41, R22, R35 ;  /* 0x0000001629237231 */ /* 0x000fe20000000023 */
[----:B------:R-:W-:Y:S02]  /*1e900*/  HFMA2.MMA R22, R69, R28, RZ ;  /* 0x0000001c45167235 */ /* 0x000fe400000000ff */
[----:B------:R-:W-:Y:S01]  /*1e910*/  HFMA2.MMA R20, R53, R29, R20 ;  /* 0x0000001d35147235 */ /* 0x000fe20000000014 */
[----:B------:R-:W-:-:S02]  /*1e920*/  HFMA2 R24, R73, R24.H0_H0, -18, -18 ;  /* 0xcc80cc8049187431 */ /* 0x000fc40000040018 */
[-C--:B------:R-:W-:Y:S02]  /*1e930*/  HFMA2 R21, R68, R28.reuse, RZ.H0_H0 ;  /* 0x0000001c44157231 */ /* 0x080fe400000400ff */
[----:B------:R-:W-:Y:S01]  /*1e940*/  HFMA2 R28, R70, R28, RZ.H0_H0 ;  /* 0x0000001c461c7231 */ /* 0x000fe200000400ff */
[----:B------:R-:W-:Y:S01]  /*1e950*/  HFMA2.MMA R34, R25, R23, R34 ;  /* 0x0000001719227235 */ /* 0x000fe20000000022 */
[-C--:B------:R-:W-:Y:S02]  /*1e960*/  HFMA2 R33, R26, R23.reuse, R33 ;  /* 0x000000171a217231 */ /* 0x080fe40000000021 */
[----:B------:R-:W-:Y:S02]  /*1e970*/  HFMA2 R35, R24, R23, R35 ;  /* 0x0000001718237231 */ /* 0x000fe40000000023 */
[----:B------:R-:W-:Y:S01]  /*1e980*/  HFMA2 R23, R58, R29, R28 ;  /* 0x0000001d3a177231 */ /* 0x000fe2000000001c */
[----:B------:R-:W-:Y:S01]  /*1e990*/  HFMA2.MMA R28, R59, R30, R20 ;  /* 0x0000001e3b1c7235 */ /* 0x000fe20000000014 */
[----:B------:R-:W-:Y:S01]  /*1e9a0*/  HADD2 R72, R33.H0_H0, R33.H1_H1 ;  /* 0x3000002121487230 */ /* 0x000fe20000000800 */
[----:B------:R-:W-:Y:S01]  /*1e9b0*/  HFMA2.MMA R22, R55, R29, R22 ;  /* 0x0000001d37167235 */ /* 0x000fe20000000016 */
[----:B------:R-:W-:-:S02]  /*1e9c0*/  HADD2 R74, R35.H0_H0, R35.H1_H1 ;  /* 0x30000023234a7230 */ /* 0x000fc40000000800 */
[----:B------:R-:W-:Y:S02]  /*1e9d0*/  HADD2 R73, R34.H0_H0, R34.H1_H1 ;  /* 0x3000002222497230 */ /* 0x000fe40000000800 */
[----:B------:R-:W0:Y:S01]  /*1e9e0*/  LDS.128 R32, [UR5+0x100] ;  /* 0x00010005ff207984 */ /* 0x000e220008000c00 */
[----:B------:R-:W-:Y:S01]  /*1e9f0*/  HFMA2.MMA R28, R63, R31, R28 ;  /* 0x0000001f3f1c7235 */ /* 0x000fe2000000001c */
[----:B----4-:R-:W-:-:S04]  /*1ea00*/  @!P1 PRMT R122, R56, 0x7610, R122 ;  /* 0x00007610387a9816 */ /* 0x010fc8000000007a */
[----:B------:R-:W-:-:S03]  /*1ea10*/  @!P1 PRMT R122, R122, 0x7610, R56 ;  /* 0x000076107a7a9816 */ /* 0x000fc60000000038 */
[----:B-1----:R-:W-:Y:S02]  /*1ea20*/  HFMA2.MMA R28, R52, R36, R28 ;  /* 0x00000024341c7235 */ /* 0x002fe4000000001c */
[----:B------:R-:W-:-:S06]  /*1ea30*/  HFMA2.MMA R56, R61, R30, R22 ;  /* 0x0000001e3d387235 */ /* 0x000fcc0000000016 */
[----:B------:R-:W-:Y:S02]  /*1ea40*/  HFMA2.MMA R28, R48, R37, R28 ;  /* 0x00000025301c7235 */ /* 0x000fe4000000001c */
[----:B------:R-:W-:Y:S01]  /*1ea50*/  HFMA2.MMA R56, R65, R31, R56 ;  /* 0x0000001f41387235 */ /* 0x000fe20000000038 */
[----:B------:R-:W-:-:S05]  /*1ea60*/  HFMA2 R21, R54, R29, R21 ;  /* 0x0000001d36157231 */ /* 0x000fca0000000015 */
[----:B------:R-:W-:Y:S01]  /*1ea70*/  HFMA2.MMA R28, R44, R38, R28 ;  /* 0x000000262c1c7235 */ /* 0x000fe2000000001c */
[-C--:B------:R-:W-:Y:S01]  /*1ea80*/  HFMA2 R29, R60, R30.reuse, R21 ;  /* 0x0000001e3c1d7231 */ /* 0x080fe20000000015 */
[----:B------:R-:W-:Y:S01]  /*1ea90*/  HFMA2.MMA R56, R50, R36, R56 ;  /* 0x0000002432387235 */ /* 0x000fe20000000038 */
[----:B------:R-:W-:Y:S02]  /*1eaa0*/  HFMA2 R30, R62, R30, R23 ;  /* 0x0000001e3e1e7231 */ /* 0x000fe40000000017 */
[-C--:B------:R-:W-:Y:S01]  /*1eab0*/  HFMA2 R29, R64, R31.reuse, R29 ;  /* 0x0000001f401d7231 */ /* 0x080fe2000000001d */
[----:B------:R-:W1:Y:S02]  /*1eac0*/  LDS.128 R20, [UR5+0x110] ;  /* 0x00011005ff147984 */ /* 0x000e640008000c00 */
[----:B------:R-:W-:Y:S01]  /*1ead0*/  HFMA2.MMA R28, R40, R39, R28 ;  /* 0x00000027281c7235 */ /* 0x000fe2000000001c */
[----:B------:R-:W-:Y:S01]  /*1eae0*/  HFMA2 R30, R66, R31, R30 ;  /* 0x0000001f421e7231 */ /* 0x000fe2000000001e */
[----:B------:R-:W-:Y:S01]  /*1eaf0*/  HFMA2.MMA R56, R46, R37, R56 ;  /* 0x000000252e387235 */ /* 0x000fe20000000038 */
[----:B------:R-:W-:-:S02]  /*1eb00*/  HFMA2 R29, R51, R36, R29 ;  /* 0x00000024331d7231 */ /* 0x000fc4000000001d */
[----:B------:R-:W-:Y:S02]  /*1eb10*/  HFMA2 R30, R49, R36, R30 ;  /* 0x00000024311e7231 */ /* 0x000fe4000000001e */
[----:B------:R-:W-:-:S03]  /*1eb20*/  HFMA2 R29, R47, R37, R29 ;  /* 0x000000252f1d7231 */ /* 0x000fc6000000001d */
[----:B------:R-:W-:Y:S01]  /*1eb30*/  HADD2 R78, R28.H0_H0, R28.H1_H1 ;  /* 0x3000001c1c4e7230 */ /* 0x000fe20000000800 */
[----:B------:R-:W-:Y:S01]  /*1eb40*/  HFMA2.MMA R56, R42, R38, R56 ;  /* 0x000000262a387235 */ /* 0x000fe20000000038 */
[----:B------:R-:W-:Y:S01]  /*1eb50*/  HFMA2 R30, R45, R37, R30 ;  /* 0x000000252d1e7231 */ /* 0x000fe2000000001e */
[----:B0-----:R-:W-:Y:S01]  /*1eb60*/  HFMA2.MMA R28, R67, R32, RZ ;  /* 0x00000020431c7235 */ /* 0x001fe200000000ff */
[-C--:B------:R-:W-:Y:S02]  /*1eb70*/  HFMA2 R29, R43, R38.reuse, R29 ;  /* 0x000000262b1d7231 */ /* 0x080fe4000000001d */
[----:B------:R-:W-:Y:S02]  /*1eb80*/  HFMA2 R30, R41, R38, R30 ;  /* 0x00000026291e7231 */ /* 0x000fe4000000001e */
[-C--:B------:R-:W-:Y:S01]  /*1eb90*/  HFMA2 R29, R26, R39.reuse, R29 ;  /* 0x000000271a1d7231 */ /* 0x080fe2000000001d */
[----:B------:R-:W-:Y:S01]  /*1eba0*/  @!P1 PRMT R121, R57, 0x7610, R121 ;  /* 0x0000761039799816 */ /* 0x000fe20000000079 */
[----:B------:R-:W-:Y:S01]  /*1ebb0*/  HFMA2.MMA R75, R25, R39, R56 ;  /* 0x00000027194b7235 */ /* 0x000fe20000000038 */
[----:B------:R-:W-:Y:S01]  /*1ebc0*/  HFMA2 R30, R24, R39, R30 ;  /* 0x00000027181e7231 */ /* 0x000fe2000000001e */
[----:B------:R-:W-:Y:S01]  /*1ebd0*/  HFMA2.MMA R28, R53, R33, R28 ;  /* 0x00000021351c7235 */ /* 0x000fe2000000001c */
[----:B------:R-:W-:Y:S01]  /*1ebe0*/  HADD2 R56, R29.H0_H0, R29.H1_H1 ;  /* 0x3000001d1d387230 */ /* 0x000fe20000000800 */
[----:B------:R-:W-:Y:S01]  /*1ebf0*/  HFMA2.MMA R31, R69, R32, RZ ;  /* 0x00000020451f7235 */ /* 0x000fe200000000ff */
[-C--:B------:R-:W-:Y:S01]  /*1ec00*/  HFMA2 R29, R68, R32.reuse, RZ.H0_H0 ;  /* 0x00000020441d7231 */ /* 0x080fe200000400ff */
[----:B------:R-:W-:Y:S01]  /*1ec10*/  @!P1 PRMT R121, R121, 0x7610, R57 ;  /* 0x0000761079799816 */ /* 0x000fe20000000039 */
[----:B------:R-:W-:Y:S01]  /*1ec20*/  HFMA2 R32, R70, R32, RZ.H0_H0 ;  /* 0x0000002046207231 */ /* 0x000fe200000400ff */
[----:B------:R-:W0:Y:S01]  /*1ec30*/  LDS.128 R36, [UR5+0x180] ;  /* 0x00018005ff247984 */ /* 0x000e220008000c00 */
[----:B------:R-:W-:-:S02]  /*1ec40*/  HADD2 R57, R30.H0_H0, R30.H1_H1 ;  /* 0x3000001e1e397230 */ /* 0x000fc40000000800 */
[-C--:B------:R-:W-:Y:S02]  /*1ec50*/  HFMA2 R30, R54, R33.reuse, R29 ;  /* 0x00000021361e7231 */ /* 0x080fe4000000001d */
[----:B------:R-:W-:Y:S01]  /*1ec60*/  HFMA2 R29, R58, R33, R32 ;  /* 0x000000213a1d7231 */ /* 0x000fe20000000020 */
[----:B------:R-:W-:Y:S02]  /*1ec70*/  HFMA2.MMA R32, R59, R34, R28 ;  /* 0x000000223b207235 */ /* 0x000fe4000000001c */
[----:B------:R-:W-:-:S06]  /*1ec80*/  HFMA2.MMA R31, R55, R33, R31 ;  /* 0x00000021371f7235 */ /* 0x000fcc000000001f */
[----:B------:R-:W-:Y:S02]  /*1ec90*/  HFMA2.MMA R32, R63, R35, R32 ;  /* 0x000000233f207235 */ /* 0x000fe40000000020 */
[----:B------:R-:W-:-:S06]  /*1eca0*/  HFMA2.MMA R79, R61, R34, R31 ;  /* 0x000000223d4f7235 */ /* 0x000fcc000000001f */
[----:B-1----:R-:W-:Y:S01]  /*1ecb0*/  HFMA2.MMA R32, R52, R20, R32 ;  /* 0x0000001434207235 */ /* 0x002fe20000000020 */
        /* <DEDUP_REMOVED lines=9> */
[----:B------:R-:W-:-:S03]  /*1ed50*/  HFMA2 R34, R49, R20, R34 ;  /* 0x0000001431227231 */ /* 0x000fc60000000022 */
[----:B------:R-:W-:Y:S02]  /*1ed60*/  HFMA2.MMA R20, R44, R22, R32 ;  /* 0x000000162c147235 */ /* 0x000fe40000000020 */
[----:B------:R-:W-:-:S06]  /*1ed70*/  HFMA2.MMA R79, R46, R21, R79 ;  /* 0x000000152e4f7235 */ /* 0x000fcc000000004f */
[----:B------:R-:W-:Y:S01]  /*1ed80*/  HFMA2.MMA R20, R40, R23, R20 ;  /* 0x0000001728147235 */ /* 0x000fe20000000014 */
[-C--:B------:R-:W-:Y:S02]  /*1ed90*/  HFMA2 R33, R47, R21.reuse, R33 ;  /* 0x000000152f217231 */ /* 0x080fe40000000021 */
[----:B------:R-:W-:Y:S01]  /*1eda0*/  HFMA2 R34, R45, R21, R34 ;  /* 0x000000152d227231 */ /* 0x000fe20000000022 */
[----:B------:R-:W-:Y:S01]  /*1edb0*/  HFMA2.MMA R79, R42, R22, R79 ;  /* 0x000000162a4f7235 */ /* 0x000fe2000000004f */
[-C--:B------:R-:W-:Y:S02]  /*1edc0*/  HFMA2 R33, R43, R22.reuse, R33 ;  /* 0x000000162b217231 */ /* 0x080fe40000000021 */
[----:B------:R-:W-:-:S03]  /*1edd0*/  HFMA2 R34, R41, R22, R34 ;  /* 0x0000001629227231 */ /* 0x000fc60000000022 */
[----:B------:R-:W-:Y:S01]  /*1ede0*/  HADD2 R82, R20.H0_H0, R20.H1_H1 ;  /* 0x3000001414527230 */ /* 0x000fe20000000800 */
[-C--:B0-----:R-:W-:Y:S02]  /*1edf0*/  HFMA2.MMA R20, R67, R36.reuse, RZ ;  /* 0x0000002443147235 */ /* 0x081fe400000000ff */
[----:B------:R-:W-:Y:S01]  /*1ee00*/  HFMA2.MMA R22, R69, R36, RZ ;  /* 0x0000002445167235 */ /* 0x000fe200000000ff */
[-C--:B------:R-:W-:Y:S02]  /*1ee10*/  HFMA2 R21, R68, R36.reuse, RZ.H0_H0 ;  /* 0x0000002444157231 */ /* 0x080fe400000400ff */
[----:B------:R-:W-:-:S03]  /*1ee20*/  HFMA2 R36, R70, R36, RZ.H0_H0 ;  /* 0x0000002446247231 */ /* 0x000fc600000400ff */
[-C--:B------:R-:W-:Y:S02]  /*1ee30*/  HFMA2.MMA R20, R53, R37.reuse, R20 ;  /* 0x0000002535147235 */ /* 0x080fe40000000014 */
[----:B------:R-:W-:Y:S01]  /*1ee40*/  HFMA2.MMA R22, R55, R37, R22 ;  /* 0x0000002537167235 */ /* 0x000fe20000000016 */
[-C--:B------:R-:W-:Y:S01]  /*1ee50*/  HFMA2 R33, R26, R23.reuse, R33 ;  /* 0x000000171a217231 */ /* 0x080fe20000000021 */
[----:B------:R-:W-:Y:S01]  /*1ee60*/  HFMA2.MMA R81, R25, R23, R79 ;  /* 0x0000001719517235 */ /* 0x000fe2000000004f */
[----:B------:R-:W-:Y:S02]  /*1ee70*/  HFMA2 R80, R24, R23, R34 ;  /* 0x0000001718507231 */ /* 0x000fe40000000022 */
[----:B------:R-:W-:Y:S01]  /*1ee80*/  HFMA2 R23, R58, R37, R36 ;  /* 0x000000253a177231 */ /* 0x000fe20000000024 */
[-C--:B------:R-:W-:Y:S01]  /*1ee90*/  HFMA2.MMA R36, R59, R38.reuse, R20 ;  /* 0x000000263b247235 */ /* 0x080fe20000000014 */
[----:B------:R-:W-:Y:S01]  /*1eea0*/  HADD2 R79, R33.H0_H0, R33.H1_H1 ;  /* 0x30000021214f7230 */ /* 0x000fe20000000800 */
[----:B------:R-:W-:Y:S01]  /*1eeb0*/  HFMA2.MMA R83, R61, R38, R22 ;  /* 0x000000263d537235 */ /* 0x000fe20000000016 */
[----:B------:R-:W0:Y:S05]  /*1eec0*/  LDS.128 R32, [UR5+0x200] ;  /* 0x00020005ff207984 */ /* 0x000e2a0008000c00 */
[----:B------:R-:W-:-:S02]  /*1eed0*/  HFMA2.MMA R36, R63, R39, R36 ;  /* 0x000000273f247235 */ /* 0x000fc40000000024 */
[----:B------:R-:W-:Y:S01]  /*1eee0*/  HFMA2.MMA R83, R65, R39, R83 ;  /* 0x0000002741537235 */ /* 0x000fe20000000053 */
[----:B------:R-:W-:-:S05]  /*1eef0*/  HFMA2 R21, R54, R37, R21 ;  /* 0x0000002536157231 */ /* 0x000fca0000000015 */
[-C--:B-1----:R-:W-:Y:S01]  /*1ef00*/  HFMA2.MMA R36, R52, R28.reuse, R36 ;  /* 0x0000001c34247235 */ /* 0x082fe20000000024 */
[-C--:B------:R-:W-:Y:S01]  /*1ef10*/  HFMA2 R37, R60, R38.reuse, R21 ;  /* 0x000000263c257231 */ /* 0x080fe20000000015 */
[----:B------:R-:W-:Y:S01]  /*1ef20*/  HFMA2.MMA R83, R50, R28, R83 ;  /* 0x0000001c32537235 */ /* 0x000fe20000000053 */
[----:B------:R-:W-:Y:S02]  /*1ef30*/  HFMA2 R38, R62, R38, R23 ;  /* 0x000000263e267231 */ /* 0x000fe40000000017 */
[-C--:B------:R-:W-:Y:S01]  /*1ef40*/  HFMA2 R37, R64, R39.reuse, R37 ;  /* 0x0000002740257231 */ /* 0x080fe20000000025 */
[----:B------:R-:W1:Y:S01]  /*1ef50*/  LDS.128 R20, [UR5+0x280] ;  /* 0x00028005ff147984 */ /* 0x000e620008000c00 */
        /* <DEDUP_REMOVED lines=11> */
[-C--:B------:R-:W-:Y:S01]  /*1f010*/  HFMA2 R29, R26, R31.reuse, R29 ;  /* 0x0000001f1a1d7231 */ /* 0x080fe2000000001d */
[----:B------:R-:W2:Y:S01]  /*1f020*/  LDS.128 R36, [UR5+0x300] ;  /* 0x00030005ff247984 */ /* 0x000ea20008000c00 */
[----:B------:R-:W-:Y:S01]  /*1f030*/  HFMA2 R30, R24, R31, R30 ;  /* 0x0000001f181e7231 */ /* 0x000fe2000000001e */
[----:B------:R-:W-:-:S02]  /*1f040*/  HFMA2.MMA R28, R40, R31, R28 ;  /* 0x0000001f281c7235 */ /* 0x000fc4000000001c */
[----:B------:R-:W-:Y:S01]  /*1f050*/  HFMA2.MMA R85, R25, R31, R83 ;  /* 0x0000001f19557235 */ /* 0x000fe20000000053 */
[----:B------:R-:W-:Y:S01]  /*1f060*/  HADD2 R83, R29.H0_H0, R29.H1_H1 ;  /* 0x3000001d1d537230 */ /* 0x000fe20000000800 */
[-C--:B0-----:R-:W-:Y:S01]  /*1f070*/  HFMA2.MMA R29, R68, R32.reuse, RZ ;  /* 0x00000020441d7235 */ /* 0x081fe200000000ff */
[----:B------:R-:W-:Y:S01]  /*1f080*/  HADD2 R84, R30.H0_H0, R30.H1_H1 ;  /* 0x3000001e1e547230 */ /* 0x000fe20000000800 */
[----:B------:R-:W-:Y:S01]  /*1f090*/  HFMA2.MMA R30, R69, R32, RZ ;  /* 0x00000020451e7235 */ /* 0x000fe200000000ff */
[----:B------:R-:W-:-:S03]  /*1f0a0*/  HFMA2 R31, R70, R32, RZ.H0_H0 ;  /* 0x00000020461f7231 */ /* 0x000fc600000400ff */
[----:B------:R-:W-:Y:S02]  /*1f0b0*/  HADD2 R86, R28.H0_H0, R28.H1_H1 ;  /* 0x3000001c1c567230 */ /* 0x000fe40000000800 */
[----:B------:R-:W-:Y:S01]  /*1f0c0*/  HFMA2 R28, R67, R32, RZ.H0_H0 ;  /* 0x00000020431c7231 */ /* 0x000fe200000400ff */
[-C--:B------:R-:W-:Y:S02]  /*1f0d0*/  HFMA2.MMA R87, R54, R33.reuse, R29 ;  /* 0x0000002136577235 */ /* 0x080fe4000000001d */
[----:B------:R-:W-:Y:S01]  /*1f0e0*/  HFMA2.MMA R88, R55, R33, R30 ;  /* 0x0000002137587235 */ /* 0x000fe2000000001e */
[-C--:B------:R-:W-:Y:S02]  /*1f0f0*/  HFMA2 R32, R53, R33.reuse, R28 ;  /* 0x0000002135207231 */ /* 0x080fe4000000001c */
[----:B------:R-:W-:-:S03]  /*1f100*/  HFMA2 R33, R58, R33, R31 ;  /* 0x000000213a217231 */ /* 0x000fc6000000001f */
[-C--:B------:R-:W-:Y:S01]  /*1f110*/  HFMA2.MMA R87, R60, R34.reuse, R87 ;  /* 0x000000223c577235 */ /* 0x080fe20000000057 */
[-C--:B------:R-:W-:Y:S01]  /*1f120*/  HFMA2 R33, R62, R34.reuse, R33 ;  /* 0x000000223e217231 */ /* 0x080fe20000000021 */
[----:B------:R-:W-:Y:S01]  /*1f130*/  HFMA2.MMA R88, R61, R34, R88 ;  /* 0x000000223d587235 */ /* 0x000fe20000000058 */
[----:B------:R-:W-:Y:S01]  /*1f140*/  HFMA2 R32, R59, R34, R32 ;  /* 0x000000223b207231 */ /* 0x000fe20000000020 */
[-C--:B-1----:R-:W-:Y:S01]  /*1f150*/  HFMA2.MMA R34, R69, R20.reuse, RZ ;  /* 0x0000001445227235 */ /* 0x082fe200000000ff */
[-C--:B------:R-:W-:Y:S01]  /*1f160*/  HFMA2 R93, R66, R35.reuse, R33 ;  /* 0x00000023425d7231 */ /* 0x080fe20000000021 */
[----:B------:R-:W-:Y:S01]  /*1f170*/  HFMA2.MMA R33, R68, R20, RZ ;  /* 0x0000001444217235 */ /* 0x000fe200000000ff */
[----:B------:R-:W-:Y:S01]  /*1f180*/  HFMA2 R94, R63, R35, R32 ;  /* 0x000000233f5e7231 */ /* 0x000fe20000000020 */
        /* <DEDUP_REMOVED lines=8> */
[----:B------:R-:W0:Y:S04]  /*1f210*/  LDS.128 R28, [UR5+0x380] ;  /* 0x00038005ff1c7984 */ /* 0x000e280008000c00 */
[----:B------:R-:W1:Y:S01]  /*1f220*/  LDS.128 R32, [UR5+0x210] ;  /* 0x00021005ff207984 */ /* 0x000e620008000c00 */
[----:B------:R-:W-:-:S02]  /*1f230*/  HFMA2.MMA R21, R61, R22, R88 ;  /* 0x000000163d157235 */ /* 0x000fc40000000058 */
[----:B------:R-:W-:Y:S01]  /*1f240*/  HFMA2.MMA R87, R60, R22, R87 ;  /* 0x000000163c577235 */ /* 0x000fe20000000057 */
[-C--:B------:R-:W-:Y:S02]  /*1f250*/  HFMA2 R90, R62, R22.reuse, R89 ;  /* 0x000000163e5a7231 */ /* 0x080fe40000000059 */
[----:B------:R-:W-:Y:S01]  /*1f260*/  HFMA2 R20, R59, R22, R20 ;  /* 0x000000163b147231 */ /* 0x000fe20000000014 */
[----:B--2---:R-:W-:-:S04]  /*1f270*/  HFMA2.MMA R22, R69, R36, RZ ;  /* 0x0000002445167235 */ /* 0x004fc800000000ff */
[-C--:B------:R-:W-:Y:S02]  /*1f280*/  HFMA2.MMA R89, R64, R23.reuse, R87 ;  /* 0x0000001740597235 */ /* 0x080fe40000000057 */
[----:B------:R-:W-:Y:S02]  /*1f290*/  HFMA2.MMA R87, R65, R23, R21 ;  /* 0x0000001741577235 */ /* 0x000fe40000000015 */
[----:B------:R-:W-:Y:S01]  /*1f2a0*/  HFMA2.MMA R21, R68, R36, RZ ;  /* 0x0000002444157235 */ /* 0x000fe200000000ff */
[----:B------:R-:W-:Y:S01]  /*1f2b0*/  HFMA2 R88, R63, R23, R20 ;  /* 0x000000173f587231 */ /* 0x000fe20000000014 */
[----:B------:R-:W-:Y:S01]  /*1f2c0*/  HFMA2.MMA R22, R55, R37, R22 ;  /* 0x0000002537167235 */ /* 0x000fe20000000016 */
[-C--:B------:R-:W-:Y:S02]  /*1f2d0*/  HFMA2 R20, R67, R36.reuse, RZ.H0_H0 ;  /* 0x0000002443147231 */ /* 0x080fe400000400ff */
[----:B------:R-:W-:-:S03]  /*1f2e0*/  HFMA2 R36, R70, R36, RZ.H0_H0 ;  /* 0x0000002446247231 */ /* 0x000fc600000400ff */
[----:B------:R-:W-:Y:S01]  /*1f2f0*/  HFMA2.MMA R21, R54, R37, R21 ;  /* 0x0000002536157235 */ /* 0x000fe20000000015 */
[----:B------:R-:W-:Y:S01]  /*1f300*/  HFMA2 R90, R66, R23, R90 ;  /* 0x00000017425a7231 */ /* 0x000fe2000000005a */
[-C--:B0-----:R-:W-:Y:S02]  /*1f310*/  HFMA2.MMA R68, R68, R28.reuse, RZ ;  /* 0x0000001c44447235 */ /* 0x081fe400000000ff */
[----:B------:R-:W-:Y:S02]  /*1f320*/  HFMA2.MMA R69, R69, R28, RZ ;  /* 0x0000001c45457235 */ /* 0x000fe400000000ff */
[-C--:B-1----:R-:W-:Y:S02]  /*1f330*/  HFMA2.MMA R94, R52, R32.reuse, R94 ;  /* 0x00000020345e7235 */ /* 0x082fe4000000005e */
[----:B------:R-:W-:Y:S02]  /*1f340*/  HFMA2.MMA R92, R50, R32, R92 ;  /* 0x00000020325c7235 */ /* 0x000fe4000000005c */
[----:B------:R-:W-:-:S02]  /*1f350*/  HFMA2.MMA R68, R54, R29, R68 ;  /* 0x0000001d36447235 */ /* 0x000fc40000000044 */
[----:B------:R-:W-:Y:S02]  /*1f360*/  HFMA2.MMA R69, R55, R29, R69 ;  /* 0x0000001d37457235 */ /* 0x000fe40000000045 */
[-C--:B------:R-:W-:Y:S02]  /*1f370*/  HFMA2.MMA R94, R48, R33.reuse, R94 ;  /* 0x00000021305e7235 */ /* 0x080fe4000000005e */
[----:B------:R-:W-:Y:S01]  /*1f380*/  HFMA2.MMA R92, R46, R33, R92 ;  /* 0x000000212e5c7235 */ /* 0x000fe2000000005c */
[-C--:B------:R-:W-:Y:S02]  /*1f390*/  HFMA2 R67, R67, R28.reuse, RZ.H0_H0 ;  /* 0x0000001c43437231 */ /* 0x080fe400000400ff */
[----:B------:R-:W-:Y:S02]  /*1f3a0*/  HFMA2 R28, R70, R28, RZ.H0_H0 ;  /* 0x0000001c461c7231 */ /* 0x000fe400000400ff */
[-C--:B------:R-:W-:Y:S02]  /*1f3b0*/  HFMA2 R91, R51, R32.reuse, R91 ;  /* 0x00000020335b7231 */ /* 0x080fe4000000005b */
[----:B------:R-:W-:Y:S01]  /*1f3c0*/  HFMA2 R93, R49, R32, R93 ;  /* 0x00000020315d7231 */ /* 0x000fe2000000005d */
[----:B------:R-:W-:Y:S01]  /*1f3d0*/  HFMA2.MMA R95, R61, R38, R22 ;  /* 0x000000263d5f7235 */ /* 0x000fe20000000016 */
[----:B------:R-:W-:-:S02]  /*1f3e0*/  HFMA2 R20, R53, R37, R20 ;  /* 0x0000002535147231 */ /* 0x000fc40000000014 */
[C---:B------:R-:W-:Y:S01]  /*1f3f0*/  HFMA2 R23, R58.reuse, R37, R36 ;  /* 0x000000253a177231 */ /* 0x040fe20000000024 */
[C---:B------:R-:W-:Y:S01]  /*1f400*/  HFMA2.MMA R37, R60.reuse, R38, R21 ;  /* 0x000000263c257235 */ /* 0x040fe20000000015 */
        /* <DEDUP_REMOVED lines=8> */
[----:B------:R-:W-:-:S02]  /*1f490*/  HFMA2 R36, R59, R38, R20 ;  /* 0x000000263b247231 */ /* 0x000fc40000000014 */
[C---:B------:R-:W-:Y:S02]  /*1f4a0*/  HFMA2 R96, R62.reuse, R38, R23 ;  /* 0x000000263e607231 */ /* 0x040fe40000000017 */
[-C--:B------:R-:W-:Y:S02]  /*1f4b0*/  HFMA2 R28, R62, R30.reuse, R28 ;  /* 0x0000001e3e1c7231 */ /* 0x080fe4000000001c */
[----:B------:R-:W-:Y:S02]  /*1f4c0*/  HFMA2 R67, R59, R30, R67 ;  /* 0x0000001e3b437231 */ /* 0x000fe40000000043 */
[-C--:B------:R-:W-:Y:S02]  /*1f4d0*/  HFMA2 R91, R43, R34.reuse, R91 ;  /* 0x000000222b5b7231 */ /* 0x080fe4000000005b */
[----:B------:R-:W-:Y:S01]  /*1f4e0*/  HFMA2 R93, R41, R34, R93 ;  /* 0x00000022295d7231 */ /* 0x000fe2000000005d */
[-C--:B------:R-:W-:Y:S01]  /*1f4f0*/  HFMA2.MMA R37, R64, R39.reuse, R37 ;  /* 0x0000002740257235 */ /* 0x080fe20000000025 */
[CC--:B------:R-:W-:Y:S01]  /*1f500*/  HFMA2 R38, R63.reuse, R39.reuse, R36 ;  /* 0x000000273f267231 */ /* 0x0c0fe20000000024 */
[----:B------:R-:W-:Y:S01]  /*1f510*/  HFMA2.MMA R36, R65, R39, R95 ;  /* 0x0000002741247235 */ /* 0x000fe2000000005f */
[C---:B------:R-:W-:Y:S01]  /*1f520*/  HFMA2 R39, R66.reuse, R39, R96 ;  /* 0x0000002742277231 */ /* 0x040fe20000000060 */
        /* <DEDUP_REMOVED lines=8> */
[----:B------:R-:W0:Y:S04]  /*1f5b0*/  LDS.128 R20, [UR5+0x290] ;  /* 0x00029005ff147984 */ /* 0x000e280008000c00 */
[----:B------:R-:W1:Y:S04]  /*1f5c0*/  LDS.128 R28, [UR5+0x310] ;  /* 0x00031005ff1c7984 */ /* 0x000e680008000c00 */
[----:B------:R-:W2:Y:S01]  /*1f5d0*/  LDS.128 R32, [UR5+0x390] ;  /* 0x00039005ff207984 */ /* 0x000ea20008000c00 */
[----:B------:R-:W-:Y:S01]  /*1f5e0*/  IADD3 R128, R128, 0x10, RZ ;  /* 0x0000001080807810 */ /* 0x000fe20007ffe0ff */
[----:B0-----:R-:W-:-:S02]  /*1f5f0*/  HFMA2.MMA R88, R52, R20, R88 ;  /* 0x0000001434587235 */ /* 0x001fc40000000058 */
[C---:B-1----:R-:W-:Y:S02]  /*1f600*/  HFMA2.MMA R38, R52.reuse, R28, R38 ;  /* 0x0000001c34267235 */ /* 0x042fe40000000026 */
[----:B--2---:R-:W-:Y:S02]  /*1f610*/  HFMA2.MMA R63, R52, R32, R63 ;  /* 0x00000020343f7235 */ /* 0x004fe4000000003f */
[C---:B------:R-:W-:Y:S02]  /*1f620*/  HFMA2.MMA R87, R50.reuse, R20, R87 ;  /* 0x0000001432577235 */ /* 0x040fe40000000057 */
[C---:B------:R-:W-:Y:S02]  /*1f630*/  HFMA2.MMA R36, R50.reuse, R28, R36 ;  /* 0x0000001c32247235 */ /* 0x040fe40000000024 */
[----:B------:R-:W-:Y:S02]  /*1f640*/  HFMA2.MMA R65, R50, R32, R65 ;  /* 0x0000002032417235 */ /* 0x000fe40000000041 */
[----:B------:R-:W-:-:S02]  /*1f650*/  HFMA2.MMA R88, R48, R21, R88 ;  /* 0x0000001530587235 */ /* 0x000fc40000000058 */
[C---:B------:R-:W-:Y:S02]  /*1f660*/  HFMA2.MMA R38, R48.reuse, R29, R38 ;  /* 0x0000001d30267235 */ /* 0x040fe40000000026 */
[----:B------:R-:W-:Y:S02]  /*1f670*/  HFMA2.MMA R63, R48, R33, R63 ;  /* 0x00000021303f7235 */ /* 0x000fe4000000003f */
[C---:B------:R-:W-:Y:S02]  /*1f680*/  HFMA2.MMA R87, R46.reuse, R21, R87 ;  /* 0x000000152e577235 */ /* 0x040fe40000000057 */
[C---:B------:R-:W-:Y:S02]  /*1f690*/  HFMA2.MMA R36, R46.reuse, R29, R36 ;  /* 0x0000001d2e247235 */ /* 0x040fe40000000024 */
[----:B------:R-:W-:Y:S01]  /*1f6a0*/  HFMA2.MMA R65, R46, R33, R65 ;  /* 0x000000212e417235 */ /* 0x000fe20000000041 */
[-C--:B------:R-:W-:Y:S01]  /*1f6b0*/  HFMA2 R89, R51, R20.reuse, R89 ;  /* 0x0000001433597231 */ /* 0x080fe20000000059 */
[C---:B------:R-:W-:Y:S01]  /*1f6c0*/  HFMA2.MMA R38, R44.reuse, R30, R38 ;  /* 0x0000001e2c267235 */ /* 0x040fe20000000026 */
[----:B------:R-:W-:Y:S01]  /*1f6d0*/  HFMA2 R90, R49, R20, R90 ;  /* 0x00000014315a7231 */ /* 0x000fe2000000005a */
[----:B------:R-:W-:-:S02]  /*1f6e0*/  HFMA2.MMA R20, R44, R22, R88 ;  /* 0x000000162c147235 */ /* 0x000fc40000000058 */
[----:B------:R-:W-:Y:S01]  /*1f6f0*/  HFMA2.MMA R63, R44, R34, R63 ;  /* 0x000000222c3f7235 */ /* 0x000fe2000000003f */
[-C--:B------:R-:W-:Y:S01]  /*1f700*/  HFMA2 R37, R51, R28.reuse, R37 ;  /* 0x0000001c33257231 */ /* 0x080fe20000000025 */
[C---:B------:R-:W-:Y:S01]  /*1f710*/  HFMA2.MMA R87, R42.reuse, R22, R87 ;  /* 0x000000162a577235 */ /* 0x040fe20000000057 */
[----:B------:R-:W-:Y:S01]  /*1f720*/  HFMA2 R39, R49, R28, R39 ;  /* 0x0000001c31277231 */ /* 0x000fe20000000027 */
[C---:B------:R-:W-:Y:S01]  /*1f730*/  HFMA2.MMA R36, R42.reuse, R30, R36 ;  /* 0x0000001e2a247235 */ /* 0x040fe20000000024 */
[-C--:B------:R-:W-:Y:S01]  /*1f740*/  HFMA2 R64, R51, R32.reuse, R64 ;  /* 0x0000002033407231 */ /* 0x080fe20000000040 */
[----:B------:R-:W-:Y:S01]  /*1f750*/  HFMA2.MMA R65, R42, R34, R65 ;  /* 0x000000222a417235 */ /* 0x000fe20000000041 */
[----:B------:R-:W-:Y:S02]  /*1f760*/  HFMA2 R66, R49, R32, R66 ;  /* 0x0000002031427231 */ /* 0x000fe40000000042 */
[-C--:B------:R-:W-:Y:S02]  /*1f770*/  HFMA2 R89, R47, R21.reuse, R89 ;  /* 0x000000152f597231 */ /* 0x080fe40000000059 */
[----:B------:R-:W-:-:S02]  /*1f780*/  HFMA2 R90, R45, R21, R90 ;  /* 0x000000152d5a7231 */ /* 0x000fc4000000005a */
[-C--:B------:R-:W-:Y:S02]  /*1f790*/  HFMA2 R37, R47, R29.reuse, R37 ;  /* 0x0000001d2f257231 */ /* 0x080fe40000000025 */
[----:B------:R-:W-:Y:S02]  /*1f7a0*/  HFMA2 R39, R45, R29, R39 ;  /* 0x0000001d2d277231 */ /* 0x000fe40000000027 */
[-C--:B------:R-:W-:Y:S01]  /*1f7b0*/  HFMA2 R64, R47, R33.reuse, R64 ;  /* 0x000000212f407231 */ /* 0x080fe20000000040 */
[C---:B------:R-:W-:Y:S01]  /*1f7c0*/  HFMA2.MMA R20, R40.reuse, R23, R20 ;  /* 0x0000001728147235 */ /* 0x040fe20000000014 */
[----:B------:R-:W-:Y:S01]  /*1f7d0*/  HFMA2 R66, R45, R33, R66 ;  /* 0x000000212d427231 */ /* 0x000fe20000000042 */
[C---:B------:R-:W-:Y:S02]  /*1f7e0*/  HFMA2.MMA R28, R40.reuse, R31, R38 ;  /* 0x0000001f281c7235 */ /* 0x040fe40000000026 */
[-C--:B------:R-:W-:Y:S01]  /*1f7f0*/  HFMA2.MMA R63, R40, R35.reuse, R63 ;  /* 0x00000023283f7235 */ /* 0x080fe2000000003f */
[-C--:B------:R-:W-:Y:S01]  /*1f800*/  HFMA2 R89, R43, R22.reuse, R89 ;  /* 0x000000162b597231 */ /* 0x080fe20000000059 */
[C---:B------:R-:W-:Y:S01]  /*1f810*/  HFMA2.MMA R65, R25.reuse, R35, R65 ;  /* 0x0000002319417235 */ /* 0x040fe20000000041 */
[----:B------:R-:W-:Y:S01]  /*1f820*/  HFMA2 R90, R41, R22, R90 ;  /* 0x00000016295a7231 */ /* 0x000fe2000000005a */
[----:B------:R-:W-:Y:S01]  /*1f830*/  HFMA2.MMA R22, R25, R23, R87 ;  /* 0x0000001719167235 */ /* 0x000fe20000000057 */
[----:B------:R-:W-:-:S02]  /*1f840*/  HFMA2 R37, R43, R30, R37 ;  /* 0x0000001e2b257231 */ /* 0x000fc40000000025 */
[----:B------:R-:W-:Y:S01]  /*1f850*/  HFMA2 R39, R41, R30, R39 ;  /* 0x0000001e29277231 */ /* 0x000fe20000000027 */
[----:B------:R-:W-:Y:S01]  /*1f860*/  HFMA2.MMA R30, R25, R31, R36 ;  /* 0x0000001f191e7235 */ /* 0x000fe20000000024 */
[-C--:B------:R-:W-:Y:S02]  /*1f870*/  HFMA2 R64, R43, R34.reuse, R64 ;  /* 0x000000222b407231 */ /* 0x080fe40000000040 */
[----:B------:R-:W-:Y:S02]  /*1f880*/  HFMA2 R66, R41, R34, R66 ;  /* 0x0000002229427231 */ /* 0x000fe40000000042 */
[C---:B------:R-:W-:Y:S02]  /*1f890*/  HFMA2 R21, R26.reuse, R23, R89 ;  /* 0x000000171a157231 */ /* 0x040fe40000000059 */
[C---:B------:R-:W-:Y:S02]  /*1f8a0*/  HFMA2 R29, R26.reuse, R31, R37 ;  /* 0x0000001f1a1d7231 */ /* 0x040fe40000000025 */
[----:B------:R-:W-:Y:S01]  /*1f8b0*/  HFMA2 R64, R26, R35, R64 ;  /* 0x000000231a407231 */ /* 0x000fe20000000040 */
[C---:B------:R-:W-:Y:S01]  /*1f8c0*/  ISETP.GE.AND P0, PT, R128.reuse, UR6, PT ;  /* 0x0000000680007c0c */ /* 0x040fe2000bf06270 */
[C---:B------:R-:W-:Y:S01]  /*1f8d0*/  HFMA2 R23, R24.reuse, R23, R90 ;  /* 0x0000001718177231 */ /* 0x040fe2000000005a */
[----:B------:R-:W-:Y:S01]  /*1f8e0*/  ISETP.LT.AND P1, PT, R128, R129, PT ;  /* 0x000000818000720c */ /* 0x000fe20003f21270 */
[----:B------:R-:W-:-:S02]  /*1f8f0*/  HFMA2 R31, R24, R31, R39 ;  /* 0x0000001f181f7231 */ /* 0x000fc40000000027 */
[----:B------:R-:W-:Y:S02]  /*1f900*/  HFMA2 R66, R24, R35, R66 ;  /* 0x0000002318427231 */ /* 0x000fe40000000042 */
[----:B------:R-:W-:Y:S02]  /*1f910*/  HADD2 R53, R53.H0_H0, R53.H1_H1 ;  /* 0x3000003535357230 */ /* 0x000fe40000000800 */
        /* <DEDUP_REMOVED lines=18> */
[----:B------:R-:W-:Y:S01]  /*1fa40*/  HADD2 R66, R66.H0_H0, R66.H1_H1 ;  /* 0x3000004242427230 */ /* 0x000fe20000000800 */
        /* <DEDUP_REMOVED lines=15> */
[----:B------:R-:W-:Y:S01]  /*1fb40*/  PRMT R65, R65, 0x5410, R66 ;  /* 0x0000541041417816 */ /* 0x000fe20000000042 */
[----:B------:R-:W-:Y:S01]  /*1fb50*/  UIADD3 UR5, UR5, 0x20, URZ ;  /* 0x0000002005057890 */ /* 0x000fe2000fffe03f */
[----:B------:R-:W-:-:S02]  /*1fb60*/  HFMA2.MMA R27, R71, R122, R27 ;  /* 0x0000007a471b7235 */ /* 0x000fc4000000001b */
[-C--:B------:R-:W-:Y:S02]  /*1fb70*/  HFMA2.MMA R16, R78, R122.reuse, R16 ;  /* 0x0000007a4e107235 */ /* 0x080fe40000000010 */
[-C--:B------:R-:W-:Y:S02]  /*1fb80*/  HFMA2.MMA R14, R82, R122.reuse, R14 ;  /* 0x0000007a520e7235 */ /* 0x080fe4000000000e */
[-C--:B------:R-:W-:Y:S02]  /*1fb90*/  HFMA2.MMA R12, R86, R122.reuse, R12 ;  /* 0x0000007a560c7235 */ /* 0x080fe4000000000c */
[-C--:B------:R-:W-:Y:S02]  /*1fba0*/  HFMA2.MMA R10, R53, R122.reuse, R10 ;  /* 0x0000007a350a7235 */ /* 0x080fe4000000000a */
[-C--:B------:R-:W-:Y:S02]  /*1fbb0*/  HFMA2.MMA R8, R20, R122.reuse, R8 ;  /* 0x0000007a14087235 */ /* 0x080fe40000000008 */
[----:B------:R-:W-:-:S02]  /*1fbc0*/  HFMA2.MMA R6, R28, R122, R6 ;  /* 0x0000007a1c067235 */ /* 0x000fc40000000006 */
[----:B------:R-:W-:Y:S01]  /*1fbd0*/  HFMA2.MMA R4, R63, R122, R4 ;  /* 0x0000007a3f047235 */ /* 0x000fe20000000004 */
[-C--:B------:R-:W-:Y:S01]  /*1fbe0*/  HFMA2 R17, R73, R121.reuse, R17 ;  /* 0x0000007949117231 */ /* 0x080fe20000000011 */
[----:B------:R-:W-:Y:S01]  /*1fbf0*/  MOV R44, R18 ;  /* 0x00000012002c7202 */ /* 0x000fe20000000f00 */
[-C--:B------:R-:W-:Y:S01]  /*1fc00*/  HFMA2 R15, R75, R121.reuse, R15 ;  /* 0x000000794b0f7231 */ /* 0x080fe2000000000f */
[----:B------:R-:W-:Y:S01]  /*1fc10*/  MOV R45, R19 ;  /* 0x00000013002d7202 */ /* 0x000fe20000000f00 */
[-C--:B------:R-:W-:Y:S02]  /*1fc20*/  HFMA2 R13, R81, R121.reuse, R13 ;  /* 0x00000079510d7231 */ /* 0x080fe4000000000d */
[-C--:B------:R-:W-:Y:S02]  /*1fc30*/  HFMA2 R11, R85, R121.reuse, R11 ;  /* 0x00000079550b7231 */ /* 0x080fe4000000000b */
[-C--:B------:R-:W-:Y:S02]  /*1fc40*/  HFMA2 R9, R55, R121.reuse, R9 ;  /* 0x0000007937097231 */ /* 0x080fe40000000009 */
[----:B------:R-:W-:-:S02]  /*1fc50*/  HFMA2 R7, R22, R121, R7 ;  /* 0x0000007916077231 */ /* 0x000fc40000000007 */
[-C--:B------:R-:W-:Y:S02]  /*1fc60*/  HFMA2 R5, R30, R121.reuse, R5 ;  /* 0x000000791e057231 */ /* 0x080fe40000000005 */
[----:B------:R-:W-:Y:S01]  /*1fc70*/  HFMA2 R3, R65, R121, R3 ;  /* 0x0000007941037231 */ /* 0x000fe20000000003 */
[----:B------:R-:W-:Y:S06]  /*1fc80*/  @!P0 BRA P1, `(.L_x_3125) ;  /* 0xffffffe000b88947 */ /* 0x000fec000083ffff */
.L_x_3124:
[----:B------:R-:W-:-:S05]  /*1fc90*/  HMUL2 R27, R27, RZ.H0_H0 ;  /* 0x200000ff1b1b7232 */ /* 0x000fca0000000000 */
[----:B------:R0:W-:Y:S01]  /*1fca0*/  ATOM.E.ADD.F16x2.RN.STRONG.GPU P0, RZ, desc[UR8][R76.64], R27 ;  /* 0x0000001b4cff79a2 */ /* 0x0001e2000810e1c8 */
[----:B------:R-:W-:Y:S01]  /*1fcb0*/  BSSY B0, `(.L_x_3126) ;  /* 0x0000010000007945 */ /* 0x000fe20003800000 */
[----:B------:R-:W-:-:S03]  /*1fcc0*/  HFMA2.MMA R25, R17, RZ, -RZ ;  /* 0x000000ff11197235 */ /* 0x000fc600001000ff */
[----:B0-----:R-:W-:Y:S08]  /*1fcd0*/  @P0 BRA `(.L_x_3127) ;  /* 0x0000000000340947 */ /* 0x001ff00003800000 */
[----:B------:R-:W0:Y:S02]  /*1fce0*/  QSPC.E.S P0, RZ, [R76] ;  /* 0x000000004cff73aa */ /* 0x000e240000000500 */
[----:B0-----:R-:W-:Y:S05]  /*1fcf0*/  @!P0 BRA `(.L_x_3128) ;  /* 0x0000000000208947 */ /* 0x001fea0003800000 */
[----:B------:R-:W-:-:S04]  /*1fd00*/  MOV R18, R76 ;  /* 0x0000004c00127202 */ /* 0x000fc80000000f00 */
[----:B------:R-:W-:-:S07]  /*1fd10*/  MOV R18, R18 ;  /* 0x0000001200127202 */ /* 0x000fce0000000f00 */
.L_x_3129:
[----:B------:R-:W0:Y:S02]  /*1fd20*/  LDS R20, [R18] ;  /* 0x0000000012147984 */ /* 0x000e240000000800 */
[----:B0-----:R-:W-:-:S06]  /*1fd30*/  HADD2 R21, R20, R27 ;  /* 0x0000001b14157230 */ /* 0x001fcc0000000000 */
[----:B------:R-:W0:Y:S02]  /*1fd40*/  ATOMS.CAST.SPIN R21, [R18], R20, R21 ;  /* 0x000000141215738d */ /* 0x000e240001800015 */
[----:B0-----:R-:W-:-:S13]  /*1fd50*/  ISETP.EQ.U32.AND P0, PT, R21, 0x1, PT ;  /* 0x000000011500780c */ /* 0x001fda0003f02070 */
[----:B------:R-:W-:Y:S05]  /*1fd60*/  @!P0 BRA `(.L_x_3129) ;  /* 0xfffffffc00ec8947 */ /* 0x000fea000383ffff */
[----:B------:R-:W-:Y:S05]  /*1fd70*/  BRA `(.L_x_3127) ;  /* 0x00000000000c7947 */ /* 0x000fea0003800000 */
.L_x_3128:
[----:B------:R-:W2:Y:S02]  /*1fd80*/  LD.E R0, desc[UR8][R76.64] ;  /* 0x000000084c007980 */ /* 0x000ea4000c101900 */
[----:B--2---:R-:W-:-:S05]  /*1fd90*/  IADD3 R17, R27, R0, RZ ;  /* 0x000000001b117210 */ /* 0x004fca0007ffe0ff */
[----:B------:R0:W-:Y:S02]  /*1fda0*/  ST.E desc[UR8][R76.64], R17 ;  /* 0x000000114c007985 */ /* 0x0001e4000c101908 */
.L_x_3127:
[----:B------:R-:W-:Y:S05]  /*1fdb0*/  BSYNC B0 ;  /* 0x0000000000007941 */ /* 0x000fea0003800000 */
.L_x_3126:
        /* <DEDUP_REMOVED lines=9> */
.L_x_3133:
[----:B------:R-:W1:Y:S02]  /*1fe50*/  LDS R22, [R18+0x4] ;  /* 0x0000040012167984 */ /* 0x000e640000000800 */
[----:B-1----:R-:W-:-:S10]  /*1fe60*/  HFMA2.MMA R23, R22, 1, 1, R25 ;  /* 0x3c003c0016177835 */ /* 0x002fd40000000019 */
[----:B------:R-:W1:Y:S02]  /*1fe70*/  ATOMS.CAST.SPIN R23, [R18+0x4], R22, R23 ;  /* 0x000004161217738d */ /* 0x000e640001800017 */
[----:B-1----:R-:W-:-:S13]  /*1fe80*/  ISETP.EQ.U32.AND P0, PT, R23, 0x1, PT ;  /* 0x000000011700780c */ /* 0x002fda0003f02070 */
[----:B------:R-:W-:Y:S05]  /*1fe90*/  @!P0 BRA `(.L_x_3133) ;  /* 0xfffffffc00ec8947 */ /* 0x000fea000383ffff */
[----:B------:R-:W-:Y:S05]  /*1fea0*/  BRA `(.L_x_3131) ;  /* 0x00000000000c7947 */ /* 0x000fea0003800000 */
.L_x_3132:
[----:B------:R-:W0:Y:S02]  /*1feb0*/  LD.E R0, desc[UR8][R76.64+0x4] ;  /* 0x000004084c007980 */ /* 0x000e24000c101900 */
[----:B0-----:R-:W-:-:S05]  /*1fec0*/  IADD3 R17, R25, R0, RZ ;  /* 0x0000000019117210 */ /* 0x001fca0007ffe0ff */
[----:B------:R1:W-:Y:S02]  /*1fed0*/  ST.E desc[UR8][R76.64+0x4], R17 ;  /* 0x000004114c007985 */ /* 0x0003e4000c101908 */
.L_x_3131:
[----:B------:R-:W-:Y:S05]  /*1fee0*/  BSYNC B0 ;  /* 0x0000000000007941 */ /* 0x000fea0003800000 */
.L_x_3130:
[----:B01----:R-:W-:-:S04]  /*1fef0*/  IMAD.WIDE R76, R124, 0x2, R76 ;  /* 0x000000027c4c7825 */ /* 0x003fc800078e024c */
        /* <DEDUP_REMOVED lines=9> */
.L_x_3137:
[----:B------:R-:W0:Y:S02]  /*1ff90*/  LDS R18, [R16] ;  /* 0x0000000010127984 */ /* 0x000e240000000800 */
[----:B0-----:R-:W-:-:S06]  /*1ffa0*/  HADD2 R19, R18, R23 ;  /* 0x0000001712137230 */ /* 0x001fcc0000000000 */
[----:B------:R-:W0:Y:S02]  /*1ffb0*/  ATOMS.CAST.SPIN R19, [R16], R18, R19 ;  /* 0x000000121013738d */ /* 0x000e240001800013 */
[----:B0-----:R-:W-:-:S13]  /*1ffc0*/  ISETP.EQ.U32.AND P0, PT, R19, 0x1, PT ;  /* 0x000000011300780c */ /* 0x001fda0003f02070 */
[----:B------:R-:W-:Y:S05]  /*1ffd0*/  @!P0 BRA `(.L_x_3137) ;  /* 0xfffffffc00ec8947 */ /* 0x000fea000383ffff */
[----:B------:R-:W-:Y:S05]  /*1ffe0*/  BRA `(.L_x_3135) ;  /* 0x00000000000c7947 */ /* 0x000fea0003800000 */
.L_x_3136:
[----:B------:R-:W2:Y:S02]  /*1fff0*/  LD.E R0, desc[UR8][R76.64] ;  /* 0x000000084c007980 */ /* 0x000ea4000c101900 */
[----:B--2---:R-:W-:-:S05]  /*20000*/  IADD3 R15, R23, R0, RZ ;  /* 0x00000000170f7210 */ /* 0x004fca0007ffe0ff */
[----:B------:R0:W-:Y:S02]  /*20010*/  ST.E desc[UR8][R76.64], R15 ;  /* 0x0000000f4c007985 */ /* 0x0001e4000c101908 */
.L_x_3135:
[----:B------:R-:W-:Y:S05]  /*20020*/  BSYNC B0 ;  /* 0x0000000000007941 */ /* 0x000fea0003800000 */
.L_x_3134:
[----:B------:R-:W-:-:S05]  /*20030*/  IMAD.WIDE R16, R124, 0x2, R20 ;  /* 0x000000027c107825 */ /* 0x000fca00078e0214 */
[----:B------:R1:W-:Y:S01]  /*20040*/  ATOM.E.ADD.F16x2.RN.STRONG.GPU P0, RZ, desc[UR8][R16.64], R25 ;  /* 0x0000001910ff79a2 */ /* 0x0003e2000810e1c8 */
[----:B------:R-:W-:Y:S04]  /*20050*/  BSSY B0, `(.L_x_3138) ;  /* 0x000000e000007945 */ /* 0x000fe80003800000 */
[----:B-1----:R-:W-:Y:S05]  /*20060*/  @P0 BRA `(.L_x_3139) ;  /* 0x0000000000300947 */ /* 0x002fea0003800000 */
[----:B------:R-:W1:Y:S02]  /*20070*/  QSPC.E.S P0, RZ, [R16] ;  /* 0x0000000010ff73aa */ /* 0x000e640000000500 */
[----:B-1----:R-:W-:Y:S05]  /*20080*/  @!P0 BRA `(.L_x_3140) ;  /* 0x00000000001c8947 */ /* 0x002fea0003800000 */
[----:B------:R-:W-:-:S07]  /*20090*/  MOV R16, R16 ;  /* 0x0000001000107202 */ /* 0x000fce0000000f00 */
.L_x_3141:
[----:B------:R-:W1:Y:S02]  /*200a0*/  LDS R18, [R16] ;  /* 0x0000000010127984 */ /* 0x000e640000000800 */
[----:B-1----:R-:W-:-:S10]  /*200b0*/  HFMA2.MMA R19, R18, 1, 1, R25 ;  /* 0x3c003c0012137835 */ /* 0x002fd40000000019 */
[----:B------:R-:W1:Y:S02]  /*200c0*/  ATOMS.CAST.SPIN R19, [R16], R18, R19 ;  /* 0x000000121013738d */ /* 0x000e640001800013 */
[----:B-1----:R-:W-:-:S13]  /*200d0*/  ISETP.EQ.U32.AND P0, PT, R19, 0x1, PT ;  /* 0x000000011300780c */ /* 0x002fda0003f02070 */
[----:B------:R-:W-:Y:S05]  /*200e0*/  @!P0 BRA `(.L_x_3141) ;  /* 0xfffffffc00ec8947 */ /* 0x000fea000383ffff */
[----:B------:R-:W-:Y:S05]  /*200f0*/  BRA `(.L_x_3139) ;  /* 0x00000000000c7947 */ /* 0x000fea0003800000 */
.L_x_3140:
[----:B------:R-:W0:Y:S02]  /*20100*/  LD.E R0, desc[UR8][R16.64] ;  /* 0x0000000810007980 */ /* 0x000e24000c101900 */
[----:B0-----:R-:W-:-:S05]  /*20110*/  IADD3 R15, R25, R0, RZ ;  /* 0x00000000190f7210 */ /* 0x001fca0007ffe0ff */
[----:B------:R1:W-:Y:S02]  /*20120*/  ST.E desc[UR8][R16.64], R15 ;  /* 0x0000000f10007985 */ /* 0x0003e4000c101908 */
.L_x_3139:
[----:B------:R-:W-:Y:S05]  /*20130*/  BSYNC B0 ;  /* 0x0000000000007941 */ /* 0x000fea0003800000 */
.L_x_3138:
[----:B------:R-:W-:-:S04]  /*20140*/  IMAD.WIDE R18, R124, 0x2, R76 ;  /* 0x000000027c127825 */ /* 0x000fc800078e024c */
[----:B------:R-:W-:-:S05]  /*20150*/  HMUL2 R21, R14, RZ.H0_H0 ;  /* 0x200000ff0e157232 */ /* 0x000fca0000000000 */
[----:B------:R2:W-:Y:S01]  /*20160*/  ATOM.E.ADD.F16x2.RN.STRONG.GPU P0, RZ, desc[UR8][R18.64], R21 ;  /* 0x0000001512ff79a2 */ /* 0x0005e2000810e1c8 */
[----:B------:R-:W-:Y:S01]  /*20170*/  BSSY B0, `(.L_x_3142) ;  /* 0x0000010000007945 */ /* 0x000fe20003800000 */
[----:B------:R-:W-:-:S03]  /*20180*/  HFMA2.MMA R23, R13, RZ, -RZ ;  /* 0x000000ff0d177235 */ /* 0x000fc600001000ff */
[----:B--2---:R-:W-:Y:S08]  /*20190*/  @P0 BRA `(.L_x_3143) ;  /* 0x0000000000340947 */ /* 0x004ff00003800000 */
[----:B------:R-:W2:Y:S02]  /*201a0*/  QSPC.E.S P0, RZ, [R18] ;  /* 0x0000000012ff73aa */ /* 0x000ea40000000500 */
[----:B--2---:R-:W-:Y:S05]  /*201b0*/  @!P0 BRA `(.L_x_3144) ;  /* 0x0000000000208947 */ /* 0x004fea0003800000 */
[----:B------:R-:W-:-:S04]  /*201c0*/  MOV R14, R18 ;  /* 0x00000012000e7202 */ /* 0x000fc80000000f00 */
[----:B------:R-:W-:-:S07]  /*201d0*/  MOV R14, R14 ;  /* 0x0000000e000e7202 */ /* 0x000fce0000000f00 */
.L_x_3145:
[----:B-1----:R-:W1:Y:S02]  /*201e0*/  LDS R16, [R14] ;  /* 0x000000000e107984 */ /* 0x002e640000000800 */
[----:B-1----:R-:W-:-:S06]  /*201f0*/  HADD2 R17, R16, R21 ;  /* 0x0000001510117230 */ /* 0x002fcc0000000000 */
[----:B------:R-:W1:Y:S02]  /*20200*/  ATOMS.CAST.SPIN R17, [R14], R16, R17 ;  /* 0x000000100e11738d */ /* 0x000e640001800011 */
[----:B-1----:R-:W-:-:S13]  /*20210*/  ISETP.EQ.U32.AND P0, PT, R17, 0x1, PT ;  /* 0x000000011100780c */ /* 0x002fda0003f02070 */
[----:B------:R-:W-:Y:S05]  /*20220*/  @!P0 BRA `(.L_x_3145) ;  /* 0xfffffffc00ec8947 */ /* 0x000fea000383ffff */
[----:B------:R-:W-:Y:S05]  /*20230*/  BRA `(.L_x_3143) ;  /* 0x00000000000c7947 */ /* 0x000fea0003800000 */
.L_x_3144:
[----:B------:R-:W2:Y:S02]  /*20240*/  LD.E R0, desc[UR8][R18.64] ;  /* 0x0000000812007980 */ /* 0x000ea4000c101900 */
[----:B--2---:R-:W-:-:S05]  /*20250*/  IADD3 R13, R21, R0, RZ ;  /* 0x00000000150d7210 */ /* 0x004fca0007ffe0ff */
[----:B------:R2:W-:Y:S02]  /*20260*/  ST.E desc[UR8][R18.64], R13 ;  /* 0x0000000d12007985 */ /* 0x0005e4000c101908 */
.L_x_3143:
[----:B------:R-:W-:Y:S05]  /*20270*/  BSYNC B0 ;  /* 0x0000000000007941 */ /* 0x000fea0003800000 */
.L_x_3142:
        /* <DEDUP_REMOVED lines=11> */
.L_x_3149:
[----:B------:R-:W0:Y:S02]  /*20330*/  LDS R20, [R16] ;  /* 0x0000000010147984 */ /* 0x000e240000000800 */
[----:B0-----:R-:W-:-:S06]  /*20340*/  HADD2 R21, R20, R23 ;  /* 0x0000001714157230 */ /* 0x001fcc0000000000 */
[----:B------:R-:W0:Y:S02]  /*20350*/  ATOMS.CAST.SPIN R21, [R16], R20, R21 ;  /* 0x000000141015738d */ /* 0x000e240001800015 */
[----:B0-----:R-:W-:-:S13]  /*20360*/  ISETP.EQ.U32.AND P0, PT, R21, 0x1, PT ;  /* 0x000000011500780c */ /* 0x001fda0003f02070 */
[----:B------:R-:W-:Y:S05]  /*20370*/  @!P0 BRA `(.L_x_3149) ;  /* 0xfffffffc00ec8947 */ /* 0x000fea000383ffff */
[----:B------:R-:W-:Y:S05]  /*20380*/  BRA `(.L_x_3147) ;  /* 0x00000000000c7947 */ /* 0x000fea0003800000 */
.L_x_3148:
[----:B------:R-:W2:Y:S02]  /*20390*/  LD.E R0, desc[UR8][R16.64] ;  /* 0x0000000810007980 */ /* 0x000ea4000c101900 */
[----:B--2---:R-:W-:-:S05]  /*203a0*/  IADD3 R13, R23, R0, RZ ;  /* 0x00000000170d7210 */ /* 0x004fca0007ffe0ff */
[----:B------:R0:W-:Y:S02]  /*203b0*/  ST.E desc[UR8][R16.64], R13 ;  /* 0x0000000d10007985 */ /* 0x0001e4000c101908 */
.L_x_3147:
[----:B------:R-:W-:Y:S05]  /*203c0*/  BSYNC B0 ;  /* 0x0000000000007941 */ /* 0x000fea0003800000 */
.L_x_3146:
[----:B0-----:R-:W-:-:S04]  /*203d0*/  IMAD.WIDE R16, R124, 0x2, R18 ;  /* 0x000000027c107825 */ /* 0x001fc800078e0212 */
        /* <DEDUP_REMOVED lines=9> */
.L_x_3153:
[----:B------:R-:W0:Y:S02]  /*20470*/  LDS R20, [R12] ;  /* 0x000000000c147984 */ /* 0x000e240000000800 */
[----:B0-----:R-:W-:-:S06]  /*20480*/  HADD2 R21, R20, R23 ;  /* 0x0000001714157230 */ /* 0x001fcc0000000000 */
[----:B------:R-:W0:Y:S02]  /*20490*/  ATOMS.CAST.SPIN R21, [R12], R20, R21 ;  /* 0x000000140c15738d */ /* 0x000e240001800015 */
[----:B0-----:R-:W-:-:S13]  /*204a0*/  ISETP.EQ.U32.AND P0, PT, R21, 0x1, PT ;  /* 0x000000011500780c */ /* 0x001fda0003f02070 */
[----:B------:R-:W-:Y:S05]  /*204b0*/  @!P0 BRA `(.L_x_3153) ;  /* 0xfffffffc00ec8947 */ /* 0x000fea000383ffff */
[----:B------:R-:W-:Y:S05]  /*204c0*/  BRA `(.L_x_3151) ;  /* 0x00000000000c7947 */ /* 0x000fea0003800000 */
.L_x_3152:
[----:B------:R-:W3:Y:S02]  /*204d0*/  LD.E R0, desc[UR8][R16.64] ;  /* 0x0000000810007980 */ /* 0x000ee4000c101900 */
[----:B---3--:R-:W-:-:S05]  /*204e0*/  IADD3 R11, R23, R0, RZ ;  /* 0x00000000170b7210 */ /* 0x008fca0007ffe0ff */
[----:B------:R0:W-:Y:S02]  /*204f0*/  ST.E desc[UR8][R16.64], R11 ;  /* 0x0000000b10007985 */ /* 0x0001e4000c101908 */
.L_x_3151:
[----:B------:R-:W-:Y:S05]  /*20500*/  BSYNC B0 ;  /* 0x0000000000007941 */ /* 0x000fea0003800000 */
.L_x_3150:
        /* <DEDUP_REMOVED lines=8> */
.L_x_3157:
[----:B------:R-:W1:Y:S02]  /*20590*/  LDS R18, [R12] ;  /* 0x000000000c127984 */ /* 0x000e640000000800 */
[----:B-1----:R-:W-:-:S10]  /*205a0*/  HFMA2.MMA R19, R18, 1, 1, R25 ;  /* 0x3c003c0012137835 */ /* 0x002fd40000000019 */
[----:B------:R-:W1:Y:S02]  /*205b0*/  ATOMS.CAST.SPIN R19, [R12], R18, R19 ;  /* 0x000000120c13738d */ /* 0x000e640001800013 */
[----:B-1----:R-:W-:-:S13]  /*205c0*/  ISETP.EQ.U32.AND P0, PT, R19, 0x1, PT ;  /* 0x000000011300780c */ /* 0x002fda0003f02070 */
[----:B------:R-:W-:Y:S05]  /*205d0*/  @!P0 BRA `(.L_x_3157) ;  /* 0xfffffffc00ec8947 */ /* 0x000fea000383ffff */
[----:B------:R-:W-:Y:S05]  /*205e0*/  BRA `(.L_x_3155) ;  /* 0x00000000000c7947 */ /* 0x000fea0003800000 */
.L_x_3156:
[----:B------:R-:W0:Y:S02]  /*205f0*/  LD.E R0, desc[UR8][R12.64] ;  /* 0x000000080c007980 */ /* 0x000e24000c101900 */
[----:B0-----:R-:W-:-:S05]  /*20600*/  IADD3 R11, R25, R0, RZ ;  /* 0x00000000190b7210 */ /* 0x001fca0007ffe0ff */
[----:B------:R1:W-:Y:S02]  /*20610*/  ST.E desc[UR8][R12.64], R11 ;  /* 0x0000000b0c007985 */ /* 0x0003e4000c101908 */
.L_x_3155:
[----:B------:R-:W-:Y:S05]  /*20620*/  BSYNC B0 ;  /* 0x0000000000007941 */ /* 0x000fea0003800000 */
.L_x_3154:
[----:B-1----:R-:W-:-:S04]  /*20630*/  IMAD.WIDE R12, R124, 0x2, R16 ;  /* 0x000000027c0c7825 */ /* 0x002fc800078e0210 */
[----:B------:R-:W-:-:S05]  /*20640*/  HMUL2 R21, R10, R0 ;  /* 0x000000000a157232 */ /* 0x000fca0000000000 */
[----:B------:R1:W-:Y:S01]  /*20650*/  ATOM.E.ADD.F16x2.RN.STRONG.GPU P0, RZ, desc[UR8][R12.64], R21 ;  /* 0x000000150cff79a2 */ /* 0x0003e2000810e1c8 */
[----:B------:R-:W-:Y:S01]  /*20660*/  BSSY B0, `(.L_x_3158) ;  /* 0x0000010000007945 */ /* 0x000fe20003800000 */
[----:B------:R-:W-:-:S03]  /*20670*/  HFMA2.MMA R23, R9, R0, -RZ ;  /* 0x0000000009177235 */ /* 0x000fc600001000ff */
[----:B-1----:R-:W-:Y:S08]  /*20680*/  @P0 BRA `(.L_x_3159) ;  /* 0x0000000000340947 */ /* 0x002ff00003800000 */
[----:B------:R-:W1:Y:S02]  /*20690*/  QSPC.E.S P0, RZ, [R12] ;  /* 0x000000000cff73aa */ /* 0x000e640000000500 */
[----:B-1----:R-:W-:Y:S05]  /*206a0*/  @!P0 BRA `(.L_x_3160) ;  /* 0x0000000000208947 */ /* 0x002fea0003800000 */
[----:B------:R-:W-:-:S04]  /*206b0*/  MOV R10, R12 ;  /* 0x0000000c000a7202 */ /* 0x000fc80000000f00 */
[----:B------:R-:W-:-:S07]  /*206c0*/  MOV R10, R10 ;  /* 0x0000000a000a7202 */ /* 0x000fce0000000f00 */
.L_x_3161:
[----:B------:R-:W1:Y:S02]  /*206d0*/  LDS R18, [R10] ;  /* 0x000000000a127984 */ /* 0x000e640000000800 */
[----:B-1----:R-:W-:-:S06]  /*206e0*/  HADD2 R19, R18, R21 ;  /* 0x0000001512137230 */ /* 0x002fcc0000000000 */
[----:B------:R-:W1:Y:S02]  /*206f0*/  ATOMS.CAST.SPIN R19, [R10], R18, R19 ;  /* 0x000000120a13738d */ /* 0x000e640001800013 */
[----:B-1----:R-:W-:-:S13]  /*20700*/  ISETP.EQ.U32.AND P0, PT, R19, 0x1, PT ;  /* 0x000000011300780c */ /* 0x002fda0003f02070 */
[----:B------:R-:W-:Y:S05]  /*20710*/  @!P0 BRA `(.L_x_3161) ;  /* 0xfffffffc00ec8947 */ /* 0x000fea000383ffff */
[----:B------:R-:W-:Y:S05]  /*20720*/  BRA `(.L_x_3159) ;  /* 0x00000000000c7947 */ /* 0x000fea0003800000 */
.L_x_3160:
[----:B------:R-:W2:Y:S02]  /*20730*/  LD.E R0, desc[UR8][R12.64] ;  /* 0x000000080c007980 */ /* 0x000ea4000c101900 */
[----:B--2---:R-:W-:-:S05]  /*20740*/  IADD3 R9, R21, R0, RZ ;  /* 0x0000000015097210 */ /* 0x004fca0007ffe0ff */
[----:B------:R1:W-:Y:S02]  /*20750*/  ST.E desc[UR8][R12.64], R9 ;  /* 0x000000090c007985 */ /* 0x0003e4000c101908 */
.L_x_3159:
[----:B------:R-:W-:Y:S05]  /*20760*/  BSYNC B0 ;  /* 0x0000000000007941 */ /* 0x000fea0003800000 */
.L_x_3158:
        /* <DEDUP_REMOVED lines=8> */
.L_x_3165:
[----:B------:R-:W0:Y:S02]  /*207f0*/  LDS R16, [R10] ;  /* 0x000000000a107984 */ /* 0x000e240000000800 */
[----:B0-----:R-:W-:-:S10]  /*20800*/  HFMA2.MMA R17, R16, 1, 1, R23 ;  /* 0x3c003c0010117835 */ /* 0x001fd40000000017 */
[----:B------:R-:W0:Y:S02]  /*20810*/  ATOMS.CAST.SPIN R17, [R10], R16, R17 ;  /* 0x000000100a11738d */ /* 0x000e240001800011 */
[----:B0-----:R-:W-:-:S13]  /*20820*/  ISETP.EQ.U32.AND P0, PT, R17, 0x1, PT ;  /* 0x000000011100780c */ /* 0x001fda0003f02070 */
[----:B------:R-:W-:Y:S05]  /*20830*/  @!P0 BRA `(.L_x_3165) ;  /* 0xfffffffc00ec8947 */ /* 0x000fea000383ffff */
[----:B------:R-:W-:Y:S05]  /*20840*/  BRA `(.L_x_3163) ;  /* 0x00000000000c7947 */ /* 0x000fea0003800000 */
.L_x_3164:
[----:B------:R-:W1:Y:S02]  /*20850*/  LD.E R0, desc[UR8][R10.64] ;  /* 0x000000080a007980 */ /* 0x000e64000c101900 */
[----:B-1----:R-:W-:-:S05]  /*20860*/  IADD3 R9, R23, R0, RZ ;  /* 0x0000000017097210 */ /* 0x002fca0007ffe0ff */
[----:B------:R0:W-:Y:S02]  /*20870*/  ST.E desc[UR8][R10.64], R9 ;  /* 0x000000090a007985 */ /* 0x0001e4000c101908 */
.L_x_3163:
[----:B------:R-:W-:Y:S05]  /*20880*/  BSYNC B0 ;  /* 0x0000000000007941 */ /* 0x000fea0003800000 */
.L_x_3162:
[----:B0-----:R-:W-:-:S04]  /*20890*/  IMAD.WIDE R10, R124, 0x2, R12 ;  /* 0x000000027c0a7825 */ /* 0x001fc800078e020c */
        /* <DEDUP_REMOVED lines=9> */
.L_x_3169:
[----:B------:R-:W0:Y:S02]  /*20930*/  LDS R16, [R8] ;  /* 0x0000000008107984 */ /* 0x000e240000000800 */
[----:B0-----:R-:W-:-:S06]  /*20940*/  HADD2 R17, R16, R19 ;  /* 0x0000001310117230 */ /* 0x001fcc0000000000 */
[----:B------:R-:W0:Y:S02]  /*20950*/  ATOMS.CAST.SPIN R17, [R8], R16, R17 ;  /* 0x000000100811738d */ /* 0x000e240001800011 */
[----:B0-----:R-:W-:-:S13]  /*20960*/  ISETP.EQ.U32.AND P0, PT, R17, 0x1, PT ;  /* 0x000000011100780c */ /* 0x001fda0003f02070 */
[----:B------:R-:W-:Y:S05]  /*20970*/  @!P0 BRA `(.L_x_3169) ;  /* 0xfffffffc00ec8947 */ /* 0x000fea000383ffff */
[----:B------:R-:W-:Y:S05]  /*20980*/  BRA `(.L_x_3167) ;  /* 0x00000000000c7947 */ /* 0x000fea0003800000 */
.L_x_3168:
[----:B------:R-:W2:Y:S02]  /*20990*/  LD.E R0, desc[UR8][R10.64] ;  /* 0x000000080a007980 */ /* 0x000ea4000c101900 */
[----:B--2---:R-:W-:-:S05]  /*209a0*/  IADD3 R7, R19, R0, RZ ;  /* 0x0000000013077210 */ /* 0x004fca0007ffe0ff */
[----:B------:R0:W-:Y:S02]  /*209b0*/  ST.E desc[UR8][R10.64], R7 ;  /* 0x000000070a007985 */ /* 0x0001e4000c101908 */
.L_x_3167:
[----:B------:R-:W-:Y:S05]  /*209c0*/  BSYNC B0 ;  /* 0x0000000000007941 */ /* 0x000fea0003800000 */
.L_x_3166:
[----:B------:R-:W-:-:S04]  /*209d0*/  IADD3 R8, P0, R14, R12, RZ ;  /* 0x0000000c0e087210 */ /* 0x000fc80007f1e0ff */
[----:B-1----:R-:W-:-:S08]  /*209e0*/  IADD3.X R9, R15, R13, RZ, P0, !PT ;  /* 0x0000000d0f097210 */ /* 0x002fd000007fe4ff */
[----:B------:R1:W-:Y:S01]  /*209f0*/  ATOM.E.ADD.F16x2.RN.STRONG.GPU P0, RZ, desc[UR8][R8.64], R21 ;  /* 0x0000001508ff79a2 */ /* 0x0003e2000810e1c8 */
[----:B------:R-:W-:Y:S04]  /*20a00*/  BSSY B0, `(.L_x_3170) ;  /* 0x000000e000007945 */ /* 0x000fe80003800000 */
[----:B-1----:R-:W-:Y:S05]  /*20a10*/  @P0 BRA `(.L_x_3171) ;  /* 0x0000000000300947 */ /* 0x002fea0003800000 */
[----:B------:R-:W1:Y:S02]  /*20a20*/  QSPC.E.S P0, RZ, [R8] ;  /* 0x0000000008ff73aa */ /* 0x000e640000000500 */
[----:B-1----:R-:W-:Y:S05]  /*20a30*/  @!P0 BRA `(.L_x_3172) ;  /* 0x00000000001c8947 */ /* 0x002fea0003800000 */
[----:B------:R-:W-:-:S07]  /*20a40*/  MOV R8, R8 ;  /* 0x0000000800087202 */ /* 0x000fce0000000f00 */
.L_x_3173:
[----:B------:R-:W1:Y:S02]  /*20a50*/  LDS R12, [R8] ;  /* 0x00000000080c7984 */ /* 0x000e640000000800 */
[----:B-1----:R-:W-:-:S10]  /*20a60*/  HFMA2.MMA R13, R12, 1, 1, R21 ;  /* 0x3c003c000c0d7835 */ /* 0x002fd40000000015 */
[----:B------:R-:W1:Y:S02]  /*20a70*/  ATOMS.CAST.SPIN R13, [R8], R12, R13 ;  /* 0x0000000c080d738d */ /* 0x000e64000180000d */
[----:B-1----:R-:W-:-:S13]  /*20a80*/  ISETP.EQ.U32.AND P0, PT, R13, 0x1, PT ;  /* 0x000000010d00780c */ /* 0x002fda0003f02070 */
[----:B------:R-:W-:Y:S05]  /*20a90*/  @!P0 BRA `(.L_x_3173) ;  /* 0xfffffffc00ec8947 */ /* 0x000fea000383ffff */
[----:B------:R-:W-:Y:S05]  /*20aa0*/  BRA `(.L_x_3171) ;  /* 0x00000000000c7947 */ /* 0x000fea0003800000 */
.L_x_3172:
[----:B------:R-:W0:Y:S02]  /*20ab0*/  LD.E R0, desc[UR8][R8.64] ;  /* 0x0000000808007980 */ /* 0x000e24000c101900 */
[----:B0-----:R-:W-:-:S05]  /*20ac0*/  IADD3 R7, R21, R0, RZ ;  /* 0x0000000015077210 */ /* 0x001fca0007ffe0ff */
[----:B------:R1:W-:Y:S02]  /*20ad0*/  ST.E desc[UR8][R8.64], R7 ;  /* 0x0000000708007985 */ /* 0x0003e4000c101908 */
.L_x_3171:
[----:B------:R-:W-:Y:S05]  /*20ae0*/  BSYNC B0 ;  /* 0x0000000000007941 */ /* 0x000fea0003800000 */
.L_x_3170:
        /* <DEDUP_REMOVED lines=10> */
.L_x_3177:
[----:B------:R-:W1:Y:S02]  /*20b90*/  LDS R12, [R6] ;  /* 0x00000000060c7984 */ /* 0x000e640000000800 */
[----:B-1----:R-:W-:-:S06]  /*20ba0*/  HADD2 R13, R12, R17 ;  /* 0x000000110c0d7230 */ /* 0x002fcc0000000000 */
[----:B------:R-:W1:Y:S02]  /*20bb0*/  ATOMS.CAST.SPIN R13, [R6], R12, R13 ;  /* 0x0000000c060d738d */ /* 0x000e64000180000d */
[----:B-1----:R-:W-:-:S13]  /*20bc0*/  ISETP.EQ.U32.AND P0, PT, R13, 0x1, PT ;  /* 0x000000010d00780c */ /* 0x002fda0003f02070 */
[----:B------:R-:W-:Y:S05]  /*20bd0*/  @!P0 BRA `(.L_x_3177) ;  /* 0xfffffffc00ec8947 */ /* 0x000fea000383ffff */
[----:B------:R-:W-:Y:S05]  /*20be0*/  BRA `(.L_x_3175) ;  /* 0x00000000000c7947 */ /* 0x000fea0003800000 */
.L_x_3176:
[----:B------:R-:W2:Y:S02]  /*20bf0*/  LD.E R0, desc[UR8][R8.64] ;  /* 0x0000000808007980 */ /* 0x000ea4000c101900 */
[----:B--2---:R-:W-:-:S05]  /*20c00*/  IADD3 R5, R17, R0, RZ ;  /* 0x0000000011057210 */ /* 0x004fca0007ffe0ff */
[----:B------:R1:W-:Y:S02]  /*20c10*/  ST.E desc[UR8][R8.64], R5 ;  /* 0x0000000508007985 */ /* 0x0003e4000c101908 */
.L_x_3175:
[----:B------:R-:W-:Y:S05]  /*20c20*/  BSYNC B0 ;  /* 0x0000000000007941 */ /* 0x000fea0003800000 */
.L_x_3174:
        /* <DEDUP_REMOVED lines=8> */
.L_x_3181:
[----:B------:R-:W0:Y:S02]  /*20cb0*/  LDS R10, [R6] ;  /* 0x00000000060a7984 */ /* 0x000e240000000800 */
[----:B0-----:R-:W-:-:S10]  /*20cc0*/  HFMA2.MMA R11, R10, 1, 1, R19 ;  /* 0x3c003c000a0b7835 */ /* 0x001fd40000000013 */
[----:B------:R-:W0:Y:S02]  /*20cd0*/  ATOMS.CAST.SPIN R11, [R6], R10, R11 ;  /* 0x0000000a060b738d */ /* 0x000e24000180000b */
[----:B0-----:R-:W-:-:S13]  /*20ce0*/  ISETP.EQ.U32.AND P0, PT, R11, 0x1, PT ;  /* 0x000000010b00780c */ /* 0x001fda0003f02070 */
[----:B------:R-:W-:Y:S05]  /*20cf0*/  @!P0 BRA `(.L_x_3181) ;  /* 0xfffffffc00ec8947 */ /* 0x000fea000383ffff */
[----:B------:R-:W-:Y:S05]  /*20d00*/  BRA `(.L_x_3179) ;  /* 0x00000000000c7947 */ /* 0x000fea0003800000 */
.L_x_3180:
[----:B------:R-:W1:Y:S02]  /*20d10*/  LD.E R0, desc[UR8][R6.64] ;  /* 0x0000000806007980 */ /* 0x000e64000c101900 */
[----:B-1----:R-:W-:-:S05]  /*20d20*/  IADD3 R5, R19, R0, RZ ;  /* 0x0000000013057210 */ /* 0x002fca0007ffe0ff */
[----:B------:R0:W-:Y:S02]  /*20d30*/  ST.E desc[UR8][R6.64], R5 ;  /* 0x0000000506007985 */ /* 0x0001e4000c101908 */
.L_x_3179:
[----:B------:R-:W-:Y:S05]  /*20d40*/  BSYNC B0 ;  /* 0x0000000000007941 */ /* 0x000fea0003800000 */
.L_x_3178:
[----:B------:R-:W-:-:S04]  /*20d50*/  IMAD.WIDE R124, R124, 0x2, R8 ;  /* 0x000000027c7c7825 */ /* 0x000fc800078e0208 */
[----:B0-----:R-:W-:-:S05]  /*20d60*/  HMUL2 R7, R4, R0 ;  /* 0x0000000004077232 */ /* 0x001fca0000000000 */
        /* <DEDUP_REMOVED lines=8> */
.L_x_3185:
[----:B------:R-:W1:Y:S02]  /*20df0*/  LDS R4, [R2] ;  /* 0x0000000002047984 */ /* 0x000e640000000800 */
[----:B-1----:R-:W-:-:S06]  /*20e00*/  HADD2 R5, R4, R7 ;  /* 0x0000000704057230 */ /* 0x002fcc0000000000 */
[----:B------:R-:W0:Y:S02]  /*20e10*/  ATOMS.CAST.SPIN R5, [R2], R4, R5 ;  /* 0x000000040205738d */ /* 0x000e240001800005 */
[----:B0-----:R-:W-:-:S13]  /*20e20*/  ISETP.EQ.U32.AND P0, PT, R5, 0x1, PT ;  /* 0x000000010500780c */ /* 0x001fda0003f02070 */
[----:B------:R-:W-:Y:S05]  /*20e30*/  @!P0 BRA `(.L_x_3185) ;  /* 0xfffffffc00ec8947 */ /* 0x000fea000383ffff */
[----:B------:R-:W-:Y:S05]  /*20e40*/  BRA `(.L_x_3183) ;  /* 0x00000000000c7947 */ /* 0x000fea0003800000 */
.L_x_3184:
[----:B------:R-:W2:Y:S02]  /*20e50*/  LD.E R0, desc[UR8][R124.64] ;  /* 0x000000087c007980 */ /* 0x000ea4000c101900 */
[----:B--2---:R-:W-:-:S05]  /*20e60*/  IADD3 R3, R7, R0, RZ ;  /* 0x0000000007037210 */ /* 0x004fca0007ffe0ff */
[----:B------:R0:W-:Y:S02]  /*20e70*/  ST.E desc[UR8][R124.64], R3 ;  /* 0x000000037c007985 */ /* 0x0001e4000c101908 */
.L_x_3183:
[----:B------:R-:W-:Y:S05]  /*20e80*/  BSYNC B0 ;  /* 0x0000000000007941 */ /* 0x000fea0003800000 */
.L_x_3182:
[----:B------:R-:W-:-:S04]  /*20e90*/  IADD3 R2, P0, R14, R8, RZ ;  /* 0x000000080e027210 */ /* 0x000fc80007f1e0ff */
[----:B0-----:R-:W-:-:S08]  /*20ea0*/  IADD3.X R3, R15, R9, RZ, P0, !PT ;  /* 0x000000090f037210 */ /* 0x001fd000007fe4ff */
[----:B------:R0:W-:Y:S02]  /*20eb0*/  ATOM.E.ADD.F16x2.RN.STRONG.GPU P0, RZ, desc[UR8][R2.64], R11 ;  /* 0x0000000b02ff79a2 */ /* 0x0001e4000810e1c8 */
[----:B0-----:R-:W-:Y:S05]  /*20ec0*/  @P0 EXIT ;  /* 0x000000000000094d */ /* 0x001fea0003800000 */
[----:B------:R-:W0:Y:S02]  /*20ed0*/  QSPC.E.S P0, RZ, [R2] ;  /* 0x0000000002ff73aa */ /* 0x000e240000000500 */
[----:B0-----:R-:W-:Y:S05]  /*20ee0*/  @!P0 BRA `(.L_x_3186) ;  /* 0x00000000001c8947 */ /* 0x001fea0003800000 */
[----:B------:R-:W-:-:S07]  /*20ef0*/  MOV R2, R2 ;  /* 0x0000000200027202 */ /* 0x000fce0000000f00 */
.L_x_3187:
[----:B------:R-:W1:Y:S02]  /*20f00*/  LDS R4, [R2] ;  /* 0x0000000002047984 */ /* 0x000e640000000800 */
[----:B-1----:R-:W-:-:S10]  /*20f10*/  HFMA2.MMA R5, R4, 1, 1, R11 ;  /* 0x3c003c0004057835 */ /* 0x002fd4000000000b */
[----:B------:R-:W0:Y:S02]  /*20f20*/  ATOMS.CAST.SPIN R5, [R2], R4, R5 ;  /* 0x000000040205738d */ /* 0x000e240001800005 */
[----:B0-----:R-:W-:-:S13]  /*20f30*/  ISETP.EQ.U32.AND P0, PT, R5, 0x1, PT ;  /* 0x000000010500780c */ /* 0x001fda0003f02070 */
[----:B------:R-:W-:Y:S05]  /*20f40*/  @!P0 BRA `(.L_x_3187) ;  /* 0xfffffffc00ec8947 */ /* 0x000fea000383ffff */
[----:B------:R-:W-:Y:S05]  /*20f50*/  EXIT ;  /* 0x000000000000794d */ /* 0x000fea0003800000 */
.L_x_3186:
[----:B------:R-:W1:Y:S02]  /*20f60*/  LD.E R0, desc[UR8][R2.64] ;  /* 0x0000000802007980 */ /* 0x000e64000c101900 */
[----:B-1----:R-:W-:-:S05]  /*20f70*/  IADD3 R5, R11, R0, RZ ;  /* 0x000000000b057210 */ /* 0x002fca0007ffe0ff */
[----:B------:R-:W-:Y:S01]  /*20f80*/  ST.E desc[UR8][R2.64], R5 ;  /* 0x0000000502007985 */ /* 0x000fe2000c101908 */
[----:B------:R-:W-:Y:S05]  /*20f90*/  EXIT ;  /* 0x000000000000794d */ /* 0x000fea0003800000 */
.L_x_3188:
        /* <DEDUP_REMOVED lines=14> */
.L_x_4059:


//--------------------- .text._Z23gemm_half_q_half_kernelILi7ELb0ELb1EEvPK6__halfPKjS4_S2_PS0_iiiiPKtS7_iiiiiibS2_i --------------------------
	.section	.text._Z23gemm_half_q_half_kernelILi7ELb0ELb1EEvPK6__halfPKjS4_S2_PS0_iiiiPKtS7_iiiiiibS2_i,"ax",@progbits
	.align	128
        .global         _Z23gemm_half_q_half_kernelILi7ELb0ELb1EEvPK6__halfPKjS4_S2_PS0_iiiiPKtS7_iiiiiibS2_i
        .type           _Z23gemm_half_q_half_kernelILi7ELb0ELb1EEvPK6__halfPKjS4_S2_PS0_iiiiPKtS7_iiiiiibS2_i,@function
        .size           _Z23gemm_half_q_half_kernelILi7ELb0ELb1EEvPK6__halfPKjS4_S2_PS0_iiiiPKtS7_iiiiiibS2_i,(.L_x_4060 - _Z23gemm_half_q_half_kernelILi7ELb0ELb1EEvPK6__halfPKjS4_S2_PS0_iiiiPKtS7_iiiiiibS2_i)
        .other          _Z23gemm_half_q_half_kernelILi7ELb0ELb1EEvPK6__halfPKjS4_S2_PS0_iiiiPKtS7_iiiiiibS2_i,@"STO_CUDA_ENTRY STV_DEFAULT"
_Z23gemm_half_q_half_kernelILi7ELb0ELb1EEvPK6__halfPKjS4_S2_PS0_iiiiPKtS7_iiiiiibS2_i:
.text._Z23gemm_half_q_half_kernelILi7ELb0ELb1EEvPK6__halfPKjS4_S2_PS0_iiiiPKtS7_iiiiiibS2_i:
[----:B------:R-:W0:Y:S01]  /*0000*/  LDC R1, c[0x0][0x28] ;  /* 0x00000a00ff017b82 */ /* 0x000e220000000800 */
[----:B------:R-:W1:Y:S07]  /*0010*/  S2R R16, SR_CTAID.Z ;  /* 0x0000000000107919 */ /* 0x000e6e0000002700 */
[----:B------:R-:W2:Y:S01]  /*0020*/  LDC R15, c[0x0][0x240] ;  /* 0x00009000ff0f7b82 */ /* 0x000ea20000000800 */
[----:B------:R-:W-:Y:S01]  /*0030*/  ULDC.64 UR8, c[0x0][0x208] ;  /* 0x0000820000087ab9 */ /* 0x000fe20000000a00 */
[----:B------:R-:W-:Y:S01]  /*0040*/  BSSY B0, `(.L_x_3189) ;  /* 0x0000030000007945 */ /* 0x000fe20003800000 */
[----:B------:R-:W3:Y:S01]  /*0050*/  S2R R0, SR_TID.X ;  /* 0x0000000000007919 */ /* 0x000ee20000002100 */
[----:B0-----:R-:W-:Y:S01]  /*0060*/  IADD3 R1, R1, -0x10, RZ ;  /* 0xfffffff001017810 */ /* 0x001fe20007ffe0ff */
[----:B------:R-:W0:Y:S03]  /*0070*/  S2R R3, SR_CTAID.X ;  /* 0x0000000000037919 */ /* 0x000e260000002500 */
[----:B------:R-:W4:Y:S08]  /*0080*/  S2UR UR4, SR_CTAID.Y ;  /* 0x00000000000479c3 */ /* 0x000f300000002600 */
[----:B------:R-:W5:Y:S01]  /*0090*/  LDC R113, c[0x0][0x23c] ;  /* 0x00008f00ff717b82 */ /* 0x000f620000000800 */
[----:B-1----:R-:W-:Y:S01]  /*00a0*/  SHF.L.U32 R121, R16, 0x6, RZ ;  /* 0x0000000610797819 */ /* 0x002fe200000006ff */
[----:B----4-:R-:W-:-:S03]  /*00b0*/  UIMAD UR4, UR4, 0x7, URZ ;  /* 0x00000007040478a4 */ /* 0x010fc6000f8e023f */
[CC--:B---3--:R-:W-:Y:S02]  /*00c0*/  IADD3 R5, R121.reuse, R0.reuse, RZ ;  /* 0x0000000079057210 */ /* 0x0c8fe40007ffe0ff */
[----:B--2---:R-:W-:Y:S02]  /*00d0*/  VIADDMNMX R122, R121, 0x40, R15, PT ;  /* 0x00000040797a7846 */ /* 0x004fe4000380010f */
[----:B0-----:R-:W-:Y:S02]  /*00e0*/  LEA R3, R3, R0, 0x6 ;  /* 0x0000000003037211 */ /* 0x001fe400078e30ff */
[----:B------:R-:W-:Y:S02]  /*00f0*/  ISETP.GE.AND P1, PT, R5, R122, PT ;  /* 0x0000007a0500720c */ /* 0x000fe40003f26270 */
[----:B------:R-:W-:-:S04]  /*0100*/  SHF.L.U32 R120, R3, 0x2, RZ ;  /* 0x0000000203787819 */ /* 0x000fc800000006ff */
[----:B-----5:R-:W-:-:S07]  /*0110*/  ISETP.GE.AND P0, PT, R120, R113, PT ;  /* 0x000000717800720c */ /* 0x020fce0003f06270 */
[----:B------:R-:W-:Y:S06]  /*0120*/  @P1 BRA `(.L_x_3190) ;  /* 0x0000000000841947 */ /* 0x000fec0003800000 */
        /* <DEDUP_REMOVED lines=33> */
.L_x_3190:
[----:B------:R-:W-:Y:S05]  /*0340*/  BSYNC B0 ;  /* 0x0000000000007941 */ /* 0x000fea0003800000 */
.L_x_3189:
[----:B------:R-:W-:Y:S05]  /*0350*/  @P0 EXIT ;  /* 0x000000000000094d */ /* 0x000fea0003800000 */
[----:B0-----:R-:W0:Y:S01]  /*0360*/  LDC.64 R2, c[0x0][0x248] ;  /* 0x00009200ff027b82 */ /* 0x001e220000000a00 */
        /* <DEDUP_REMOVED lines=26> */
.L_x_3191:
        /* <DEDUP_REMOVED lines=12> */
.L_x_3193:
[----:B-1---5:R-:W-:-:S05]  /*05d0*/  IADD3 R6, R18, R15, RZ ;  /* 0x0000000f12067210 */ /* 0x022fca0007ffe0ff */
[----:B------:R-:W-:-:S05]  /*05e0*/  IMAD R4, R6, R113, RZ ;  /* 0x0000007106047224 */ /* 0x000fca00078e02ff */
        /* <DEDUP_REMOVED lines=33> */
[----:B--2---:R-:W-:Y:S01]  /*0800*/  HMUL2 R4, R19, R6.H0_H0 ;  /* 0x2000000613047232 */ /* 0x004fe20000000000 */
[----:B0-----:R-:W-:-:S05]  /*0810*/  PRMT R5, R16, 0x5410, R7 ;  /* 0x0000541010057816 */ /* 0x001fca0000000007 */
[----:B------:R-:W-:Y:S01]  /*0820*/  HMUL2 R5, R5, R6.H0_H0 ;  /* 0x2000000605057232 */ /* 0x000fe20000000000 */
[C---:B------:R-:W-:Y:S02]  /*0830*/  LEA R6, R15.reuse, R124, 0x3 ;  /* 0x0000007c0f067211 */ /* 0x040fe400078e18ff */
[----:B------:R-:W-:-:S03]  /*0840*/  IADD3 R15, R15, 0x1, RZ ;  /* 0x000000010f0f7810 */ /* 0x000fc60007ffe0ff */
[----:B------:R1:W-:Y:S01]  /*0850*/  STL.64 [R6], R4 ;  /* 0x0000000406007387 */ /* 0x0003e20000100a00 */
[----:B------:R-:W-:Y:S05]  /*0860*/  @!P1 BRA `(.L_x_3193) ;  /* 0xfffffffc00589947 */ /* 0x000fea000383ffff */
.L_x_3192:
        /* <DEDUP_REMOVED lines=16> */
.L_x_3194:
        /* <DEDUP_REMOVED lines=8> */
.L_x_3195:
        /* <DEDUP_REMOVED lines=13> */
.L_x_3196:
        /* <DEDUP_REMOVED lines=8> */
.L_x_3197:
        /* <DEDUP_REMOVED lines=12> */
.L_x_3198:
        /* <DEDUP_REMOVED lines=33> */
[----:B------:R-:W-:Y:S01]  /*0e10*/  IADD3 R114, R121, R114, RZ ;  /* 0x0000007279727210 */ /* 0x000fe20007ffe0ff */
[----:B------:R-:W-:Y:S06]  /*0e20*/  @P0 BRA `(.L_x_3199) ;  /* 0x0000008000c80947 */ /* 0x000fec0003800000 */
[----:B------:R-:W-:Y:S01]  /*0e30*/  HFMA2.MMA R115, -RZ, RZ, 0, 0 ;  /* 0x00000000ff737435 */ /* 0x000fe200000001ff */
[----:B------:R-:W-:-:S10]  /*0e40*/  PRMT R14, RZ, 0x7610, R14 ;  /* 0x00007610ff0e7816 */ /* 0x000fd4000000000e */
.L_x_3200:
[----:B------:R-:W2:Y:S01]  /*0e50*/  LDG.E.128.CONSTANT R16, desc[UR8][R38.64] ;  /* 0x0000000826107981 */ /* 0x000ea2000c1e9d00 */
[----:B------:R-:W-:Y:S01]  /*0e60*/  ISETP.NE.AND P0, PT, R121, R114, PT ;  /* 0x000000727900720c */ /* 0x000fe20003f05270 */
[----:B------:R-:W-:-:S05]  /*0e70*/  IMAD.WIDE R32, R113, 0x4, R38 ;  /* 0x0000000471207825 */ /* 0x000fca00078e0226 */
[----:B------:R0:W3:Y:S07]  /*0e80*/  LDG.E.128.CONSTANT R20, desc[UR8][R32.64] ;  /* 0x0000000820147981 */ /* 0x0000ee000c1e9d00 */
[----:B------:R-:W1:Y:S01]  /*0e90*/  @!P0 LDC.64 R24, c[0x0][0x248] ;  /* 0x00009200ff188b82 */ /* 0x000e620000000a00 */
[----:B------:R-:W-:-:S05]  /*0ea0*/  @!P0 SHF.L.U32 R15, R121, 0x1, RZ ;  /* 0x00000001790f8819 */ /* 0x000fca00000006ff */
[----:B-1----:R-:W-:-:S05]  /*0eb0*/  @!P0 IMAD.WIDE R24, R15, 0x2, R24 ;  /* 0x000000020f188825 */ /* 0x002fca00078e0218 */
[----:B------:R1:W4:Y:S01]  /*0ec0*/  @!P0 LDG.E.U16.CONSTANT R26, desc[UR8][R24.64+0x2] ;  /* 0x00000208181a8981 */ /* 0x000322000c1e9500 */
[----:B------:R-:W-:-:S04]  /*0ed0*/  @!P0 IADD3 R115, R115, 0x1, RZ ;  /* 0x0000000173738810 */ /* 0x000fc80007ffe0ff */
[----:B------:R-:W-:-:S06]  /*0ee0*/  @!P0 LEA R30, R115, R124, 0x3 ;  /* 0x0000007c731e8211 */ /* 0x000fcc00078e18ff */
[----:B------:R-:W5:Y:S01]  /*0ef0*/  @!P0 LDL.64 R30, [R30] ;  /* 0x000000001e1e8983 */ /* 0x000f620000100a00 */
[----:B0-----:R-:W-:Y:S01]  /*0f00*/  IMAD.WIDE R32, R113, 0x4, R32 ;  /* 0x0000000471207825 */ /* 0x001fe200078e0220 */
[----:B------:R-:W-:Y:S02]  /*0f10*/  MOV R46, R14 ;  /* 0x0000000e002e7202 */ /* 0x000fe40000000f00 */
[----:B--2---:R-:W-:-:S04]  /*0f20*/  LOP3.LUT R15, R17, 0xff, RZ, 0xc0, !PT ;  /* 0x000000ff110f7812 */ /* 0x004fc800078ec0ff */
[----:B-1----:R-:W-:Y:S02]  /*0f30*/  IADD3 R25, R15, -0x80, RZ ;  /* 0xffffff800f197810 */ /* 0x002fe40007ffe0ff */
[----:B------:R-:W-:Y:S02]  /*0f40*/  SHF.R.U32.HI R24, RZ, 0x8, R16 ;  /* 0x00000008ff187819 */ /* 0x000fe40000011610 */
[----:B------:R0:W-:Y:S02]  /*0f50*/  I2F.F16 R34, R25 ;  /* 0x0000001900227306 */ /* 0x0001e40000200c00 */
[----:B------:R-:W-:Y:S02]  /*0f60*/  LOP3.LUT R24, R24, 0xff, RZ, 0xc0, !PT ;  /* 0x000000ff18187812 */ /* 0x000fe400078ec0ff */
[----:B0-----:R-:W-:-:S04]  /*0f70*/  SHF.R.U32.HI R25, RZ, 0x8, R17 ;  /* 0x00000008ff197819 */ /* 0x001fc80000011611 */
[----:B------:R-:W-:Y:S02]  /*0f80*/  LOP3.LUT R25, R25, 0xff, RZ, 0xc0, !PT ;  /* 0x000000ff19197812 */ /* 0x000fe400078ec0ff */
[----:B------:R-:W-:Y:S02]  /*0f90*/  IADD3 R24, R24, -0x80, RZ ;  /* 0xffffff8018187810 */ /* 0x000fe40007ffe0ff */
[----:B------:R-:W-:Y:S02]  /*0fa0*/  IADD3 R25, R25, -0x80, RZ ;  /* 0xffffff8019197810 */ /* 0x000fe40007ffe0ff */
[----:B------:R-:W0:Y:S01]  /*0fb0*/  I2F.F16 R50, R24 ;  /* 0x0000001800327306 */ /* 0x000e220000200c00 */
[----:B------:R-:W-:-:S07]  /*0fc0*/  LOP3.LUT R15, R19, 0xff, RZ, 0xc0, !PT ;  /* 0x000000ff130f7812 */ /* 0x000fce00078ec0ff */
[----:B------:R1:W-:Y:S01]  /*0fd0*/  I2F.F16 R49, R25 ;  /* 0x0000001900317306 */ /* 0x0003e20000200c00 */
[----:B------:R-:W-:Y:S01]  /*0fe0*/  IADD3 R28, R15, -0x80, RZ ;  /* 0xffffff800f1c7810 */ /* 0x000fe20007ffe0ff */
[----:B-1----:R-:W1:Y:S01]  /*0ff0*/  LDS.64 R24, [UR5] ;  /* 0x00000005ff187984 */ /* 0x002e620008000a00 */
[C---:B------:R-:W-:Y:S02]  /*1000*/  LEA.HI R57, R16.reuse, 0xffffff80, RZ, 0x8 ;  /* 0xffffff8010397811 */ /* 0x040fe400078f40ff */
[----:B------:R-:W-:Y:S02]  /*1010*/  LOP3.LUT R15, R16, 0xff, RZ, 0xc0, !PT ;  /* 0x000000ff100f7812 */ /* 0x000fe400078ec0ff */
[----:B------:R-:W-:Y:S02]  /*1020*/  SHF.R.U32.HI R16, RZ, 0x10, R16 ;  /* 0x00000010ff107819 */ /* 0x000fe40000011610 */
[----:B------:R-:W-:Y:S02]  /*1030*/  LOP3.LUT R27, R18, 0xff, RZ, 0xc0, !PT ;  /* 0x000000ff121b7812 */ /* 0x000fe400078ec0ff */
[----:B------:R-:W-:-:S02]  /*1040*/  LOP3.LUT R16, R16, 0xff, RZ, 0xc0, !PT ;  /* 0x000000ff10107812 */ /* 0x000fc400078ec0ff */
[----:B------:R-:W-:Y:S02]  /*1050*/  LEA.HI R58, R17, 0xffffff80, RZ, 0x8 ;  /* 0xffffff80113a7811 */ /* 0x000fe400078f40ff */
[----:B------:R-:W-:Y:S02]  /*1060*/  IADD3 R27, R27, -0x80, RZ ;  /* 0xffffff801b1b7810 */ /* 0x000fe40007ffe0ff */
[----:B------:R-:W-:Y:S02]  /*1070*/  IADD3 R16, R16, -0x80, RZ ;  /* 0xffffff8010107810 */ /* 0x000fe40007ffe0ff */
[----:B------:R-:W-:Y:S01]  /*1080*/  SHF.R.U32.HI R17, RZ, 0x10, R17 ;  /* 0x00000010ff117819 */ /* 0x000fe20000011611 */
[----:B------:R2:W-:Y:S03]  /*1090*/  I2F.F16 R35, R27 ;  /* 0x0000001b00237306 */ /* 0x0005e60000200c00 */
[----:B------:R-:W-:-:S02]  /*10a0*/  LOP3.LUT R17, R17, 0xff, RZ, 0xc0, !PT ;  /* 0x000000ff11117812 */ /* 0x000fc400078ec0ff */
[----:B------:R-:W-:-:S03]  /*10b0*/  IADD3 R15, R15, -0x80, RZ ;  /* 0xffffff800f0f7810 */ /* 0x000fc60007ffe0ff */
[----:B------:R3:W-:Y:S01]  /*10c0*/  I2F.F16 R52, R16 ;  /* 0x0000001000347306 */ /* 0x0007e20000200c00 */
[----:B--2---:R-:W-:Y:S02]  /*10d0*/  SHF.R.U32.HI R27, RZ, 0x8, R18 ;  /* 0x00000008ff1b7819 */ /* 0x004fe40000011612 */
[----:B------:R-:W-:Y:S02]  /*10e0*/  LEA.HI R56, R18, 0xffffff80, RZ, 0x8 ;  /* 0xffffff8012387811 */ /* 0x000fe400078f40ff */
[----:B------:R-:W-:Y:S02]  /*10f0*/  IADD3 R17, R17, -0x80, RZ ;  /* 0xffffff8011117810 */ /* 0x000fe40007ffe0ff */
[----:B---3--:R-:W-:Y:S02]  /*1100*/  SHF.R.U32.HI R16, RZ, 0x8, R19 ;  /* 0x00000008ff107819 */ /* 0x008fe40000011613 */
[----:B------:R-:W-:Y:S02]  /*1110*/  LEA.HI R55, R19, 0xffffff80, RZ, 0x8 ;  /* 0xffffff8013377811 */ /* 0x000fe400078f40ff */
[----:B------:R-:W-:-:S02]  /*1120*/  LOP3.LUT R27, R27, 0xff, RZ, 0xc0, !PT ;  /* 0x000000ff1b1b7812 */ /* 0x000fc400078ec0ff */
[----:B------:R-:W-:Y:S02]  /*1130*/  SHF.R.U32.HI R18, RZ, 0x10, R18 ;  /* 0x00000010ff127819 */ /* 0x000fe40000011612 */
[----:B------:R-:W-:Y:S02]  /*1140*/  LOP3.LUT R16, R16, 0xff, RZ, 0xc0, !PT ;  /* 0x000000ff10107812 */ /* 0x000fe400078ec0ff */
[----:B------:R-:W-:Y:S01]  /*1150*/  SHF.R.U32.HI R19, RZ, 0x10, R19 ;  /* 0x00000010ff137819 */ /* 0x000fe20000011613 */
[----:B------:R2:W-:Y:S01]  /*1160*/  I2F.F16 R51, R17 ;  /* 0x0000001100337306 */ /* 0x0005e20000200c00 */
[----:B------:R-:W-:Y:S02]  /*1170*/  IADD3 R27, R27, -0x80, RZ ;  /* 0xffffff801b1b7810 */ /* 0x000fe40007ffe0ff */
[----:B------:R-:W-:Y:S02]  /*1180*/  LOP3.LUT R18, R18, 0xff, RZ, 0xc0, !PT ;  /* 0x000000ff12127812 */ /* 0x000fe400078ec0ff */
[----:B------:R-:W-:-:S03]  /*1190*/  LOP3.LUT R19, R19, 0xff, RZ, 0xc0, !PT ;  /* 0x000000ff13137812 */ /* 0x000fc600078ec0ff */
[----:B------:R3:W5:Y:S01]  /*11a0*/  I2F.F16 R36, R28 ;  /* 0x0000001c00247306 */ /* 0x0007620000200c00 */
[----:B--2---:R-:W-:Y:S02]  /*11b0*/  IADD3 R17, R16, -0x80, RZ ;  /* 0xffffff8010117810 */ /* 0x004fe40007ffe0ff */
[----:B------:R-:W-:-:S05]  /*11c0*/  IADD3 R18, R18, -0x80, RZ ;  /* 0xffffff8012127810 */ /* 0x000fca0007ffe0ff */
[----:B------:R-:W2:Y:S01]  /*11d0*/  I2F.F16 R15, R15 ;  /* 0x0000000f000f7306 */ /* 0x000ea20000200c00 */
[----:B------:R-:W-:Y:S01]  /*11e0*/  IADD3 R19, R19, -0x80, RZ ;  /* 0xffffff8013137810 */ /* 0x000fe20007ffe0ff */
[--C-:B-1----:R-:W-:Y:S01]  /*11f0*/  HADD2.F32 R40, -RZ, R25.reuse.H0_H0 ;  /* 0x20000019ff287230 */ /* 0x102fe20000004100 */
[----:B------:R-:W-:Y:S01]  /*1200*/  LOP3.LUT R16, R20, 0xff, RZ, 0xc0, !PT ;  /* 0x000000ff14107812 */ /* 0x000fe200078ec0ff */
[----:B------:R-:W-:Y:S01]  /*1210*/  HADD2.F32 R38, -RZ, R24.H1_H1 ;  /* 0x30000018ff267230 */ /* 0x000fe20000004100 */
[----:B----4-:R-:W-:Y:S01]  /*1220*/  @!P0 IADD3 R114, R26, R121, RZ ;  /* 0x000000791a728210 */ /* 0x010fe20007ffe0ff */
[----:B0-----:R-:W-:Y:S01]  /*1230*/  HADD2.F32 R50, -RZ, R50.H0_H0 ;  /* 0x20000032ff327230 */ /* 0x001fe20000004100 */
[----:B---3--:R-:W0:Y:S01]  /*1240*/  LDS.64 R28, [UR5+0x8] ;  /* 0x00000805ff1c7984 */ /* 0x008e220008000a00 */
[----:B------:R1:W3:Y:S08]  /*1250*/  I2F.F16 R45, R27 ;  /* 0x0000001b002d7306 */ /* 0x0002f00000200c00 */
[----:B------:R4:W3:Y:S01]  /*1260*/  I2F.F16 R48, R17 ;  /* 0x0000001100307306 */ /* 0x0008e20000200c00 */
[----:B-1----:R-:W-:Y:S01]  /*1270*/  HADD2.F32 R27, -RZ, R25.H1_H1 ;  /* 0x30000019ff1b7230 */ /* 0x002fe20000004100 */
[----:B------:R-:W-:-:S06]  /*1280*/  LOP3.LUT R25, R23, 0xff, RZ, 0xc0, !PT ;  /* 0x000000ff17197812 */ /* 0x000fcc00078ec0ff */
[----:B------:R1:W0:Y:S01]  /*1290*/  I2F.F16 R54, R18 ;  /* 0x0000001200367306 */ /* 0x0002220000200c00 */
[----:B----4-:R-:W-:Y:S02]  /*12a0*/  LOP3.LUT R17, R21, 0xff, RZ, 0xc0, !PT ;  /* 0x000000ff15117812 */ /* 0x010fe400078ec0ff */
[----:B------:R-:W-:-:S05]  /*12b0*/  IADD3 R59, R16, -0x80, RZ ;  /* 0xffffff80103b7810 */ /* 0x000fca0007ffe0ff */
[----:B------:R4:W0:Y:S01]  /*12c0*/  I2F.F16 R53, R19 ;  /* 0x0000001300357306 */ /* 0x0008220000200c00 */
[----:B-1----:R-:W-:Y:S01]  /*12d0*/  LOP3.LUT R18, R22, 0xff, RZ, 0xc0, !PT ;  /* 0x000000ff16127812 */ /* 0x002fe200078ec0ff */
[----:B------:R-:W-:Y:S01]  /*12e0*/  HADD2.F32 R16, -RZ, R24.H0_H0 ;  /* 0x20000018ff107230 */ /* 0x000fe20000004100 */
[----:B------:R-:W-:Y:S01]  /*12f0*/  IADD3 R62, R25, -0x80, RZ ;  /* 0xffffff80193e7810 */ /* 0x000fe20007ffe0ff */
[----:B------:R-:W-:Y:S01]  /*1300*/  HADD2.F32 R24, -RZ, R34.H0_H0 ;  /* 0x20000022ff187230 */ /* 0x000fe20000004100 */
[----:B------:R-:W-:Y:S01]  /*1310*/  IADD3 R60, R17, -0x80, RZ ;  /* 0xffffff80113c7810 */ /* 0x000fe20007ffe0ff */
[----:B-----5:R-:W-:Y:S01]  /*1320*/  HADD2.F32 R26, -RZ, R36.H0_H0 ;  /* 0x20000024ff1a7230 */ /* 0x020fe20000004100 */
[----:B------:R-:W-:Y:S01]  /*1330*/  IADD3 R61, R18, -0x80, RZ ;  /* 0xffffff80123d7810 */ /* 0x000fe20007ffe0ff */
[----:B--2---:R-:W-:Y:S01]  /*1340*/  HADD2.F32 R15, -RZ, R15.H0_H0 ;  /* 0x2000000fff0f7230 */ /* 0x004fe20000004100 */
[----:B------:R-:W-:Y:S01]  /*1350*/  SHF.R.U32.HI R17, RZ, 0x8, R20 ;  /* 0x00000008ff117819 */ /* 0x000fe20000011614 */
[----:B------:R-:W-:Y:S01]  /*1360*/  HADD2.F32 R25, -RZ, R35.H0_H0 ;  /* 0x20000023ff197230 */ /* 0x000fe20000004100 */
[----:B------:R-:W-:-:S02]  /*1370*/  SHF.R.U32.HI R18, RZ, 0x8, R21 ;  /* 0x00000008ff127819 */ /* 0x000fc40000011615 */
[----:B----4-:R-:W-:Y:S01]  /*1380*/  SHF.R.U32.HI R19, RZ, 0x8, R22 ;  /* 0x00000008ff137819 */ /* 0x010fe20000011616 */
[----:B------:R-:W-:Y:S01]  /*1390*/  HADD2.F32 R49, -RZ, R49.H0_H0 ;  /* 0x20000031ff317230 */ /* 0x000fe20000004100 */
[----:B------:R-:W-:Y:S01]  /*13a0*/  LOP3.LUT R17, R17, 0xff, RZ, 0xc0, !PT ;  /* 0x000000ff11117812 */ /* 0x000fe200078ec0ff */
[----:B---3--:R-:W-:Y:S01]  /*13b0*/  HADD2.F32 R45, -RZ, R45.H0_H0 ;  /* 0x2000002dff2d7230 */ /* 0x008fe20000004100 */
[----:B------:R-:W-:Y:S01]  /*13c0*/  LOP3.LUT R18, R18, 0xff, RZ, 0xc0, !PT ;  /* 0x000000ff12127812 */ /* 0x000fe200078ec0ff */
[----:B------:R-:W-:Y:S01]  /*13d0*/  HADD2.F32 R48, -RZ, R48.H0_H0 ;  /* 0x20000030ff307230 */ /* 0x000fe20000004100 */
[----:B------:R-:W-:Y:S01]  /*13e0*/  LOP3.LUT R19, R19, 0xff, RZ, 0xc0, !PT ;  /* 0x000000ff13137812 */ /* 0x000fe200078ec0ff */
[----:B------:R-:W-:Y:S01]  /*13f0*/  FFMA.FTZ R35, R15, R16, RZ ;  /* 0x000000100f237223 */ /* 0x000fe200000100ff */
[C---:B------:R-:W-:Y:S01]  /*1400*/  FFMA.FTZ R39, R16.reuse, R24, RZ ;  /* 0x0000001810277223 */ /* 0x040fe200000100ff */
[C---:B------:R-:W-:Y:S01]  /*1410*/  FFMA.FTZ R34, R16.reuse, R25, RZ ;  /* 0x0000001910227223 */ /* 0x040fe200000100ff */
[----:B------:R-:W-:Y:S01]  /*1420*/  FFMA.FTZ R43, R16, R26, RZ ;  /* 0x0000001a102b7223 */ /* 0x000fe200000100ff */
[----:B------:R-:W-:Y:S01]  /*1430*/  HADD2.F32 R52, -RZ, R52.H0_H0 ;  /* 0x20000034ff347230 */ /* 0x000fe20000004100 */
[----:B------:R-:W-:Y:S01]  /*1440*/  IADD3 R17, R17, -0x80, RZ ;  /* 0xffffff8011117810 */ /* 0x000fe20007ffe0ff */
[----:B------:R-:W-:Y:S01]  /*1450*/  HADD2.F32 R51, -RZ, R51.H0_H0 ;  /* 0x20000033ff337230 */ /* 0x000fe20000004100 */
[----:B------:R-:W-:Y:S01]  /*1460*/  IADD3 R18, R18, -0x80, RZ ;  /* 0xffffff8012127810 */ /* 0x000fe20007ffe0ff */
[----:B0-----:R-:W-:-:S02]  /*1470*/  HADD2.F32 R54, -RZ, R54.H0_H0 ;  /* 0x20000036ff367230 */ /* 0x001fc40000004100 */
[----:B------:R-:W-:Y:S01]  /*1480*/  FFMA.FTZ R35, R50, R38, R35 ;  /* 0x0000002632237223 */ /* 0x000fe20000010023 */
[C---:B------:R-:W-:Y:S01]  /*1490*/  FFMA.FTZ R39, R38.reuse, R49, R39 ;  /* 0x0000003126277223 */ /* 0x040fe20000010027 */
[C---:B------:R-:W-:Y:S01]  /*14a0*/  FFMA.FTZ R41, R38.reuse, R45, R34 ;  /* 0x0000002d26297223 */ /* 0x040fe20000010022 */
[----:B------:R-:W-:Y:S01]  /*14b0*/  FFMA.FTZ R16, R38, R48, R43 ;  /* 0x0000003026107223 */ /* 0x000fe2000001002b */
[----:B------:R-:W-:Y:S01]  /*14c0*/  IADD3 R19, R19, -0x80, RZ ;  /* 0xffffff8013137810 */ /* 0x000fe20007ffe0ff */
[----:B------:R-:W-:Y:S02]  /*14d0*/  HADD2.F32 R53, -RZ, R53.H0_H0 ;  /* 0x20000035ff357230 */ /* 0x000fe40000004100 */
[----:B------:R-:W-:Y:S01]  /*14e0*/  FFMA.FTZ R36, R52, R40, R35 ;  /* 0x0000002834247223 */ /* 0x000fe20000010023 */
[C---:B------:R-:W-:Y:S01]  /*14f0*/  FFMA.FTZ R38, R40.reuse, R51, R39 ;  /* 0x0000003328267223 */ /* 0x040fe20000010027 */
[C---:B------:R-:W-:Y:S01]  /*1500*/  FFMA.FTZ R41, R40.reuse, R54, R41 ;  /* 0x0000003628297223 */ /* 0x040fe20000010029 */
[----:B------:R-:W-:Y:S01]  /*1510*/  I2F.F16 R63, R17 ;  /* 0x00000011003f7306 */ /* 0x000fe20000200c00 */
[----:B------:R-:W-:-:S07]  /*1520*/  FFMA.FTZ R40, R40, R53, R16 ;  /* 0x0000003528287223 */ /* 0x000fce0000010010 */
[----:B------:R-:W-:Y:S08]  /*1530*/  I2F.F16 R64, R18 ;  /* 0x0000001200407306 */ /* 0x000ff00000200c00 */
[----:B------:R0:W-:Y:S01]  /*1540*/  I2F.F16 R65, R19 ;  /* 0x0000001300417306 */ /* 0x0001e20000200c00 */
[----:B------:R-:W-:Y:S01]  /*1550*/  LEA.HI R67, R20, 0xffffff80, RZ, 0x8 ;  /* 0xffffff8014437811 */ /* 0x000fe200078f40ff */
[----:B0-----:R0:W2:Y:S01]  /*1560*/  LDG.E.128.CONSTANT R16, desc[UR8][R32.64] ;  /* 0x0000000820107981 */ /* 0x0010a2000c1e9d00 */
[----:B------:R-:W-:-:S02]  /*1570*/  LEA.HI R68, R21, 0xffffff80, RZ, 0x8 ;  /* 0xffffff8015447811 */ /* 0x000fc400078f40ff */
[----:B------:R-:W-:Y:S02]  /*1580*/  SHF.R.U32.HI R20, RZ, 0x10, R20 ;  /* 0x00000010ff147819 */ /* 0x000fe40000011614 */
[----:B------:R-:W-:Y:S01]  /*1590*/  SHF.R.U32.HI R21, RZ, 0x10, R21 ;  /* 0x00000010ff157819 */ /* 0x000fe20000011615 */
[----:B------:R-:W1:Y:S01]  /*15a0*/  I2F.F16 R56, R56 ;  /* 0x0000003800387306 */ /* 0x000e620000200c00 */
[----:B------:R-:W-:Y:S02]  /*15b0*/  LOP3.LUT R20, R20, 0xff, RZ, 0xc0, !PT ;  /* 0x000000ff14147812 */ /* 0x000fe400078ec0ff */
[----:B------:R-:W-:-:S05]  /*15c0*/  LOP3.LUT R21, R21, 0xff, RZ, 0xc0, !PT ;  /* 0x000000ff15157812 */ /* 0x000fca00078ec0ff */
[----:B------:R-:W3:Y:S01]  /*15d0*/  I2F.F16 R57, R57 ;  /* 0x0000003900397306 */ /* 0x000ee20000200c00 */
[----:B------:R-:W-:Y:S02]  /*15e0*/  LEA.HI R70, R22, 0xffffff80, RZ, 0x8 ;  /* 0xffffff8016467811 */ /* 0x000fe400078f40ff */
[----:B------:R-:W-:-:S05]  /*15f0*/  SHF.R.U32.HI R35, RZ, 0x10, R22 ;  /* 0x00000010ff237819 */ /* 0x000fca0000011616 */
[----:B------:R-:W4:Y:S01]  /*1600*/  I2F.F16 R58, R58 ;  /* 0x0000003a003a7306 */ /* 0x000f220000200c00 */
[----:B------:R-:W-:Y:S02]  /*1610*/  IADD3 R22, R20, -0x80, RZ ;  /* 0xffffff8014167810 */ /* 0x000fe40007ffe0ff */
[----:B------:R-:W-:Y:S02]  /*1620*/  IADD3 R34, R21, -0x80, RZ ;  /* 0xffffff8015227810 */ /* 0x000fe40007ffe0ff */
[----:B------:R-:W5:Y:S03]  /*1630*/  LDS.64 R20, [UR5+0x80] ;  /* 0x00008005ff147984 */ /* 0x000f660008000a00 */
[----:B------:R-:W0:Y:S01]  /*1640*/  I2F.F16 R55, R55 ;  /* 0x0000003700377306 */ /* 0x000e220000200c00 */
[----:B------:R-:W-:Y:S02]  /*1650*/  SHF.R.U32.HI R37, RZ, 0x8, R23 ;  /* 0x00000008ff257819 */ /* 0x000fe40000011617 */
[----:B------:R-:W-:-:S02]  /*1660*/  LEA.HI R74, R23, 0xffffff80, RZ, 0x8 ;  /* 0xffffff80174a7811 */ /* 0x000fc400078f40ff */
[----:B------:R-:W-:Y:S02]  /*1670*/  LOP3.LUT R37, R37, 0xff, RZ, 0xc0, !PT ;  /* 0x000000ff25257812 */ /* 0x000fe400078ec0ff */
[----:B------:R-:W-:Y:S01]  /*1680*/  SHF.R.U32.HI R23, RZ, 0x10, R23 ;  /* 0x00000010ff177819 */ /* 0x000fe20000011617 */
[----:B------:R-:W5:Y:S01]  /*1690*/  I2F.F16 R59, R59 ;  /* 0x0000003b003b7306 */ /* 0x000f620000200c00 */
[----:B-1----:R-:W-:Y:S01]  /*16a0*/  HADD2.F32 R56, -RZ, R56.H0_H0 ;  /* 0x20000038ff387230 */ /* 0x002fe20000004100 */
[----:B------:R-:W-:Y:S01]  /*16b0*/  IADD3 R37, R37, -0x80, RZ ;  /* 0xffffff8025257810 */ /* 0x000fe20007ffe0ff */
[----:B---3--:R-:W-:Y:S01]  /*16c0*/  HADD2.F32 R57, -RZ, R57.H0_H0 ;  /* 0x20000039ff397230 */ /* 0x008fe20000004100 */
[----:B------:R-:W-:Y:S01]  /*16d0*/  LOP3.LUT R35, R35, 0xff, RZ, 0xc0, !PT ;  /* 0x000000ff23237812 */ /* 0x000fe200078ec0ff */
[----:B----4-:R-:W-:Y:S01]  /*16e0*/  HADD2.F32 R58, -RZ, R58.H0_H0 ;  /* 0x2000003aff3a7230 */ /* 0x010fe20000004100 */
[----:B------:R-:W-:Y:S01]  /*16f0*/  LOP3.LUT R23, R23, 0xff, RZ, 0xc0, !PT ;  /* 0x000000ff17177812 */ /* 0x000fe200078ec0ff */
[----:B0-----:R-:W-:Y:S01]  /*1700*/  HADD2.F32 R55, -RZ, R55.H0_H0 ;  /* 0x20000037ff377230 */ /* 0x001fe20000004100 */
[----:B------:R-:W0:Y:S01]  /*1710*/  I2F.F16 R60, R60 ;  /* 0x0000003c003c7306 */ /* 0x000e220000200c00 */
[----:B------:R-:W-:Y:S01]  /*1720*/  FFMA.FTZ R44, R27, R56, R41 ;  /* 0x000000381b2c7223 */ /* 0x000fe20000010029 */
[----:B------:R-:W-:Y:S01]  /*1730*/  FFMA.FTZ R36, R57, R27, R36 ;  /* 0x0000001b39247223 */ /* 0x000fe20000010024 */
[C---:B------:R-:W-:Y:S01]  /*1740*/  FFMA.FTZ R42, R27.reuse, R58, R38 ;  /* 0x0000003a1b2a7223 */ /* 0x040fe20000010026 */
[----:B------:R-:W-:Y:S01]  /*1750*/  FFMA.FTZ R41, R27, R55, R40 ;  /* 0x000000371b297223 */ /* 0x000fe20000010028 */
[----:B------:R-:W-:-:S03]  /*1760*/  IADD3 R35, R35, -0x80, RZ ;  /* 0xffffff8023237810 */ /* 0x000fc60007ffe0ff */
[----:B------:R-:W1:Y:S01]  /*1770*/  I2F.F16 R61, R61 ;  /* 0x0000003d003d7306 */ /* 0x000e620000200c00 */
[----:B------:R-:W-:Y:S01]  /*1780*/  IADD3 R23, R23, -0x80, RZ ;  /* 0xffffff8017177810 */ /* 0x000fe20007ffe0ff */
[--C-:B------:R-:W-:Y:S02]  /*1790*/  HADD2.F32 R27, -RZ, R28.reuse.H0_H0 ;  /* 0x2000001cff1b7230 */ /* 0x100fe40000004100 */
[----:B------:R-:W-:-:S04]  /*17a0*/  HADD2.F32 R38, -RZ, R28.H1_H1 ;  /* 0x3000001cff267230 */ /* 0x000fc80000004100 */
[----:B------:R-:W3:Y:S01]  /*17b0*/  I2F.F16 R62, R62 ;  /* 0x0000003e003e7306 */ /* 0x000ee20000200c00 */
[--C-:B------:R-:W-:Y:S02]  /*17c0*/  HADD2.F32 R40, -RZ, R29.reuse.H0_H0 ;  /* 0x2000001dff287230 */ /* 0x100fe40000004100 */
[----:B------:R-:W-:Y:S02]  /*17d0*/  HADD2.F32 R39, -RZ, R29.H1_H1 ;  /* 0x3000001dff277230 */ /* 0x000fe40000004100 */
[----:B------:R-:W4:Y:S03]  /*17e0*/  LDS.64 R28, [UR5+0x88] ;  /* 0x00008805ff1c7984 */ /* 0x000f260008000a00 */
[----:B------:R-:W3:Y:S01]  /*17f0*/  I2F.F16 R22, R22 ;  /* 0x0000001600167306 */ /* 0x000ee20000200c00 */
[----:B-----5:R-:W-:-:S07]  /*1800*/  HADD2.F32 R59, -RZ, R59.H0_H0 ;  /* 0x2000003bff3b7230 */ /* 0x020fce0000004100 */
[----:B------:R-:W5:Y:S01]  /*1810*/  I2F.F16 R37, R37 ;  /* 0x0000002500257306 */ /* 0x000f620000200c00 */
[----:B------:R-:W-:-:S07]  /*1820*/  HADD2.F32 R63, -RZ, R63.H0_H0 ;  /* 0x2000003fff3f7230 */ /* 0x000fce0000004100 */
[----:B------:R-:W4:Y:S01]  /*1830*/  I2F.F16 R67, R67 ;  /* 0x0000004300437306 */ /* 0x000f220000200c00 */
[----:B0-----:R-:W-:-:S07]  /*1840*/  HADD2.F32 R60, -RZ, R60.H0_H0 ;  /* 0x2000003cff3c7230 */ /* 0x001fce0000004100 */
[----:B------:R-:W0:Y:S01]  /*1850*/  I2F.F16 R34, R34 ;  /* 0x0000002200227306 */ /* 0x000e220000200c00 */
[----:B-1----:R-:W-:-:S07]  /*1860*/  HADD2.F32 R61, -RZ, R61.H0_H0 ;  /* 0x2000003dff3d7230 */ /* 0x002fce0000004100 */
[----:B------:R-:W1:Y:S01]  /*1870*/  I2F.F16 R35, R35 ;  /* 0x0000002300237306 */ /* 0x000e620000200c00 */
[----:B---3--:R-:W-:-:S07]  /*1880*/  HADD2.F32 R62, -RZ, R62.H0_H0 ;  /* 0x2000003eff3e7230 */ /* 0x008fce0000004100 */
[----:B------:R-:W3:Y:S01]  /*1890*/  I2F.F16 R23, R23 ;  /* 0x0000001700177306 */ /* 0x000ee20000200c00 */
[----:B------:R-:W-:Y:S01]  /*18a0*/  FFMA.FTZ R36, R59, R27, R36 ;  /* 0x0000001b3b247223 */ /* 0x000fe20000010024 */
[----:B------:R-:W-:-:S06]  /*18b0*/  HADD2.F32 R73, -RZ, R22.H0_H0 ;  /* 0x20000016ff497230 */ /* 0x000fcc0000004100 */
[----:B------:R-:W3:Y:S01]  /*18c0*/  I2F.F16 R68, R68 ;  /* 0x0000004400447306 */ /* 0x000ee20000200c00 */
[----:B------:R-:W-:-:S07]  /*18d0*/  HADD2.F32 R64, -RZ, R64.H0_H0 ;  /* 0x20000040ff407230 */ /* 0x000fce0000004100 */
[----:B------:R-:W3:Y:S01]  /*18e0*/  I2F.F16 R70, R70 ;  /* 0x0000004600467306 */ /* 0x000ee20000200c00 */
[----:B------:R-:W-:-:S07]  /*18f0*/  HADD2.F32 R65, -RZ, R65.H0_H0 ;  /* 0x20000041ff417230 */ /* 0x000fce0000004100 */
[----:B------:R-:W3:Y:S01]  /*1900*/  I2F.F16 R74, R74 ;  /* 0x0000004a004a7306 */ /* 0x000ee20000200c00 */
[----:B-----5:R-:W-:Y:S02]  /*1910*/  HADD2.F32 R66, -RZ, R37.H0_H0 ;  /* 0x20000025ff427230 */ /* 0x020fe40000004100 */
[----:B------:R-:W-:Y:S01]  /*1920*/  FFMA.FTZ R36, R63, R38, R36 ;  /* 0x000000263f247223 */ /* 0x000fe20000010024 */
[C---:B------:R-:W-:Y:S01]  /*1930*/  FFMA.FTZ R37, R27.reuse, R60, R42 ;  /* 0x0000003c1b257223 */ /* 0x040fe2000001002a */
[C---:B------:R-:W-:Y:S01]  /*1940*/  FFMA.FTZ R44, R27.reuse, R61, R44 ;  /* 0x0000003d1b2c7223 */ /* 0x040fe2000001002c */
[----:B------:R-:W-:Y:S01]  /*1950*/  FFMA.FTZ R41, R27, R62, R41 ;  /* 0x0000003e1b297223 */ /* 0x000fe20000010029 */
[----:B----4-:R-:W-:Y:S02]  /*1960*/  HADD2.F32 R67, -RZ, R67.H0_H0 ;  /* 0x20000043ff437230 */ /* 0x010fe40000004100 */
[----:B------:R-:W-:Y:S01]  /*1970*/  FFMA.FTZ R36, R73, R40, R36 ;  /* 0x0000002849247223 */ /* 0x000fe20000010024 */
[----:B0-----:R-:W-:-:S02]  /*1980*/  HADD2.F32 R72, -RZ, R34.H0_H0 ;  /* 0x20000022ff487230 */ /* 0x001fc40000004100 */
[C---:B------:R-:W-:Y:S01]  /*1990*/  FFMA.FTZ R37, R38.reuse, R64, R37 ;  /* 0x0000004026257223 */ /* 0x040fe20000010025 */
[----:B-1----:R-:W-:Y:S02]  /*19a0*/  HADD2.F32 R69, -RZ, R35.H0_H0 ;  /* 0x20000023ff457230 */ /* 0x002fe40000004100 */
[C---:B------:R-:W-:Y:S01]  /*19b0*/  FFMA.FTZ R44, R38.reuse, R65, R44 ;  /* 0x00000041262c7223 */ /* 0x040fe2000001002c */
[----:B---3--:R-:W-:Y:S02]  /*19c0*/  HADD2.F32 R71, -RZ, R23.H0_H0 ;  /* 0x20000017ff477230 */ /* 0x008fe40000004100 */
[----:B------:R-:W-:Y:S01]  /*19d0*/  FFMA.FTZ R42, R38, R66, R41 ;  /* 0x00000042262a7223 */ /* 0x000fe20000010029 */
[----:B------:R-:W-:Y:S02]  /*19e0*/  HADD2.F32 R68, -RZ, R68.H0_H0 ;  /* 0x20000044ff447230 */ /* 0x000fe40000004100 */
[----:B------:R-:W-:Y:S01]  /*19f0*/  FFMA.FTZ R35, R67, R39, R36 ;  /* 0x0000002743237223 */ /* 0x000fe20000010024 */
[----:B------:R-:W-:-:S02]  /*1a00*/  HADD2.F32 R70, -RZ, R70.H0_H0 ;  /* 0x20000046ff467230 */ /* 0x000fc40000004100 */
[C---:B------:R-:W-:Y:S01]  /*1a10*/  FFMA.FTZ R38, R40.reuse, R72, R37 ;  /* 0x0000004828267223 */ /* 0x040fe20000010025 */
[----:B------:R-:W-:Y:S02]  /*1a20*/  HADD2.F32 R74, -RZ, R74.H0_H0 ;  /* 0x2000004aff4a7230 */ /* 0x000fe40000004100 */
[C---:B------:R-:W-:Y:S01]  /*1a30*/  FFMA.FTZ R27, R40.reuse, R69, R44 ;  /* 0x00000045281b7223 */ /* 0x040fe2000001002c */
[----:B------:R-:W-:Y:S01]  /*1a40*/  FFMA.FTZ R23, R40, R71, R42 ;  /* 0x0000004728177223 */ /* 0x000fe2000001002a */
[--C-:B------:R-:W-:Y:S02]  /*1a50*/  HADD2.F32 R36, -RZ, R20.reuse.H0_H0 ;  /* 0x20000014ff247230 */ /* 0x100fe40000004100 */
[C---:B------:R-:W-:Y:S01]  /*1a60*/  FFMA.FTZ R38, R39.reuse, R68, R38 ;  /* 0x0000004427267223 */ /* 0x040fe20000010026 */
[C---:B------:R-:W-:Y:S01]  /*1a70*/  FFMA.FTZ R27, R39.reuse, R70, R27 ;  /* 0x00000046271b7223 */ /* 0x040fe2000001001b */
[----:B------:R-:W-:Y:S01]  /*1a80*/  FFMA.FTZ R34, R39, R74, R23 ;  /* 0x0000004a27227223 */ /* 0x000fe20000010017 */
[----:B------:R-:W-:-:S02]  /*1a90*/  HADD2.F32 R37, -RZ, R20.H1_H1 ;  /* 0x30000014ff257230 */ /* 0x000fc40000004100 */
[-C--:B------:R-:W-:Y:S01]  /*1aa0*/  FFMA.FTZ R39, R15, R36.reuse, RZ ;  /* 0x000000240f277223 */ /* 0x080fe200000100ff */
[--C-:B------:R-:W-:Y:S02]  /*1ab0*/  HADD2.F32 R40, -RZ, R21.reuse.H0_H0 ;  /* 0x20000015ff287230 */ /* 0x100fe40000004100 */
[-C--:B------:R-:W-:Y:S01]  /*1ac0*/  FFMA.FTZ R42, R24, R36.reuse, RZ ;  /* 0x00000024182a7223 */ /* 0x080fe200000100ff */
[-C--:B------:R-:W-:Y:S01]  /*1ad0*/  FFMA.FTZ R44, R25, R36.reuse, RZ ;  /* 0x00000024192c7223 */ /* 0x080fe200000100ff */
[----:B------:R-:W-:Y:S01]  /*1ae0*/  FFMA.FTZ R47, R26, R36, RZ ;  /* 0x000000241a2f7223 */ /* 0x000fe200000100ff */
        /* <DEDUP_REMOVED lines=15> */
[-C--:B------:R-:W-:Y:S01]  /*1be0*/  FFMA.FTZ R36, R59, R37.reuse, R36 ;  /* 0x000000253b247223 */ /* 0x080fe20000010024 */
[----:B------:R-:W-:Y:S02]  /*1bf0*/  HADD2.F32 R40, -RZ, R29.H0_H0 ;  /* 0x2000001dff287230 */ /* 0x000fe40000004100 */
        /* <DEDUP_REMOVED lines=8> */
[----:B------:R-:W0:Y:S01]  /*1c80*/  LDS.64 R36, [UR5+0x100] ;  /* 0x00010005ff247984 */ /* 0x000e220008000a00 */
[----:B------:R-:W-:Y:S01]  /*1c90*/  @!P0 PRMT R111, R31, 0x7610, R111 ;  /* 0x000076101f6f8816 */ /* 0x000fe2000000006f */
[----:B------:R-:W-:Y:S01]  /*1ca0*/  HADD2.F32 R29, -RZ, R29.H1_H1 ;  /* 0x3000001dff1d7230 */ /* 0x000fe20000004100 */
[----:B------:R-:W-:Y:S02]  /*1cb0*/  @!P0 PRMT R112, R30, 0x7610, R112 ;  /* 0x000076101e708816 */ /* 0x000fe40000000070 */
[----:B------:R-:W-:Y:S01]  /*1cc0*/  @!P0 PRMT R111, R111, 0x7610, R31 ;  /* 0x000076106f6f8816 */ /* 0x000fe2000000001f */
[-C--:B------:R-:W-:Y:S01]  /*1cd0*/  FFMA.FTZ R41, R72, R40.reuse, R39 ;  /* 0x0000002848297223 */ /* 0x080fe20000010027 */
[-C--:B------:R-:W-:Y:S01]  /*1ce0*/  FFMA.FTZ R43, R69, R40.reuse, R42 ;  /* 0x00000028452b7223 */ /* 0x080fe2000001002a */
[----:B------:R-:W-:Y:S01]  /*1cf0*/  FFMA.FTZ R47, R71, R40, R44 ;  /* 0x00000028472f7223 */ /* 0x000fe2000001002c */
[----:B------:R-:W-:Y:S01]  /*1d00*/  @!P0 PRMT R112, R112, 0x7610, R30 ;  /* 0x0000761070708816 */ /* 0x000fe2000000001e */
[----:B------:R-:W-:Y:S01]  /*1d10*/  FFMA.FTZ R39, R67, R29, R28 ;  /* 0x0000001d43277223 */ /* 0x000fe2000001001c */
[----:B------:R-:W-:-:S02]  /*1d20*/  HADD2.F32 R28, -RZ, R111.H0_H0 ;  /* 0x2000006fff1c7230 */ /* 0x000fc40000004100 */
[-C--:B------:R-:W-:Y:S01]  /*1d30*/  FFMA.FTZ R40, R68, R29.reuse, R41 ;  /* 0x0000001d44287223 */ /* 0x080fe20000010029 */
[-C--:B------:R-:W-:Y:S01]  /*1d40*/  FFMA.FTZ R43, R70, R29.reuse, R43 ;  /* 0x0000001d462b7223 */ /* 0x080fe2000001002b */
[----:B------:R-:W-:Y:S01]  /*1d50*/  FFMA.FTZ R44, R74, R29, R47 ;  /* 0x0000001d4a2c7223 */ /* 0x000fe2000001002f */
[--C-:B------:R-:W-:Y:S02]  /*1d60*/  HADD2.F32 R30, -RZ, R112.reuse.H0_H0 ;  /* 0x20000070ff1e7230 */ /* 0x100fe40000004100 */
[----:B------:R-:W-:Y:S02]  /*1d70*/  HADD2.F32 R29, -RZ, R112.H1_H1 ;  /* 0x30000070ff1d7230 */ /* 0x000fe40000004100 */
[----:B------:R-:W-:Y:S01]  /*1d80*/  FMUL.FTZ R31, R27, R28 ;  /* 0x0000001c1b1f7220 */ /* 0x000fe20000410000 */
[----:B------:R-:W-:-:S04]  /*1d90*/  IMAD.WIDE R32, R113, 0x4, R32 ;  /* 0x0000000471207825 */ /* 0x000fc800078e0220 */
[----:B------:R-:W-:Y:S01]  /*1da0*/  FMUL.FTZ R39, R30, R39 ;  /* 0x000000271e277220 */ /* 0x000fe20000410000 */
[----:B------:R-:W-:Y:S01]  /*1db0*/  FMUL.FTZ R38, R38, R29 ;  /* 0x0000001d26267220 */ /* 0x000fe20000410000 */
[----:B------:R-:W-:Y:S01]  /*1dc0*/  HADD2.F32 R27, -RZ, R111.H1_H1 ;  /* 0x3000006fff1b7230 */ /* 0x000fe20000004100 */
[----:B------:R-:W3:Y:S01]  /*1dd0*/  LDG.E.128.CONSTANT R20, desc[UR8][R32.64] ;  /* 0x0000000820147981 */ /* 0x000ee2000c1e9d00 */
[----:B------:R-:W-:Y:S01]  /*1de0*/  FMUL.FTZ R40, R29, R40 ;  /* 0x000000281d287220 */ /* 0x000fe20000410000 */
[----:B------:R-:W-:Y:S01]  /*1df0*/  FMUL.FTZ R35, R35, R30 ;  /* 0x0000001e23237220 */ /* 0x000fe20000410000 */
[----:B------:R-:W-:Y:S01]  /*1e00*/  F2FP.F16.F32.PACK_AB R41, RZ, R39 ;  /* 0x00000027ff29723e */ /* 0x000fe200000000ff */
[----:B------:R-:W-:Y:S01]  /*1e10*/  FMUL.FTZ R34, R34, R27 ;  /* 0x0000001b22227220 */ /* 0x000fe20000410000 */
[----:B------:R-:W-:Y:S02]  /*1e20*/  F2FP.F16.F32.PACK_AB R14, RZ, R38 ;  /* 0x00000026ff0e723e */ /* 0x000fe400000000ff */
[----:B------:R-:W1:Y:S01]  /*1e30*/  LDS.64 R38, [UR5+0x108] ;  /* 0x00010805ff267984 */ /* 0x000e620008000a00 */
[----:B------:R-:W-:Y:S01]  /*1e40*/  F2FP.F16.F32.PACK_AB R42, RZ, R40 ;  /* 0x00000028ff2a723e */ /* 0x000fe200000000ff */
[----:B------:R-:W-:Y:S01]  /*1e50*/  FMUL.FTZ R43, R28, R43 ;  /* 0x0000002b1c2b7220 */ /* 0x000fe20000410000 */
[----:B------:R-:W-:Y:S01]  /*1e60*/  F2FP.F16.F32.PACK_AB R40, RZ, R31 ;  /* 0x0000001fff28723e */ /* 0x000fe200000000ff */
[----:B------:R-:W-:Y:S01]  /*1e70*/  FMUL.FTZ R44, R27, R44 ;  /* 0x0000002c1b2c7220 */ /* 0x000fe20000410000 */
[----:B------:R-:W-:-:S02]  /*1e80*/  F2FP.F16.F32.PACK_AB R34, RZ, R34 ;  /* 0x00000022ff22723e */ /* 0x000fc400000000ff */
[----:B------:R-:W-:Y:S02]  /*1e90*/  F2FP.F16.F32.PACK_AB R35, RZ, R35 ;  /* 0x00000023ff23723e */ /* 0x000fe400000000ff */
[----:B------:R-:W-:Y:S02]  /*1ea0*/  PRMT R41, R41, 0x5410, R42 ;  /* 0x0000541029297816 */ /* 0x000fe4000000002a */
[----:B------:R-:W-:Y:S02]  /*1eb0*/  PRMT R40, R40, 0x5410, R34 ;  /* 0x0000541028287816 */ /* 0x000fe40000000022 */
[----:B------:R-:W-:Y:S02]  /*1ec0*/  PRMT R35, R35, 0x5410, R14 ;  /* 0x0000541023237816 */ /* 0x000fe4000000000e */
[----:B------:R-:W-:Y:S02]  /*1ed0*/  F2FP.F16.F32.PACK_AB R43, RZ, R43 ;  /* 0x0000002bff2b723e */ /* 0x000fe400000000ff */
[----:B------:R-:W-:Y:S01]  /*1ee0*/  F2FP.F16.F32.PACK_AB R14, RZ, R44 ;  /* 0x0000002cff0e723e */ /* 0x000fe200000000ff */
[----:B------:R-:W-:Y:S01]  /*1ef0*/  HADD2 R44, R41, R8 ;  /* 0x00000008292c7230 */ /* 0x000fe20000000000 */
[----:B------:R-:W-:-:S02]  /*1f00*/  HFMA2.MMA R34, R40, 1, 1, R13 ;  /* 0x3c003c0028227835 */ /* 0x000fc4000000000d */
[----:B------:R-:W-:Y:S01]  /*1f10*/  PRMT R8, R43, 0x5410, R14 ;  /* 0x000054102b087816 */ /* 0x000fe2000000000e */
[----:B------:R-:W4:Y:S01]  /*1f20*/  LDS.64 R40, [UR5+0x180] ;  /* 0x00018005ff287984 */ /* 0x000f220008000a00 */
[----:B------:R-:W-:Y:S01]  /*1f30*/  MOV R43, R2 ;  /* 0x00000002002b7202 */ /* 0x000fe20000000f00 */
[--C-:B0-----:R-:W-:Y:S01]  /*1f40*/  HADD2.F32 R2, -RZ, R36.reuse.H0_H0 ;  /* 0x20000024ff027230 */ /* 0x101fe20000004100 */
[----:B------:R-:W-:Y:S01]  /*1f50*/  HFMA2.MMA R31, R35, 1, 1, R46 ;  /* 0x3c003c00231f7835 */ /* 0x000fe2000000002e */
[----:B------:R-:W-:-:S03]  /*1f60*/  HADD2.F32 R36, -RZ, R36.H1_H1 ;  /* 0x30000024ff247230 */ /* 0x000fc60000004100 */
[-C--:B------:R-:W-:Y:S01]  /*1f70*/  FFMA.FTZ R13, R15, R2.reuse, RZ ;  /* 0x000000020f0d7223 */ /* 0x080fe200000100ff */
[-C--:B------:R-:W-:Y:S01]  /*1f80*/  FFMA.FTZ R42, R24, R2.reuse, RZ ;  /* 0x00000002182a7223 */ /* 0x080fe200000100ff */
[-C--:B------:R-:W-:Y:S01]  /*1f90*/  FFMA.FTZ R46, R25, R2.reuse, RZ ;  /* 0x00000002192e7223 */ /* 0x080fe200000100ff */
[----:B------:R-:W-:Y:S01]  /*1fa0*/  FFMA.FTZ R35, R26, R2, RZ ;  /* 0x000000021a237223 */ /* 0x000fe200000100ff */
[----:B------:R-:W-:Y:S01]  /*1fb0*/  HFMA2.MMA R43, R8, 1, 1, R43 ;  /* 0x3c003c00082b7835 */ /* 0x000fe2000000002b */
        /* <DEDUP_REMOVED lines=66> */
[----:B------:R-:W-:Y:S02]  /*23e0*/  FFMA.FTZ R42, R66, R36, R75 ;  /* 0x00000024422a7223 */ /* 0x000fe4000001004b */
[----:B------:R-:W0:Y:S01]  /*23f0*/  LDS.64 R36, [UR5+0x200] ;  /* 0x00020005ff247984 */ /* 0x000e220008000a00 */
[-C--:B------:R-:W-:Y:S01]  /*2400*/  FFMA.FTZ R14, R73, R38.reuse, R14 ;  /* 0x00000026490e7223 */ /* 0x080fe2000001000e */
[----:B------:R-:W-:-:S03]  /*2410*/  FFMA.FTZ R47, R72, R38, R47 ;  /* 0x00000026482f7223 */ /* 0x000fc6000001002f */
[-C--:B------:R-:W-:Y:S01]  /*2420*/  FFMA.FTZ R39, R67, R41.reuse, R14 ;  /* 0x0000002943277223 */ /* 0x080fe2000001000e */
[----:B------:R-:W-:Y:S02]  /*2430*/  FFMA.FTZ R14, R68, R41, R47 ;  /* 0x00000029440e7223 */ /* 0x000fe4000001002f */
[----:B------:R-:W1:Y:S01]  /*2440*/  LDS.64 R46, [UR5+0x208] ;  /* 0x00020805ff2e7984 */ /* 0x000e620008000a00 */
[-C--:B------:R-:W-:Y:S01]  /*2450*/  FFMA.FTZ R75, R69, R38.reuse, R40 ;  /* 0x00000026454b7223 */ /* 0x080fe20000010028 */
[----:B------:R-:W-:Y:S01]  /*2460*/  FFMA.FTZ R77, R71, R38, R42 ;  /* 0x00000026474d7223 */ /* 0x000fe2000001002a */
[----:B------:R-:W-:Y:S01]  /*2470*/  FMUL.FTZ R39, R30, R39 ;  /* 0x000000271e277220 */ /* 0x000fe20000410000 */
[----:B------:R-:W-:Y:S01]  /*2480*/  FMUL.FTZ R14, R29, R14 ;  /* 0x0000000e1d0e7220 */ /* 0x000fe20000410000 */
[-C--:B------:R-:W-:Y:S01]  /*2490*/  FFMA.FTZ R75, R70, R41.reuse, R75 ;  /* 0x00000029464b7223 */ /* 0x080fe2000001004b */
[----:B------:R-:W-:Y:S01]  /*24a0*/  FFMA.FTZ R38, R74, R41, R77 ;  /* 0x000000294a267223 */ /* 0x000fe2000001004d */
[C---:B------:R-:W-:Y:S01]  /*24b0*/  FMUL.FTZ R13, R28.reuse, R13 ;  /* 0x0000000d1c0d7220 */ /* 0x040fe20000410000 */
[C---:B------:R-:W-:Y:S01]  /*24c0*/  FMUL.FTZ R2, R27.reuse, R2 ;  /* 0x000000021b027220 */ /* 0x040fe20000410000 */
[----:B------:R-:W-:Y:S01]  /*24d0*/  FMUL.FTZ R75, R28, R75 ;  /* 0x0000004b1c4b7220 */ /* 0x000fe20000410000 */
[----:B------:R-:W-:Y:S01]  /*24e0*/  FMUL.FTZ R38, R27, R38 ;  /* 0x000000261b267220 */ /* 0x000fe20000410000 */
[----:B------:R-:W-:-:S02]  /*24f0*/  F2FP.F16.F32.PACK_AB R39, RZ, R39 ;  /* 0x00000027ff27723e */ /* 0x000fc400000000ff */
[----:B------:R-:W-:Y:S01]  /*2500*/  F2FP.F16.F32.PACK_AB R14, RZ, R14 ;  /* 0x0000000eff0e723e */ /* 0x000fe200000000ff */
[----:B------:R-:W-:Y:S01]  /*2510*/  FMUL.FTZ R35, R30, R35 ;  /* 0x000000231e237220 */ /* 0x000fe20000410000 */
[----:B------:R-:W-:Y:S01]  /*2520*/  F2FP.F16.F32.PACK_AB R13, RZ, R13 ;  /* 0x0000000dff0d723e */ /* 0x000fe200000000ff */
[----:B------:R-:W-:Y:S01]  /*2530*/  FMUL.FTZ R8, R29, R8 ;  /* 0x000000081d087220 */ /* 0x000fe20000410000 */
[----:B------:R-:W-:Y:S02]  /*2540*/  F2FP.F16.F32.PACK_AB R2, RZ, R2 ;  /* 0x00000002ff02723e */ /* 0x000fe400000000ff */
[----:B------:R-:W-:Y:S02]  /*2550*/  F2FP.F16.F32.PACK_AB R75, RZ, R75 ;  /* 0x0000004bff4b723e */ /* 0x000fe400000000ff */
[----:B------:R-:W-:Y:S02]  /*2560*/  F2FP.F16.F32.PACK_AB R38, RZ, R38 ;  /* 0x00000026ff26723e */ /* 0x000fe400000000ff */
[----:B------:R-:W-:-:S02]  /*2570*/  PRMT R40, R39, 0x5410, R14 ;  /* 0x0000541027287816 */ /* 0x000fc4000000000e */
[----:B------:R-:W-:Y:S02]  /*2580*/  PRMT R13, R13, 0x5410, R2 ;  /* 0x000054100d0d7816 */ /* 0x000fe40000000002 */
[----:B------:R-:W-:Y:S02]  /*2590*/  F2FP.F16.F32.PACK_AB R35, RZ, R35 ;  /* 0x00000023ff23723e */ /* 0x000fe400000000ff */
[----:B------:R-:W-:Y:S02]  /*25a0*/  F2FP.F16.F32.PACK_AB R8, RZ, R8 ;  /* 0x00000008ff08723e */ /* 0x000fe400000000ff */
[----:B------:R-:W-:Y:S01]  /*25b0*/  PRMT R75, R75, 0x5410, R38 ;  /* 0x000054104b4b7816 */ /* 0x000fe20000000026 */
[--C-:B0-----:R-:W-:Y:S01]  /*25c0*/  HADD2.F32 R2, -RZ, R36.reuse.H0_H0 ;  /* 0x20000024ff027230 */ /* 0x101fe20000004100 */
[----:B------:R-:W-:Y:S01]  /*25d0*/  HFMA2.MMA R40, R40, 1, 1, R3 ;  /* 0x3c003c0028287835 */ /* 0x000fe20000000003 */
[----:B------:R-:W-:Y:S01]  /*25e0*/  HADD2.F32 R36, -RZ, R36.H1_H1 ;  /* 0x30000024ff247230 */ /* 0x000fe20000004100 */
[----:B------:R-:W-:Y:S01]  /*25f0*/  PRMT R35, R35, 0x5410, R8 ;  /* 0x0000541023237816 */ /* 0x000fe20000000008 */
[----:B------:R-:W-:-:S02]  /*2600*/  HADD2 R39, R13, R10 ;  /* 0x0000000a0d277230 */ /* 0x000fc40000000000 */
[-C--:B------:R-:W-:Y:S01]  /*2610*/  FFMA.FTZ R3, R15, R2.reuse, RZ ;  /* 0x000000020f037223 */ /* 0x080fe200000100ff */
[-C--:B------:R-:W-:Y:S01]  /*2620*/  FFMA.FTZ R10, R24, R2.reuse, RZ ;  /* 0x00000002180a7223 */ /* 0x080fe200000100ff */
[----:B------:R-:W-:Y:S01]  /*2630*/  HFMA2.MMA R41, R75, 1, 1, R12 ;  /* 0x3c003c004b297835 */ /* 0x000fe2000000000c */
[--C-:B------:R-:W-:Y:S02]  /*2640*/  HADD2.F32 R8, -RZ, R37.reuse.H0_H0 ;  /* 0x20000025ff087230 */ /* 0x100fe40000004100 */
[----:B------:R-:W-:Y:S01]  /*2650*/  FFMA.FTZ R12, R25, R2, RZ ;  /* 0x00000002190c7223 */ /* 0x000fe200000100ff */
[----:B------:R-:W-:Y:S01]  /*2660*/  FFMA.FTZ R3, R50, R36, R3 ;  /* 0x0000002432037223 */ /* 0x000fe20000010003 */
[----:B------:R-:W-:Y:S01]  /*2670*/  FFMA.FTZ R13, R26, R2, RZ ;  /* 0x000000021a0d7223 */ /* 0x000fe200000100ff */
[-C--:B------:R-:W-:Y:S01]  /*2680*/  FFMA.FTZ R10, R49, R36.reuse, R10 ;  /* 0x00000024310a7223 */ /* 0x080fe2000001000a */
[----:B------:R-:W-:Y:S01]  /*2690*/  HFMA2.MMA R42, R35, 1, 1, R5 ;  /* 0x3c003c00232a7835 */ /* 0x000fe20000000005 */
[----:B------:R-:W-:Y:S01]  /*26a0*/  FFMA.FTZ R5, R45, R36, R12 ;  /* 0x000000242d057223 */ /* 0x000fe2000001000c */
[----:B------:R-:W-:Y:S01]  /*26b0*/  FFMA.FTZ R2, R52, R8, R3 ;  /* 0x0000000834027223 */ /* 0x000fe20000010003 */
[----:B------:R-:W-:-:S02]  /*26c0*/  HADD2.F32 R37, -RZ, R37.H1_H1 ;  /* 0x30000025ff257230 */ /* 0x000fc40000004100 */
[----:B------:R-:W-:Y:S01]  /*26d0*/  FFMA.FTZ R36, R48, R36, R13 ;  /* 0x0000002430247223 */ /* 0x000fe2000001000d */
[-C--:B------:R-:W-:Y:S01]  /*26e0*/  FFMA.FTZ R3, R51, R8.reuse, R10 ;  /* 0x0000000833037223 */ /* 0x080fe2000001000a */
[-C--:B------:R-:W-:Y:S02]  /*26f0*/  FFMA.FTZ R5, R54, R8.reuse, R5 ;  /* 0x0000000836057223 */ /* 0x080fe40000010005 */
[----:B------:R-:W-:Y:S01]  /*2700*/  FFMA.FTZ R36, R53, R8, R36 ;  /* 0x0000000835247223 */ /* 0x000fe20000010024 */
[-C--:B------:R-:W-:Y:S01]  /*2710*/  FFMA.FTZ R8, R57, R37.reuse, R2 ;  /* 0x0000002539087223 */ /* 0x080fe20000010002 */
[-C--:B------:R-:W-:Y:S01]  /*2720*/  FFMA.FTZ R13, R58, R37.reuse, R3 ;  /* 0x000000253a0d7223 */ /* 0x080fe20000010003 */
[----:B------:R-:W-:Y:S01]  /*2730*/  FFMA.FTZ R12, R56, R37, R5 ;  /* 0x00000025380c7223 */ /* 0x000fe20000010005 */
[----:B------:R-:W0:Y:S01]  /*2740*/  LDS.64 R2, [UR5+0x280] ;  /* 0x00028005ff027984 */ /* 0x000e220008000a00 */
[--C-:B-1----:R-:W-:Y:S02]  /*2750*/  HADD2.F32 R5, -RZ, R46.reuse.H0_H0 ;  /* 0x2000002eff057230 */ /* 0x102fe40000004100 */
[----:B------:R-:W-:-:S03]  /*2760*/  HADD2.F32 R46, -RZ, R46.H1_H1 ;  /* 0x3000002eff2e7230 */ /* 0x000fc60000004100 */
[-C--:B------:R-:W-:Y:S01]  /*2770*/  FFMA.FTZ R8, R59, R5.reuse, R8 ;  /* 0x000000053b087223 */ /* 0x080fe20000010008 */
[----:B------:R-:W-:Y:S01]  /*2780*/  FFMA.FTZ R13, R60, R5, R13 ;  /* 0x000000053c0d7223 */ /* 0x000fe2000001000d */
[--C-:B------:R-:W-:Y:S02]  /*2790*/  HADD2.F32 R10, -RZ, R47.reuse.H0_H0 ;  /* 0x2000002fff0a7230 */ /* 0x100fe40000004100 */
[----:B------:R-:W-:Y:S01]  /*27a0*/  FFMA.FTZ R37, R55, R37, R36 ;  /* 0x0000002537257223 */ /* 0x000fe20000010024 */
[-C--:B------:R-:W-:Y:S01]  /*27b0*/  FFMA.FTZ R12, R61, R5.reuse, R12 ;  /* 0x000000053d0c7223 */ /* 0x080fe2000001000c */
[-C--:B------:R-:W-:Y:S01]  /*27c0*/  FFMA.FTZ R8, R63, R46.reuse, R8 ;  /* 0x0000002e3f087223 */ /* 0x080fe20000010008 */
[-C--:B------:R-:W-:Y:S01]  /*27d0*/  FFMA.FTZ R13, R64, R46.reuse, R13 ;  /* 0x0000002e400d7223 */ /* 0x080fe2000001000d */
[----:B------:R-:W-:Y:S02]  /*27e0*/  HADD2.F32 R47, -RZ, R47.H1_H1 ;  /* 0x3000002fff2f7230 */ /* 0x000fe40000004100 */
[----:B------:R-:W-:Y:S01]  /*27f0*/  FFMA.FTZ R37, R62, R5, R37 ;  /* 0x000000053e257223 */ /* 0x000fe20000010025 */
[----:B------:R-:W-:Y:S01]  /*2800*/  FFMA.FTZ R12, R65, R46, R12 ;  /* 0x0000002e410c7223 */ /* 0x000fe2000001000c */
[-C--:B------:R-:W-:Y:S01]  /*2810*/  FFMA.FTZ R8, R73, R10.reuse, R8 ;  /* 0x0000000a49087223 */ /* 0x080fe20000010008 */
[----:B------:R-:W-:Y:S01]  /*2820*/  FFMA.FTZ R13, R72, R10, R13 ;  /* 0x0000000a480d7223 */ /* 0x000fe2000001000d */
[----:B------:R-:W-:Y:S01]  /*2830*/  FFMA.FTZ R46, R66, R46, R37 ;  /* 0x0000002e422e7223 */ /* 0x000fe20000010025 */
[----:B------:R-:W-:Y:S01]  /*2840*/  FFMA.FTZ R35, R69, R10, R12 ;  /* 0x0000000a45237223 */ /* 0x000fe2000001000c */
[-C--:B------:R-:W-:Y:S01]  /*2850*/  FFMA.FTZ R5, R67, R47.reuse, R8 ;  /* 0x0000002f43057223 */ /* 0x080fe20000010008 */
[----:B------:R-:W-:-:S02]  /*2860*/  FFMA.FTZ R8, R68, R47, R13 ;  /* 0x0000002f44087223 */ /* 0x000fc4000001000d */
[----:B------:R-:W1:Y:S01]  /*2870*/  LDS.64 R12, [UR5+0x288] ;  /* 0x00028805ff0c7984 */ /* 0x000e620008000a00 */
[----:B------:R-:W-:Y:S01]  /*2880*/  FFMA.FTZ R37, R71, R10, R46 ;  /* 0x0000000a47257223 */ /* 0x000fe2000001002e */
[----:B------:R-:W-:Y:S01]  /*2890*/  FMUL.FTZ R5, R30, R5 ;  /* 0x000000051e057220 */ /* 0x000fe20000410000 */
[----:B------:R-:W-:Y:S01]  /*28a0*/  FMUL.FTZ R8, R29, R8 ;  /* 0x000000081d087220 */ /* 0x000fe20000410000 */
[-C--:B------:R-:W-:Y:S01]  /*28b0*/  FFMA.FTZ R35, R70, R47.reuse, R35 ;  /* 0x0000002f46237223 */ /* 0x080fe20000010023 */
[----:B------:R-:W-:Y:S02]  /*28c0*/  FFMA.FTZ R10, R74, R47, R37 ;  /* 0x0000002f4a0a7223 */ /* 0x000fe40000010025 */
[----:B------:R-:W-:Y:S01]  /*28d0*/  F2FP.F16.F32.PACK_AB R5, RZ, R5 ;  /* 0x00000005ff05723e */ /* 0x000fe200000000ff */
[----:B------:R-:W-:Y:S01]  /*28e0*/  FMUL.FTZ R35, R28, R35 ;  /* 0x000000231c237220 */ /* 0x000fe20000410000 */
[----:B------:R-:W-:Y:S01]  /*28f0*/  F2FP.F16.F32.PACK_AB R8, RZ, R8 ;  /* 0x00000008ff08723e */ /* 0x000fe200000000ff */
[----:B------:R-:W-:-:S03]  /*2900*/  FMUL.FTZ R10, R27, R10 ;  /* 0x0000000a1b0a7220 */ /* 0x000fc60000410000 */
[----:B------:R-:W-:Y:S02]  /*2910*/  PRMT R5, R5, 0x5410, R8 ;  /* 0x0000541005057816 */ /* 0x000fe40000000008 */
[----:B------:R-:W-:Y:S02]  /*2920*/  F2FP.F16.F32.PACK_AB R35, RZ, R35 ;  /* 0x00000023ff23723e */ /* 0x000fe400000000ff */
[----:B------:R-:W-:Y:S02]  /*2930*/  F2FP.F16.F32.PACK_AB R10, RZ, R10 ;  /* 0x0000000aff0a723e */ /* 0x000fe400000000ff */
[----:B------:R-:W-:Y:S01]  /*2940*/  HFMA2.MMA R36, R5, 1, 1, R0 ;  /* 0x3c003c0005247835 */ /* 0x000fe20000000000 */
[--C-:B0-----:R-:W-:Y:S01]  /*2950*/  HADD2.F32 R0, -RZ, R2.reuse.H0_H0 ;  /* 0x20000002ff007230 */ /* 0x101fe20000004100 */
[----:B------:R-:W-:Y:S01]  /*2960*/  PRMT R35, R35, 0x5410, R10 ;  /* 0x0000541023237816 */ /* 0x000fe2000000000a */
[----:B------:R-:W-:Y:S02]  /*2970*/  HADD2.F32 R2, -RZ, R2.H1_H1 ;  /* 0x30000002ff027230 */ /* 0x000fe40000004100 */
[----:B------:R-:W-:-:S02]  /*2980*/  HADD2.F32 R8, -RZ, R3.H0_H0 ;  /* 0x20000003ff087230 */ /* 0x000fc40000004100 */
[----:B------:R-:W-:Y:S02]  /*2990*/  HADD2 R35, R35, R9 ;  /* 0x0000000923237230 */ /* 0x000fe40000000000 */
[----:B------:R-:W-:Y:S01]  /*29a0*/  HADD2.F32 R5, -RZ, R3.H1_H1 ;  /* 0x30000003ff057230 */ /* 0x000fe20000004100 */
[----:B--2---:R-:W-:Y:S01]  /*29b0*/  LOP3.LUT R9, R17, 0xff, RZ, 0xc0, !PT ;  /* 0x000000ff11097812 */ /* 0x004fe200078ec0ff */
[-C--:B------:R-:W-:Y:S01]  /*29c0*/  FFMA.FTZ R3, R15, R0.reuse, RZ ;  /* 0x000000000f037223 */ /* 0x080fe200000100ff */
[-C--:B------:R-:W-:Y:S01]  /*29d0*/  FFMA.FTZ R10, R24, R0.reuse, RZ ;  /* 0x00000000180a7223 */ /* 0x080fe200000100ff */
[-C--:B------:R-:W-:Y:S01]  /*29e0*/  FFMA.FTZ R14, R25, R0.reuse, RZ ;  /* 0x00000000190e7223 */ /* 0x080fe200000100ff */
[----:B------:R-:W-:Y:S01]  /*29f0*/  FFMA.FTZ R37, R26, R0, RZ ;  /* 0x000000001a257223 */ /* 0x000fe200000100ff */
[----:B------:R-:W-:Y:S01]  /*2a00*/  IADD3 R0, R9, -0x80, RZ ;  /* 0xffffff8009007810 */ /* 0x000fe20007ffe0ff */
        /* <DEDUP_REMOVED lines=13> */
[----:B------:R-:W-:Y:S01]  /*2ae0*/  LOP3.LUT R8, R18, 0xff, RZ, 0xc0, !PT ;  /* 0x000000ff12087812 */ /* 0x000fe200078ec0ff */
[----:B------:R-:W-:Y:S01]  /*2af0*/  HADD2.F32 R12, -RZ, R12.H1_H1 ;  /* 0x3000000cff0c7230 */ /* 0x000fe20000004100 */
[----:B------:R-:W-:-:S02]  /*2b00*/  LOP3.LUT R10, R16, 0xff, RZ, 0xc0, !PT ;  /* 0x000000ff100a7812 */ /* 0x000fc400078ec0ff */
[----:B------:R-:W-:Y:S01]  /*2b10*/  IADD3 R82, R8, -0x80, RZ ;  /* 0xffffff8008527810 */ /* 0x000fe20007ffe0ff */
[-C--:B------:R-:W-:Y:S01]  /*2b20*/  FFMA.FTZ R8, R59, R3.reuse, R2 ;  /* 0x000000033b087223 */ /* 0x080fe20000010002 */
[-C--:B------:R-:W-:Y:S01]  /*2b30*/  FFMA.FTZ R9, R60, R3.reuse, R9 ;  /* 0x000000033c097223 */ /* 0x080fe20000010009 */
[----:B------:R-:W-:Y:S01]  /*2b40*/  IADD3 R47, R10, -0x80, RZ ;  /* 0xffffff800a2f7810 */ /* 0x000fe20007ffe0ff */
[--C-:B------:R-:W-:Y:S02]  /*2b50*/  HADD2.F32 R10, -RZ, R13.reuse.H0_H0 ;  /* 0x2000000dff0a7230 */ /* 0x100fe40000004100 */
[-C--:B------:R-:W-:Y:S01]  /*2b60*/  FFMA.FTZ R8, R63, R12.reuse, R8 ;  /* 0x0000000c3f087223 */ /* 0x080fe20000010008 */
[-C--:B------:R-:W-:Y:S01]  /*2b70*/  FFMA.FTZ R14, R61, R3.reuse, R14 ;  /* 0x000000033d0e7223 */ /* 0x080fe2000001000e */
[----:B------:R-:W-:Y:S01]  /*2b80*/  FFMA.FTZ R9, R64, R12, R9 ;  /* 0x0000000c40097223 */ /* 0x000fe20000010009 */
[----:B------:R-:W-:Y:S01]  /*2b90*/  FFMA.FTZ R5, R62, R3, R5 ;  /* 0x000000033e057223 */ /* 0x000fe20000010005 */
[----:B------:R-:W-:-:S02]  /*2ba0*/  HADD2.F32 R13, -RZ, R13.H1_H1 ;  /* 0x3000000dff0d7230 */ /* 0x000fc40000004100 */
[----:B------:R-:W-:Y:S01]  /*2bb0*/  FFMA.FTZ R8, R73, R10, R8 ;  /* 0x0000000a49087223 */ /* 0x000fe20000010008 */
[----:B------:R-:W-:Y:S01]  /*2bc0*/  FFMA.FTZ R14, R65, R12, R14 ;  /* 0x0000000c410e7223 */ /* 0x000fe2000001000e */
[----:B------:R-:W-:Y:S01]  /*2bd0*/  FFMA.FTZ R9, R72, R10, R9 ;  /* 0x0000000a48097223 */ /* 0x000fe20000010009 */
[----:B------:R-:W-:Y:S01]  /*2be0*/  FFMA.FTZ R12, R66, R12, R5 ;  /* 0x0000000c420c7223 */ /* 0x000fe20000010005 */
[-C--:B------:R-:W-:Y:S01]  /*2bf0*/  FFMA.FTZ R5, R67, R13.reuse, R8 ;  /* 0x0000000d43057223 */ /* 0x080fe20000010008 */
[-C--:B------:R-:W-:Y:S01]  /*2c00*/  FFMA.FTZ R37, R69, R10.reuse, R14 ;  /* 0x0000000a45257223 */ /* 0x080fe2000001000e */
[----:B------:R-:W-:Y:S01]  /*2c10*/  FFMA.FTZ R8, R68, R13, R9 ;  /* 0x0000000d44087223 */ /* 0x000fe20000010009 */
[----:B------:R-:W-:Y:S01]  /*2c20*/  FFMA.FTZ R83, R71, R10, R12 ;  /* 0x0000000a47537223 */ /* 0x000fe2000001000c */
[----:B------:R-:W-:Y:S01]  /*2c30*/  FMUL.FTZ R5, R30, R5 ;  /* 0x000000051e057220 */ /* 0x000fe20000410000 */
[-C--:B------:R-:W-:Y:S01]  /*2c40*/  FFMA.FTZ R37, R70, R13.reuse, R37 ;  /* 0x0000000d46257223 */ /* 0x080fe20000010025 */
[----:B------:R-:W-:Y:S01]  /*2c50*/  FMUL.FTZ R8, R29, R8 ;  /* 0x000000081d087220 */ /* 0x000fe20000410000 */
[----:B------:R-:W-:Y:S01]  /*2c60*/  FFMA.FTZ R10, R74, R13, R83 ;  /* 0x0000000d4a0a7223 */ /* 0x000fe20000010053 */
[----:B------:R-:W0:Y:S01]  /*2c70*/  LDS.64 R2, [UR5+0x300] ;  /* 0x00030005ff027984 */ /* 0x000e220008000a00 */
[----:B------:R-:W-:Y:S01]  /*2c80*/  LOP3.LUT R38, R19, 0xff, RZ, 0xc0, !PT ;  /* 0x000000ff13267812 */ /* 0x000fe200078ec0ff */
[----:B------:R-:W-:Y:S01]  /*2c90*/  FMUL.FTZ R37, R28, R37 ;  /* 0x000000251c257220 */ /* 0x000fe20000410000 */
[----:B------:R-:W-:Y:S01]  /*2ca0*/  FMUL.FTZ R10, R27, R10 ;  /* 0x0000000a1b0a7220 */ /* 0x000fe20000410000 */
[----:B------:R-:W-:-:S02]  /*2cb0*/  F2FP.F16.F32.PACK_AB R5, RZ, R5 ;  /* 0x00000005ff05723e */ /* 0x000fc400000000ff */
[----:B------:R-:W-:Y:S02]  /*2cc0*/  F2FP.F16.F32.PACK_AB R8, RZ, R8 ;  /* 0x00000008ff08723e */ /* 0x000fe400000000ff */
[----:B------:R-:W-:Y:S02]  /*2cd0*/  IADD3 R38, R38, -0x80, RZ ;  /* 0xffffff8026267810 */ /* 0x000fe40007ffe0ff */
[----:B------:R-:W-:Y:S02]  /*2ce0*/  PRMT R12, R5, 0x5410, R8 ;  /* 0x00005410050c7816 */ /* 0x000fe40000000008 */
[----:B------:R-:W-:Y:S02]  /*2cf0*/  F2FP.F16.F32.PACK_AB R37, RZ, R37 ;  /* 0x00000025ff25723e */ /* 0x000fe400000000ff */
[----:B------:R-:W-:Y:S02]  /*2d00*/  F2FP.F16.F32.PACK_AB R10, RZ, R10 ;  /* 0x0000000aff0a723e */ /* 0x000fe400000000ff */
[----:B------:R-:W-:Y:S01]  /*2d10*/  SHF.R.U32.HI R5, RZ, 0x8, R16 ;  /* 0x00000008ff057819 */ /* 0x000fe20000011610 */
[----:B------:R1:W-:Y:S03]  /*2d20*/  I2F.F16 R46, R38 ;  /* 0x00000026002e7306 */ /* 0x0003e60000200c00 */
[----:B------:R-:W-:-:S02]  /*2d30*/  LOP3.LUT R5, R5, 0xff, RZ, 0xc0, !PT ;  /* 0x000000ff05057812 */ /* 0x000fc400078ec0ff */
[----:B-1----:R-:W-:Y:S02]  /*2d40*/  PRMT R38, R37, 0x5410, R10 ;  /* 0x0000541025267816 */ /* 0x002fe4000000000a */
[----:B------:R-:W-:-:S03]  /*2d50*/  IADD3 R83, R5, -0x80, RZ ;  /* 0xffffff8005537810 */ /* 0x000fc60007ffe0ff */
[----:B------:R-:W-:Y:S02]  /*2d60*/  HADD2 R38, R38, R4 ;  /* 0x0000000426267230 */ /* 0x000fe40000000000 */
[----:B------:R-:W1:Y:S01]  /*2d70*/  LDS.64 R4, [UR5+0x308] ;  /* 0x00030805ff047984 */ /* 0x000e620008000a00 */
[----:B------:R-:W-:Y:S01]  /*2d80*/  HFMA2.MMA R37, R12, 1, 1, R11 ;  /* 0x3c003c000c257835 */ /* 0x000fe2000000000b */
[----:B------:R-:W-:Y:S01]  /*2d90*/  SHF.R.U32.HI R10, RZ, 0x8, R17 ;  /* 0x00000008ff0a7819 */ /* 0x000fe20000011611 */
[----:B0-----:R-:W-:-:S03]  /*2da0*/  HADD2.F32 R11, -RZ, R2.H0_H0 ;  /* 0x20000002ff0b7230 */ /* 0x001fc60000004100 */
[----:B------:R-:W-:Y:S01]  /*2db0*/  LOP3.LUT R10, R10, 0xff, RZ, 0xc0, !PT ;  /* 0x000000ff0a0a7812 */ /* 0x000fe200078ec0ff */
[----:B------:R-:W-:Y:S02]  /*2dc0*/  HADD2.F32 R2, -RZ, R2.H1_H1 ;  /* 0x30000002ff027230 */ /* 0x000fe40000004100 */
[-C--:B------:R-:W-:Y:S01]  /*2dd0*/  FFMA.FTZ R15, R15, R11.reuse, RZ ;  /* 0x0000000b0f0f7223 */ /* 0x080fe200000100ff */
[-C--:B------:R-:W-:Y:S01]  /*2de0*/  FFMA.FTZ R14, R24, R11.reuse, RZ ;  /* 0x0000000b180e7223 */ /* 0x080fe200000100ff */
[-C--:B------:R-:W-:Y:S01]  /*2df0*/  FFMA.FTZ R86, R25, R11.reuse, RZ ;  /* 0x0000000b19567223 */ /* 0x080fe200000100ff */
[----:B------:R-:W-:Y:S01]  /*2e00*/  FFMA.FTZ R11, R26, R11, RZ ;  /* 0x0000000b1a0b7223 */ /* 0x000fe200000100ff */
[----:B------:R-:W-:Y:S01]  /*2e10*/  IADD3 R84, R10, -0x80, RZ ;  /* 0xffffff800a547810 */ /* 0x000fe20007ffe0ff */
[--C-:B------:R-:W-:Y:S02]  /*2e20*/  HADD2.F32 R12, -RZ, R3.reuse.H0_H0 ;  /* 0x20000003ff0c7230 */ /* 0x100fe40000004100 */
[-C--:B------:R-:W-:Y:S01]  /*2e30*/  FFMA.FTZ R15, R50, R2.reuse, R15 ;  /* 0x00000002320f7223 */ /* 0x080fe2000001000f */
[----:B------:R-:W-:Y:S01]  /*2e40*/  HADD2.F32 R10, -RZ, R3.H1_H1 ;  /* 0x30000003ff0a7230 */ /* 0x000fe20000004100 */
[----:B------:R-:W-:Y:S01]  /*2e50*/  SHF.R.U32.HI R3, RZ, 0x8, R19 ;  /* 0x00000008ff037819 */ /* 0x000fe20000011613 */
        /* <DEDUP_REMOVED lines=8> */
[----:B------:R-:W-:Y:S01]  /*2ee0*/  SHF.R.U32.HI R13, RZ, 0x8, R18 ;  /* 0x00000008ff0d7819 */ /* 0x000fe20000011612 */
[-C--:B------:R-:W-:Y:S01]  /*2ef0*/  FFMA.FTZ R52, R57, R10.reuse, R52 ;  /* 0x0000000a39347223 */ /* 0x080fe20000010034 */
[----:B------:R-:W-:Y:S01]  /*2f00*/  LEA.HI R78, R16, 0xffffff80, RZ, 0x8 ;  /* 0xffffff80104e7811 */ /* 0x000fe200078f40ff */
[-C--:B------:R-:W-:Y:S01]  /*2f10*/  FFMA.FTZ R51, R58, R10.reuse, R51 ;  /* 0x0000000a3a337223 */ /* 0x080fe20000010033 */
[----:B------:R-:W-:Y:S01]  /*2f20*/  LEA.HI R77, R17, 0xffffff80, RZ, 0x8 ;  /* 0xffffff80114d7811 */ /* 0x000fe200078f40ff */
[-C--:B------:R-:W-:Y:S01]  /*2f30*/  FFMA.FTZ R56, R56, R10.reuse, R45 ;  /* 0x0000000a38387223 */ /* 0x080fe2000001002d */
[----:B------:R-:W-:Y:S01]  /*2f40*/  SHF.R.U32.HI R16, RZ, 0x10, R16 ;  /* 0x00000010ff107819 */ /* 0x000fe20000011610 */
[----:B------:R-:W-:Y:S01]  /*2f50*/  FFMA.FTZ R55, R55, R10, R12 ;  /* 0x0000000a37377223 */ /* 0x000fe2000001000c */
[----:B------:R-:W-:Y:S01]  /*2f60*/  SHF.R.U32.HI R17, RZ, 0x10, R17 ;  /* 0x00000010ff117819 */ /* 0x000fe20000011611 */
[--C-:B-1----:R-:W-:Y:S01]  /*2f70*/  HADD2.F32 R11, -RZ, R4.reuse.H0_H0 ;  /* 0x20000004ff0b7230 */ /* 0x102fe20000004100 */
[----:B------:R-:W-:Y:S01]  /*2f80*/  IADD3 R25, R3, -0x80, RZ ;  /* 0xffffff8003197810 */ /* 0x000fe20007ffe0ff */
[----:B------:R-:W-:Y:S01]  /*2f90*/  HADD2.F32 R4, -RZ, R4.H1_H1 ;  /* 0x30000004ff047230 */ /* 0x000fe20000004100 */
[----:B------:R-:W-:Y:S01]  /*2fa0*/  LOP3.LUT R13, R13, 0xff, RZ, 0xc0, !PT ;  /* 0x000000ff0d0d7812 */ /* 0x000fe200078ec0ff */
[----:B------:R-:W0:Y:S01]  /*2fb0*/  LDS.64 R2, [UR5+0x90] ;  /* 0x00009005ff027984 */ /* 0x000e220008000a00 */
[----:B------:R-:W-:Y:S01]  /*2fc0*/  LOP3.LUT R16, R16, 0xff, RZ, 0xc0, !PT ;  /* 0x000000ff10107812 */ /* 0x000fe200078ec0ff */
[-C--:B------:R-:W-:Y:S01]  /*2fd0*/  FFMA.FTZ R52, R59, R11.reuse, R52 ;  /* 0x0000000b3b347223 */ /* 0x080fe20000010034 */
[----:B------:R-:W-:Y:S01]  /*2fe0*/  LOP3.LUT R17, R17, 0xff, RZ, 0xc0, !PT ;  /* 0x000000ff11117812 */ /* 0x000fe200078ec0ff */
[-C--:B------:R-:W-:Y:S01]  /*2ff0*/  FFMA.FTZ R51, R60, R11.reuse, R51 ;  /* 0x0000000b3c337223 */ /* 0x080fe20000010033 */
[-C--:B------:R-:W-:Y:S01]  /*3000*/  FFMA.FTZ R56, R61, R11.reuse, R56 ;  /* 0x0000000b3d387223 */ /* 0x080fe20000010038 */
[----:B------:R-:W-:Y:S01]  /*3010*/  FFMA.FTZ R55, R62, R11, R55 ;  /* 0x0000000b3e377223 */ /* 0x000fe20000010037 */
[----:B------:R-:W-:Y:S01]  /*3020*/  IADD3 R13, R13, -0x80, RZ ;  /* 0xffffff800d0d7810 */ /* 0x000fe20007ffe0ff */
[----:B------:R-:W-:Y:S01]  /*3030*/  HADD2.F32 R10, -RZ, R5.H0_H0 ;  /* 0x20000005ff0a7230 */ /* 0x000fe20000004100 */
[----:B------:R-:W-:Y:S01]  /*3040*/  IADD3 R16, R16, -0x80, RZ ;  /* 0xffffff8010107810 */ /* 0x000fe20007ffe0ff */
[-C--:B------:R-:W-:Y:S01]  /*3050*/  FFMA.FTZ R52, R63, R4.reuse, R52 ;  /* 0x000000043f347223 */ /* 0x080fe20000010034 */
[----:B------:R-:W-:Y:S01]  /*3060*/  IADD3 R17, R17, -0x80, RZ ;  /* 0xffffff8011117810 */ /* 0x000fe20007ffe0ff */
[-C--:B------:R-:W-:Y:S01]  /*3070*/  FFMA.FTZ R51, R64, R4.reuse, R51 ;  /* 0x0000000440337223 */ /* 0x080fe20000010033 */
[-C--:B------:R-:W-:Y:S01]  /*3080*/  FFMA.FTZ R56, R65, R4.reuse, R56 ;  /* 0x0000000441387223 */ /* 0x080fe20000010038 */
[----:B------:R-:W-:Y:S01]  /*3090*/  FFMA.FTZ R4, R66, R4, R55 ;  /* 0x0000000442047223 */ /* 0x000fe20000010037 */
[----:B------:R1:W-:Y:S01]  /*30a0*/  I2F.F16 R24, R13 ;  /* 0x0000000d00187306 */ /* 0x0003e20000200c00 */
[-C--:B------:R-:W-:Y:S01]  /*30b0*/  FFMA.FTZ R52, R73, R10.reuse, R52 ;  /* 0x0000000a49347223 */ /* 0x080fe20000010034 */
[-C--:B------:R-:W-:Y:S01]  /*30c0*/  FFMA.FTZ R51, R72, R10.reuse, R51 ;  /* 0x0000000a48337223 */ /* 0x080fe20000010033 */
[-C--:B------:R-:W-:Y:S01]  /*30d0*/  FFMA.FTZ R53, R69, R10.reuse, R56 ;  /* 0x0000000a45357223 */ /* 0x080fe20000010038 */
[----:B------:R-:W-:-:S04]  /*30e0*/  FFMA.FTZ R71, R71, R10, R4 ;  /* 0x0000000a47477223 */ /* 0x000fc80000010004 */
[----:B------:R-:W-:Y:S01]  /*30f0*/  I2F.F16 R26, R16 ;  /* 0x00000010001a7306 */ /* 0x000fe20000200c00 */
[----:B-1----:R-:W-:Y:S01]  /*3100*/  HADD2.F32 R13, -RZ, R5.H1_H1 ;  /* 0x30000005ff0d7230 */ /* 0x002fe20000004100 */
[----:B---3--:R-:W-:-:S06]  /*3110*/  LOP3.LUT R5, R20, 0xff, RZ, 0xc0, !PT ;  /* 0x000000ff14057812 */ /* 0x008fcc00078ec0ff */
[----:B------:R1:W-:Y:S01]  /*3120*/  I2F.F16 R48, R17 ;  /* 0x0000001100307306 */ /* 0x0003e20000200c00 */
[----:B------:R-:W-:Y:S01]  /*3130*/  IADD3 R55, R5, -0x80, RZ ;  /* 0xffffff8005377810 */ /* 0x000fe20007ffe0ff */
[-C--:B------:R-:W-:Y:S01]  /*3140*/  FFMA.FTZ R5, R67, R13.reuse, R52 ;  /* 0x0000000d43057223 */ /* 0x080fe20000010034 */
[-C--:B------:R-:W-:Y:S01]  /*3150*/  FFMA.FTZ R72, R68, R13.reuse, R51 ;  /* 0x0000000d44487223 */ /* 0x080fe20000010033 */
[-C--:B------:R-:W-:Y:S01]  /*3160*/  FFMA.FTZ R53, R70, R13.reuse, R53 ;  /* 0x0000000d46357223 */ /* 0x080fe20000010035 */
[----:B------:R-:W-:Y:S01]  /*3170*/  FFMA.FTZ R74, R74, R13, R71 ;  /* 0x0000000d4a4a7223 */ /* 0x000fe20000010047 */
[----:B-1----:R-:W-:-:S05]  /*3180*/  IMAD.WIDE R16, R113, 0x4, R32 ;  /* 0x0000000471107825 */ /* 0x002fca00078e0220 */
[----:B------:R1:W2:Y:S01]  /*3190*/  LDG.E.128.CONSTANT R12, desc[UR8][R16.64] ;  /* 0x00000008100c7981 */ /* 0x0002a2000c1e9d00 */
[----:B------:R-:W-:Y:S02]  /*31a0*/  LEA.HI R79, R18, 0xffffff80, RZ, 0x8 ;  /* 0xffffff80124f7811 */ /* 0x000fe400078f40ff */
[----:B------:R-:W-:Y:S02]  /*31b0*/  SHF.R.U32.HI R18, RZ, 0x10, R18 ;  /* 0x00000010ff127819 */ /* 0x000fe40000011612 */
[----:B------:R-:W-:Y:S02]  /*31c0*/  LOP3.LUT R11, R21, 0xff, RZ, 0xc0, !PT ;  /* 0x000000ff150b7812 */ /* 0x000fe400078ec0ff */
[----:B------:R-:W-:Y:S02]  /*31d0*/  LOP3.LUT R18, R18, 0xff, RZ, 0xc0, !PT ;  /* 0x000000ff12127812 */ /* 0x000fe400078ec0ff */
[----:B------:R-:W-:Y:S02]  /*31e0*/  IADD3 R61, R11, -0x80, RZ ;  /* 0xffffff800b3d7810 */ /* 0x000fe40007ffe0ff */
[----:B------:R-:W-:Y:S01]  /*31f0*/  IADD3 R18, R18, -0x80, RZ ;  /* 0xffffff8012127810 */ /* 0x000fe20007ffe0ff */
[----:B------:R-:W3:Y:S01]  /*3200*/  LDS.64 R10, [UR5+0x98] ;  /* 0x00009805ff0a7984 */ /* 0x000ee20008000a00 */
[----:B------:R-:W-:-:S02]  /*3210*/  LEA.HI R81, R19, 0xffffff80, RZ, 0x8 ;  /* 0xffffff8013517811 */ /* 0x000fc400078f40ff */
[----:B------:R-:W-:Y:S01]  /*3220*/  SHF.R.U32.HI R19, RZ, 0x10, R19 ;  /* 0x00000010ff137819 */ /* 0x000fe20000011613 */
[----:B------:R4:W-:Y:S01]  /*3230*/  I2F.F16 R49, R18 ;  /* 0x0000001200317306 */ /* 0x0009e20000200c00 */
[--C-:B0-----:R-:W-:Y:S01]  /*3240*/  HADD2.F32 R63, -RZ, R3.reuse.H0_H0 ;  /* 0x20000003ff3f7230 */ /* 0x101fe20000004100 */
[----:B------:R-:W-:Y:S01]  /*3250*/  LEA.HI R75, R20, 0xffffff80, RZ, 0x8 ;  /* 0xffffff80144b7811 */ /* 0x000fe200078f40ff */
[--C-:B------:R-:W-:Y:S01]  /*3260*/  HADD2.F32 R57, -RZ, R2.reuse.H0_H0 ;  /* 0x20000002ff397230 */ /* 0x100fe20000004100 */
[----:B------:R-:W-:Y:S01]  /*3270*/  LOP3.LUT R19, R19, 0xff, RZ, 0xc0, !PT ;  /* 0x000000ff13137812 */ /* 0x000fe200078ec0ff */
[----:B------:R-:W-:Y:S01]  /*3280*/  HADD2.F32 R52, -RZ, R2.H1_H1 ;  /* 0x30000002ff347230 */ /* 0x000fe20000004100 */
[----:B------:R-:W-:Y:S02]  /*3290*/  SHF.R.U32.HI R2, RZ, 0x8, R20 ;  /* 0x00000008ff027819 */ /* 0x000fe40000011614 */
[----:B------:R-:W-:Y:S01]  /*32a0*/  I2F.F16 R47, R47 ;  /* 0x0000002f002f7306 */ /* 0x000fe20000200c00 */
[----:B----4-:R-:W-:Y:S01]  /*32b0*/  HADD2.F32 R18, -RZ, R3.H1_H1 ;  /* 0x30000003ff127230 */ /* 0x010fe20000004100 */
[----:B------:R-:W-:-:S02]  /*32c0*/  LOP3.LUT R3, R23, 0xff, RZ, 0xc0, !PT ;  /* 0x000000ff17037812 */ /* 0x000fc400078ec0ff */
[----:B------:R-:W-:-:S04]  /*32d0*/  SHF.R.U32.HI R20, RZ, 0x10, R20 ;  /* 0x00000010ff147819 */ /* 0x000fc80000011614 */
[----:B------:R-:W0:Y:S01]  /*32e0*/  I2F.F16 R0, R0 ;  /* 0x0000000000007306 */ /* 0x000e220000200c00 */
[----:B------:R-:W-:Y:S02]  /*32f0*/  IADD3 R19, R19, -0x80, RZ ;  /* 0xffffff8013137810 */ /* 0x000fe40007ffe0ff */
[----:B------:R-:W-:-:S05]  /*3300*/  IADD3 R59, R3, -0x80, RZ ;  /* 0xffffff80033b7810 */ /* 0x000fca0007ffe0ff */
[----:B------:R-:W-:Y:S01]  /*3310*/  I2F.F16 R82, R82 ;  /* 0x0000005200527306 */ /* 0x000fe20000200c00 */
[----:B------:R-:W-:Y:S02]  /*3320*/  SHF.R.U32.HI R3, RZ, 0x8, R21 ;  /* 0x00000008ff037819 */ /* 0x000fe40000011615 */
[----:B------:R-:W-:-:S05]  /*3330*/  LOP3.LUT R20, R20, 0xff, RZ, 0xc0, !PT ;  /* 0x000000ff14147812 */ /* 0x000fca00078ec0ff */
[----:B------:R-:W4:Y:S01]  /*3340*/  I2F.F16 R83, R83 ;  /* 0x0000005300537306 */ /* 0x000f220000200c00 */
[----:B------:R-:W-:-:S07]  /*3350*/  LOP3.LUT R4, R22, 0xff, RZ, 0xc0, !PT ;  /* 0x000000ff16047812 */ /* 0x000fce00078ec0ff */
[----:B------:R-:W5:Y:S01]  /*3360*/  I2F.F16 R25, R25 ;  /* 0x0000001900197306 */ /* 0x000f620000200c00 */
[----:B------:R-:W-:-:S07]  /*3370*/  SHF.R.U32.HI R51, RZ, 0x8, R22 ;  /* 0x00000008ff337819 */ /* 0x000fce0000011616 */
[----:B------:R-:W1:Y:S01]  /*3380*/  I2F.F16 R84, R84 ;  /* 0x0000005400547306 */ /* 0x000e620000200c00 */
[----:B------:R-:W-:Y:S02]  /*3390*/  IADD3 R20, R20, -0x80, RZ ;  /* 0xffffff8014147810 */ /* 0x000fe40007ffe0ff */
[----:B------:R-:W-:-:S05]  /*33a0*/  IADD3 R4, R4, -0x80, RZ ;  /* 0xffffff8004047810 */ /* 0x000fca0007ffe0ff */
[----:B------:R3:W1:Y:S01]  /*33b0*/  I2F.F16 R50, R19 ;  /* 0x0000001300327306 */ /* 0x0006620000200c00 */
[----:B------:R-:W-:Y:S01]  /*33c0*/  LOP3.LUT R2, R2, 0xff, RZ, 0xc0, !PT ;  /* 0x000000ff02027812 */ /* 0x000fe200078ec0ff */
[----:B0-----:R-:W-:Y:S01]  /*33d0*/  HADD2.F32 R0, -RZ, R0.H0_H0 ;  /* 0x20000000ff007230 */ /* 0x001fe20000004100 */
[----:B------:R-:W-:Y:S02]  /*33e0*/  LOP3.LUT R51, R51, 0xff, RZ, 0xc0, !PT ;  /* 0x000000ff33337812 */ /* 0x000fe400078ec0ff */
[----:B---3--:R-:W-:-:S03]  /*33f0*/  LOP3.LUT R19, R3, 0xff, RZ, 0xc0, !PT ;  /* 0x000000ff03137812 */ /* 0x008fc600078ec0ff */
[----:B------:R-:W0:Y:S01]  /*3400*/  I2F.F16 R78, R78 ;  /* 0x0000004e004e7306 */ /* 0x000e220000200c00 */
[----:B------:R-:W-:Y:S01]  /*3410*/  HADD2.F32 R3, -RZ, R47.H0_H0 ;  /* 0x2000002fff037230 */ /* 0x000fe20000004100 */
[----:B------:R-:W-:Y:S02]  /*3420*/  IADD3 R19, R19, -0x80, RZ ;  /* 0xffffff8013137810 */ /* 0x000fe40007ffe0ff */
[----:B------:R-:W-:-:S04]  /*3430*/  IADD3 R58, R2, -0x80, RZ ;  /* 0xffffff80023a7810 */ /* 0x000fc80007ffe0ff */
[----:B------:R-:W3:Y:S01]  /*3440*/  I2F.F16 R77, R77 ;  /* 0x0000004d004d7306 */ /* 0x000ee20000200c00 */
[----:B------:R-:W-:Y:S02]  /*3450*/  HADD2.F32 R2, -RZ, R46.H0_H0 ;  /* 0x2000002eff027230 */ /* 0x000fe40000004100 */
[----:B----4-:R-:W-:-:S05]  /*3460*/  HADD2.F32 R32, -RZ, R83.H0_H0 ;  /* 0x20000053ff207230 */ /* 0x010fca0000004100 */
[----:B------:R-:W4:Y:S01]  /*3470*/  I2F.F16 R79, R79 ;  /* 0x0000004f004f7306 */ /* 0x000f220000200c00 */
[----:B-----5:R-:W-:Y:S02]  /*3480*/  HADD2.F32 R46, -RZ, R25.H0_H0 ;  /* 0x20000019ff2e7230 */ /* 0x020fe40000004100 */
[----:B------:R-:W-:Y:S01]  /*3490*/  FFMA.FTZ R25, R3, R57, RZ ;  /* 0x0000003903197223 */ /* 0x000fe200000100ff */
[----:B-1----:R-:W-:-:S04]  /*34a0*/  HADD2.F32 R33, -RZ, R84.H0_H0 ;  /* 0x20000054ff217230 */ /* 0x002fc80000004100 */
[----:B------:R-:W1:Y:S01]  /*34b0*/  I2F.F16 R81, R81 ;  /* 0x0000005100517306 */ /* 0x000e620000200c00 */
[----:B------:R-:W-:-:S07]  /*34c0*/  FFMA.FTZ R56, R0, R57, RZ ;  /* 0x0000003900387223 */ /* 0x000fce00000100ff */
[----:B------:R5:W-:Y:S01]  /*34d0*/  I2F.F16 R68, R20 ;  /* 0x0000001400447306 */ /* 0x000be20000200c00 */
[----:B------:R-:W-:-:S07]  /*34e0*/  HADD2.F32 R45, -RZ, R24.H0_H0 ;  /* 0x20000018ff2d7230 */ /* 0x000fce0000004100 */
[----:B------:R0:W-:Y:S01]  /*34f0*/  I2F.F16 R60, R4 ;  /* 0x00000004003c7306 */ /* 0x0001e20000200c00 */
[----:B-----5:R-:W-:-:S04]  /*3500*/  SHF.R.U32.HI R20, RZ, 0x8, R23 ;  /* 0x00000008ff147819 */ /* 0x020fc80000011617 */
[----:B------:R-:W-:-:S03]  /*3510*/  LOP3.LUT R20, R20, 0xff, RZ, 0xc0, !PT ;  /* 0x000000ff14147812 */ /* 0x000fc600078ec0ff */
[----:B------:R5:W-:Y:S01]  /*3520*/  I2F.F16 R54, R19 ;  /* 0x0000001300367306 */ /* 0x000be20000200c00 */
[----:B0-----:R-:W-:Y:S01]  /*3530*/  HADD2.F32 R4, -RZ, R82.H0_H0 ;  /* 0x20000052ff047230 */ /* 0x001fe20000004100 */
[----:B------:R-:W-:Y:S01]  /*3540*/  LEA.HI R76, R21, 0xffffff80, RZ, 0x8 ;  /* 0xffffff80154c7811 */ /* 0x000fe200078f40ff */
[-C--:B------:R-:W-:Y:S01]  /*3550*/  FFMA.FTZ R24, R32, R52.reuse, R25 ;  /* 0x0000003420187223 */ /* 0x080fe20000010019 */
[----:B------:R-:W-:Y:S02]  /*3560*/  HADD2.F32 R48, -RZ, R48.H0_H0 ;  /* 0x20000030ff307230 */ /* 0x000fe40000004100 */
[-C--:B------:R-:W-:Y:S01]  /*3570*/  FFMA.FTZ R62, R4, R57.reuse, RZ ;  /* 0x00000039043e7223 */ /* 0x080fe200000100ff */
[----:B-----5:R-:W-:Y:S01]  /*3580*/  IADD3 R19, R51, -0x80, RZ ;  /* 0xffffff8033137810 */ /* 0x020fe20007ffe0ff */
[----:B------:R-:W0:Y:S01]  /*3590*/  I2F.F16 R61, R61 ;  /* 0x0000003d003d7306 */ /* 0x000e220000200c00 */
[----:B------:R-:W-:Y:S01]  /*35a0*/  FFMA.FTZ R57, R2, R57, RZ ;  /* 0x0000003902397223 */ /* 0x000fe200000100ff */
[----:B------:R-:W-:Y:S01]  /*35b0*/  IADD3 R20, R20, -0x80, RZ ;  /* 0xffffff8014147810 */ /* 0x000fe20007ffe0ff */
[----:B------:R-:W-:Y:S01]  /*35c0*/  FFMA.FTZ R25, R33, R52, R56 ;  /* 0x0000003421197223 */ /* 0x000fe20000010038 */
[----:B------:R-:W-:Y:S01]  /*35d0*/  SHF.R.U32.HI R21, RZ, 0x10, R21 ;  /* 0x00000010ff157819 */ /* 0x000fe20000011615 */
[----:B------:R-:W-:-:S03]  /*35e0*/  HADD2.F32 R47, -RZ, R26.H0_H0 ;  /* 0x2000001aff2f7230 */ /* 0x000fc60000004100 */
[----:B------:R-:W5:Y:S01]  /*35f0*/  I2F.F16 R55, R55 ;  /* 0x0000003700377306 */ /* 0x000f620000200c00 */
[----:B------:R-:W-:Y:S01]  /*3600*/  HADD2.F32 R49, -RZ, R49.H0_H0 ;  /* 0x20000031ff317230 */ /* 0x000fe20000004100 */
[----:B------:R-:W-:Y:S01]  /*3610*/  LEA.HI R8, R23, 0xffffff80, RZ, 0x8 ;  /* 0xffffff8017087811 */ /* 0x000fe200078f40ff */
[----:B------:R-:W-:Y:S02]  /*3620*/  HADD2.F32 R50, -RZ, R50.H0_H0 ;  /* 0x20000032ff327230 */ /* 0x000fe40000004100 */
[-C--:B------:R-:W-:Y:S01]  /*3630*/  FFMA.FTZ R62, R45, R52.reuse, R62 ;  /* 0x000000342d3e7223 */ /* 0x080fe2000001003e */
[----:B------:R-:W-:Y:S02]  /*3640*/  FFMA.FTZ R65, R46, R52, R57 ;  /* 0x000000342e417223 */ /* 0x000fe40000010039 */
[----:B------:R-:W5:Y:S01]  /*3650*/  I2F.F16 R19, R19 ;  /* 0x0000001300137306 */ /* 0x000f620000200c00 */
[----:B------:R-:W-:Y:S01]  /*3660*/  SHF.R.U32.HI R23, RZ, 0x10, R23 ;  /* 0x00000010ff177819 */ /* 0x000fe20000011617 */
[----:B------:R-:W-:Y:S01]  /*3670*/  FFMA.FTZ R57, R48, R63, R25 ;  /* 0x0000003f30397223 */ /* 0x000fe20000010019 */
[----:B------:R-:W-:Y:S01]  /*3680*/  LOP3.LUT R21, R21, 0xff, RZ, 0xc0, !PT ;  /* 0x000000ff15157812 */ /* 0x000fe200078ec0ff */
[----:B------:R-:W-:-:S04]  /*3690*/  HADD2.F32 R51, -RZ, R78.H0_H0 ;  /* 0x2000004eff337230 */ /* 0x000fc80000004100 */
[----:B------:R-:W5:Y:S01]  /*36a0*/  I2F.F16 R59, R59 ;  /* 0x0000003b003b7306 */ /* 0x000f620000200c00 */
[----:B---3--:R-:W-:Y:S01]  /*36b0*/  HADD2.F32 R52, -RZ, R77.H0_H0 ;  /* 0x2000004dff347230 */ /* 0x008fe20000004100 */
[----:B------:R-:W-:Y:S01]  /*36c0*/  LEA.HI R9, R22, 0xffffff80, RZ, 0x8 ;  /* 0xffffff8016097811 */ /* 0x000fe200078f40ff */
[----:B----4-:R-:W-:Y:S02]  /*36d0*/  HADD2.F32 R25, -RZ, R79.H0_H0 ;  /* 0x2000004fff197230 */ /* 0x010fe40000004100 */
[-C--:B------:R-:W-:Y:S01]  /*36e0*/  FFMA.FTZ R24, R47, R63.reuse, R24 ;  /* 0x0000003f2f187223 */ /* 0x080fe20000010018 */
[----:B-1----:R-:W-:Y:S02]  /*36f0*/  HADD2.F32 R26, -RZ, R81.H0_H0 ;  /* 0x20000051ff1a7230 */ /* 0x002fe40000004100 */
[-C--:B------:R-:W-:Y:S01]  /*3700*/  FFMA.FTZ R56, R49, R63.reuse, R62 ;  /* 0x0000003f31387223 */ /* 0x080fe2000001003e */
[----:B------:R-:W-:Y:S01]  /*3710*/  FFMA.FTZ R65, R50, R63, R65 ;  /* 0x0000003f32417223 */ /* 0x000fe20000010041 */
[----:B------:R-:W1:Y:S01]  /*3720*/  I2F.F16 R20, R20 ;  /* 0x0000001400147306 */ /* 0x000e620000200c00 */
[----:B------:R-:W-:-:S02]  /*3730*/  SHF.R.U32.HI R22, RZ, 0x10, R22 ;  /* 0x00000010ff167819 */ /* 0x000fc40000011616 */
[----:B------:R-:W-:Y:S02]  /*3740*/  LOP3.LUT R23, R23, 0xff, RZ, 0xc0, !PT ;  /* 0x000000ff17177812 */ /* 0x000fe400078ec0ff */
[----:B------:R-:W-:Y:S01]  /*3750*/  IADD3 R21, R21, -0x80, RZ ;  /* 0xffffff8015157810 */ /* 0x000fe20007ffe0ff */
[-C--:B------:R-:W-:Y:S01]  /*3760*/  FFMA.FTZ R24, R51, R18.reuse, R24 ;  /* 0x0000001233187223 */ /* 0x080fe20000010018 */
[-C--:B------:R-:W-:Y:S01]  /*3770*/  FFMA.FTZ R62, R52, R18.reuse, R57 ;  /* 0x00000012343e7223 */ /* 0x080fe20000010039 */
[----:B------:R-:W3:Y:S01]  /*3780*/  I2F.F16 R58, R58 ;  /* 0x0000003a003a7306 */ /* 0x000ee20000200c00 */
[-C--:B------:R-:W-:Y:S01]  /*3790*/  FFMA.FTZ R63, R25, R18.reuse, R56 ;  /* 0x00000012193f7223 */ /* 0x080fe20000010038 */
[----:B------:R-:W-:Y:S01]  /*37a0*/  FFMA.FTZ R64, R26, R18, R65 ;  /* 0x000000121a407223 */ /* 0x000fe20000010041 */
[----:B------:R-:W-:Y:S01]  /*37b0*/  LOP3.LUT R22, R22, 0xff, RZ, 0xc0, !PT ;  /* 0x000000ff16167812 */ /* 0x000fe200078ec0ff */
[----:B------:R-:W-:Y:S01]  /*37c0*/  HADD2.F32 R18, -RZ, R10.H0_H0 ;  /* 0x2000000aff127230 */ /* 0x000fe20000004100 */
[----:B------:R-:W-:Y:S01]  /*37d0*/  IADD3 R23, R23, -0x80, RZ ;  /* 0xffffff8017177810 */ /* 0x000fe20007ffe0ff */
[----:B0-----:R-:W-:-:S02]  /*37e0*/  HADD2.F32 R61, -RZ, R61.H0_H0 ;  /* 0x2000003dff3d7230 */ /* 0x001fc40000004100 */
[----:B------:R0:W4:Y:S01]  /*37f0*/  I2F.F16 R67, R21 ;  /* 0x0000001500437306 */ /* 0x0001220000200c00 */
[----:B-----5:R-:W-:Y:S01]  /*3800*/  HADD2.F32 R55, -RZ, R55.H0_H0 ;  /* 0x20000037ff377230 */ /* 0x020fe20000004100 */
[----:B------:R-:W-:Y:S01]  /*3810*/  IADD3 R22, R22, -0x80, RZ ;  /* 0xffffff8016167810 */ /* 0x000fe20007ffe0ff */
[----:B------:R-:W-:Y:S02]  /*3820*/  HADD2.F32 R60, -RZ, R60.H0_H0 ;  /* 0x2000003cff3c7230 */ /* 0x000fe40000004100 */
[----:B------:R-:W-:Y:S02]  /*3830*/  HADD2.F32 R57, -RZ, R19.H0_H0 ;  /* 0x20000013ff397230 */ /* 0x000fe40000004100 */
[----:B------:R-:W-:Y:S01]  /*3840*/  FFMA.FTZ R19, R61, R18, R62 ;  /* 0x000000123d137223 */ /* 0x000fe2000001003e */
[----:B------:R-:W-:Y:S01]  /*3850*/  HADD2.F32 R59, -RZ, R59.H0_H0 ;  /* 0x2000003bff3b7230 */ /* 0x000fe20000004100 */
[----:B------:R-:W5:Y:S01]  /*3860*/  I2F.F16 R76, R76 ;  /* 0x0000004c004c7306 */ /* 0x000f620000200c00 */
[----:B0-----:R-:W-:-:S02]  /*3870*/  HADD2.F32 R21, -RZ, R10.H1_H1 ;  /* 0x3000000aff157230 */ /* 0x001fc40000004100 */
[----:B------:R-:W-:Y:S02]  /*3880*/  HADD2.F32 R54, -RZ, R54.H0_H0 ;  /* 0x20000036ff367230 */ /* 0x000fe40000004100 */
[--C-:B------:R-:W-:Y:S02]  /*3890*/  HADD2.F32 R71, -RZ, R11.reuse.H0_H0 ;  /* 0x2000000bff477230 */ /* 0x100fe40000004100 */
[----:B------:R-:W-:Y:S01]  /*38a0*/  HADD2.F32 R10, -RZ, R11.H1_H1 ;  /* 0x3000000bff0a7230 */ /* 0x000fe20000004100 */
[----:B------:R-:W0:Y:S01]  /*38b0*/  I2F.F16 R23, R23 ;  /* 0x0000001700177306 */ /* 0x000e220000200c00 */
[-C--:B------:R-:W-:Y:S01]  /*38c0*/  FFMA.FTZ R11, R55, R18.reuse, R24 ;  /* 0x00000012370b7223 */ /* 0x080fe20000010018 */
[----:B-1----:R-:W-:Y:S02]  /*38d0*/  HADD2.F32 R56, -RZ, R20.H0_H0 ;  /* 0x20000014ff387230 */ /* 0x002fe40000004100 */
[-C--:B------:R-:W-:Y:S01]  /*38e0*/  FFMA.FTZ R24, R60, R18.reuse, R63 ;  /* 0x000000123c187223 */ /* 0x080fe2000001003f */
[----:B------:R-:W-:Y:S01]  /*38f0*/  FFMA.FTZ R63, R59, R18, R64 ;  /* 0x000000123b3f7223 */ /* 0x000fe20000010040 */
[----:B------:R-:W-:-:S02]  /*3900*/  FFMA.FTZ R20, R54, R21, R19 ;  /* 0x0000001536147223 */ /* 0x000fc40000010013 */
[----:B------:R-:W1:Y:S01]  /*3910*/  LDS.64 R18, [UR5+0x110] ;  /* 0x00011005ff127984 */ /* 0x000e620008000a00 */
[----:B------:R-:W0:Y:S01]  /*3920*/  I2F.F16 R75, R75 ;  /* 0x0000004b004b7306 */ /* 0x000e220000200c00 */
[----:B---3--:R-:W-:-:S07]  /*3930*/  HADD2.F32 R58, -RZ, R58.H0_H0 ;  /* 0x2000003aff3a7230 */ /* 0x008fce0000004100 */
[----:B------:R-:W3:Y:S01]  /*3940*/  I2F.F16 R22, R22 ;  /* 0x0000001600167306 */ /* 0x000ee20000200c00 */
[----:B----4-:R-:W-:Y:S02]  /*3950*/  HADD2.F32 R67, -RZ, R67.H0_H0 ;  /* 0x20000043ff437230 */ /* 0x010fe40000004100 */
[-C--:B------:R-:W-:Y:S01]  /*3960*/  FFMA.FTZ R11, R58, R21.reuse, R11 ;  /* 0x000000153a0b7223 */ /* 0x080fe2000001000b */
[----:B------:R-:W-:Y:S02]  /*3970*/  HADD2.F32 R68, -RZ, R68.H0_H0 ;  /* 0x20000044ff447230 */ /* 0x000fe40000004100 */
[-C--:B------:R-:W-:Y:S01]  /*3980*/  FFMA.FTZ R73, R57, R21.reuse, R24 ;  /* 0x0000001539497223 */ /* 0x080fe20000010018 */
[----:B------:R-:W-:Y:S01]  /*3990*/  FFMA.FTZ R21, R56, R21, R63 ;  /* 0x0000001538157223 */ /* 0x000fe2000001003f */
[----:B------:R-:W4:Y:S01]  /*39a0*/  I2F.F16 R9, R9 ;  /* 0x0000000900097306 */ /* 0x000f220000200c00 */
[----:B-----5:R-:W-:Y:S02]  /*39b0*/  HADD2.F32 R63, -RZ, R76.H0_H0 ;  /* 0x2000004cff3f7230 */ /* 0x020fe40000004100 */
[----:B------:R-:W-:Y:S01]  /*39c0*/  FFMA.FTZ R20, R67, R71, R20 ;  /* 0x0000004743147223 */ /* 0x000fe20000010014 */
[----:B0-----:R-:W-:-:S02]  /*39d0*/  HADD2.F32 R66, -RZ, R23.H0_H0 ;  /* 0x20000017ff427230 */ /* 0x001fc40000004100 */
[----:B------:R-:W-:Y:S01]  /*39e0*/  FMUL.FTZ R5, R30, R5 ;  /* 0x000000051e057220 */ /* 0x000fe20000410000 */
[----:B------:R-:W-:Y:S01]  /*39f0*/  FMUL.FTZ R72, R29, R72 ;  /* 0x000000481d487220 */ /* 0x000fe20000410000 */
[----:B------:R-:W0:Y:S01]  /*3a00*/  I2F.F16 R8, R8 ;  /* 0x0000000800087306 */ /* 0x000e220000200c00 */
[----:B------:R-:W-:Y:S02]  /*3a10*/  HADD2.F32 R62, -RZ, R75.H0_H0 ;  /* 0x2000004bff3e7230 */ /* 0x000fe40000004100 */
[-C--:B------:R-:W-:Y:S01]  /*3a20*/  FFMA.FTZ R11, R68, R71.reuse, R11 ;  /* 0x00000047440b7223 */ /* 0x080fe2000001000b */
[----:B---3--:R-:W-:Y:S02]  /*3a30*/  HADD2.F32 R64, -RZ, R22.H0_H0 ;  /* 0x20000016ff407230 */ /* 0x008fe40000004100 */
[----:B------:R-:W-:Y:S01]  /*3a40*/  FFMA.FTZ R24, R66, R71, R21 ;  /* 0x0000004742187223 */ /* 0x000fe20000010015 */
[-C--:B------:R-:W-:Y:S01]  /*3a50*/  FFMA.FTZ R22, R63, R10.reuse, R20 ;  /* 0x0000000a3f167223 */ /* 0x080fe20000010014 */
[----:B------:R-:W-:Y:S01]  /*3a60*/  F2FP.F16.F32.PACK_AB R5, RZ, R5 ;  /* 0x00000005ff05723e */ /* 0x000fe200000000ff */
[----:B------:R-:W-:Y:S01]  /*3a70*/  FFMA.FTZ R23, R62, R10, R11 ;  /* 0x0000000a3e177223 */ /* 0x000fe2000001000b */
[----:B------:R-:W-:Y:S01]  /*3a80*/  F2FP.F16.F32.PACK_AB R72, RZ, R72 ;  /* 0x00000048ff48723e */ /* 0x000fe200000000ff */
[----:B------:R-:W3:Y:S01]  /*3a90*/  LDS.64 R20, [UR5+0x118] ;  /* 0x00011805ff147984 */ /* 0x000ee20008000a00 */
[----:B------:R-:W-:Y:S01]  /*3aa0*/  FMUL.FTZ R53, R28, R53 ;  /* 0x000000351c357220 */ /* 0x000fe20000410000 */
[----:B------:R-:W-:Y:S01]  /*3ab0*/  FMUL.FTZ R23, R30, R23 ;  /* 0x000000171e177220 */ /* 0x000fe20000410000 */
[----:B------:R-:W-:Y:S01]  /*3ac0*/  PRMT R70, R5, 0x5410, R72 ;  /* 0x0000541005467816 */ /* 0x000fe20000000048 */
[----:B------:R-:W-:Y:S01]  /*3ad0*/  FMUL.FTZ R5, R29, R22 ;  /* 0x000000161d057220 */ /* 0x000fe20000410000 */
[----:B------:R-:W-:Y:S01]  /*3ae0*/  FMUL.FTZ R74, R27, R74 ;  /* 0x0000004a1b4a7220 */ /* 0x000fe20000410000 */
[----:B----4-:R-:W-:-:S02]  /*3af0*/  HADD2.F32 R65, -RZ, R9.H0_H0 ;  /* 0x20000009ff417230 */ /* 0x010fc40000004100 */
[----:B0-----:R-:W-:Y:S02]  /*3b00*/  HADD2.F32 R69, -RZ, R8.H0_H0 ;  /* 0x20000008ff457230 */ /* 0x001fe40000004100 */
[----:B------:R-:W-:Y:S01]  /*3b10*/  FFMA.FTZ R8, R64, R71, R73 ;  /* 0x0000004740087223 */ /* 0x000fe20000010049 */
[----:B------:R-:W-:Y:S02]  /*3b20*/  F2FP.F16.F32.PACK_AB R23, RZ, R23 ;  /* 0x00000017ff17723e */ /* 0x000fe400000000ff */
[----:B------:R-:W-:Y:S01]  /*3b30*/  F2FP.F16.F32.PACK_AB R5, RZ, R5 ;  /* 0x00000005ff05723e */ /* 0x000fe200000000ff */
[-C--:B------:R-:W-:Y:S01]  /*3b40*/  FFMA.FTZ R71, R65, R10.reuse, R8 ;  /* 0x0000000a41477223 */ /* 0x080fe20000010008 */
[----:B------:R-:W-:Y:S01]  /*3b50*/  F2FP.F16.F32.PACK_AB R53, RZ, R53 ;  /* 0x00000035ff35723e */ /* 0x000fe200000000ff */
[----:B------:R-:W-:Y:S01]  /*3b60*/  FFMA.FTZ R24, R69, R10, R24 ;  /* 0x0000000a45187223 */ /* 0x000fe20000010018 */
[----:B------:R-:W-:Y:S01]  /*3b70*/  F2FP.F16.F32.PACK_AB R74, RZ, R74 ;  /* 0x0000004aff4a723e */ /* 0x000fe200000000ff */
[----:B------:R-:W-:Y:S01]  /*3b80*/  HFMA2.MMA R22, R70, 1, 1, R6 ;  /* 0x3c003c0046167835 */ /* 0x000fe20000000006 */
[----:B------:R-:W-:Y:S01]  /*3b90*/  PRMT R6, R23, 0x5410, R5 ;  /* 0x0000541017067816 */ /* 0x000fe20000000005 */
[----:B------:R-:W-:Y:S01]  /*3ba0*/  FMUL.FTZ R71, R28, R71 ;  /* 0x000000471c477220 */ /* 0x000fe20000410000 */
[----:B------:R-:W-:Y:S01]  /*3bb0*/  PRMT R53, R53, 0x5410, R74 ;  /* 0x0000541035357816 */ /* 0x000fe2000000004a */
[----:B------:R-:W-:Y:S01]  /*3bc0*/  FMUL.FTZ R24, R27, R24 ;  /* 0x000000181b187220 */ /* 0x000fe20000410000 */
[----:B------:R-:W-:-:S02]  /*3bd0*/  IMAD.WIDE R16, R113, 0x4, R16 ;  /* 0x0000000471107825 */ /* 0x000fc400078e0210 */
[----:B------:R-:W-:Y:S02]  /*3be0*/  HFMA2.MMA R44, R6, 1, 1, R44 ;  /* 0x3c003c00062c7835 */ /* 0x000fe4000000002c */
[----:B------:R-:W-:Y:S01]  /*3bf0*/  HADD2 R23, R53, R7 ;  /* 0x0000000735177230 */ /* 0x000fe20000000000 */
[----:B------:R-:W-:Y:S01]  /*3c00*/  F2FP.F16.F32.PACK_AB R71, RZ, R71 ;  /* 0x00000047ff47723e */ /* 0x000fe200000000ff */
[----:B------:R-:W0:Y:S01]  /*3c10*/  LDS.64 R6, [UR5+0x190] ;  /* 0x00019005ff067984 */ /* 0x000e220008000a00 */
[----:B------:R-:W-:Y:S01]  /*3c20*/  F2FP.F16.F32.PACK_AB R24, RZ, R24 ;  /* 0x00000018ff18723e */ /* 0x000fe200000000ff */
[--C-:B-1----:R-:W-:Y:S02]  /*3c30*/  HADD2.F32 R5, -RZ, R18.reuse.H0_H0 ;  /* 0x20000012ff057230 */ /* 0x102fe40000004100 */
[----:B------:R-:W4:Y:S01]  /*3c40*/  LDG.E.128.CONSTANT R8, desc[UR8][R16.64] ;  /* 0x0000000810087981 */ /* 0x000f22000c1e9d00 */
[----:B------:R-:W-:Y:S01]  /*3c50*/  PRMT R71, R71, 0x5410, R24 ;  /* 0x0000541047477816 */ /* 0x000fe20000000018 */
[----:B------:R-:W-:-:S02]  /*3c60*/  HADD2.F32 R18, -RZ, R18.H1_H1 ;  /* 0x30000012ff127230 */ /* 0x000fc40000004100 */
[-C--:B------:R-:W-:Y:S01]  /*3c70*/  FFMA.FTZ R72, R0, R5.reuse, RZ ;  /* 0x0000000500487223 */ /* 0x080fe200000100ff */
[--C-:B------:R-:W-:Y:S02]  /*3c80*/  HADD2.F32 R53, -RZ, R19.reuse.H0_H0 ;  /* 0x20000013ff357230 */ /* 0x100fe40000004100 */
[----:B------:R-:W-:Y:S02]  /*3c90*/  HADD2.F32 R70, -RZ, R19.H1_H1 ;  /* 0x30000013ff467230 */ /* 0x000fe40000004100 */
        /* <DEDUP_REMOVED lines=30> */
[----:B------:R-:W-:-:S02]  /*3e80*/  FFMA.FTZ R73, R68, R53, R21 ;  /* 0x0000003544497223 */ /* 0x000fc40000010015 */
[----:B------:R-:W3:Y:S01]  /*3e90*/  LDS.64 R20, [UR5+0x10] ;  /* 0x00001005ff147984 */ /* 0x000ee20008000a00 */
[-C--:B------:R-:W-:Y:S01]  /*3ea0*/  FFMA.FTZ R24, R64, R53.reuse, R71 ;  /* 0x0000003540187223 */ /* 0x080fe20000010047 */
[----:B------:R-:W-:Y:S01]  /*3eb0*/  FFMA.FTZ R74, R66, R53, R5 ;  /* 0x00000035424a7223 */ /* 0x000fe20000010005 */
[--C-:B0-----:R-:W-:Y:S02]  /*3ec0*/  HADD2.F32 R5, -RZ, R6.reuse.H0_H0 ;  /* 0x20000006ff057230 */ /* 0x101fe40000004100 */
[-C--:B------:R-:W-:Y:S01]  /*3ed0*/  FFMA.FTZ R53, R65, R70.reuse, R24 ;  /* 0x0000004641357223 */ /* 0x080fe20000010018 */
[----:B------:R-:W-:Y:S01]  /*3ee0*/  FFMA.FTZ R24, R69, R70, R74 ;  /* 0x0000004645187223 */ /* 0x000fe2000001004a */
        /* <DEDUP_REMOVED lines=8> */
[----:B------:R-:W-:Y:S01]  /*3f70*/  FFMA.FTZ R72, R63, R70, R72 ;  /* 0x000000463f487223 */ /* 0x000fe20000010048 */
[-C--:B------:R-:W-:Y:S01]  /*3f80*/  FFMA.FTZ R70, R32, R6.reuse, R7 ;  /* 0x0000000620467223 */ /* 0x080fe20000010007 */
[-C--:B------:R-:W-:Y:S01]  /*3f90*/  FFMA.FTZ R5, R33, R6.reuse, R76 ;  /* 0x0000000621057223 */ /* 0x080fe2000001004c */
[-C--:B------:R-:W-:Y:S01]  /*3fa0*/  FFMA.FTZ R78, R45, R6.reuse, R78 ;  /* 0x000000062d4e7223 */ /* 0x080fe2000001004e */
[----:B------:R-:W-:Y:S02]  /*3fb0*/  FFMA.FTZ R75, R46, R6, R75 ;  /* 0x000000062e4b7223 */ /* 0x000fe4000001004b */
[----:B------:R-:W0:Y:S01]  /*3fc0*/  LDS.64 R6, [UR5+0x18] ;  /* 0x00001805ff067984 */ /* 0x000e220008000a00 */
        /* <DEDUP_REMOVED lines=30> */
[--C-:B------:R-:W-:Y:S02]  /*41b0*/  HADD2.F32 R75, -RZ, R21.reuse.H0_H0 ;  /* 0x20000015ff4b7230 */ /* 0x100fe40000004100 */
[----:B------:R-:W-:Y:S02]  /*41c0*/  HADD2.F32 R76, -RZ, R21.H1_H1 ;  /* 0x30000015ff4c7230 */ /* 0x000fe40000004100 */
[----:B------:R-:W-:Y:S01]  /*41d0*/  FFMA.FTZ R21, R3, R5, RZ ;  /* 0x0000000503157223 */ /* 0x000fe200000100ff */
[C---:B------:R-:W-:Y:S01]  /*41e0*/  FFMA.FTZ R77, R5.reuse, R0, RZ ;  /* 0x00000000054d7223 */ /* 0x040fe200000100ff */
[C---:B------:R-:W-:Y:S01]  /*41f0*/  FFMA.FTZ R82, R5.reuse, R4, RZ ;  /* 0x0000000405527223 */ /* 0x040fe200000100ff */
[----:B------:R-:W-:Y:S01]  /*4200*/  FFMA.FTZ R5, R5, R2, RZ ;  /* 0x0000000205057223 */ /* 0x000fe200000100ff */
        /* <DEDUP_REMOVED lines=8> */
[----:B0-----:R-:W-:-:S02]  /*4290*/  HADD2.F32 R20, -RZ, R6.H0_H0 ;  /* 0x20000006ff147230 */ /* 0x001fc40000004100 */
[----:B------:R-:W-:Y:S01]  /*42a0*/  FFMA.FTZ R74, R51, R76, R74 ;  /* 0x0000004c334a7223 */ /* 0x000fe2000001004a */
[C---:B------:R-:W-:Y:S01]  /*42b0*/  FFMA.FTZ R75, R76.reuse, R52, R5 ;  /* 0x000000344c4b7223 */ /* 0x040fe20000010005 */
[C---:B------:R-:W-:Y:S01]  /*42c0*/  FFMA.FTZ R77, R76.reuse, R25, R82 ;  /* 0x000000194c4d7223 */ /* 0x040fe20000010052 */
[----:B------:R-:W-:Y:S01]  /*42d0*/  FFMA.FTZ R78, R76, R26, R21 ;  /* 0x0000001a4c4e7223 */ /* 0x000fe20000010015 */
[----:B------:R-:W-:Y:S02]  /*42e0*/  HADD2.F32 R5, -RZ, R6.H1_H1 ;  /* 0x30000006ff057230 */ /* 0x000fe40000004100 */
[--C-:B------:R-:W-:Y:S02]  /*42f0*/  HADD2.F32 R21, -RZ, R7.reuse.H0_H0 ;  /* 0x20000007ff157230 */ /* 0x100fe40000004100 */
[----:B------:R-:W-:Y:S02]  /*4300*/  HADD2.F32 R76, -RZ, R7.H1_H1 ;  /* 0x30000007ff4c7230 */ /* 0x000fe40000004100 */
        /* <DEDUP_REMOVED lines=9> */
[----:B------:R-:W-:Y:S01]  /*43a0*/  FMUL.FTZ R7, R30, R73 ;  /* 0x000000491e077220 */ /* 0x000fe20000410000 */
[----:B------:R-:W-:Y:S01]  /*43b0*/  FMUL.FTZ R20, R29, R72 ;  /* 0x000000481d147220 */ /* 0x000fe20000410000 */
[C---:B------:R-:W-:Y:S01]  /*43c0*/  FFMA.FTZ R72, R21.reuse, R64, R75 ;  /* 0x0000004015487223 */ /* 0x040fe2000001004b */
[----:B------:R-:W-:-:S02]  /*43d0*/  FFMA.FTZ R73, R21, R67, R6 ;  /* 0x0000004315497223 */ /* 0x000fc40000010006 */
[----:B------:R-:W-:Y:S02]  /*43e0*/  F2FP.F16.F32.PACK_AB R75, RZ, R7 ;  /* 0x00000007ff4b723e */ /* 0x000fe400000000ff */
[----:B------:R-:W0:Y:S01]  /*43f0*/  LDS.64 R6, [UR5+0x210] ;  /* 0x00021005ff067984 */ /* 0x000e220008000a00 */
[----:B------:R-:W-:Y:S01]  /*4400*/  FMUL.FTZ R19, R28, R19 ;  /* 0x000000131c137220 */ /* 0x000fe20000410000 */
[----:B------:R-:W-:Y:S01]  /*4410*/  FMUL.FTZ R18, R27, R18 ;  /* 0x000000121b127220 */ /* 0x000fe20000410000 */
[----:B------:R-:W-:Y:S01]  /*4420*/  FFMA.FTZ R74, R21, R66, R77 ;  /* 0x00000042154a7223 */ /* 0x000fe2000001004d */
[----:B------:R-:W-:Y:S01]  /*4430*/  F2FP.F16.F32.PACK_AB R77, RZ, R20 ;  /* 0x00000014ff4d723e */ /* 0x000fe200000000ff */
[C---:B------:R-:W-:Y:S01]  /*4440*/  FFMA.FTZ R20, R76.reuse, R63, R73 ;  /* 0x0000003f4c147223 */ /* 0x040fe20000010049 */
[----:B------:R-:W-:Y:S01]  /*4450*/  FFMA.FTZ R21, R76, R65, R72 ;  /* 0x000000414c157223 */ /* 0x000fe20000010048 */
[----:B------:R-:W-:Y:S02]  /*4460*/  F2FP.F16.F32.PACK_AB R72, RZ, R19 ;  /* 0x00000013ff48723e */ /* 0x000fe400000000ff */
[----:B------:R-:W-:-:S02]  /*4470*/  F2FP.F16.F32.PACK_AB R73, RZ, R18 ;  /* 0x00000012ff49723e */ /* 0x000fc400000000ff */
[----:B------:R-:W1:Y:S01]  /*4480*/  LDS.64 R18, [UR5+0x218] ;  /* 0x00021805ff127984 */ /* 0x000e620008000a00 */
[----:B------:R-:W-:Y:S01]  /*4490*/  FFMA.FTZ R5, R62, R76, R5 ;  /* 0x0000004c3e057223 */ /* 0x000fe20000010005 */
[----:B------:R-:W-:Y:S01]  /*44a0*/  FMUL.FTZ R20, R29, R20 ;  /* 0x000000141d147220 */ /* 0x000fe20000410000 */
[----:B------:R-:W-:Y:S01]  /*44b0*/  FMUL.FTZ R53, R28, R53 ;  /* 0x000000351c357220 */ /* 0x000fe20000410000 */
[----:B------:R-:W-:Y:S01]  /*44c0*/  FMUL.FTZ R24, R27, R24 ;  /* 0x000000181b187220 */ /* 0x000fe20000410000 */
[----:B------:R-:W-:Y:S01]  /*44d0*/  FMUL.FTZ R5, R30, R5 ;  /* 0x000000051e057220 */ /* 0x000fe20000410000 */
[----:B------:R-:W-:Y:S01]  /*44e0*/  FFMA.FTZ R74, R76, R69, R74 ;  /* 0x000000454c4a7223 */ /* 0x000fe2000001004a */
[----:B------:R-:W-:Y:S01]  /*44f0*/  F2FP.F16.F32.PACK_AB R20, RZ, R20 ;  /* 0x00000014ff14723e */ /* 0x000fe200000000ff */
[----:B------:R-:W-:Y:S01]  /*4500*/  FMUL.FTZ R71, R30, R71 ;  /* 0x000000471e477220 */ /* 0x000fe20000410000 */
[----:B------:R-:W-:Y:S01]  /*4510*/  F2FP.F16.F32.PACK_AB R53, RZ, R53 ;  /* 0x00000035ff35723e */ /* 0x000fe200000000ff */
[----:B------:R-:W-:Y:S01]  /*4520*/  FMUL.FTZ R70, R29, R70 ;  /* 0x000000461d467220 */ /* 0x000fe20000410000 */
[----:B------:R-:W-:-:S02]  /*4530*/  F2FP.F16.F32.PACK_AB R5, RZ, R5 ;  /* 0x00000005ff05723e */ /* 0x000fc400000000ff */
[----:B------:R-:W-:Y:S01]  /*4540*/  F2FP.F16.F32.PACK_AB R24, RZ, R24 ;  /* 0x00000018ff18723e */ /* 0x000fe200000000ff */
[----:B------:R-:W-:Y:S01]  /*4550*/  FMUL.FTZ R21, R28, R21 ;  /* 0x000000151c157220 */ /* 0x000fe20000410000 */
[----:B------:R-:W-:Y:S01]  /*4560*/  FMUL.FTZ R74, R27, R74 ;  /* 0x0000004a1b4a7220 */ /* 0x000fe20000410000 */
[----:B------:R-:W-:Y:S02]  /*4570*/  PRMT R5, R5, 0x5410, R20 ;  /* 0x0000541005057816 */ /* 0x000fe40000000014 */
[----:B------:R-:W-:Y:S02]  /*4580*/  PRMT R53, R53, 0x5410, R24 ;  /* 0x0000541035357816 */ /* 0x000fe40000000018 */
[----:B------:R-:W-:Y:S02]  /*4590*/  F2FP.F16.F32.PACK_AB R71, RZ, R71 ;  /* 0x00000047ff47723e */ /* 0x000fe400000000ff */
[----:B------:R-:W-:Y:S01]  /*45a0*/  F2FP.F16.F32.PACK_AB R70, RZ, R70 ;  /* 0x00000046ff46723e */ /* 0x000fe200000000ff */
[----:B------:R-:W-:Y:S01]  /*45b0*/  HADD2 R39, R53, R39 ;  /* 0x0000002735277230 */ /* 0x000fe20000000000 */
[----:B------:R-:W-:Y:S01]  /*45c0*/  F2FP.F16.F32.PACK_AB R21, RZ, R21 ;  /* 0x00000015ff15723e */ /* 0x000fe200000000ff */
[----:B------:R-:W-:Y:S01]  /*45d0*/  HFMA2.MMA R31, R5, 1, 1, R31 ;  /* 0x3c003c00051f7835 */ /* 0x000fe2000000001f */
[----:B------:R-:W-:-:S02]  /*45e0*/  F2FP.F16.F32.PACK_AB R74, RZ, R74 ;  /* 0x0000004aff4a723e */ /* 0x000fc400000000ff */
[----:B------:R-:W-:Y:S01]  /*45f0*/  PRMT R71, R71, 0x5410, R70 ;  /* 0x0000541047477816 */ /* 0x000fe20000000046 */
[--C-:B0-----:R-:W-:Y:S01]  /*4600*/  HADD2.F32 R5, -RZ, R6.reuse.H0_H0 ;  /* 0x20000006ff057230 */ /* 0x101fe20000004100 */
[----:B------:R-:W-:Y:S01]  /*4610*/  PRMT R72, R72, 0x5410, R73 ;  /* 0x0000541048487816 */ /* 0x000fe20000000049 */
[----:B------:R-:W-:Y:S02]  /*4620*/  HADD2.F32 R20, -RZ, R6.H1_H1 ;  /* 0x30000006ff147230 */ /* 0x000fe40000004100 */
[--C-:B------:R-:W-:Y:S02]  /*4630*/  HADD2.F32 R53, -RZ, R7.reuse.H0_H0 ;  /* 0x20000007ff357230 */ /* 0x100fe40000004100 */
[----:B------:R-:W-:Y:S01]  /*4640*/  HADD2.F32 R70, -RZ, R7.H1_H1 ;  /* 0x30000007ff467230 */ /* 0x000fe20000004100 */
[----:B------:R-:W-:Y:S01]  /*4650*/  PRMT R21, R21, 0x5410, R74 ;  /* 0x0000541015157816 */ /* 0x000fe2000000004a */
[----:B------:R-:W0:Y:S01]  /*4660*/  LDS.64 R6, [UR5+0x290] ;  /* 0x00029005ff067984 */ /* 0x000e220008000a00 */
[----:B------:R-:W-:-:S02]  /*4670*/  HADD2 R41, R72, R41 ;  /* 0x0000002948297230 */ /* 0x000fc40000000000 */
[-C--:B------:R-:W-:Y:S01]  /*4680*/  FFMA.FTZ R72, R0, R5.reuse, RZ ;  /* 0x0000000500487223 */ /* 0x080fe200000100ff */
[-C--:B------:R-:W-:Y:S01]  /*4690*/  FFMA.FTZ R74, R4, R5.reuse, RZ ;  /* 0x00000005044a7223 */ /* 0x080fe200000100ff */
[----:B------:R-:W-:Y:S01]  /*46a0*/  HFMA2.MMA R40, R71, 1, 1, R40 ;  /* 0x3c003c0047287835 */ /* 0x000fe20000000028 */
[----:B------:R-:W-:Y:S02]  /*46b0*/  HADD2 R34, R21, R34 ;  /* 0x0000002215227230 */ /* 0x000fe40000000000 */
        /* <DEDUP_REMOVED lines=13> */
[----:B------:R-:W-:Y:S02]  /*4790*/  HADD2.F32 R5, -RZ, R18.H1_H1 ;  /* 0x30000012ff057230 */ /* 0x000fe40000004100 */
[--C-:B------:R-:W-:Y:S02]  /*47a0*/  HADD2.F32 R53, -RZ, R19.reuse.H0_H0 ;  /* 0x20000013ff357230 */ /* 0x100fe40000004100 */
[----:B------:R-:W-:Y:S02]  /*47b0*/  HADD2.F32 R74, -RZ, R19.H1_H1 ;  /* 0x30000013ff4a7230 */ /* 0x000fe40000004100 */
[----:B------:R-:W1:Y:S01]  /*47c0*/  LDS.64 R18, [UR5+0x298] ;  /* 0x00029805ff127984 */ /* 0x000e620008000a00 */
[-C--:B------:R-:W-:Y:S01]  /*47d0*/  FFMA.FTZ R24, R51, R70.reuse, R24 ;  /* 0x0000004633187223 */ /* 0x080fe20000010018 */
[----:B------:R-:W-:Y:S01]  /*47e0*/  FFMA.FTZ R70, R26, R70, R71 ;  /* 0x000000461a467223 */ /* 0x000fe20000010047 */
[-C--:B------:R-:W-:Y:S02]  /*47f0*/  FFMA.FTZ R71, R61, R20.reuse, R72 ;  /* 0x000000143d477223 */ /* 0x080fe40000010048 */
[-C--:B------:R-:W-:Y:S01]  /*4800*/  FFMA.FTZ R21, R55, R20.reuse, R24 ;  /* 0x0000001437157223 */ /* 0x080fe20000010018 */
[-C--:B------:R-:W-:Y:S01]  /*4810*/  FFMA.FTZ R24, R60, R20.reuse, R73 ;  /* 0x000000143c187223 */ /* 0x080fe20000010049 */
[----:B------:R-:W-:Y:S01]  /*4820*/  FFMA.FTZ R73, R59, R20, R70 ;  /* 0x000000143b497223 */ /* 0x000fe20000010046 */
[----:B------:R-:W-:Y:S01]  /*4830*/  PRMT R75, R75, 0x5410, R77 ;  /* 0x000054104b4b7816 */ /* 0x000fe2000000004d */
        /* <DEDUP_REMOVED lines=8> */
[----:B------:R-:W-:Y:S01]  /*48c0*/  HFMA2.MMA R42, R75, 1, 1, R42 ;  /* 0x3c003c004b2a7835 */ /* 0x000fe2000000002a */
[--C-:B0-----:R-:W-:Y:S01]  /*48d0*/  HADD2.F32 R53, -RZ, R6.reuse.H0_H0 ;  /* 0x20000006ff357230 */ /* 0x101fe20000004100 */
[----:B--2---:R-:W-:Y:S01]  /*48e0*/  LEA.HI R75, R12, 0xffffff80, RZ, 0x8 ;  /* 0xffffff800c4b7811 */ /* 0x004fe200078f40ff */
[-C--:B------:R-:W-:Y:S01]  /*48f0*/  FFMA.FTZ R24, R63, R74.reuse, R20 ;  /* 0x0000004a3f187223 */ /* 0x080fe20000010014 */
[-C--:B------:R-:W-:Y:S01]  /*4900*/  FFMA.FTZ R20, R69, R74.reuse, R78 ;  /* 0x0000004a45147223 */ /* 0x080fe2000001004e */
[----:B------:R-:W-:Y:S01]  /*4910*/  HADD2.F32 R6, -RZ, R6.H1_H1 ;  /* 0x30000006ff067230 */ /* 0x000fe20000004100 */
[----:B------:R0:W-:Y:S01]  /*4920*/  I2F.F16 R72, R75 ;  /* 0x0000004b00487306 */ /* 0x0001e20000200c00 */
[----:B------:R-:W-:Y:S01]  /*4930*/  FFMA.FTZ R78, R4, R53, RZ ;  /* 0x00000035044e7223 */ /* 0x000fe200000100ff */
[----:B------:R-:W-:Y:S01]  /*4940*/  FFMA.FTZ R5, R65, R74, R76 ;  /* 0x0000004a41057223 */ /* 0x000fe2000001004c */
[----:B------:R-:W-:-:S02]  /*4950*/  HADD2.F32 R71, -RZ, R7.H0_H0 ;  /* 0x20000007ff477230 */ /* 0x000fc40000004100 */
[-C--:B------:R-:W-:Y:S01]  /*4960*/  FFMA.FTZ R76, R0, R53.reuse, RZ ;  /* 0x00000035004c7223 */ /* 0x080fe200000100ff */
[----:B------:R-:W-:Y:S01]  /*4970*/  FFMA.FTZ R78, R45, R6, R78 ;  /* 0x000000062d4e7223 */ /* 0x000fe2000001004e */
[----:B0-----:R-:W-:Y:S02]  /*4980*/  HADD2.F32 R75, -RZ, R7.H1_H1 ;  /* 0x30000007ff4b7230 */ /* 0x001fe40000004100 */
[-C--:B------:R-:W-:Y:S01]  /*4990*/  FFMA.FTZ R7, R3, R53.reuse, RZ ;  /* 0x0000003503077223 */ /* 0x080fe200000100ff */
[----:B------:R-:W-:Y:S01]  /*49a0*/  FFMA.FTZ R53, R2, R53, RZ ;  /* 0x0000003502357223 */ /* 0x000fe200000100ff */
[----:B------:R-:W-:Y:S02]  /*49b0*/  FFMA.FTZ R21, R62, R74, R21 ;  /* 0x0000004a3e157223 */ /* 0x000fe40000010015 */
        /* <DEDUP_REMOVED lines=12> */
[----:B------:R-:W-:Y:S02]  /*4a80*/  HADD2.F32 R7, -RZ, R18.H1_H1 ;  /* 0x30000012ff077230 */ /* 0x000fe40000004100 */
        /* <DEDUP_REMOVED lines=11> */
[-C--:B------:R-:W-:Y:S01]  /*4b40*/  FFMA.FTZ R78, R67, R53.reuse, R6 ;  /* 0x00000035434e7223 */ /* 0x080fe20000010006 */
[----:B------:R-:W-:-:S02]  /*4b50*/  FFMA.FTZ R82, R64, R53, R75 ;  /* 0x0000003540527223 */ /* 0x000fc4000001004b */
[----:B------:R-:W-:Y:S02]  /*4b60*/  IADD3 R75, R7, -0x80, RZ ;  /* 0xffffff80074b7810 */ /* 0x000fe40007ffe0ff */
[----:B------:R-:W0:Y:S01]  /*4b70*/  LDS.64 R6, [UR5+0x310] ;  /* 0x00031005ff067984 */ /* 0x000e220008000a00 */
[----:B------:R-:W-:Y:S01]  /*4b80*/  FMUL.FTZ R21, R30, R21 ;  /* 0x000000151e157220 */ /* 0x000fe20000410000 */
[----:B------:R-:W-:Y:S01]  /*4b90*/  FMUL.FTZ R24, R29, R24 ;  /* 0x000000181d187220 */ /* 0x000fe20000410000 */
[----:B------:R-:W-:-:S03]  /*4ba0*/  FFMA.FTZ R19, R68, R53, R19 ;  /* 0x0000003544137223 */ /* 0x000fc60000010013 */
[----:B------:R-:W-:Y:S02]  /*4bb0*/  F2FP.F16.F32.PACK_AB R21, RZ, R21 ;  /* 0x00000015ff15723e */ /* 0x000fe400000000ff */
[----:B------:R-:W-:Y:S01]  /*4bc0*/  F2FP.F16.F32.PACK_AB R24, RZ, R24 ;  /* 0x00000018ff18723e */ /* 0x000fe200000000ff */
[-C--:B------:R-:W-:Y:S01]  /*4bd0*/  FFMA.FTZ R19, R62, R18.reuse, R19 ;  /* 0x000000123e137223 */ /* 0x080fe20000010013 */
[----:B------:R-:W-:Y:S02]  /*4be0*/  FFMA.FTZ R78, R63, R18, R78 ;  /* 0x000000123f4e7223 */ /* 0x000fe4000001004e */
[----:B------:R-:W-:Y:S01]  /*4bf0*/  PRMT R21, R21, 0x5410, R24 ;  /* 0x0000541015157816 */ /* 0x000fe20000000018 */
[----:B------:R-:W-:Y:S01]  /*4c00*/  FFMA.FTZ R84, R66, R53, R77 ;  /* 0x0000003542547223 */ /* 0x000fe2000001004d */
[----:B------:R-:W-:Y:S01]  /*4c10*/  LOP3.LUT R53, R14, 0xff, RZ, 0xc0, !PT ;  /* 0x000000ff0e357812 */ /* 0x000fe200078ec0ff */
[----:B------:R-:W-:Y:S01]  /*4c20*/  FMUL.FTZ R19, R30, R19 ;  /* 0x000000131e137220 */ /* 0x000fe20000410000 */
[----:B------:R-:W-:Y:S01]  /*4c30*/  FMUL.FTZ R78, R29, R78 ;  /* 0x0000004e1d4e7220 */ /* 0x000fe20000410000 */
[----:B------:R-:W-:Y:S01]  /*4c40*/  FMUL.FTZ R5, R28, R5 ;  /* 0x000000051c057220 */ /* 0x000fe20000410000 */
[----:B------:R-:W-:Y:S01]  /*4c50*/  FMUL.FTZ R20, R27, R20 ;  /* 0x000000141b147220 */ /* 0x000fe20000410000 */
[----:B------:R-:W-:Y:S01]  /*4c60*/  HFMA2.MMA R36, R21, 1, 1, R36 ;  /* 0x3c003c0015247835 */ /* 0x000fe20000000024 */
[----:B------:R-:W-:Y:S01]  /*4c70*/  SHF.R.U32.HI R21, RZ, 0x8, R12 ;  /* 0x00000008ff157819 */ /* 0x000fe2000001160c */
[-C--:B------:R-:W-:Y:S01]  /*4c80*/  FFMA.FTZ R84, R69, R18.reuse, R84 ;  /* 0x0000001245547223 */ /* 0x080fe20000010054 */
[----:B------:R-:W-:Y:S01]  /*4c90*/  IADD3 R77, R53, -0x80, RZ ;  /* 0xffffff80354d7810 */ /* 0x000fe20007ffe0ff */
[----:B------:R-:W-:Y:S01]  /*4ca0*/  FFMA.FTZ R53, R65, R18, R82 ;  /* 0x0000001241357223 */ /* 0x000fe20000010052 */
[----:B------:R-:W-:-:S02]  /*4cb0*/  F2FP.F16.F32.PACK_AB R19, RZ, R19 ;  /* 0x00000013ff13723e */ /* 0x000fc400000000ff */
[----:B------:R-:W-:Y:S02]  /*4cc0*/  F2FP.F16.F32.PACK_AB R78, RZ, R78 ;  /* 0x0000004eff4e723e */ /* 0x000fe400000000ff */
[----:B------:R-:W-:Y:S02]  /*4cd0*/  F2FP.F16.F32.PACK_AB R18, RZ, R5 ;  /* 0x00000005ff12723e */ /* 0x000fe400000000ff */
[----:B------:R-:W-:Y:S02]  /*4ce0*/  F2FP.F16.F32.PACK_AB R20, RZ, R20 ;  /* 0x00000014ff14723e */ /* 0x000fe400000000ff */
[----:B------:R-:W-:Y:S02]  /*4cf0*/  LOP3.LUT R21, R21, 0xff, RZ, 0xc0, !PT ;  /* 0x000000ff15157812 */ /* 0x000fe400078ec0ff */
[----:B------:R-:W-:Y:S02]  /*4d00*/  PRMT R19, R19, 0x5410, R78 ;  /* 0x0000541013137816 */ /* 0x000fe4000000004e */
[----:B------:R-:W-:-:S02]  /*4d10*/  PRMT R18, R18, 0x5410, R20 ;  /* 0x0000541012127816 */ /* 0x000fc40000000014 */
[----:B------:R-:W-:Y:S01]  /*4d20*/  IADD3 R78, R21, -0x80, RZ ;  /* 0xffffff80154e7810 */ /* 0x000fe20007ffe0ff */
[--C-:B0-----:R-:W-:Y:S02]  /*4d30*/  HADD2.F32 R21, -RZ, R6.reuse.H0_H0 ;  /* 0x20000006ff157230 */ /* 0x101fe40000004100 */
[----:B------:R-:W-:Y:S01]  /*4d40*/  HADD2 R35, R18, R35 ;  /* 0x0000002312237230 */ /* 0x000fe20000000000 */
[----:B------:R-:W-:Y:S01]  /*4d50*/  HFMA2.MMA R37, R19, 1, 1, R37 ;  /* 0x3c003c0013257835 */ /* 0x000fe20000000025 */
[----:B------:R-:W-:Y:S01]  /*4d60*/  HADD2.F32 R6, -RZ, R6.H1_H1 ;  /* 0x30000006ff067230 */ /* 0x000fe20000004100 */
[----:B------:R-:W0:Y:S01]  /*4d70*/  LDS.64 R18, [UR5+0x318] ;  /* 0x00031805ff127984 */ /* 0x000e220008000a00 */
[-C--:B------:R-:W-:Y:S01]  /*4d80*/  FFMA.FTZ R3, R3, R21.reuse, RZ ;  /* 0x0000001503037223 */ /* 0x080fe200000100ff */
[----:B------:R-:W-:Y:S01]  /*4d90*/  FFMA.FTZ R0, R0, R21, RZ ;  /* 0x0000001500007223 */ /* 0x000fe200000100ff */
[--C-:B------:R-:W-:Y:S02]  /*4da0*/  HADD2.F32 R83, -RZ, R7.reuse.H0_H0 ;  /* 0x20000007ff537230 */ /* 0x100fe40000004100 */
[-C--:B------:R-:W-:Y:S01]  /*4db0*/  FFMA.FTZ R32, R32, R6.reuse, R3 ;  /* 0x0000000620207223 */ /* 0x080fe20000010003 */
[----:B------:R-:W-:Y:S01]  /*4dc0*/  FFMA.FTZ R3, R33, R6, R0 ;  /* 0x0000000621037223 */ /* 0x000fe20000010000 */
[----:B------:R-:W-:-:S03]  /*4dd0*/  HADD2.F32 R7, -RZ, R7.H1_H1 ;  /* 0x30000007ff077230 */ /* 0x000fc60000004100 */
[----:B------:R-:W-:Y:S01]  /*4de0*/  FFMA.FTZ R3, R48, R83, R3 ;  /* 0x0000005330037223 */ /* 0x000fe20000010003 */
[----:B------:R-:W-:Y:S01]  /*4df0*/  FMUL.FTZ R53, R28, R53 ;  /* 0x000000351c357220 */ /* 0x000fe20000410000 */
[----:B------:R-:W-:Y:S01]  /*4e00*/  FMUL.FTZ R84, R27, R84 ;  /* 0x000000541b547220 */ /* 0x000fe20000410000 */
[-C--:B------:R-:W-:Y:S01]  /*4e10*/  FFMA.FTZ R4, R4, R21.reuse, RZ ;  /* 0x0000001504047223 */ /* 0x080fe200000100ff */
[----:B------:R-:W-:Y:S01]  /*4e20*/  FFMA.FTZ R21, R2, R21, RZ ;  /* 0x0000001502157223 */ /* 0x000fe200000100ff */
[----:B------:R-:W-:Y:S02]  /*4e30*/  FFMA.FTZ R52, R52, R7, R3 ;  /* 0x0000000734347223 */ /* 0x000fe40000010003 */
[----:B------:R-:W1:Y:S01]  /*4e40*/  LDS.64 R2, [UR5+0xa0] ;  /* 0x0000a005ff027984 */ /* 0x000e620008000a00 */
[----:B------:R-:W-:Y:S02]  /*4e50*/  F2FP.F16.F32.PACK_AB R53, RZ, R53 ;  /* 0x00000035ff35723e */ /* 0x000fe400000000ff */
[----:B------:R-:W-:-:S02]  /*4e60*/  F2FP.F16.F32.PACK_AB R84, RZ, R84 ;  /* 0x00000054ff54723e */ /* 0x000fc400000000ff */
[----:B------:R-:W-:Y:S02]  /*4e70*/  LOP3.LUT R79, R15, 0xff, RZ, 0xc0, !PT ;  /* 0x000000ff0f4f7812 */ /* 0x000fe400078ec0ff */
[----:B------:R-:W-:Y:S02]  /*4e80*/  PRMT R20, R53, 0x5410, R84 ;  /* 0x0000541035147816 */ /* 0x000fe40000000054 */
[----:B------:R-:W-:-:S03]  /*4e90*/  IADD3 R79, R79, -0x80, RZ ;  /* 0xffffff804f4f7810 */ /* 0x000fc60007ffe0ff */
[----:B------:R-:W-:Y:S01]  /*4ea0*/  HADD2 R38, R20, R38 ;  /* 0x0000002614267230 */ /* 0x000fe20000000000 */
[----:B------:R4:W-:Y:S01]  /*4eb0*/  I2F.F16 R74, R79 ;  /* 0x0000004f004a7306 */ /* 0x0009e20000200c00 */
[----:B------:R-:W-:Y:S01]  /*4ec0*/  SHF.R.U32.HI R20, RZ, 0x8, R13 ;  /* 0x00000008ff147819 */ /* 0x000fe2000001160d */
[-C--:B------:R-:W-:Y:S01]  /*4ed0*/  FFMA.FTZ R21, R46, R6.reuse, R21 ;  /* 0x000000062e157223 */ /* 0x080fe20000010015 */
[----:B------:R-:W-:Y:S02]  /*4ee0*/  LEA.HI R81, R15, 0xffffff80, RZ, 0x8 ;  /* 0xffffff800f517811 */ /* 0x000fe400078f40ff */
[----:B------:R-:W-:Y:S02]  /*4ef0*/  LOP3.LUT R20, R20, 0xff, RZ, 0xc0, !PT ;  /* 0x000000ff14147812 */ /* 0x000fe400078ec0ff */
[----:B----4-:R-:W-:Y:S01]  /*4f00*/  LEA.HI R79, R10, 0xffffff80, RZ, 0x8 ;  /* 0xffffff800a4f7811 */ /* 0x010fe200078f40ff */
[----:B------:R-:W-:Y:S01]  /*4f10*/  FFMA.FTZ R4, R45, R6, R4 ;  /* 0x000000062d047223 */ /* 0x000fe20000010004 */
[----:B------:R-:W-:-:S02]  /*4f20*/  LEA.HI R70, R13, 0xffffff80, RZ, 0x8 ;  /* 0xffffff800d467811 */ /* 0x000fc400078f40ff */
[----:B------:R2:W-:Y:S01]  /*4f30*/  I2F.F16 R53, R79 ;  /* 0x0000004f00357306 */ /* 0x0005e20000200c00 */
[----:B------:R-:W-:Y:S01]  /*4f40*/  LOP3.LUT R76, R13, 0xff, RZ, 0xc0, !PT ;  /* 0x000000ff0d4c7812 */ /* 0x000fe200078ec0ff */
[-C--:B------:R-:W-:Y:S01]  /*4f50*/  FFMA.FTZ R32, R47, R83.reuse, R32 ;  /* 0x000000532f207223 */ /* 0x080fe20000010020 */
[----:B------:R-:W-:Y:S01]  /*4f60*/  IADD3 R20, R20, -0x80, RZ ;  /* 0xffffff8014147810 */ /* 0x000fe20007ffe0ff */
[-C--:B------:R-:W-:Y:S01]  /*4f70*/  FFMA.FTZ R21, R50, R83.reuse, R21 ;  /* 0x0000005332157223 */ /* 0x080fe20000010015 */
[----:B------:R-:W-:Y:S02]  /*4f80*/  SHF.R.U32.HI R13, RZ, 0x10, R13 ;  /* 0x00000010ff0d7819 */ /* 0x000fe4000001160d */
[----:B--2---:R-:W-:Y:S01]  /*4f90*/  SHF.R.U32.HI R79, RZ, 0x8, R14 ;  /* 0x00000008ff4f7819 */ /* 0x004fe2000001160e */
[----:B------:R2:W-:Y:S01]  /*4fa0*/  I2F.F16 R71, R81 ;  /* 0x0000005100477306 */ /* 0x0005e20000200c00 */
[----:B------:R-:W-:Y:S01]  /*4fb0*/  FFMA.FTZ R4, R49, R83, R4 ;  /* 0x0000005331047223 */ /* 0x000fe20000010004 */
[----:B0-----:R-:W-:-:S02]  /*4fc0*/  HADD2.F32 R0, -RZ, R18.H0_H0 ;  /* 0x20000012ff007230 */ /* 0x001fc40000004100 */
[-C--:B------:R-:W-:Y:S01]  /*4fd0*/  FFMA.FTZ R32, R51, R7.reuse, R32 ;  /* 0x0000000733207223 */ /* 0x080fe20000010020 */
[----:B------:R-:W-:Y:S01]  /*4fe0*/  LOP3.LUT R13, R13, 0xff, RZ, 0xc0, !PT ;  /* 0x000000ff0d0d7812 */ /* 0x000fe200078ec0ff */
[-C--:B------:R-:W-:Y:S01]  /*4ff0*/  FFMA.FTZ R26, R26, R7.reuse, R21 ;  /* 0x000000071a1a7223 */ /* 0x080fe20000010015 */
[--C-:B------:R-:W-:Y:S02]  /*5000*/  SHF.R.U32.HI R82, RZ, 0x8, R15.reuse ;  /* 0x00000008ff527819 */ /* 0x100fe4000001160f */
[----:B--2---:R-:W-:Y:S02]  /*5010*/  LOP3.LUT R81, R79, 0xff, RZ, 0xc0, !PT ;  /* 0x000000ff4f517812 */ /* 0x004fe400078ec0ff */
[----:B------:R0:W-:Y:S01]  /*5020*/  I2F.F16 R79, R20 ;  /* 0x00000014004f7306 */ /* 0x0001e20000200c00 */
[----:B------:R-:W-:Y:S01]  /*5030*/  SHF.R.U32.HI R12, RZ, 0x10, R12 ;  /* 0x00000010ff0c7819 */ /* 0x000fe2000001160c */
[----:B------:R-:W-:Y:S01]  /*5040*/  FFMA.FTZ R25, R25, R7, R4 ;  /* 0x0000000719197223 */ /* 0x000fe20000010004 */
[----:B------:R-:W-:Y:S01]  /*5050*/  SHF.R.U32.HI R15, RZ, 0x10, R15 ;  /* 0x00000010ff0f7819 */ /* 0x000fe2000001160f */
[----:B------:R-:W-:Y:S01]  /*5060*/  HADD2.F32 R7, -RZ, R18.H1_H1 ;  /* 0x30000012ff077230 */ /* 0x000fe20000004100 */
[----:B------:R-:W-:Y:S01]  /*5070*/  IADD3 R46, R13, -0x80, RZ ;  /* 0xffffff800d2e7810 */ /* 0x000fe20007ffe0ff */
[----:B------:R-:W-:Y:S01]  /*5080*/  FFMA.FTZ R55, R55, R0, R32 ;  /* 0x0000000037377223 */ /* 0x000fe20000010020 */
[----:B0-----:R-:W-:Y:S01]  /*5090*/  IMAD.WIDE R20, R113, 0x4, R16 ;  /* 0x0000000471147825 */ /* 0x001fe200078e0210 */
[----:B------:R-:W-:-:S03]  /*50a0*/  IADD3 R76, R76, -0x80, RZ ;  /* 0xffffff804c4c7810 */ /* 0x000fc60007ffe0ff */
[-C--:B------:R-:W-:Y:S01]  /*50b0*/  FFMA.FTZ R59, R59, R0.reuse, R26 ;  /* 0x000000003b3b7223 */ /* 0x080fe2000001001a */
[----:B------:R-:W-:Y:S01]  /*50c0*/  LEA.HI R73, R14, 0xffffff80, RZ, 0x8 ;  /* 0xffffff800e497811 */ /* 0x000fe200078f40ff */
[--C-:B------:R-:W-:Y:S01]  /*50d0*/  HADD2.F32 R13, -RZ, R19.reuse.H0_H0 ;  /* 0x20000013ff0d7230 */ /* 0x100fe20000004100 */
[----:B------:R-:W-:Y:S01]  /*50e0*/  LOP3.LUT R82, R82, 0xff, RZ, 0xc0, !PT ;  /* 0x000000ff52527812 */ /* 0x000fe200078ec0ff */
[----:B------:R-:W-:Y:S01]  /*50f0*/  HADD2.F32 R4, -RZ, R19.H1_H1 ;  /* 0x30000013ff047230 */ /* 0x000fe20000004100 */
[----:B------:R-:W-:Y:S01]  /*5100*/  LOP3.LUT R12, R12, 0xff, RZ, 0xc0, !PT ;  /* 0x000000ff0c0c7812 */ /* 0x000fe200078ec0ff */
[----:B------:R0:W2:Y:S01]  /*5110*/  LDG.E.128.CONSTANT R16, desc[UR8][R20.64] ;  /* 0x0000000814107981 */ /* 0x0000a2000c1e9d00 */
[----:B------:R-:W-:Y:S01]  /*5120*/  LOP3.LUT R15, R15, 0xff, RZ, 0xc0, !PT ;  /* 0x000000ff0f0f7812 */ /* 0x000fe200078ec0ff */
        /* <DEDUP_REMOVED lines=8> */
[----:B------:R-:W-:Y:S01]  /*51b0*/  I2F.F16 R76, R76 ;  /* 0x0000004c004c7306 */ /* 0x000fe20000200c00 */
[----:B------:R-:W-:Y:S01]  /*51c0*/  IADD3 R33, R82, -0x80, RZ ;  /* 0xffffff8052217810 */ /* 0x000fe20007ffe0ff */
[----:B------:R-:W-:Y:S01]  /*51d0*/  FFMA.FTZ R54, R54, R7, R61 ;  /* 0x0000000736367223 */ /* 0x000fe2000001003d */
[----:B------:R-:W-:-:S02]  /*51e0*/  IADD3 R12, R12, -0x80, RZ ;  /* 0xffffff800c0c7810 */ /* 0x000fc40007ffe0ff */
[----:B------:R-:W-:Y:S01]  /*51f0*/  IADD3 R48, R15, -0x80, RZ ;  /* 0xffffff800f307810 */ /* 0x000fe20007ffe0ff */
[----:B------:R-:W-:Y:S01]  /*5200*/  FFMA.FTZ R15, R57, R7, R60 ;  /* 0x00000007390f7223 */ /* 0x000fe2000001003c */
[----:B------:R-:W-:Y:S01]  /*5210*/  LOP3.LUT R14, R14, 0xff, RZ, 0xc0, !PT ;  /* 0x000000ff0e0e7812 */ /* 0x000fe200078ec0ff */
[----:B------:R-:W-:Y:S01]  /*5220*/  I2F.F16 R75, R75 ;  /* 0x0000004b004b7306 */ /* 0x000fe20000200c00 */
[----:B------:R-:W-:Y:S01]  /*5230*/  IADD3 R56, R6, -0x80, RZ ;  /* 0xffffff8006387810 */ /* 0x000fe20007ffe0ff */
[----:B------:R-:W-:Y:S01]  /*5240*/  FFMA.FTZ R55, R68, R13, R55 ;  /* 0x0000000d44377223 */ /* 0x000fe20000010037 */
[----:B------:R-:W-:Y:S02]  /*5250*/  IADD3 R0, R0, -0x80, RZ ;  /* 0xffffff8000007810 */ /* 0x000fe40007ffe0ff */
[----:B------:R-:W-:-:S03]  /*5260*/  LOP3.LUT R6, R10, 0xff, RZ, 0xc0, !PT ;  /* 0x000000ff0a067812 */ /* 0x000fc600078ec0ff */
[----:B------:R-:W3:Y:S01]  /*5270*/  I2F.F16 R77, R77 ;  /* 0x0000004d004d7306 */ /* 0x000ee20000200c00 */
[----:B------:R-:W-:Y:S01]  /*5280*/  IADD3 R14, R14, -0x80, RZ ;  /* 0xffffff800e0e7810 */ /* 0x000fe20007ffe0ff */
[-C--:B------:R-:W-:Y:S01]  /*5290*/  FFMA.FTZ R64, R64, R13.reuse, R15 ;  /* 0x0000000d40407223 */ /* 0x080fe2000001000f */
[----:B------:R-:W-:Y:S01]  /*52a0*/  FFMA.FTZ R68, R66, R13, R59 ;  /* 0x0000000d42447223 */ /* 0x000fe2000001003b */
[--C-:B-1----:R-:W-:Y:S02]  /*52b0*/  HADD2.F32 R51, -RZ, R2.reuse.H0_H0 ;  /* 0x20000002ff337230 */ /* 0x102fe40000004100 */
[----:B------:R-:W-:Y:S02]  /*52c0*/  HADD2.F32 R52, -RZ, R2.H1_H1 ;  /* 0x30000002ff347230 */ /* 0x000fe40000004100 */
[----:B------:R1:W-:Y:S01]  /*52d0*/  I2F.F16 R45, R12 ;  /* 0x0000000c002d7306 */ /* 0x0003e20000200c00 */
[----:B------:R-:W-:-:S07]  /*52e0*/  LOP3.LUT R2, R11, 0xff, RZ, 0xc0, !PT ;  /* 0x000000ff0b027812 */ /* 0x000fce00078ec0ff */
[----:B------:R-:W4:Y:S01]  /*52f0*/  I2F.F16 R78, R78 ;  /* 0x0000004e004e7306 */ /* 0x000f220000200c00 */
[----:B-1----:R-:W-:Y:S01]  /*5300*/  FFMA.FTZ R12, R67, R13, R54 ;  /* 0x0000000d430c7223 */ /* 0x002fe20000010036 */
[-C--:B------:R-:W-:Y:S01]  /*5310*/  FFMA.FTZ R13, R62, R4.reuse, R55 ;  /* 0x000000043e0d7223 */ /* 0x080fe20000010037 */
[----:B------:R-:W-:Y:S02]  /*5320*/  IADD3 R55, R6, -0x80, RZ ;  /* 0xffffff8006377810 */ /* 0x000fe40007ffe0ff */
[----:B------:R-:W1:Y:S03]  /*5330*/  LDS.64 R6, [UR5+0xa8] ;  /* 0x0000a805ff067984 */ /* 0x000e660008000a00 */
[----:B------:R-:W5:Y:S01]  /*5340*/  I2F.F16 R81, R81 ;  /* 0x0000005100517306 */ /* 0x000f620000200c00 */
[----:B------:R-:W-:Y:S01]  /*5350*/  FFMA.FTZ R12, R63, R4, R12 ;  /* 0x000000043f0c7223 */ /* 0x000fe2000001000c */
[----:B------:R-:W-:Y:S01]  /*5360*/  HADD2.F32 R63, -RZ, R3.H0_H0 ;  /* 0x20000003ff3f7230 */ /* 0x000fe20000004100 */
[----:B------:R-:W-:-:S05]  /*5370*/  IADD3 R54, R2, -0x80, RZ ;  /* 0xffffff8002367810 */ /* 0x000fca0007ffe0ff */
[----:B------:R-:W0:Y:S01]  /*5380*/  I2F.F16 R33, R33 ;  /* 0x0000002100217306 */ /* 0x000e220000200c00 */
[----:B------:R-:W-:-:S07]  /*5390*/  SHF.R.U32.HI R2, RZ, 0x8, R9 ;  /* 0x00000008ff027819 */ /* 0x000fce0000011609 */
[----:B------:R3:W-:Y:S01]  /*53a0*/  I2F.F16 R57, R0 ;  /* 0x0000000000397306 */ /* 0x0007e20000200c00 */
[----:B------:R-:W-:Y:S01]  /*53b0*/  LEA.HI R24, R9, 0xffffff80, RZ, 0x8 ;  /* 0xffffff8009187811 */ /* 0x000fe200078f40ff */
[----:B------:R-:W-:Y:S01]  /*53c0*/  FFMA.FTZ R15, R65, R4, R64 ;  /* 0x00000004410f7223 */ /* 0x000fe20000010040 */
[----:B---3--:R-:W-:-:S05]  /*53d0*/  SHF.R.U32.HI R0, RZ, 0x8, R8 ;  /* 0x00000008ff007819 */ /* 0x008fca0000011608 */
[----:B------:R-:W3:Y:S01]  /*53e0*/  I2F.F16 R46, R46 ;  /* 0x0000002e002e7306 */ /* 0x000ee20000200c00 */
[----:B------:R-:W-:-:S07]  /*53f0*/  LOP3.LUT R0, R0, 0xff, RZ, 0xc0, !PT ;  /* 0x000000ff00007812 */ /* 0x000fce00078ec0ff */
[----:B------:R4:W1:Y:S01]  /*5400*/  I2F.F16 R49, R14 ;  /* 0x0000000e00317306 */ /* 0x0008620000200c00 */
[----:B------:R-:W-:Y:S01]  /*5410*/  IADD3 R65, R0, -0x80, RZ ;  /* 0xffffff8000417810 */ /* 0x000fe20007ffe0ff */
[----:B------:R-:W-:-:S06]  /*5420*/  FFMA.FTZ R68, R69, R4, R68 ;  /* 0x0000000445447223 */ /* 0x000fcc0000010044 */
[----:B------:R-:W1:Y:S01]  /*5430*/  I2F.F16 R48, R48 ;  /* 0x0000003000307306 */ /* 0x000e620000200c00 */
[----:B----4-:R-:W-:Y:S01]  /*5440*/  HADD2.F32 R14, -RZ, R3.H1_H1 ;  /* 0x30000003ff0e7230 */ /* 0x010fe20000004100 */
[----:B------:R-:W-:Y:S01]  /*5450*/  SHF.R.U32.HI R3, RZ, 0x10, R9 ;  /* 0x00000010ff037819 */ /* 0x000fe20000011609 */
[----:B------:R-:W-:Y:S01]  /*5460*/  HADD2.F32 R0, -RZ, R77.H0_H0 ;  /* 0x2000004dff007230 */ /* 0x000fe20000004100 */
[----:B------:R-:W-:Y:S01]  /*5470*/  LOP3.LUT R9, R2, 0xff, RZ, 0xc0, !PT ;  /* 0x000000ff02097812 */ /* 0x000fe200078ec0ff */
[----:B------:R-:W-:Y:S01]  /*5480*/  HADD2.F32 R2, -RZ, R75.H0_H0 ;  /* 0x2000004bff027230 */ /* 0x000fe20000004100 */
[----:B------:R-:W-:Y:S01]  /*5490*/  LOP3.LUT R47, R3, 0xff, RZ, 0xc0, !PT ;  /* 0x000000ff032f7812 */ /* 0x000fe200078ec0ff */
[----:B------:R-:W-:Y:S02]  /*54a0*/  HADD2.F32 R3, -RZ, R76.H0_H0 ;  /* 0x2000004cff037230 */ /* 0x000fe40000004100 */
[----:B------:R-:W-:Y:S01]  /*54b0*/  HADD2.F32 R4, -RZ, R74.H0_H0 ;  /* 0x2000004aff047230 */ /* 0x000fe20000004100 */
[----:B------:R-:W-:Y:S01]  /*54c0*/  LEA.HI R5, R8, 0xffffff80, RZ, 0x8 ;  /* 0xffffff8008057811 */ /* 0x000fe200078f40ff */
[----:B------:R-:W-:Y:S01]  /*54d0*/  HADD2.F32 R32, -RZ, R78.H0_H0 ;  /* 0x2000004eff207230 */ /* 0x000fe20000004100 */
[----:B------:R-:W-:Y:S01]  /*54e0*/  SHF.R.U32.HI R8, RZ, 0x10, R8 ;  /* 0x00000010ff087819 */ /* 0x000fe20000011608 */
[----:B------:R-:W-:Y:S01]  /*54f0*/  HADD2.F32 R26, -RZ, R79.H0_H0 ;  /* 0x2000004fff1a7230 */ /* 0x000fe20000004100 */
[----:B------:R-:W-:Y:S01]  /*5500*/  IADD3 R9, R9, -0x80, RZ ;  /* 0xffffff8009097810 */ /* 0x000fe20007ffe0ff */
[----:B-----5:R-:W-:-:S02]  /*5510*/  HADD2.F32 R25, -RZ, R81.H0_H0 ;  /* 0x20000051ff197230 */ /* 0x020fc40000004100 */
[-C--:B------:R-:W-:Y:S01]  /*5520*/  FFMA.FTZ R59, R2, R51.reuse, RZ ;  /* 0x00000033023b7223 */ /* 0x080fe200000100ff */
[----:B0-----:R-:W-:Y:S02]  /*5530*/  HADD2.F32 R33, -RZ, R33.H0_H0 ;  /* 0x20000021ff217230 */ /* 0x001fe40000004100 */
[-C--:B------:R-:W-:Y:S01]  /*5540*/  FFMA.FTZ R61, R3, R51.reuse, RZ ;  /* 0x00000033033d7223 */ /* 0x080fe200000100ff */
[-C--:B------:R-:W-:Y:S01]  /*5550*/  FFMA.FTZ R62, R0, R51.reuse, RZ ;  /* 0x00000033003e7223 */ /* 0x080fe200000100ff */
[----:B------:R-:W-:Y:S01]  /*5560*/  FFMA.FTZ R74, R4, R51, RZ ;  /* 0x00000033044a7223 */ /* 0x000fe200000100ff */
[----:B------:R-:W-:Y:S01]  /*5570*/  LOP3.LUT R8, R8, 0xff, RZ, 0xc0, !PT ;  /* 0x000000ff08087812 */ /* 0x000fe200078ec0ff */
[----:B------:R-:W-:Y:S01]  /*5580*/  HADD2.F32 R45, -RZ, R45.H0_H0 ;  /* 0x2000002dff2d7230 */ /* 0x000fe20000004100 */
[----:B------:R-:W-:Y:S01]  /*5590*/  SHF.R.U32.HI R50, RZ, 0x8, R10 ;  /* 0x00000008ff327819 */ /* 0x000fe2000001160a */
[----:B---3--:R-:W-:Y:S01]  /*55a0*/  HADD2.F32 R46, -RZ, R46.H0_H0 ;  /* 0x2000002eff2e7230 */ /* 0x008fe20000004100 */
[----:B------:R0:W-:Y:S01]  /*55b0*/  I2F.F16 R64, R9 ;  /* 0x0000000900407306 */ /* 0x0001e20000200c00 */
[----:B-1----:R-:W-:-:S02]  /*55c0*/  HADD2.F32 R49, -RZ, R49.H0_H0 ;  /* 0x20000031ff317230 */ /* 0x002fc40000004100 */
[-C--:B------:R-:W-:Y:S01]  /*55d0*/  FFMA.FTZ R60, R32, R52.reuse, R59 ;  /* 0x00000034203c7223 */ /* 0x080fe2000001003b */
[-C--:B------:R-:W-:Y:S01]  /*55e0*/  FFMA.FTZ R51, R26, R52.reuse, R61 ;  /* 0x000000341a337223 */ /* 0x080fe2000001003d */
[-C--:B------:R-:W-:Y:S01]  /*55f0*/  FFMA.FTZ R66, R25, R52.reuse, R62 ;  /* 0x0000003419427223 */ /* 0x080fe2000001003e */
[----:B------:R-:W-:Y:S02]  /*5600*/  HADD2.F32 R48, -RZ, R48.H0_H0 ;  /* 0x20000030ff307230 */ /* 0x000fe40000004100 */
[----:B------:R-:W-:Y:S01]  /*5610*/  FFMA.FTZ R59, R33, R52, R74 ;  /* 0x00000034213b7223 */ /* 0x000fe2000001004a */
[----:B------:R-:W-:Y:S02]  /*5620*/  IADD3 R8, R8, -0x80, RZ ;  /* 0xffffff8008087810 */ /* 0x000fe40007ffe0ff */
[----:B0-----:R-:W-:Y:S01]  /*5630*/  SHF.R.U32.HI R9, RZ, 0x8, R11 ;  /* 0x00000008ff097819 */ /* 0x001fe2000001160b */
[----:B------:R-:W-:Y:S01]  /*5640*/  I2F.F16 R70, R70 ;  /* 0x0000004600467306 */ /* 0x000fe20000200c00 */
[----:B------:R-:W-:Y:S01]  /*5650*/  LOP3.LUT R50, R50, 0xff, RZ, 0xc0, !PT ;  /* 0x000000ff32327812 */ /* 0x000fe200078ec0ff */
[-C--:B------:R-:W-:Y:S01]  /*5660*/  FFMA.FTZ R60, R45, R63.reuse, R60 ;  /* 0x0000003f2d3c7223 */ /* 0x080fe2000001003c */
[-C--:B------:R-:W-:Y:S01]  /*5670*/  FFMA.FTZ R62, R46, R63.reuse, R51 ;  /* 0x0000003f2e3e7223 */ /* 0x080fe20000010033 */
[-C--:B------:R-:W-:Y:S01]  /*5680*/  FFMA.FTZ R69, R49, R63.reuse, R66 ;  /* 0x0000003f31457223 */ /* 0x080fe20000010042 */
[----:B------:R-:W-:Y:S01]  /*5690*/  FFMA.FTZ R63, R48, R63, R59 ;  /* 0x0000003f303f7223 */ /* 0x000fe2000001003b */
[----:B------:R-:W-:-:S02]  /*56a0*/  LOP3.LUT R9, R9, 0xff, RZ, 0xc0, !PT ;  /* 0x000000ff09097812 */ /* 0x000fc400078ec0ff */
[----:B------:R-:W0:Y:S01]  /*56b0*/  I2F.F16 R73, R73 ;  /* 0x0000004900497306 */ /* 0x000e220000200c00 */
[----:B------:R-:W-:Y:S02]  /*56c0*/  SHF.R.U32.HI R59, RZ, 0x10, R11 ;  /* 0x00000010ff3b7819 */ /* 0x000fe4000001160b */
[----:B------:R-:W-:Y:S02]  /*56d0*/  IADD3 R9, R9, -0x80, RZ ;  /* 0xffffff8009097810 */ /* 0x000fe40007ffe0ff */
[----:B------:R-:W-:-:S03]  /*56e0*/  LOP3.LUT R59, R59, 0xff, RZ, 0xc0, !PT ;  /* 0x000000ff3b3b7812 */ /* 0x000fc600078ec0ff */
[----:B------:R1:W-:Y:S01]  /*56f0*/  I2F.F16 R58, R8 ;  /* 0x00000008003a7306 */ /* 0x0003e20000200c00 */
[----:B------:R-:W-:-:S07]  /*5700*/  IADD3 R47, R47, -0x80, RZ ;  /* 0xffffff802f2f7810 */ /* 0x000fce0007ffe0ff */
[----:B------:R-:W3:Y:S01]  /*5710*/  I2F.F16 R56, R56 ;  /* 0x0000003800387306 */ /* 0x000ee20000200c00 */
[----:B-1----:R-:W-:-:S07]  /*5720*/  IADD3 R8, R50, -0x80, RZ ;  /* 0xffffff8032087810 */ /* 0x002fce0007ffe0ff */
[----:B------:R-:W1:Y:S01]  /*5730*/  I2F.F16 R55, R55 ;  /* 0x0000003700377306 */ /* 0x000e620000200c00 */
[----:B------:R-:W-:-:S07]  /*5740*/  SHF.R.U32.HI R10, RZ, 0x10, R10 ;  /* 0x00000010ff0a7819 */ /* 0x000fce000001160a */
[----:B------:R-:W4:Y:S01]  /*5750*/  I2F.F16 R54, R54 ;  /* 0x0000003600367306 */ /* 0x000f220000200c00 */
[----:B------:R-:W-:Y:S01]  /*5760*/  IADD3 R59, R59, -0x80, RZ ;  /* 0xffffff803b3b7810 */ /* 0x000fe20007ffe0ff */
[----:B------:R-:W-:Y:S01]  /*5770*/  HADD2.F32 R52, -RZ, R71.H0_H0 ;  /* 0x20000047ff347230 */ /* 0x000fe20000004100 */
[----:B------:R-:W-:-:S05]  /*5780*/  LOP3.LUT R10, R10, 0xff, RZ, 0xc0, !PT ;  /* 0x000000ff0a0a7812 */ /* 0x000fca00078ec0ff */
[----:B------:R-:W5:Y:S01]  /*5790*/  I2F.F16 R65, R65 ;  /* 0x0000004100417306 */ /* 0x000f620000200c00 */
[----:B------:R-:W-:Y:S02]  /*57a0*/  HADD2.F32 R51, -RZ, R72.H0_H0 ;  /* 0x20000048ff337230 */ /* 0x000fe40000004100 */
[----:B0-----:R-:W-:-:S05]  /*57b0*/  HADD2.F32 R50, -RZ, R73.H0_H0 ;  /* 0x20000049ff327230 */ /* 0x001fca0000004100 */
[----:B------:R-:W0:Y:S01]  /*57c0*/  I2F.F16 R8, R8 ;  /* 0x0000000800087306 */ /* 0x000e220000200c00 */
[----:B------:R-:W-:-:S07]  /*57d0*/  IADD3 R10, R10, -0x80, RZ ;  /* 0xffffff800a0a7810 */ /* 0x000fce0007ffe0ff */
[----:B------:R-:W0:Y:S01]  /*57e0*/  I2F.F16 R9, R9 ;  /* 0x0000000900097306 */ /* 0x000e220000200c00 */
[----:B------:R-:W-:Y:S01]  /*57f0*/  FFMA.FTZ R71, R52, R14, R63 ;  /* 0x0000000e34477223 */ /* 0x000fe2000001003f */
[----:B------:R-:W-:-:S06]  /*5800*/  HADD2.F32 R63, -RZ, R6.H0_H0 ;  /* 0x20000006ff3f7230 */ /* 0x000fcc0000004100 */
[----:B------:R1:W-:Y:S01]  /*5810*/  I2F.F16 R61, R47 ;  /* 0x0000002f003d7306 */ /* 0x0003e20000200c00 */
[----:B------:R-:W-:Y:S02]  /*5820*/  HADD2.F32 R57, -RZ, R57.H0_H0 ;  /* 0x20000039ff397230 */ /* 0x000fe40000004100 */
[----:B------:R-:W-:Y:S01]  /*5830*/  FFMA.FTZ R60, R51, R14, R60 ;  /* 0x0000000e333c7223 */ /* 0x000fe2000001003c */
[----:B---3--:R-:W-:Y:S02]  /*5840*/  HADD2.F32 R56, -RZ, R56.H0_H0 ;  /* 0x20000038ff387230 */ /* 0x008fe40000004100 */
[----:B-1----:R-:W-:Y:S02]  /*5850*/  HADD2.F32 R47, -RZ, R70.H0_H0 ;  /* 0x20000046ff2f7230 */ /* 0x002fe40000004100 */
[----:B------:R-:W1:Y:S01]  /*5860*/  I2F.F16 R59, R59 ;  /* 0x0000003b003b7306 */ /* 0x000e620000200c00 */
[----:B------:R-:W-:Y:S01]  /*5870*/  HADD2.F32 R55, -RZ, R55.H0_H0 ;  /* 0x20000037ff377230 */ /* 0x000fe20000004100 */
[----:B------:R-:W-:Y:S01]  /*5880*/  LEA.HI R11, R11, 0xffffff80, RZ, 0x8 ;  /* 0xffffff800b0b7811 */ /* 0x000fe200078f40ff */
[----:B----4-:R-:W-:-:S02]  /*5890*/  HADD2.F32 R54, -RZ, R54.H0_H0 ;  /* 0x20000036ff367230 */ /* 0x010fc40000004100 */
[-C--:B------:R-:W-:Y:S01]  /*58a0*/  FFMA.FTZ R67, R47, R14.reuse, R62 ;  /* 0x0000000e2f437223 */ /* 0x080fe2000001003e */
[----:B------:R-:W-:Y:S01]  /*58b0*/  FFMA.FTZ R62, R50, R14, R69 ;  /* 0x0000000e323e7223 */ /* 0x000fe20000010045 */
[-C--:B------:R-:W-:Y:S01]  /*58c0*/  FFMA.FTZ R14, R57, R63.reuse, R60 ;  /* 0x0000003f390e7223 */ /* 0x080fe2000001003c */
[----:B------:R-:W-:Y:S01]  /*58d0*/  HADD2.F32 R6, -RZ, R6.H1_H1 ;  /* 0x30000006ff067230 */ /* 0x000fe20000004100 */
[----:B------:R-:W3:Y:S01]  /*58e0*/  I2F.F16 R10, R10 ;  /* 0x0000000a000a7306 */ /* 0x000ee20000200c00 */
[-C--:B------:R-:W-:Y:S01]  /*58f0*/  FFMA.FTZ R67, R56, R63.reuse, R67 ;  /* 0x0000003f38437223 */ /* 0x080fe20000010043 */
[-C--:B------:R-:W-:Y:S01]  /*5900*/  FFMA.FTZ R70, R55, R63.reuse, R62 ;  /* 0x0000003f37467223 */ /* 0x080fe2000001003e */
[----:B------:R-:W-:Y:S01]  /*5910*/  FFMA.FTZ R71, R54, R63, R71 ;  /* 0x0000003f36477223 */ /* 0x000fe20000010047 */
[----:B-----5:R-:W-:Y:S02]  /*5920*/  HADD2.F32 R65, -RZ, R65.H0_H0 ;  /* 0x20000041ff417230 */ /* 0x020fe40000004100 */
[----:B------:R-:W-:-:S02]  /*5930*/  HADD2.F32 R64, -RZ, R64.H0_H0 ;  /* 0x20000040ff407230 */ /* 0x000fc40000004100 */
[----:B0-----:R-:W-:Y:S01]  /*5940*/  HADD2.F32 R63, -RZ, R8.H0_H0 ;  /* 0x20000008ff3f7230 */ /* 0x001fe20000004100 */
[----:B------:R-:W0:Y:S01]  /*5950*/  I2F.F16 R11, R11 ;  /* 0x0000000b000b7306 */ /* 0x000e220000200c00 */
[----:B------:R-:W-:Y:S02]  /*5960*/  HADD2.F32 R62, -RZ, R9.H0_H0 ;  /* 0x20000009ff3e7230 */ /* 0x000fe40000004100 */
[-C--:B------:R-:W-:Y:S01]  /*5970*/  FFMA.FTZ R8, R64, R6.reuse, R67 ;  /* 0x0000000640087223 */ /* 0x080fe20000010043 */
[--C-:B------:R-:W-:Y:S02]  /*5980*/  HADD2.F32 R66, -RZ, R7.reuse.H0_H0 ;  /* 0x20000007ff427230 */ /* 0x100fe40000004100 */
[-C--:B------:R-:W-:Y:S01]  /*5990*/  FFMA.FTZ R9, R63, R6.reuse, R70 ;  /* 0x000000063f097223 */ /* 0x080fe20000010046 */
[----:B------:R-:W-:Y:S02]  /*59a0*/  HADD2.F32 R69, -RZ, R7.H1_H1 ;  /* 0x30000007ff457230 */ /* 0x000fe40000004100 */
[----:B------:R-:W-:Y:S01]  /*59b0*/  FFMA.FTZ R7, R65, R6, R14 ;  /* 0x0000000641077223 */ /* 0x000fe2000001000e */
[----:B------:R-:W-:Y:S01]  /*59c0*/  HADD2.F32 R58, -RZ, R58.H0_H0 ;  /* 0x2000003aff3a7230 */ /* 0x000fe20000004100 */
[----:B------:R-:W4:Y:S01]  /*59d0*/  I2F.F16 R5, R5 ;  /* 0x0000000500057306 */ /* 0x000f220000200c00 */
[----:B-1----:R-:W-:-:S02]  /*59e0*/  HADD2.F32 R59, -RZ, R59.H0_H0 ;  /* 0x2000003bff3b7230 */ /* 0x002fc40000004100 */
[----:B------:R-:W-:-:S05]  /*59f0*/  FFMA.FTZ R6, R62, R6, R71 ;  /* 0x000000063e067223 */ /* 0x000fca0000010047 */
[----:B------:R-:W1:Y:S01]  /*5a00*/  I2F.F16 R24, R24 ;  /* 0x0000001800187306 */ /* 0x000e620000200c00 */
[-C--:B------:R-:W-:Y:S01]  /*5a10*/  FFMA.FTZ R71, R58, R66.reuse, R7 ;  /* 0x000000423a477223 */ /* 0x080fe20000010007 */
[----:B------:R-:W-:Y:S02]  /*5a20*/  FFMA.FTZ R14, R59, R66, R6 ;  /* 0x000000423b0e7223 */ /* 0x000fe40000010006 */
[----:B------:R-:W5:Y:S01]  /*5a30*/  LDS.64 R6, [UR5+0x120] ;  /* 0x00012005ff067984 */ /* 0x000f620008000a00 */
[----:B------:R-:W-:Y:S02]  /*5a40*/  HADD2.F32 R61, -RZ, R61.H0_H0 ;  /* 0x2000003dff3d7230 */ /* 0x000fe40000004100 */
[----:B---3--:R-:W-:Y:S02]  /*5a50*/  HADD2.F32 R60, -RZ, R10.H0_H0 ;  /* 0x2000000aff3c7230 */ /* 0x008fe40000004100 */
[----:B0-----:R-:W-:Y:S02]  /*5a60*/  HADD2.F32 R67, -RZ, R11.H0_H0 ;  /* 0x2000000bff437230 */ /* 0x001fe40000004100 */
[----:B------:R-:W-:-:S04]  /*5a70*/  IMAD.WIDE R20, R113, 0x4, R20 ;  /* 0x0000000471147825 */ /* 0x000fc800078e0214 */
[-C--:B------:R-:W-:Y:S01]  /*5a80*/  FFMA.FTZ R73, R61, R66.reuse, R8 ;  /* 0x000000423d497223 */ /* 0x080fe20000010008 */
[----:B------:R-:W-:Y:S01]  /*5a90*/  FFMA.FTZ R10, R60, R66, R9 ;  /* 0x000000423c0a7223 */ /* 0x000fe20000010009 */
[----:B------:R-:W-:Y:S01]  /*5aa0*/  FMUL.FTZ R8, R29, R12 ;  /* 0x0000000c1d087220 */ /* 0x000fe20000410000 */
[----:B----4-:R-:W-:Y:S02]  /*5ab0*/  HADD2.F32 R66, -RZ, R5.H0_H0 ;  /* 0x20000005ff427230 */ /* 0x010fe40000004100 */
[----:B------:R-:W-:Y:S01]  /*5ac0*/  FMUL.FTZ R5, R30, R13 ;  /* 0x0000000d1e057220 */ /* 0x000fe20000410000 */
[----:B-1----:R-:W-:Y:S02]  /*5ad0*/  HADD2.F32 R24, -RZ, R24.H0_H0 ;  /* 0x20000018ff187230 */ /* 0x002fe40000004100 */
[----:B------:R-:W-:Y:S01]  /*5ae0*/  FMUL.FTZ R9, R28, R15 ;  /* 0x0000000f1c097220 */ /* 0x000fe20000410000 */
[----:B------:R-:W-:Y:S02]  /*5af0*/  HADD2.F32 R53, -RZ, R53.H0_H0 ;  /* 0x20000035ff357230 */ /* 0x000fe40000004100 */
[----:B------:R-:W-:-:S02]  /*5b00*/  FFMA.FTZ R72, R67, R69, R14 ;  /* 0x0000004543487223 */ /* 0x000fc4000001000e */
[----:B------:R-:W3:Y:S01]  /*5b10*/  LDG.E.128.CONSTANT R12, desc[UR8][R20.64] ;  /* 0x00000008140c7981 */ /* 0x000ee2000c1e9d00 */
[-C--:B------:R-:W-:Y:S01]  /*5b20*/  FFMA.FTZ R70, R24, R69.reuse, R73 ;  /* 0x0000004518467223 */ /* 0x080fe20000010049 */
[----:B------:R-:W-:Y:S01]  /*5b30*/  FFMA.FTZ R73, R53, R69, R10 ;  /* 0x0000004535497223 */ /* 0x000fe2000001000a */
[----:B------:R-:W-:Y:S02]  /*5b40*/  F2FP.F16.F32.PACK_AB R10, RZ, R8 ;  /* 0x00000008ff0a723e */ /* 0x000fe400000000ff */
[----:B------:R-:W-:Y:S02]  /*5b50*/  F2FP.F16.F32.PACK_AB R11, RZ, R9 ;  /* 0x00000009ff0b723e */ /* 0x000fe400000000ff */
[----:B------:R-:W0:Y:S01]  /*5b60*/  LDS.64 R8, [UR5+0x128] ;  /* 0x00012805ff087984 */ /* 0x000e220008000a00 */
[----:B------:R-:W-:Y:S01]  /*5b70*/  FMUL.FTZ R68, R27, R68 ;  /* 0x000000441b447220 */ /* 0x000fe20000410000 */
[----:B------:R-:W-:-:S04]  /*5b80*/  FFMA.FTZ R71, R66, R69, R71 ;  /* 0x0000004542477223 */ /* 0x000fc80000010047 */
[----:B------:R-:W-:Y:S01]  /*5b90*/  F2FP.F16.F32.PACK_AB R68, RZ, R68 ;  /* 0x00000044ff44723e */ /* 0x000fe200000000ff */
[----:B------:R-:W-:Y:S01]  /*5ba0*/  FMUL.FTZ R71, R30, R71 ;  /* 0x000000471e477220 */ /* 0x000fe20000410000 */
[----:B------:R-:W-:Y:S01]  /*5bb0*/  F2FP.F16.F32.PACK_AB R5, RZ, R5 ;  /* 0x00000005ff05723e */ /* 0x000fe200000000ff */
[----:B------:R-:W-:Y:S01]  /*5bc0*/  FMUL.FTZ R70, R29, R70 ;  /* 0x000000461d467220 */ /* 0x000fe20000410000 */
[----:B------:R-:W-:Y:S02]  /*5bd0*/  PRMT R11, R11, 0x5410, R68 ;  /* 0x000054100b0b7816 */ /* 0x000fe40000000044 */
[----:B------:R-:W-:Y:S02]  /*5be0*/  PRMT R5, R5, 0x5410, R10 ;  /* 0x0000541005057816 */ /* 0x000fe4000000000a */
[----:B------:R-:W-:Y:S01]  /*5bf0*/  F2FP.F16.F32.PACK_AB R71, RZ, R71 ;  /* 0x00000047ff47723e */ /* 0x000fe200000000ff */
[----:B------:R-:W-:Y:S01]  /*5c00*/  HADD2 R23, R11, R23 ;  /* 0x000000170b177230 */ /* 0x000fe20000000000 */
[----:B------:R-:W-:Y:S01]  /*5c10*/  F2FP.F16.F32.PACK_AB R70, RZ, R70 ;  /* 0x00000046ff46723e */ /* 0x000fe200000000ff */
[----:B------:R-:W1:Y:S01]  /*5c20*/  LDS.64 R10, [UR5+0x1a0] ;  /* 0x0001a005ff0a7984 */ /* 0x000e620008000a00 */
[----:B------:R-:W-:Y:S01]  /*5c30*/  FMUL.FTZ R73, R28, R73 ;  /* 0x000000491c497220 */ /* 0x000fe20000410000 */
[----:B------:R-:W-:Y:S01]  /*5c40*/  FMUL.FTZ R72, R27, R72 ;  /* 0x000000481b487220 */ /* 0x000fe20000410000 */
[----:B------:R-:W-:Y:S01]  /*5c50*/  PRMT R71, R71, 0x5410, R70 ;  /* 0x0000541047477816 */ /* 0x000fe20000000046 */
[----:B------:R-:W-:Y:S01]  /*5c60*/  HFMA2.MMA R22, R5, 1, 1, R22 ;  /* 0x3c003c0005167835 */ /* 0x000fe20000000016 */
[----:B-----5:R-:W-:Y:S01]  /*5c70*/  HADD2.F32 R5, -RZ, R6.H0_H0 ;  /* 0x20000006ff057230 */ /* 0x020fe20000004100 */
[----:B------:R-:W-:-:S02]  /*5c80*/  F2FP.F16.F32.PACK_AB R73, RZ, R73 ;  /* 0x00000049ff49723e */ /* 0x000fc400000000ff */
[----:B------:R-:W-:Y:S01]  /*5c90*/  F2FP.F16.F32.PACK_AB R72, RZ, R72 ;  /* 0x00000048ff48723e */ /* 0x000fe200000000ff */
[----:B------:R-:W-:Y:S01]  /*5ca0*/  HFMA2.MMA R44, R71, 1, 1, R44 ;  /* 0x3c003c00472c7835 */ /* 0x000fe2000000002c */
[----:B------:R-:W-:Y:S02]  /*5cb0*/  HADD2.F32 R6, -RZ, R6.H1_H1 ;  /* 0x30000006ff067230 */ /* 0x000fe40000004100 */
[-C--:B------:R-:W-:Y:S01]  /*5cc0*/  FFMA.FTZ R71, R3, R5.reuse, RZ ;  /* 0x0000000503477223 */ /* 0x080fe200000100ff */
[--C-:B------:R-:W-:Y:S01]  /*5cd0*/  HADD2.F32 R69, -RZ, R7.reuse.H0_H0 ;  /* 0x20000007ff457230 */ /* 0x100fe20000004100 */
[----:B------:R-:W-:Y:S01]  /*5ce0*/  PRMT R73, R73, 0x5410, R72 ;  /* 0x0000541049497816 */ /* 0x000fe20000000048 */
        /* <DEDUP_REMOVED lines=10> */
[----:B------:R-:W-:Y:S01]  /*5d90*/  HFMA2.MMA R43, R73, 1, 1, R43 ;  /* 0x3c003c00492b7835 */ /* 0x000fe2000000002b */
[-C--:B------:R-:W-:Y:S01]  /*5da0*/  FFMA.FTZ R71, R49, R69.reuse, R74 ;  /* 0x0000004531477223 */ /* 0x080fe2000001004a */
[----:B------:R-:W-:Y:S01]  /*5db0*/  FFMA.FTZ R73, R48, R69, R5 ;  /* 0x0000004530497223 */ /* 0x000fe20000010005 */
[----:B0-----:R-:W-:-:S02]  /*5dc0*/  HADD2.F32 R5, -RZ, R8.H0_H0 ;  /* 0x20000008ff057230 */ /* 0x001fc40000004100 */
[-C--:B------:R-:W-:Y:S01]  /*5dd0*/  FFMA.FTZ R68, R51, R70.reuse, R68 ;  /* 0x0000004633447223 */ /* 0x080fe20000010044 */
[-C--:B------:R-:W-:Y:S01]  /*5de0*/  FFMA.FTZ R69, R47, R70.reuse, R72 ;  /* 0x000000462f457223 */ /* 0x080fe20000010048 */
[-C--:B------:R-:W-:Y:S01]  /*5df0*/  FFMA.FTZ R74, R50, R70.reuse, R71 ;  /* 0x00000046324a7223 */ /* 0x080fe20000010047 */
[----:B------:R-:W0:Y:S01]  /*5e00*/  LDS.64 R6, [UR5+0x1a8] ;  /* 0x0001a805ff067984 */ /* 0x000e220008000a00 */
        /* <DEDUP_REMOVED lines=16> */
[----:B------:R-:W4:Y:S01]  /*5f10*/  LDS.64 R8, [UR5+0x20] ;  /* 0x00002005ff087984 */ /* 0x000f220008000a00 */
[----:B-1----:R-:W-:-:S02]  /*5f20*/  HADD2.F32 R73, -RZ, R10.H0_H0 ;  /* 0x2000000aff497230 */ /* 0x002fc40000004100 */
[-C--:B------:R-:W-:Y:S01]  /*5f30*/  FFMA.FTZ R70, R24, R72.reuse, R69 ;  /* 0x0000004818467223 */ /* 0x080fe20000010045 */
[-C--:B------:R-:W-:Y:S01]  /*5f40*/  FFMA.FTZ R69, R53, R72.reuse, R68 ;  /* 0x0000004835457223 */ /* 0x080fe20000010044 */
[-C--:B------:R-:W-:Y:S01]  /*5f50*/  FFMA.FTZ R68, R67, R72.reuse, R74 ;  /* 0x0000004843447223 */ /* 0x080fe2000001004a */
[----:B------:R-:W-:Y:S02]  /*5f60*/  HADD2.F32 R10, -RZ, R10.H1_H1 ;  /* 0x3000000aff0a7230 */ /* 0x000fe40000004100 */
[--C-:B------:R-:W-:Y:S02]  /*5f70*/  HADD2.F32 R75, -RZ, R11.reuse.H0_H0 ;  /* 0x2000000bff4b7230 */ /* 0x100fe40000004100 */
[----:B------:R-:W-:Y:S02]  /*5f80*/  HADD2.F32 R74, -RZ, R11.H1_H1 ;  /* 0x3000000bff4a7230 */ /* 0x000fe40000004100 */
[-C--:B------:R-:W-:Y:S01]  /*5f90*/  FFMA.FTZ R11, R3, R73.reuse, RZ ;  /* 0x00000049030b7223 */ /* 0x080fe200000100ff */
[----:B------:R-:W-:Y:S01]  /*5fa0*/  FFMA.FTZ R71, R66, R72, R5 ;  /* 0x0000004842477223 */ /* 0x000fe20000010005 */
        /* <DEDUP_REMOVED lines=30> */
[--C-:B----4-:R-:W-:Y:S02]  /*6190*/  HADD2.F32 R5, -RZ, R8.reuse.H0_H0 ;  /* 0x20000008ff057230 */ /* 0x110fe40000004100 */
[-C--:B------:R-:W-:Y:S01]  /*61a0*/  FFMA.FTZ R6, R60, R74.reuse, R77 ;  /* 0x0000004a3c067223 */ /* 0x080fe2000001004d */
[----:B------:R-:W-:Y:S01]  /*61b0*/  FFMA.FTZ R72, R59, R74, R76 ;  /* 0x0000004a3b487223 */ /* 0x000fe2000001004c */
[-C--:B------:R-:W-:Y:S01]  /*61c0*/  FFMA.FTZ R74, R24, R7.reuse, R75 ;  /* 0x00000007184a7223 */ /* 0x080fe2000001004b */
[----:B------:R-:W-:Y:S02]  /*61d0*/  HADD2.F32 R8, -RZ, R8.H1_H1 ;  /* 0x30000008ff087230 */ /* 0x000fe40000004100 */
[-C--:B------:R-:W-:Y:S01]  /*61e0*/  FFMA.FTZ R73, R66, R7.reuse, R73 ;  /* 0x0000000742497223 */ /* 0x080fe20000010049 */
[-C--:B------:R-:W-:Y:S01]  /*61f0*/  FFMA.FTZ R75, R53, R7.reuse, R6 ;  /* 0x00000007354b7223 */ /* 0x080fe20000010006 */
[----:B------:R-:W-:Y:S01]  /*6200*/  FFMA.FTZ R72, R67, R7, R72 ;  /* 0x0000000743487223 */ /* 0x000fe20000010048 */
[C---:B------:R-:W-:Y:S01]  /*6210*/  FFMA.FTZ R79, R5.reuse, R3, RZ ;  /* 0x00000003054f7223 */ /* 0x040fe200000100ff */
[----:B------:R-:W-:Y:S01]  /*6220*/  FFMA.FTZ R7, R2, R5, RZ ;  /* 0x0000000502077223 */ /* 0x000fe200000100ff */
[C---:B------:R-:W-:Y:S01]  /*6230*/  FFMA.FTZ R78, R5.reuse, R0, RZ ;  /* 0x00000000054e7223 */ /* 0x040fe200000100ff */
[----:B------:R-:W-:Y:S01]  /*6240*/  FFMA.FTZ R82, R5, R4, RZ ;  /* 0x0000000405527223 */ /* 0x000fe200000100ff */
[----:B------:R-:W-:-:S02]  /*6250*/  HADD2.F32 R77, -RZ, R9.H0_H0 ;  /* 0x20000009ff4d7230 */ /* 0x000fc40000004100 */
[----:B------:R-:W-:Y:S01]  /*6260*/  FFMA.FTZ R76, R8, R26, R79 ;  /* 0x0000001a084c7223 */ /* 0x000fe2000001004f */
[----:B------:R-:W-:Y:S01]  /*6270*/  FFMA.FTZ R6, R32, R8, R7 ;  /* 0x0000000820067223 */ /* 0x000fe20000010007 */
[C---:B------:R-:W-:Y:S01]  /*6280*/  FFMA.FTZ R78, R8.reuse, R25, R78 ;  /* 0x00000019084e7223 */ /* 0x040fe2000001004e */
[----:B------:R-:W-:Y:S01]  /*6290*/  FFMA.FTZ R5, R8, R33, R82 ;  /* 0x0000002108057223 */ /* 0x000fe20000010052 */
[----:B------:R-:W-:Y:S02]  /*62a0*/  HADD2.F32 R9, -RZ, R9.H1_H1 ;  /* 0x30000009ff097230 */ /* 0x000fe40000004100 */
[----:B------:R-:W-:Y:S01]  /*62b0*/  FFMA.FTZ R76, R77, R46, R76 ;  /* 0x0000002e4d4c7223 */ /* 0x000fe2000001004c */
[----:B------:R-:W-:Y:S01]  /*62c0*/  FFMA.FTZ R6, R45, R77, R6 ;  /* 0x0000004d2d067223 */ /* 0x000fe20000010006 */
[C---:B------:R-:W-:Y:S01]  /*62d0*/  FFMA.FTZ R7, R77.reuse, R49, R78 ;  /* 0x000000314d077223 */ /* 0x040fe2000001004e */
[----:B------:R-:W-:Y:S01]  /*62e0*/  FFMA.FTZ R77, R77, R48, R5 ;  /* 0x000000304d4d7223 */ /* 0x000fe20000010005 */
[----:B-1----:R-:W-:-:S02]  /*62f0*/  HADD2.F32 R5, -RZ, R10.H0_H0 ;  /* 0x2000000aff057230 */ /* 0x002fc40000004100 */
[----:B------:R-:W-:Y:S01]  /*6300*/  FFMA.FTZ R76, R9, R47, R76 ;  /* 0x0000002f094c7223 */ /* 0x000fe2000001004c */
[----:B------:R-:W-:Y:S01]  /*6310*/  FFMA.FTZ R6, R51, R9, R6 ;  /* 0x0000000933067223 */ /* 0x000fe20000010006 */
[C---:B------:R-:W-:Y:S01]  /*6320*/  FFMA.FTZ R78, R9.reuse, R50, R7 ;  /* 0x00000032094e7223 */ /* 0x040fe20000010007 */
[----:B------:R-:W-:Y:S02]  /*6330*/  HADD2.F32 R10, -RZ, R10.H1_H1 ;  /* 0x3000000aff0a7230 */ /* 0x000fe40000004100 */
[----:B------:R-:W-:Y:S01]  /*6340*/  FFMA.FTZ R77, R9, R52, R77 ;  /* 0x00000034094d7223 */ /* 0x000fe2000001004d */
[----:B------:R-:W-:Y:S01]  /*6350*/  FFMA.FTZ R7, R5, R56, R76 ;  /* 0x0000003805077223 */ /* 0x000fe2000001004c */
[--C-:B------:R-:W-:Y:S02]  /*6360*/  HADD2.F32 R8, -RZ, R11.reuse.H0_H0 ;  /* 0x2000000bff087230 */ /* 0x100fe40000004100 */
[----:B------:R-:W-:Y:S01]  /*6370*/  FFMA.FTZ R6, R57, R5, R6 ;  /* 0x0000000539067223 */ /* 0x000fe20000010006 */
[C---:B------:R-:W-:Y:S01]  /*6380*/  FFMA.FTZ R78, R5.reuse, R55, R78 ;  /* 0x00000037054e7223 */ /* 0x040fe2000001004e */
[----:B------:R-:W-:Y:S01]  /*6390*/  FFMA.FTZ R77, R5, R54, R77 ;  /* 0x00000036054d7223 */ /* 0x000fe2000001004d */
[----:B------:R-:W-:Y:S01]  /*63a0*/  FFMA.FTZ R7, R10, R64, R7 ;  /* 0x000000400a077223 */ /* 0x000fe20000010007 */
[----:B------:R-:W-:Y:S01]  /*63b0*/  FFMA.FTZ R5, R65, R10, R6 ;  /* 0x0000000a41057223 */ /* 0x000fe20000010006 */
[----:B------:R-:W-:-:S02]  /*63c0*/  HADD2.F32 R11, -RZ, R11.H1_H1 ;  /* 0x3000000bff0b7230 */ /* 0x000fc40000004100 */
[C---:B------:R-:W-:Y:S01]  /*63d0*/  FFMA.FTZ R9, R10.reuse, R63, R78 ;  /* 0x0000003f0a097223 */ /* 0x040fe2000001004e */
[----:B------:R-:W-:Y:S01]  /*63e0*/  FFMA.FTZ R76, R10, R62, R77 ;  /* 0x0000003e0a4c7223 */ /* 0x000fe2000001004d */
[----:B------:R-:W-:Y:S01]  /*63f0*/  FFMA.FTZ R6, R8, R61, R7 ;  /* 0x0000003d08067223 */ /* 0x000fe20000010007 */
[----:B------:R-:W-:Y:S01]  /*6400*/  FFMA.FTZ R5, R58, R8, R5 ;  /* 0x000000083a057223 */ /* 0x000fe20000010005 */
[C---:B------:R-:W-:Y:S01]  /*6410*/  FFMA.FTZ R10, R8.reuse, R60, R9 ;  /* 0x0000003c080a7223 */ /* 0x040fe20000010009 */
[----:B------:R-:W-:Y:S01]  /*6420*/  FFMA.FTZ R76, R8, R59, R76 ;  /* 0x0000003b084c7223 */ /* 0x000fe2000001004c */
[C---:B------:R-:W-:Y:S02]  /*6430*/  FFMA.FTZ R8, R11.reuse, R24, R6 ;  /* 0x000000180b087223 */ /* 0x040fe40000010006 */
[----:B------:R-:W0:Y:S01]  /*6440*/  LDS.64 R6, [UR5+0x220] ;  /* 0x00022005ff067984 */ /* 0x000e220008000a00 */
[----:B------:R-:W-:Y:S01]  /*6450*/  FFMA.FTZ R9, R11, R53, R10 ;  /* 0x000000350b097223 */ /* 0x000fe2000001000a */
[----:B------:R-:W-:Y:S01]  /*6460*/  FMUL.FTZ R8, R29, R8 ;  /* 0x000000081d087220 */ /* 0x000fe20000410000 */
[----:B------:R-:W-:Y:S01]  /*6470*/  FFMA.FTZ R5, R66, R11, R5 ;  /* 0x0000000b42057223 */ /* 0x000fe20000010005 */
[----:B------:R-:W-:Y:S01]  /*6480*/  FFMA.FTZ R76, R11, R67, R76 ;  /* 0x000000430b4c7223 */ /* 0x000fe2000001004c */
[----:B------:R-:W-:-:S02]  /*6490*/  FMUL.FTZ R11, R28, R9 ;  /* 0x000000091c0b7220 */ /* 0x000fc40000410000 */
[----:B------:R-:W-:Y:S02]  /*64a0*/  F2FP.F16.F32.PACK_AB R10, RZ, R8 ;  /* 0x00000008ff0a723e */ /* 0x000fe400000000ff */
[----:B------:R-:W1:Y:S01]  /*64b0*/  LDS.64 R8, [UR5+0x228] ;  /* 0x00022805ff087984 */ /* 0x000e620008000a00 */
        /* <DEDUP_REMOVED lines=9> */
[----:B------:R-:W-:Y:S01]  /*6550*/  PRMT R5, R5, 0x5410, R10 ;  /* 0x0000541005057816 */ /* 0x000fe2000000000a */
[----:B------:R-:W-:Y:S01]  /*6560*/  FMUL.FTZ R73, R30, R73 ;  /* 0x000000491e497220 */ /* 0x000fe20000410000 */
[----:B------:R-:W-:Y:S01]  /*6570*/  F2FP.F16.F32.PACK_AB R71, RZ, R71 ;  /* 0x00000047ff47723e */ /* 0x000fe200000000ff */
[----:B------:R-:W-:Y:S01]  /*6580*/  FMUL.FTZ R74, R29, R74 ;  /* 0x0000004a1d4a7220 */ /* 0x000fe20000410000 */
[----:B------:R-:W-:Y:S01]  /*6590*/  F2FP.F16.F32.PACK_AB R70, RZ, R70 ;  /* 0x00000046ff46723e */ /* 0x000fe200000000ff */
[----:B------:R-:W-:Y:S01]  /*65a0*/  FMUL.FTZ R75, R28, R75 ;  /* 0x0000004b1c4b7220 */ /* 0x000fe20000410000 */
[----:B------:R-:W-:Y:S01]  /*65b0*/  F2FP.F16.F32.PACK_AB R11, RZ, R11 ;  /* 0x0000000bff0b723e */ /* 0x000fe200000000ff */
[----:B------:R-:W-:Y:S01]  /*65c0*/  FMUL.FTZ R72, R27, R72 ;  /* 0x000000481b487220 */ /* 0x000fe20000410000 */
[----:B------:R-:W-:-:S02]  /*65d0*/  F2FP.F16.F32.PACK_AB R76, RZ, R76 ;  /* 0x0000004cff4c723e */ /* 0x000fc400000000ff */
[----:B------:R-:W-:Y:S01]  /*65e0*/  PRMT R69, R69, 0x5410, R68 ;  /* 0x0000541045457816 */ /* 0x000fe20000000044 */
[----:B------:R-:W-:Y:S01]  /*65f0*/  HFMA2.MMA R31, R5, 1, 1, R31 ;  /* 0x3c003c00051f7835 */ /* 0x000fe2000000001f */
[----:B------:R-:W-:Y:S02]  /*6600*/  PRMT R71, R71, 0x5410, R70 ;  /* 0x0000541047477816 */ /* 0x000fe40000000046 */
[----:B------:R-:W-:Y:S01]  /*6610*/  PRMT R11, R11, 0x5410, R76 ;  /* 0x000054100b0b7816 */ /* 0x000fe2000000004c */
[----:B------:R-:W-:Y:S01]  /*6620*/  HADD2 R39, R69, R39 ;  /* 0x0000002745277230 */ /* 0x000fe20000000000 */
[----:B------:R-:W-:Y:S02]  /*6630*/  F2FP.F16.F32.PACK_AB R73, RZ, R73 ;  /* 0x00000049ff49723e */ /* 0x000fe400000000ff */
[----:B------:R-:W-:Y:S01]  /*6640*/  F2FP.F16.F32.PACK_AB R74, RZ, R74 ;  /* 0x0000004aff4a723e */ /* 0x000fe200000000ff */
[--C-:B0-----:R-:W-:Y:S01]  /*6650*/  HADD2.F32 R5, -RZ, R6.reuse.H0_H0 ;  /* 0x20000006ff057230 */ /* 0x101fe20000004100 */
[----:B------:R-:W-:Y:S01]  /*6660*/  F2FP.F16.F32.PACK_AB R75, RZ, R75 ;  /* 0x0000004bff4b723e */ /* 0x000fe200000000ff */
[----:B------:R-:W-:Y:S01]  /*6670*/  HADD2.F32 R10, -RZ, R6.H1_H1 ;  /* 0x30000006ff0a7230 */ /* 0x000fe20000004100 */
[----:B------:R-:W-:Y:S01]  /*6680*/  F2FP.F16.F32.PACK_AB R72, RZ, R72 ;  /* 0x00000048ff48723e */ /* 0x000fe200000000ff */
[----:B------:R-:W-:-:S02]  /*6690*/  HADD2.F32 R69, -RZ, R7.H0_H0 ;  /* 0x20000007ff457230 */ /* 0x000fc40000004100 */
[----:B------:R-:W-:Y:S02]  /*66a0*/  HADD2.F32 R70, -RZ, R7.H1_H1 ;  /* 0x30000007ff467230 */ /* 0x000fe40000004100 */
[----:B------:R-:W0:Y:S01]  /*66b0*/  LDS.64 R6, [UR5+0x2a0] ;  /* 0x0002a005ff067984 */ /* 0x000e220008000a00 */
[----:B------:R-:W-:Y:S01]  /*66c0*/  HADD2 R34, R11, R34 ;  /* 0x000000220b227230 */ /* 0x000fe20000000000 */
[----:B------:R-:W-:Y:S01]  /*66d0*/  HFMA2.MMA R42, R71, 1, 1, R42 ;  /* 0x3c003c00472a7835 */ /* 0x000fe2000000002a */
[----:B------:R-:W-:Y:S01]  /*66e0*/  PRMT R73, R73, 0x5410, R74 ;  /* 0x0000541049497816 */ /* 0x000fe2000000004a */
[-C--:B------:R-:W-:Y:S01]  /*66f0*/  FFMA.FTZ R11, R2, R5.reuse, RZ ;  /* 0x00000005020b7223 */ /* 0x080fe200000100ff */
[----:B------:R-:W-:Y:S01]  /*6700*/  PRMT R75, R75, 0x5410, R72 ;  /* 0x000054104b4b7816 */ /* 0x000fe20000000048 */
        /* <DEDUP_REMOVED lines=12> */
[-C--:B------:R-:W-:Y:S01]  /*67d0*/  FFMA.FTZ R68, R51, R70.reuse, R68 ;  /* 0x0000004633447223 */ /* 0x080fe20000010044 */
[-C--:B------:R-:W-:Y:S01]  /*67e0*/  FFMA.FTZ R69, R47, R70.reuse, R10 ;  /* 0x000000462f457223 */ /* 0x080fe2000001000a */
        /* <DEDUP_REMOVED lines=19> */
[----:B------:R-:W-:Y:S01]  /*6920*/  FFMA.FTZ R70, R24, R72, R11 ;  /* 0x0000004818467223 */ /* 0x000fe2000001000b */
[----:B------:R-:W-:Y:S01]  /*6930*/  HADD2 R41, R75, R41 ;  /* 0x000000294b297230 */ /* 0x000fe20000000000 */
[----:B--2---:R-:W-:Y:S01]  /*6940*/  LEA.HI R76, R18, 0xffffff80, RZ, 0x8 ;  /* 0xffffff80124c7811 */ /* 0x004fe200078f40ff */
[--C-:B0-----:R-:W-:Y:S01]  /*6950*/  HADD2.F32 R11, -RZ, R6.reuse.H0_H0 ;  /* 0x20000006ff0b7230 */ /* 0x101fe20000004100 */
[----:B------:R-:W-:Y:S01]  /*6960*/  LEA.HI R75, R17, 0xffffff80, RZ, 0x8 ;  /* 0xffffff80114b7811 */ /* 0x000fe200078f40ff */
[----:B------:R-:W-:Y:S01]  /*6970*/  HADD2.F32 R6, -RZ, R6.H1_H1 ;  /* 0x30000006ff067230 */ /* 0x000fe20000004100 */
[----:B------:R0:W-:Y:S01]  /*6980*/  I2F.F16 R5, R76 ;  /* 0x0000004c00057306 */ /* 0x0001e20000200c00 */
[----:B------:R-:W-:-:S02]  /*6990*/  HADD2.F32 R73, -RZ, R7.H0_H0 ;  /* 0x20000007ff497230 */ /* 0x000fc40000004100 */
[-C--:B------:R-:W-:Y:S01]  /*69a0*/  FFMA.FTZ R79, R3, R11.reuse, RZ ;  /* 0x0000000b034f7223 */ /* 0x080fe200000100ff */
[----:B------:R-:W-:Y:S01]  /*69b0*/  FFMA.FTZ R78, R4, R11, RZ ;  /* 0x0000000b044e7223 */ /* 0x000fe200000100ff */
[----:B------:R-:W-:-:S03]  /*69c0*/  FFMA.FTZ R77, R66, R72, R77 ;  /* 0x00000048424d7223 */ /* 0x000fc6000001004d */
[----:B------:R2:W-:Y:S01]  /*69d0*/  I2F.F16 R69, R75 ;  /* 0x0000004b00457306 */ /* 0x0005e20000200c00 */
[-C--:B0-----:R-:W-:Y:S01]  /*69e0*/  FFMA.FTZ R76, R0, R11.reuse, RZ ;  /* 0x0000000b004c7223 */ /* 0x081fe200000100ff */
[----:B------:R-:W-:Y:S01]  /*69f0*/  FFMA.FTZ R71, R53, R72, R68 ;  /* 0x0000004835477223 */ /* 0x000fe20000010044 */
[----:B------:R-:W-:Y:S01]  /*6a00*/  FFMA.FTZ R79, R26, R6, R79 ;  /* 0x000000061a4f7223 */ /* 0x000fe2000001004f */
[----:B------:R-:W-:Y:S01]  /*6a10*/  FFMA.FTZ R72, R67, R72, R74 ;  /* 0x0000004843487223 */ /* 0x000fe2000001004a */
[-C--:B------:R-:W-:Y:S01]  /*6a20*/  FFMA.FTZ R76, R25, R6.reuse, R76 ;  /* 0x00000006194c7223 */ /* 0x080fe2000001004c */
[----:B--2---:R-:W-:Y:S02]  /*6a30*/  HADD2.F32 R75, -RZ, R7.H1_H1 ;  /* 0x30000007ff4b7230 */ /* 0x004fe40000004100 */
[----:B------:R-:W-:Y:S01]  /*6a40*/  FFMA.FTZ R7, R2, R11, RZ ;  /* 0x0000000b02077223 */ /* 0x000fe200000100ff */
[----:B------:R-:W-:-:S03]  /*6a50*/  FFMA.FTZ R11, R33, R6, R78 ;  /* 0x00000006210b7223 */ /* 0x000fc6000001004e */
[----:B------:R-:W-:Y:S01]  /*6a60*/  FFMA.FTZ R74, R32, R6, R7 ;  /* 0x00000006204a7223 */ /* 0x000fe20000010007 */
[-C--:B------:R-:W-:Y:S01]  /*6a70*/  FFMA.FTZ R6, R46, R73.reuse, R79 ;  /* 0x000000492e067223 */ /* 0x080fe2000001004f */
[-C--:B------:R-:W-:Y:S01]  /*6a80*/  FFMA.FTZ R7, R49, R73.reuse, R76 ;  /* 0x0000004931077223 */ /* 0x080fe2000001004c */
[-C--:B------:R-:W-:Y:S01]  /*6a90*/  FFMA.FTZ R79, R48, R73.reuse, R11 ;  /* 0x00000049304f7223 */ /* 0x080fe2000001000b */
[----:B------:R-:W-:Y:S01]  /*6aa0*/  FFMA.FTZ R74, R45, R73, R74 ;  /* 0x000000492d4a7223 */ /* 0x000fe2000001004a */
[-C--:B------:R-:W-:Y:S01]  /*6ab0*/  FFMA.FTZ R11, R47, R75.reuse, R6 ;  /* 0x0000004b2f0b7223 */ /* 0x080fe20000010006 */
[-C--:B------:R-:W-:Y:S01]  /*6ac0*/  FFMA.FTZ R78, R50, R75.reuse, R7 ;  /* 0x0000004b324e7223 */ /* 0x080fe20000010007 */
[----:B------:R-:W-:Y:S01]  /*6ad0*/  LOP3.LUT R81, R17, 0xff, RZ, 0xc0, !PT ;  /* 0x000000ff11517812 */ /* 0x000fe200078ec0ff */
[--C-:B-1----:R-:W-:Y:S01]  /*6ae0*/  HADD2.F32 R7, -RZ, R8.reuse.H0_H0 ;  /* 0x20000008ff077230 */ /* 0x102fe20000004100 */
[----:B------:R-:W-:Y:S01]  /*6af0*/  LOP3.LUT R6, R16, 0xff, RZ, 0xc0, !PT ;  /* 0x000000ff10067812 */ /* 0x000fe200078ec0ff */
[-C--:B------:R-:W-:Y:S01]  /*6b00*/  FFMA.FTZ R74, R51, R75.reuse, R74 ;  /* 0x0000004b334a7223 */ /* 0x080fe2000001004a */
[----:B------:R-:W-:Y:S01]  /*6b10*/  IADD3 R81, R81, -0x80, RZ ;  /* 0xffffff8051517810 */ /* 0x000fe20007ffe0ff */
[----:B------:R-:W-:Y:S01]  /*6b20*/  FFMA.FTZ R79, R52, R75, R79 ;  /* 0x0000004b344f7223 */ /* 0x000fe2000001004f */
[----:B------:R-:W-:Y:S01]  /*6b30*/  LOP3.LUT R76, R19, 0xff, RZ, 0xc0, !PT ;  /* 0x000000ff134c7812 */ /* 0x000fe200078ec0ff */
[----:B------:R-:W-:Y:S01]  /*6b40*/  HADD2.F32 R8, -RZ, R8.H1_H1 ;  /* 0x30000008ff087230 */ /* 0x000fe20000004100 */
[----:B------:R-:W-:Y:S01]  /*6b50*/  IADD3 R82, R6, -0x80, RZ ;  /* 0xffffff8006527810 */ /* 0x000fe20007ffe0ff */
[-C--:B------:R-:W-:Y:S01]  /*6b60*/  FFMA.FTZ R6, R57, R7.reuse, R74 ;  /* 0x0000000739067223 */ /* 0x080fe2000001004a */
[-C--:B------:R-:W-:Y:S01]  /*6b70*/  FFMA.FTZ R11, R56, R7.reuse, R11 ;  /* 0x00000007380b7223 */ /* 0x080fe2000001000b */
[-C--:B------:R-:W-:Y:S01]  /*6b80*/  FFMA.FTZ R78, R55, R7.reuse, R78 ;  /* 0x00000007374e7223 */ /* 0x080fe2000001004e */
[----:B------:R0:W-:Y:S01]  /*6b90*/  I2F.F16 R73, R81 ;  /* 0x0000005100497306 */ /* 0x0001e20000200c00 */
[----:B------:R-:W-:Y:S01]  /*6ba0*/  IADD3 R75, R76, -0x80, RZ ;  /* 0xffffff804c4b7810 */ /* 0x000fe20007ffe0ff */
[----:B------:R-:W-:Y:S01]  /*6bb0*/  FFMA.FTZ R79, R54, R7, R79 ;  /* 0x00000007364f7223 */ /* 0x000fe2000001004f */
[----:B------:R-:W-:-:S02]  /*6bc0*/  HADD2.F32 R76, -RZ, R9.H0_H0 ;  /* 0x20000009ff4c7230 */ /* 0x000fc40000004100 */
[-C--:B------:R-:W-:Y:S01]  /*6bd0*/  FFMA.FTZ R7, R65, R8.reuse, R6 ;  /* 0x0000000841077223 */ /* 0x080fe20000010006 */
[-C--:B------:R-:W-:Y:S01]  /*6be0*/  FFMA.FTZ R6, R64, R8.reuse, R11 ;  /* 0x0000000840067223 */ /* 0x080fe2000001000b */
[-C--:B------:R-:W-:Y:S01]  /*6bf0*/  FFMA.FTZ R11, R63, R8.reuse, R78 ;  /* 0x000000083f0b7223 */ /* 0x080fe2000001004e */
[----:B0-----:R-:W-:Y:S01]  /*6c00*/  LOP3.LUT R81, R18, 0xff, RZ, 0xc0, !PT ;  /* 0x000000ff12517812 */ /* 0x001fe200078ec0ff */
[----:B------:R-:W-:Y:S02]  /*6c10*/  HADD2.F32 R9, -RZ, R9.H1_H1 ;  /* 0x30000009ff097230 */ /* 0x000fe40000004100 */
[----:B------:R-:W-:Y:S01]  /*6c20*/  FFMA.FTZ R8, R62, R8, R79 ;  /* 0x000000083e087223 */ /* 0x000fe2000001004f */
[----:B------:R-:W-:Y:S01]  /*6c30*/  IADD3 R83, R81, -0x80, RZ ;  /* 0xffffff8051537810 */ /* 0x000fe20007ffe0ff */
[-C--:B------:R-:W-:Y:S01]  /*6c40*/  FFMA.FTZ R81, R61, R76.reuse, R6 ;  /* 0x0000004c3d517223 */ /* 0x080fe20000010006 */
[-C--:B------:R-:W-:Y:S01]  /*6c50*/  FFMA.FTZ R7, R58, R76.reuse, R7 ;  /* 0x0000004c3a077223 */ /* 0x080fe20000010007 */
[-C--:B------:R-:W-:Y:S01]  /*6c60*/  FFMA.FTZ R6, R60, R76.reuse, R11 ;  /* 0x0000004c3c067223 */ /* 0x080fe2000001000b */
[----:B------:R-:W-:Y:S01]  /*6c70*/  FFMA.FTZ R8, R59, R76, R8 ;  /* 0x0000004c3b087223 */ /* 0x000fe20000010008 */
[-C--:B------:R-:W-:Y:S01]  /*6c80*/  FFMA.FTZ R76, R24, R9.reuse, R81 ;  /* 0x00000009184c7223 */ /* 0x080fe20000010051 */
[-C--:B------:R-:W-:Y:S01]  /*6c90*/  FFMA.FTZ R79, R66, R9.reuse, R7 ;  /* 0x00000009424f7223 */ /* 0x080fe20000010007 */
[----:B------:R-:W-:-:S02]  /*6ca0*/  FFMA.FTZ R81, R53, R9, R6 ;  /* 0x0000000935517223 */ /* 0x000fc40000010006 */
[----:B------:R-:W0:Y:S01]  /*6cb0*/  LDS.64 R6, [UR5+0x320] ;  /* 0x00032005ff067984 */ /* 0x000e220008000a00 */
        /* <DEDUP_REMOVED lines=9> */
[----:B------:R-:W-:Y:S01]  /*6d50*/  FMUL.FTZ R81, R28, R81 ;  /* 0x000000511c517220 */ /* 0x000fe20000410000 */
[----:B------:R-:W-:Y:S01]  /*6d60*/  FMUL.FTZ R78, R27, R78 ;  /* 0x0000004e1b4e7220 */ /* 0x000fe20000410000 */
[----:B------:R-:W-:-:S02]  /*6d70*/  PRMT R77, R77, 0x5410, R8 ;  /* 0x000054104d4d7816 */ /* 0x000fc40000000008 */
        /* <DEDUP_REMOVED lines=8> */
[----:B------:R-:W-:Y:S01]  /*6e00*/  PRMT R81, R81, 0x5410, R78 ;  /* 0x0000541051517816 */ /* 0x000fe2000000004e */
[----:B------:R-:W-:Y:S01]  /*6e10*/  HADD2 R35, R8, R35 ;  /* 0x0000002308237230 */ /* 0x000fe20000000000 */
[----:B------:R-:W-:Y:S01]  /*6e20*/  SHF.R.U32.HI R8, RZ, 0x8, R17 ;  /* 0x00000008ff087819 */ /* 0x000fe20000011611 */
[----:B------:R3:W-:Y:S01]  /*6e30*/  I2F.F16 R74, R82 ;  /* 0x00000052004a7306 */ /* 0x0007e20000200c00 */
[----:B------:R-:W-:Y:S01]  /*6e40*/  HFMA2.MMA R37, R79, 1, 1, R37 ;  /* 0x3c003c004f257835 */ /* 0x000fe20000000025 */
[----:B------:R-:W-:Y:S01]  /*6e50*/  HADD2 R38, R81, R38 ;  /* 0x0000002651267230 */ /* 0x000fe20000000000 */
[----:B------:R-:W-:Y:S01]  /*6e60*/  SHF.R.U32.HI R81, RZ, 0x8, R19 ;  /* 0x00000008ff517819 */ /* 0x000fe20000011613 */
[--C-:B0-----:R-:W-:Y:S01]  /*6e70*/  HADD2.F32 R79, -RZ, R6.reuse.H0_H0 ;  /* 0x20000006ff4f7230 */ /* 0x101fe20000004100 */
[----:B---3--:R-:W-:Y:S01]  /*6e80*/  LEA.HI R82, R12, 0xffffff80, RZ, 0x8 ;  /* 0xffffff800c527811 */ /* 0x008fe200078f40ff */
[----:B------:R-:W-:Y:S01]  /*6e90*/  HADD2.F32 R6, -RZ, R6.H1_H1 ;  /* 0x30000006ff067230 */ /* 0x000fe20000004100 */
[----:B------:R-:W-:-:S02]  /*6ea0*/  SHF.R.U32.HI R78, RZ, 0x8, R18 ;  /* 0x00000008ff4e7819 */ /* 0x000fc40000011612 */
[----:B------:R-:W-:Y:S01]  /*6eb0*/  SHF.R.U32.HI R71, RZ, 0x8, R16 ;  /* 0x00000008ff477819 */ /* 0x000fe20000011610 */
[----:B------:R0:W-:Y:S01]  /*6ec0*/  I2F.F16 R70, R82 ;  /* 0x0000005200467306 */ /* 0x0001e20000200c00 */
[----:B------:R-:W-:Y:S02]  /*6ed0*/  LOP3.LUT R76, R8, 0xff, RZ, 0xc0, !PT ;  /* 0x000000ff084c7812 */ /* 0x000fe400078ec0ff */
[----:B------:R-:W-:Y:S01]  /*6ee0*/  LOP3.LUT R84, R81, 0xff, RZ, 0xc0, !PT ;  /* 0x000000ff51547812 */ /* 0x000fe200078ec0ff */
[----:B------:R-:W1:Y:S01]  /*6ef0*/  LDS.64 R8, [UR5+0x328] ;  /* 0x00032805ff087984 */ /* 0x000e620008000a00 */
[-C--:B------:R-:W-:Y:S01]  /*6f00*/  FFMA.FTZ R81, R2, R79.reuse, RZ ;  /* 0x0000004f02517223 */ /* 0x080fe200000100ff */
[----:B------:R-:W-:Y:S01]  /*6f10*/  LOP3.LUT R78, R78, 0xff, RZ, 0xc0, !PT ;  /* 0x000000ff4e4e7812 */ /* 0x000fe200078ec0ff */
[----:B------:R-:W-:Y:S01]  /*6f20*/  HFMA2.MMA R36, R77, 1, 1, R36 ;  /* 0x3c003c004d247835 */ /* 0x000fe20000000024 */
[----:B------:R2:W3:Y:S01]  /*6f30*/  I2F.F16 R11, R83 ;  /* 0x00000053000b7306 */ /* 0x0004e20000200c00 */
[----:B0-----:R-:W-:Y:S01]  /*6f40*/  LEA.HI R82, R14, 0xffffff80, RZ, 0x8 ;  /* 0xffffff800e527811 */ /* 0x001fe200078f40ff */
[----:B------:R-:W-:Y:S01]  /*6f50*/  FFMA.FTZ R3, R3, R79, RZ ;  /* 0x0000004f03037223 */ /* 0x000fe200000100ff */
[----:B------:R-:W-:Y:S01]  /*6f60*/  LOP3.LUT R77, R71, 0xff, RZ, 0xc0, !PT ;  /* 0x000000ff474d7812 */ /* 0x000fe200078ec0ff */
[----:B------:R-:W-:Y:S01]  /*6f70*/  FFMA.FTZ R2, R32, R6, R81 ;  /* 0x0000000620027223 */ /* 0x000fe20000010051 */
[----:B--2---:R-:W-:-:S03]  /*6f80*/  HADD2.F32 R83, -RZ, R7.H0_H0 ;  /* 0x20000007ff537230 */ /* 0x004fc60000004100 */
[----:B------:R0:W-:Y:S01]  /*6f90*/  I2F.F16 R71, R82 ;  /* 0x0000005200477306 */ /* 0x0001e20000200c00 */
[----:B------:R-:W-:Y:S02]  /*6fa0*/  HADD2.F32 R7, -RZ, R7.H1_H1 ;  /* 0x30000007ff077230 */ /* 0x000fe40000004100 */
[----:B------:R-:W-:Y:S01]  /*6fb0*/  FFMA.FTZ R4, R4, R79, RZ ;  /* 0x0000004f04047223 */ /* 0x000fe200000100ff */
[----:B------:R-:W-:Y:S01]  /*6fc0*/  FFMA.FTZ R3, R26, R6, R3 ;  /* 0x000000061a037223 */ /* 0x000fe20000010003 */
[----:B------:R-:W-:Y:S01]  /*6fd0*/  FFMA.FTZ R2, R45, R83, R2 ;  /* 0x000000532d027223 */ /* 0x000fe20000010002 */
[----:B0-----:R-:W-:Y:S01]  /*6fe0*/  IADD3 R82, R78, -0x80, RZ ;  /* 0xffffff804e527810 */ /* 0x001fe20007ffe0ff */
[----:B------:R-:W-:Y:S01]  /*6ff0*/  FFMA.FTZ R78, R0, R79, RZ ;  /* 0x0000004f004e7223 */ /* 0x000fe200000100ff */
[----:B------:R-:W-:-:S03]  /*7000*/  FFMA.FTZ R46, R46, R83, R3 ;  /* 0x000000532e2e7223 */ /* 0x000fc60000010003 */
[-C--:B------:R-:W-:Y:S01]  /*7010*/  FFMA.FTZ R78, R25, R6.reuse, R78 ;  /* 0x00000006194e7223 */ /* 0x080fe2000001004e */
[----:B------:R-:W-:Y:S01]  /*7020*/  FFMA.FTZ R25, R33, R6, R4 ;  /* 0x0000000621197223 */ /* 0x000fe20000010004 */
[----:B------:R-:W-:Y:S02]  /*7030*/  FFMA.FTZ R4, R51, R7, R2 ;  /* 0x0000000733047223 */ /* 0x000fe40000010002 */
[----:B------:R-:W0:Y:S01]  /*7040*/  LDS.64 R2, [UR5+0xb0] ;  /* 0x0000b005ff027984 */ /* 0x000e220008000a00 */
[----:B------:R-:W-:Y:S01]  /*7050*/  LEA.HI R10, R16, 0xffffff80, RZ, 0x8 ;  /* 0xffffff80100a7811 */ /* 0x000fe200078f40ff */
[-C--:B------:R-:W-:Y:S01]  /*7060*/  FFMA.FTZ R49, R49, R83.reuse, R78 ;  /* 0x0000005331317223 */ /* 0x080fe2000001004e */
[----:B------:R-:W-:Y:S01]  /*7070*/  FFMA.FTZ R25, R48, R83, R25 ;  /* 0x0000005330197223 */ /* 0x000fe20000010019 */
[----:B------:R-:W-:Y:S01]  /*7080*/  SHF.R.U32.HI R16, RZ, 0x10, R16 ;  /* 0x00000010ff107819 */ /* 0x000fe20000011610 */
[-C--:B------:R-:W-:Y:S01]  /*7090*/  FFMA.FTZ R47, R47, R7.reuse, R46 ;  /* 0x000000072f2f7223 */ /* 0x080fe2000001002e */
[-C--:B------:R-:W-:Y:S01]  /*70a0*/  FFMA.FTZ R50, R50, R7.reuse, R49 ;  /* 0x0000000732327223 */ /* 0x080fe20000010031 */
[----:B------:R-:W-:Y:S01]  /*70b0*/  FFMA.FTZ R25, R52, R7, R25 ;  /* 0x0000000734197223 */ /* 0x000fe20000010019 */
[----:B------:R-:W-:Y:S01]  /*70c0*/  LOP3.LUT R16, R16, 0xff, RZ, 0xc0, !PT ;  /* 0x000000ff10107812 */ /* 0x000fe200078ec0ff */
[----:B-1----:R-:W-:-:S02]  /*70d0*/  HADD2.F32 R7, -RZ, R8.H0_H0 ;  /* 0x20000008ff077230 */ /* 0x002fc40000004100 */
[----:B------:R-:W-:Y:S01]  /*70e0*/  HADD2.F32 R8, -RZ, R8.H1_H1 ;  /* 0x30000008ff087230 */ /* 0x000fe20000004100 */
[----:B------:R-:W-:Y:S02]  /*70f0*/  IADD3 R16, R16, -0x80, RZ ;  /* 0xffffff8010107810 */ /* 0x000fe40007ffe0ff */
[-C--:B------:R-:W-:Y:S01]  /*7100*/  FFMA.FTZ R4, R57, R7.reuse, R4 ;  /* 0x0000000739047223 */ /* 0x080fe20000010004 */
[----:B------:R-:W-:Y:S01]  /*7110*/  SHF.R.U32.HI R18, RZ, 0x10, R18 ;  /* 0x00000010ff127819 */ /* 0x000fe20000011612 */
[----:B------:R1:W-:Y:S01]  /*7120*/  I2F.F16 R33, R16 ;  /* 0x0000001000217306 */ /* 0x0003e20000200c00 */
[----:B------:R-:W-:Y:S01]  /*7130*/  LEA.HI R68, R19, 0xffffff80, RZ, 0x8 ;  /* 0xffffff8013447811 */ /* 0x000fe200078f40ff */
[--C-:B------:R-:W-:Y:S02]  /*7140*/  HADD2.F32 R6, -RZ, R9.reuse.H0_H0 ;  /* 0x20000009ff067230 */ /* 0x100fe40000004100 */
[----:B------:R-:W-:Y:S01]  /*7150*/  FFMA.FTZ R65, R65, R8, R4 ;  /* 0x0000000841417223 */ /* 0x000fe20000010004 */
[----:B------:R-:W-:Y:S01]  /*7160*/  SHF.R.U32.HI R19, RZ, 0x10, R19 ;  /* 0x00000010ff137819 */ /* 0x000fe20000011613 */
[-C--:B------:R-:W-:Y:S01]  /*7170*/  FFMA.FTZ R50, R55, R7.reuse, R50 ;  /* 0x0000000737327223 */ /* 0x080fe20000010032 */
[----:B------:R-:W-:Y:S01]  /*7180*/  LOP3.LUT R4, R13, 0xff, RZ, 0xc0, !PT ;  /* 0x000000ff0d047812 */ /* 0x000fe200078ec0ff */
[----:B------:R-:W-:Y:S01]  /*7190*/  FFMA.FTZ R25, R54, R7, R25 ;  /* 0x0000000736197223 */ /* 0x000fe20000010019 */
[----:B-1----:R-:W-:-:S02]  /*71a0*/  HADD2.F32 R16, -RZ, R9.H1_H1 ;  /* 0x30000009ff107230 */ /* 0x002fc40000004100 */
[----:B------:R-:W-:Y:S01]  /*71b0*/  FFMA.FTZ R9, R56, R7, R47 ;  /* 0x0000000738097223 */ /* 0x000fe2000001002f */
[----:B------:R-:W-:Y:S02]  /*71c0*/  SHF.R.U32.HI R17, RZ, 0x10, R17 ;  /* 0x00000010ff117819 */ /* 0x000fe40000011611 */
[----:B------:R-:W-:Y:S02]  /*71d0*/  LOP3.LUT R18, R18, 0xff, RZ, 0xc0, !PT ;  /* 0x000000ff12127812 */ /* 0x000fe400078ec0ff */
[----:B------:R-:W-:Y:S01]  /*71e0*/  IADD3 R32, R84, -0x80, RZ ;  /* 0xffffff8054207810 */ /* 0x000fe20007ffe0ff */
[----:B------:R-:W1:Y:S01]  /*71f0*/  I2F.F16 R75, R75 ;  /* 0x0000004b004b7306 */ /* 0x000e620000200c00 */
[----:B------:R-:W-:Y:S01]  /*7200*/  LOP3.LUT R19, R19, 0xff, RZ, 0xc0, !PT ;  /* 0x000000ff13137812 */ /* 0x000fe200078ec0ff */
[-C--:B------:R-:W-:Y:S01]  /*7210*/  FFMA.FTZ R64, R64, R8.reuse, R9 ;  /* 0x0000000840407223 */ /* 0x080fe20000010009 */
[-C--:B------:R-:W-:Y:S01]  /*7220*/  FFMA.FTZ R63, R63, R8.reuse, R50 ;  /* 0x000000083f3f7223 */ /* 0x080fe20000010032 */
[----:B------:R-:W-:Y:S01]  /*7230*/  IADD3 R4, R4, -0x80, RZ ;  /* 0xffffff8004047810 */ /* 0x000fe20007ffe0ff */
[----:B------:R-:W-:Y:S01]  /*7240*/  FFMA.FTZ R8, R62, R8, R25 ;  /* 0x000000083e087223 */ /* 0x000fe20000010019 */
[----:B------:R-:W-:Y:S01]  /*7250*/  IADD3 R77, R77, -0x80, RZ ;  /* 0xffffff804d4d7810 */ /* 0x000fe20007ffe0ff */
[--C-:B0-----:R-:W-:Y:S01]  /*7260*/  HADD2.F32 R49, -RZ, R2.reuse.H0_H0 ;  /* 0x20000002ff317230 */ /* 0x101fe20000004100 */
[----:B------:R-:W-:Y:S01]  /*7270*/  IADD3 R76, R76, -0x80, RZ ;  /* 0xffffff804c4c7810 */ /* 0x000fe20007ffe0ff */
[----:B------:R-:W-:Y:S01]  /*7280*/  HADD2.F32 R57, -RZ, R2.H1_H1 ;  /* 0x30000002ff397230 */ /* 0x000fe20000004100 */
[----:B------:R-:W-:-:S02]  /*7290*/  LOP3.LUT R17, R17, 0xff, RZ, 0xc0, !PT ;  /* 0x000000ff11117812 */ /* 0x000fc400078ec0ff */
[----:B------:R-:W-:Y:S02]  /*72a0*/  IADD3 R18, R18, -0x80, RZ ;  /* 0xffffff8012127810 */ /* 0x000fe40007ffe0ff */
[----:B------:R-:W-:Y:S01]  /*72b0*/  LOP3.LUT R2, R15, 0xff, RZ, 0xc0, !PT ;  /* 0x000000ff0f027812 */ /* 0x000fe200078ec0ff */
[----:B------:R-:W0:Y:S01]  /*72c0*/  I2F.F16 R0, R82 ;  /* 0x0000005200007306 */ /* 0x000e220000200c00 */
[----:B------:R-:W-:Y:S01]  /*72d0*/  IADD3 R19, R19, -0x80, RZ ;  /* 0xffffff8013137810 */ /* 0x000fe20007ffe0ff */
[-C--:B------:R-:W-:Y:S01]  /*72e0*/  FFMA.FTZ R9, R58, R6.reuse, R65 ;  /* 0x000000063a097223 */ /* 0x080fe20000010041 */
[-C--:B------:R-:W-:Y:S01]  /*72f0*/  FFMA.FTZ R61, R61, R6.reuse, R64 ;  /* 0x000000063d3d7223 */ /* 0x080fe20000010040 */
[-C--:B------:R-:W-:Y:S01]  /*7300*/  FFMA.FTZ R60, R60, R6.reuse, R63 ;  /* 0x000000063c3c7223 */ /* 0x080fe2000001003f */
[----:B------:R-:W-:Y:S01]  /*7310*/  LOP3.LUT R7, R14, 0xff, RZ, 0xc0, !PT ;  /* 0x000000ff0e077812 */ /* 0x000fe200078ec0ff */
[----:B------:R-:W-:Y:S01]  /*7320*/  FFMA.FTZ R6, R59, R6, R8 ;  /* 0x000000063b067223 */ /* 0x000fe20000010008 */
[----:B------:R-:W-:Y:S01]  /*7330*/  IADD3 R17, R17, -0x80, RZ ;  /* 0xffffff8011117810 */ /* 0x000fe20007ffe0ff */
[----:B------:R-:W2:Y:S01]  /*7340*/  I2F.F16 R32, R32 ;  /* 0x0000002000207306 */ /* 0x000ea20000200c00 */
[----:B------:R-:W-:Y:S01]  /*7350*/  HADD2.F32 R58, -RZ, R3.H0_H0 ;  /* 0x20000003ff3a7230 */ /* 0x000fe20000004100 */
[----:B------:R-:W-:Y:S01]  /*7360*/  IADD3 R54, R2, -0x80, RZ ;  /* 0xffffff8002367810 */ /* 0x000fe20007ffe0ff */
[-C--:B------:R-:W-:Y:S01]  /*7370*/  FFMA.FTZ R9, R66, R16.reuse, R9 ;  /* 0x0000001042097223 */ /* 0x080fe20000010009 */
[----:B------:R-:W-:-:S04]  /*7380*/  FFMA.FTZ R8, R24, R16, R61 ;  /* 0x0000001018087223 */ /* 0x000fc8000001003d */
[----:B------:R4:W-:Y:S01]  /*7390*/  I2F.F16 R51, R4 ;  /* 0x0000000400337306 */ /* 0x0009e20000200c00 */
[-C--:B------:R-:W-:Y:S01]  /*73a0*/  FFMA.FTZ R53, R53, R16.reuse, R60 ;  /* 0x0000001035357223 */ /* 0x080fe2000001003c */
[----:B------:R-:W-:Y:S01]  /*73b0*/  IADD3 R52, R7, -0x80, RZ ;  /* 0xffffff8007347810 */ /* 0x000fe20007ffe0ff */
[----:B------:R-:W-:Y:S01]  /*73c0*/  FFMA.FTZ R16, R67, R16, R6 ;  /* 0x0000001043107223 */ /* 0x000fe20000010006 */
[----:B------:R-:W-:-:S04]  /*73d0*/  SHF.R.U32.HI R7, RZ, 0x10, R13 ;  /* 0x00000010ff077819 */ /* 0x000fc8000001160d */
[----:B------:R5:W-:Y:S01]  /*73e0*/  I2F.F16 R46, R18 ;  /* 0x00000012002e7306 */ /* 0x000be20000200c00 */
[----:B----4-:R-:W-:Y:S02]  /*73f0*/  SHF.R.U32.HI R4, RZ, 0x8, R12 ;  /* 0x00000008ff047819 */ /* 0x010fe4000001160c */
[----:B------:R-:W-:Y:S02]  /*7400*/  SHF.R.U32.HI R6, RZ, 0x8, R13 ;  /* 0x00000008ff067819 */ /* 0x000fe4000001160d */
[----:B------:R-:W-:-:S03]  /*7410*/  LOP3.LUT R4, R4, 0xff, RZ, 0xc0, !PT ;  /* 0x000000ff04047812 */ /* 0x000fc600078ec0ff */
[----:B------:R-:W4:Y:S01]  /*7420*/  I2F.F16 R77, R77 ;  /* 0x0000004d004d7306 */ /* 0x000f220000200c00 */
[----:B-----5:R-:W-:Y:S02]  /*7430*/  HADD2.F32 R18, -RZ, R3.H1_H1 ;  /* 0x30000003ff127230 */ /* 0x020fe40000004100 */
[----:B------:R-:W5:Y:S05]  /*7440*/  LDS.64 R2, [UR5+0xb8] ;  /* 0x0000b805ff027984 */ /* 0x000f6a0008000a00 */
[----:B------:R-:W4:Y:S01]  /*7450*/  I2F.F16 R76, R76 ;  /* 0x0000004c004c7306 */ /* 0x000f220000200c00 */
[----:B------:R-:W-:Y:S01]  /*7460*/  LEA.HI R72, R13, 0xffffff80, RZ, 0x8 ;  /* 0xffffff800d487811 */ /* 0x000fe200078f40ff */
[----:B---3--:R-:W-:Y:S01]  /*7470*/  HADD2.F32 R11, -RZ, R11.H0_H0 ;  /* 0x2000000bff0b7230 */ /* 0x008fe20000004100 */
[----:B------:R-:W-:-:S05]  /*7480*/  IADD3 R55, R4, -0x80, RZ ;  /* 0xffffff8004377810 */ /* 0x000fca0007ffe0ff */
[----:B------:R3:W4:Y:S01]  /*7490*/  I2F.F16 R47, R19 ;  /* 0x00000013002f7306 */ /* 0x0007220000200c00 */
[----:B------:R-:W-:Y:S01]  /*74a0*/  LOP3.LUT R13, R6, 0xff, RZ, 0xc0, !PT ;  /* 0x000000ff060d7812 */ /* 0x000fe200078ec0ff */
[----:B------:R-:W-:-:S06]  /*74b0*/  HADD2.F32 R4, -RZ, R73.H0_H0 ;  /* 0x20000049ff047230 */ /* 0x000fcc0000004100 */
[----:B------:R0:W5:Y:S01]  /*74c0*/  I2F.F16 R45, R17 ;  /* 0x00000011002d7306 */ /* 0x0001620000200c00 */
[----:B---3--:R-:W-:Y:S01]  /*74d0*/  LOP3.LUT R19, R7, 0xff, RZ, 0xc0, !PT ;  /* 0x000000ff07137812 */ /* 0x008fe200078ec0ff */
[----:B------:R-:W-:Y:S02]  /*74e0*/  HADD2.F32 R7, -RZ, R74.H0_H0 ;  /* 0x2000004aff077230 */ /* 0x000fe40000004100 */
[----:B-1----:R-:W-:Y:S01]  /*74f0*/  HADD2.F32 R6, -RZ, R75.H0_H0 ;  /* 0x2000004bff067230 */ /* 0x002fe20000004100 */
[----:B0-----:R-:W-:Y:S02]  /*7500*/  LOP3.LUT R17, R12, 0xff, RZ, 0xc0, !PT ;  /* 0x000000ff0c117812 */ /* 0x001fe400078ec0ff */
[----:B------:R-:W-:Y:S01]  /*7510*/  SHF.R.U32.HI R12, RZ, 0x10, R12 ;  /* 0x00000010ff0c7819 */ /* 0x000fe2000001160c */
[----:B------:R-:W-:-:S03]  /*7520*/  HADD2.F32 R26, -RZ, R0.H0_H0 ;  /* 0x20000000ff1a7230 */ /* 0x000fc60000004100 */
[----:B------:R-:W-:Y:S01]  /*7530*/  LOP3.LUT R12, R12, 0xff, RZ, 0xc0, !PT ;  /* 0x000000ff0c0c7812 */ /* 0x000fe200078ec0ff */
[----:B--2---:R-:W-:Y:S02]  /*7540*/  HADD2.F32 R32, -RZ, R32.H0_H0 ;  /* 0x20000020ff207230 */ /* 0x004fe40000004100 */
[-C--:B------:R-:W-:Y:S01]  /*7550*/  FFMA.FTZ R61, R7, R49.reuse, RZ ;  /* 0x00000031073d7223 */ /* 0x080fe200000100ff */
[-C--:B------:R-:W-:Y:S01]  /*7560*/  FFMA.FTZ R0, R4, R49.reuse, RZ ;  /* 0x0000003104007223 */ /* 0x080fe200000100ff */
[----:B------:R-:W-:Y:S01]  /*7570*/  IADD3 R12, R12, -0x80, RZ ;  /* 0xffffff800c0c7810 */ /* 0x000fe20007ffe0ff */
[-C--:B------:R-:W-:Y:S01]  /*7580*/  FFMA.FTZ R63, R11, R49.reuse, RZ ;  /* 0x000000310b3f7223 */ /* 0x080fe200000100ff */
[----:B------:R-:W-:Y:S01]  /*7590*/  FFMA.FTZ R49, R6, R49, RZ ;  /* 0x0000003106317223 */ /* 0x000fe200000100ff */
[----:B----4-:R-:W-:Y:S01]  /*75a0*/  HADD2.F32 R24, -RZ, R77.H0_H0 ;  /* 0x2000004dff187230 */ /* 0x010fe20000004100 */
[----:B------:R0:W-:Y:S01]  /*75b0*/  I2F.F16 R59, R12 ;  /* 0x0000000c003b7306 */ /* 0x0001e20000200c00 */
[----:B------:R-:W-:-:S02]  /*75c0*/  HADD2.F32 R25, -RZ, R76.H0_H0 ;  /* 0x2000004cff197230 */ /* 0x000fc40000004100 */
[----:B------:R-:W-:Y:S01]  /*75d0*/  HADD2.F32 R47, -RZ, R47.H0_H0 ;  /* 0x2000002fff2f7230 */ /* 0x000fe20000004100 */
[----:B------:R-:W-:Y:S01]  /*75e0*/  IADD3 R17, R17, -0x80, RZ ;  /* 0xffffff8011117810 */ /* 0x000fe20007ffe0ff */
[-C--:B------:R-:W-:Y:S01]  /*75f0*/  FFMA.FTZ R50, R24, R57.reuse, R61 ;  /* 0x0000003918327223 */ /* 0x080fe2000001003d */
[-C--:B------:R-:W-:Y:S01]  /*7600*/  FFMA.FTZ R60, R25, R57.reuse, R0 ;  /* 0x00000039193c7223 */ /* 0x080fe20000010000 */
[-C--:B0-----:R-:W-:Y:S01]  /*7610*/  FFMA.FTZ R12, R32, R57.reuse, R49 ;  /* 0x00000039200c7223 */ /* 0x081fe20000010031 */
[----:B------:R-:W0:Y:S01]  /*7620*/  I2F.F16 R68, R68 ;  /* 0x0000004400447306 */ /* 0x000e220000200c00 */
[----:B------:R-:W-:Y:S02]  /*7630*/  FFMA.FTZ R63, R26, R57, R63 ;  /* 0x000000391a3f7223 */ /* 0x000fe4000001003f */
[----:B------:R-:W-:Y:S01]  /*7640*/  FFMA.FTZ R57, R47, R58, R12 ;  /* 0x0000003a2f397223 */ /* 0x000fe2000001000c */
[----:B------:R-:W-:-:S04]  /*7650*/  SHF.R.U32.HI R12, RZ, 0x8, R15 ;  /* 0x00000008ff0c7819 */ /* 0x000fc8000001160f */
[----:B------:R-:W1:Y:S01]  /*7660*/  I2F.F16 R10, R10 ;  /* 0x0000000a000a7306 */ /* 0x000e620000200c00 */
[----:B------:R-:W-:Y:S02]  /*7670*/  LOP3.LUT R12, R12, 0xff, RZ, 0xc0, !PT ;  /* 0x000000ff0c0c7812 */ /* 0x000fe400078ec0ff */
[----:B------:R-:W-:Y:S02]  /*7680*/  SHF.R.U32.HI R48, RZ, 0x8, R14 ;  /* 0x00000008ff307819 */ /* 0x000fe4000001160e */
[----:B------:R-:W-:-:S03]  /*7690*/  IADD3 R13, R13, -0x80, RZ ;  /* 0xffffff800d0d7810 */ /* 0x000fc60007ffe0ff */
[----:B------:R-:W2:Y:S01]  /*76a0*/  I2F.F16 R17, R17 ;  /* 0x0000001100117306 */ /* 0x000ea20000200c00 */
[----:B------:R-:W-:Y:S01]  /*76b0*/  HADD2.F32 R33, -RZ, R33.H0_H0 ;  /* 0x20000021ff217230 */ /* 0x000fe20000004100 */
[----:B------:R-:W-:Y:S01]  /*76c0*/  IADD3 R12, R12, -0x80, RZ ;  /* 0xffffff800c0c7810 */ /* 0x000fe20007ffe0ff */
[----:B------:R-:W-:Y:S01]  /*76d0*/  HADD2.F32 R46, -RZ, R46.H0_H0 ;  /* 0x2000002eff2e7230 */ /* 0x000fe20000004100 */
[----:B------:R-:W-:Y:S01]  /*76e0*/  LOP3.LUT R48, R48, 0xff, RZ, 0xc0, !PT ;  /* 0x000000ff30307812 */ /* 0x000fe200078ec0ff */
[----:B-----5:R-:W-:-:S03]  /*76f0*/  HADD2.F32 R45, -RZ, R45.H0_H0 ;  /* 0x2000002dff2d7230 */ /* 0x020fc60000004100 */
[----:B------:R3:W4:Y:S01]  /*7700*/  I2F.F16 R56, R13 ;  /* 0x0000000d00387306 */ /* 0x0007220000200c00 */
[----:B------:R-:W-:Y:S01]  /*7710*/  HADD2.F32 R49, -RZ, R5.H0_H0 ;  /* 0x20000005ff317230 */ /* 0x000fe20000004100 */
[----:B------:R-:W-:Y:S01]  /*7720*/  SHF.R.U32.HI R14, RZ, 0x10, R14 ;  /* 0x00000010ff0e7819 */ /* 0x000fe2000001160e */
[----:B0-----:R-:W-:Y:S01]  /*7730*/  HADD2.F32 R68, -RZ, R68.H0_H0 ;  /* 0x20000044ff447230 */ /* 0x001fe20000004100 */
[----:B------:R-:W-:Y:S01]  /*7740*/  IADD3 R0, R48, -0x80, RZ ;  /* 0xffffff8030007810 */ /* 0x000fe20007ffe0ff */
[----:B-1----:R-:W-:Y:S01]  /*7750*/  HADD2.F32 R48, -RZ, R10.H0_H0 ;  /* 0x2000000aff307230 */ /* 0x002fe20000004100 */
[----:B------:R-:W-:Y:S01]  /*7760*/  SHF.R.U32.HI R5, RZ, 0x10, R15 ;  /* 0x00000010ff057819 */ /* 0x000fe2000001160f */
[-C--:B---3--:R-:W-:Y:S01]  /*7770*/  FFMA.FTZ R13, R33, R58.reuse, R50 ;  /* 0x0000003a210d7223 */ /* 0x088fe20000010032 */
[----:B------:R-:W-:Y:S01]  /*7780*/  FFMA.FTZ R50, R46, R58, R63 ;  /* 0x0000003a2e327223 */ /* 0x000fe2000001003f */
[----:B------:R-:W0:Y:S01]  /*7790*/  I2F.F16 R12, R12 ;  /* 0x0000000c000c7306 */ /* 0x000e220000200c00 */
[----:B------:R-:W-:-:S02]  /*77a0*/  HADD2.F32 R69, -RZ, R69.H0_H0 ;  /* 0x20000045ff457230 */ /* 0x000fc40000004100 */
[----:B------:R-:W-:Y:S01]  /*77b0*/  FFMA.FTZ R60, R45, R58, R60 ;  /* 0x0000003a2d3c7223 */ /* 0x000fe2000001003c */
[----:B------:R-:W-:Y:S01]  /*77c0*/  LOP3.LUT R14, R14, 0xff, RZ, 0xc0, !PT ;  /* 0x000000ff0e0e7812 */ /* 0x000fe200078ec0ff */
[-C--:B------:R-:W-:Y:S01]  /*77d0*/  FFMA.FTZ R61, R49, R18.reuse, R50 ;  /* 0x00000012313d7223 */ /* 0x080fe20000010032 */
[-C--:B------:R-:W-:Y:S01]  /*77e0*/  FFMA.FTZ R65, R68, R18.reuse, R57 ;  /* 0x0000001244417223 */ /* 0x080fe20000010039 */
[----:B------:R-:W-:Y:S01]  /*77f0*/  LOP3.LUT R5, R5, 0xff, RZ, 0xc0, !PT ;  /* 0x000000ff05057812 */ /* 0x000fe200078ec0ff */
[----:B------:R-:W-:Y:S01]  /*7800*/  HADD2.F32 R57, -RZ, R2.H0_H0 ;  /* 0x20000002ff397230 */ /* 0x000fe20000004100 */
[----:B------:R-:W1:Y:S01]  /*7810*/  I2F.F16 R52, R52 ;  /* 0x0000003400347306 */ /* 0x000e620000200c00 */
[----:B--2---:R-:W-:Y:S02]  /*7820*/  HADD2.F32 R50, -RZ, R17.H0_H0 ;  /* 0x20000011ff327230 */ /* 0x004fe40000004100 */
[----:B------:R-:W-:Y:S01]  /*7830*/  FFMA.FTZ R13, R48, R18, R13 ;  /* 0x00000012300d7223 */ /* 0x000fe2000001000d */
[----:B------:R-:W-:-:S02]  /*7840*/  HADD2.F32 R51, -RZ, R51.H0_H0 ;  /* 0x20000033ff337230 */ /* 0x000fc40000004100 */
[----:B------:R-:W-:Y:S02]  /*7850*/  FFMA.FTZ R60, R69, R18, R60 ;  /* 0x00000012453c7223 */ /* 0x000fe4000001003c */
[----:B------:R-:W2:Y:S01]  /*7860*/  I2F.F16 R54, R54 ;  /* 0x0000003600367306 */ /* 0x000ea20000200c00 */
[----:B------:R-:W-:Y:S02]  /*7870*/  IADD3 R19, R19, -0x80, RZ ;  /* 0xffffff8013137810 */ /* 0x000fe40007ffe0ff */
[----:B------:R-:W-:Y:S02]  /*7880*/  IADD3 R14, R14, -0x80, RZ ;  /* 0xffffff800e0e7810 */ /* 0x000fe40007ffe0ff */
[----:B------:R-:W-:Y:S01]  /*7890*/  IADD3 R5, R5, -0x80, RZ ;  /* 0xffffff8005057810 */ /* 0x000fe20007ffe0ff */
[-C--:B------:R-:W-:Y:S01]  /*78a0*/  FFMA.FTZ R10, R50, R57.reuse, R13 ;  /* 0x00000039320a7223 */ /* 0x080fe2000001000d */
[----:B------:R-:W-:Y:S01]  /*78b0*/  HADD2.F32 R2, -RZ, R2.H1_H1 ;  /* 0x30000002ff027230 */ /* 0x000fe20000004100 */
[----:B------:R-:W3:Y:S01]  /*78c0*/  I2F.F16 R55, R55 ;  /* 0x0000003700377306 */ /* 0x000ee20000200c00 */
[----:B------:R-:W-:Y:S01]  /*78d0*/  FFMA.FTZ R13, R51, R57, R60 ;  /* 0x00000039330d7223 */ /* 0x000fe2000001003c */
[----:B----4-:R-:W-:Y:S01]  /*78e0*/  HADD2.F32 R56, -RZ, R56.H0_H0 ;  /* 0x20000038ff387230 */ /* 0x010fe20000004100 */
[----:B------:R-:W-:-:S05]  /*78f0*/  LEA.HI R15, R15, 0xffffff80, RZ, 0x8 ;  /* 0xffffff800f0f7811 */ /* 0x000fca00078f40ff */
[----:B------:R-:W4:Y:S01]  /*7900*/  I2F.F16 R0, R0 ;  /* 0x0000000000007306 */ /* 0x000f220000200c00 */
[----:B0-----:R-:W-:Y:S02]  /*7910*/  HADD2.F32 R58, -RZ, R12.H0_H0 ;  /* 0x2000000cff3a7230 */ /* 0x001fe40000004100 */
[----:B------:R-:W-:Y:S02]  /*7920*/  FFMA.FTZ R17, R56, R2, R13 ;  /* 0x0000000238117223 */ /* 0x000fe4000001000d */
[----:B------:R-:W0:Y:S03]  /*7930*/  LDS.64 R12, [UR5+0x130] ;  /* 0x00013005ff0c7984 */ /* 0x000e260008000a00 */
[----:B------:R-:W5:Y:S01]  /*7940*/  I2F.F16 R19, R19 ;  /* 0x0000001300137306 */ /* 0x000f620000200c00 */
[----:B-1----:R-:W-:Y:S02]  /*7950*/  HADD2.F32 R52, -RZ, R52.H0_H0 ;  /* 0x20000034ff347230 */ /* 0x002fe40000004100 */
[----:B--2---:R-:W-:-:S05]  /*7960*/  HADD2.F32 R54, -RZ, R54.H0_H0 ;  /* 0x20000036ff367230 */ /* 0x004fca0000004100 */
[----:B------:R-:W1:Y:S08]  /*7970*/  I2F.F16 R14, R14 ;  /* 0x0000000e000e7306 */ /* 0x000e700000200c00 */
[----:B------:R-:W2:Y:S01]  /*7980*/  I2F.F16 R5, R5 ;  /* 0x0000000500057306 */ /* 0x000ea20000200c00 */
[-C--:B------:R-:W-:Y:S01]  /*7990*/  FFMA.FTZ R18, R52, R57.reuse, R61 ;  /* 0x0000003934127223 */ /* 0x080fe2000001003d */
[----:B------:R-:W-:-:S06]  /*79a0*/  FFMA.FTZ R65, R54, R57, R65 ;  /* 0x0000003936417223 */ /* 0x000fcc0000010041 */
[----:B------:R-:W0:Y:S01]  /*79b0*/  I2F.F16 R72, R72 ;  /* 0x0000004800487306 */ /* 0x000e220000200c00 */
[----:B---3--:R-:W-:Y:S02]  /*79c0*/  HADD2.F32 R55, -RZ, R55.H0_H0 ;  /* 0x20000037ff377230 */ /* 0x008fe40000004100 */
[----:B----4-:R-:W-:-:S05]  /*79d0*/  HADD2.F32 R57, -RZ, R0.H0_H0 ;  /* 0x20000000ff397230 */ /* 0x010fca0000004100 */
[----:B------:R-:W3:Y:S01]  /*79e0*/  I2F.F16 R15, R15 ;  /* 0x0000000f000f7306 */ /* 0x000ee20000200c00 */
[----:B------:R-:W-:Y:S02]  /*79f0*/  HADD2.F32 R63, -RZ, R3.H0_H0 ;  /* 0x20000003ff3f7230 */ /* 0x000fe40000004100 */
[-C--:B------:R-:W-:Y:S01]  /*7a00*/  FFMA.FTZ R10, R55, R2.reuse, R10 ;  /* 0x00000002370a7223 */ /* 0x080fe2000001000a */
[----:B------:R-:W-:Y:S02]  /*7a10*/  HADD2.F32 R59, -RZ, R59.H0_H0 ;  /* 0x2000003bff3b7230 */ /* 0x000fe40000004100 */
[-C--:B------:R-:W-:Y:S01]  /*7a20*/  FFMA.FTZ R18, R57, R2.reuse, R18 ;  /* 0x0000000239127223 */ /* 0x080fe20000010012 */
[----:B-----5:R-:W-:Y:S02]  /*7a30*/  HADD2.F32 R60, -RZ, R19.H0_H0 ;  /* 0x20000013ff3c7230 */ /* 0x020fe40000004100 */
[----:B------:R-:W-:Y:S01]  /*7a40*/  FFMA.FTZ R65, R58, R2, R65 ;  /* 0x000000023a417223 */ /* 0x000fe20000010041 */
[----:B-1----:R-:W-:-:S02]  /*7a50*/  HADD2.F32 R61, -RZ, R14.H0_H0 ;  /* 0x2000000eff3d7230 */ /* 0x002fc40000004100 */
[----:B--2---:R-:W-:Y:S02]  /*7a60*/  HADD2.F32 R62, -RZ, R5.H0_H0 ;  /* 0x20000005ff3e7230 */ /* 0x004fe40000004100 */
[-C--:B------:R-:W-:Y:S01]  /*7a70*/  FFMA.FTZ R5, R59, R63.reuse, R10 ;  /* 0x0000003f3b057223 */ /* 0x080fe2000001000a */
[----:B------:R-:W-:Y:S02]  /*7a80*/  HADD2.F32 R3, -RZ, R3.H1_H1 ;  /* 0x30000003ff037230 */ /* 0x000fe40000004100 */
[-C--:B------:R-:W-:Y:S01]  /*7a90*/  FFMA.FTZ R17, R60, R63.reuse, R17 ;  /* 0x0000003f3c117223 */ /* 0x080fe20000010011 */
[----:B0-----:R-:W-:Y:S02]  /*7aa0*/  HADD2.F32 R72, -RZ, R72.H0_H0 ;  /* 0x20000048ff487230 */ /* 0x001fe40000004100 */
[-C--:B------:R-:W-:Y:S01]  /*7ab0*/  FFMA.FTZ R18, R61, R63.reuse, R18 ;  /* 0x0000003f3d127223 */ /* 0x080fe20000010012 */
[----:B------:R-:W-:Y:S01]  /*7ac0*/  FFMA.FTZ R0, R62, R63, R65 ;  /* 0x0000003f3e007223 */ /* 0x000fe20000010041 */
[----:B------:R-:W-:-:S02]  /*7ad0*/  HADD2.F32 R70, -RZ, R70.H0_H0 ;  /* 0x20000046ff467230 */ /* 0x000fc40000004100 */
[----:B------:R-:W-:Y:S02]  /*7ae0*/  HADD2.F32 R71, -RZ, R71.H0_H0 ;  /* 0x20000047ff477230 */ /* 0x000fe40000004100 */
[----:B---3--:R-:W-:Y:S02]  /*7af0*/  HADD2.F32 R63, -RZ, R15.H0_H0 ;  /* 0x2000000fff3f7230 */ /* 0x008fe40000004100 */
[-C--:B------:R-:W-:Y:S01]  /*7b00*/  FFMA.FTZ R2, R72, R3.reuse, R17 ;  /* 0x0000000348027223 */ /* 0x080fe20000010011 */
[----:B------:R-:W0:Y:S01]  /*7b10*/  LDS.64 R14, [UR5+0x138] ;  /* 0x00013805ff0e7984 */ /* 0x000e220008000a00 */
[-C--:B------:R-:W-:Y:S01]  /*7b20*/  FFMA.FTZ R5, R70, R3.reuse, R5 ;  /* 0x0000000346057223 */ /* 0x080fe20000010005 */
[-C--:B------:R-:W-:Y:S01]  /*7b30*/  FFMA.FTZ R17, R71, R3.reuse, R18 ;  /* 0x0000000347117223 */ /* 0x080fe20000010012 */
[----:B------:R-:W-:Y:S01]  /*7b40*/  FFMA.FTZ R10, R63, R3, R0 ;  /* 0x000000033f0a7223 */ /* 0x000fe20000010000 */
        /* <DEDUP_REMOVED lines=20> */
[----:B------:R-:W1:Y:S01]  /*7c90*/  LDS.64 R16, [UR5+0x1b0] ;  /* 0x0001b005ff107984 */ /* 0x000e620008000a00 */
[----:B------:R-:W-:-:S02]  /*7ca0*/  HADD2 R64, R0, R23 ;  /* 0x0000001700407230 */ /* 0x000fc40000000000 */
[--C-:B------:R-:W-:Y:S01]  /*7cb0*/  HADD2.F32 R0, -RZ, R12.reuse.H0_H0 ;  /* 0x2000000cff007230 */ /* 0x100fe20000004100 */
[----:B------:R-:W-:Y:S01]  /*7cc0*/  HFMA2.MMA R8, R5, 1, 1, R44 ;  /* 0x3c003c0005087835 */ /* 0x000fe2000000002c */
[----:B------:R-:W-:Y:S01]  /*7cd0*/  HADD2.F32 R3, -RZ, R12.H1_H1 ;  /* 0x3000000cff037230 */ /* 0x000fe20000004100 */
        /* <DEDUP_REMOVED lines=13> */
[----:B------:R-:W-:-:S02]  /*7db0*/  FFMA.FTZ R18, R46, R10, R13 ;  /* 0x0000000a2e127223 */ /* 0x000fc4000001000d */
[----:B------:R-:W2:Y:S01]  /*7dc0*/  LDS.64 R12, [UR5+0x1b8] ;  /* 0x0001b805ff0c7984 */ /* 0x000ea20008000a00 */
[----:B------:R-:W-:Y:S01]  /*7dd0*/  FFMA.FTZ R23, R47, R10, R22 ;  /* 0x0000000a2f177223 */ /* 0x000fe20000010016 */
[--C-:B0-----:R-:W-:Y:S02]  /*7de0*/  HADD2.F32 R5, -RZ, R14.reuse.H0_H0 ;  /* 0x2000000eff057230 */ /* 0x101fe40000004100 */
        /* <DEDUP_REMOVED lines=32> */
[----:B------:R-:W-:-:S02]  /*7ff0*/  FFMA.FTZ R19, R26, R15, R19 ;  /* 0x0000000f1a137223 */ /* 0x000fc40000010013 */
[-C--:B------:R-:W-:Y:S01]  /*8000*/  FFMA.FTZ R44, R32, R15.reuse, R9 ;  /* 0x0000000f202c7223 */ /* 0x080fe20000010009 */
[-C--:B------:R-:W-:Y:S01]  /*8010*/  FFMA.FTZ R9, R33, R16.reuse, R10 ;  /* 0x0000001021097223 */ /* 0x080fe2000001000a */
[----:B------:R-:W-:Y:S01]  /*8020*/  FFMA.FTZ R22, R25, R15, R22 ;  /* 0x0000000f19167223 */ /* 0x000fe20000010016 */
[-C--:B------:R-:W-:Y:S01]  /*8030*/  FFMA.FTZ R10, R46, R16.reuse, R19 ;  /* 0x000000102e0a7223 */ /* 0x080fe20000010013 */
[-C--:B------:R-:W-:Y:S01]  /*8040*/  FFMA.FTZ R19, R47, R16.reuse, R44 ;  /* 0x000000102f137223 */ /* 0x080fe2000001002c */
[----:B--2---:R-:W-:Y:S02]  /*8050*/  HADD2.F32 R15, -RZ, R12.H0_H0 ;  /* 0x2000000cff0f7230 */ /* 0x004fe40000004100 */
[----:B------:R-:W-:Y:S01]  /*8060*/  FFMA.FTZ R22, R45, R16, R22 ;  /* 0x000000102d167223 */ /* 0x000fe20000010016 */
[-C--:B------:R-:W-:Y:S01]  /*8070*/  FFMA.FTZ R17, R49, R18.reuse, R10 ;  /* 0x0000001231117223 */ /* 0x080fe2000001000a */
        /* <DEDUP_REMOVED lines=19> */
[-C--:B------:R-:W-:Y:S01]  /*81b0*/  FFMA.FTZ R23, R71, R13.reuse, R18 ;  /* 0x0000000d47177223 */ /* 0x080fe20000010012 */
[-C--:B------:R-:W-:Y:S01]  /*81c0*/  FFMA.FTZ R12, R72, R13.reuse, R15 ;  /* 0x0000000d480c7223 */ /* 0x080fe2000001000f */
[----:B------:R-:W-:Y:S01]  /*81d0*/  FFMA.FTZ R18, R63, R13, R10 ;  /* 0x0000000d3f127223 */ /* 0x000fe2000001000a */
[----:B------:R-:W-:Y:S01]  /*81e0*/  FMUL.FTZ R10, R27, R14 ;  /* 0x0000000e1b0a7220 */ /* 0x000fe20000410000 */
[----:B------:R-:W-:Y:S01]  /*81f0*/  FMUL.FTZ R3, R30, R3 ;  /* 0x000000031e037220 */ /* 0x000fe20000410000 */
[----:B------:R-:W-:Y:S01]  /*8200*/  FMUL.FTZ R0, R29, R0 ;  /* 0x000000001d007220 */ /* 0x000fe20000410000 */
[----:B------:R-:W1:Y:S01]  /*8210*/  LDS.64 R14, [UR5+0x38] ;  /* 0x00003805ff0e7984 */ /* 0x000e620008000a00 */
[----:B------:R-:W-:Y:S01]  /*8220*/  FFMA.FTZ R19, R70, R13, R9 ;  /* 0x0000000d46137223 */ /* 0x000fe20000010009 */
        /* <DEDUP_REMOVED lines=13> */
[----:B------:R-:W-:Y:S01]  /*8300*/  F2FP.F16.F32.PACK_AB R23, RZ, R23 ;  /* 0x00000017ff17723e */ /* 0x000fe200000000ff */
[----:B------:R-:W-:Y:S01]  /*8310*/  HFMA2.MMA R5, R3, 1, 1, R42 ;  /* 0x3c003c0003057835 */ /* 0x000fe2000000002a */
[----:B------:R-:W-:Y:S01]  /*8320*/  PRMT R9, R9, 0x5410, R10 ;  /* 0x0000541009097816 */ /* 0x000fe2000000000a */
[----:B0-----:R-:W-:Y:S01]  /*8330*/  HADD2.F32 R0, -RZ, R16.H0_H0 ;  /* 0x20000010ff007230 */ /* 0x001fe20000004100 */
[----:B------:R-:W-:-:S02]  /*8340*/  PRMT R3, R19, 0x5410, R12 ;  /* 0x0000541013037816 */ /* 0x000fc4000000000c */
[----:B------:R-:W-:Y:S02]  /*8350*/  PRMT R23, R23, 0x5410, R18 ;  /* 0x0000541017177816 */ /* 0x000fe40000000012 */
[----:B------:R-:W0:Y:S01]  /*8360*/  LDS.64 R18, [UR5+0x230] ;  /* 0x00023005ff127984 */ /* 0x000e220008000a00 */
[----:B------:R-:W-:Y:S02]  /*8370*/  HADD2 R10, R9, R39 ;  /* 0x00000027090a7230 */ /* 0x000fe40000000000 */
[----:B------:R-:W-:Y:S01]  /*8380*/  HADD2.F32 R9, -RZ, R16.H1_H1 ;  /* 0x30000010ff097230 */ /* 0x000fe20000004100 */
[----:B------:R-:W-:Y:S01]  /*8390*/  HFMA2.MMA R3, R3, 1, 1, R40 ;  /* 0x3c003c0003037835 */ /* 0x000fe20000000028 */
[--C-:B------:R-:W-:Y:S02]  /*83a0*/  HADD2.F32 R16, -RZ, R17.reuse.H0_H0 ;  /* 0x20000011ff107230 */ /* 0x100fe40000004100 */
[----:B------:R-:W-:Y:S01]  /*83b0*/  FFMA.FTZ R13, R7, R0, RZ ;  /* 0x00000000070d7223 */ /* 0x000fe200000100ff */
[----:B------:R-:W-:Y:S01]  /*83c0*/  HADD2.F32 R22, -RZ, R17.H1_H1 ;  /* 0x30000011ff167230 */ /* 0x000fe20000004100 */
[----:B------:R-:W-:Y:S01]  /*83d0*/  HFMA2.MMA R12, R23, 1, 1, R41 ;  /* 0x3c003c00170c7835 */ /* 0x000fe20000000029 */
        /* <DEDUP_REMOVED lines=10> */
[----:B------:R-:W-:-:S02]  /*8480*/  FFMA.FTZ R41, R16, R47, R40 ;  /* 0x0000002f10297223 */ /* 0x000fc40000010028 */
[----:B------:R-:W2:Y:S01]  /*8490*/  LDS.64 R16, [UR5+0x238] ;  /* 0x00023805ff107984 */ /* 0x000ea20008000a00 */
[--C-:B-1----:R-:W-:Y:S02]  /*84a0*/  HADD2.F32 R13, -RZ, R14.reuse.H0_H0 ;  /* 0x2000000eff0d7230 */ /* 0x102fe40000004100 */
[----:B------:R-:W-:Y:S01]  /*84b0*/  FFMA.FTZ R9, R48, R22, R9 ;  /* 0x0000001630097223 */ /* 0x000fe20000010009 */
[C---:B------:R-:W-:Y:S01]  /*84c0*/  FFMA.FTZ R40, R22.reuse, R69, R23 ;  /* 0x0000004516287223 */ /* 0x040fe20000010017 */
[C---:B------:R-:W-:Y:S01]  /*84d0*/  FFMA.FTZ R39, R22.reuse, R49, R0 ;  /* 0x0000003116277223 */ /* 0x040fe20000010000 */
[----:B------:R-:W-:Y:S01]  /*84e0*/  FFMA.FTZ R41, R22, R68, R41 ;  /* 0x0000004416297223 */ /* 0x000fe20000010029 */
[----:B------:R-:W-:Y:S02]  /*84f0*/  HADD2.F32 R14, -RZ, R14.H1_H1 ;  /* 0x3000000eff0e7230 */ /* 0x000fe40000004100 */
[----:B------:R-:W-:Y:S01]  /*8500*/  FFMA.FTZ R0, R50, R13, R9 ;  /* 0x0000000d32007223 */ /* 0x000fe20000010009 */
[C---:B------:R-:W-:Y:S01]  /*8510*/  FFMA.FTZ R9, R13.reuse, R51, R40 ;  /* 0x000000330d097223 */ /* 0x040fe20000010028 */
[C---:B------:R-:W-:Y:S01]  /*8520*/  FFMA.FTZ R40, R13.reuse, R52, R39 ;  /* 0x000000340d287223 */ /* 0x040fe20000010027 */
[----:B------:R-:W-:Y:S01]  /*8530*/  FFMA.FTZ R41, R13, R54, R41 ;  /* 0x000000360d297223 */ /* 0x000fe20000010029 */
[----:B------:R-:W-:-:S02]  /*8540*/  HADD2.F32 R23, -RZ, R15.H0_H0 ;  /* 0x2000000fff177230 */ /* 0x000fc40000004100 */
        /* <DEDUP_REMOVED lines=41> */
[----:B------:R-:W-:Y:S01]  /*87e0*/  FMUL.FTZ R9, R30, R9 ;  /* 0x000000091e097220 */ /* 0x000fe20000410000 */
[-C--:B------:R-:W-:Y:S01]  /*87f0*/  FFMA.FTZ R14, R55, R16.reuse, R14 ;  /* 0x00000010370e7223 */ /* 0x080fe2000001000e */
[-C--:B------:R-:W-:Y:S01]  /*8800*/  FFMA.FTZ R39, R56, R16.reuse, R15 ;  /* 0x0000001038277223 */ /* 0x080fe2000001000f */
[-C--:B------:R-:W-:Y:S01]  /*8810*/  FFMA.FTZ R40, R57, R16.reuse, R40 ;  /* 0x0000001039287223 */ /* 0x080fe20000010028 */
[----:B------:R-:W-:Y:S01]  /*8820*/  FFMA.FTZ R41, R58, R16, R41 ;  /* 0x000000103a297223 */ /* 0x000fe20000010029 */
[----:B------:R-:W-:Y:S01]  /*8830*/  FMUL.FTZ R22, R29, R22 ;  /* 0x000000161d167220 */ /* 0x000fe20000410000 */
[----:B------:R-:W-:Y:S02]  /*8840*/  HADD2.F32 R17, -RZ, R17.H1_H1 ;  /* 0x30000011ff117230 */ /* 0x000fe40000004100 */
[-C--:B------:R-:W-:Y:S01]  /*8850*/  FFMA.FTZ R15, R59, R23.reuse, R14 ;  /* 0x000000173b0f7223 */ /* 0x080fe2000001000e */
[-C--:B------:R-:W-:Y:S01]  /*8860*/  FFMA.FTZ R39, R60, R23.reuse, R39 ;  /* 0x000000173c277223 */ /* 0x080fe20000010027 */
[-C--:B------:R-:W-:Y:S01]  /*8870*/  FFMA.FTZ R40, R61, R23.reuse, R40 ;  /* 0x000000173d287223 */ /* 0x080fe20000010028 */
[----:B------:R-:W-:Y:S01]  /*8880*/  FFMA.FTZ R16, R62, R23, R41 ;  /* 0x000000173e107223 */ /* 0x000fe20000010029 */
[----:B------:R-:W-:Y:S01]  /*8890*/  F2FP.F16.F32.PACK_AB R9, RZ, R9 ;  /* 0x00000009ff09723e */ /* 0x000fe200000000ff */
[-C--:B------:R-:W-:Y:S01]  /*88a0*/  FFMA.FTZ R15, R70, R17.reuse, R15 ;  /* 0x00000011460f7223 */ /* 0x080fe2000001000f */
[----:B------:R-:W-:Y:S01]  /*88b0*/  F2FP.F16.F32.PACK_AB R22, RZ, R22 ;  /* 0x00000016ff16723e */ /* 0x000fe200000000ff */
[-C--:B------:R-:W-:Y:S01]  /*88c0*/  FFMA.FTZ R14, R72, R17.reuse, R39 ;  /* 0x00000011480e7223 */ /* 0x080fe20000010027 */
[-C--:B------:R-:W-:Y:S01]  /*88d0*/  FFMA.FTZ R23, R71, R17.reuse, R40 ;  /* 0x0000001147177223 */ /* 0x080fe20000010028 */
[----:B------:R-:W-:Y:S01]  /*88e0*/  FFMA.FTZ R40, R63, R17, R16 ;  /* 0x000000113f287223 */ /* 0x000fe20000010010 */
[----:B------:R-:W-:Y:S01]  /*88f0*/  PRMT R39, R9, 0x5410, R22 ;  /* 0x0000541009277816 */ /* 0x000fe20000000016 */
[----:B------:R-:W1:Y:S01]  /*8900*/  LDS.64 R16, [UR5+0x2b8] ;  /* 0x0002b805ff107984 */ /* 0x000e620008000a00 */
[----:B------:R-:W-:Y:S01]  /*8910*/  FMUL.FTZ R15, R30, R15 ;  /* 0x0000000f1e0f7220 */ /* 0x000fe20000410000 */
[----:B------:R-:W-:Y:S01]  /*8920*/  FMUL.FTZ R9, R29, R14 ;  /* 0x0000000e1d097220 */ /* 0x000fe20000410000 */
[C---:B------:R-:W-:Y:S01]  /*8930*/  FMUL.FTZ R23, R28.reuse, R23 ;  /* 0x000000171c177220 */ /* 0x040fe20000410000 */
[C---:B------:R-:W-:Y:S01]  /*8940*/  FMUL.FTZ R40, R27.reuse, R40 ;  /* 0x000000281b287220 */ /* 0x040fe20000410000 */
[----:B------:R-:W-:Y:S01]  /*8950*/  FMUL.FTZ R13, R28, R13 ;  /* 0x0000000d1c0d7220 */ /* 0x000fe20000410000 */
[----:B------:R-:W-:Y:S01]  /*8960*/  FMUL.FTZ R0, R27, R0 ;  /* 0x000000001b007220 */ /* 0x000fe20000410000 */
[----:B------:R-:W-:-:S02]  /*8970*/  F2FP.F16.F32.PACK_AB R15, RZ, R15 ;  /* 0x0000000fff0f723e */ /* 0x000fc400000000ff */
[----:B------:R-:W-:Y:S02]  /*8980*/  F2FP.F16.F32.PACK_AB R9, RZ, R9 ;  /* 0x00000009ff09723e */ /* 0x000fe400000000ff */
[----:B------:R-:W-:Y:S02]  /*8990*/  F2FP.F16.F32.PACK_AB R23, RZ, R23 ;  /* 0x00000017ff17723e */ /* 0x000fe400000000ff */
[----:B------:R-:W-:Y:S02]  /*89a0*/  F2FP.F16.F32.PACK_AB R40, RZ, R40 ;  /* 0x00000028ff28723e */ /* 0x000fe400000000ff */
[----:B------:R-:W-:Y:S02]  /*89b0*/  PRMT R15, R15, 0x5410, R9 ;  /* 0x000054100f0f7816 */ /* 0x000fe40000000009 */
[----:B------:R-:W-:Y:S02]  /*89c0*/  F2FP.F16.F32.PACK_AB R13, RZ, R13 ;  /* 0x0000000dff0d723e */ /* 0x000fe400000000ff */
[----:B------:R-:W-:-:S02]  /*89d0*/  F2FP.F16.F32.PACK_AB R0, RZ, R0 ;  /* 0x00000000ff00723e */ /* 0x000fc400000000ff */
[----:B------:R-:W-:Y:S02]  /*89e0*/  PRMT R9, R23, 0x5410, R40 ;  /* 0x0000541017097816 */ /* 0x000fe40000000028 */
[----:B------:R-:W-:Y:S01]  /*89f0*/  PRMT R13, R13, 0x5410, R0 ;  /* 0x000054100d0d7816 */ /* 0x000fe20000000000 */
[----:B------:R-:W2:Y:S01]  /*8a00*/  LDS.64 R22, [UR5+0x330] ;  /* 0x00033005ff167984 */ /* 0x000ea20008000a00 */
[----:B------:R-:W-:Y:S01]  /*8a10*/  HFMA2.MMA R0, R15, 1, 1, R36 ;  /* 0x3c003c000f007835 */ /* 0x000fe20000000024 */
[----:B0-----:R-:W-:Y:S01]  /*8a20*/  HADD2.F32 R15, -RZ, R18.H0_H0 ;  /* 0x20000012ff0f7230 */ /* 0x001fe20000004100 */
[----:B------:R-:W-:Y:S01]  /*8a30*/  HFMA2.MMA R14, R39, 1, 1, R31 ;  /* 0x3c003c00270e7835 */ /* 0x000fe2000000001f */
[----:B------:R-:W-:Y:S01]  /*8a40*/  HADD2 R13, R13, R34 ;  /* 0x000000220d0d7230 */ /* 0x000fe20000000000 */
[----:B------:R-:W-:Y:S01]  /*8a50*/  HFMA2.MMA R9, R9, 1, 1, R35 ;  /* 0x3c003c0009097835 */ /* 0x000fe20000000023 */
[----:B------:R-:W-:Y:S02]  /*8a60*/  HADD2.F32 R31, -RZ, R18.H1_H1 ;  /* 0x30000012ff1f7230 */ /* 0x000fe40000004100 */
[----:B------:R-:W-:-:S02]  /*8a70*/  HADD2.F32 R34, -RZ, R19.H0_H0 ;  /* 0x20000013ff227230 */ /* 0x000fc40000004100 */
[----:B------:R-:W-:Y:S02]  /*8a80*/  HADD2.F32 R35, -RZ, R19.H1_H1 ;  /* 0x30000013ff237230 */ /* 0x000fe40000004100 */
[-C--:B------:R-:W-:Y:S01]  /*8a90*/  FFMA.FTZ R19, R7, R15.reuse, RZ ;  /* 0x0000000f07137223 */ /* 0x080fe200000100ff */
[-C--:B------:R-:W-:Y:S01]  /*8aa0*/  FFMA.FTZ R36, R4, R15.reuse, RZ ;  /* 0x0000000f04247223 */ /* 0x080fe200000100ff */
[-C--:B------:R-:W-:Y:S01]  /*8ab0*/  FFMA.FTZ R39, R11, R15.reuse, RZ ;  /* 0x0000000f0b277223 */ /* 0x080fe200000100ff */
[----:B------:R-:W-:Y:S01]  /*8ac0*/  FFMA.FTZ R15, R6, R15, RZ ;  /* 0x0000000f060f7223 */ /* 0x000fe200000100ff */
[----:B------:R-:W-:-:S03]  /*8ad0*/  FFMA.FTZ R18, R24, R31, R19 ;  /* 0x0000001f18127223 */ /* 0x000fc60000010013 */
[-C--:B------:R-:W-:Y:S01]  /*8ae0*/  FFMA.FTZ R42, R32, R31.reuse, R15 ;  /* 0x0000001f202a7223 */ /* 0x080fe2000001000f */
[-C--:B------:R-:W-:Y:S02]  /*8af0*/  FFMA.FTZ R15, R33, R34.reuse, R18 ;  /* 0x00000022210f7223 */ /* 0x080fe40000010012 */
[----:B------:R-:W0:Y:S01]  /*8b00*/  LDS.64 R18, [UR5+0x338] ;  /* 0x00033805ff127984 */ /* 0x000e220008000a00 */
[-C--:B------:R-:W-:Y:S01]  /*8b10*/  FFMA.FTZ R36, R25, R31.reuse, R36 ;  /* 0x0000001f19247223 */ /* 0x080fe20000010024 */
[----:B------:R-:W-:Y:S01]  /*8b20*/  FFMA.FTZ R39, R26, R31, R39 ;  /* 0x0000001f1a277223 */ /* 0x000fe20000010027 */
[-C--:B------:R-:W-:Y:S02]  /*8b30*/  FFMA.FTZ R41, R47, R34.reuse, R42 ;  /* 0x000000222f297223 */ /* 0x080fe4000001002a */
        /* <DEDUP_REMOVED lines=64> */
[----:B------:R-:W-:Y:S01]  /*8f40*/  IADD3 R121, R121, 0x20, RZ ;  /* 0x0000002079797810 */ /* 0x000fe20007ffe0ff */
[-C--:B------:R-:W-:Y:S01]  /*8f50*/  FFMA.FTZ R71, R71, R19.reuse, R52 ;  /* 0x0000001347477223 */ /* 0x080fe20000010034 */
[----:B------:R-:W-:Y:S01]  /*8f60*/  FFMA.FTZ R62, R63, R19, R62 ;  /* 0x000000133f3e7223 */ /* 0x000fe2000001003e */
[C---:B------:R-:W-:Y:S01]  /*8f70*/  FMUL.FTZ R15, R30.reuse, R15 ;  /* 0x0000000f1e0f7220 */ /* 0x040fe20000410000 */
[C---:B------:R-:W-:Y:S01]  /*8f80*/  FMUL.FTZ R16, R29.reuse, R16 ;  /* 0x000000101d107220 */ /* 0x040fe20000410000 */
[----:B------:R-:W-:Y:S01]  /*8f90*/  FMUL.FTZ R59, R30, R59 ;  /* 0x0000003b1e3b7220 */ /* 0x000fe20000410000 */
[----:B------:R-:W-:Y:S01]  /*8fa0*/  FMUL.FTZ R72, R29, R72 ;  /* 0x000000481d487220 */ /* 0x000fe20000410000 */
[C---:B------:R-:W-:Y:S01]  /*8fb0*/  FMUL.FTZ R31, R28.reuse, R31 ;  /* 0x0000001f1c1f7220 */ /* 0x040fe20000410000 */
[----:B------:R-:W-:Y:S01]  /*8fc0*/  FMUL.FTZ R34, R27, R34 ;  /* 0x000000221b227220 */ /* 0x000fe20000410000 */
[C---:B------:R-:W-:Y:S01]  /*8fd0*/  ISETP.GE.AND P0, PT, R121.reuse, UR7, PT ;  /* 0x0000000779007c0c */ /* 0x040fe2000bf06270 */
[----:B------:R-:W-:Y:S01]  /*8fe0*/  FMUL.FTZ R71, R28, R71 ;  /* 0x000000471c477220 */ /* 0x000fe20000410000 */
[----:B------:R-:W-:Y:S01]  /*8ff0*/  ISETP.LT.AND P1, PT, R121, R122, PT ;  /* 0x0000007a7900720c */ /* 0x000fe20003f21270 */
        /* <DEDUP_REMOVED lines=14> */
[----:B------:R-:W-:Y:S01]  /*90e0*/  HFMA2.MMA R2, R2, 1, 1, R43 ;  /* 0x3c003c0002027835 */ /* 0x000fe2000000002b */
[----:B------:R-:W-:Y:S01]  /*90f0*/  HADD2 R4, R31, R38 ;  /* 0x000000261f047230 */ /* 0x000fe20000000000 */
[----:B------:R-:W-:-:S02]  /*9100*/  HFMA2.MMA R11, R15, 1, 1, R37 ;  /* 0x3c003c000f0b7835 */ /* 0x000fc40000000025 */
[----:B------:R-:W-:Y:S01]  /*9110*/  HFMA2.MMA R6, R59, 1, 1, R53 ;  /* 0x3c003c003b067835 */ /* 0x000fe20000000035 */
[----:B------:R-:W-:Y:S02]  /*9120*/  HADD2 R7, R71, R64 ;  /* 0x0000004047077230 */ /* 0x000fe40000000000 */
[----:B------:R-:W-:Y:S01]  /*9130*/  IMAD.WIDE R38, R113, 0x4, R20 ;  /* 0x0000000471267825 */ /* 0x000fe200078e0214 */
[----:B------:R-:W-:Y:S07]  /*9140*/  @!P0 BRA P1, `(.L_x_3200) ;  /* 0xffffff7c00408947 */ /* 0x000fee000083ffff */
.L_x_3199:
[----:B------:R-:W-:-:S04]  /*9150*/  ISETP.GE.AND P0, PT, R121, R122, PT ;  /* 0x0000007a7900720c */ /* 0x000fc80003f06270 */
[----:B------:R-:W-:-:S13]  /*9160*/  ISETP.GE.OR P0, PT, R121, R80, P0 ;  /* 0x000000507900720c */ /* 0x000fda0000706670 */
[----:B------:R-:W-:Y:S05]  /*9170*/  @P0 BRA `(.L_x_3201) ;  /* 0x0000004800480947 */ /* 0x000fea0003800000 */
.L_x_3202:
        /* <DEDUP_REMOVED lines=8> */
[----:B-1----:R-:W-:-:S06]  /*9200*/  @!P0 IMAD.WIDE R30, R15, 0x2, R30 ;  /* 0x000000020f1e8825 */ /* 0x002fcc00078e021e */
[----:B------:R1:W5:Y:S01]  /*9210*/  @!P0 LDG.E.U16.CONSTANT R30, desc[UR8][R30.64] ;  /* 0x000000081e1e8981 */ /* 0x000362000c1e9500 */
[----:B------:R-:W-:-:S04]  /*9220*/  @!P0 IADD3 R115, R115, 0x1, RZ ;  /* 0x0000000173738810 */ /* 0x000fc80007ffe0ff */
[----:B------:R-:W-:-:S06]  /*9230*/  @!P0 LEA R36, R115, R124, 0x3 ;  /* 0x0000007c73248211 */ /* 0x000fcc00078e18ff */
[----:B------:R-:W4:Y:S01]  /*9240*/  @!P0 LDL.64 R36, [R36] ;  /* 0x0000000024248983 */ /* 0x000f220000100a00 */
[----:B0-----:R-:W-:Y:S01]  /*9250*/  IMAD.WIDE R132, R113, 0x4, R132 ;  /* 0x0000000471847825 */ /* 0x001fe200078e0284 */
[----:B--2---:R-:W-:-:S04]  /*9260*/  LOP3.LUT R32, R26, 0x3f, RZ, 0xc0, !PT ;  /* 0x0000003f1a207812 */ /* 0x004fc800078ec0ff */
[----:B------:R-:W-:-:S04]  /*9270*/  IADD3 R32, R32, -0x20, RZ ;  /* 0xffffffe020207810 */ /* 0x000fc80007ffe0ff */
[----:B------:R0:W-:Y:S01]  /*9280*/  I2F.F16 R51, R32 ;  /* 0x0000002000337306 */ /* 0x0001e20000200c00 */
[----:B------:R-:W-:Y:S02]  /*9290*/  LOP3.LUT R29, R27, 0x3f, RZ, 0xc0, !PT ;  /* 0x0000003f1b1d7812 */ /* 0x000fe400078ec0ff */
[----:B------:R-:W-:Y:S02]  /*92a0*/  LOP3.LUT R28, R25, 0x3f, RZ, 0xc0, !PT ;  /* 0x0000003f191c7812 */ /* 0x000fe400078ec0ff */
[----:B0-----:R-:W-:Y:S02]  /*92b0*/  SHF.R.U32.HI R32, RZ, 0x18, R24 ;  /* 0x00000018ff207819 */ /* 0x001fe40000011618 */
[----:B------:R-:W-:Y:S02]  /*92c0*/  IADD3 R49, R29, -0x20, RZ ;  /* 0xffffffe01d317810 */ /* 0x000fe40007ffe0ff */
[----:B------:R-:W-:Y:S02]  /*92d0*/  LOP3.LUT R32, R32, 0x3f, RZ, 0xc0, !PT ;  /* 0x0000003f20207812 */ /* 0x000fe400078ec0ff */
[----:B------:R-:W-:-:S02]  /*92e0*/  IADD3 R28, R28, -0x20, RZ ;  /* 0xffffffe01c1c7810 */ /* 0x000fc40007ffe0ff */
[----:B------:R-:W-:Y:S02]  /*92f0*/  SHF.R.U32.HI R29, RZ, 0x6, R25 ;  /* 0x00000006ff1d7819 */ /* 0x000fe40000011619 */
[----:B------:R-:W-:Y:S01]  /*9300*/  IADD3 R32, R32, -0x20, RZ ;  /* 0xffffffe020207810 */ /* 0x000fe20007ffe0ff */
[----:B------:R0:W-:Y:S01]  /*9310*/  I2F.F16 R53, R28 ;  /* 0x0000001c00357306 */ /* 0x0001e20000200c00 */
[----:B------:R-:W-:Y:S02]  /*9320*/  LOP3.LUT R29, R29, 0x3f, RZ, 0xc0, !PT ;  /* 0x0000003f1d1d7812 */ /* 0x000fe400078ec0ff */
[----:B------:R-:W-:Y:S02]  /*9330*/  LOP3.LUT R15, R24, 0x3f, RZ, 0xc0, !PT ;  /* 0x0000003f180f7812 */ /* 0x000fe400078ec0ff */
[----:B------:R-:W-:-:S03]  /*9340*/  IADD3 R38, R29, -0x20, RZ ;  /* 0xffffffe01d267810 */ /* 0x000fc60007ffe0ff */
[----:B------:R2:W-:Y:S01]  /*9350*/  I2F.F16 R47, R32 ;  /* 0x00000020002f7306 */ /* 0x0005e20000200c00 */
[----:B0-----:R-:W-:Y:S02]  /*9360*/  SHF.R.U32.HI R28, RZ, 0x6, R27 ;  /* 0x00000006ff1c7819 */ /* 0x001fe4000001161b */
[----:B------:R-:W-:Y:S02]  /*9370*/  IADD3 R15, R15, -0x20, RZ ;  /* 0xffffffe00f0f7810 */ /* 0x000fe40007ffe0ff */
[----:B------:R-:W-:Y:S02]  /*9380*/  LOP3.LUT R29, R28, 0x3f, RZ, 0xc0, !PT ;  /* 0x0000003f1c1d7812 */ /* 0x000fe400078ec0ff */
[----:B--2---:R-:W-:Y:S02]  /*9390*/  SHF.R.U32.HI R32, RZ, 0xc, R26 ;  /* 0x0000000cff207819 */ /* 0x004fe4000001161a */
[----:B------:R-:W-:Y:S02]  /*93a0*/  SHF.R.U32.HI R28, RZ, 0x6, R24 ;  /* 0x00000006ff1c7819 */ /* 0x000fe40000011618 */
[----:B------:R-:W-:Y:S01]  /*93b0*/  LOP3.LUT R32, R32, 0x3f, RZ, 0xc0, !PT ;  /* 0x0000003f20207812 */ /* 0x000fe200078ec0ff */
[----:B------:R0:W-:Y:S03]  /*93c0*/  I2F.F16 R55, R15 ;  /* 0x0000000f00377306 */ /* 0x0001e60000200c00 */
[----:B------:R-:W-:-:S02]  /*93d0*/  IADD3 R32, R32, -0x20, RZ ;  /* 0xffffffe020207810 */ /* 0x000fc40007ffe0ff */
[----:B0-----:R-:W-:-:S03]  /*93e0*/  LOP3.LUT R15, R28, 0x3f, RZ, 0xc0, !PT ;  /* 0x0000003f1c0f7812 */ /* 0x001fc600078ec0ff */
[----:B------:R0:W-:Y:S01]  /*93f0*/  I2F.F16 R46, R32 ;  /* 0x00000020002e7306 */ /* 0x0001e20000200c00 */
[----:B------:R-:W-:Y:S02]  /*9400*/  IADD3 R33, R29, -0x20, RZ ;  /* 0xffffffe01d217810 */ /* 0x000fe40007ffe0ff */
[----:B------:R-:W-:Y:S02]  /*9410*/  IADD3 R15, R15, -0x20, RZ ;  /* 0xffffffe00f0f7810 */ /* 0x000fe40007ffe0ff */
[----:B0-----:R-:W-:-:S03]  /*9420*/  SHF.R.U32.HI R32, RZ, 0x18, R27 ;  /* 0x00000018ff207819 */ /* 0x001fc6000001161b */
[----:B------:R0:W-:Y:S01]  /*9430*/  I2F.F16 R40, R15 ;  /* 0x0000000f00287306 */ /* 0x0001e20000200c00 */
[----:B------:R-:W-:-:S07]  /*9440*/  LOP3.LUT R32, R32, 0x3f, RZ, 0xc0, !PT ;  /* 0x0000003f20207812 */ /* 0x000fce00078ec0ff */
[----:B------:R2:W-:Y:S01]  /*9450*/  I2F.F16 R28, R33 ;  /* 0x00000021001c7306 */ /* 0x0005e20000200c00 */
[--C-:B0-----:R-:W-:Y:S02]  /*9460*/  SHF.R.U32.HI R15, RZ, 0x12, R25.reuse ;  /* 0x00000012ff0f7819 */ /* 0x101fe40000011619 */
[----:B------:R-:W-:Y:S02]  /*9470*/  IADD3 R32, R32, -0x20, RZ ;  /* 0xffffffe020207810 */ /* 0x000fe40007ffe0ff */
[----:B------:R-:W-:Y:S02]  /*9480*/  LOP3.LUT R15, R15, 0x3f, RZ, 0xc0, !PT ;  /* 0x0000003f0f0f7812 */ /* 0x000fe400078ec0ff */
[----:B--2---:R-:W-:Y:S01]  /*9490*/  SHF.R.U32.HI R33, RZ, 0x18, R25 ;  /* 0x00000018ff217819 */ /* 0x004fe20000011619 */
[----:B------:R3:W-:Y:S03]  /*94a0*/  I2F.F16 R41, R32 ;  /* 0x0000002000297306 */ /* 0x0007e60000200c00 */
[----:B------:R-:W-:-:S02]  /*94b0*/  LOP3.LUT R33, R33, 0x3f, RZ, 0xc0, !PT ;  /* 0x0000003f21217812 */ /* 0x000fc400078ec0ff */
[----:B------:R-:W-:Y:S02]  /*94c0*/  IADD3 R15, R15, -0x20, RZ ;  /* 0xffffffe00f0f7810 */ /* 0x000fe40007ffe0ff */
[----:B------:R-:W-:Y:S02]  /*94d0*/  IADD3 R33, R33, -0x20, RZ ;  /* 0xffffffe021217810 */ /* 0x000fe40007ffe0ff */
[----:B---3--:R-:W-:Y:S01]  /*94e0*/  SHF.R.U32 R32, R26, 0x1e, R18 ;  /* 0x0000001e1a207819 */ /* 0x008fe20000001612 */
[----:B------:R0:W-:Y:S03]  /*94f0*/  I2F.F16 R48, R15 ;  /* 0x0000000f00307306 */ /* 0x0001e60000200c00 */
[----:B------:R-:W-:-:S05]  /*9500*/  LOP3.LUT R32, R32, 0x3f, RZ, 0xc0, !PT ;  /* 0x0000003f20207812 */ /* 0x000fca00078ec0ff */
[----:B------:R2:W-:Y:S01]  /*9510*/  I2F.F16 R45, R33 ;  /* 0x00000021002d7306 */ /* 0x0005e20000200c00 */
[--C-:B0-----:R-:W-:Y:S02]  /*9520*/  SHF.R.U32.HI R15, RZ, 0x18, R26.reuse ;  /* 0x00000018ff0f7819 */ /* 0x101fe4000001161a */
[----:B------:R-:W-:Y:S02]  /*9530*/  IADD3 R52, R32, -0x20, RZ ;  /* 0xffffffe020347810 */ /* 0x000fe40007ffe0ff */
[----:B------:R-:W-:Y:S02]  /*9540*/  LOP3.LUT R15, R15, 0x3f, RZ, 0xc0, !PT ;  /* 0x0000003f0f0f7812 */ /* 0x000fe400078ec0ff */
[----:B--2---:R-:W-:Y:S02]  /*9550*/  SHF.R.U32.HI R33, RZ, 0xc, R27 ;  /* 0x0000000cff217819 */ /* 0x004fe4000001161b */
[----:B------:R-:W-:Y:S02]  /*9560*/  SHF.R.U32.HI R34, RZ, 0x6, R26 ;  /* 0x00000006ff227819 */ /* 0x000fe4000001161a */
[----:B------:R-:W-:-:S02]  /*9570*/  LOP3.LUT R33, R33, 0x3f, RZ, 0xc0, !PT ;  /* 0x0000003f21217812 */ /* 0x000fc400078ec0ff */
[----:B------:R-:W-:Y:S02]  /*9580*/  SHF.R.U32.HI R32, RZ, 0x4, R17 ;  /* 0x00000004ff207819 */ /* 0x000fe40000011611 */
[--C-:B------:R-:W-:Y:S02]  /*9590*/  SHF.R.U32.HI R29, RZ, 0xc, R24.reuse ;  /* 0x0000000cff1d7819 */ /* 0x100fe40000011618 */
[----:B-1----:R-:W-:Y:S02]  /*95a0*/  SHF.R.U32.HI R31, RZ, 0x12, R24 ;  /* 0x00000012ff1f7819 */ /* 0x002fe40000011618 */
[----:B------:R-:W-:Y:S02]  /*95b0*/  IADD3 R43, R15, -0x20, RZ ;  /* 0xffffffe00f2b7810 */ /* 0x000fe40007ffe0ff */
[----:B------:R-:W-:Y:S02]  /*95c0*/  LOP3.LUT R34, R34, 0x3f, RZ, 0xc0, !PT ;  /* 0x0000003f22227812 */ /* 0x000fe400078ec0ff */
[----:B------:R-:W-:-:S02]  /*95d0*/  SHF.R.U32.HI R15, RZ, 0x12, R27 ;  /* 0x00000012ff0f7819 */ /* 0x000fc4000001161b */
[----:B------:R-:W-:Y:S02]  /*95e0*/  IADD3 R33, R33, -0x20, RZ ;  /* 0xffffffe021217810 */ /* 0x000fe40007ffe0ff */
[----:B------:R-:W-:Y:S02]  /*95f0*/  SHF.R.U32 R24, R24, 0x1e, R16 ;  /* 0x0000001e18187819 */ /* 0x000fe40000001610 */
[----:B------:R-:W-:Y:S02]  /*9600*/  LOP3.LUT R32, R32, 0x3f, RZ, 0xc0, !PT ;  /* 0x0000003f20207812 */ /* 0x000fe400078ec0ff */
[----:B------:R-:W-:Y:S02]  /*9610*/  SHF.R.U32.HI R35, RZ, 0x12, R26 ;  /* 0x00000012ff237819 */ /* 0x000fe4000001161a */
[----:B------:R-:W-:Y:S01]  /*9620*/  SHF.R.U32 R27, R27, 0x1e, R19 ;  /* 0x0000001e1b1b7819 */ /* 0x000fe20000001613 */
[----:B------:R0:W-:Y:S01]  /*9630*/  I2F.F16 R44, R33 ;  /* 0x00000021002c7306 */ /* 0x0001e20000200c00 */
[----:B------:R-:W-:-:S02]  /*9640*/  IADD3 R34, R34, -0x20, RZ ;  /* 0xffffffe022227810 */ /* 0x000fc40007ffe0ff */
[----:B------:R-:W-:Y:S02]  /*9650*/  LOP3.LUT R24, R24, 0x3f, RZ, 0xc0, !PT ;  /* 0x0000003f18187812 */ /* 0x000fe400078ec0ff */
[----:B------:R-:W-:Y:S02]  /*9660*/  IADD3 R82, R32, -0x20, RZ ;  /* 0xffffffe020527810 */ /* 0x000fe40007ffe0ff */
[----:B------:R-:W-:Y:S02]  /*9670*/  LOP3.LUT R35, R35, 0x3f, RZ, 0xc0, !PT ;  /* 0x0000003f23237812 */ /* 0x000fe400078ec0ff */
[----:B------:R-:W-:Y:S02]  /*9680*/  LOP3.LUT R27, R27, 0x3f, RZ, 0xc0, !PT ;  /* 0x0000003f1b1b7812 */ /* 0x000fe400078ec0ff */
[----:B0-----:R-:W-:Y:S02]  /*9690*/  SHF.R.U32.HI R33, RZ, 0xa, R17 ;  /* 0x0000000aff217819 */ /* 0x001fe40000011611 */
[----:B------:R-:W-:Y:S01]  /*96a0*/  SHF.R.U32.HI R32, RZ, 0x4, R18 ;  /* 0x00000004ff207819 */ /* 0x000fe20000011612 */
[----:B------:R0:W-:Y:S01]  /*96b0*/  I2F.F16 R58, R34 ;  /* 0x00000022003a7306 */ /* 0x0001e20000200c00 */
[----:B------:R-:W-:-:S02]  /*96c0*/  IADD3 R24, R24, -0x20, RZ ;  /* 0xffffffe018187810 */ /* 0x000fc40007ffe0ff */
[----:B------:R-:W-:Y:S02]  /*96d0*/  IADD3 R35, R35, -0x20, RZ ;  /* 0xffffffe023237810 */ /* 0x000fe40007ffe0ff */
[----:B------:R-:W-:Y:S02]  /*96e0*/  LOP3.LUT R33, R33, 0x3f, RZ, 0xc0, !PT ;  /* 0x0000003f21217812 */ /* 0x000fe400078ec0ff */
[----:B------:R-:W-:Y:S02]  /*96f0*/  LOP3.LUT R32, R32, 0x3f, RZ, 0xc0, !PT ;  /* 0x0000003f20207812 */ /* 0x000fe400078ec0ff */
[----:B0-----:R-:W-:Y:S01]  /*9700*/  IADD3 R34, R27, -0x20, RZ ;  /* 0xffffffe01b227810 */ /* 0x001fe20007ffe0ff */
[----:B------:R-:W-:Y:S01]  /*9710*/  I2F.F16 R42, R24 ;  /* 0x00000018002a7306 */ /* 0x000fe20000200c00 */
[----:B------:R-:W-:Y:S02]  /*9720*/  IADD3 R67, R33, -0x20, RZ ;  /* 0xffffffe021437810 */ /* 0x000fe40007ffe0ff */
[----:B------:R-:W-:-:S05]  /*9730*/  IADD3 R65, R32, -0x20, RZ ;  /* 0xffffffe020417810 */ /* 0x000fca0007ffe0ff */
[----:B------:R-:W-:Y:S08]  /*9740*/  I2F.F16 R61, R35 ;  /* 0x00000023003d7306 */ /* 0x000ff00000200c00 */
[----:B------:R0:W-:Y:S02]  /*9750*/  I2F.F16 R24, R34 ;  /* 0x0000002200187306 */ /* 0x0001e40000200c00 */
[----:B0-----:R0:W2:Y:S01]  /*9760*/  LDG.E.128.CONSTANT R32, desc[UR8][R132.64] ;  /* 0x0000000884207981 */ /* 0x0010a2000c1e9d00 */
[----:B------:R-:W-:-:S02]  /*9770*/  SHF.R.U32.HI R27, RZ, 0xa, R16 ;  /* 0x0000000aff1b7819 */ /* 0x000fc40000011610 */
[----:B------:R-:W-:Y:S02]  /*9780*/  LOP3.LUT R29, R29, 0x3f, RZ, 0xc0, !PT ;  /* 0x0000003f1d1d7812 */ /* 0x000fe400078ec0ff */
[----:B------:R-:W-:Y:S02]  /*9790*/  LOP3.LUT R31, R31, 0x3f, RZ, 0xc0, !PT ;  /* 0x0000003f1f1f7812 */ /* 0x000fe400078ec0ff */
[----:B------:R-:W-:Y:S02]  /*97a0*/  LOP3.LUT R27, R27, 0x3f, RZ, 0xc0, !PT ;  /* 0x0000003f1b1b7812 */ /* 0x000fe400078ec0ff */
[----:B------:R-:W-:Y:S02]  /*97b0*/  SHF.R.U32.HI R39, RZ, 0xa, R18 ;  /* 0x0000000aff277819 */ /* 0x000fe40000011612 */
[----:B------:R-:W-:Y:S02]  /*97c0*/  IADD3 R50, R29, -0x20, RZ ;  /* 0xffffffe01d327810 */ /* 0x000fe40007ffe0ff */
[----:B------:R-:W-:-:S02]  /*97d0*/  IADD3 R29, R31, -0x20, RZ ;  /* 0xffffffe01f1d7810 */ /* 0x000fc40007ffe0ff */
[----:B------:R-:W-:Y:S02]  /*97e0*/  IADD3 R27, R27, -0x20, RZ ;  /* 0xffffffe01b1b7810 */ /* 0x000fe40007ffe0ff */
[----:B------:R-:W-:Y:S02]  /*97f0*/  SHF.R.U32.HI R31, RZ, 0xc, R25 ;  /* 0x0000000cff1f7819 */ /* 0x000fe40000011619 */
[----:B------:R-:W-:Y:S01]  /*9800*/  LOP3.LUT R39, R39, 0x3f, RZ, 0xc0, !PT ;  /* 0x0000003f27277812 */ /* 0x000fe200078ec0ff */
[----:B------:R1:W-:Y:S01]  /*9810*/  I2F.F16 R60, R27 ;  /* 0x0000001b003c7306 */ /* 0x0003e20000200c00 */
[----:B------:R-:W-:Y:S02]  /*9820*/  LOP3.LUT R31, R31, 0x3f, RZ, 0xc0, !PT ;  /* 0x0000003f1f1f7812 */ /* 0x000fe400078ec0ff */
[----:B------:R-:W-:Y:S02]  /*9830*/  IADD3 R84, R39, -0x20, RZ ;  /* 0xffffffe027547810 */ /* 0x000fe40007ffe0ff */
[----:B------:R-:W-:-:S02]  /*9840*/  SHF.R.U32.HI R39, RZ, 0xa, R19 ;  /* 0x0000000aff277819 */ /* 0x000fc40000011613 */
[----:B-1----:R-:W-:Y:S02]  /*9850*/  SHF.R.U32.HI R27, RZ, 0x4, R19 ;  /* 0x00000004ff1b7819 */ /* 0x002fe40000011613 */
[----:B------:R-:W-:Y:S02]  /*9860*/  IADD3 R31, R31, -0x20, RZ ;  /* 0xffffffe01f1f7810 */ /* 0x000fe40007ffe0ff */
[----:B------:R-:W-:Y:S02]  /*9870*/  LOP3.LUT R27, R27, 0x3f, RZ, 0xc0, !PT ;  /* 0x0000003f1b1b7812 */ /* 0x000fe400078ec0ff */
[----:B------:R-:W-:Y:S02]  /*9880*/  LOP3.LUT R39, R39, 0x3f, RZ, 0xc0, !PT ;  /* 0x0000003f27277812 */ /* 0x000fe400078ec0ff */
[----:B------:R-:W-:Y:S02]  /*9890*/  SHF.R.U32.HI R56, RZ, 0x10, R16 ;  /* 0x00000010ff387819 */ /* 0x000fe40000011610 */
[----:B------:R-:W-:Y:S01]  /*98a0*/  IADD3 R54, R27, -0x20, RZ ;  /* 0xffffffe01b367810 */ /* 0x000fe20007ffe0ff */
[----:B------:R-:W1:Y:S01]  /*98b0*/  I2F.F16 R49, R49 ;  /* 0x0000003100317306 */ /* 0x000e620000200c00 */
[----:B------:R-:W-:-:S02]  /*98c0*/  IADD3 R27, R39, -0x20, RZ ;  /* 0xffffffe0271b7810 */ /* 0x000fc40007ffe0ff */
[----:B------:R-:W-:-:S05]  /*98d0*/  LOP3.LUT R39, R56, 0x3f, RZ, 0xc0, !PT ;  /* 0x0000003f38277812 */ /* 0x000fca00078ec0ff */
[----:B------:R-:W-:Y:S01]  /*98e0*/  I2F.F16 R50, R50 ;  /* 0x0000003200327306 */ /* 0x000fe20000200c00 */
[----:B------:R-:W-:Y:S02]  /*98f0*/  SHF.R.U32 R25, R25, 0x1e, R17 ;  /* 0x0000001e19197819 */ /* 0x000fe40000001611 */
[----:B------:R-:W-:-:S05]  /*9900*/  IADD3 R39, R39, -0x20, RZ ;  /* 0xffffffe027277810 */ /* 0x000fca0007ffe0ff */
[----:B------:R-:W3:Y:S01]  /*9910*/  I2F.F16 R29, R29 ;  /* 0x0000001d001d7306 */ /* 0x000ee20000200c00 */
[----:B------:R-:W-:Y:S02]  /*9920*/  SHF.R.U32.HI R56, RZ, 0x16, R16 ;  /* 0x00000016ff387819 */ /* 0x000fe40000011610 */
[----:B------:R-:W-:-:S05]  /*9930*/  SHF.R.U32.HI R63, RZ, 0x10, R18 ;  /* 0x00000010ff3f7819 */ /* 0x000fca0000011612 */
[----:B------:R-:W4:Y:S01]  /*9940*/  I2F.F16 R31, R31 ;  /* 0x0000001f001f7306 */ /* 0x000f220000200c00 */
[----:B------:R-:W-:Y:S02]  /*9950*/  LOP3.LUT R25, R25, 0x3f, RZ, 0xc0, !PT ;  /* 0x0000003f19197812 */ /* 0x000fe400078ec0ff */
[----:B------:R-:W-:Y:S02]  /*9960*/  SHF.R.U32.HI R57, RZ, 0x10, R17 ;  /* 0x00000010ff397819 */ /* 0x000fe40000011611 */
[----:B------:R-:W-:-:S03]  /*9970*/  LOP3.LUT R56, R56, 0x3f, RZ, 0xc0, !PT ;  /* 0x0000003f38387812 */ /* 0x000fc600078ec0ff */
[----:B------:R5:W-:Y:S01]  /*9980*/  I2F.F16 R105, R39 ;  /* 0x0000002700697306 */ /* 0x000be20000200c00 */
[----:B------:R-:W-:Y:S02]  /*9990*/  IADD3 R26, R25, -0x20, RZ ;  /* 0xffffffe0191a7810 */ /* 0x000fe40007ffe0ff */
[----:B------:R-:W-:Y:S02]  /*99a0*/  LOP3.LUT R57, R57, 0x3f, RZ, 0xc0, !PT ;  /* 0x0000003f39397812 */ /* 0x000fe400078ec0ff */
[----:B------:R-:W-:Y:S02]  /*99b0*/  SHF.R.U32.HI R25, RZ, 0x4, R16 ;  /* 0x00000004ff197819 */ /* 0x000fe40000011610 */
[----:B-----5:R-:W-:Y:S02]  /*99c0*/  LOP3.LUT R39, R63, 0x3f, RZ, 0xc0, !PT ;  /* 0x0000003f3f277812 */ /* 0x020fe400078ec0ff */
[----:B------:R-:W-:Y:S02]  /*99d0*/  SHF.R.U32.HI R63, RZ, 0x16, R18 ;  /* 0x00000016ff3f7819 */ /* 0x000fe40000011612 */
[----:B------:R-:W-:-:S02]  /*99e0*/  IADD3 R56, R56, -0x20, RZ ;  /* 0xffffffe038387810 */ /* 0x000fc40007ffe0ff */
[----:B------:R-:W-:Y:S02]  /*99f0*/  LOP3.LUT R15, R15, 0x3f, RZ, 0xc0, !PT ;  /* 0x0000003f0f0f7812 */ /* 0x000fe400078ec0ff */
[----:B------:R-:W-:Y:S02]  /*9a00*/  LOP3.LUT R63, R63, 0x3f, RZ, 0xc0, !PT ;  /* 0x0000003f3f3f7812 */ /* 0x000fe400078ec0ff */
[----:B------:R-:W-:Y:S02]  /*9a10*/  @!P0 IADD3 R114, R30, R121, RZ ;  /* 0x000000791e728210 */ /* 0x000fe40007ffe0ff */
[----:B-1----:R-:W-:Y:S02]  /*9a20*/  PRMT R49, R49, 0x5410, R28 ;  /* 0x0000541031317816 */ /* 0x002fe4000000001c */
[----:B---3--:R-:W-:Y:S02]  /*9a30*/  PRMT R50, R50, 0x5410, R29 ;  /* 0x0000541032327816 */ /* 0x008fe4000000001d */
[----:B----4-:R-:W-:Y:S01]  /*9a40*/  PRMT R48, R31, 0x5410, R48 ;  /* 0x000054101f307816 */ /* 0x010fe20000000030 */
[----:B------:R1:W-:Y:S01]  /*9a50*/  I2F.F16 R64, R56 ;  /* 0x0000003800407306 */ /* 0x0003e20000200c00 */
[----:B------:R-:W-:Y:S01]  /*9a60*/  IADD3 R57, R57, -0x20, RZ ;  /* 0xffffffe039397810 */ /* 0x000fe20007ffe0ff */
[----:B------:R-:W3:Y:S01]  /*9a70*/  LDS.128 R28, [UR5+0x80] ;  /* 0x00008005ff1c7984 */ /* 0x000ee20008000c00 */
[----:B------:R-:W-:-:S02]  /*9a80*/  LOP3.LUT R25, R25, 0x3f, RZ, 0xc0, !PT ;  /* 0x0000003f19197812 */ /* 0x000fc400078ec0ff */
[----:B------:R-:W-:Y:S02]  /*9a90*/  SHF.R.U32.HI R66, RZ, 0x10, R19 ;  /* 0x00000010ff427819 */ /* 0x000fe40000011613 */
[----:B------:R-:W-:Y:S02]  /*9aa0*/  IADD3 R15, R15, -0x20, RZ ;  /* 0xffffffe00f0f7810 */ /* 0x000fe40007ffe0ff */
[----:B------:R-:W-:Y:S02]  /*9ab0*/  SHF.R.U32.HI R59, RZ, 0x16, R17 ;  /* 0x00000016ff3b7819 */ /* 0x000fe40000011611 */
[----:B-1----:R-:W-:Y:S01]  /*9ac0*/  IADD3 R56, R63, -0x20, RZ ;  /* 0xffffffe03f387810 */ /* 0x002fe20007ffe0ff */
[----:B------:R1:W-:Y:S01]  /*9ad0*/  I2F.F16 R62, R57 ;  /* 0x00000039003e7306 */ /* 0x0003e20000200c00 */
[----:B------:R-:W-:Y:S02]  /*9ae0*/  SHF.R.U32.HI R63, RZ, 0x16, R19 ;  /* 0x00000016ff3f7819 */ /* 0x000fe40000011613 */
[----:B------:R-:W-:-:S02]  /*9af0*/  SHF.R.U32 R17, R17, 0x1c, R21 ;  /* 0x0000001c11117819 */ /* 0x000fc40000001615 */
[----:B------:R-:W-:Y:S02]  /*9b00*/  IADD3 R25, R25, -0x20, RZ ;  /* 0xffffffe019197810 */ /* 0x000fe40007ffe0ff */
[----:B------:R-:W-:Y:S02]  /*9b10*/  LOP3.LUT R63, R63, 0x3f, RZ, 0xc0, !PT ;  /* 0x0000003f3f3f7812 */ /* 0x000fe400078ec0ff */
[----:B-1----:R-:W-:Y:S01]  /*9b20*/  LOP3.LUT R57, R66, 0x3f, RZ, 0xc0, !PT ;  /* 0x0000003f42397812 */ /* 0x002fe200078ec0ff */
[----:B------:R-:W1:Y:S01]  /*9b30*/  I2F.F16 R15, R15 ;  /* 0x0000000f000f7306 */ /* 0x000e620000200c00 */
[----:B------:R-:W-:Y:S02]  /*9b40*/  LOP3.LUT R17, R17, 0x3f, RZ, 0xc0, !PT ;  /* 0x0000003f11117812 */ /* 0x000fe400078ec0ff */
[----:B------:R-:W-:Y:S02]  /*9b50*/  SHF.R.U32 R18, R18, 0x1c, R22 ;  /* 0x0000001c12127819 */ /* 0x000fe40000001616 */
[----:B------:R-:W-:-:S02]  /*9b60*/  IADD3 R39, R39, -0x20, RZ ;  /* 0xffffffe027277810 */ /* 0x000fc40007ffe0ff */
[----:B------:R-:W-:Y:S02]  /*9b70*/  IADD3 R79, R57, -0x20, RZ ;  /* 0xffffffe0394f7810 */ /* 0x000fe40007ffe0ff */
[----:B------:R-:W-:Y:S01]  /*9b80*/  SHF.R.U32 R16, R16, 0x1c, R20 ;  /* 0x0000001c10107819 */ /* 0x000fe20000001614 */
[----:B------:R-:W4:Y:S01]  /*9b90*/  I2F.F16 R26, R26 ;  /* 0x0000001a001a7306 */ /* 0x000f220000200c00 */
[----:B------:R-:W-:Y:S02]  /*9ba0*/  IADD3 R63, R63, -0x20, RZ ;  /* 0xffffffe03f3f7810 */ /* 0x000fe40007ffe0ff */
[----:B------:R-:W-:Y:S02]  /*9bb0*/  IADD3 R17, R17, -0x20, RZ ;  /* 0xffffffe011117810 */ /* 0x000fe40007ffe0ff */
[----:B------:R-:W-:-:S03]  /*9bc0*/  LOP3.LUT R18, R18, 0x3f, RZ, 0xc0, !PT ;  /* 0x0000003f12127812 */ /* 0x000fc600078ec0ff */
[----:B------:R-:W5:Y:S01]  /*9bd0*/  I2F.F16 R25, R25 ;  /* 0x0000001900197306 */ /* 0x000f620000200c00 */
[----:B------:R-:W-:-:S07]  /*9be0*/  IADD3 R18, R18, -0x20, RZ ;  /* 0xffffffe012127810 */ /* 0x000fce0007ffe0ff */
[----:B------:R-:W-:Y:S08]  /*9bf0*/  I2F.F16 R54, R54 ;  /* 0x0000003600367306 */ /* 0x000ff00000200c00 */
[----:B------:R-:W0:Y:S08]  /*9c00*/  I2F.F16 R27, R27 ;  /* 0x0000001b001b7306 */ /* 0x000e300000200c00 */
[----:B------:R1:W-:Y:S08]  /*9c10*/  I2F.F16 R81, R39 ;  /* 0x0000002700517306 */ /* 0x0003f00000200c00 */
[----:B------:R-:W-:Y:S01]  /*9c20*/  I2F.F16 R79, R79 ;  /* 0x0000004f004f7306 */ /* 0x000fe20000200c00 */
[----:B-1----:R-:W-:-:S07]  /*9c30*/  LOP3.LUT R39, R16, 0x3f, RZ, 0xc0, !PT ;  /* 0x0000003f10277812 */ /* 0x002fce00078ec0ff */
[----:B------:R-:W1:Y:S08]  /*9c40*/  I2F.F16 R16, R63 ;  /* 0x0000003f00107306 */ /* 0x000e700000200c00 */
[----:B------:R3:W-:Y:S01]  /*9c50*/  I2F.F16 R128, R17 ;  /* 0x0000001100807306 */ /* 0x0007e20000200c00 */
[----:B------:R-:W-:Y:S02]  /*9c60*/  PRMT R44, R44, 0x5410, R15 ;  /* 0x000054102c2c7816 */ /* 0x000fe4000000000f */
[----:B---3--:R-:W-:-:S05]  /*9c70*/  SHF.R.U32.HI R17, RZ, 0x2, R23 ;  /* 0x00000002ff117819 */ /* 0x008fca0000011617 */
[----:B------:R3:W-:Y:S01]  /*9c80*/  I2F.F16 R126, R18 ;  /* 0x00000012007e7306 */ /* 0x0007e20000200c00 */
[----:B------:R-:W-:Y:S02]  /*9c90*/  LOP3.LUT R17, R17, 0x3f, RZ, 0xc0, !PT ;  /* 0x0000003f11117812 */ /* 0x000fe400078ec0ff */
[----:B------:R-:W-:-:S05]  /*9ca0*/  SHF.R.U32.HI R57, RZ, 0x2, R20 ;  /* 0x00000002ff397819 */ /* 0x000fca0000011614 */
[----:B------:R-:W1:Y:S01]  /*9cb0*/  I2F.F16 R38, R38 ;  /* 0x0000002600267306 */ /* 0x000e620000200c00 */
[----:B---3--:R-:W-:Y:S02]  /*9cc0*/  SHF.R.U32.HI R18, RZ, 0x8, R20 ;  /* 0x00000008ff127819 */ /* 0x008fe40000011614 */
[----:B------:R-:W-:Y:S02]  /*9cd0*/  IADD3 R63, R17, -0x20, RZ ;  /* 0xffffffe0113f7810 */ /* 0x000fe40007ffe0ff */
[----:B------:R-:W-:Y:S02]  /*9ce0*/  LOP3.LUT R15, R18, 0x3f, RZ, 0xc0, !PT ;  /* 0x0000003f120f7812 */ /* 0x000fe400078ec0ff */
[----:B------:R-:W-:Y:S02]  /*9cf0*/  PRMT R55, R55, 0x5410, R40 ;  /* 0x0000541037377816 */ /* 0x000fe40000000028 */
[----:B------:R-:W-:Y:S02]  /*9d00*/  PRMT R47, R47, 0x5410, R42 ;  /* 0x000054102f2f7816 */ /* 0x000fe4000000002a */
[----:B------:R-:W-:-:S02]  /*9d10*/  SHF.R.U32.HI R17, RZ, 0xe, R20 ;  /* 0x0000000eff117819 */ /* 0x000fc40000011614 */
[----:B----4-:R-:W-:Y:S02]  /*9d20*/  PRMT R45, R45, 0x5410, R26 ;  /* 0x000054102d2d7816 */ /* 0x010fe4000000001a */
[----:B------:R-:W-:Y:S02]  /*9d30*/  PRMT R41, R41, 0x5410, R24 ;  /* 0x0000541029297816 */ /* 0x000fe40000000018 */
[----:B-----5:R-:W-:Y:S02]  /*9d40*/  PRMT R42, R25, 0x5410, R60 ;  /* 0x00005410192a7816 */ /* 0x020fe4000000003c */
[----:B0-----:R-:W-:Y:S02]  /*9d50*/  PRMT R40, R54, 0x5410, R27 ;  /* 0x0000541036287816 */ /* 0x001fe4000000001b */
[----:B------:R-:W0:Y:S01]  /*9d60*/  LDS.128 R24, [UR5] ;  /* 0x00000005ff187984 */ /* 0x000e220008000c00 */
[----:B------:R-:W-:Y:S02]  /*9d70*/  LOP3.LUT R57, R57, 0x3f, RZ, 0xc0, !PT ;  /* 0x0000003f39397812 */ /* 0x000fe400078ec0ff */
[----:B------:R-:W-:Y:S01]  /*9d80*/  IADD3 R15, R15, -0x20, RZ ;  /* 0xffffffe00f0f7810 */ /* 0x000fe20007ffe0ff */
[----:B------:R-:W-:Y:S01]  /*9d90*/  I2F.F16 R82, R82 ;  /* 0x0000005200527306 */ /* 0x000fe20000200c00 */
[----:B------:R-:W-:-:S02]  /*9da0*/  LOP3.LUT R17, R17, 0x3f, RZ, 0xc0, !PT ;  /* 0x0000003f11117812 */ /* 0x000fc400078ec0ff */
[----:B------:R-:W-:Y:S02]  /*9db0*/  SHF.R.U32 R19, R19, 0x1c, R23 ;  /* 0x0000001c13137819 */ /* 0x000fe40000001617 */
[----:B-1----:R-:W-:Y:S02]  /*9dc0*/  PRMT R79, R79, 0x5410, R16 ;  /* 0x000054104f4f7816 */ /* 0x002fe40000000010 */
[----:B------:R-:W-:Y:S01]  /*9dd0*/  IADD3 R130, R39, -0x20, RZ ;  /* 0xffffffe027827810 */ /* 0x000fe20007ffe0ff */
[----:B------:R-:W1:Y:S01]  /*9de0*/  I2F.F16 R67, R67 ;  /* 0x0000004300437306 */ /* 0x000e620000200c00 */
[----:B------:R-:W-:Y:S02]  /*9df0*/  SHF.R.U32.HI R16, RZ, 0xe, R21 ;  /* 0x0000000eff107819 */ /* 0x000fe40000011615 */
[----:B------:R-:W-:Y:S02]  /*9e00*/  IADD3 R39, R57, -0x20, RZ ;  /* 0xffffffe039277810 */ /* 0x000fe40007ffe0ff */
[----:B------:R-:W-:-:S02]  /*9e10*/  LEA.HI R116, R20, 0xffffffe0, RZ, 0x6 ;  /* 0xffffffe014747811 */ /* 0x000fc400078f30ff */
[----:B------:R-:W-:Y:S01]  /*9e20*/  LEA.HI R110, R21, 0xffffffe0, RZ, 0x6 ;  /* 0xffffffe0156e7811 */ /* 0x000fe200078f30ff */
[----:B------:R-:W-:Y:S01]  /*9e30*/  I2F.F16 R43, R43 ;  /* 0x0000002b002b7306 */ /* 0x000fe20000200c00 */
[----:B------:R-:W-:Y:S02]  /*9e40*/  SHF.R.U32.HI R57, RZ, 0x2, R21 ;  /* 0x00000002ff397819 */ /* 0x000fe40000011615 */
[----:B------:R-:W-:Y:S02]  /*9e50*/  IADD3 R17, R17, -0x20, RZ ;  /* 0xffffffe011117810 */ /* 0x000fe40007ffe0ff */
[----:B------:R-:W-:-:S03]  /*9e60*/  LOP3.LUT R19, R19, 0x3f, RZ, 0xc0, !PT ;  /* 0x0000003f13137812 */ /* 0x000fc600078ec0ff */
[----:B------:R-:W3:Y:S01]  /*9e70*/  I2F.F16 R52, R52 ;  /* 0x0000003400347306 */ /* 0x000ee20000200c00 */
[----:B------:R-:W-:Y:S02]  /*9e80*/  SHF.R.U32.HI R20, RZ, 0x14, R20 ;  /* 0x00000014ff147819 */ /* 0x000fe40000011614 */
[----:B------:R-:W-:-:S05]  /*9e90*/  LOP3.LUT R16, R16, 0x3f, RZ, 0xc0, !PT ;  /* 0x0000003f10107812 */ /* 0x000fca00078ec0ff */
[----:B------:R4:W-:Y:S01]  /*9ea0*/  I2F.F16 R119, R15 ;  /* 0x0000000f00777306 */ /* 0x0009e20000200c00 */
[----:B------:R-:W-:Y:S02]  /*9eb0*/  PRMT R53, R53, 0x5410, R38 ;  /* 0x0000541035357816 */ /* 0x000fe40000000026 */
[----:B------:R-:W-:Y:S02]  /*9ec0*/  PRMT R51, R51, 0x5410, R58 ;  /* 0x0000541033337816 */ /* 0x000fe4000000003a */
[----:B----4-:R-:W-:-:S03]  /*9ed0*/  SHF.R.U32.HI R15, RZ, 0x8, R21 ;  /* 0x00000008ff0f7819 */ /* 0x010fc60000011615 */
[----:B------:R-:W4:Y:S01]  /*9ee0*/  I2F.F16 R56, R56 ;  /* 0x0000003800387306 */ /* 0x000f220000200c00 */
[----:B------:R-:W-:Y:S02]  /*9ef0*/  SHF.R.U32.HI R21, RZ, 0x14, R21 ;  /* 0x00000014ff157819 */ /* 0x000fe40000011615 */
[----:B------:R-:W-:Y:S02]  /*9f00*/  IADD3 R19, R19, -0x20, RZ ;  /* 0xffffffe013137810 */ /* 0x000fe40007ffe0ff */
[----:B------:R-:W-:-:S03]  /*9f10*/  LOP3.LUT R20, R20, 0x3f, RZ, 0xc0, !PT ;  /* 0x0000003f14147812 */ /* 0x000fc600078ec0ff */
[----:B------:R5:W-:Y:S01]  /*9f20*/  I2F.F16 R38, R17 ;  /* 0x0000001100267306 */ /* 0x000be20000200c00 */
[----:B------:R-:W-:Y:S02]  /*9f30*/  IADD3 R20, R20, -0x20, RZ ;  /* 0xffffffe014147810 */ /* 0x000fe40007ffe0ff */
[----:B------:R-:W-:Y:S02]  /*9f40*/  LOP3.LUT R59, R59, 0x3f, RZ, 0xc0, !PT ;  /* 0x0000003f3b3b7812 */ /* 0x000fe400078ec0ff */
[----:B-----5:R-:W-:Y:S02]  /*9f50*/  LOP3.LUT R17, R21, 0x3f, RZ, 0xc0, !PT ;  /* 0x0000003f15117812 */ /* 0x020fe400078ec0ff */
[----:B------:R-:W-:Y:S01]  /*9f60*/  IADD3 R21, R16, -0x20, RZ ;  /* 0xffffffe010157810 */ /* 0x000fe20007ffe0ff */
[----:B------:R-:W-:Y:S01]  /*9f70*/  HFMA2.MMA R16, R55, R28, RZ ;  /* 0x0000001c37107235 */ /* 0x000fe200000000ff */
[----:B------:R5:W-:Y:S01]  /*9f80*/  I2F.F16 R118, R19 ;  /* 0x0000001300767306 */ /* 0x000be20000200c00 */
[----:B------:R-:W-:-:S02]  /*9f90*/  PRMT R46, R46, 0x5410, R61 ;  /* 0x000054102e2e7816 */ /* 0x000fc4000000003d */
[----:B-1----:R-:W-:Y:S02]  /*9fa0*/  PRMT R82, R82, 0x5410, R67 ;  /* 0x0000541052527816 */ /* 0x002fe40000000043 */
[----:B------:R-:W-:Y:S01]  /*9fb0*/  LOP3.LUT R15, R15, 0x3f, RZ, 0xc0, !PT ;  /* 0x0000003f0f0f7812 */ /* 0x000fe200078ec0ff */
[----:B-----5:R-:W-:Y:S02]  /*9fc0*/  HFMA2.MMA R19, R51, R28, RZ ;  /* 0x0000001c33137235 */ /* 0x020fe400000000ff */
[----:B------:R1:W-:Y:S01]  /*9fd0*/  I2F.F16 R67, R20 ;  /* 0x0000001400437306 */ /* 0x0003e20000200c00 */
[----:B---3--:R-:W-:Y:S01]  /*9fe0*/  PRMT R43, R43, 0x5410, R52 ;  /* 0x000054102b2b7816 */ /* 0x008fe20000000034 */
[----:B------:R-:W-:Y:S01]  /*9ff0*/  HFMA2.MMA R52, R50, R29, R16 ;  /* 0x0000001d32347235 */ /* 0x000fe20000000010 */
[----:B------:R-:W-:Y:S02]  /*a000*/  IADD3 R59, R59, -0x20, RZ ;  /* 0xffffffe03b3b7810 */ /* 0x000fe40007ffe0ff */
[----:B------:R-:W-:Y:S01]  /*a010*/  IADD3 R15, R15, -0x20, RZ ;  /* 0xffffffe00f0f7810 */ /* 0x000fe20007ffe0ff */
[----:B-1----:R-:W-:-:S02]  /*a020*/  HFMA2 R20, R49, R28, RZ.H0_H0 ;  /* 0x0000001c31147231 */ /* 0x002fc400000400ff */
[----:B------:R-:W-:Y:S01]  /*a030*/  I2F.F16 R65, R65 ;  /* 0x0000004100417306 */ /* 0x000fe20000200c00 */
[----:B----4-:R-:W-:Y:S01]  /*a040*/  PRMT R81, R81, 0x5410, R56 ;  /* 0x0000541051517816 */ /* 0x010fe20000000038 */
[----:B------:R-:W-:Y:S01]  /*a050*/  HFMA2 R18, R53, R28, RZ.H0_H0 ;  /* 0x0000001c35127231 */ /* 0x000fe200000400ff */
[----:B------:R-:W-:Y:S01]  /*a060*/  SHF.R.U32.HI R60, RZ, 0x8, R23 ;  /* 0x00000008ff3c7819 */ /* 0x000fe20000011617 */
[----:B------:R-:W-:Y:S01]  /*a070*/  HFMA2.MMA R56, R46, R29, R19 ;  /* 0x0000001d2e387235 */ /* 0x000fe20000000013 */
[----:B------:R-:W-:-:S03]  /*a080*/  HFMA2 R58, R44, R29, R20 ;  /* 0x0000001d2c3a7231 */ /* 0x000fc60000000014 */
[----:B------:R-:W1:Y:S01]  /*a090*/  I2F.F16 R84, R84 ;  /* 0x0000005400547306 */ /* 0x000e620000200c00 */
[----:B------:R-:W-:Y:S01]  /*a0a0*/  SHF.R.U32.HI R20, RZ, 0xe, R23 ;  /* 0x0000000eff147819 */ /* 0x000fe20000011617 */
[----:B------:R-:W-:-:S06]  /*a0b0*/  HFMA2 R54, R48, R29, R18 ;  /* 0x0000001d30367231 */ /* 0x000fcc0000000012 */
[----:B------:R-:W3:Y:S01]  /*a0c0*/  I2F.F16 R83, R59 ;  /* 0x0000003b00537306 */ /* 0x000ee20000200c00 */
[----:B------:R-:W-:Y:S01]  /*a0d0*/  LOP3.LUT R20, R20, 0x3f, RZ, 0xc0, !PT ;  /* 0x0000003f14147812 */ /* 0x000fe200078ec0ff */
[----:B------:R-:W-:-:S06]  /*a0e0*/  HFMA2 R54, R45, R30, R54 ;  /* 0x0000001e2d367231 */ /* 0x000fcc0000000036 */
[----:B------:R4:W-:Y:S01]  /*a0f0*/  I2F.F16 R117, R15 ;  /* 0x0000000f00757306 */ /* 0x0009e20000200c00 */
[----:B------:R-:W-:-:S07]  /*a100*/  HFMA2 R58, R41, R30, R58 ;  /* 0x0000001e293a7231 */ /* 0x000fce000000003a */
[----:B------:R5:W-:Y:S01]  /*a110*/  I2F.F16 R28, R21 ;  /* 0x00000015001c7306 */ /* 0x000be20000200c00 */
[----:B----4-:R-:W-:-:S04]  /*a120*/  LOP3.LUT R15, R60, 0x3f, RZ, 0xc0, !PT ;  /* 0x0000003f3c0f7812 */ /* 0x010fc800078ec0ff */
[----:B------:R-:W-:Y:S01]  /*a130*/  IADD3 R107, R15, -0x20, RZ ;  /* 0xffffffe00f6b7810 */ /* 0x000fe20007ffe0ff */
[-C--:B------:R-:W-:Y:S02]  /*a140*/  HFMA2.MMA R15, R43, R30.reuse, R56 ;  /* 0x0000001e2b0f7235 */ /* 0x080fe40000000038 */
[----:B-----5:R-:W-:Y:S01]  /*a150*/  HFMA2.MMA R21, R47, R30, R52 ;  /* 0x0000001e2f157235 */ /* 0x020fe20000000034 */
[--C-:B------:R-:W-:Y:S02]  /*a160*/  SHF.R.U32.HI R52, RZ, 0x8, R22.reuse ;  /* 0x00000008ff347819 */ /* 0x100fe40000011616 */
[----:B------:R-:W-:Y:S02]  /*a170*/  IADD3 R30, R20, -0x20, RZ ;  /* 0xffffffe0141e7810 */ /* 0x000fe40007ffe0ff */
[----:B------:R-:W-:Y:S02]  /*a180*/  LOP3.LUT R20, R52, 0x3f, RZ, 0xc0, !PT ;  /* 0x0000003f34147812 */ /* 0x000fe400078ec0ff */
[----:B------:R-:W-:Y:S01]  /*a190*/  SHF.R.U32.HI R52, RZ, 0x14, R22 ;  /* 0x00000014ff347819 */ /* 0x000fe20000011616 */
[----:B------:R-:W-:Y:S01]  /*a1a0*/  HFMA2 R60, R82, R31, R54 ;  /* 0x0000001f523c7231 */ /* 0x000fe20000000036 */
[----:B-1----:R-:W-:Y:S01]  /*a1b0*/  PRMT R84, R65, 0x5410, R84 ;  /* 0x0000541041547816 */ /* 0x002fe20000000054 */
[----:B------:R-:W-:Y:S01]  /*a1c0*/  HFMA2.MMA R65, R42, R31, R21 ;  /* 0x0000001f2a417235 */ /* 0x000fe20000000015 */
[----:B------:R-:W-:-:S02]  /*a1d0*/  SHF.R.U32.HI R21, RZ, 0xe, R22 ;  /* 0x0000000eff157819 */ /* 0x000fc40000011616 */
[----:B------:R-:W-:Y:S01]  /*a1e0*/  LOP3.LUT R54, R52, 0x3f, RZ, 0xc0, !PT ;  /* 0x0000003f34367812 */ /* 0x000fe200078ec0ff */
[-C--:B0-----:R-:W-:Y:S01]  /*a1f0*/  HFMA2.MMA R52, R55, R24.reuse, RZ ;  /* 0x0000001837347235 */ /* 0x081fe200000000ff */
[----:B---3--:R-:W-:Y:S01]  /*a200*/  PRMT R83, R62, 0x5410, R83 ;  /* 0x000054103e537816 */ /* 0x008fe20000000053 */
[----:B------:R-:W-:Y:S01]  /*a210*/  HFMA2.MMA R62, R51, R24, RZ ;  /* 0x00000018333e7235 */ /* 0x000fe200000000ff */
[----:B------:R-:W-:Y:S01]  /*a220*/  HFMA2 R61, R40, R31, R58 ;  /* 0x0000001f283d7231 */ /* 0x000fe2000000003a */
[----:B------:R-:W-:Y:S01]  /*a230*/  HFMA2.MMA R15, R84, R31, R15 ;  /* 0x0000001f540f7235 */ /* 0x000fe2000000000f */
[----:B------:R-:W-:Y:S02]  /*a240*/  LEA.HI R108, R22, 0xffffffe0, RZ, 0x6 ;  /* 0xffffffe0166c7811 */ /* 0x000fe400078f30ff */
[----:B------:R-:W-:Y:S02]  /*a250*/  LEA.HI R106, R23, 0xffffffe0, RZ, 0x6 ;  /* 0xffffffe0176a7811 */ /* 0x000fe400078f30ff */
[----:B------:R-:W-:-:S02]  /*a260*/  SHF.R.U32.HI R59, RZ, 0x2, R22 ;  /* 0x00000002ff3b7819 */ /* 0x000fc40000011616 */
[----:B------:R-:W-:Y:S02]  /*a270*/  SHF.R.U32.HI R56, RZ, 0x14, R23 ;  /* 0x00000014ff387819 */ /* 0x000fe40000011617 */
[----:B------:R-:W-:Y:S02]  /*a280*/  LOP3.LUT R31, R21, 0x3f, RZ, 0xc0, !PT ;  /* 0x0000003f151f7812 */ /* 0x000fe400078ec0ff */
[----:B------:R-:W-:Y:S02]  /*a290*/  IADD3 R109, R20, -0x20, RZ ;  /* 0xffffffe0146d7810 */ /* 0x000fe40007ffe0ff */
[----:B------:R-:W0:Y:S01]  /*a2a0*/  LDS.128 R20, [UR5+0x10] ;  /* 0x00001005ff147984 */ /* 0x000e220008000c00 */
[----:B------:R-:W-:Y:S01]  /*a2b0*/  PRMT R105, R105, 0x5410, R64 ;  /* 0x0000541069697816 */ /* 0x000fe20000000040 */
[-C--:B------:R-:W-:Y:S02]  /*a2c0*/  HFMA2 R58, R53, R24.reuse, RZ.H0_H0 ;  /* 0x00000018353a7231 */ /* 0x080fe400000400ff */
[----:B------:R-:W-:Y:S01]  /*a2d0*/  HFMA2 R64, R49, R24, RZ.H0_H0 ;  /* 0x0000001831407231 */ /* 0x000fe200000400ff */
[-C--:B------:R-:W-:Y:S01]  /*a2e0*/  HFMA2.MMA R24, R50, R25.reuse, R52 ;  /* 0x0000001932187235 */ /* 0x080fe20000000034 */
[----:B------:R-:W-:Y:S01]  /*a2f0*/  IMAD.WIDE R132, R113, 0x4, R132 ;  /* 0x0000000471847825 */ /* 0x000fe200078e0284 */
[----:B------:R-:W-:Y:S01]  /*a300*/  HFMA2.MMA R62, R46, R25, R62 ;  /* 0x000000192e3e7235 */ /* 0x000fe2000000003e */
[----:B------:R-:W-:-:S02]  /*a310*/  IADD3 R29, R17, -0x20, RZ ;  /* 0xffffffe0111d7810 */ /* 0x000fc40007ffe0ff */
[-C--:B------:R-:W-:Y:S01]  /*a320*/  HFMA2 R58, R48, R25.reuse, R58 ;  /* 0x00000019303a7231 */ /* 0x080fe2000000003a */
[----:B------:R1:W3:Y:S01]  /*a330*/  LDG.E.128.CONSTANT R16, desc[UR8][R132.64] ;  /* 0x0000000884107981 */ /* 0x0002e2000c1e9d00 */
[----:B------:R-:W-:Y:S01]  /*a340*/  HFMA2 R66, R44, R25, R64 ;  /* 0x000000192c427231 */ /* 0x000fe20000000040 */
[-C--:B------:R-:W-:Y:S02]  /*a350*/  HFMA2.MMA R24, R47, R26.reuse, R24 ;  /* 0x0000001a2f187235 */ /* 0x080fe40000000018 */
[----:B------:R-:W-:Y:S01]  /*a360*/  HFMA2.MMA R64, R43, R26, R62 ;  /* 0x0000001a2b407235 */ /* 0x000fe2000000003e */
[-C--:B------:R-:W-:Y:S02]  /*a370*/  HFMA2 R25, R45, R26.reuse, R58 ;  /* 0x0000001a2d197231 */ /* 0x080fe4000000003a */
[----:B------:R-:W-:Y:S01]  /*a380*/  HFMA2 R26, R41, R26, R66 ;  /* 0x0000001a291a7231 */ /* 0x000fe20000000042 */
[----:B------:R-:W-:Y:S01]  /*a390*/  LOP3.LUT R59, R59, 0x3f, RZ, 0xc0, !PT ;  /* 0x0000003f3b3b7812 */ /* 0x000fe200078ec0ff */
[-C--:B------:R-:W-:Y:S01]  /*a3a0*/  HFMA2 R62, R82, R27.reuse, R25 ;  /* 0x0000001b523e7231 */ /* 0x080fe20000000019 */
[-C--:B------:R-:W-:Y:S01]  /*a3b0*/  HFMA2.MMA R58, R42, R27.reuse, R24 ;  /* 0x0000001b2a3a7235 */ /* 0x080fe20000000018 */
[----:B------:R-:W-:Y:S01]  /*a3c0*/  HFMA2 R68, R40, R27, R26 ;  /* 0x0000001b28447231 */ /* 0x000fe2000000001a */
[----:B------:R-:W-:Y:S01]  /*a3d0*/  HFMA2.MMA R66, R84, R27, R64 ;  /* 0x0000001b54427235 */ /* 0x000fe20000000040 */
[----:B------:R-:W-:Y:S01]  /*a3e0*/  IADD3 R59, R59, -0x20, RZ ;  /* 0xffffffe03b3b7810 */ /* 0x000fe20007ffe0ff */
[----:B------:R-:W4:Y:S01]  /*a3f0*/  LDS.128 R24, [UR5+0x100] ;  /* 0x00010005ff187984 */ /* 0x000f220008000c00 */
[----:B------:R-:W5:Y:S01]  /*a400*/  I2F.F16 R63, R63 ;  /* 0x0000003f003f7306 */ /* 0x000f620000200c00 */
[----:B------:R-:W-:-:S02]  /*a410*/  LOP3.LUT R57, R57, 0x3f, RZ, 0xc0, !PT ;  /* 0x0000003f39397812 */ /* 0x000fc400078ec0ff */
[----:B------:R-:W-:Y:S02]  /*a420*/  IADD3 R31, R31, -0x20, RZ ;  /* 0xffffffe01f1f7810 */ /* 0x000fe40007ffe0ff */
[----:B------:R-:W-:-:S03]  /*a430*/  IADD3 R57, R57, -0x20, RZ ;  /* 0xffffffe039397810 */ /* 0x000fc60007ffe0ff */
[----:B------:R-:W-:Y:S08]  /*a440*/  I2F.F16 R130, R130 ;  /* 0x0000008200827306 */ /* 0x000ff00000200c00 */
[----:B------:R-:W2:Y:S08]  /*a450*/  I2F.F16 R39, R39 ;  /* 0x0000002700277306 */ /* 0x000eb00000200c00 */
[----:B------:R-:W1:Y:S01]  /*a460*/  I2F.F16 R59, R59 ;  /* 0x0000003b003b7306 */ /* 0x000e620000200c00 */
[----:B------:R-:W-:Y:S01]  /*a470*/  LOP3.LUT R56, R56, 0x3f, RZ, 0xc0, !PT ;  /* 0x0000003f38387812 */ /* 0x000fe200078ec0ff */
[----:B0-----:R-:W-:Y:S01]  /*a480*/  HFMA2.MMA R58, R105, R20, R58 ;  /* 0x00000014693a7235 */ /* 0x001fe2000000003a */
[----:B------:R-:W-:-:S05]  /*a490*/  IADD3 R54, R54, -0x20, RZ ;  /* 0xffffffe036367810 */ /* 0x000fca0007ffe0ff */
[----:B------:R-:W-:Y:S01]  /*a4a0*/  I2F.F16 R109, R109 ;  /* 0x0000006d006d7306 */ /* 0x000fe20000200c00 */
[----:B-----5:R-:W-:Y:S01]  /*a4b0*/  PRMT R118, R118, 0x5410, R63 ;  /* 0x0000541076767816 */ /* 0x020fe2000000003f */
[----:B------:R-:W-:Y:S01]  /*a4c0*/  HFMA2.MMA R63, R81, R20, R66 ;  /* 0x00000014513f7235 */ /* 0x000fe20000000042 */
[----:B------:R-:W-:-:S05]  /*a4d0*/  IADD3 R56, R56, -0x20, RZ ;  /* 0xffffffe038387810 */ /* 0x000fca0007ffe0ff */
[----:B------:R-:W0:Y:S01]  /*a4e0*/  I2F.F16 R52, R31 ;  /* 0x0000001f00347306 */ /* 0x000e220000200c00 */
[----:B--2---:R-:W-:-:S07]  /*a4f0*/  PRMT R130, R130, 0x5410, R39 ;  /* 0x0000541082827816 */ /* 0x004fce0000000027 */
[----:B------:R-:W2:Y:S01]  /*a500*/  I2F.F16 R57, R57 ;  /* 0x0000003900397306 */ /* 0x000ea20000200c00 */
[----:B-1----:R-:W-:-:S07]  /*a510*/  PRMT R126, R126, 0x5410, R59 ;  /* 0x000054107e7e7816 */ /* 0x002fce000000003b */
[----:B------:R-:W-:Y:S08]  /*a520*/  I2F.F16 R110, R110 ;  /* 0x0000006e006e7306 */ /* 0x000ff00000200c00 */
[----:B------:R-:W1:Y:S08]  /*a530*/  I2F.F16 R29, R29 ;  /* 0x0000001d001d7306 */ /* 0x000e700000200c00 */
[----:B------:R-:W-:Y:S08]  /*a540*/  I2F.F16 R107, R107 ;  /* 0x0000006b006b7306 */ /* 0x000ff00000200c00 */
[----:B------:R-:W5:Y:S01]  /*a550*/  I2F.F16 R30, R30 ;  /* 0x0000001e001e7306 */ /* 0x000f620000200c00 */
[----:B------:R-:W-:-:S02]  /*a560*/  HFMA2.MMA R58, R130, R21, R58 ;  /* 0x00000015823a7235 */ /* 0x000fc4000000003a */
[----:B------:R-:W-:-:S05]  /*a570*/  HFMA2.MMA R63, R126, R21, R63 ;  /* 0x000000157e3f7235 */ /* 0x000fca000000003f */
[----:B------:R-:W4:Y:S01]  /*a580*/  I2F.F16 R116, R116 ;  /* 0x0000007400747306 */ /* 0x000f220000200c00 */
[----:B------:R-:W-:-:S07]  /*a590*/  PRMT R119, R119, 0x5410, R38 ;  /* 0x0000541077777816 */ /* 0x000fce0000000026 */
[----:B------:R-:W-:Y:S01]  /*a5a0*/  I2F.F16 R108, R108 ;  /* 0x0000006c006c7306 */ /* 0x000fe20000200c00 */
[----:B0-----:R-:W-:-:S07]  /*a5b0*/  PRMT R109, R109, 0x5410, R52 ;  /* 0x000054106d6d7816 */ /* 0x001fce0000000034 */
[----:B------:R0:W4:Y:S01]  /*a5c0*/  I2F.F16 R69, R54 ;  /* 0x0000003600457306 */ /* 0x0001220000200c00 */
[----:B--2---:R-:W-:-:S07]  /*a5d0*/  PRMT R128, R128, 0x5410, R57 ;  /* 0x0000541080807816 */ /* 0x004fce0000000039 */
[----:B------:R-:W-:Y:S08]  /*a5e0*/  I2F.F16 R106, R106 ;  /* 0x0000006a006a7306 */ /* 0x000ff00000200c00 */
[----:B------:R-:W2:Y:S01]  /*a5f0*/  I2F.F16 R71, R56 ;  /* 0x0000003800477306 */ /* 0x000ea20000200c00 */
[----:B-1----:R-:W-:Y:S01]  /*a600*/  PRMT R110, R29, 0x5410, R110 ;  /* 0x000054101d6e7816 */ /* 0x002fe2000000006e */
[-C--:B------:R-:W-:Y:S01]  /*a610*/  HFMA2 R64, R83, R20.reuse, R62 ;  /* 0x0000001453407231 */ /* 0x080fe2000000003e */
[----:B------:R-:W-:Y:S01]  /*a620*/  PRMT R117, R117, 0x5410, R28 ;  /* 0x0000541075757816 */ /* 0x000fe2000000001c */
[----:B------:R-:W-:Y:S01]  /*a630*/  HFMA2 R59, R79, R20, R68 ;  /* 0x000000144f3b7231 */ /* 0x000fe20000000044 */
[----:B-----5:R-:W-:-:S02]  /*a640*/  PRMT R107, R107, 0x5410, R30 ;  /* 0x000054106b6b7816 */ /* 0x020fc4000000001e */
[----:B------:R-:W1:Y:S01]  /*a650*/  LDS.128 R28, [UR5+0x110] ;  /* 0x00011005ff1c7984 */ /* 0x000e620008000c00 */
[----:B------:R-:W-:Y:S01]  /*a660*/  @!P0 PRMT R112, R36, 0x7610, R112 ;  /* 0x0000761024708816 */ /* 0x000fe20000000070 */
[-C--:B------:R-:W-:Y:S01]  /*a670*/  HFMA2 R64, R128, R21.reuse, R64 ;  /* 0x0000001580407231 */ /* 0x080fe20000000040 */
[-C--:B------:R-:W-:Y:S01]  /*a680*/  HFMA2.MMA R58, R119, R22.reuse, R58 ;  /* 0x00000016773a7235 */ /* 0x080fe2000000003a */
[----:B------:R-:W-:Y:S01]  /*a690*/  HFMA2 R59, R118, R21, R59 ;  /* 0x00000015763b7231 */ /* 0x000fe2000000003b */
[----:B0-----:R-:W-:Y:S01]  /*a6a0*/  HFMA2.MMA R54, R109, R22, R63 ;  /* 0x000000166d367235 */ /* 0x001fe2000000003f */
[----:B----4-:R-:W-:Y:S02]  /*a6b0*/  PRMT R116, R67, 0x5410, R116 ;  /* 0x0000541043747816 */ /* 0x010fe40000000074 */
[----:B------:R-:W-:Y:S01]  /*a6c0*/  PRMT R108, R69, 0x5410, R108 ;  /* 0x00005410456c7816 */ /* 0x000fe2000000006c */
[-C--:B------:R-:W-:Y:S01]  /*a6d0*/  HFMA2 R64, R117, R22.reuse, R64 ;  /* 0x0000001675407231 */ /* 0x080fe20000000040 */
[----:B--2---:R-:W-:Y:S01]  /*a6e0*/  PRMT R106, R71, 0x5410, R106 ;  /* 0x00005410476a7816 */ /* 0x004fe2000000006a */
[----:B------:R-:W-:Y:S01]  /*a6f0*/  HFMA2 R59, R107, R22, R59 ;  /* 0x000000166b3b7231 */ /* 0x000fe2000000003b */
[----:B------:R-:W-:Y:S01]  /*a700*/  @!P0 PRMT R112, R112, 0x7610, R36 ;  /* 0x0000761070708816 */ /* 0x000fe20000000024 */
[----:B------:R-:W-:-:S02]  /*a710*/  HFMA2.MMA R36, R55, R24, RZ ;  /* 0x0000001837247235 */ /* 0x000fc400000000ff */
[----:B------:R-:W-:Y:S01]  /*a720*/  HFMA2.MMA R38, R51, R24, RZ ;  /* 0x0000001833267235 */ /* 0x000fe200000000ff */
[-C--:B------:R-:W-:Y:S01]  /*a730*/  HFMA2 R62, R110, R23.reuse, R64 ;  /* 0x000000176e3e7231 */ /* 0x080fe20000000040 */
[-C--:B------:R-:W-:Y:S01]  /*a740*/  HFMA2.MMA R58, R116, R23.reuse, R58 ;  /* 0x00000017743a7235 */ /* 0x080fe2000000003a */
[----:B------:R-:W-:Y:S01]  /*a750*/  HFMA2 R59, R106, R23, R59 ;  /* 0x000000176a3b7231 */ /* 0x000fe2000000003b */
[----:B------:R-:W-:Y:S02]  /*a760*/  HFMA2.MMA R54, R108, R23, R54 ;  /* 0x000000176c367235 */ /* 0x000fe40000000036 */
[----:B------:R-:W0:Y:S01]  /*a770*/  LDS.128 R20, [UR5+0x180] ;  /* 0x00018005ff147984 */ /* 0x000e220008000c00 */
[-C--:B------:R-:W-:Y:S02]  /*a780*/  HFMA2.MMA R36, R50, R25.reuse, R36 ;  /* 0x0000001932247235 */ /* 0x080fe40000000024 */
[----:B------:R-:W-:Y:S01]  /*a790*/  HFMA2.MMA R38, R46, R25, R38 ;  /* 0x000000192e267235 */ /* 0x000fe20000000026 */
[----:B------:R-:W-:-:S05]  /*a7a0*/  @!P0 PRMT R111, R37, 0x7610, R111 ;  /* 0x00007610256f8816 */ /* 0x000fca000000006f */
[-C--:B------:R-:W-:Y:S02]  /*a7b0*/  HFMA2.MMA R36, R47, R26.reuse, R36 ;  /* 0x0000001a2f247235 */ /* 0x080fe40000000024 */
[----:B------:R-:W-:Y:S01]  /*a7c0*/  HFMA2.MMA R38, R43, R26, R38 ;  /* 0x0000001a2b267235 */ /* 0x000fe20000000026 */
[----:B------:R-:W-:Y:S01]  /*a7d0*/  @!P0 PRMT R111, R111, 0x7610, R37 ;  /* 0x000076106f6f8816 */ /* 0x000fe20000000025 */
[-C--:B------:R-:W-:Y:S02]  /*a7e0*/  HFMA2 R37, R53, R24.reuse, RZ.H0_H0 ;  /* 0x0000001835257231 */ /* 0x080fe400000400ff */
[----:B------:R-:W-:Y:S02]  /*a7f0*/  HFMA2 R24, R49, R24, RZ.H0_H0 ;  /* 0x0000001831187231 */ /* 0x000fe400000400ff */
[-C--:B------:R-:W-:Y:S02]  /*a800*/  HFMA2.MMA R36, R42, R27.reuse, R36 ;  /* 0x0000001b2a247235 */ /* 0x080fe40000000024 */
[----:B------:R-:W-:Y:S01]  /*a810*/  HFMA2.MMA R38, R84, R27, R38 ;  /* 0x0000001b54267235 */ /* 0x000fe20000000026 */
[----:B------:R-:W-:-:S02]  /*a820*/  HFMA2 R24, R44, R25, R24 ;  /* 0x000000192c187231 */ /* 0x000fc40000000018 */
[----:B------:R-:W-:Y:S02]  /*a830*/  HFMA2 R37, R48, R25, R37 ;  /* 0x0000001930257231 */ /* 0x000fe40000000025 */
[-C--:B------:R-:W-:Y:S01]  /*a840*/  HFMA2 R24, R41, R26.reuse, R24 ;  /* 0x0000001a29187231 */ /* 0x080fe20000000018 */
[-C--:B-1----:R-:W-:Y:S01]  /*a850*/  HFMA2.MMA R36, R105, R28.reuse, R36 ;  /* 0x0000001c69247235 */ /* 0x082fe20000000024 */
[----:B------:R-:W-:Y:S01]  /*a860*/  HFMA2 R37, R45, R26, R37 ;  /* 0x0000001a2d257231 */ /* 0x000fe20000000025 */
[----:B------:R-:W-:Y:S01]  /*a870*/  HFMA2.MMA R38, R81, R28, R38 ;  /* 0x0000001c51267235 */ /* 0x000fe20000000026 */
[-C--:B------:R-:W-:Y:S02]  /*a880*/  HFMA2 R39, R40, R27.reuse, R24 ;  /* 0x0000001b28277231 */ /* 0x080fe40000000018 */
[----:B------:R-:W-:Y:S02]  /*a890*/  HFMA2 R37, R82, R27, R37 ;  /* 0x0000001b52257231 */ /* 0x000fe40000000025 */
[----:B------:R-:W1:Y:S01]  /*a8a0*/  LDS.128 R24, [UR5+0x190] ;  /* 0x00019005ff187984 */ /* 0x000e620008000c00 */
[----:B------:R-:W-:Y:S01]  /*a8b0*/  HADD2 R66, R59.H0_H0, R59.H1_H1 ;  /* 0x3000003b3b427230 */ /* 0x000fe20000000800 */
[-C--:B------:R-:W-:Y:S01]  /*a8c0*/  HFMA2.MMA R36, R130, R29.reuse, R36 ;  /* 0x0000001d82247235 */ /* 0x080fe20000000024 */
[-C--:B------:R-:W-:Y:S01]  /*a8d0*/  HFMA2 R37, R83, R28.reuse, R37 ;  /* 0x0000001c53257231 */ /* 0x080fe20000000025 */
[----:B------:R-:W-:Y:S01]  /*a8e0*/  HFMA2.MMA R38, R126, R29, R38 ;  /* 0x0000001d7e267235 */ /* 0x000fe20000000026 */
[----:B------:R-:W-:-:S02]  /*a8f0*/  HFMA2 R59, R79, R28, R39 ;  /* 0x0000001c4f3b7231 */ /* 0x000fc40000000027 */
[-C--:B------:R-:W-:Y:S01]  /*a900*/  HFMA2 R37, R128, R29.reuse, R37 ;  /* 0x0000001d80257231 */ /* 0x080fe20000000025 */
[----:B0-----:R-:W-:Y:S01]  /*a910*/  HFMA2.MMA R28, R55, R20, RZ ;  /* 0x00000014371c7235 */ /* 0x001fe200000000ff */
[----:B------:R-:W-:Y:S02]  /*a920*/  HFMA2 R59, R118, R29, R59 ;  /* 0x0000001d763b7231 */ /* 0x000fe4000000003b */
[----:B------:R-:W-:Y:S01]  /*a930*/  HADD2 R64, R58.H0_H0, R58.H1_H1 ;  /* 0x3000003a3a407230 */ /* 0x000fe20000000800 */
[-C--:B------:R-:W-:Y:S01]  /*a940*/  HFMA2.MMA R58, R119, R30.reuse, R36 ;  /* 0x0000001e773a7235 */ /* 0x080fe20000000024 */
[----:B------:R-:W-:Y:S01]  /*a950*/  HADD2 R63, R54.H0_H0, R54.H1_H1 ;  /* 0x30000036363f7230 */ /* 0x000fe20000000800 */
[----:B------:R-:W-:Y:S01]  /*a960*/  HFMA2.MMA R54, R109, R30, R38 ;  /* 0x0000001e6d367235 */ /* 0x000fe20000000026 */
[-C--:B------:R-:W-:Y:S02]  /*a970*/  HFMA2 R37, R117, R30.reuse, R37 ;  /* 0x0000001e75257231 */ /* 0x080fe40000000025 */
[----:B------:R-:W-:Y:S01]  /*a980*/  HFMA2 R59, R107, R30, R59 ;  /* 0x0000001e6b3b7231 */ /* 0x000fe2000000003b */
[----:B------:R-:W-:-:S02]  /*a990*/  HFMA2.MMA R30, R51, R20, RZ ;  /* 0x00000014331e7235 */ /* 0x000fc400000000ff */
[----:B------:R-:W-:Y:S01]  /*a9a0*/  HFMA2.MMA R28, R50, R21, R28 ;  /* 0x00000015321c7235 */ /* 0x000fe2000000001c */
[-C--:B------:R-:W-:Y:S02]  /*a9b0*/  HFMA2 R29, R53, R20.reuse, RZ.H0_H0 ;  /* 0x00000014351d7231 */ /* 0x080fe400000400ff */
[----:B------:R-:W-:Y:S01]  /*a9c0*/  HFMA2 R20, R49, R20, RZ.H0_H0 ;  /* 0x0000001431147231 */ /* 0x000fe200000400ff */
[----:B------:R-:W-:Y:S01]  /*a9d0*/  HFMA2.MMA R58, R116, R31, R58 ;  /* 0x0000001f743a7235 */ /* 0x000fe2000000003a */
[-C--:B------:R-:W-:Y:S01]  /*a9e0*/  HFMA2 R37, R110, R31.reuse, R37 ;  /* 0x0000001f6e257231 */ /* 0x080fe20000000025 */
[----:B------:R-:W-:Y:S01]  /*a9f0*/  HFMA2.MMA R30, R46, R21, R30 ;  /* 0x000000152e1e7235 */ /* 0x000fe2000000001e */
[----:B------:R-:W-:Y:S01]  /*aa00*/  HFMA2 R59, R106, R31, R59 ;  /* 0x0000001f6a3b7231 */ /* 0x000fe2000000003b */
[----:B------:R-:W-:Y:S01]  /*aa10*/  HFMA2.MMA R54, R108, R31, R54 ;  /* 0x0000001f6c367235 */ /* 0x000fe20000000036 */
[-C--:B------:R-:W-:Y:S01]  /*aa20*/  HFMA2 R29, R48, R21.reuse, R29 ;  /* 0x00000015301d7231 */ /* 0x080fe2000000001d */
[----:B------:R-:W-:Y:S01]  /*aa30*/  LOP3.LUT R36, R33, 0x3f, RZ, 0xc0, !PT ;  /* 0x0000003f21247812 */ /* 0x000fe200078ec0ff */
[----:B------:R-:W-:Y:S01]  /*aa40*/  HFMA2 R31, R44, R21, R20 ;  /* 0x000000152c1f7231 */ /* 0x000fe20000000014 */
[-C--:B------:R-:W-:Y:S01]  /*aa50*/  HFMA2.MMA R21, R47, R22.reuse, R28 ;  /* 0x000000162f157235 */ /* 0x080fe2000000001c */
[-C--:B------:R-:W-:Y:S01]  /*aa60*/  HFMA2 R20, R45, R22.reuse, R29 ;  /* 0x000000162d147231 */ /* 0x080fe2000000001d */
[----:B------:R-:W-:Y:S01]  /*aa70*/  IADD3 R135, R36, -0x20, RZ ;  /* 0xffffffe024877810 */ /* 0x000fe20007ffe0ff */
[----:B------:R-:W-:Y:S01]  /*aa80*/  HFMA2.MMA R36, R43, R22, R30 ;  /* 0x000000162b247235 */ /* 0x000fe2000000001e */
[----:B------:R-:W-:-:S02]  /*aa90*/  HFMA2 R22, R41, R22, R31 ;  /* 0x0000001629167231 */ /* 0x000fc4000000001f */
[----:B------:R-:W0:Y:S02]  /*aaa0*/  LDS.128 R28, [UR5+0x200] ;  /* 0x00020005ff1c7984 */ /* 0x000e240008000c00 */
[-C--:B------:R-:W-:Y:S01]  /*aab0*/  HFMA2.MMA R21, R42, R23.reuse, R21 ;  /* 0x000000172a157235 */ /* 0x080fe20000000015 */
[----:B------:R-:W-:Y:S02]  /*aac0*/  HFMA2 R20, R82, R23, R20 ;  /* 0x0000001752147231 */ /* 0x000fe40000000014 */
[----:B------:R-:W-:-:S05]  /*aad0*/  HFMA2.MMA R36, R84, R23, R36 ;  /* 0x0000001754247235 */ /* 0x000fca0000000024 */
[-C--:B-1----:R-:W-:Y:S01]  /*aae0*/  HFMA2.MMA R21, R105, R24.reuse, R21 ;  /* 0x0000001869157235 */ /* 0x082fe20000000015 */
[----:B------:R-:W-:Y:S02]  /*aaf0*/  HFMA2 R20, R83, R24, R20 ;  /* 0x0000001853147231 */ /* 0x000fe40000000014 */
[----:B------:R-:W-:Y:S01]  /*ab00*/  HFMA2 R22, R40, R23, R22 ;  /* 0x0000001728167231 */ /* 0x000fe20000000016 */
[----:B------:R-:W-:Y:S01]  /*ab10*/  HFMA2.MMA R36, R81, R24, R36 ;  /* 0x0000001851247235 */ /* 0x000fe20000000024 */
[----:B------:R-:W-:-:S03]  /*ab20*/  HFMA2 R20, R128, R25, R20 ;  /* 0x0000001980147231 */ /* 0x000fc60000000014 */
[-C--:B------:R-:W-:Y:S01]  /*ab30*/  HFMA2.MMA R21, R130, R25.reuse, R21 ;  /* 0x0000001982157235 */ /* 0x080fe20000000015 */
[----:B------:R-:W-:Y:S02]  /*ab40*/  HADD2 R69, R59.H0_H0, R59.H1_H1 ;  /* 0x3000003b3b457230 */ /* 0x000fe40000000800 */
[----:B------:R-:W-:Y:S01]  /*ab50*/  HFMA2 R59, R79, R24, R22 ;  /* 0x000000184f3b7231 */ /* 0x000fe20000000016 */
[----:B------:R-:W-:Y:S01]  /*ab60*/  LOP3.LUT R22, R32, 0x3f, RZ, 0xc0, !PT ;  /* 0x0000003f20167812 */ /* 0x000fe200078ec0ff */
[----:B------:R-:W-:Y:S01]  /*ab70*/  HFMA2 R20, R117, R26, R20 ;  /* 0x0000001a75147231 */ /* 0x000fe20000000014 */
[----:B------:R-:W-:Y:S01]  /*ab80*/  HFMA2.MMA R36, R126, R25, R36 ;  /* 0x000000197e247235 */ /* 0x000fe20000000024 */
[----:B------:R-:W-:Y:S01]  /*ab90*/  HADD2 R67, R58.H0_H0, R58.H1_H1 ;  /* 0x3000003a3a437230 */ /* 0x000fe20000000800 */
[----:B------:R-:W-:Y:S01]  /*aba0*/  HFMA2.MMA R58, R119, R26, R21 ;  /* 0x0000001a773a7235 */ /* 0x000fe20000000015 */
[----:B------:R-:W-:Y:S01]  /*abb0*/  IADD3 R22, R22, -0x20, RZ ;  /* 0xffffffe016167810 */ /* 0x000fe20007ffe0ff */
[----:B------:R-:W-:Y:S01]  /*abc0*/  HFMA2 R20, R110, R27, R20 ;  /* 0x0000001b6e147231 */ /* 0x000fe20000000014 */
[----:B------:R-:W-:-:S02]  /*abd0*/  LOP3.LUT R23, R34, 0x3f, RZ, 0xc0, !PT ;  /* 0x0000003f22177812 */ /* 0x000fc400078ec0ff */
[----:B------:R-:W-:Y:S01]  /*abe0*/  SHF.R.U32.HI R21, RZ, 0x6, R33 ;  /* 0x00000006ff157819 */ /* 0x000fe20000011621 */
[----:B------:R-:W-:Y:S01]  /*abf0*/  HFMA2 R59, R118, R25, R59 ;  /* 0x00000019763b7231 */ /* 0x000fe2000000003b */
[----:B------:R1:W-:Y:S01]  /*ac00*/  I2F.F16 R103, R22 ;  /* 0x0000001600677306 */ /* 0x0003e20000200c00 */
[----:B------:R-:W-:Y:S01]  /*ac10*/  IADD3 R131, R23, -0x20, RZ ;  /* 0xffffffe017837810 */ /* 0x000fe20007ffe0ff */
[----:B------:R-:W-:Y:S01]  /*ac20*/  HADD2 R72, R20.H0_H0, R20.H1_H1 ;  /* 0x3000001414487230 */ /* 0x000fe20000000800 */
[----:B------:R-:W-:Y:S01]  /*ac30*/  LOP3.LUT R24, R21, 0x3f, RZ, 0xc0, !PT ;  /* 0x0000003f15187812 */ /* 0x000fe200078ec0ff */
[----:B------:R-:W-:Y:S01]  /*ac40*/  HADD2 R70, R54.H0_H0, R54.H1_H1 ;  /* 0x3000003636467230 */ /* 0x000fe20000000800 */
[----:B------:R-:W-:Y:S01]  /*ac50*/  SHF.R.U32.HI R25, RZ, 0x6, R35 ;  /* 0x00000006ff197819 */ /* 0x000fe20000011623 */
[----:B------:R-:W-:Y:S01]  /*ac60*/  HFMA2.MMA R54, R109, R26, R36 ;  /* 0x0000001a6d367235 */ /* 0x000fe20000000024 */
[----:B-1----:R-:W1:Y:S01]  /*ac70*/  LDS.128 R20, [UR5+0x210] ;  /* 0x00021005ff147984 */ /* 0x002e620008000c00 */
[----:B------:R-:W-:Y:S01]  /*ac80*/  HFMA2 R59, R107, R26, R59 ;  /* 0x0000001a6b3b7231 */ /* 0x000fe2000000003b */
[----:B------:R-:W-:Y:S01]  /*ac90*/  LOP3.LUT R26, R25, 0x3f, RZ, 0xc0, !PT ;  /* 0x0000003f191a7812 */ /* 0x000fe200078ec0ff */
[----:B0-----:R-:W-:-:S04]  /*aca0*/  HFMA2.MMA R25, R55, R28, RZ ;  /* 0x0000001c37197235 */ /* 0x001fc800000000ff */
[----:B------:R-:W-:Y:S01]  /*acb0*/  HFMA2.MMA R54, R108, R27, R54 ;  /* 0x0000001b6c367235 */ /* 0x000fe20000000036 */
[----:B------:R-:W-:Y:S01]  /*acc0*/  IADD3 R52, R26, -0x20, RZ ;  /* 0xffffffe01a347810 */ /* 0x000fe20007ffe0ff */
[----:B------:R-:W-:Y:S02]  /*acd0*/  HFMA2.MMA R26, R51, R28, RZ ;  /* 0x0000001c331a7235 */ /* 0x000fe400000000ff */
[----:B------:R-:W-:-:S06]  /*ace0*/  HFMA2.MMA R25, R50, R29, R25 ;  /* 0x0000001d32197235 */ /* 0x000fcc0000000019 */
[----:B------:R-:W-:Y:S01]  /*acf0*/  HFMA2.MMA R26, R46, R29, R26 ;  /* 0x0000001d2e1a7235 */ /* 0x000fe2000000001a */
[----:B------:R-:W-:Y:S01]  /*ad00*/  HADD2 R74, R54.H0_H0, R54.H1_H1 ;  /* 0x30000036364a7230 */ /* 0x000fe20000000800 */
[----:B------:R-:W-:Y:S02]  /*ad10*/  IADD3 R54, R24, -0x20, RZ ;  /* 0xffffffe018367810 */ /* 0x000fe40007ffe0ff */
[----:B------:R-:W-:Y:S01]  /*ad20*/  SHF.R.U32.HI R24, RZ, 0x6, R32 ;  /* 0x00000006ff187819 */ /* 0x000fe20000011620 */
[----:B------:R-:W-:Y:S01]  /*ad30*/  HFMA2.MMA R58, R116, R27, R58 ;  /* 0x0000001b743a7235 */ /* 0x000fe2000000003a */
[----:B------:R-:W-:Y:S01]  /*ad40*/  HFMA2 R59, R106, R27, R59 ;  /* 0x0000001b6a3b7231 */ /* 0x000fe2000000003b */
[-C--:B------:R-:W-:Y:S01]  /*ad50*/  HFMA2.MMA R25, R47, R30.reuse, R25 ;  /* 0x0000001e2f197235 */ /* 0x080fe20000000019 */
[----:B------:R-:W-:Y:S01]  /*ad60*/  LOP3.LUT R27, R24, 0x3f, RZ, 0xc0, !PT ;  /* 0x0000003f181b7812 */ /* 0x000fe200078ec0ff */
[----:B------:R-:W-:Y:S01]  /*ad70*/  HFMA2.MMA R26, R43, R30, R26 ;  /* 0x0000001e2b1a7235 */ /* 0x000fe2000000001a */
[----:B------:R-:W-:-:S02]  /*ad80*/  HFMA2 R24, R53, R28, RZ.H0_H0 ;  /* 0x0000001c35187231 */ /* 0x000fc400000400ff */
[----:B------:R-:W-:Y:S02]  /*ad90*/  HFMA2 R28, R49, R28, RZ.H0_H0 ;  /* 0x0000001c311c7231 */ /* 0x000fe400000400ff */
[-C--:B------:R-:W-:Y:S01]  /*ada0*/  HFMA2 R24, R48, R29.reuse, R24 ;  /* 0x0000001d30187231 */ /* 0x080fe20000000018 */
[-C--:B------:R-:W-:Y:S01]  /*adb0*/  HFMA2.MMA R25, R42, R31.reuse, R25 ;  /* 0x0000001f2a197235 */ /* 0x080fe20000000019 */
[----:B------:R-:W-:Y:S01]  /*adc0*/  HFMA2 R28, R44, R29, R28 ;  /* 0x0000001d2c1c7231 */ /* 0x000fe2000000001c */
[----:B------:R-:W-:Y:S01]  /*add0*/  HFMA2.MMA R26, R84, R31, R26 ;  /* 0x0000001f541a7235 */ /* 0x000fe2000000001a */
[-C--:B------:R-:W-:Y:S01]  /*ade0*/  HFMA2 R24, R45, R30.reuse, R24 ;  /* 0x0000001e2d187231 */ /* 0x080fe20000000018 */
[----:B------:R-:W-:Y:S01]  /*adf0*/  SHF.R.U32.HI R29, RZ, 0x12, R32 ;  /* 0x00000012ff1d7819 */ /* 0x000fe20000011620 */
[----:B------:R-:W-:Y:S02]  /*ae00*/  HFMA2 R28, R41, R30, R28 ;  /* 0x0000001e291c7231 */ /* 0x000fe4000000001c */
[-C--:B------:R-:W-:Y:S01]  /*ae10*/  HFMA2 R24, R82, R31.reuse, R24 ;  /* 0x0000001f52187231 */ /* 0x080fe20000000018 */
[----:B------:R-:W-:Y:S01]  /*ae20*/  LOP3.LUT R29, R29, 0x3f, RZ, 0xc0, !PT ;  /* 0x0000003f1d1d7812 */ /* 0x000fe200078ec0ff */
[----:B------:R-:W-:Y:S01]  /*ae30*/  HFMA2 R31, R40, R31, R28 ;  /* 0x0000001f281f7231 */ /* 0x000fe2000000001c */
[----:B-1----:R-:W-:-:S02]  /*ae40*/  HFMA2.MMA R28, R105, R20, R25 ;  /* 0x00000014691c7235 */ /* 0x002fc40000000019 */
[----:B------:R-:W-:Y:S01]  /*ae50*/  HFMA2.MMA R30, R81, R20, R26 ;  /* 0x00000014511e7235 */ /* 0x000fe2000000001a */
[----:B------:R-:W-:Y:S02]  /*ae60*/  IADD3 R27, R27, -0x20, RZ ;  /* 0xffffffe01b1b7810 */ /* 0x000fe40007ffe0ff */
[----:B------:R-:W-:Y:S01]  /*ae70*/  IADD3 R57, R29, -0x20, RZ ;  /* 0xffffffe01d397810 */ /* 0x000fe20007ffe0ff */
[-C--:B------:R-:W-:Y:S01]  /*ae80*/  HFMA2 R29, R83, R20.reuse, R24 ;  /* 0x00000014531d7231 */ /* 0x080fe20000000018 */
[----:B------:R0:W1:Y:S01]  /*ae90*/  I2F.F16 R56, R27 ;  /* 0x0000001b00387306 */ /* 0x0000620000200c00 */
[-C--:B------:R-:W-:Y:S02]  /*aea0*/  HFMA2.MMA R28, R130, R21.reuse, R28 ;  /* 0x00000015821c7235 */ /* 0x080fe4000000001c */
[----:B------:R-:W-:Y:S01]  /*aeb0*/  HFMA2 R29, R128, R21, R29 ;  /* 0x00000015801d7231 */ /* 0x000fe2000000001d */
[----:B------:R-:W-:Y:S01]  /*aec0*/  HFMA2.MMA R30, R126, R21, R30 ;  /* 0x000000157e1e7235 */ /* 0x000fe2000000001e */
[----:B------:R-:W-:Y:S01]  /*aed0*/  HADD2 R73, R59.H0_H0, R59.H1_H1 ;  /* 0x3000003b3b497230 */ /* 0x000fe20000000800 */
[----:B0-----:R-:W-:Y:S01]  /*aee0*/  SHF.R.U32.HI R27, RZ, 0xc, R33 ;  /* 0x0000000cff1b7819 */ /* 0x001fe20000011621 */
[----:B------:R-:W-:-:S02]  /*aef0*/  HFMA2 R59, R79, R20, R31 ;  /* 0x000000144f3b7231 */ /* 0x000fc4000000001f */
[----:B------:R-:W-:Y:S01]  /*af00*/  HFMA2 R29, R117, R22, R29 ;  /* 0x00000016751d7231 */ /* 0x000fe2000000001d */
[----:B------:R-:W-:Y:S01]  /*af10*/  LOP3.LUT R20, R27, 0x3f, RZ, 0xc0, !PT ;  /* 0x0000003f1b147812 */ /* 0x000fe200078ec0ff */
[----:B------:R-:W-:Y:S01]  /*af20*/  HADD2 R71, R58.H0_H0, R58.H1_H1 ;  /* 0x3000003a3a477230 */ /* 0x000fe20000000800 */
[-C--:B------:R-:W-:Y:S01]  /*af30*/  HFMA2.MMA R58, R119, R22.reuse, R28 ;  /* 0x00000016773a7235 */ /* 0x080fe2000000001c */
[----:B------:R-:W-:Y:S01]  /*af40*/  HFMA2 R29, R110, R23, R29 ;  /* 0x000000176e1d7231 */ /* 0x000fe2000000001d */
[----:B------:R-:W-:Y:S01]  /*af50*/  IADD3 R20, R20, -0x20, RZ ;  /* 0xffffffe014147810 */ /* 0x000fe20007ffe0ff */
[----:B------:R-:W-:Y:S01]  /*af60*/  HFMA2.MMA R30, R109, R22, R30 ;  /* 0x000000166d1e7235 */ /* 0x000fe2000000001e */
[----:B------:R-:W-:Y:S01]  /*af70*/  SHF.R.U32.HI R31, RZ, 0x12, R33 ;  /* 0x00000012ff1f7819 */ /* 0x000fe20000011621 */
[----:B------:R-:W-:Y:S01]  /*af80*/  HADD2 R76, R29.H0_H0, R29.H1_H1 ;  /* 0x3000001d1d4c7230 */ /* 0x000fe20000000800 */
[----:B------:R0:W-:Y:S01]  /*af90*/  I2F.F16 R136, R20 ;  /* 0x0000001400887306 */ /* 0x0001e20000200c00 */
[--C-:B------:R-:W-:Y:S01]  /*afa0*/  SHF.R.U32.HI R29, RZ, 0xc, R34.reuse ;  /* 0x0000000cff1d7819 */ /* 0x100fe20000011622 */
[----:B------:R-:W2:Y:S01]  /*afb0*/  LDS.128 R24, [UR5+0x280] ;  /* 0x00028005ff187984 */ /* 0x000ea20008000c00 */
[-C--:B------:R-:W-:Y:S01]  /*afc0*/  HFMA2.MMA R58, R116, R23.reuse, R58 ;  /* 0x00000017743a7235 */ /* 0x080fe2000000003a */
[----:B------:R-:W-:Y:S01]  /*afd0*/  HADD2 R68, R37.H0_H0, R37.H1_H1 ;  /* 0x3000002525447230 */ /* 0x000fe20000000800 */
[----:B------:R-:W-:Y:S01]  /*afe0*/  HFMA2.MMA R30, R108, R23, R30 ;  /* 0x000000176c1e7235 */ /* 0x000fe2000000001e */
[----:B0-----:R-:W-:-:S02]  /*aff0*/  SHF.R.U32.HI R20, RZ, 0x6, R34 ;  /* 0x00000006ff147819 */ /* 0x001fc40000011622 */
[----:B------:R-:W-:Y:S02]  /*b000*/  LOP3.LUT R31, R31, 0x3f, RZ, 0xc0, !PT ;  /* 0x0000003f1f1f7812 */ /* 0x000fe400078ec0ff */
[----:B------:R-:W-:Y:S02]  /*b010*/  LOP3.LUT R28, R20, 0x3f, RZ, 0xc0, !PT ;  /* 0x0000003f141c7812 */ /* 0x000fe400078ec0ff */
[----:B------:R-:W-:Y:S02]  /*b020*/  LOP3.LUT R29, R29, 0x3f, RZ, 0xc0, !PT ;  /* 0x0000003f1d1d7812 */ /* 0x000fe400078ec0ff */
[----:B------:R-:W-:Y:S01]  /*b030*/  LOP3.LUT R37, R35, 0x3f, RZ, 0xc0, !PT ;  /* 0x0000003f23257812 */ /* 0x000fe200078ec0ff */
[----:B------:R-:W-:Y:S01]  /*b040*/  IMAD.WIDE R132, R113, 0x4, R132 ;  /* 0x0000000471847825 */ /* 0x000fe200078e0284 */
[----:B------:R-:W-:Y:S02]  /*b050*/  IADD3 R31, R31, -0x20, RZ ;  /* 0xffffffe01f1f7810 */ /* 0x000fe40007ffe0ff */
[----:B------:R-:W-:-:S02]  /*b060*/  IADD3 R28, R28, -0x20, RZ ;  /* 0xffffffe01c1c7810 */ /* 0x000fc40007ffe0ff */
[----:B------:R-:W-:Y:S02]  /*b070*/  IADD3 R29, R29, -0x20, RZ ;  /* 0xffffffe01d1d7810 */ /* 0x000fe40007ffe0ff */
[----:B------:R-:W-:Y:S01]  /*b080*/  IADD3 R37, R37, -0x20, RZ ;  /* 0xffffffe025257810 */ /* 0x000fe20007ffe0ff */
[----:B------:R-:W-:Y:S01]  /*b090*/  HADD2 R75, R58.H0_H0, R58.H1_H1 ;  /* 0x3000003a3a4b7230 */ /* 0x000fe20000000800 */
[----:B------:R-:W-:Y:S01]  /*b0a0*/  I2F.F16 R93, R31 ;  /* 0x0000001f005d7306 */ /* 0x000fe20000200c00 */
[----:B------:R-:W-:Y:S01]  /*b0b0*/  HADD2 R77, R30.H0_H0, R30.H1_H1 ;  /* 0x3000001e1e4d7230 */ /* 0x000fe20000000800 */
[----:B------:R-:W-:-:S06]  /*b0c0*/  SHF.R.U32.HI R36, RZ, 0xc, R32 ;  /* 0x0000000cff247819 */ /* 0x000fcc0000011620 */
[----:B------:R0:W-:Y:S01]  /*b0d0*/  I2F.F16 R129, R37 ;  /* 0x0000002500817306 */ /* 0x0001e20000200c00 */
[----:B------:R-:W-:-:S07]  /*b0e0*/  LOP3.LUT R36, R36, 0x3f, RZ, 0xc0, !PT ;  /* 0x0000003f24247812 */ /* 0x000fce00078ec0ff */
[----:B------:R-:W-:Y:S01]  /*b0f0*/  I2F.F16 R58, R28 ;  /* 0x0000001c003a7306 */ /* 0x000fe20000200c00 */
[----:B0-----:R-:W-:-:S07]  /*b100*/  SHF.R.U32.HI R37, RZ, 0x18, R32 ;  /* 0x00000018ff257819 */ /* 0x001fce0000011620 */
[----:B------:R0:W-:Y:S01]  /*b110*/  I2F.F16 R134, R29 ;  /* 0x0000001d00867306 */ /* 0x0001e20000200c00 */
[----:B------:R-:W-:Y:S01]  /*b120*/  LOP3.LUT R37, R37, 0x3f, RZ, 0xc0, !PT ;  /* 0x0000003f25257812 */ /* 0x000fe200078ec0ff */
[----:B0-----:R-:W4:Y:S01]  /*b130*/  LDG.E.128.CONSTANT R28, desc[UR8][R132.64] ;  /* 0x00000008841c7981 */ /* 0x001f22000c1e9d00 */
[----:B------:R-:W-:Y:S01]  /*b140*/  IADD3 R36, R36, -0x20, RZ ;  /* 0xffffffe024247810 */ /* 0x000fe20007ffe0ff */
[----:B------:R-:W-:Y:S01]  /*b150*/  HFMA2 R59, R118, R21, R59 ;  /* 0x00000015763b7231 */ /* 0x000fe2000000003b */
[----:B------:R-:W-:Y:S02]  /*b160*/  IADD3 R37, R37, -0x20, RZ ;  /* 0xffffffe025257810 */ /* 0x000fe40007ffe0ff */
[----:B------:R-:W-:Y:S01]  /*b170*/  SHF.R.U32.HI R21, RZ, 0x18, R33 ;  /* 0x00000018ff157819 */ /* 0x000fe20000011621 */
[----:B------:R-:W-:Y:S01]  /*b180*/  I2F.F16 R102, R36 ;  /* 0x0000002400667306 */ /* 0x000fe20000200c00 */
[----:B------:R-:W-:Y:S02]  /*b190*/  HFMA2 R59, R107, R22, R59 ;  /* 0x000000166b3b7231 */ /* 0x000fe4000000003b */
[----:B------:R-:W-:-:S05]  /*b1a0*/  LOP3.LUT R21, R21, 0x3f, RZ, 0xc0, !PT ;  /* 0x0000003f15157812 */ /* 0x000fca00078ec0ff */
[----:B------:R0:W-:Y:S01]  /*b1b0*/  I2F.F16 R127, R37 ;  /* 0x00000025007f7306 */ /* 0x0001e20000200c00 */
[----:B------:R-:W-:Y:S01]  /*b1c0*/  HFMA2 R59, R106, R23, R59 ;  /* 0x000000176a3b7231 */ /* 0x000fe2000000003b */
[----:B------:R-:W-:Y:S02]  /*b1d0*/  IADD3 R125, R21, -0x20, RZ ;  /* 0xffffffe0157d7810 */ /* 0x000fe40007ffe0ff */
[----:B------:R-:W-:Y:S04]  /*b1e0*/  LDS.128 R20, [UR5+0x290] ;  /* 0x00029005ff147984 */ /* 0x000fe80008000c00 */
[----:B0-----:R-:W0:Y:S01]  /*b1f0*/  LDS.128 R36, [UR5+0x300] ;  /* 0x00030005ff247984 */ /* 0x001e220008000c00 */
[-C--:B--2---:R-:W-:Y:S02]  /*b200*/  HFMA2.MMA R88, R55, R24.reuse, RZ ;  /* 0x0000001837587235 */ /* 0x084fe400000000ff */
[----:B------:R-:W-:Y:S01]  /*b210*/  HFMA2.MMA R86, R51, R24, RZ ;  /* 0x0000001833567235 */ /* 0x000fe200000000ff */
[----:B------:R-:W-:-:S05]  /*b220*/  HFMA2 R87, R53, R24, RZ.H0_H0 ;  /* 0x0000001835577231 */ /* 0x000fca00000400ff */
[-C--:B------:R-:W-:Y:S02]  /*b230*/  HFMA2.MMA R88, R50, R25.reuse, R88 ;  /* 0x0000001932587235 */ /* 0x080fe40000000058 */
[----:B------:R-:W-:Y:S01]  /*b240*/  HFMA2.MMA R86, R46, R25, R86 ;  /* 0x000000192e567235 */ /* 0x000fe20000000056 */
[----:B------:R-:W-:Y:S02]  /*b250*/  HFMA2 R91, R49, R24, RZ.H0_H0 ;  /* 0x00000018315b7231 */ /* 0x000fe400000400ff */
[-C--:B------:R-:W-:Y:S02]  /*b260*/  HFMA2 R87, R48, R25.reuse, R87 ;  /* 0x0000001930577231 */ /* 0x080fe40000000057 */
[----:B------:R-:W-:Y:S01]  /*b270*/  HFMA2 R91, R44, R25, R91 ;  /* 0x000000192c5b7231 */ /* 0x000fe2000000005b */
[-C--:B------:R-:W-:Y:S01]  /*b280*/  HFMA2.MMA R88, R47, R26.reuse, R88 ;  /* 0x0000001a2f587235 */ /* 0x080fe20000000058 */
[----:B------:R-:W-:Y:S01]  /*b290*/  SHF.R.U32.HI R25, RZ, 0x12, R35 ;  /* 0x00000012ff197819 */ /* 0x000fe20000011623 */
[----:B------:R-:W-:-:S03]  /*b2a0*/  HFMA2.MMA R86, R43, R26, R86 ;  /* 0x0000001a2b567235 */ /* 0x000fc60000000056 */
[----:B------:R-:W-:Y:S01]  /*b2b0*/  LOP3.LUT R25, R25, 0x3f, RZ, 0xc0, !PT ;  /* 0x0000003f19197812 */ /* 0x000fe200078ec0ff */
[-C--:B------:R-:W-:Y:S02]  /*b2c0*/  HFMA2 R87, R45, R26.reuse, R87 ;  /* 0x0000001a2d577231 */ /* 0x080fe40000000057 */
[----:B------:R-:W-:Y:S01]  /*b2d0*/  HFMA2 R91, R41, R26, R91 ;  /* 0x0000001a295b7231 */ /* 0x000fe2000000005b */
[-C--:B------:R-:W-:Y:S01]  /*b2e0*/  HFMA2.MMA R88, R42, R27.reuse, R88 ;  /* 0x0000001b2a587235 */ /* 0x080fe20000000058 */
[----:B------:R-:W-:Y:S01]  /*b2f0*/  IADD3 R26, R25, -0x20, RZ ;  /* 0xffffffe0191a7810 */ /* 0x000fe20007ffe0ff */
[----:B------:R-:W-:Y:S01]  /*b300*/  HFMA2.MMA R86, R84, R27, R86 ;  /* 0x0000001b54567235 */ /* 0x000fe20000000056 */
[----:B------:R-:W-:Y:S01]  /*b310*/  SHF.R.U32.HI R24, RZ, 0x18, R35 ;  /* 0x00000018ff187819 */ /* 0x000fe20000011623 */
[-C--:B------:R-:W-:Y:S02]  /*b320*/  HFMA2 R87, R82, R27.reuse, R87 ;  /* 0x0000001b52577231 */ /* 0x080fe40000000057 */
[----:B------:R-:W-:Y:S01]  /*b330*/  HFMA2 R91, R40, R27, R91 ;  /* 0x0000001b285b7231 */ /* 0x000fe2000000005b */
[----:B------:R-:W-:Y:S01]  /*b340*/  LOP3.LUT R24, R24, 0x3f, RZ, 0xc0, !PT ;  /* 0x0000003f18187812 */ /* 0x000fe200078ec0ff */
[----:B0-----:R-:W-:Y:S01]  /*b350*/  HFMA2.MMA R25, R55, R36, RZ ;  /* 0x0000002437197235 */ /* 0x001fe200000000ff */
[-C--:B------:R-:W-:Y:S01]  /*b360*/  HFMA2 R87, R83, R20.reuse, R87 ;  /* 0x0000001453577231 */ /* 0x080fe20000000057 */
[-C--:B------:R-:W-:Y:S01]  /*b370*/  HFMA2.MMA R88, R105, R20.reuse, R88 ;  /* 0x0000001469587235 */ /* 0x080fe20000000058 */
[----:B------:R-:W-:Y:S01]  /*b380*/  HFMA2 R91, R79, R20, R91 ;  /* 0x000000144f5b7231 */ /* 0x000fe2000000005b */
[----:B------:R-:W-:Y:S01]  /*b390*/  HFMA2.MMA R86, R81, R20, R86 ;  /* 0x0000001451567235 */ /* 0x000fe20000000056 */
[-C--:B------:R-:W-:Y:S01]  /*b3a0*/  HFMA2 R53, R53, R36.reuse, RZ.H0_H0 ;  /* 0x0000002435357231 */ /* 0x080fe200000400ff */
[----:B------:R-:W-:Y:S01]  /*b3b0*/  HFMA2.MMA R20, R51, R36, RZ ;  /* 0x0000002433147235 */ /* 0x000fe200000000ff */
[----:B------:R-:W-:Y:S01]  /*b3c0*/  HFMA2 R36, R49, R36, RZ.H0_H0 ;  /* 0x0000002431247231 */ /* 0x000fe200000400ff */
[----:B------:R0:W-:Y:S01]  /*b3d0*/  I2F.F16 R51, R26 ;  /* 0x0000001a00337306 */ /* 0x0001e20000200c00 */
[----:B------:R-:W-:Y:S01]  /*b3e0*/  HFMA2.MMA R50, R50, R37, R25 ;  /* 0x0000002532327235 */ /* 0x000fe20000000019 */
[----:B------:R-:W-:-:S02]  /*b3f0*/  IADD3 R49, R24, -0x20, RZ ;  /* 0xffffffe018317810 */ /* 0x000fc40007ffe0ff */
[----:B0-----:R-:W0:Y:S01]  /*b400*/  LDS.128 R24, [UR5+0xa0] ;  /* 0x0000a005ff187984 */ /* 0x001e220008000c00 */
[----:B------:R-:W-:Y:S01]  /*b410*/  HADD2 R78, R59.H0_H0, R59.H1_H1 ;  /* 0x3000003b3b4e7230 */ /* 0x000fe20000000800 */
[--C-:B------:R-:W-:Y:S02]  /*b420*/  SHF.R.U32.HI R95, RZ, 0x12, R34.reuse ;  /* 0x00000012ff5f7819 */ /* 0x100fe40000011622 */
[----:B------:R-:W-:Y:S02]  /*b430*/  SHF.R.U32.HI R59, RZ, 0x18, R34 ;  /* 0x00000018ff3b7819 */ /* 0x000fe40000011622 */
[----:B------:R-:W-:Y:S02]  /*b440*/  SHF.R.U32.HI R90, RZ, 0xc, R35 ;  /* 0x0000000cff5a7819 */ /* 0x000fe40000011623 */
[----:B---3--:R-:W-:Y:S01]  /*b450*/  SHF.R.U32 R34, R34, 0x1e, R18 ;  /* 0x0000001e22227819 */ /* 0x008fe20000001612 */
[----:B------:R-:W-:Y:S01]  /*b460*/  HFMA2 R48, R48, R37, R53 ;  /* 0x0000002530307231 */ /* 0x000fe20000000035 */
[----:B------:R-:W-:-:S02]  /*b470*/  LOP3.LUT R59, R59, 0x3f, RZ, 0xc0, !PT ;  /* 0x0000003f3b3b7812 */ /* 0x000fc400078ec0ff */
[----:B------:R-:W-:Y:S02]  /*b480*/  LOP3.LUT R90, R90, 0x3f, RZ, 0xc0, !PT ;  /* 0x0000003f5a5a7812 */ /* 0x000fe400078ec0ff */
[----:B------:R-:W-:Y:S01]  /*b490*/  LOP3.LUT R34, R34, 0x3f, RZ, 0xc0, !PT ;  /* 0x0000003f22227812 */ /* 0x000fe200078ec0ff */
[----:B------:R-:W-:Y:S01]  /*b4a0*/  HFMA2.MMA R46, R46, R37, R20 ;  /* 0x000000252e2e7235 */ /* 0x000fe20000000014 */
[----:B------:R-:W-:Y:S01]  /*b4b0*/  LOP3.LUT R95, R95, 0x3f, RZ, 0xc0, !PT ;  /* 0x0000003f5f5f7812 */ /* 0x000fe200078ec0ff */
[----:B------:R-:W-:Y:S01]  /*b4c0*/  HFMA2 R45, R45, R38, R48 ;  /* 0x000000262d2d7231 */ /* 0x000fe20000000030 */
[----:B------:R-:W-:Y:S01]  /*b4d0*/  IADD3 R59, R59, -0x20, RZ ;  /* 0xffffffe03b3b7810 */ /* 0x000fe20007ffe0ff */
[----:B------:R-:W-:Y:S01]  /*b4e0*/  HFMA2 R37, R44, R37, R36 ;  /* 0x000000252c257231 */ /* 0x000fe20000000024 */
[----:B------:R-:W-:Y:S01]  /*b4f0*/  IADD3 R90, R90, -0x20, RZ ;  /* 0xffffffe05a5a7810 */ /* 0x000fe20007ffe0ff */
[----:B------:R-:W2:Y:S01]  /*b500*/  I2F.F16 R131, R131 ;  /* 0x0000008300837306 */ /* 0x000ea20000200c00 */
[----:B------:R-:W-:Y:S01]  /*b510*/  IADD3 R48, R34, -0x20, RZ ;  /* 0xffffffe022307810 */ /* 0x000fe20007ffe0ff */
[-C--:B------:R-:W-:Y:S01]  /*b520*/  HFMA2.MMA R88, R130, R21.reuse, R88 ;  /* 0x0000001582587235 */ /* 0x080fe20000000058 */
[----:B------:R-:W-:Y:S01]  /*b530*/  SHF.R.U32 R36, R35, 0x1e, R19 ;  /* 0x0000001e23247819 */ /* 0x000fe20000001613 */
[-C--:B------:R-:W-:Y:S01]  /*b540*/  HFMA2 R87, R128, R21.reuse, R87 ;  /* 0x0000001580577231 */ /* 0x080fe20000000057 */
[----:B------:R-:W-:Y:S01]  /*b550*/  HFMA2.MMA R86, R126, R21, R86 ;  /* 0x000000157e567235 */ /* 0x000fe20000000056 */
[----:B------:R-:W-:Y:S01]  /*b560*/  HFMA2 R91, R118, R21, R91 ;  /* 0x00000015765b7231 */ /* 0x000fe2000000005b */
[----:B------:R-:W-:Y:S01]  /*b570*/  IADD3 R95, R95, -0x20, RZ ;  /* 0xffffffe05f5f7810 */ /* 0x000fe20007ffe0ff */
[----:B------:R-:W-:Y:S01]  /*b580*/  HFMA2.MMA R21, R47, R38, R50 ;  /* 0x000000262f157235 */ /* 0x000fe20000000032 */
[----:B------:R-:W-:Y:S01]  /*b590*/  SHF.R.U32 R33, R33, 0x1e, R17 ;  /* 0x0000001e21217819 */ /* 0x000fe20000001611 */
[----:B------:R-:W-:Y:S01]  /*b5a0*/  I2F.F16 R59, R59 ;  /* 0x0000003b003b7306 */ /* 0x000fe20000200c00 */
[----:B------:R-:W-:-:S02]  /*b5b0*/  SHF.R.U32 R32, R32, 0x1e, R16 ;  /* 0x0000001e20207819 */ /* 0x000fc40000001610 */
[----:B------:R-:W-:Y:S01]  /*b5c0*/  LOP3.LUT R36, R36, 0x3f, RZ, 0xc0, !PT ;  /* 0x0000003f24247812 */ /* 0x000fe200078ec0ff */
[----:B------:R-:W-:Y:S01]  /*b5d0*/  HFMA2.MMA R46, R43, R38, R46 ;  /* 0x000000262b2e7235 */ /* 0x000fe2000000002e */
[----:B------:R-:W-:-:S03]  /*b5e0*/  LOP3.LUT R33, R33, 0x3f, RZ, 0xc0, !PT ;  /* 0x0000003f21217812 */ /* 0x000fc600078ec0ff */
[----:B------:R-:W3:Y:S01]  /*b5f0*/  I2F.F16 R90, R90 ;  /* 0x0000005a005a7306 */ /* 0x000ee20000200c00 */
[----:B------:R-:W-:Y:S02]  /*b600*/  LOP3.LUT R32, R32, 0x3f, RZ, 0xc0, !PT ;  /* 0x0000003f20207812 */ /* 0x000fe400078ec0ff */
[----:B------:R-:W-:-:S05]  /*b610*/  IADD3 R43, R36, -0x20, RZ ;  /* 0xffffffe0242b7810 */ /* 0x000fca0007ffe0ff */
[----:B------:R-:W5:Y:S01]  /*b620*/  I2F.F16 R48, R48 ;  /* 0x0000003000307306 */ /* 0x000f620000200c00 */
[----:B------:R-:W-:Y:S01]  /*b630*/  IADD3 R92, R33, -0x20, RZ ;  /* 0xffffffe0215c7810 */ /* 0x000fe20007ffe0ff */
[----:B------:R-:W-:Y:S01]  /*b640*/  HFMA2.MMA R85, R42, R39, R21 ;  /* 0x000000272a557235 */ /* 0x000fe20000000015 */
[----:B------:R-:W-:-:S05]  /*b650*/  IADD3 R32, R32, -0x20, RZ ;  /* 0xffffffe020207810 */ /* 0x000fca0007ffe0ff */
[----:B------:R-:W-:Y:S01]  /*b660*/  I2F.F16 R135, R135 ;  /* 0x0000008700877306 */ /* 0x000fe20000200c00 */
[----:B-1----:R-:W-:-:S07]  /*b670*/  PRMT R103, R103, 0x5410, R56 ;  /* 0x0000541067677816 */ /* 0x002fce0000000038 */
[----:B------:R-:W1:Y:S01]  /*b680*/  I2F.F16 R54, R54 ;  /* 0x0000003600367306 */ /* 0x000e620000200c00 */
[----:B--2---:R-:W-:-:S07]  /*b690*/  PRMT R131, R131, 0x5410, R58 ;  /* 0x0000541083837816 */ /* 0x004fce000000003a */
[----:B------:R-:W2:Y:S08]  /*b6a0*/  I2F.F16 R52, R52 ;  /* 0x0000003400347306 */ /* 0x000eb00000200c00 */
[----:B------:R-:W2:Y:S08]  /*b6b0*/  I2F.F16 R57, R57 ;  /* 0x0000003900397306 */ /* 0x000eb00000200c00 */
[----:B------:R-:W2:Y:S01]  /*b6c0*/  I2F.F16 R95, R95 ;  /* 0x0000005f005f7306 */ /* 0x000ea20000200c00 */
[----:B------:R-:W-:-:S07]  /*b6d0*/  HFMA2 R37, R41, R38, R37 ;  /* 0x0000002629257231 */ /* 0x000fce0000000025 */
[----:B------:R-:W-:Y:S08]  /*b6e0*/  I2F.F16 R20, R49 ;  /* 0x0000003100147306 */ /* 0x000ff00000200c00 */
[----:B------:R-:W2:Y:S01]  /*b6f0*/  I2F.F16 R21, R43 ;  /* 0x0000002b00157306 */ /* 0x000ea20000200c00 */
[----:B---3--:R-:W-:Y:S01]  /*b700*/  PRMT R58, R90, 0x5410, R51 ;  /* 0x000054105a3a7816 */ /* 0x008fe20000000033 */
[----:B------:R-:W-:Y:S01]  /*b710*/  HFMA2 R82, R82, R39, R45 ;  /* 0x0000002752527231 */ /* 0x000fe2000000002d */
[----:B-----5:R-:W-:-:S05]  /*b720*/  PRMT R59, R59, 0x5410, R48 ;  /* 0x000054103b3b7816 */ /* 0x020fca0000000030 */
[----:B------:R3:W5:Y:S01]  /*b730*/  I2F.F16 R44, R32 ;  /* 0x00000020002c7306 */ /* 0x0007620000200c00 */
[----:B------:R-:W-:Y:S01]  /*b740*/  HFMA2.MMA R84, R84, R39, R46 ;  /* 0x0000002754547235 */ /* 0x000fe2000000002e */
[----:B------:R-:W-:Y:S01]  /*b750*/  HFMA2 R89, R40, R39, R37 ;  /* 0x0000002728597231 */ /* 0x000fe20000000025 */
[-C--:B0-----:R-:W-:Y:S01]  /*b760*/  HFMA2.MMA R51, R103, R24.reuse, RZ ;  /* 0x0000001867337235 */ /* 0x081fe200000000ff */
[----:B------:R-:W0:Y:S04]  /*b770*/  LDS.128 R36, [UR5+0x1a0] ;  /* 0x0001a005ff247984 */ /* 0x000e280008000c00 */
[----:B------:R-:W-:Y:S01]  /*b780*/  I2F.F16 R125, R125 ;  /* 0x0000007d007d7306 */ /* 0x000fe20000200c00 */
[----:B------:R-:W-:Y:S01]  /*b790*/  HFMA2.MMA R48, R131, R24, RZ ;  /* 0x0000001883307235 */ /* 0x000fe200000000ff */
[----:B-1----:R-:W-:Y:S01]  /*b7a0*/  PRMT R135, R135, 0x5410, R54 ;  /* 0x0000541087877816 */ /* 0x002fe20000000036 */
[----:B---3--:R-:W1:Y:S05]  /*b7b0*/  LDS.128 R32, [UR5+0x120] ;  /* 0x00012005ff207984 */ /* 0x008e6a0008000c00 */
[----:B------:R-:W3:Y:S01]  /*b7c0*/  I2F.F16 R92, R92 ;  /* 0x0000005c005c7306 */ /* 0x000ee20000200c00 */
[----:B--2---:R-:W-:Y:S01]  /*b7d0*/  PRMT R129, R129, 0x5410, R52 ;  /* 0x0000541081817816 */ /* 0x004fe20000000034 */
[----:B------:R-:W2:Y:S01]  /*b7e0*/  LDS.128 R40, [UR5+0x220] ;  /* 0x00022005ff287984 */ /* 0x000ea20008000c00 */
[----:B------:R-:W-:-:S02]  /*b7f0*/  PRMT R102, R102, 0x5410, R57 ;  /* 0x0000541066667816 */ /* 0x000fc40000000039 */
[----:B------:R-:W-:Y:S01]  /*b800*/  PRMT R134, R134, 0x5410, R95 ;  /* 0x0000541086867816 */ /* 0x000fe2000000005f */
[-C--:B------:R-:W-:Y:S01]  /*b810*/  HFMA2 R49, R129, R24.reuse, RZ.H0_H0 ;  /* 0x0000001881317231 */ /* 0x080fe200000400ff */
[----:B------:R-:W-:Y:S01]  /*b820*/  PRMT R57, R20, 0x5410, R21 ;  /* 0x0000541014397816 */ /* 0x000fe20000000015 */
[----:B------:R-:W-:Y:S01]  /*b830*/  HFMA2 R20, R135, R24, RZ.H0_H0 ;  /* 0x0000001887147231 */ /* 0x000fe200000400ff */
[----:B------:R-:W-:Y:S01]  /*b840*/  PRMT R136, R136, 0x5410, R93 ;  /* 0x0000541088887816 */ /* 0x000fe2000000005d */
[-C--:B------:R-:W-:Y:S01]  /*b850*/  HFMA2.MMA R21, R102, R25.reuse, R51 ;  /* 0x0000001966157235 */ /* 0x080fe20000000033 */
[----:B-----5:R-:W-:Y:S01]  /*b860*/  PRMT R127, R127, 0x5410, R44 ;  /* 0x000054107f7f7816 */ /* 0x020fe2000000002c */
[----:B------:R-:W-:Y:S01]  /*b870*/  HFMA2.MMA R24, R134, R25, R48 ;  /* 0x0000001986187235 */ /* 0x000fe20000000030 */
[-C--:B------:R-:W-:Y:S01]  /*b880*/  HFMA2 R49, R58, R25.reuse, R49 ;  /* 0x000000193a317231 */ /* 0x080fe20000000031 */
[----:B------:R-:W5:Y:S01]  /*b890*/  LDS.128 R44, [UR5+0x20] ;  /* 0x00002005ff2c7984 */ /* 0x000f620008000c00 */
[----:B---3--:R-:W-:Y:S01]  /*b8a0*/  PRMT R125, R125, 0x5410, R92 ;  /* 0x000054107d7d7816 */ /* 0x008fe2000000005c */
[----:B------:R-:W-:-:S02]  /*b8b0*/  HFMA2 R20, R136, R25, R20 ;  /* 0x0000001988147231 */ /* 0x000fc40000000014 */
[-C--:B------:R-:W-:Y:S01]  /*b8c0*/  HFMA2.MMA R21, R127, R26.reuse, R21 ;  /* 0x0000001a7f157235 */ /* 0x080fe20000000015 */
[----:B------:R-:W-:Y:S01]  /*b8d0*/  LDS.128 R52, [UR5+0x320] ;  /* 0x00032005ff347984 */ /* 0x000fe20008000c00 */
[-C--:B------:R-:W-:Y:S01]  /*b8e0*/  HFMA2 R20, R125, R26.reuse, R20 ;  /* 0x0000001a7d147231 */ /* 0x080fe20000000014 */
[----:B------:R-:W-:Y:S01]  /*b8f0*/  HFMA2.MMA R24, R59, R26, R24 ;  /* 0x0000001a3b187235 */ /* 0x000fe20000000018 */
[----:B------:R-:W-:Y:S02]  /*b900*/  HFMA2 R26, R57, R26, R49 ;  /* 0x0000001a391a7231 */ /* 0x000fe40000000031 */
[----:B------:R-:W3:Y:S01]  /*b910*/  LDS.128 R48, [UR5+0x2a0] ;  /* 0x0002a005ff307984 */ /* 0x000ee20008000c00 */
[-C--:B0-----:R-:W-:Y:S02]  /*b920*/  HFMA2.MMA R94, R103, R36.reuse, RZ ;  /* 0x00000024675e7235 */ /* 0x081fe400000000ff */
[----:B------:R-:W-:Y:S01]  /*b930*/  HFMA2.MMA R96, R131, R36, RZ ;  /* 0x0000002483607235 */ /* 0x000fe200000000ff */
[----:B------:R-:W-:-:S02]  /*b940*/  HFMA2 R95, R135, R36, RZ.H0_H0 ;  /* 0x00000024875f7231 */ /* 0x000fc400000400ff */
[----:B------:R-:W-:-:S03]  /*b950*/  HFMA2 R97, R129, R36, RZ.H0_H0 ;  /* 0x0000002481617231 */ /* 0x000fc600000400ff */
[-C--:B------:R-:W-:Y:S02]  /*b960*/  HFMA2.MMA R94, R102, R37.reuse, R94 ;  /* 0x00000025665e7235 */ /* 0x080fe4000000005e */
[----:B------:R-:W-:Y:S01]  /*b970*/  HFMA2.MMA R96, R134, R37, R96 ;  /* 0x0000002586607235 */ /* 0x000fe20000000060 */
[-C--:B------:R-:W-:Y:S01]  /*b980*/  HFMA2 R95, R136, R37.reuse, R95 ;  /* 0x00000025885f7231 */ /* 0x080fe2000000005f */
[-C--:B-1----:R-:W-:Y:S01]  /*b990*/  HFMA2.MMA R90, R103, R32.reuse, RZ ;  /* 0x00000020675a7235 */ /* 0x082fe200000000ff */
[----:B------:R-:W-:Y:S01]  /*b9a0*/  HFMA2 R97, R58, R37, R97 ;  /* 0x000000253a617231 */ /* 0x000fe20000000061 */
[----:B------:R-:W-:Y:S01]  /*b9b0*/  HFMA2.MMA R92, R131, R32, RZ ;  /* 0x00000020835c7235 */ /* 0x000fe200000000ff */
[-C--:B------:R-:W-:Y:S01]  /*b9c0*/  HFMA2 R25, R135, R32.reuse, RZ.H0_H0 ;  /* 0x0000002087197231 */ /* 0x080fe200000400ff */
[-C--:B------:R-:W-:Y:S01]  /*b9d0*/  HFMA2.MMA R94, R127, R38.reuse, R94 ;  /* 0x000000267f5e7235 */ /* 0x080fe2000000005e */
[----:B------:R-:W-:Y:S01]  /*b9e0*/  HFMA2 R93, R129, R32, RZ.H0_H0 ;  /* 0x00000020815d7231 */ /* 0x000fe200000400ff */
[----:B------:R-:W-:Y:S01]  /*b9f0*/  HFMA2.MMA R96, R59, R38, R96 ;  /* 0x000000263b607235 */ /* 0x000fe20000000060 */
[-C--:B------:R-:W-:Y:S01]  /*ba00*/  HFMA2 R95, R125, R38.reuse, R95 ;  /* 0x000000267d5f7231 */ /* 0x080fe2000000005f */
[-C--:B--2---:R-:W-:Y:S01]  /*ba10*/  HFMA2.MMA R56, R103, R40.reuse, RZ ;  /* 0x0000002867387235 */ /* 0x084fe200000000ff */
[----:B------:R-:W-:Y:S01]  /*ba20*/  HFMA2 R97, R57, R38, R97 ;  /* 0x0000002639617231 */ /* 0x000fe20000000061 */
[----:B------:R-:W-:Y:S01]  /*ba30*/  HFMA2.MMA R37, R131, R40, RZ ;  /* 0x0000002883257235 */ /* 0x000fe200000000ff */
[-C--:B------:R-:W-:Y:S01]  /*ba40*/  HFMA2 R25, R136, R33.reuse, R25 ;  /* 0x0000002188197231 */ /* 0x080fe20000000019 */
[----:B-----5:R-:W-:Y:S01]  /*ba50*/  HFMA2.MMA R38, R103, R44, RZ ;  /* 0x0000002c67267235 */ /* 0x020fe200000000ff */
[----:B------:R-:W-:Y:S01]  /*ba60*/  HFMA2 R93, R58, R33, R93 ;  /* 0x000000213a5d7231 */ /* 0x000fe2000000005d */
[----:B------:R-:W-:-:S02]  /*ba70*/  HFMA2.MMA R90, R102, R33, R90 ;  /* 0x00000021665a7235 */ /* 0x000fc4000000005a */
[----:B------:R-:W-:Y:S01]  /*ba80*/  HFMA2.MMA R92, R134, R33, R92 ;  /* 0x00000021865c7235 */ /* 0x000fe2000000005c */
[-C--:B------:R-:W-:Y:S01]  /*ba90*/  HFMA2 R33, R135, R40.reuse, RZ.H0_H0 ;  /* 0x0000002887217231 */ /* 0x080fe200000400ff */
[C---:B---3--:R-:W-:Y:S02]  /*baa0*/  HFMA2.MMA R101, R103.reuse, R48, RZ ;  /* 0x0000003067657235 */ /* 0x048fe400000000ff */
[----:B------:R-:W-:Y:S01]  /*bab0*/  HFMA2.MMA R103, R103, R52, RZ ;  /* 0x0000003467677235 */ /* 0x000fe200000000ff */
[----:B------:R-:W-:Y:S01]  /*bac0*/  HFMA2 R32, R129, R40, RZ.H0_H0 ;  /* 0x0000002881207231 */ /* 0x000fe200000400ff */
[-C--:B------:R-:W-:Y:S01]  /*bad0*/  HFMA2.MMA R56, R102, R41.reuse, R56 ;  /* 0x0000002966387235 */ /* 0x080fe20000000038 */
[-C--:B------:R-:W-:Y:S01]  /*bae0*/  HFMA2 R40, R136, R41.reuse, R33 ;  /* 0x0000002988287231 */ /* 0x080fe20000000021 */
[----:B------:R-:W-:Y:S01]  /*baf0*/  HFMA2.MMA R37, R134, R41, R37 ;  /* 0x0000002986257235 */ /* 0x000fe20000000025 */
[----:B------:R-:W-:Y:S01]  /*bb00*/  HFMA2 R41, R58, R41, R32 ;  /* 0x000000293a297231 */ /* 0x000fe20000000020 */
[----:B------:R-:W-:-:S02]  /*bb10*/  HFMA2.MMA R32, R131, R52, RZ ;  /* 0x0000003483207235 */ /* 0x000fc400000000ff */
[----:B------:R-:W-:Y:S02]  /*bb20*/  HFMA2.MMA R98, R131, R44, RZ ;  /* 0x0000002c83627235 */ /* 0x000fe400000000ff */
[----:B------:R-:W-:Y:S01]  /*bb30*/  HFMA2.MMA R38, R102, R45, R38 ;  /* 0x0000002d66267235 */ /* 0x000fe20000000026 */
[-C--:B------:R-:W-:Y:S01]  /*bb40*/  HFMA2 R103, R102, R53.reuse, R103 ;  /* 0x0000003566677231 */ /* 0x080fe20000000067 */
[----:B------:R-:W-:Y:S02]  /*bb50*/  HFMA2.MMA R99, R131, R48, RZ ;  /* 0x0000003083637235 */ /* 0x000fe400000000ff */
[----:B------:R-:W-:Y:S02]  /*bb60*/  HFMA2.MMA R101, R102, R49, R101 ;  /* 0x0000003166657235 */ /* 0x000fe40000000065 */
[----:B------:R-:W-:Y:S01]  /*bb70*/  HFMA2.MMA R102, R135, R52, RZ ;  /* 0x0000003487667235 */ /* 0x000fe200000000ff */
[C---:B------:R-:W-:Y:S01]  /*bb80*/  HFMA2 R100, R129.reuse, R44, RZ.H0_H0 ;  /* 0x0000002c81647231 */ /* 0x040fe200000400ff */
[C---:B------:R-:W-:Y:S01]  /*bb90*/  HFMA2.MMA R32, R134.reuse, R53, R32 ;  /* 0x0000003586207235 */ /* 0x040fe20000000020 */
[C---:B------:R-:W-:Y:S01]  /*bba0*/  HFMA2 R104, R129.reuse, R48, RZ.H0_H0 ;  /* 0x0000003081687231 */ /* 0x040fe200000400ff */
[C---:B------:R-:W-:Y:S01]  /*bbb0*/  HFMA2.MMA R98, R134.reuse, R45, R98 ;  /* 0x0000002d86627235 */ /* 0x040fe20000000062 */
[----:B------:R-:W-:Y:S01]  /*bbc0*/  HFMA2 R33, R129, R52, RZ.H0_H0 ;  /* 0x0000003481217231 */ /* 0x000fe200000400ff */
[----:B------:R-:W-:Y:S01]  /*bbd0*/  HFMA2.MMA R99, R134, R49, R99 ;  /* 0x0000003186637235 */ /* 0x000fe20000000063 */
[----:B------:R-:W-:Y:S01]  /*bbe0*/  HFMA2 R36, R135, R44, RZ.H0_H0 ;  /* 0x0000002c87247231 */ /* 0x000fe200000400ff */
[-C--:B------:R-:W-:Y:S01]  /*bbf0*/  HFMA2.MMA R90, R127, R34.reuse, R90 ;  /* 0x000000227f5a7235 */ /* 0x080fe2000000005a */
[----:B------:R-:W-:Y:S01]  /*bc00*/  HFMA2 R25, R125, R34, R25 ;  /* 0x000000227d197231 */ /* 0x000fe20000000019 */
[----:B------:R-:W-:Y:S01]  /*bc10*/  HFMA2.MMA R92, R59, R34, R92 ;  /* 0x000000223b5c7235 */ /* 0x000fe2000000005c */
[----:B------:R-:W-:-:S02]  /*bc20*/  HFMA2 R102, R136, R53, R102 ;  /* 0x0000003588667231 */ /* 0x000fc40000000066 */
[----:B------:R-:W-:Y:S02]  /*bc30*/  HFMA2 R93, R57, R34, R93 ;  /* 0x00000022395d7231 */ /* 0x000fe4000000005d */
[C---:B------:R-:W-:Y:S02]  /*bc40*/  HFMA2 R100, R58.reuse, R45, R100 ;  /* 0x0000002d3a647231 */ /* 0x040fe40000000064 */
[C---:B------:R-:W-:Y:S02]  /*bc50*/  HFMA2 R104, R58.reuse, R49, R104 ;  /* 0x000000313a687231 */ /* 0x040fe40000000068 */
[----:B------:R-:W-:Y:S02]  /*bc60*/  HFMA2 R33, R58, R53, R33 ;  /* 0x000000353a217231 */ /* 0x000fe40000000021 */
[----:B------:R-:W-:Y:S01]  /*bc70*/  HFMA2 R36, R136, R45, R36 ;  /* 0x0000002d88247231 */ /* 0x000fe20000000024 */
[-C--:B------:R-:W-:Y:S01]  /*bc80*/  HFMA2.MMA R45, R127, R42.reuse, R56 ;  /* 0x0000002a7f2d7235 */ /* 0x080fe20000000038 */
[----:B------:R-:W-:Y:S01]  /*bc90*/  HFMA2 R34, R135, R48, RZ.H0_H0 ;  /* 0x0000003087227231 */ /* 0x000fe200000400ff */
[----:B------:R-:W-:Y:S01]  /*bca0*/  HFMA2.MMA R48, R59, R42, R37 ;  /* 0x0000002a3b307235 */ /* 0x000fe20000000025 */
[-C--:B------:R-:W-:Y:S01]  /*bcb0*/  HFMA2 R44, R125, R42.reuse, R40 ;  /* 0x0000002a7d2c7231 */ /* 0x080fe20000000028 */
[-C--:B------:R-:W-:Y:S01]  /*bcc0*/  HFMA2.MMA R103, R127, R54.reuse, R103 ;  /* 0x000000367f677235 */ /* 0x080fe20000000067 */
[----:B------:R-:W-:Y:S01]  /*bcd0*/  HFMA2 R52, R57, R42, R41 ;  /* 0x0000002a39347231 */ /* 0x000fe20000000029 */
[C---:B------:R-:W-:Y:S01]  /*bce0*/  HFMA2.MMA R42, R59.reuse, R54, R32 ;  /* 0x000000363b2a7235 */ /* 0x040fe20000000020 */
[----:B------:R-:W-:Y:S01]  /*bcf0*/  HFMA2 R102, R125, R54, R102 ;  /* 0x000000367d667231 */ /* 0x000fe20000000066 */
[C---:B------:R-:W-:Y:S01]  /*bd00*/  HFMA2.MMA R98, R59.reuse, R46, R98 ;  /* 0x0000002e3b627235 */ /* 0x040fe20000000062 */
[C---:B------:R-:W-:Y:S01]  /*bd10*/  HFMA2 R100, R57.reuse, R46, R100 ;  /* 0x0000002e39647231 */ /* 0x040fe20000000064 */
[----:B------:R-:W-:Y:S01]  /*bd20*/  HFMA2.MMA R99, R59, R50, R99 ;  /* 0x000000323b637235 */ /* 0x000fe20000000063 */
[----:B------:R-:W-:-:S02]  /*bd30*/  HFMA2 R104, R57, R50, R104 ;  /* 0x0000003239687231 */ /* 0x000fc40000000068 */
[----:B------:R-:W-:Y:S02]  /*bd40*/  HFMA2 R54, R57, R54, R33 ;  /* 0x0000003639367231 */ /* 0x000fe40000000021 */
[----:B------:R-:W0:Y:S01]  /*bd50*/  LDS.128 R56, [UR5+0x310] ;  /* 0x00031005ff387984 */ /* 0x000e220008000c00 */
[--C-:B------:R-:W-:Y:S01]  /*bd60*/  SHF.R.U32.HI R32, RZ, 0x4, R16.reuse ;  /* 0x00000004ff207819 */ /* 0x100fe20000011610 */
[-C--:B------:R-:W-:Y:S01]  /*bd70*/  HFMA2.MMA R88, R119, R22.reuse, R88 ;  /* 0x0000001677587235 */ /* 0x080fe20000000058 */
[----:B------:R-:W-:Y:S01]  /*bd80*/  SHF.R.U32.HI R37, RZ, 0xa, R16 ;  /* 0x0000000aff257819 */ /* 0x000fe20000011610 */
[----:B------:R-:W-:Y:S01]  /*bd90*/  HFMA2.MMA R86, R109, R22, R86 ;  /* 0x000000166d567235 */ /* 0x000fe20000000056 */
[----:B------:R-:W-:Y:S01]  /*bda0*/  HFMA2 R34, R136, R49, R34 ;  /* 0x0000003188227231 */ /* 0x000fe20000000022 */
[----:B------:R-:W-:Y:S01]  /*bdb0*/  LOP3.LUT R32, R32, 0x3f, RZ, 0xc0, !PT ;  /* 0x0000003f20207812 */ /* 0x000fe200078ec0ff */
[-C--:B------:R-:W-:Y:S01]  /*bdc0*/  HFMA2 R87, R117, R22.reuse, R87 ;  /* 0x0000001675577231 */ /* 0x080fe20000000057 */
[----:B------:R-:W-:Y:S01]  /*bdd0*/  HFMA2.MMA R53, R127, R46, R38 ;  /* 0x0000002e7f357235 */ /* 0x000fe20000000026 */
[----:B------:R-:W-:Y:S01]  /*bde0*/  HFMA2 R91, R107, R22, R91 ;  /* 0x000000166b5b7231 */ /* 0x000fe2000000005b */
[----:B------:R-:W-:Y:S01]  /*bdf0*/  LOP3.LUT R37, R37, 0x3f, RZ, 0xc0, !PT ;  /* 0x0000003f25257812 */ /* 0x000fe200078ec0ff */
[C---:B------:R-:W-:Y:S01]  /*be00*/  HFMA2 R49, R125.reuse, R46, R36 ;  /* 0x0000002e7d317231 */ /* 0x040fe20000000024 */
[----:B------:R-:W-:Y:S01]  /*be10*/  SHF.R.U32.HI R38, RZ, 0x4, R17 ;  /* 0x00000004ff267819 */ /* 0x000fe20000011611 */
[----:B------:R-:W-:Y:S01]  /*be20*/  HFMA2 R46, R125, R50, R34 ;  /* 0x000000327d2e7231 */ /* 0x000fe20000000022 */
[----:B------:R-:W-:Y:S01]  /*be30*/  IADD3 R22, R32, -0x20, RZ ;  /* 0xffffffe020167810 */ /* 0x000fe20007ffe0ff */
[-C--:B------:R-:W-:Y:S01]  /*be40*/  HFMA2.MMA R32, R116, R23.reuse, R88 ;  /* 0x0000001774207235 */ /* 0x080fe20000000058 */
[-C--:B------:R-:W-:Y:S01]  /*be50*/  HFMA2 R33, R110, R23.reuse, R87 ;  /* 0x000000176e217231 */ /* 0x080fe20000000057 */
[----:B------:R-:W-:Y:S01]  /*be60*/  HFMA2.MMA R34, R108, R23, R86 ;  /* 0x000000176c227235 */ /* 0x000fe20000000056 */
[----:B------:R-:W-:Y:S01]  /*be70*/  HFMA2 R36, R106, R23, R91 ;  /* 0x000000176a247231 */ /* 0x000fe2000000005b */
[----:B------:R-:W-:-:S02]  /*be80*/  IADD3 R23, R37, -0x20, RZ ;  /* 0xffffffe025177810 */ /* 0x000fc40007ffe0ff */
[----:B------:R-:W-:Y:S02]  /*be90*/  LOP3.LUT R37, R38, 0x3f, RZ, 0xc0, !PT ;  /* 0x0000003f26257812 */ /* 0x000fe400078ec0ff */
[----:B------:R-:W-:Y:S01]  /*bea0*/  SHF.R.U32.HI R38, RZ, 0xa, R17 ;  /* 0x0000000aff267819 */ /* 0x000fe20000011611 */
[----:B------:R-:W-:Y:S01]  /*beb0*/  HFMA2.MMA R101, R127, R50, R101 ;  /* 0x000000327f657235 */ /* 0x000fe20000000065 */
[----:B------:R-:W-:Y:S02]  /*bec0*/  IADD3 R50, R37, -0x20, RZ ;  /* 0xffffffe025327810 */ /* 0x000fe40007ffe0ff */
[----:B------:R-:W-:Y:S02]  /*bed0*/  LOP3.LUT R37, R38, 0x3f, RZ, 0xc0, !PT ;  /* 0x0000003f26257812 */ /* 0x000fe400078ec0ff */
[----:B------:R-:W-:Y:S02]  /*bee0*/  SHF.R.U32.HI R38, RZ, 0x4, R18 ;  /* 0x00000004ff267819 */ /* 0x000fe40000011612 */
[----:B------:R-:W-:Y:S01]  /*bef0*/  IADD3 R87, R37, -0x20, RZ ;  /* 0xffffffe025577810 */ /* 0x000fe20007ffe0ff */
[----:B0-----:R-:W-:-:S02]  /*bf00*/  HFMA2.MMA R85, R105, R56, R85 ;  /* 0x0000003869557235 */ /* 0x001fc40000000055 */
[----:B------:R-:W-:Y:S01]  /*bf10*/  HFMA2.MMA R84, R81, R56, R84 ;  /* 0x0000003851547235 */ /* 0x000fe20000000054 */
[----:B------:R-:W-:Y:S01]  /*bf20*/  LOP3.LUT R37, R38, 0x3f, RZ, 0xc0, !PT ;  /* 0x0000003f26257812 */ /* 0x000fe200078ec0ff */
[----:B------:R-:W-:Y:S01]  /*bf30*/  HFMA2 R82, R83, R56, R82 ;  /* 0x0000003853527231 */ /* 0x000fe20000000052 */
[----:B------:R-:W-:-:S03]  /*bf40*/  SHF.R.U32.HI R38, RZ, 0xa, R18 ;  /* 0x0000000aff267819 */ /* 0x000fc60000011612 */
[-C--:B------:R-:W-:Y:S02]  /*bf50*/  HFMA2.MMA R85, R130, R57.reuse, R85 ;  /* 0x0000003982557235 */ /* 0x080fe40000000055 */
[----:B------:R-:W-:Y:S01]  /*bf60*/  HFMA2.MMA R84, R126, R57, R84 ;  /* 0x000000397e547235 */ /* 0x000fe20000000054 */
[----:B------:R-:W-:Y:S01]  /*bf70*/  HFMA2 R89, R79, R56, R89 ;  /* 0x000000384f597231 */ /* 0x000fe20000000059 */
[----:B------:R-:W-:Y:S01]  /*bf80*/  IADD3 R91, R37, -0x20, RZ ;  /* 0xffffffe0255b7810 */ /* 0x000fe20007ffe0ff */
[-C--:B------:R-:W-:Y:S01]  /*bf90*/  HFMA2 R82, R128, R57.reuse, R82 ;  /* 0x0000003980527231 */ /* 0x080fe20000000052 */
[----:B------:R-:W-:Y:S01]  /*bfa0*/  LOP3.LUT R37, R38, 0x3f, RZ, 0xc0, !PT ;  /* 0x0000003f26257812 */ /* 0x000fe200078ec0ff */
[----:B------:R-:W-:Y:S01]  /*bfb0*/  HFMA2 R89, R118, R57, R89 ;  /* 0x0000003976597231 */ /* 0x000fe20000000059 */
[--C-:B------:R-:W-:Y:S01]  /*bfc0*/  SHF.R.U32.HI R38, RZ, 0x4, R19.reuse ;  /* 0x00000004ff267819 */ /* 0x100fe20000011613 */
[-C--:B------:R-:W-:Y:S02]  /*bfd0*/  HFMA2.MMA R85, R119, R58.reuse, R85 ;  /* 0x0000003a77557235 */ /* 0x080fe40000000055 */
[----:B------:R-:W-:Y:S01]  /*bfe0*/  HFMA2.MMA R84, R109, R58, R84 ;  /* 0x0000003a6d547235 */ /* 0x000fe20000000054 */
[----:B------:R-:W-:Y:S01]  /*bff0*/  IADD3 R56, R37, -0x20, RZ ;  /* 0xffffffe025387810 */ /* 0x000fe20007ffe0ff */
[-C--:B------:R-:W-:Y:S01]  /*c000*/  HFMA2 R82, R117, R58.reuse, R82 ;  /* 0x0000003a75527231 */ /* 0x080fe20000000052 */
[----:B------:R-:W-:Y:S01]  /*c010*/  LOP3.LUT R37, R38, 0x3f, RZ, 0xc0, !PT ;  /* 0x0000003f26257812 */ /* 0x000fe200078ec0ff */
[----:B------:R-:W-:Y:S01]  /*c020*/  HFMA2 R89, R107, R58, R89 ;  /* 0x0000003a6b597231 */ /* 0x000fe20000000059 */
[----:B------:R-:W-:Y:S01]  /*c030*/  SHF.R.U32.HI R58, RZ, 0xa, R19 ;  /* 0x0000000aff3a7819 */ /* 0x000fe20000011613 */
[----:B------:R-:W-:Y:S01]  /*c040*/  I2F.F16 R22, R22 ;  /* 0x0000001600167306 */ /* 0x000fe20000200c00 */
[----:B------:R-:W-:Y:S01]  /*c050*/  IADD3 R57, R37, -0x20, RZ ;  /* 0xffffffe025397810 */ /* 0x000fe20007ffe0ff */
[-C--:B------:R-:W-:Y:S01]  /*c060*/  HFMA2.MMA R37, R116, R59.reuse, R85 ;  /* 0x0000003b74257235 */ /* 0x080fe20000000055 */
[----:B------:R-:W-:Y:S01]  /*c070*/  LOP3.LUT R58, R58, 0x3f, RZ, 0xc0, !PT ;  /* 0x0000003f3a3a7812 */ /* 0x000fe200078ec0ff */
[-C--:B------:R-:W-:Y:S01]  /*c080*/  HFMA2 R38, R110, R59.reuse, R82 ;  /* 0x0000003b6e267231 */ /* 0x080fe20000000052 */
[----:B------:R-:W-:Y:S01]  /*c090*/  HFMA2.MMA R40, R108, R59, R84 ;  /* 0x0000003b6c287235 */ /* 0x000fe20000000054 */
[----:B------:R-:W-:Y:S01]  /*c0a0*/  HFMA2 R41, R106, R59, R89 ;  /* 0x0000003b6a297231 */ /* 0x000fe20000000059 */
[----:B------:R-:W-:Y:S01]  /*c0b0*/  SHF.R.U32.HI R59, RZ, 0x10, R16 ;  /* 0x00000010ff3b7819 */ /* 0x000fe20000011610 */
[----:B------:R-:W0:Y:S01]  /*c0c0*/  I2F.F16 R23, R23 ;  /* 0x0000001700177306 */ /* 0x000e220000200c00 */
[----:B------:R-:W-:-:S02]  /*c0d0*/  IADD3 R82, R58, -0x20, RZ ;  /* 0xffffffe03a527810 */ /* 0x000fc40007ffe0ff */
[----:B------:R-:W-:Y:S02]  /*c0e0*/  LOP3.LUT R58, R59, 0x3f, RZ, 0xc0, !PT ;  /* 0x0000003f3b3a7812 */ /* 0x000fe400078ec0ff */
[----:B------:R-:W-:Y:S02]  /*c0f0*/  SHF.R.U32.HI R59, RZ, 0x16, R16 ;  /* 0x00000016ff3b7819 */ /* 0x000fe40000011610 */
[----:B------:R-:W-:Y:S02]  /*c100*/  IADD3 R89, R58, -0x20, RZ ;  /* 0xffffffe03a597810 */ /* 0x000fe40007ffe0ff */
[----:B------:R-:W-:Y:S01]  /*c110*/  LOP3.LUT R58, R59, 0x3f, RZ, 0xc0, !PT ;  /* 0x0000003f3b3a7812 */ /* 0x000fe200078ec0ff */
[----:B------:R-:W-:Y:S01]  /*c120*/  I2F.F16 R91, R91 ;  /* 0x0000005b005b7306 */ /* 0x000fe20000200c00 */
[----:B------:R-:W-:-:S04]  /*c130*/  SHF.R.U32.HI R59, RZ, 0x10, R17 ;  /* 0x00000010ff3b7819 */ /* 0x000fc80000011611 */
[----:B------:R-:W-:-:S03]  /*c140*/  LOP3.LUT R59, R59, 0x3f, RZ, 0xc0, !PT ;  /* 0x0000003f3b3b7812 */ /* 0x000fc600078ec0ff */
[----:B------:R-:W1:Y:S01]  /*c150*/  I2F.F16 R56, R56 ;  /* 0x0000003800387306 */ /* 0x000e620000200c00 */
[----:B0-----:R-:W-:Y:S02]  /*c160*/  PRMT R84, R22, 0x5410, R23 ;  /* 0x0000541016547816 */ /* 0x001fe40000000017 */
[----:B------:R-:W-:Y:S02]  /*c170*/  SHF.R.U32.HI R22, RZ, 0x16, R17 ;  /* 0x00000016ff167819 */ /* 0x000fe40000011611 */
[----:B------:R-:W-:Y:S02]  /*c180*/  IADD3 R23, R59, -0x20, RZ ;  /* 0xffffffe03b177810 */ /* 0x000fe40007ffe0ff */
[----:B------:R-:W-:Y:S01]  /*c190*/  LOP3.LUT R59, R22, 0x3f, RZ, 0xc0, !PT ;  /* 0x0000003f163b7812 */ /* 0x000fe200078ec0ff */
[----:B------:R-:W-:Y:S03]  /*c1a0*/  I2F.F16 R57, R57 ;  /* 0x0000003900397306 */ /* 0x000fe60000200c00 */
[----:B------:R-:W-:-:S05]  /*c1b0*/  IADD3 R59, R59, -0x20, RZ ;  /* 0xffffffe03b3b7810 */ /* 0x000fca0007ffe0ff */
[----:B------:R-:W0:Y:S01]  /*c1c0*/  I2F.F16 R82, R82 ;  /* 0x0000005200527306 */ /* 0x000e220000200c00 */
[----:B-1----:R-:W-:-:S07]  /*c1d0*/  PRMT R91, R91, 0x5410, R56 ;  /* 0x000054105b5b7816 */ /* 0x002fce0000000038 */
[----:B------:R-:W-:Y:S08]  /*c1e0*/  I2F.F16 R50, R50 ;  /* 0x0000003200327306 */ /* 0x000ff00000200c00 */
[----:B------:R-:W1:Y:S08]  /*c1f0*/  I2F.F16 R87, R87 ;  /* 0x0000005700577306 */ /* 0x000e700000200c00 */
[----:B------:R-:W-:Y:S08]  /*c200*/  I2F.F16 R23, R23 ;  /* 0x0000001700177306 */ /* 0x000ff00000200c00 */
[----:B------:R-:W2:Y:S01]  /*c210*/  I2F.F16 R56, R59 ;  /* 0x0000003b00387306 */ /* 0x000ea20000200c00 */
[----:B0-----:R-:W-:-:S02]  /*c220*/  PRMT R82, R57, 0x5410, R82 ;  /* 0x0000541039527816 */ /* 0x001fc40000000052 */
[----:B-1----:R-:W-:Y:S02]  /*c230*/  PRMT R22, R50, 0x5410, R87 ;  /* 0x0000541032167816 */ /* 0x002fe40000000057 */
[----:B------:R-:W-:Y:S02]  /*c240*/  SHF.R.U32.HI R57, RZ, 0x10, R19 ;  /* 0x00000010ff397819 */ /* 0x000fe40000011613 */
[--C-:B------:R-:W-:Y:S02]  /*c250*/  SHF.R.U32.HI R50, RZ, 0x10, R18.reuse ;  /* 0x00000010ff327819 */ /* 0x100fe40000011612 */
[----:B------:R-:W-:Y:S02]  /*c260*/  SHF.R.U32.HI R85, RZ, 0x16, R18 ;  /* 0x00000016ff557819 */ /* 0x000fe40000011612 */
[----:B------:R-:W-:Y:S02]  /*c270*/  IADD3 R58, R58, -0x20, RZ ;  /* 0xffffffe03a3a7810 */ /* 0x000fe40007ffe0ff */
[----:B------:R-:W-:-:S02]  /*c280*/  LOP3.LUT R50, R50, 0x3f, RZ, 0xc0, !PT ;  /* 0x0000003f32327812 */ /* 0x000fc400078ec0ff */
[----:B--2---:R-:W-:Y:S02]  /*c290*/  PRMT R87, R23, 0x5410, R56 ;  /* 0x0000541017577816 */ /* 0x004fe40000000038 */
[----:B------:R-:W-:Y:S02]  /*c2a0*/  LOP3.LUT R23, R57, 0x3f, RZ, 0xc0, !PT ;  /* 0x0000003f39177812 */ /* 0x000fe400078ec0ff */
[----:B------:R-:W-:Y:S02]  /*c2b0*/  LOP3.LUT R85, R85, 0x3f, RZ, 0xc0, !PT ;  /* 0x0000003f55557812 */ /* 0x000fe400078ec0ff */
[--C-:B----4-:R-:W-:Y:S02]  /*c2c0*/  SHF.R.U32 R136, R16, 0x1c, R28.reuse ;  /* 0x0000001c10887819 */ /* 0x110fe4000000161c */
[----:B------:R-:W-:Y:S02]  /*c2d0*/  SHF.R.U32.HI R16, RZ, 0x2, R28 ;  /* 0x00000002ff107819 */ /* 0x000fe4000001161c */
[----:B------:R-:W-:-:S02]  /*c2e0*/  IADD3 R23, R23, -0x20, RZ ;  /* 0xffffffe017177810 */ /* 0x000fc40007ffe0ff */
[----:B------:R-:W-:Y:S02]  /*c2f0*/  IADD3 R50, R50, -0x20, RZ ;  /* 0xffffffe032327810 */ /* 0x000fe40007ffe0ff */
[----:B------:R-:W-:Y:S01]  /*c300*/  IADD3 R85, R85, -0x20, RZ ;  /* 0xffffffe055557810 */ /* 0x000fe20007ffe0ff */
[----:B------:R-:W-:Y:S01]  /*c310*/  I2F.F16 R89, R89 ;  /* 0x0000005900597306 */ /* 0x000fe20000200c00 */
[----:B------:R-:W-:Y:S01]  /*c320*/  HFMA2 R56, R22, R27, R20 ;  /* 0x0000001b16387231 */ /* 0x000fe20000000014 */
[----:B------:R-:W-:-:S06]  /*c330*/  LOP3.LUT R16, R16, 0x3f, RZ, 0xc0, !PT ;  /* 0x0000003f10107812 */ /* 0x000fcc00078ec0ff */
[----:B------:R-:W0:Y:S01]  /*c340*/  I2F.F16 R58, R58 ;  /* 0x0000003a003a7306 */ /* 0x000e220000200c00 */
[----:B------:R-:W-:-:S07]  /*c350*/  IADD3 R16, R16, -0x20, RZ ;  /* 0xffffffe010107810 */ /* 0x000fce0007ffe0ff */
[----:B------:R1:W-:Y:S01]  /*c360*/  I2F.F16 R20, R23 ;  /* 0x0000001700147306 */ /* 0x0003e20000200c00 */
[----:B------:R-:W-:Y:S01]  /*c370*/  HFMA2.MMA R57, R91, R27, R24 ;  /* 0x0000001b5b397235 */ /* 0x000fe20000000018 */
[----:B-1----:R-:W-:-:S06]  /*c380*/  SHF.R.U32.HI R23, RZ, 0x8, R28 ;  /* 0x00000008ff177819 */ /* 0x002fcc000001161c */
[----:B------:R-:W-:Y:S01]  /*c390*/  I2F.F16 R50, R50 ;  /* 0x0000003200327306 */ /* 0x000fe20000200c00 */
[----:B------:R-:W-:-:S07]  /*c3a0*/  LOP3.LUT R125, R23, 0x3f, RZ, 0xc0, !PT ;  /* 0x0000003f177d7812 */ /* 0x000fce00078ec0ff */
[----:B------:R-:W1:Y:S01]  /*c3b0*/  I2F.F16 R85, R85 ;  /* 0x0000005500557306 */ /* 0x000e620000200c00 */
[----:B------:R-:W-:Y:S02]  /*c3c0*/  LEA.HI R134, R28, 0xffffffe0, RZ, 0x6 ;  /* 0xffffffe01c867811 */ /* 0x000fe400078f30ff */
[--C-:B------:R-:W-:Y:S02]  /*c3d0*/  SHF.R.U32.HI R24, RZ, 0xe, R28.reuse ;  /* 0x0000000eff187819 */ /* 0x100fe4000001161c */
[----:B------:R-:W-:-:S03]  /*c3e0*/  SHF.R.U32.HI R28, RZ, 0x14, R28 ;  /* 0x00000014ff1c7819 */ /* 0x000fc6000001161c */
[----:B------:R2:W-:Y:S01]  /*c3f0*/  I2F.F16 R23, R16 ;  /* 0x0000001000177306 */ /* 0x0005e20000200c00 */
[----:B0-----:R-:W-:Y:S01]  /*c400*/  PRMT R89, R89, 0x5410, R58 ;  /* 0x0000541059597816 */ /* 0x001fe2000000003a */
[----:B------:R-:W-:Y:S01]  /*c410*/  HFMA2 R58, R22, R35, R25 ;  /* 0x00000023163a7231 */ /* 0x000fe20000000019 */
[----:B------:R-:W-:Y:S02]  /*c420*/  LOP3.LUT R28, R28, 0x3f, RZ, 0xc0, !PT ;  /* 0x0000003f1c1c7812 */ /* 0x000fe400078ec0ff */
[----:B--2---:R-:W-:-:S04]  /*c430*/  SHF.R.U32.HI R16, RZ, 0x2, R29 ;  /* 0x00000002ff107819 */ /* 0x004fc8000001161d */
[----:B------:R-:W-:Y:S02]  /*c440*/  LOP3.LUT R16, R16, 0x3f, RZ, 0xc0, !PT ;  /* 0x0000003f10107812 */ /* 0x000fe400078ec0ff */
[--C-:B------:R-:W-:Y:S02]  /*c450*/  SHF.R.U32.HI R25, RZ, 0x8, R29.reuse ;  /* 0x00000008ff197819 */ /* 0x100fe4000001161d */
[----:B------:R-:W-:Y:S02]  /*c460*/  IADD3 R16, R16, -0x20, RZ ;  /* 0xffffffe010107810 */ /* 0x000fe40007ffe0ff */
[----:B------:R-:W-:Y:S01]  /*c470*/  SHF.R.U32 R88, R17, 0x1c, R29 ;  /* 0x0000001c11587819 */ /* 0x000fe2000000161d */
[----:B------:R-:W-:Y:S01]  /*c480*/  HFMA2 R59, R82, R27, R26 ;  /* 0x0000001b523b7231 */ /* 0x000fe2000000001a */
[----:B-1----:R-:W-:Y:S01]  /*c490*/  PRMT R85, R50, 0x5410, R85 ;  /* 0x0000541032557816 */ /* 0x002fe20000000055 */
[C---:B------:R-:W-:Y:S01]  /*c4a0*/  HFMA2.MMA R50, R84.reuse, R27, R21 ;  /* 0x0000001b54327235 */ /* 0x040fe20000000015 */
[----:B------:R-:W-:Y:S01]  /*c4b0*/  IADD3 R17, R28, -0x20, RZ ;  /* 0xffffffe01c117810 */ /* 0x000fe20007ffe0ff */
[----:B------:R0:W-:Y:S01]  /*c4c0*/  I2F.F16 R27, R16 ;  /* 0x00000010001b7306 */ /* 0x0001e20000200c00 */
[----:B------:R-:W-:Y:S01]  /*c4d0*/  LOP3.LUT R25, R25, 0x3f, RZ, 0xc0, !PT ;  /* 0x0000003f19197812 */ /* 0x000fe200078ec0ff */
[-C--:B------:R-:W-:Y:S01]  /*c4e0*/  HFMA2.MMA R101, R84, R51.reuse, R101 ;  /* 0x0000003354657235 */ /* 0x080fe20000000065 */
[-C--:B------:R-:W-:Y:S01]  /*c4f0*/  HFMA2 R46, R22, R51.reuse, R46 ;  /* 0x00000033162e7231 */ /* 0x080fe2000000002e */
[----:B------:R-:W-:Y:S01]  /*c500*/  HFMA2.MMA R99, R91, R51, R99 ;  /* 0x000000335b637235 */ /* 0x000fe20000000063 */
[----:B------:R-:W-:Y:S01]  /*c510*/  HFMA2 R104, R82, R51, R104 ;  /* 0x0000003352687231 */ /* 0x000fe20000000068 */
[----:B------:R-:W-:-:S02]  /*c520*/  IADD3 R51, R25, -0x20, RZ ;  /* 0xffffffe019337810 */ /* 0x000fc40007ffe0ff */
[----:B0-----:R-:W-:Y:S01]  /*c530*/  SHF.R.U32 R16, R19, 0x1c, R31 ;  /* 0x0000001c13107819 */ /* 0x001fe2000000161f */
[----:B------:R-:W-:Y:S01]  /*c540*/  I2F.F16 R134, R134 ;  /* 0x0000008600867306 */ /* 0x000fe20000200c00 */
[--C-:B------:R-:W-:Y:S02]  /*c550*/  SHF.R.U32 R25, R18, 0x1c, R30.reuse ;  /* 0x0000001c12197819 */ /* 0x100fe4000000161e */
[----:B------:R-:W-:Y:S02]  /*c560*/  LOP3.LUT R16, R16, 0x3f, RZ, 0xc0, !PT ;  /* 0x0000003f10107812 */ /* 0x000fe400078ec0ff */
[----:B------:R-:W-:-:S03]  /*c570*/  SHF.R.U32.HI R18, RZ, 0x2, R30 ;  /* 0x00000002ff127819 */ /* 0x000fc6000001161e */
[----:B------:R-:W0:Y:S01]  /*c580*/  I2F.F16 R17, R17 ;  /* 0x0000001100117306 */ /* 0x000e220000200c00 */
[----:B------:R-:W-:Y:S02]  /*c590*/  IADD3 R28, R16, -0x20, RZ ;  /* 0xffffffe0101c7810 */ /* 0x000fe40007ffe0ff */
[----:B------:R-:W-:Y:S02]  /*c5a0*/  LOP3.LUT R16, R18, 0x3f, RZ, 0xc0, !PT ;  /* 0x0000003f12107812 */ /* 0x000fe400078ec0ff */
[----:B------:R-:W-:Y:S01]  /*c5b0*/  SHF.R.U32.HI R18, RZ, 0x2, R31 ;  /* 0x00000002ff127819 */ /* 0x000fe2000001161f */
[----:B------:R-:W-:-:S03]  /*c5c0*/  HFMA2.MMA R94, R84, R39, R94 ;  /* 0x00000027545e7235 */ /* 0x000fc6000000005e */
[----:B------:R-:W-:Y:S01]  /*c5d0*/  LOP3.LUT R18, R18, 0x3f, RZ, 0xc0, !PT ;  /* 0x0000003f12127812 */ /* 0x000fe200078ec0ff */
[-C--:B------:R-:W-:Y:S01]  /*c5e0*/  HFMA2 R95, R22, R39.reuse, R95 ;  /* 0x00000027165f7231 */ /* 0x080fe2000000005f */
[----:B------:R-:W-:Y:S01]  /*c5f0*/  HFMA2.MMA R96, R91, R39, R96 ;  /* 0x000000275b607235 */ /* 0x000fe20000000060 */
[----:B------:R-:W-:Y:S01]  /*c600*/  HFMA2 R97, R82, R39, R97 ;  /* 0x0000002752617231 */ /* 0x000fe20000000061 */
[----:B------:R-:W-:Y:S02]  /*c610*/  IADD3 R39, R18, -0x20, RZ ;  /* 0xffffffe012277810 */ /* 0x000fe40007ffe0ff */
[----:B0-----:R-:W-:Y:S02]  /*c620*/  PRMT R134, R17, 0x5410, R134 ;  /* 0x0000541011867816 */ /* 0x001fe40000000086 */
[--C-:B------:R-:W-:Y:S02]  /*c630*/  SHF.R.U32.HI R17, RZ, 0x8, R30.reuse ;  /* 0x00000008ff117819 */ /* 0x100fe4000001161e */
[----:B------:R-:W-:-:S02]  /*c640*/  SHF.R.U32.HI R18, RZ, 0xe, R30 ;  /* 0x0000000eff127819 */ /* 0x000fc4000001161e */
[----:B------:R-:W-:Y:S02]  /*c650*/  IADD3 R16, R16, -0x20, RZ ;  /* 0xffffffe010107810 */ /* 0x000fe40007ffe0ff */
[----:B------:R-:W-:Y:S02]  /*c660*/  LOP3.LUT R17, R17, 0x3f, RZ, 0xc0, !PT ;  /* 0x0000003f11117812 */ /* 0x000fe400078ec0ff */
[----:B------:R-:W-:Y:S01]  /*c670*/  LOP3.LUT R18, R18, 0x3f, RZ, 0xc0, !PT ;  /* 0x0000003f12127812 */ /* 0x000fe200078ec0ff */
[C---:B------:R-:W-:Y:S01]  /*c680*/  HFMA2.MMA R90, R84.reuse, R35, R90 ;  /* 0x00000023545a7235 */ /* 0x040fe2000000005a */
[-C--:B------:R-:W-:Y:S01]  /*c690*/  HFMA2 R49, R22, R47.reuse, R49 ;  /* 0x0000002f16317231 */ /* 0x080fe20000000031 */
[C---:B------:R-:W-:Y:S01]  /*c6a0*/  HFMA2.MMA R45, R84.reuse, R43, R45 ;  /* 0x0000002b542d7235 */ /* 0x040fe2000000002d */
[----:B------:R-:W-:Y:S01]  /*c6b0*/  HFMA2 R100, R82, R47, R100 ;  /* 0x0000002f52647231 */ /* 0x000fe20000000064 */
[-C--:B------:R-:W-:Y:S01]  /*c6c0*/  HFMA2.MMA R53, R84, R47.reuse, R53 ;  /* 0x0000002f54357235 */ /* 0x080fe20000000035 */
[----:B------:R-:W-:Y:S01]  /*c6d0*/  SHF.R.U32.HI R21, RZ, 0x16, R19 ;  /* 0x00000016ff157819 */ /* 0x000fe20000011613 */
[----:B------:R-:W-:Y:S01]  /*c6e0*/  HFMA2.MMA R98, R91, R47, R98 ;  /* 0x0000002f5b627235 */ /* 0x000fe20000000062 */
[----:B------:R-:W-:Y:S01]  /*c6f0*/  IADD3 R138, R17, -0x20, RZ ;  /* 0xffffffe0118a7810 */ /* 0x000fe20007ffe0ff */
[----:B------:R-:W-:Y:S01]  /*c700*/  HFMA2.MMA R103, R84, R55, R103 ;  /* 0x0000003754677235 */ /* 0x000fe20000000067 */
[----:B------:R-:W-:Y:S01]  /*c710*/  IADD3 R47, R18, -0x20, RZ ;  /* 0xffffffe0122f7810 */ /* 0x000fe20007ffe0ff */
[----:B------:R0:W-:Y:S02]  /*c720*/  I2F.F16 R84, R16 ;  /* 0x0000001000547306 */ /* 0x0001e40000200c00 */
[----:B0-----:R-:W0:Y:S01]  /*c730*/  LDS.128 R16, [UR5+0x30] ;  /* 0x00003005ff107984 */ /* 0x001e220008000c00 */
[----:B------:R-:W-:-:S02]  /*c740*/  LOP3.LUT R21, R21, 0x3f, RZ, 0xc0, !PT ;  /* 0x0000003f15157812 */ /* 0x000fc400078ec0ff */
[----:B------:R-:W-:Y:S02]  /*c750*/  LOP3.LUT R136, R136, 0x3f, RZ, 0xc0, !PT ;  /* 0x0000003f88887812 */ /* 0x000fe400078ec0ff */
[----:B------:R-:W-:Y:S02]  /*c760*/  IADD3 R21, R21, -0x20, RZ ;  /* 0xffffffe015157810 */ /* 0x000fe40007ffe0ff */
[----:B------:R-:W-:Y:S02]  /*c770*/  IADD3 R136, R136, -0x20, RZ ;  /* 0xffffffe088887810 */ /* 0x000fe40007ffe0ff */
[----:B------:R-:W-:Y:S02]  /*c780*/  LOP3.LUT R24, R24, 0x3f, RZ, 0xc0, !PT ;  /* 0x0000003f18187812 */ /* 0x000fe400078ec0ff */
[----:B------:R-:W-:Y:S01]  /*c790*/  I2F.F16 R21, R21 ;  /* 0x0000001500157306 */ /* 0x000fe20000200c00 */
[----:B------:R-:W-:Y:S02]  /*c7a0*/  IADD3 R125, R125, -0x20, RZ ;  /* 0xffffffe07d7d7810 */ /* 0x000fe40007ffe0ff */
[----:B------:R-:W-:-:S05]  /*c7b0*/  IADD3 R24, R24, -0x20, RZ ;  /* 0xffffffe018187810 */ /* 0x000fca0007ffe0ff */
[----:B------:R-:W1:Y:S01]  /*c7c0*/  I2F.F16 R136, R136 ;  /* 0x0000008800887306 */ /* 0x000e620000200c00 */
[----:B------:R-:W-:Y:S02]  /*c7d0*/  LOP3.LUT R88, R88, 0x3f, RZ, 0xc0, !PT ;  /* 0x0000003f58587812 */ /* 0x000fe400078ec0ff */
[----:B------:R-:W-:-:S05]  /*c7e0*/  SHF.R.U32.HI R26, RZ, 0xe, R29 ;  /* 0x0000000eff1a7819 */ /* 0x000fca000001161d */
[----:B------:R-:W-:Y:S01]  /*c7f0*/  I2F.F16 R28, R28 ;  /* 0x0000001c001c7306 */ /* 0x000fe20000200c00 */
[----:B------:R-:W-:-:S07]  /*c800*/  LEA.HI R86, R29, 0xffffffe0, RZ, 0x6 ;  /* 0xffffffe01d567811 */ /* 0x000fce00078f30ff */
[----:B------:R-:W2:Y:S01]  /*c810*/  I2F.F16 R39, R39 ;  /* 0x0000002700277306 */ /* 0x000ea20000200c00 */
[----:B------:R-:W-:Y:S02]  /*c820*/  IADD3 R88, R88, -0x20, RZ ;  /* 0xffffffe058587810 */ /* 0x000fe40007ffe0ff */
[----:B------:R-:W-:Y:S02]  /*c830*/  LOP3.LUT R26, R26, 0x3f, RZ, 0xc0, !PT ;  /* 0x0000003f1a1a7812 */ /* 0x000fe400078ec0ff */
[----:B------:R-:W-:-:S03]  /*c840*/  SHF.R.U32.HI R29, RZ, 0x14, R29 ;  /* 0x00000014ff1d7819 */ /* 0x000fc6000001161d */
[----:B------:R-:W-:Y:S01]  /*c850*/  I2F.F16 R125, R125 ;  /* 0x0000007d007d7306 */ /* 0x000fe20000200c00 */
[----:B0-----:R-:W-:Y:S01]  /*c860*/  HFMA2.MMA R53, R89, R16, R53 ;  /* 0x0000001059357235 */ /* 0x001fe20000000035 */
[----:B------:R-:W-:-:S06]  /*c870*/  HFMA2 R93, R82, R35, R93 ;  /* 0x00000023525d7231 */ /* 0x000fcc000000005d */
[----:B------:R-:W0:Y:S01]  /*c880*/  I2F.F16 R24, R24 ;  /* 0x0000001800187306 */ /* 0x000e220000200c00 */
[C---:B------:R-:W-:Y:S01]  /*c890*/  HFMA2.MMA R92, R91.reuse, R35, R92 ;  /* 0x000000235b5c7235 */ /* 0x040fe2000000005c */
[----:B------:R-:W-:Y:S02]  /*c8a0*/  IADD3 R26, R26, -0x20, RZ ;  /* 0xffffffe01a1a7810 */ /* 0x000fe40007ffe0ff */
[----:B------:R-:W-:Y:S02]  /*c8b0*/  LOP3.LUT R29, R29, 0x3f, RZ, 0xc0, !PT ;  /* 0x0000003f1d1d7812 */ /* 0x000fe400078ec0ff */
[----:B------:R-:W-:Y:S02]  /*c8c0*/  LOP3.LUT R25, R25, 0x3f, RZ, 0xc0, !PT ;  /* 0x0000003f19197812 */ /* 0x000fe400078ec0ff */
[----:B-1----:R-:W-:Y:S01]  /*c8d0*/  PRMT R136, R136, 0x5410, R23 ;  /* 0x0000541088887816 */ /* 0x002fe20000000017 */
[----:B------:R-:W1:Y:S01]  /*c8e0*/  I2F.F16 R88, R88 ;  /* 0x0000005800587306 */ /* 0x000e620000200c00 */
[----:B------:R-:W-:Y:S01]  /*c8f0*/  PRMT R35, R20, 0x5410, R21 ;  /* 0x0000541014237816 */ /* 0x000fe20000000015 */
[-C--:B------:R-:W-:Y:S01]  /*c900*/  HFMA2 R44, R22, R43.reuse, R44 ;  /* 0x0000002b162c7231 */ /* 0x080fe2000000002c */
[----:B------:R-:W-:Y:S01]  /*c910*/  IADD3 R29, R29, -0x20, RZ ;  /* 0xffffffe01d1d7810 */ /* 0x000fe20007ffe0ff */
[----:B------:R-:W-:Y:S01]  /*c920*/  HFMA2.MMA R48, R91, R43, R48 ;  /* 0x0000002b5b307235 */ /* 0x000fe20000000030 */
[----:B------:R-:W-:Y:S01]  /*c930*/  HFMA2 R52, R82, R43, R52 ;  /* 0x0000002b52347231 */ /* 0x000fe20000000034 */
[----:B------:R-:W-:Y:S01]  /*c940*/  IADD3 R25, R25, -0x20, RZ ;  /* 0xffffffe019197810 */ /* 0x000fe20007ffe0ff */
[-C--:B------:R-:W-:Y:S01]  /*c950*/  HFMA2 R49, R87, R16.reuse, R49 ;  /* 0x0000001057317231 */ /* 0x080fe20000000031 */
[----:B--2---:R-:W-:Y:S01]  /*c960*/  PRMT R28, R28, 0x5410, R39 ;  /* 0x000054101c1c7816 */ /* 0x004fe20000000027 */
[----:B------:R-:W-:Y:S01]  /*c970*/  I2F.F16 R51, R51 ;  /* 0x0000003300337306 */ /* 0x000fe20000200c00 */
[----:B------:R-:W-:Y:S01]  /*c980*/  HFMA2.MMA R39, R85, R16, R98 ;  /* 0x0000001055277235 */ /* 0x000fe20000000062 */
[----:B------:R-:W-:Y:S01]  /*c990*/  HFMA2 R43, R35, R16, R100 ;  /* 0x00000010232b7231 */ /* 0x000fe20000000064 */
[----:B------:R-:W-:Y:S01]  /*c9a0*/  HFMA2.MMA R16, R136, R17, R53 ;  /* 0x0000001188107235 */ /* 0x000fe20000000035 */
[----:B0-----:R-:W-:-:S04]  /*c9b0*/  PRMT R125, R125, 0x5410, R24 ;  /* 0x000054107d7d7816 */ /* 0x001fc80000000018 */
[----:B------:R-:W0:Y:S01]  /*c9c0*/  I2F.F16 R26, R26 ;  /* 0x0000001a001a7306 */ /* 0x000e220000200c00 */
[----:B------:R-:W-:Y:S01]  /*c9d0*/  HFMA2 R102, R22, R55, R102 ;  /* 0x0000003716667231 */ /* 0x000fe20000000066 */
[--C-:B------:R-:W-:Y:S02]  /*c9e0*/  SHF.R.U32.HI R23, RZ, 0x8, R31.reuse ;  /* 0x00000008ff177819 */ /* 0x100fe4000001161f */
[----:B------:R-:W-:-:S04]  /*c9f0*/  SHF.R.U32.HI R22, RZ, 0xe, R31 ;  /* 0x0000000eff167819 */ /* 0x000fc8000001161f */
[----:B------:R-:W-:Y:S01]  /*ca00*/  I2F.F16 R86, R86 ;  /* 0x0000005600567306 */ /* 0x000fe20000200c00 */
[----:B------:R-:W-:Y:S01]  /*ca10*/  LOP3.LUT R23, R23, 0x3f, RZ, 0xc0, !PT ;  /* 0x0000003f17177812 */ /* 0x000fe200078ec0ff */
[----:B------:R-:W-:Y:S01]  /*ca20*/  HFMA2.MMA R16, R125, R18, R16 ;  /* 0x000000127d107235 */ /* 0x000fe20000000010 */
[----:B------:R-:W-:-:S05]  /*ca30*/  LOP3.LUT R22, R22, 0x3f, RZ, 0xc0, !PT ;  /* 0x0000003f16167812 */ /* 0x000fca00078ec0ff */
[----:B------:R-:W2:Y:S01]  /*ca40*/  I2F.F16 R29, R29 ;  /* 0x0000001d001d7306 */ /* 0x000ea20000200c00 */
[----:B-1----:R-:W-:-:S07]  /*ca50*/  PRMT R88, R88, 0x5410, R27 ;  /* 0x0000541058587816 */ /* 0x002fce000000001b */
[----:B------:R-:W1:Y:S01]  /*ca60*/  I2F.F16 R25, R25 ;  /* 0x0000001900197306 */ /* 0x000e620000200c00 */
[----:B------:R-:W-:Y:S02]  /*ca70*/  IADD3 R23, R23, -0x20, RZ ;  /* 0xffffffe017177810 */ /* 0x000fe40007ffe0ff */
[----:B------:R-:W-:Y:S01]  /*ca80*/  IADD3 R22, R22, -0x20, RZ ;  /* 0xffffffe016167810 */ /* 0x000fe20007ffe0ff */
[----:B------:R-:W-:Y:S01]  /*ca90*/  HFMA2 R24, R88, R17, R49 ;  /* 0x0000001158187231 */ /* 0x000fe20000000031 */
[----:B0-----:R-:W-:Y:S01]  /*caa0*/  PRMT R51, R51, 0x5410, R26 ;  /* 0x0000541033337816 */ /* 0x001fe2000000001a */
[----:B------:R-:W-:Y:S01]  /*cab0*/  HFMA2.MMA R16, R134, R19, R16 ;  /* 0x0000001386107235 */ /* 0x000fe20000000010 */
[----:B--2---:R-:W-:Y:S01]  /*cac0*/  PRMT R86, R29, 0x5410, R86 ;  /* 0x000054101d567816 */ /* 0x004fe20000000056 */
[----:B------:R-:W-:Y:S02]  /*cad0*/  I2F.F16 R23, R23 ;  /* 0x0000001700177306 */ /* 0x000fe40000200c00 */
[----:B------:R-:W-:Y:S01]  /*cae0*/  HFMA2 R24, R51, R18, R24 ;  /* 0x0000001233187231 */ /* 0x000fe20000000018 */
[----:B-1----:R-:W-:-:S05]  /*caf0*/  PRMT R84, R25, 0x5410, R84 ;  /* 0x0000541019547816 */ /* 0x002fca0000000054 */
[----:B------:R-:W0:Y:S01]  /*cb00*/  I2F.F16 R22, R22 ;  /* 0x0000001600167306 */ /* 0x000e220000200c00 */
[----:B------:R-:W-:Y:S02]  /*cb10*/  HFMA2 R24, R86, R19, R24 ;  /* 0x0000001356187231 */ /* 0x000fe40000000018 */
[----:B------:R-:W-:Y:S01]  /*cb20*/  HFMA2 R43, R28, R17, R43 ;  /* 0x000000111c2b7231 */ /* 0x000fe2000000002b */
[----:B------:R-:W-:Y:S01]  /*cb30*/  HFMA2.MMA R39, R84, R17, R39 ;  /* 0x0000001154277235 */ /* 0x000fe20000000027 */
[----:B------:R-:W-:Y:S02]  /*cb40*/  HADD2 R17, R16.H0_H0, R16.H1_H1 ;  /* 0x3000001010117230 */ /* 0x000fe40000000800 */
[----:B------:R-:W-:Y:S01]  /*cb50*/  HADD2 R16, R24.H0_H0, R24.H1_H1 ;  /* 0x3000001818107230 */ /* 0x000fe20000000800 */
[----:B------:R-:W-:Y:S01]  /*cb60*/  SHF.R.U32.HI R24, RZ, 0x14, R31 ;  /* 0x00000014ff187819 */ /* 0x000fe2000001161f */
[----:B------:R-:W-:Y:S01]  /*cb70*/  HADD2 R62, R62.H0_H0, R62.H1_H1 ;  /* 0x3000003e3e3e7230 */ /* 0x000fe20000000800 */
[----:B------:R-:W-:-:S02]  /*cb80*/  SHF.R.U32.HI R98, RZ, 0x14, R30 ;  /* 0x00000014ff627819 */ /* 0x000fc4000001161e */
[----:B------:R-:W-:Y:S02]  /*cb90*/  LOP3.LUT R24, R24, 0x3f, RZ, 0xc0, !PT ;  /* 0x0000003f18187812 */ /* 0x000fe400078ec0ff */
[----:B0-----:R-:W-:Y:S02]  /*cba0*/  PRMT R29, R23, 0x5410, R22 ;  /* 0x00005410171d7816 */ /* 0x001fe40000000016 */
[----:B------:R-:W-:Y:S01]  /*cbb0*/  LOP3.LUT R98, R98, 0x3f, RZ, 0xc0, !PT ;  /* 0x0000003f62627812 */ /* 0x000fe200078ec0ff */
[----:B------:R-:W0:Y:S01]  /*cbc0*/  LDS.128 R20, [UR5+0x90] ;  /* 0x00009005ff147984 */ /* 0x000e220008000c00 */
[----:B------:R-:W-:Y:S02]  /*cbd0*/  PRMT R64, R64, 0x5410, R62 ;  /* 0x0000541040407816 */ /* 0x000fe4000000003e */
[----:B------:R-:W-:Y:S02]  /*cbe0*/  LEA.HI R49, R31, 0xffffffe0, RZ, 0x6 ;  /* 0xffffffe01f317811 */ /* 0x000fe400078f30ff */
[----:B------:R-:W-:-:S02]  /*cbf0*/  IADD3 R62, R24, -0x20, RZ ;  /* 0xffffffe0183e7810 */ /* 0x000fc40007ffe0ff */
[----:B------:R-:W-:Y:S02]  /*cc00*/  LEA.HI R53, R30, 0xffffffe0, RZ, 0x6 ;  /* 0xffffffe01e357811 */ /* 0x000fe400078f30ff */
[----:B------:R-:W-:Y:S01]  /*cc10*/  IADD3 R98, R98, -0x20, RZ ;  /* 0xffffffe062627810 */ /* 0x000fe20007ffe0ff */
[----:B------:R-:W-:Y:S08]  /*cc20*/  I2F.F16 R138, R138 ;  /* 0x0000008a008a7306 */ /* 0x000ff00000200c00 */
[----:B------:R-:W1:Y:S01]  /*cc30*/  I2F.F16 R47, R47 ;  /* 0x0000002f002f7306 */ /* 0x000e620000200c00 */
[----:B------:R-:W-:Y:S01]  /*cc40*/  HFMA2.MMA R31, R29, R18, R43 ;  /* 0x000000121d1f7235 */ /* 0x000fe2000000002b */
[----:B------:R-:W-:Y:S01]  /*cc50*/  PRMT R63, R63, 0x5410, R66 ;  /* 0x000054103f3f7816 */ /* 0x000fe20000000042 */
[----:B------:R-:W-:Y:S01]  /*cc60*/  HFMA2.MMA R14, R64, R112, R14 ;  /* 0x00000070400e7235 */ /* 0x000fe2000000000e */
[----:B------:R-:W2:Y:S04]  /*cc70*/  LDS.128 R24, [UR5+0xb0] ;  /* 0x0000b005ff187984 */ /* 0x000ea80008000c00 */
[----:B------:R-:W-:Y:S08]  /*cc80*/  I2F.F16 R49, R49 ;  /* 0x0000003100317306 */ /* 0x000ff00000200c00 */
[----:B------:R-:W3:Y:S08]  /*cc90*/  I2F.F16 R62, R62 ;  /* 0x0000003e003e7306 */ /* 0x000ef00000200c00 */
[----:B------:R-:W-:Y:S08]  /*cca0*/  I2F.F16 R53, R53 ;  /* 0x0000003500357306 */ /* 0x000ff00000200c00 */
[----:B------:R-:W4:Y:S01]  /*ccb0*/  I2F.F16 R98, R98 ;  /* 0x0000006200627306 */ /* 0x000f220000200c00 */
[----:B-1----:R-:W-:-:S02]  /*ccc0*/  PRMT R47, R138, 0x5410, R47 ;  /* 0x000054108a2f7816 */ /* 0x002fc4000000002f */
[----:B---3--:R-:W-:-:S03]  /*ccd0*/  PRMT R62, R62, 0x5410, R49 ;  /* 0x000054103e3e7816 */ /* 0x008fc60000000031 */
[----:B------:R-:W-:Y:S01]  /*cce0*/  HFMA2 R30, R47, R18, R39 ;  /* 0x000000122f1e7231 */ /* 0x000fe20000000027 */
[----:B------:R-:W-:Y:S02]  /*ccf0*/  PRMT R39, R17, 0x5410, R16 ;  /* 0x0000541011277816 */ /* 0x000fe40000000010 */
[----:B------:R-:W-:Y:S01]  /*cd00*/  HFMA2.MMA R31, R62, R19, R31 ;  /* 0x000000133e1f7235 */ /* 0x000fe2000000001f */
[----:B----4-:R-:W-:-:S05]  /*cd10*/  PRMT R64, R98, 0x5410, R53 ;  /* 0x0000541062407816 */ /* 0x010fca0000000035 */
[----:B------:R-:W-:Y:S02]  /*cd20*/  HFMA2 R30, R64, R19, R30 ;  /* 0x00000013401e7231 */ /* 0x000fe4000000001e */
[----:B------:R-:W1:Y:S01]  /*cd30*/  LDS.128 R16, [UR5+0x130] ;  /* 0x00013005ff107984 */ /* 0x000e620008000c00 */
[----:B------:R-:W-:Y:S01]  /*cd40*/  HFMA2 R13, R63, R111, R13 ;  /* 0x0000006f3f0d7231 */ /* 0x000fe2000000000d */
        /* <DEDUP_REMOVED lines=11> */
[----:B------:R-:W-:Y:S01]  /*ce00*/  HFMA2.MMA R54, R82, R55, R54 ;  /* 0x0000003752367235 */ /* 0x000fe20000000036 */
[----:B------:R-:W-:-:S02]  /*ce10*/  HFMA2 R55, R117, R22, R60 ;  /* 0x0000001675377231 */ /* 0x000fc4000000003c */
[----:B------:R-:W-:Y:S01]  /*ce20*/  HFMA2 R61, R107, R22, R61 ;  /* 0x000000166b3d7231 */ /* 0x000fe2000000003d */
[-C--:B------:R-:W-:Y:S01]  /*ce30*/  HFMA2.MMA R49, R116, R23.reuse, R65 ;  /* 0x0000001774317235 */ /* 0x080fe20000000041 */
[-C--:B------:R-:W-:Y:S01]  /*ce40*/  HFMA2 R53, R110, R23.reuse, R55 ;  /* 0x000000176e357231 */ /* 0x080fe20000000037 */
[----:B------:R-:W-:Y:S01]  /*ce50*/  HFMA2.MMA R15, R108, R23, R63 ;  /* 0x000000176c0f7235 */ /* 0x000fe2000000003f */
[----:B------:R-:W-:Y:S02]  /*ce60*/  HFMA2 R43, R106, R23, R61 ;  /* 0x000000176a2b7231 */ /* 0x000fe4000000003d */
[----:B------:R-:W0:Y:S01]  /*ce70*/  LDS.128 R20, [UR5+0x1b0] ;  /* 0x0001b005ff147984 */ /* 0x000e220008000c00 */
[----:B--2---:R-:W-:Y:S02]  /*ce80*/  HFMA2.MMA R56, R87, R24, R56 ;  /* 0x0000001857387235 */ /* 0x004fe40000000038 */
[-C--:B-1----:R-:W-:Y:S02]  /*ce90*/  HFMA2.MMA R90, R89, R16.reuse, R90 ;  /* 0x00000010595a7235 */ /* 0x082fe4000000005a */
[----:B------:R-:W-:Y:S01]  /*cea0*/  HFMA2.MMA R92, R85, R16, R92 ;  /* 0x00000010555c7235 */ /* 0x000fe2000000005c */
[----:B------:R-:W-:-:S05]  /*ceb0*/  HFMA2 R58, R87, R16, R58 ;  /* 0x00000010573a7231 */ /* 0x000fca000000003a */
[-C--:B------:R-:W-:Y:S02]  /*cec0*/  HFMA2.MMA R90, R136, R17.reuse, R90 ;  /* 0x00000011885a7235 */ /* 0x080fe4000000005a */
[----:B------:R-:W-:Y:S01]  /*ced0*/  HFMA2.MMA R92, R84, R17, R92 ;  /* 0x00000011545c7235 */ /* 0x000fe2000000005c */
[----:B------:R-:W-:Y:S01]  /*cee0*/  HFMA2 R93, R35, R16, R93 ;  /* 0x00000010235d7231 */ /* 0x000fe2000000005d */
[----:B------:R-:W-:Y:S01]  /*cef0*/  HFMA2.MMA R56, R88, R25, R56 ;  /* 0x0000001958387235 */ /* 0x000fe20000000038 */
[----:B------:R-:W-:Y:S02]  /*cf00*/  HADD2 R30, R30.H0_H0, R30.H1_H1 ;  /* 0x3000001e1e1e7230 */ /* 0x000fe40000000800 */
[----:B------:R-:W-:Y:S01]  /*cf10*/  HADD2 R31, R31.H0_H0, R31.H1_H1 ;  /* 0x3000001f1f1f7230 */ /* 0x000fe20000000800 */
[-C--:B------:R-:W-:Y:S01]  /*cf20*/  HFMA2.MMA R90, R125, R18.reuse, R90 ;  /* 0x000000127d5a7235 */ /* 0x080fe2000000005a */
[-C--:B------:R-:W-:Y:S01]  /*cf30*/  HFMA2 R58, R88, R17.reuse, R58 ;  /* 0x00000011583a7231 */ /* 0x080fe2000000003a */
[----:B------:R-:W-:Y:S01]  /*cf40*/  HFMA2.MMA R92, R47, R18, R92 ;  /* 0x000000122f5c7235 */ /* 0x000fe2000000005c */
[----:B------:R-:W-:Y:S01]  /*cf50*/  HFMA2 R93, R28, R17, R93 ;  /* 0x000000111c5d7231 */ /* 0x000fe2000000005d */
[----:B------:R-:W-:Y:S01]  /*cf60*/  PRMT R30, R30, 0x5410, R31 ;  /* 0x000054101e1e7816 */ /* 0x000fe2000000001f */
[-C--:B------:R-:W-:Y:S01]  /*cf70*/  HFMA2 R58, R51, R18.reuse, R58 ;  /* 0x00000012333a7231 */ /* 0x080fe2000000003a */
[----:B------:R-:W-:Y:S01]  /*cf80*/  HFMA2.MMA R56, R51, R26, R56 ;  /* 0x0000001a33387235 */ /* 0x000fe20000000038 */
[----:B------:R-:W-:Y:S01]  /*cf90*/  HFMA2 R31, R29, R18, R93 ;  /* 0x000000121d1f7231 */ /* 0x000fe2000000005d */
[----:B------:R-:W-:Y:S01]  /*cfa0*/  HFMA2.MMA R59, R35, R24, R59 ;  /* 0x00000018233b7235 */ /* 0x000fe2000000003b */
[----:B------:R-:W-:Y:S01]  /*cfb0*/  HFMA2 R50, R89, R24, R50 ;  /* 0x0000001859327231 */ /* 0x000fe20000000032 */
[-C--:B------:R-:W-:Y:S01]  /*cfc0*/  HFMA2.MMA R90, R134, R19.reuse, R90 ;  /* 0x00000013865a7235 */ /* 0x080fe2000000005a */
[-C--:B------:R-:W-:Y:S01]  /*cfd0*/  HFMA2 R58, R86, R19.reuse, R58 ;  /* 0x00000013563a7231 */ /* 0x080fe2000000003a */
[----:B------:R-:W-:Y:S01]  /*cfe0*/  HFMA2.MMA R92, R64, R19, R92 ;  /* 0x00000013405c7235 */ /* 0x000fe2000000005c */
[----:B------:R-:W-:-:S02]  /*cff0*/  HFMA2 R31, R62, R19, R31 ;  /* 0x000000133e1f7231 */ /* 0x000fc4000000001f */
[----:B------:R-:W1:Y:S01]  /*d000*/  LDS.128 R16, [UR5+0x230] ;  /* 0x00023005ff107984 */ /* 0x000e620008000c00 */
[-C--:B------:R-:W-:Y:S01]  /*d010*/  HFMA2 R50, R136, R25.reuse, R50 ;  /* 0x0000001988327231 */ /* 0x080fe20000000032 */
[----:B------:R-:W-:Y:S01]  /*d020*/  HFMA2.MMA R56, R86, R27, R56 ;  /* 0x0000001b56387235 */ /* 0x000fe20000000038 */
[----:B------:R-:W-:Y:S01]  /*d030*/  HFMA2 R57, R85, R24, R57 ;  /* 0x0000001855397231 */ /* 0x000fe20000000039 */
[----:B------:R-:W-:Y:S01]  /*d040*/  HFMA2.MMA R59, R28, R25, R59 ;  /* 0x000000191c3b7235 */ /* 0x000fe2000000003b */
[----:B------:R-:W-:Y:S01]  /*d050*/  HFMA2 R50, R125, R26, R50 ;  /* 0x0000001a7d327231 */ /* 0x000fe20000000032 */
[----:B------:R-:W-:Y:S01]  /*d060*/  PRMT R67, R67, 0x5410, R68 ;  /* 0x0000541043437816 */ /* 0x000fe20000000044 */
[----:B------:R-:W-:Y:S01]  /*d070*/  HFMA2 R57, R84, R25, R57 ;  /* 0x0000001954397231 */ /* 0x000fe20000000039 */
[-C--:B0-----:R-:W-:Y:S01]  /*d080*/  HFMA2.MMA R68, R89, R20.reuse, R94 ;  /* 0x0000001459447235 */ /* 0x081fe2000000005e */
[----:B------:R-:W-:Y:S01]  /*d090*/  HADD2 R49, R49.H0_H0, R49.H1_H1 ;  /* 0x3000003131317230 */ /* 0x000fe20000000800 */
[----:B------:R-:W-:Y:S01]  /*d0a0*/  HFMA2.MMA R96, R85, R20, R96 ;  /* 0x0000001455607235 */ /* 0x000fe20000000060 */
[----:B------:R-:W-:-:S02]  /*d0b0*/  HADD2 R53, R53.H0_H0, R53.H1_H1 ;  /* 0x3000003535357230 */ /* 0x000fc40000000800 */
[----:B------:R-:W-:Y:S01]  /*d0c0*/  HFMA2 R50, R134, R27, R50 ;  /* 0x0000001b86327231 */ /* 0x000fe20000000032 */
[----:B------:R-:W-:Y:S01]  /*d0d0*/  HFMA2.MMA R59, R29, R26, R59 ;  /* 0x0000001a1d3b7235 */ /* 0x000fe2000000003b */
[----:B------:R-:W-:Y:S01]  /*d0e0*/  HFMA2 R57, R47, R26, R57 ;  /* 0x0000001a2f397231 */ /* 0x000fe20000000039 */
[----:B------:R-:W-:Y:S01]  /*d0f0*/  PRMT R49, R49, 0x5410, R53 ;  /* 0x0000541031317816 */ /* 0x000fe20000000035 */
[----:B------:R-:W-:Y:S02]  /*d100*/  HADD2 R50, R50.H0_H0, R50.H1_H1 ;  /* 0x3000003232327230 */ /* 0x000fe40000000800 */
[----:B------:R-:W-:Y:S01]  /*d110*/  HADD2 R26, R56.H0_H0, R56.H1_H1 ;  /* 0x30000038381a7230 */ /* 0x000fe20000000800 */
[-C--:B------:R-:W-:Y:S02]  /*d120*/  HFMA2.MMA R68, R136, R21.reuse, R68 ;  /* 0x0000001588447235 */ /* 0x080fe40000000044 */
[----:B------:R-:W-:Y:S01]  /*d130*/  HFMA2.MMA R96, R84, R21, R96 ;  /* 0x0000001554607235 */ /* 0x000fe20000000060 */
[----:B------:R-:W-:Y:S01]  /*d140*/  HFMA2 R56, R49, R112, R8 ;  /* 0x0000007031387231 */ /* 0x000fe20000000008 */
[----:B------:R-:W-:Y:S01]  /*d150*/  PRMT R50, R50, 0x5410, R26 ;  /* 0x0000541032327816 */ /* 0x000fe2000000001a */
[----:B------:R-:W-:-:S02]  /*d160*/  HFMA2 R95, R87, R20, R95 ;  /* 0x00000014575f7231 */ /* 0x000fc4000000005f */
[----:B------:R-:W-:Y:S02]  /*d170*/  HFMA2 R97, R35, R20, R97 ;  /* 0x0000001423617231 */ /* 0x000fe40000000061 */
[----:B------:R-:W-:Y:S02]  /*d180*/  HADD2 R15, R15.H0_H0, R15.H1_H1 ;  /* 0x3000000f0f0f7230 */ /* 0x000fe40000000800 */
[----:B------:R-:W-:Y:S02]  /*d190*/  HADD2 R43, R43.H0_H0, R43.H1_H1 ;  /* 0x3000002b2b2b7230 */ /* 0x000fe40000000800 */
[-C--:B------:R-:W-:Y:S01]  /*d1a0*/  HFMA2 R8, R50, R112.reuse, R56 ;  /* 0x0000007032087231 */ /* 0x080fe20000000038 */
[-C--:B------:R-:W-:Y:S01]  /*d1b0*/  HFMA2.MMA R96, R47, R22.reuse, R96 ;  /* 0x000000162f607235 */ /* 0x080fe20000000060 */
[----:B------:R-:W-:Y:S01]  /*d1c0*/  HFMA2 R56, R67, R112, R5 ;  /* 0x0000007043387231 */ /* 0x000fe20000000005 */
[----:B------:R-:W-:Y:S01]  /*d1d0*/  HFMA2.MMA R67, R125, R22, R68 ;  /* 0x000000167d437235 */ /* 0x000fe20000000044 */
[----:B------:R-:W-:-:S02]  /*d1e0*/  HFMA2 R95, R88, R21, R95 ;  /* 0x00000015585f7231 */ /* 0x000fc4000000005f */
[----:B------:R-:W-:Y:S01]  /*d1f0*/  HFMA2 R97, R28, R21, R97 ;  /* 0x000000151c617231 */ /* 0x000fe20000000061 */
[----:B------:R-:W-:Y:S01]  /*d200*/  PRMT R15, R15, 0x5410, R43 ;  /* 0x000054100f0f7816 */ /* 0x000fe2000000002b */
[-C--:B------:R-:W-:Y:S02]  /*d210*/  HFMA2 R43, R51, R22.reuse, R95 ;  /* 0x00000016332b7231 */ /* 0x080fe4000000005f */
[----:B------:R-:W-:Y:S01]  /*d220*/  HFMA2 R97, R29, R22, R97 ;  /* 0x000000161d617231 */ /* 0x000fe20000000061 */
[-C--:B------:R-:W-:Y:S01]  /*d230*/  HFMA2.MMA R67, R134, R23.reuse, R67 ;  /* 0x0000001786437235 */ /* 0x080fe20000000043 */
[-C--:B------:R-:W-:Y:S01]  /*d240*/  HFMA2 R43, R86, R23.reuse, R43 ;  /* 0x00000017562b7231 */ /* 0x080fe2000000002b */
[----:B------:R-:W-:Y:S01]  /*d250*/  HFMA2.MMA R96, R64, R23, R96 ;  /* 0x0000001740607235 */ /* 0x000fe20000000060 */
[----:B------:R-:W-:Y:S02]  /*d260*/  HFMA2 R97, R62, R23, R97 ;  /* 0x000000173e617231 */ /* 0x000fe40000000061 */
[----:B------:R-:W0:Y:S01]  /*d270*/  LDS.128 R20, [UR5+0x2b0] ;  /* 0x0002b005ff147984 */ /* 0x000e220008000c00 */
[----:B------:R-:W-:Y:S01]  /*d280*/  HADD2 R90, R90.H0_H0, R90.H1_H1 ;  /* 0x3000005a5a5a7230 */ /* 0x000fe20000000800 */
[-C--:B-1----:R-:W-:Y:S01]  /*d290*/  HFMA2.MMA R68, R89, R16.reuse, R45 ;  /* 0x0000001059447235 */ /* 0x082fe2000000002d */
[----:B------:R-:W-:Y:S01]  /*d2a0*/  HADD2 R58, R58.H0_H0, R58.H1_H1 ;  /* 0x3000003a3a3a7230 */ /* 0x000fe20000000800 */
[----:B------:R-:W-:Y:S01]  /*d2b0*/  HFMA2.MMA R48, R85, R16, R48 ;  /* 0x0000001055307235 */ /* 0x000fe20000000030 */
[----:B------:R-:W-:Y:S01]  /*d2c0*/  HADD2 R67, R67.H0_H0, R67.H1_H1 ;  /* 0x3000004343437230 */ /* 0x000fe20000000800 */
[----:B------:R-:W-:Y:S01]  /*d2d0*/  PRMT R71, R71, 0x5410, R72 ;  /* 0x0000541047477816 */ /* 0x000fe20000000048 */
[----:B------:R-:W-:Y:S01]  /*d2e0*/  HADD2 R43, R43.H0_H0, R43.H1_H1 ;  /* 0x3000002b2b2b7230 */ /* 0x000fe20000000800 */
[----:B------:R-:W-:-:S02]  /*d2f0*/  PRMT R90, R90, 0x5410, R58 ;  /* 0x000054105a5a7816 */ /* 0x000fc4000000003a */
[-C--:B------:R-:W-:Y:S02]  /*d300*/  HFMA2.MMA R68, R136, R17.reuse, R68 ;  /* 0x0000001188447235 */ /* 0x080fe40000000044 */
[----:B------:R-:W-:Y:S01]  /*d310*/  HFMA2.MMA R48, R84, R17, R48 ;  /* 0x0000001154307235 */ /* 0x000fe20000000030 */
[-C--:B------:R-:W-:Y:S01]  /*d320*/  HFMA2 R5, R90, R112.reuse, R56 ;  /* 0x000000705a057231 */ /* 0x080fe20000000038 */
[----:B------:R-:W-:Y:S01]  /*d330*/  PRMT R67, R67, 0x5410, R43 ;  /* 0x0000541043437816 */ /* 0x000fe2000000002b */
[----:B------:R-:W-:Y:S02]  /*d340*/  HFMA2 R56, R71, R112, R3 ;  /* 0x0000007047387231 */ /* 0x000fe40000000003 */
[-C--:B------:R-:W-:Y:S02]  /*d350*/  HFMA2 R44, R87, R16.reuse, R44 ;  /* 0x00000010572c7231 */ /* 0x080fe4000000002c */
[----:B------:R-:W-:Y:S02]  /*d360*/  HFMA2 R52, R35, R16, R52 ;  /* 0x0000001023347231 */ /* 0x000fe40000000034 */
[----:B------:R-:W-:-:S02]  /*d370*/  HADD2 R92, R92.H0_H0, R92.H1_H1 ;  /* 0x3000005c5c5c7230 */ /* 0x000fc40000000800 */
[----:B------:R-:W-:Y:S01]  /*d380*/  HADD2 R31, R31.H0_H0, R31.H1_H1 ;  /* 0x3000001f1f1f7230 */ /* 0x000fe20000000800 */
[-C--:B------:R-:W-:Y:S01]  /*d390*/  HFMA2.MMA R48, R47, R18.reuse, R48 ;  /* 0x000000122f307235 */ /* 0x080fe20000000030 */
[----:B------:R-:W-:Y:S01]  /*d3a0*/  HFMA2 R3, R67, R112, R56 ;  /* 0x0000007043037231 */ /* 0x000fe20000000038 */
[----:B------:R-:W-:Y:S01]  /*d3b0*/  HFMA2.MMA R67, R125, R18, R68 ;  /* 0x000000127d437235 */ /* 0x000fe20000000044 */
[-C--:B------:R-:W-:Y:S02]  /*d3c0*/  HFMA2 R44, R88, R17.reuse, R44 ;  /* 0x00000011582c7231 */ /* 0x080fe4000000002c */
[----:B------:R-:W-:Y:S01]  /*d3d0*/  HFMA2 R52, R28, R17, R52 ;  /* 0x000000111c347231 */ /* 0x000fe20000000034 */
[----:B------:R-:W-:Y:S01]  /*d3e0*/  PRMT R92, R92, 0x5410, R31 ;  /* 0x000054105c5c7816 */ /* 0x000fe2000000001f */
[-C--:B------:R-:W-:Y:S02]  /*d3f0*/  HFMA2 R43, R51, R18.reuse, R44 ;  /* 0x00000012332b7231 */ /* 0x080fe4000000002c */
[----:B------:R-:W-:Y:S01]  /*d400*/  HFMA2 R31, R29, R18, R52 ;  /* 0x000000121d1f7231 */ /* 0x000fe20000000034 */
[-C--:B------:R-:W-:Y:S01]  /*d410*/  HFMA2.MMA R67, R134, R19.reuse, R67 ;  /* 0x0000001386437235 */ /* 0x080fe20000000043 */
[-C--:B------:R-:W-:Y:S01]  /*d420*/  HFMA2 R43, R86, R19.reuse, R43 ;  /* 0x00000013562b7231 */ /* 0x080fe2000000002b */
[----:B------:R-:W-:Y:S01]  /*d430*/  HFMA2.MMA R48, R64, R19, R48 ;  /* 0x0000001340307235 */ /* 0x000fe20000000030 */
[----:B------:R-:W-:-:S02]  /*d440*/  HFMA2 R31, R62, R19, R31 ;  /* 0x000000133e1f7231 */ /* 0x000fc4000000001f */
[----:B------:R-:W1:Y:S01]  /*d450*/  LDS.128 R16, [UR5+0x330] ;  /* 0x00033005ff107984 */ /* 0x000e620008000c00 */
[----:B0-----:R-:W-:Y:S01]  /*d460*/  HFMA2.MMA R68, R89, R20, R101 ;  /* 0x0000001459447235 */ /* 0x001fe20000000065 */
[----:B------:R-:W-:Y:S01]  /*d470*/  HADD2 R43, R43.H0_H0, R43.H1_H1 ;  /* 0x3000002b2b2b7230 */ /* 0x000fe20000000800 */
[----:B------:R-:W-:Y:S02]  /*d480*/  PRMT R75, R75, 0x5410, R76 ;  /* 0x000054104b4b7816 */ /* 0x000fe4000000004c */
[----:B------:R-:W-:-:S04]  /*d490*/  HADD2 R67, R67.H0_H0, R67.H1_H1 ;  /* 0x3000004343437230 */ /* 0x000fc80000000800 */
[----:B------:R-:W-:Y:S01]  /*d4a0*/  HFMA2.MMA R68, R136, R21, R68 ;  /* 0x0000001588447235 */ /* 0x000fe20000000044 */
[----:B------:R-:W-:Y:S01]  /*d4b0*/  PRMT R67, R67, 0x5410, R43 ;  /* 0x0000541043437816 */ /* 0x000fe2000000002b */
[----:B------:R-:W-:-:S04]  /*d4c0*/  HFMA2 R56, R75, R112, R0 ;  /* 0x000000704b387231 */ /* 0x000fc80000000000 */
[----:B------:R-:W-:Y:S02]  /*d4d0*/  HFMA2 R0, R67, R112, R56 ;  /* 0x0000007043007231 */ /* 0x000fe40000000038 */
[----:B------:R-:W-:Y:S01]  /*d4e0*/  HFMA2.MMA R67, R125, R22, R68 ;  /* 0x000000167d437235 */ /* 0x000fe20000000044 */
[----:B------:R-:W-:Y:S01]  /*d4f0*/  HFMA2 R44, R87, R20, R46 ;  /* 0x00000014572c7231 */ /* 0x000fe2000000002e */
[----:B------:R-:W-:Y:S02]  /*d500*/  HFMA2.MMA R99, R85, R20, R99 ;  /* 0x0000001455637235 */ /* 0x000fe40000000063 */
[----:B------:R-:W-:Y:S01]  /*d510*/  HFMA2.MMA R25, R62, R27, R59 ;  /* 0x0000001b3e197235 */ /* 0x000fe2000000003b */
[----:B------:R-:W-:-:S03]  /*d520*/  HFMA2 R44, R88, R21, R44 ;  /* 0x00000015582c7231 */ /* 0x000fc6000000002c */
[----:B------:R-:W-:Y:S01]  /*d530*/  HFMA2.MMA R67, R134, R23, R67 ;  /* 0x0000001786437235 */ /* 0x000fe20000000043 */
[----:B------:R-:W-:Y:S01]  /*d540*/  HFMA2 R43, R51, R22, R44 ;  /* 0x00000016332b7231 */ /* 0x000fe2000000002c */
[----:B------:R-:W-:Y:S01]  /*d550*/  HFMA2.MMA R99, R84, R21, R99 ;  /* 0x0000001554637235 */ /* 0x000fe20000000063 */
[----:B------:R-:W-:Y:S02]  /*d560*/  HFMA2 R24, R64, R27, R57 ;  /* 0x0000001b40187231 */ /* 0x000fe40000000039 */
[----:B------:R-:W-:Y:S02]  /*d570*/  HADD2 R32, R32.H0_H0, R32.H1_H1 ;  /* 0x3000002020207230 */ /* 0x000fe40000000800 */
[----:B------:R-:W-:Y:S02]  /*d580*/  HADD2 R33, R33.H0_H0, R33.H1_H1 ;  /* 0x3000002121217230 */ /* 0x000fe40000000800 */
[----:B------:R-:W-:Y:S02]  /*d590*/  HFMA2 R43, R86, R23, R43 ;  /* 0x00000017562b7231 */ /* 0x000fe4000000002b */
[----:B------:R-:W-:-:S02]  /*d5a0*/  HADD2 R24, R24.H0_H0, R24.H1_H1 ;  /* 0x3000001818187230 */ /* 0x000fc40000000800 */
[----:B------:R-:W-:Y:S01]  /*d5b0*/  HADD2 R25, R25.H0_H0, R25.H1_H1 ;  /* 0x3000001919197230 */ /* 0x000fe20000000800 */
[-C--:B-1----:R-:W-:Y:S01]  /*d5c0*/  HFMA2.MMA R68, R89, R16.reuse, R103 ;  /* 0x0000001059447235 */ /* 0x082fe20000000067 */
[----:B------:R-:W-:Y:S01]  /*d5d0*/  HADD2 R67, R67.H0_H0, R67.H1_H1 ;  /* 0x3000004343437230 */ /* 0x000fe20000000800 */
[----:B------:R-:W-:Y:S01]  /*d5e0*/  HFMA2.MMA R42, R85, R16, R42 ;  /* 0x00000010552a7235 */ /* 0x000fe2000000002a */
[----:B------:R-:W-:Y:S01]  /*d5f0*/  HADD2 R43, R43.H0_H0, R43.H1_H1 ;  /* 0x3000002b2b2b7230 */ /* 0x000fe20000000800 */
[----:B------:R-:W-:Y:S01]  /*d600*/  PRMT R32, R32, 0x5410, R33 ;  /* 0x0000541020207816 */ /* 0x000fe20000000021 */
[----:B------:R-:W-:Y:S02]  /*d610*/  HFMA2.MMA R2, R15, R111, R2 ;  /* 0x0000006f0f027235 */ /* 0x000fe40000000002 */
[----:B------:R-:W-:Y:S01]  /*d620*/  HFMA2.MMA R99, R47, R22, R99 ;  /* 0x000000162f637235 */ /* 0x000fe20000000063 */
[----:B------:R-:W-:Y:S01]  /*d630*/  PRMT R24, R24, 0x5410, R25 ;  /* 0x0000541018187816 */ /* 0x000fe20000000019 */
[----:B------:R-:W-:Y:S01]  /*d640*/  HFMA2 R104, R35, R20, R104 ;  /* 0x0000001423687231 */ /* 0x000fe20000000068 */
[-C--:B------:R-:W-:Y:S01]  /*d650*/  HFMA2.MMA R68, R136, R17.reuse, R68 ;  /* 0x0000001188447235 */ /* 0x080fe20000000044 */
[----:B------:R-:W-:Y:S01]  /*d660*/  HFMA2 R56, R32, R112, R11 ;  /* 0x0000007020387231 */ /* 0x000fe2000000000b */
[----:B------:R-:W-:Y:S01]  /*d670*/  PRMT R67, R67, 0x5410, R43 ;  /* 0x0000541043437816 */ /* 0x000fe2000000002b */
[----:B------:R-:W-:Y:S01]  /*d680*/  HFMA2 R104, R28, R21, R104 ;  /* 0x000000151c687231 */ /* 0x000fe20000000068 */
[----:B------:R-:W-:-:S02]  /*d690*/  HFMA2.MMA R42, R84, R17, R42 ;  /* 0x00000011542a7235 */ /* 0x000fc4000000002a */
[----:B------:R-:W-:Y:S01]  /*d6a0*/  HFMA2.MMA R2, R24, R111, R2 ;  /* 0x0000006f18027235 */ /* 0x000fe20000000002 */
[----:B------:R-:W-:Y:S01]  /*d6b0*/  HADD2 R24, R31.H0_H0, R31.H1_H1 ;  /* 0x3000001f1f187230 */ /* 0x000fe20000000800 */
[----:B------:R-:W-:Y:S01]  /*d6c0*/  HFMA2.MMA R99, R64, R23, R99 ;  /* 0x0000001740637235 */ /* 0x000fe20000000063 */
[----:B------:R-:W-:Y:S01]  /*d6d0*/  HFMA2 R31, R29, R22, R104 ;  /* 0x000000161d1f7231 */ /* 0x000fe20000000068 */
[----:B------:R-:W-:Y:S02]  /*d6e0*/  HFMA2.MMA R11, R67, R112, R56 ;  /* 0x00000070430b7235 */ /* 0x000fe40000000038 */
[-C--:B------:R-:W-:Y:S01]  /*d6f0*/  HFMA2.MMA R67, R125, R18.reuse, R68 ;  /* 0x000000127d437235 */ /* 0x080fe20000000044 */
[-C--:B------:R-:W-:Y:S01]  /*d700*/  HFMA2 R44, R87, R16.reuse, R102 ;  /* 0x00000010572c7231 */ /* 0x080fe20000000066 */
[----:B------:R-:W-:Y:S01]  /*d710*/  HFMA2.MMA R32, R47, R18, R42 ;  /* 0x000000122f207235 */ /* 0x000fe2000000002a */
[----:B------:R-:W-:Y:S02]  /*d720*/  HFMA2 R31, R62, R23, R31 ;  /* 0x000000173e1f7231 */ /* 0x000fe4000000001f */
[----:B------:R-:W-:-:S02]  /*d730*/  HFMA2 R54, R35, R16, R54 ;  /* 0x0000001023367231 */ /* 0x000fc40000000036 */
[-C--:B------:R-:W-:Y:S01]  /*d740*/  HFMA2 R44, R88, R17.reuse, R44 ;  /* 0x00000011582c7231 */ /* 0x080fe2000000002c */
[-C--:B------:R-:W-:Y:S01]  /*d750*/  HFMA2.MMA R67, R134, R19.reuse, R67 ;  /* 0x0000001386437235 */ /* 0x080fe20000000043 */
[----:B------:R-:W-:Y:S02]  /*d760*/  HADD2 R99, R99.H0_H0, R99.H1_H1 ;  /* 0x3000006363637230 */ /* 0x000fe40000000800 */
[----:B------:R-:W-:Y:S02]  /*d770*/  HADD2 R31, R31.H0_H0, R31.H1_H1 ;  /* 0x3000001f1f1f7230 */ /* 0x000fe40000000800 */
[----:B------:R-:W-:Y:S01]  /*d780*/  HFMA2 R54, R28, R17, R54 ;  /* 0x000000111c367231 */ /* 0x000fe20000000036 */
[----:B------:R-:W-:Y:S01]  /*d790*/  HFMA2.MMA R32, R64, R19, R32 ;  /* 0x0000001340207235 */ /* 0x000fe20000000020 */
[----:B------:R-:W-:Y:S02]  /*d7a0*/  HADD2 R34, R34.H0_H0, R34.H1_H1 ;  /* 0x3000002222227230 */ /* 0x000fe40000000800 */
[----:B------:R-:W-:-:S02]  /*d7b0*/  HADD2 R36, R36.H0_H0, R36.H1_H1 ;  /* 0x3000002424247230 */ /* 0x000fc40000000800 */
[----:B------:R-:W-:Y:S02]  /*d7c0*/  HADD2 R37, R37.H0_H0, R37.H1_H1 ;  /* 0x3000002525257230 */ /* 0x000fe40000000800 */
[----:B------:R-:W-:Y:S02]  /*d7d0*/  HADD2 R38, R38.H0_H0, R38.H1_H1 ;  /* 0x3000002626267230 */ /* 0x000fe40000000800 */
[-C--:B------:R-:W-:Y:S01]  /*d7e0*/  HFMA2 R43, R51, R18.reuse, R44 ;  /* 0x00000012332b7231 */ /* 0x080fe2000000002c */
[----:B------:R-:W-:Y:S01]  /*d7f0*/  PRMT R99, R99, 0x5410, R31 ;  /* 0x0000541063637816 */ /* 0x000fe2000000001f */
[----:B------:R-:W-:Y:S01]  /*d800*/  HFMA2 R31, R29, R18, R54 ;  /* 0x000000121d1f7231 */ /* 0x000fe20000000036 */
[----:B------:R-:W-:Y:S01]  /*d810*/  IADD3 R121, R121, 0x20, RZ ;  /* 0x0000002079797810 */ /* 0x000fe20007ffe0ff */
[----:B------:R-:W-:Y:S01]  /*d820*/  HFMA2 R43, R86, R19, R43 ;  /* 0x00000013562b7231 */ /* 0x000fe2000000002b */
[----:B------:R-:W-:Y:S02]  /*d830*/  PRMT R70, R70, 0x5410, R69 ;  /* 0x0000541046467816 */ /* 0x000fe40000000045 */
[----:B------:R-:W-:-:S02]  /*d840*/  PRMT R74, R74, 0x5410, R73 ;  /* 0x000054104a4a7816 */ /* 0x000fc40000000049 */
[----:B------:R-:W-:Y:S02]  /*d850*/  PRMT R77, R77, 0x5410, R78 ;  /* 0x000054104d4d7816 */ /* 0x000fe4000000004e */
[----:B------:R-:W-:Y:S02]  /*d860*/  PRMT R34, R34, 0x5410, R36 ;  /* 0x0000541022227816 */ /* 0x000fe40000000024 */
[----:B------:R-:W-:Y:S01]  /*d870*/  PRMT R37, R37, 0x5410, R38 ;  /* 0x0000541025257816 */ /* 0x000fe20000000026 */
[----:B------:R-:W-:Y:S01]  /*d880*/  HADD2 R40, R40.H0_H0, R40.H1_H1 ;  /* 0x3000002828287230 */ /* 0x000fe20000000800 */
[C---:B------:R-:W-:Y:S01]  /*d890*/  ISETP.GE.AND P0, PT, R121.reuse, R80, PT ;  /* 0x000000507900720c */ /* 0x040fe20003f06270 */
[----:B------:R-:W-:Y:S01]  /*d8a0*/  HADD2 R41, R41.H0_H0, R41.H1_H1 ;  /* 0x3000002929297230 */ /* 0x000fe20000000800 */
[----:B------:R-:W-:Y:S01]  /*d8b0*/  ISETP.LT.AND P1, PT, R121, R122, PT ;  /* 0x0000007a7900720c */ /* 0x000fe20003f21270 */
[----:B------:R-:W-:Y:S02]  /*d8c0*/  HFMA2 R31, R62, R19, R31 ;  /* 0x000000133e1f7231 */ /* 0x000fe4000000001f */
[----:B------:R-:W-:-:S02]  /*d8d0*/  HADD2 R96, R96.H0_H0, R96.H1_H1 ;  /* 0x3000006060607230 */ /* 0x000fc40000000800 */
[----:B------:R-:W-:Y:S02]  /*d8e0*/  HADD2 R97, R97.H0_H0, R97.H1_H1 ;  /* 0x3000006161617230 */ /* 0x000fe40000000800 */
[----:B------:R-:W-:Y:S02]  /*d8f0*/  HADD2 R67, R67.H0_H0, R67.H1_H1 ;  /* 0x3000004343437230 */ /* 0x000fe40000000800 */
[----:B------:R-:W-:Y:S01]  /*d900*/  HADD2 R43, R43.H0_H0, R43.H1_H1 ;  /* 0x3000002b2b2b7230 */ /* 0x000fe20000000800 */
[-C--:B------:R-:W-:Y:S01]  /*d910*/  HFMA2.MMA R10, R70, R111.reuse, R10 ;  /* 0x0000006f460a7235 */ /* 0x080fe2000000000a */
[----:B------:R-:W-:Y:S01]  /*d920*/  HADD2 R48, R48.H0_H0, R48.H1_H1 ;  /* 0x3000003030307230 */ /* 0x000fe20000000800 */
[-C--:B------:R-:W-:Y:S01]  /*d930*/  HFMA2.MMA R12, R74, R111.reuse, R12 ;  /* 0x0000006f4a0c7235 */ /* 0x080fe2000000000c */
[----:B------:R-:W-:Y:S01]  /*d940*/  HADD2 R32, R32.H0_H0, R32.H1_H1 ;  /* 0x3000002020207230 */ /* 0x000fe20000000800 */
[-C--:B------:R-:W-:Y:S01]  /*d950*/  HFMA2.MMA R9, R77, R111.reuse, R9 ;  /* 0x0000006f4d097235 */ /* 0x080fe20000000009 */
[----:B------:R-:W-:Y:S01]  /*d960*/  HADD2 R16, R31.H0_H0, R31.H1_H1 ;  /* 0x3000001f1f107230 */ /* 0x000fe20000000800 */
[----:B------:R-:W-:Y:S01]  /*d970*/  HFMA2.MMA R4, R34, R111, R4 ;  /* 0x0000006f22047235 */ /* 0x000fe20000000004 */
[----:B------:R-:W-:Y:S01]  /*d980*/  PRMT R40, R40, 0x5410, R41 ;  /* 0x0000541028287816 */ /* 0x000fe20000000029 */
[----:B------:R-:W-:Y:S01]  /*d990*/  HFMA2.MMA R56, R37, R112, R6 ;  /* 0x0000007025387235 */ /* 0x000fe20000000006 */
[----:B------:R-:W-:-:S02]  /*d9a0*/  PRMT R96, R96, 0x5410, R97 ;  /* 0x0000541060607816 */ /* 0x000fc40000000061 */
[----:B------:R-:W-:Y:S01]  /*d9b0*/  PRMT R67, R67, 0x5410, R43 ;  /* 0x0000541043437816 */ /* 0x000fe2000000002b */
[----:B------:R-:W-:Y:S01]  /*d9c0*/  HFMA2 R7, R40, R111, R7 ;  /* 0x0000006f28077231 */ /* 0x000fe20000000007 */
[----:B------:R-:W-:Y:S02]  /*d9d0*/  PRMT R48, R48, 0x5410, R24 ;  /* 0x0000541030307816 */ /* 0x000fe40000000018 */
[----:B------:R-:W-:Y:S01]  /*d9e0*/  PRMT R32, R32, 0x5410, R16 ;  /* 0x0000541020207816 */ /* 0x000fe20000000010 */
[----:B------:R-:W-:Y:S01]  /*d9f0*/  UIADD3 UR5, UR5, 0x40, URZ ;  /* 0x0000004005057890 */ /* 0x000fe2000fffe03f */
[-C--:B------:R-:W-:Y:S02]  /*da00*/  HFMA2.MMA R13, R30, R111.reuse, R13 ;  /* 0x0000006f1e0d7235 */ /* 0x080fe4000000000d */
[-C--:B------:R-:W-:Y:S02]  /*da10*/  HFMA2.MMA R10, R92, R111.reuse, R10 ;  /* 0x0000006f5c0a7235 */ /* 0x080fe4000000000a */
[----:B------:R-:W-:-:S02]  /*da20*/  HFMA2.MMA R12, R96, R111, R12 ;  /* 0x0000006f600c7235 */ /* 0x000fc4000000000c */
[-C--:B------:R-:W-:Y:S01]  /*da30*/  HFMA2.MMA R6, R67, R112.reuse, R56 ;  /* 0x0000007043067235 */ /* 0x080fe20000000038 */
[-C--:B------:R-:W-:Y:S01]  /*da40*/  HFMA2 R9, R48, R111.reuse, R9 ;  /* 0x0000006f30097231 */ /* 0x080fe20000000009 */
[----:B------:R-:W-:Y:S01]  /*da50*/  HFMA2.MMA R14, R39, R112, R14 ;  /* 0x00000070270e7235 */ /* 0x000fe2000000000e */
[----:B------:R-:W-:Y:S02]  /*da60*/  HFMA2 R4, R99, R111, R4 ;  /* 0x0000006f63047231 */ /* 0x000fe40000000004 */
[----:B------:R-:W-:-:S04]  /*da70*/  IMAD.WIDE R38, R113, 0x4, R132 ;  /* 0x0000000471267825 */ /* 0x000fc800078e0284 */
[----:B------:R-:W-:Y:S01]  /*da80*/  HFMA2 R7, R32, R111, R7 ;  /* 0x0000006f20077231 */ /* 0x000fe20000000007 */
[----:B------:R-:W-:Y:S06]  /*da90*/  @!P0 BRA P1, `(.L_x_3202) ;  /* 0xffffffb400b88947 */ /* 0x000fec000083ffff */
.L_x_3201:
[----:B------:R-:W-:-:S04]  /*daa0*/  ISETP.GE.AND P0, PT, R121, R122, PT ;  /* 0x0000007a7900720c */ /* 0x000fc80003f06270 */
[----:B------:R-:W-:-:S13]  /*dab0*/  ISETP.GE.OR P0, PT, R121, UR12, P0 ;  /* 0x0000000c79007c0c */ /* 0x000fda0008706670 */
[----:B------:R-:W-:Y:S05]  /*dac0*/  @P0 BRA `(.L_x_3203) ;  /* 0x0000003000a40947 */ /* 0x000fea0003800000 */
.L_x_3204:
[----:B------:R-:W-:Y:S01]  /*dad0*/  ISETP.NE.AND P0, PT, R121, R114, PT ;  /* 0x000000727900720c */ /* 0x000fe20003f05270 */
[----:B------:R-:W2:-:S12]  /*dae0*/  LDG.E.128.CONSTANT R20, desc[UR8][R38.64] ;  /* 0x0000000826147981 */ /* 0x000e98000c1e9d00 */
[----:B------:R-:W0:Y:S01]  /*daf0*/  @!P0 LDC.64 R16, c[0x0][0x248] ;  /* 0x00009200ff108b82 */ /* 0x000e220000000a00 */
[----:B------:R-:W-:-:S05]  /*db00*/  @!P0 LEA R25, R121, 0x1, 0x1 ;  /* 0x0000000179198811 */ /* 0x000fca00078e08ff */
[----:B0-----:R-:W-:-:S06]  /*db10*/  @!P0 IMAD.WIDE R24, R25, 0x2, R16 ;  /* 0x0000000219188825 */ /* 0x001fcc00078e0210 */
[----:B------:R-:W3:Y:S01]  /*db20*/  @!P0 LDG.E.U16.CONSTANT R24, desc[UR8][R24.64] ;  /* 0x0000000818188981 */ /* 0x000ee2000c1e9500 */
[----:B------:R-:W-:-:S05]  /*db30*/  IMAD.WIDE R26, R113, 0x4, R38 ;  /* 0x00000004711a7825 */ /* 0x000fca00078e0226 */
[----:B------:R-:W4:Y:S01]  /*db40*/  LDG.E.128.CONSTANT R16, desc[UR8][R26.64] ;  /* 0x000000081a107981 */ /* 0x000f22000c1e9d00 */
[----:B------:R-:W-:-:S05]  /*db50*/  IMAD.WIDE R28, R113, 0x4, R26 ;  /* 0x00000004711c7825 */ /* 0x000fca00078e021a */
[----:B------:R-:W5:Y:S01]  /*db60*/  LDG.E.128.CONSTANT R40, desc[UR8][R28.64] ;  /* 0x000000081c287981 */ /* 0x000f62000c1e9d00 */
[----:B------:R-:W-:-:S05]  /*db70*/  IMAD.WIDE R30, R113, 0x4, R28 ;  /* 0x00000004711e7825 */ /* 0x000fca00078e021c */
[----:B------:R0:W5:Y:S01]  /*db80*/  LDG.E.128.CONSTANT R36, desc[UR8][R30.64] ;  /* 0x000000081e247981 */ /* 0x000162000c1e9d00 */
[----:B------:R-:W-:-:S05]  /*db90*/  IMAD.WIDE R126, R113, 0x4, R30 ;  /* 0x00000004717e7825 */ /* 0x000fca00078e021e */
[----:B------:R-:W5:Y:S01]  /*dba0*/  LDG.E.128.CONSTANT R32, desc[UR8][R126.64] ;  /* 0x000000087e207981 */ /* 0x000f62000c1e9d00 */
[----:B------:R-:W-:-:S03]  /*dbb0*/  @!P0 IADD3 R115, R115, 0x1, RZ ;  /* 0x0000000173738810 */ /* 0x000fc60007ffe0ff */
[----:B0-----:R-:W-:Y:S01]  /*dbc0*/  LDS.128 R28, [UR5+0x10] ;  /* 0x00001005ff1c7984 */ /* 0x001fe20008000c00 */
[----:B------:R-:W-:-:S06]  /*dbd0*/  @!P0 LEA R100, R115, R124, 0x3 ;  /* 0x0000007c73648211 */ /* 0x000fcc00078e18ff */
[----:B------:R-:W5:Y:S01]  /*dbe0*/  @!P0 LDL.64 R100, [R100] ;  /* 0x0000000064648983 */ /* 0x000f620000100a00 */
[----:B------:R-:W-:Y:S02]  /*dbf0*/  MOV R80, 0x2800 ;  /* 0x0000280000507802 */ /* 0x000fe40000000f00 */
[C---:B--2---:R-:W-:Y:S02]  /*dc00*/  LOP3.LUT R62, R21.reuse, 0x1f001f, RZ, 0xc0, !PT ;  /* 0x001f001f153e7812 */ /* 0x044fe400078ec0ff */
[--C-:B------:R-:W-:Y:S02]  /*dc10*/  SHF.R.U32.HI R64, RZ, 0xa, R21.reuse ;  /* 0x0000000aff407819 */ /* 0x100fe40000011615 */
[----:B------:R-:W-:Y:S02]  /*dc20*/  LOP3.LUT R63, R21, 0x3e003e0, RZ, 0xc0, !PT ;  /* 0x03e003e0153f7812 */ /* 0x000fe400078ec0ff */
[----:B------:R-:W-:Y:S02]  /*dc30*/  SHF.R.U32.HI R21, RZ, 0xf, R21 ;  /* 0x0000000fff157819 */ /* 0x000fe40000011615 */
[----:B------:R-:W-:-:S02]  /*dc40*/  LOP3.LUT R15, R20, 0x1f001f, RZ, 0xc0, !PT ;  /* 0x001f001f140f7812 */ /* 0x000fc400078ec0ff */
[----:B------:R-:W-:Y:S02]  /*dc50*/  LOP3.LUT R21, R21, 0x10001, RZ, 0xc0, !PT ;  /* 0x0001000115157812 */ /* 0x000fe400078ec0ff */
[----:B------:R-:W-:Y:S02]  /*dc60*/  LOP3.LUT R65, R22, 0x1f001f, RZ, 0xc0, !PT ;  /* 0x001f001f16417812 */ /* 0x000fe400078ec0ff */
[----:B---3--:R-:W-:Y:S02]  /*dc70*/  @!P0 IADD3 R114, R24, R121, RZ ;  /* 0x0000007918728210 */ /* 0x008fe40007ffe0ff */
[----:B------:R-:W0:Y:S01]  /*dc80*/  LDS.128 R24, [UR5] ;  /* 0x00000005ff187984 */ /* 0x000e220008000c00 */
[C---:B----4-:R-:W-:Y:S02]  /*dc90*/  LOP3.LUT R59, R16.reuse, 0x1f001f, RZ, 0xc0, !PT ;  /* 0x001f001f103b7812 */ /* 0x050fe400078ec0ff */
[----:B------:R-:W-:Y:S02]  /*dca0*/  SHF.R.U32.HI R54, RZ, 0xa, R16 ;  /* 0x0000000aff367819 */ /* 0x000fe40000011610 */
[----:B------:R-:W-:-:S02]  /*dcb0*/  LOP3.LUT R58, R16, 0x3e003e0, RZ, 0xc0, !PT ;  /* 0x03e003e0103a7812 */ /* 0x000fc400078ec0ff */
[----:B------:R-:W-:Y:S02]  /*dcc0*/  SHF.R.U32.HI R45, RZ, 0xe, R16 ;  /* 0x0000000eff2d7819 */ /* 0x000fe40000011610 */
[----:B------:R-:W-:Y:S02]  /*dcd0*/  SHF.R.U32.HI R16, RZ, 0xe, R17 ;  /* 0x0000000eff107819 */ /* 0x000fe40000011611 */
[----:B------:R-:W-:Y:S02]  /*dce0*/  SHF.R.U32.HI R67, RZ, 0xa, R22 ;  /* 0x0000000aff437819 */ /* 0x000fe40000011616 */
[----:B------:R-:W-:Y:S02]  /*dcf0*/  LOP3.LUT R66, R22, 0x3e003e0, RZ, 0xc0, !PT ;  /* 0x03e003e016427812 */ /* 0x000fe400078ec0ff */
[----:B------:R-:W-:Y:S02]  /*dd00*/  LOP3.LUT R47, R21, 0x20002, R16, 0xf8, !PT ;  /* 0x00020002152f7812 */ /* 0x000fe400078ef810 */
[----:B------:R-:W-:-:S02]  /*dd10*/  SHF.R.U32.HI R22, RZ, 0xf, R22 ;  /* 0x0000000fff167819 */ /* 0x000fc40000011616 */
[----:B------:R-:W-:Y:S02]  /*dd20*/  LOP3.LUT R15, R15, 0x64006400, RZ, 0xfc, !PT ;  /* 0x640064000f0f7812 */ /* 0x000fe400078efcff */
[----:B------:R-:W-:Y:S02]  /*dd30*/  LOP3.LUT R16, R65, 0x64006400, RZ, 0xfc, !PT ;  /* 0x6400640041107812 */ /* 0x000fe400078efcff */
[C---:B------:R-:W-:Y:S02]  /*dd40*/  LOP3.LUT R53, R17.reuse, 0x1f001f, RZ, 0xc0, !PT ;  /* 0x001f001f11357812 */ /* 0x040fe400078ec0ff */
[----:B------:R-:W-:Y:S02]  /*dd50*/  SHF.R.U32.HI R55, RZ, 0xa, R17 ;  /* 0x0000000aff377819 */ /* 0x000fe40000011611 */
[----:B------:R-:W-:Y:S01]  /*dd60*/  LOP3.LUT R51, R17, 0x3e003e0, RZ, 0xc0, !PT ;  /* 0x03e003e011337812 */ /* 0x000fe200078ec0ff */
[----:B------:R-:W-:Y:S01]  /*dd70*/  HADD2 R16, R16, -1040, -1040 ;  /* 0xe410e41010107430 */ /* 0x000fe20000000000 */
[----:B------:R-:W-:-:S02]  /*dd80*/  LOP3.LUT R60, R20, 0x3e003e0, RZ, 0xc0, !PT ;  /* 0x03e003e0143c7812 */ /* 0x000fc400078ec0ff */
[C---:B------:R-:W-:Y:S02]  /*dd90*/  LOP3.LUT R52, R18.reuse, 0x1f001f, RZ, 0xc0, !PT ;  /* 0x001f001f12347812 */ /* 0x040fe400078ec0ff */
[--C-:B------:R-:W-:Y:S02]  /*dda0*/  SHF.R.U32.HI R56, RZ, 0xa, R18.reuse ;  /* 0x0000000aff387819 */ /* 0x100fe40000011612 */
[----:B------:R-:W-:Y:S02]  /*ddb0*/  LOP3.LUT R49, R18, 0x3e003e0, RZ, 0xc0, !PT ;  /* 0x03e003e012317812 */ /* 0x000fe400078ec0ff */
[----:B------:R-:W-:Y:S01]  /*ddc0*/  SHF.R.U32.HI R17, RZ, 0xe, R18 ;  /* 0x0000000eff117819 */ /* 0x000fe20000011612 */
[----:B------:R-:W-:Y:S01]  /*ddd0*/  HADD2 R18, R15, -1040, -1040 ;  /* 0xe410e4100f127430 */ /* 0x000fe20000000000 */
[----:B------:R-:W-:Y:S02]  /*dde0*/  LOP3.LUT R22, R22, 0x10001, RZ, 0xc0, !PT ;  /* 0x0001000116167812 */ /* 0x000fe400078ec0ff */
[----:B------:R-:W-:-:S02]  /*ddf0*/  LOP3.LUT R68, R23, 0x1f001f, RZ, 0xc0, !PT ;  /* 0x001f001f17447812 */ /* 0x000fc400078ec0ff */
[--C-:B------:R-:W-:Y:S02]  /*de00*/  SHF.R.U32.HI R61, RZ, 0xa, R20.reuse ;  /* 0x0000000aff3d7819 */ /* 0x100fe40000011614 */
[----:B------:R-:W-:Y:S02]  /*de10*/  LOP3.LUT R69, R23, 0x3e003e0, RZ, 0xc0, !PT ;  /* 0x03e003e017457812 */ /* 0x000fe400078ec0ff */
[--C-:B------:R-:W-:Y:S02]  /*de20*/  SHF.R.U32.HI R70, RZ, 0xa, R23.reuse ;  /* 0x0000000aff467819 */ /* 0x100fe40000011617 */
[----:B------:R-:W-:Y:S02]  /*de30*/  SHF.R.U32.HI R20, RZ, 0xf, R20 ;  /* 0x0000000fff147819 */ /* 0x000fe40000011614 */
[----:B------:R-:W-:Y:S02]  /*de40*/  SHF.R.U32.HI R23, RZ, 0xf, R23 ;  /* 0x0000000fff177819 */ /* 0x000fe40000011617 */
[----:B------:R-:W-:-:S02]  /*de50*/  LOP3.LUT R50, R19, 0x1f001f, RZ, 0xc0, !PT ;  /* 0x001f001f13327812 */ /* 0x000fc400078ec0ff */
[----:B------:R-:W-:Y:S02]  /*de60*/  LOP3.LUT R48, R19, 0x3e003e0, RZ, 0xc0, !PT ;  /* 0x03e003e013307812 */ /* 0x000fe400078ec0ff */
[--C-:B------:R-:W-:Y:S02]  /*de70*/  SHF.R.U32.HI R57, RZ, 0xa, R19.reuse ;  /* 0x0000000aff397819 */ /* 0x100fe40000011613 */
[----:B------:R-:W-:Y:S02]  /*de80*/  SHF.R.U32.HI R44, RZ, 0xe, R19 ;  /* 0x0000000eff2c7819 */ /* 0x000fe40000011613 */
[----:B------:R-:W-:Y:S02]  /*de90*/  LOP3.LUT R62, R62, 0x64006400, RZ, 0xfc, !PT ;  /* 0x640064003e3e7812 */ /* 0x000fe400078efcff */
[----:B------:R-:W-:Y:S02]  /*dea0*/  LOP3.LUT R46, R22, 0x20002, R17, 0xf8, !PT ;  /* 0x00020002162e7812 */ /* 0x000fe400078ef811 */
[----:B------:R-:W-:-:S02]  /*deb0*/  LOP3.LUT R21, R60, 0x64006400, RZ, 0xfc, !PT ;  /* 0x640064003c157812 */ /* 0x000fc400078efcff */
[----:B------:R-:W-:Y:S02]  /*dec0*/  LOP3.LUT R19, R66, 0x64006400, RZ, 0xfc, !PT ;  /* 0x6400640042137812 */ /* 0x000fe400078efcff */
[----:B------:R-:W-:Y:S01]  /*ded0*/  LOP3.LUT R17, R68, 0x64006400, RZ, 0xfc, !PT ;  /* 0x6400640044117812 */ /* 0x000fe200078efcff */
[-C--:B0-----:R-:W-:Y:S01]  /*dee0*/  HFMA2.MMA R60, R18, R24.reuse, RZ ;  /* 0x00000018123c7235 */ /* 0x081fe200000000ff */
[----:B------:R-:W-:Y:S01]  /*def0*/  LOP3.LUT R20, R20, 0x10001, RZ, 0xc0, !PT ;  /* 0x0001000114147812 */ /* 0x000fe200078ec0ff */
[----:B------:R-:W-:Y:S01]  /*df00*/  HFMA2.MMA R65, R16, R24, RZ ;  /* 0x0000001810417235 */ /* 0x000fe200000000ff */
[----:B------:R-:W-:Y:S01]  /*df10*/  LOP3.LUT R23, R23, 0x10001, RZ, 0xc0, !PT ;  /* 0x0001000117177812 */ /* 0x000fe200078ec0ff */
[----:B------:R-:W-:Y:S01]  /*df20*/  HADD2 R15, R62, -1040, -1040 ;  /* 0xe410e4103e0f7430 */ /* 0x000fe20000000000 */
        /* <DEDUP_REMOVED lines=9> */
[----:B------:R-:W-:Y:S01]  /*dfc0*/  HFMA2 R62, R15, R24, RZ.H0_H0 ;  /* 0x000000180f3e7231 */ /* 0x000fe200000400ff */
[----:B------:R-:W-:Y:S01]  /*dfd0*/  LOP3.LUT R45, R20, 0x20002, R45, 0xf8, !PT ;  /* 0x00020002142d7812 */ /* 0x000fe200078ef82d */
[-C--:B------:R-:W-:Y:S01]  /*dfe0*/  HFMA2 R20, R63, R80.reuse.H0_H0, -48, -48 ;  /* 0xd200d2003f147431 */ /* 0x080fe20000040050 */
[----:B------:R-:W-:Y:S02]  /*dff0*/  LOP3.LUT R44, R23, 0x20002, R44, 0xf8, !PT ;  /* 0x00020002172c7812 */ /* 0x000fe400078ef82c */
[----:B------:R-:W-:Y:S02]  /*e000*/  LOP3.LUT R61, R61, 0x64006400, RZ, 0xfc, !PT ;  /* 0x640064003d3d7812 */ /* 0x000fe400078efcff */
[----:B------:R-:W-:Y:S01]  /*e010*/  LOP3.LUT R23, R67, 0x64006400, RZ, 0xfc, !PT ;  /* 0x6400640043177812 */ /* 0x000fe200078efcff */
[----:B------:R-:W-:Y:S01]  /*e020*/  HFMA2 R22, R69, R80.H0_H0, -48, -48 ;  /* 0xd200d20045167431 */ /* 0x000fe20000040050 */
[----:B------:R-:W-:Y:S01]  /*e030*/  LOP3.LUT R64, R64, 0x64006400, RZ, 0xfc, !PT ;  /* 0x6400640040407812 */ /* 0x000fe200078efcff */
[----:B------:R-:W-:Y:S01]  /*e040*/  HFMA2 R24, R17, R24, RZ.H0_H0 ;  /* 0x0000001811187231 */ /* 0x000fe200000400ff */
[----:B------:R-:W-:Y:S01]  /*e050*/  LOP3.LUT R70, R70, 0x64006400, RZ, 0xfc, !PT ;  /* 0x6400640046467812 */ /* 0x000fe200078efcff */
[-C--:B------:R-:W-:Y:S01]  /*e060*/  HFMA2.MMA R60, R21, R25.reuse, R60 ;  /* 0x00000019153c7235 */ /* 0x080fe2000000003c */
[----:B------:R-:W-:Y:S01]  /*e070*/  HFMA2 R63, R20, R25, R62 ;  /* 0x00000019143f7231 */ /* 0x000fe2000000003e */
[----:B------:R-:W-:Y:S01]  /*e080*/  HFMA2.MMA R65, R19, R25, R65 ;  /* 0x0000001913417235 */ /* 0x000fe20000000041 */
[----:B------:R-:W-:-:S02]  /*e090*/  HADD2 R62, R61, -1040, -1040 ;  /* 0xe410e4103d3e7430 */ /* 0x000fc40000000000 */
[----:B------:R-:W-:Y:S02]  /*e0a0*/  HADD2 R23, R23, -1040, -1040 ;  /* 0xe410e41017177430 */ /* 0x000fe40000000000 */
[----:B------:R-:W-:Y:S01]  /*e0b0*/  HFMA2 R67, R22, R25, R24 ;  /* 0x0000001916437231 */ /* 0x000fe20000000018 */
[----:B------:R-:W-:Y:S01]  /*e0c0*/  LOP3.LUT R59, R59, 0x64006400, RZ, 0xfc, !PT ;  /* 0x640064003b3b7812 */ /* 0x000fe200078efcff */
[----:B------:R-:W-:Y:S01]  /*e0d0*/  HADD2 R24, R64, -1040, -1040 ;  /* 0xe410e41040187430 */ /* 0x000fe20000000000 */
[----:B------:R-:W-:Y:S01]  /*e0e0*/  LOP3.LUT R52, R52, 0x64006400, RZ, 0xfc, !PT ;  /* 0x6400640034347812 */ /* 0x000fe200078efcff */
[----:B------:R-:W-:Y:S01]  /*e0f0*/  HADD2 R25, R70, -1040, -1040 ;  /* 0xe410e41046197430 */ /* 0x000fe20000000000 */
[-C--:B------:R-:W-:Y:S01]  /*e100*/  HFMA2.MMA R60, R62, R26.reuse, R60 ;  /* 0x0000001a3e3c7235 */ /* 0x080fe2000000003c */
[-C--:B------:R-:W-:Y:S01]  /*e110*/  HFMA2 R64, R24, R26.reuse, R63 ;  /* 0x0000001a18407231 */ /* 0x080fe2000000003f */
[----:B------:R-:W-:Y:S01]  /*e120*/  HFMA2.MMA R66, R23, R26, R65 ;  /* 0x0000001a17427235 */ /* 0x000fe20000000041 */
[----:B------:R-:W-:Y:S01]  /*e130*/  HFMA2 R67, R25, R26, R67 ;  /* 0x0000001a19437231 */ /* 0x000fe20000000043 */
[----:B------:R-:W-:Y:S01]  /*e140*/  LOP3.LUT R26, R50, 0x64006400, RZ, 0xfc, !PT ;  /* 0x64006400321a7812 */ /* 0x000fe200078efcff */
[----:B------:R-:W-:Y:S01]  /*e150*/  HADD2 R50, R59, -1040, -1040 ;  /* 0xe410e4103b327430 */ /* 0x000fe20000000000 */
[----:B------:R-:W-:Y:S01]  /*e160*/  LOP3.LUT R65, R48, 0x64006400, RZ, 0xfc, !PT ;  /* 0x6400640030417812 */ /* 0x000fe200078efcff */
[----:B------:R-:W-:Y:S01]  /*e170*/  HADD2 R48, R52, -1040, -1040 ;  /* 0xe410e41034307430 */ /* 0x000fe20000000000 */
[----:B------:R-:W-:-:S02]  /*e180*/  LOP3.LUT R53, R53, 0x64006400, RZ, 0xfc, !PT ;  /* 0x6400640035357812 */ /* 0x000fc400078efcff */
[----:B------:R-:W-:Y:S02]  /*e190*/  LOP3.LUT R51, R51, 0x64006400, RZ, 0xfc, !PT ;  /* 0x6400640033337812 */ /* 0x000fe400078efcff */
[----:B------:R-:W-:Y:S02]  /*e1a0*/  LOP3.LUT R61, R58, 0x64006400, RZ, 0xfc, !PT ;  /* 0x640064003a3d7812 */ /* 0x000fe400078efcff */
[----:B------:R-:W-:Y:S01]  /*e1b0*/  LOP3.LUT R63, R49, 0x64006400, RZ, 0xfc, !PT ;  /* 0x64006400313f7812 */ /* 0x000fe200078efcff */
[----:B------:R-:W-:Y:S01]  /*e1c0*/  HADD2 R49, R53, -1040, -1040 ;  /* 0xe410e41035317430 */ /* 0x000fe20000000000 */
[-C--:B------:R-:W-:Y:S01]  /*e1d0*/  HFMA2.MMA R60, R50, R27.reuse, R60 ;  /* 0x0000001b323c7235 */ /* 0x080fe2000000003c */
[----:B------:R-:W-:Y:S01]  /*e1e0*/  HADD2 R26, R26, -1040, -1040 ;  /* 0xe410e4101a1a7430 */ /* 0x000fe20000000000 */
[----:B------:R-:W-:Y:S01]  /*e1f0*/  HFMA2.MMA R66, R48, R27, R66 ;  /* 0x0000001b30427235 */ /* 0x000fe20000000042 */
[-C--:B------:R-:W-:Y:S02]  /*e200*/  HFMA2 R52, R51, R80.reuse.H0_H0, -48, -48 ;  /* 0xd200d20033347431 */ /* 0x080fe40000040050 */
[----:B------:R-:W-:-:S02]  /*e210*/  HFMA2 R53, R61, R80.H0_H0, -48, -48 ;  /* 0xd200d2003d357431 */ /* 0x000fc40000040050 */
[-C--:B------:R-:W-:Y:S02]  /*e220*/  HFMA2 R51, R63, R80.reuse.H0_H0, -48, -48 ;  /* 0xd200d2003f337431 */ /* 0x080fe40000040050 */
[-C--:B------:R-:W-:Y:S02]  /*e230*/  HFMA2 R64, R49, R27.reuse, R64 ;  /* 0x0000001b31407231 */ /* 0x080fe40000000040 */
[----:B------:R-:W-:Y:S01]  /*e240*/  HFMA2 R67, R26, R27, R67 ;  /* 0x0000001b1a437231 */ /* 0x000fe20000000043 */
[----:B------:R-:W-:Y:S01]  /*e250*/  LOP3.LUT R54, R54, 0x1f001f, RZ, 0xc0, !PT ;  /* 0x001f001f36367812 */ /* 0x000fe200078ec0ff */
[----:B------:R-:W-:Y:S01]  /*e260*/  HFMA2 R27, R65, R80.H0_H0, -48, -48 ;  /* 0xd200d200411b7431 */ /* 0x000fe20000040050 */
[----:B------:R-:W-:Y:S01]  /*e270*/  LOP3.LUT R57, R57, 0x1f001f, RZ, 0xc0, !PT ;  /* 0x001f001f39397812 */ /* 0x000fe200078ec0ff */
[-C--:B------:R-:W-:Y:S01]  /*e280*/  HFMA2.MMA R61, R53, R28.reuse, R60 ;  /* 0x0000001c353d7235 */ /* 0x080fe2000000003c */
[-C--:B------:R-:W-:Y:S01]  /*e290*/  HFMA2 R64, R52, R28.reuse, R64 ;  /* 0x0000001c34407231 */ /* 0x080fe20000000040 */
[----:B------:R-:W-:Y:S01]  /*e2a0*/  HFMA2.MMA R66, R51, R28, R66 ;  /* 0x0000001c33427235 */ /* 0x000fe20000000042 */
[----:B------:R-:W-:Y:S01]  /*e2b0*/  HFMA2 R67, R27, R28, R67 ;  /* 0x0000001c1b437231 */ /* 0x000fe20000000043 */
[----:B-----5:R-:W-:-:S02]  /*e2c0*/  SHF.R.U32.HI R28, RZ, 0xd, R41 ;  /* 0x0000000dff1c7819 */ /* 0x020fc40000011629 */
[----:B------:R-:W-:Y:S02]  /*e2d0*/  LOP3.LUT R54, R54, 0x64006400, RZ, 0xfc, !PT ;  /* 0x6400640036367812 */ /* 0x000fe400078efcff */
[----:B------:R-:W-:Y:S02]  /*e2e0*/  SHF.R.U32.HI R68, RZ, 0xd, R40 ;  /* 0x0000000dff447819 */ /* 0x000fe40000011628 */
[----:B------:R-:W-:Y:S01]  /*e2f0*/  LOP3.LUT R60, R57, 0x64006400, RZ, 0xfc, !PT ;  /* 0x64006400393c7812 */ /* 0x000fe200078efcff */
[----:B------:R-:W-:Y:S01]  /*e300*/  HADD2 R57, R54, -1040, -1040 ;  /* 0xe410e41036397430 */ /* 0x000fe20000000000 */
[----:B------:R-:W-:Y:S02]  /*e310*/  LOP3.LUT R69, R47, 0x40004, R28, 0xf8, !PT ;  /* 0x000400042f457812 */ /* 0x000fe400078ef81c */
[----:B------:R-:W-:Y:S01]  /*e320*/  LOP3.LUT R68, R45, 0x40004, R68, 0xf8, !PT ;  /* 0x000400042d447812 */ /* 0x000fe200078ef844 */
[----:B------:R-:W-:Y:S01]  /*e330*/  HADD2 R54, R60, -1040, -1040 ;  /* 0xe410e4103c367430 */ /* 0x000fe20000000000 */
[----:B------:R-:W-:-:S02]  /*e340*/  LOP3.LUT R28, R40, 0x1f001f, RZ, 0xc0, !PT ;  /* 0x001f001f281c7812 */ /* 0x000fc400078ec0ff */
[----:B------:R-:W-:Y:S02]  /*e350*/  LOP3.LUT R45, R42, 0x1f001f, RZ, 0xc0, !PT ;  /* 0x001f001f2a2d7812 */ /* 0x000fe400078ec0ff */
[----:B------:R-:W-:Y:S01]  /*e360*/  SHF.R.U32.HI R59, RZ, 0xd, R42 ;  /* 0x0000000dff3b7819 */ /* 0x000fe2000001162a */
[----:B------:R-:W-:Y:S01]  /*e370*/  HFMA2 R65, R54, R29, R67 ;  /* 0x0000001d36417231 */ /* 0x000fe20000000043 */
[----:B------:R-:W-:Y:S02]  /*e380*/  LOP3.LUT R28, R28, 0x64006400, RZ, 0xfc, !PT ;  /* 0x640064001c1c7812 */ /* 0x000fe400078efcff */
[----:B------:R-:W-:Y:S02]  /*e390*/  LOP3.LUT R55, R55, 0x1f001f, RZ, 0xc0, !PT ;  /* 0x001f001f37377812 */ /* 0x000fe400078ec0ff */
[----:B------:R-:W-:Y:S01]  /*e3a0*/  LOP3.LUT R45, R45, 0x64006400, RZ, 0xfc, !PT ;  /* 0x640064002d2d7812 */ /* 0x000fe200078efcff */
[----:B------:R-:W-:Y:S01]  /*e3b0*/  HFMA2.MMA R63, R57, R29, R61 ;  /* 0x0000001d393f7235 */ /* 0x000fe2000000003d */
[----:B------:R-:W-:-:S02]  /*e3c0*/  LOP3.LUT R56, R56, 0x1f001f, RZ, 0xc0, !PT ;  /* 0x001f001f38387812 */ /* 0x000fc400078ec0ff */
[----:B------:R-:W-:Y:S02]  /*e3d0*/  LOP3.LUT R70, R46, 0x40004, R59, 0xf8, !PT ;  /* 0x000400042e467812 */ /* 0x000fe400078ef83b */
[----:B------:R-:W-:Y:S02]  /*e3e0*/  SHF.R.U32.HI R67, RZ, 0xd, R43 ;  /* 0x0000000dff437819 */ /* 0x000fe4000001162b */
[----:B------:R-:W-:Y:S01]  /*e3f0*/  LOP3.LUT R46, R43, 0x1f001f, RZ, 0xc0, !PT ;  /* 0x001f001f2b2e7812 */ /* 0x000fe200078ec0ff */
[----:B------:R-:W-:Y:S01]  /*e400*/  HADD2 R61, R28, -1040, -1040 ;  /* 0xe410e4101c3d7430 */ /* 0x000fe20000000000 */
[----:B------:R-:W-:Y:S01]  /*e410*/  LOP3.LUT R55, R55, 0x64006400, RZ, 0xfc, !PT ;  /* 0x6400640037377812 */ /* 0x000fe200078efcff */
[----:B------:R-:W-:Y:S01]  /*e420*/  HADD2 R59, R45, -1040, -1040 ;  /* 0xe410e4102d3b7430 */ /* 0x000fe20000000000 */
[----:B------:R-:W-:Y:S02]  /*e430*/  LOP3.LUT R58, R56, 0x64006400, RZ, 0xfc, !PT ;  /* 0x64006400383a7812 */ /* 0x000fe400078efcff */
[----:B------:R-:W-:-:S02]  /*e440*/  LOP3.LUT R67, R44, 0x40004, R67, 0xf8, !PT ;  /* 0x000400042c437812 */ /* 0x000fc400078ef843 */
[----:B------:R-:W-:Y:S02]  /*e450*/  LOP3.LUT R46, R46, 0x64006400, RZ, 0xfc, !PT ;  /* 0x640064002e2e7812 */ /* 0x000fe400078efcff */
[----:B------:R-:W-:Y:S02]  /*e460*/  LOP3.LUT R44, R42, 0x3e003e0, RZ, 0xc0, !PT ;  /* 0x03e003e02a2c7812 */ /* 0x000fe400078ec0ff */
[----:B------:R-:W-:Y:S01]  /*e470*/  LOP3.LUT R45, R43, 0x3e003e0, RZ, 0xc0, !PT ;  /* 0x03e003e02b2d7812 */ /* 0x000fe200078ec0ff */
[----:B------:R-:W-:Y:S01]  /*e480*/  HADD2 R56, R55, -1040, -1040 ;  /* 0xe410e41037387430 */ /* 0x000fe20000000000 */
[----:B------:R-:W-:Y:S01]  /*e490*/  HFMA2.MMA R73, R61, R30, R63 ;  /* 0x0000001e3d497235 */ /* 0x000fe2000000003f */
[----:B------:R-:W-:Y:S01]  /*e4a0*/  HADD2 R55, R58, -1040, -1040 ;  /* 0xe410e4103a377430 */ /* 0x000fe20000000000 */
[----:B------:R-:W-:Y:S01]  /*e4b0*/  LOP3.LUT R63, R44, 0x64006400, RZ, 0xfc, !PT ;  /* 0x640064002c3f7812 */ /* 0x000fe200078efcff */
[----:B------:R-:W-:Y:S01]  /*e4c0*/  HADD2 R58, R46, -1040, -1040 ;  /* 0xe410e4102e3a7430 */ /* 0x000fe20000000000 */
[----:B------:R-:W-:-:S02]  /*e4d0*/  LOP3.LUT R71, R45, 0x64006400, RZ, 0xfc, !PT ;  /* 0x640064002d477812 */ /* 0x000fc400078efcff */
[----:B------:R-:W0:Y:S01]  /*e4e0*/  LDS.128 R44, [UR5+0x20] ;  /* 0x00002005ff2c7984 */ /* 0x000e220008000c00 */
[----:B------:R-:W-:Y:S01]  /*e4f0*/  HFMA2 R64, R56, R29, R64 ;  /* 0x0000001d38407231 */ /* 0x000fe20000000040 */
[----:B------:R-:W-:Y:S01]  /*e500*/  HFMA2.MMA R66, R55, R29, R66 ;  /* 0x0000001d37427235 */ /* 0x000fe20000000042 */
[----:B------:R-:W-:Y:S02]  /*e510*/  LOP3.LUT R29, R41, 0x1f001f, RZ, 0xc0, !PT ;  /* 0x001f001f291d7812 */ /* 0x000fe400078ec0ff */
[----:B------:R-:W-:Y:S02]  /*e520*/  LOP3.LUT R28, R40, 0x3e003e0, RZ, 0xc0, !PT ;  /* 0x03e003e0281c7812 */ /* 0x000fe400078ec0ff */
[----:B------:R-:W-:Y:S02]  /*e530*/  LOP3.LUT R29, R29, 0x64006400, RZ, 0xfc, !PT ;  /* 0x640064001d1d7812 */ /* 0x000fe400078efcff */
[----:B------:R-:W-:-:S03]  /*e540*/  SHF.R.U32.HI R76, RZ, 0xa, R40 ;  /* 0x0000000aff4c7819 */ /* 0x000fc60000011628 */
[----:B------:R-:W-:Y:S01]  /*e550*/  HADD2 R60, R29, -1040, -1040 ;  /* 0xe410e4101d3c7430 */ /* 0x000fe20000000000 */
[----:B------:R-:W-:Y:S01]  /*e560*/  LOP3.LUT R29, R28, 0x64006400, RZ, 0xfc, !PT ;  /* 0x640064001c1d7812 */ /* 0x000fe200078efcff */
[----:B------:R-:W-:Y:S01]  /*e570*/  HFMA2.MMA R74, R59, R30, R66 ;  /* 0x0000001e3b4a7235 */ /* 0x000fe20000000042 */
[----:B------:R-:W-:Y:S01]  /*e580*/  SHF.R.U32.HI R87, RZ, 0xc, R38 ;  /* 0x0000000cff577819 */ /* 0x000fe20000011626 */
[-C--:B------:R-:W-:Y:S01]  /*e590*/  HFMA2 R72, R60, R30.reuse, R64 ;  /* 0x0000001e3c487231 */ /* 0x080fe20000000040 */
[----:B------:R-:W-:Y:S01]  /*e5a0*/  SHF.R.U32.HI R82, RZ, 0xa, R42 ;  /* 0x0000000aff527819 */ /* 0x000fe2000001162a */
[----:B------:R-:W-:Y:S01]  /*e5b0*/  HFMA2 R75, R58, R30, R65 ;  /* 0x0000001e3a4b7231 */ /* 0x000fe20000000041 */
[----:B------:R-:W-:Y:S01]  /*e5c0*/  LOP3.LUT R76, R76, 0x1f001f, RZ, 0xc0, !PT ;  /* 0x001f001f4c4c7812 */ /* 0x000fe200078ec0ff */
[-C--:B------:R-:W-:Y:S01]  /*e5d0*/  HFMA2 R66, R29, R80.reuse.H0_H0, -48, -48 ;  /* 0xd200d2001d427431 */ /* 0x080fe20000040050 */
[----:B------:R-:W-:Y:S01]  /*e5e0*/  LOP3.LUT R30, R41, 0x3e003e0, RZ, 0xc0, !PT ;  /* 0x03e003e0291e7812 */ /* 0x000fe200078ec0ff */
[----:B------:R-:W-:Y:S01]  /*e5f0*/  HFMA2 R64, R63, R80.H0_H0, -48, -48 ;  /* 0xd200d2003f407431 */ /* 0x000fe20000040050 */
[----:B------:R-:W-:-:S02]  /*e600*/  SHF.R.U32.HI R79, RZ, 0xa, R41 ;  /* 0x0000000aff4f7819 */ /* 0x000fc40000011629 */
[----:B------:R-:W-:Y:S02]  /*e610*/  SHF.R.U32.HI R83, RZ, 0xa, R43 ;  /* 0x0000000aff537819 */ /* 0x000fe4000001162b */
[C---:B------:R-:W-:Y:S02]  /*e620*/  LOP3.LUT R43, R38.reuse, 0x1f001f, RZ, 0xc0, !PT ;  /* 0x001f001f262b7812 */ /* 0x040fe400078ec0ff */
[----:B------:R-:W-:Y:S02]  /*e630*/  LOP3.LUT R41, R38, 0x3e003e0, RZ, 0xc0, !PT ;  /* 0x03e003e026297812 */ /* 0x000fe400078ec0ff */
[----:B------:R-:W-:Y:S01]  /*e640*/  SHF.R.U32.HI R29, RZ, 0xa, R38 ;  /* 0x0000000aff1d7819 */ /* 0x000fe20000011626 */
[----:B------:R-:W-:Y:S01]  /*e650*/  HFMA2 R63, R71, R80.H0_H0, -48, -48 ;  /* 0xd200d200473f7431 */ /* 0x000fe20000040050 */
[----:B------:R-:W-:Y:S02]  /*e660*/  SHF.R.U32.HI R85, RZ, 0xc, R36 ;  /* 0x0000000cff557819 */ /* 0x000fe40000011624 */
[----:B------:R-:W-:-:S02]  /*e670*/  LOP3.LUT R38, R70, 0x80008, R87, 0xf8, !PT ;  /* 0x0008000846267812 */ /* 0x000fc400078ef857 */
[----:B------:R-:W-:Y:S02]  /*e680*/  LOP3.LUT R82, R82, 0x1f001f, RZ, 0xc0, !PT ;  /* 0x001f001f52527812 */ /* 0x000fe400078ec0ff */
[----:B------:R-:W-:Y:S01]  /*e690*/  LOP3.LUT R70, R76, 0x64006400, RZ, 0xfc, !PT ;  /* 0x640064004c467812 */ /* 0x000fe200078efcff */
[-C--:B------:R-:W-:Y:S01]  /*e6a0*/  HFMA2.MMA R73, R66, R31.reuse, R73 ;  /* 0x0000001f42497235 */ /* 0x080fe20000000049 */
[----:B------:R-:W-:Y:S01]  /*e6b0*/  LOP3.LUT R65, R30, 0x64006400, RZ, 0xfc, !PT ;  /* 0x640064001e417812 */ /* 0x000fe200078efcff */
[----:B------:R-:W-:Y:S01]  /*e6c0*/  HFMA2.MMA R71, R64, R31, R74 ;  /* 0x0000001f40477235 */ /* 0x000fe2000000004a */
[C---:B------:R-:W-:Y:S02]  /*e6d0*/  LOP3.LUT R77, R36.reuse, 0x1f001f, RZ, 0xc0, !PT ;  /* 0x001f001f244d7812 */ /* 0x040fe400078ec0ff */
[----:B------:R-:W-:Y:S02]  /*e6e0*/  LOP3.LUT R78, R36, 0x3e003e0, RZ, 0xc0, !PT ;  /* 0x03e003e0244e7812 */ /* 0x000fe400078ec0ff */
[----:B------:R-:W-:-:S02]  /*e6f0*/  SHF.R.U32.HI R28, RZ, 0xa, R36 ;  /* 0x0000000aff1c7819 */ /* 0x000fc40000011624 */
[----:B------:R-:W-:Y:S01]  /*e700*/  SHF.R.U32.HI R84, RZ, 0xc, R37 ;  /* 0x0000000cff547819 */ /* 0x000fe20000011625 */
[----:B------:R-:W-:Y:S01]  /*e710*/  HFMA2 R74, R63, R31, R75 ;  /* 0x0000001f3f4a7231 */ /* 0x000fe2000000004b */
[----:B------:R-:W-:Y:S02]  /*e720*/  LOP3.LUT R36, R68, 0x80008, R85, 0xf8, !PT ;  /* 0x0008000844247812 */ /* 0x000fe400078ef855 */
[----:B------:R-:W-:Y:S01]  /*e730*/  LOP3.LUT R79, R79, 0x1f001f, RZ, 0xc0, !PT ;  /* 0x001f001f4f4f7812 */ /* 0x000fe200078ec0ff */
[----:B------:R-:W-:Y:S01]  /*e740*/  HADD2 R70, R70, -1040, -1040 ;  /* 0xe410e41046467430 */ /* 0x000fe20000000000 */
[----:B------:R-:W-:Y:S02]  /*e750*/  LOP3.LUT R68, R82, 0x64006400, RZ, 0xfc, !PT ;  /* 0x6400640052447812 */ /* 0x000fe400078efcff */
[C---:B------:R-:W-:Y:S02]  /*e760*/  LOP3.LUT R81, R37.reuse, 0x1f001f, RZ, 0xc0, !PT ;  /* 0x001f001f25517812 */ /* 0x040fe400078ec0ff */
[----:B------:R-:W-:-:S02]  /*e770*/  LOP3.LUT R75, R37, 0x3e003e0, RZ, 0xc0, !PT ;  /* 0x03e003e0254b7812 */ /* 0x000fc400078ec0ff */
[----:B------:R-:W-:Y:S02]  /*e780*/  SHF.R.U32.HI R30, RZ, 0xa, R37 ;  /* 0x0000000aff1e7819 */ /* 0x000fe40000011625 */
[----:B------:R-:W-:Y:S01]  /*e790*/  LOP3.LUT R83, R83, 0x1f001f, RZ, 0xc0, !PT ;  /* 0x001f001f53537812 */ /* 0x000fe200078ec0ff */
[----:B------:R-:W-:Y:S01]  /*e7a0*/  HFMA2 R65, R65, R80.H0_H0, -48, -48 ;  /* 0xd200d20041417431 */ /* 0x000fe20000040050 */
[----:B------:R-:W-:Y:S02]  /*e7b0*/  LOP3.LUT R37, R69, 0x80008, R84, 0xf8, !PT ;  /* 0x0008000845257812 */ /* 0x000fe400078ef854 */
[----:B------:R-:W-:Y:S01]  /*e7c0*/  LOP3.LUT R69, R79, 0x64006400, RZ, 0xfc, !PT ;  /* 0x640064004f457812 */ /* 0x000fe200078efcff */
[----:B------:R-:W-:Y:S01]  /*e7d0*/  HADD2 R68, R68, -1040, -1040 ;  /* 0xe410e41044447430 */ /* 0x000fe20000000000 */
[--C-:B------:R-:W-:Y:S02]  /*e7e0*/  SHF.R.U32.HI R86, RZ, 0xc, R39.reuse ;  /* 0x0000000cff567819 */ /* 0x100fe40000011627 */
[----:B------:R-:W-:Y:S01]  /*e7f0*/  LOP3.LUT R83, R83, 0x64006400, RZ, 0xfc, !PT ;  /* 0x6400640053537812 */ /* 0x000fe200078efcff */
[----:B------:R-:W-:Y:S01]  /*e800*/  HFMA2 R72, R65, R31, R72 ;  /* 0x0000001f41487231 */ /* 0x000fe20000000048 */
[C---:B------:R-:W-:Y:S01]  /*e810*/  LOP3.LUT R42, R39.reuse, 0x1f001f, RZ, 0xc0, !PT ;  /* 0x001f001f272a7812 */ /* 0x040fe200078ec0ff */
[----:B0-----:R-:W-:Y:S01]  /*e820*/  HFMA2.MMA R76, R70, R44, R73 ;  /* 0x0000002c464c7235 */ /* 0x001fe20000000049 */
[----:B------:R-:W-:Y:S01]  /*e830*/  LOP3.LUT R40, R39, 0x3e003e0, RZ, 0xc0, !PT ;  /* 0x03e003e027287812 */ /* 0x000fe200078ec0ff */
[----:B------:R-:W-:Y:S01]  /*e840*/  HADD2 R69, R69, -1040, -1040 ;  /* 0xe410e41045457430 */ /* 0x000fe20000000000 */
[----:B------:R-:W-:-:S02]  /*e850*/  SHF.R.U32.HI R31, RZ, 0xa, R39 ;  /* 0x0000000aff1f7819 */ /* 0x000fc40000011627 */
[----:B------:R-:W-:Y:S02]  /*e860*/  LOP3.LUT R73, R77, 0x64006400, RZ, 0xfc, !PT ;  /* 0x640064004d497812 */ /* 0x000fe400078efcff */
[----:B------:R-:W-:Y:S02]  /*e870*/  LOP3.LUT R43, R43, 0x64006400, RZ, 0xfc, !PT ;  /* 0x640064002b2b7812 */ /* 0x000fe400078efcff */
[----:B------:R-:W-:Y:S01]  /*e880*/  LOP3.LUT R39, R67, 0x80008, R86, 0xf8, !PT ;  /* 0x0008000843277812 */ /* 0x000fe200078ef856 */
[----:B------:R-:W-:Y:S01]  /*e890*/  HADD2 R67, R83, -1040, -1040 ;  /* 0xe410e41053437430 */ /* 0x000fe20000000000 */
[----:B------:R-:W-:Y:S01]  /*e8a0*/  HFMA2.MMA R83, R68, R44, R71 ;  /* 0x0000002c44537235 */ /* 0x000fe20000000047 */
[----:B------:R-:W-:Y:S01]  /*e8b0*/  LOP3.LUT R42, R42, 0x64006400, RZ, 0xfc, !PT ;  /* 0x640064002a2a7812 */ /* 0x000fe200078efcff */
[----:B------:R-:W-:Y:S01]  /*e8c0*/  HFMA2 R82, R69, R44, R72 ;  /* 0x0000002c45527231 */ /* 0x000fe20000000048 */
[----:B------:R-:W-:Y:S01]  /*e8d0*/  LOP3.LUT R72, R81, 0x64006400, RZ, 0xfc, !PT ;  /* 0x6400640051487812 */ /* 0x000fe200078efcff */
[----:B------:R-:W-:-:S02]  /*e8e0*/  HADD2 R73, R73, -1040, -1040 ;  /* 0xe410e41049497430 */ /* 0x000fc40000000000 */
[----:B------:R-:W-:Y:S01]  /*e8f0*/  HADD2 R71, R43, -1040, -1040 ;  /* 0xe410e4102b477430 */ /* 0x000fe20000000000 */
[----:B------:R-:W-:Y:S01]  /*e900*/  LOP3.LUT R77, R78, 0x64006400, RZ, 0xfc, !PT ;  /* 0x640064004e4d7812 */ /* 0x000fe200078efcff */
[----:B------:R-:W-:Y:S01]  /*e910*/  HFMA2 R74, R67, R44, R74 ;  /* 0x0000002c434a7231 */ /* 0x000fe2000000004a */
[----:B------:R-:W-:Y:S01]  /*e920*/  LOP3.LUT R41, R41, 0x64006400, RZ, 0xfc, !PT ;  /* 0x6400640029297812 */ /* 0x000fe200078efcff */
[----:B------:R-:W-:Y:S01]  /*e930*/  HADD2 R44, R42, -1040, -1040 ;  /* 0xe410e4102a2c7430 */ /* 0x000fe20000000000 */
[----:B------:R-:W-:Y:S01]  /*e940*/  LOP3.LUT R75, R75, 0x64006400, RZ, 0xfc, !PT ;  /* 0x640064004b4b7812 */ /* 0x000fe200078efcff */
[----:B------:R-:W-:Y:S01]  /*e950*/  HADD2 R72, R72, -1040, -1040 ;  /* 0xe410e41048487430 */ /* 0x000fe20000000000 */
[----:B------:R-:W-:Y:S01]  /*e960*/  LOP3.LUT R79, R40, 0x64006400, RZ, 0xfc, !PT ;  /* 0x64006400284f7812 */ /* 0x000fe200078efcff */
[-C--:B------:R-:W-:Y:S01]  /*e970*/  HFMA2.MMA R40, R73, R45.reuse, R76 ;  /* 0x0000002d49287235 */ /* 0x080fe2000000004c */
[----:B------:R-:W-:Y:S01]  /*e980*/  HFMA2 R42, R44, R45, R74 ;  /* 0x0000002d2c2a7231 */ /* 0x000fe2000000004a */
[----:B------:R-:W-:Y:S01]  /*e990*/  HFMA2.MMA R83, R71, R45, R83 ;  /* 0x0000002d47537235 */ /* 0x000fe20000000053 */
[----:B------:R-:W-:-:S02]  /*e9a0*/  HFMA2 R76, R77, R80.H0_H0, -48, -48 ;  /* 0xd200d2004d4c7431 */ /* 0x000fc40000040050 */
[-C--:B------:R-:W-:Y:S01]  /*e9b0*/  HFMA2 R74, R41, R80.reuse.H0_H0, -48, -48 ;  /* 0xd200d200294a7431 */ /* 0x080fe20000040050 */
[----:B------:R-:W-:Y:S01]  /*e9c0*/  LOP3.LUT R28, R28, 0x1f001f, RZ, 0xc0, !PT ;  /* 0x001f001f1c1c7812 */ /* 0x000fe200078ec0ff */
[----:B------:R-:W-:Y:S01]  /*e9d0*/  HFMA2 R82, R72, R45, R82 ;  /* 0x0000002d48527231 */ /* 0x000fe20000000052 */
[----:B------:R-:W-:Y:S01]  /*e9e0*/  LOP3.LUT R30, R30, 0x1f001f, RZ, 0xc0, !PT ;  /* 0x001f001f1e1e7812 */ /* 0x000fe200078ec0ff */
[-C--:B------:R-:W-:Y:S01]  /*e9f0*/  HFMA2 R75, R75, R80.reuse.H0_H0, -48, -48 ;  /* 0xd200d2004b4b7431 */ /* 0x080fe20000040050 */
[----:B------:R-:W-:Y:S01]  /*ea00*/  LOP3.LUT R29, R29, 0x1f001f, RZ, 0xc0, !PT ;  /* 0x001f001f1d1d7812 */ /* 0x000fe200078ec0ff */
[----:B------:R-:W-:Y:S01]  /*ea10*/  HFMA2 R45, R79, R80.H0_H0, -48, -48 ;  /* 0xd200d2004f2d7431 */ /* 0x000fe20000040050 */
[----:B------:R-:W-:Y:S01]  /*ea20*/  LOP3.LUT R31, R31, 0x1f001f, RZ, 0xc0, !PT ;  /* 0x001f001f1f1f7812 */ /* 0x000fe200078ec0ff */
        /* <DEDUP_REMOVED lines=19> */
[----:B------:R-:W-:Y:S02]  /*eb60*/  SHF.R.U32.HI R88, RZ, 0xb, R33 ;  /* 0x0000000bff587819 */ /* 0x000fe40000011621 */
[----:B------:R-:W-:-:S02]  /*eb70*/  LOP3.LUT R82, R32, 0x1f001f, RZ, 0xc0, !PT ;  /* 0x001f001f20527812 */ /* 0x000fc400078ec0ff */
[--C-:B------:R-:W-:Y:S02]  /*eb80*/  SHF.R.U32.HI R40, RZ, 0xa, R32.reuse ;  /* 0x0000000aff287819 */ /* 0x100fe40000011620 */
[----:B------:R-:W-:Y:S02]  /*eb90*/  SHF.R.U32.HI R87, RZ, 0xb, R32 ;  /* 0x0000000bff577819 */ /* 0x000fe40000011620 */
[----:B------:R-:W-:Y:S02]  /*eba0*/  LOP3.LUT R83, R34, 0x3e003e0, RZ, 0xc0, !PT ;  /* 0x03e003e022537812 */ /* 0x000fe400078ec0ff */
[----:B------:R-:W-:Y:S02]  /*ebb0*/  LOP3.LUT R84, R35, 0x3e003e0, RZ, 0xc0, !PT ;  /* 0x03e003e023547812 */ /* 0x000fe400078ec0ff */
[----:B------:R-:W-:Y:S02]  /*ebc0*/  LOP3.LUT R32, R33, 0x1f001f, RZ, 0xc0, !PT ;  /* 0x001f001f21207812 */ /* 0x000fe400078ec0ff */
[----:B------:R-:W-:-:S02]  /*ebd0*/  SHF.R.U32.HI R41, RZ, 0xa, R33 ;  /* 0x0000000aff297819 */ /* 0x000fc40000011621 */
[----:B------:R-:W-:Y:S02]  /*ebe0*/  LOP3.LUT R33, R34, 0x1f001f, RZ, 0xc0, !PT ;  /* 0x001f001f22217812 */ /* 0x000fe400078ec0ff */
[--C-:B------:R-:W-:Y:S02]  /*ebf0*/  SHF.R.U32.HI R42, RZ, 0xa, R34.reuse ;  /* 0x0000000aff2a7819 */ /* 0x100fe40000011622 */
[----:B------:R-:W-:Y:S02]  /*ec00*/  SHF.R.U32.HI R89, RZ, 0xb, R34 ;  /* 0x0000000bff597819 */ /* 0x000fe40000011622 */
[----:B------:R-:W-:Y:S02]  /*ec10*/  LOP3.LUT R34, R35, 0x1f001f, RZ, 0xc0, !PT ;  /* 0x001f001f23227812 */ /* 0x000fe400078ec0ff */
[--C-:B------:R-:W-:Y:S02]  /*ec20*/  SHF.R.U32.HI R43, RZ, 0xa, R35.reuse ;  /* 0x0000000aff2b7819 */ /* 0x100fe40000011623 */
[----:B------:R-:W-:-:S02]  /*ec30*/  SHF.R.U32.HI R86, RZ, 0xb, R35 ;  /* 0x0000000bff567819 */ /* 0x000fc40000011623 */
        /* <DEDUP_REMOVED lines=13> */
[----:B------:R-:W1:Y:S01]  /*ed10*/  LDS.128 R32, [UR5+0x80] ;  /* 0x00008005ff207984 */ /* 0x000e620008000c00 */
[----:B------:R-:W-:Y:S02]  /*ed20*/  LOP3.LUT R82, R82, 0x64006400, RZ, 0xfc, !PT ;  /* 0x6400640052527812 */ /* 0x000fe400078efcff */
[----:B------:R-:W-:-:S03]  /*ed30*/  LOP3.LUT R93, R39, 0x100010, R86, 0xf8, !PT ;  /* 0x00100010275d7812 */ /* 0x000fc600078ef856 */
[----:B------:R-:W-:Y:S02]  /*ed40*/  HADD2 R86, R82, -1040, -1040 ;  /* 0xe410e41052567430 */ /* 0x000fe40000000000 */
[----:B------:R-:W-:Y:S02]  /*ed50*/  HADD2 R82, R36, -1040, -1040 ;  /* 0xe410e41024527430 */ /* 0x000fe40000000000 */
[----:B------:R-:W-:Y:S01]  /*ed60*/  HADD2 R84, R84, -1040, -1040 ;  /* 0xe410e41054547430 */ /* 0x000fe20000000000 */
[----:B------:R-:W-:Y:S01]  /*ed70*/  LOP3.LUT R41, R41, 0x1f001f, RZ, 0xc0, !PT ;  /* 0x001f001f29297812 */ /* 0x000fe200078ec0ff */
[----:B------:R-:W-:Y:S02]  /*ed80*/  HADD2 R80, R80, -1040, -1040 ;  /* 0xe410e41050507430 */ /* 0x000fe40000000000 */
[-C--:B0-----:R-:W-:Y:S01]  /*ed90*/  HFMA2.MMA R90, R82, R28.reuse, R90 ;  /* 0x0000001c525a7235 */ /* 0x081fe2000000005a */
[-C--:B------:R-:W-:Y:S01]  /*eda0*/  HFMA2 R92, R84, R28.reuse, R92 ;  /* 0x0000001c545c7231 */ /* 0x080fe2000000005c */
[----:B------:R-:W-:Y:S01]  /*edb0*/  HFMA2.MMA R91, R86, R28, R91 ;  /* 0x0000001c565b7235 */ /* 0x000fe2000000005b */
[----:B------:R-:W-:Y:S01]  /*edc0*/  HFMA2 R94, R80, R28, R94 ;  /* 0x0000001c505e7231 */ /* 0x000fe2000000005e */
[----:B------:R-:W-:Y:S01]  /*edd0*/  LOP3.LUT R89, R38, 0x100010, R89, 0xf8, !PT ;  /* 0x0010001026597812 */ /* 0x000fe200078ef859 */
[----:B------:R-:W-:Y:S01]  /*ede0*/  HFMA2 R28, R83, R29, R92 ;  /* 0x0000001d531c7231 */ /* 0x000fe2000000005c */
[----:B------:R-:W-:Y:S01]  /*edf0*/  LOP3.LUT R41, R41, 0x64006400, RZ, 0xfc, !PT ;  /* 0x6400640029297812 */ /* 0x000fe200078efcff */
[----:B------:R-:W0:Y:S01]  /*ee00*/  LDS.128 R36, [UR5+0x90] ;  /* 0x00009005ff247984 */ /* 0x000e220008000c00 */
[----:B------:R-:W-:Y:S01]  /*ee10*/  HFMA2.MMA R92, R81, R29, R90 ;  /* 0x0000001d515c7235 */ /* 0x000fe2000000005a */
[----:B------:R-:W-:-:S02]  /*ee20*/  LOP3.LUT R40, R40, 0x1f001f, RZ, 0xc0, !PT ;  /* 0x001f001f28287812 */ /* 0x000fc400078ec0ff */
[----:B------:R-:W-:Y:S01]  /*ee30*/  LOP3.LUT R90, R42, 0x1f001f, RZ, 0xc0, !PT ;  /* 0x001f001f2a5a7812 */ /* 0x000fe200078ec0ff */
[----:B------:R-:W-:Y:S01]  /*ee40*/  HFMA2.MMA R91, R85, R29, R91 ;  /* 0x0000001d555b7235 */ /* 0x000fe2000000005b */
[----:B------:R-:W-:Y:S01]  /*ee50*/  LOP3.LUT R95, R43, 0x1f001f, RZ, 0xc0, !PT ;  /* 0x001f001f2b5f7812 */ /* 0x000fe200078ec0ff */
[----:B------:R-:W-:Y:S01]  /*ee60*/  HFMA2 R29, R47, R29, R94 ;  /* 0x0000001d2f1d7231 */ /* 0x000fe2000000005e */
[----:B------:R-:W-:Y:S02]  /*ee70*/  LOP3.LUT R42, R88, 0x64006400, RZ, 0xfc, !PT ;  /* 0x64006400582a7812 */ /* 0x000fe400078efcff */
[----:B------:R-:W-:Y:S01]  /*ee80*/  LOP3.LUT R43, R89, 0x64006400, RZ, 0xfc, !PT ;  /* 0x64006400592b7812 */ /* 0x000fe200078efcff */
[----:B------:R-:W-:Y:S01]  /*ee90*/  HADD2 R89, R41, -1040, -1040 ;  /* 0xe410e41029597430 */ /* 0x000fe20000000000 */
[----:B------:R-:W-:Y:S02]  /*eea0*/  LOP3.LUT R40, R40, 0x64006400, RZ, 0xfc, !PT ;  /* 0x6400640028287812 */ /* 0x000fe400078efcff */
[----:B------:R-:W-:-:S02]  /*eeb0*/  LOP3.LUT R94, R87, 0x64006400, RZ, 0xfc, !PT ;  /* 0x64006400575e7812 */ /* 0x000fc400078efcff */
[----:B------:R-:W-:Y:S02]  /*eec0*/  LOP3.LUT R88, R90, 0x64006400, RZ, 0xfc, !PT ;  /* 0x640064005a587812 */ /* 0x000fe400078efcff */
[----:B------:R-:W-:Y:S01]  /*eed0*/  LOP3.LUT R87, R95, 0x64006400, RZ, 0xfc, !PT ;  /* 0x640064005f577812 */ /* 0x000fe200078efcff */
[----:B------:R-:W-:Y:S01]  /*eee0*/  HFMA2 R28, R89, R30, R28 ;  /* 0x0000001e591c7231 */ /* 0x000fe2000000001c */
[----:B------:R-:W-:Y:S01]  /*eef0*/  LOP3.LUT R95, R93, 0x64006400, RZ, 0xfc, !PT ;  /* 0x640064005d5f7812 */ /* 0x000fe200078efcff */
[----:B------:R-:W-:Y:S02]  /*ef00*/  HADD2 R93, R42, -1040, -1040 ;  /* 0xe410e4102a5d7430 */ /* 0x000fe40000000000 */
[----:B------:R-:W-:Y:S02]  /*ef10*/  HADD2 R90, R40, -1040, -1040 ;  /* 0xe410e410285a7430 */ /* 0x000fe40000000000 */
[----:B------:R-:W-:Y:S02]  /*ef20*/  HADD2 R88, R88, -1040, -1040 ;  /* 0xe410e41058587430 */ /* 0x000fe40000000000 */
[----:B------:R-:W-:-:S02]  /*ef30*/  HFMA2 R28, R93, R31, R28 ;  /* 0x0000001f5d1c7231 */ /* 0x000fc4000000001c */
[----:B------:R-:W-:Y:S01]  /*ef40*/  HADD2 R87, R87, -1040, -1040 ;  /* 0xe410e41057577430 */ /* 0x000fe20000000000 */
[-C--:B------:R-:W-:Y:S01]  /*ef50*/  HFMA2.MMA R40, R90, R30.reuse, R91 ;  /* 0x0000001e5a287235 */ /* 0x080fe2000000005b */
[----:B------:R-:W-:Y:S01]  /*ef60*/  HADD2 R97, R28.H0_H0, R28.H1_H1 ;  /* 0x3000001c1c617230 */ /* 0x000fe20000000800 */
[----:B------:R-:W-:Y:S01]  /*ef70*/  HFMA2.MMA R41, R88, R30, R92 ;  /* 0x0000001e58297235 */ /* 0x000fe2000000005c */
[----:B------:R-:W-:Y:S01]  /*ef80*/  HFMA2 R29, R87, R30, R29 ;  /* 0x0000001e571d7231 */ /* 0x000fe2000000001d */
[-C--:B-1----:R-:W-:Y:S01]  /*ef90*/  HFMA2.MMA R28, R18, R32.reuse, RZ ;  /* 0x00000020121c7235 */ /* 0x082fe200000000ff */
[----:B------:R-:W-:Y:S02]  /*efa0*/  HADD2 R94, R94, -1040, -1040 ;  /* 0xe410e4105e5e7430 */ /* 0x000fe40000000000 */
[----:B------:R-:W-:Y:S02]  /*efb0*/  HADD2 R92, R43, -1040, -1040 ;  /* 0xe410e4102b5c7430 */ /* 0x000fe40000000000 */
[----:B------:R-:W-:Y:S01]  /*efc0*/  HADD2 R91, R95, -1040, -1040 ;  /* 0xe410e4105f5b7430 */ /* 0x000fe20000000000 */
[----:B------:R-:W-:-:S03]  /*efd0*/  HFMA2.MMA R30, R16, R32, RZ ;  /* 0x00000020101e7235 */ /* 0x000fc600000000ff */
[----:B------:R-:W-:Y:S01]  /*efe0*/  HFMA2 R29, R91, R31, R29 ;  /* 0x0000001f5b1d7231 */ /* 0x000fe2000000001d */
[-C--:B------:R-:W-:Y:S02]  /*eff0*/  HFMA2.MMA R40, R94, R31.reuse, R40 ;  /* 0x0000001f5e287235 */ /* 0x080fe40000000028 */
[----:B------:R-:W-:Y:S01]  /*f000*/  HFMA2.MMA R41, R92, R31, R41 ;  /* 0x0000001f5c297235 */ /* 0x000fe20000000029 */
[----:B------:R-:W-:Y:S01]  /*f010*/  HADD2 R95, R29.H0_H0, R29.H1_H1 ;  /* 0x3000001d1d5f7230 */ /* 0x000fe20000000800 */
[-C--:B------:R-:W-:Y:S01]  /*f020*/  HFMA2.MMA R31, R21, R33.reuse, R28 ;  /* 0x00000021151f7235 */ /* 0x080fe2000000001c */
[-C--:B------:R-:W-:Y:S02]  /*f030*/  HFMA2 R29, R15, R32.reuse, RZ.H0_H0 ;  /* 0x000000200f1d7231 */ /* 0x080fe400000400ff */
[----:B------:R-:W-:Y:S01]  /*f040*/  HFMA2 R32, R17, R32, RZ.H0_H0 ;  /* 0x0000002011207231 */ /* 0x000fe200000400ff */
[----:B------:R-:W-:-:S03]  /*f050*/  HFMA2.MMA R30, R19, R33, R30 ;  /* 0x00000021131e7235 */ /* 0x000fc6000000001e */
[-C--:B------:R-:W-:Y:S01]  /*f060*/  HFMA2 R28, R22, R33.reuse, R32 ;  /* 0x00000021161c7231 */ /* 0x080fe20000000020 */
[-C--:B------:R-:W-:Y:S01]  /*f070*/  HFMA2.MMA R32, R62, R34.reuse, R31 ;  /* 0x000000223e207235 */ /* 0x080fe2000000001f */
[----:B------:R-:W-:Y:S02]  /*f080*/  HADD2 R98, R40.H0_H0, R40.H1_H1 ;  /* 0x3000002828627230 */ /* 0x000fe40000000800 */
[----:B------:R-:W-:Y:S01]  /*f090*/  HADD2 R96, R41.H0_H0, R41.H1_H1 ;  /* 0x3000002929607230 */ /* 0x000fe20000000800 */
[----:B------:R-:W-:Y:S01]  /*f0a0*/  HFMA2.MMA R99, R23, R34, R30 ;  /* 0x0000002217637235 */ /* 0x000fe2000000001e */
[----:B------:R-:W1:Y:S03]  /*f0b0*/  LDS.128 R40, [UR5+0xa0] ;  /* 0x0000a005ff287984 */ /* 0x000e660008000c00 */
[----:B------:R-:W-:Y:S01]  /*f0c0*/  HFMA2.MMA R32, R50, R35, R32 ;  /* 0x0000002332207235 */ /* 0x000fe20000000020 */
[----:B------:R-:W-:-:S03]  /*f0d0*/  HFMA2 R29, R20, R33, R29 ;  /* 0x00000021141d7231 */ /* 0x000fc6000000001d */
[----:B------:R-:W-:Y:S01]  /*f0e0*/  HFMA2.MMA R99, R48, R35, R99 ;  /* 0x0000002330637235 */ /* 0x000fe20000000063 */
[----:B------:R-:W-:-:S03]  /*f0f0*/  HFMA2 R33, R24, R34, R29 ;  /* 0x0000002218217231 */ /* 0x000fc6000000001d */
[-C--:B0-----:R-:W-:Y:S01]  /*f100*/  HFMA2.MMA R32, R53, R36.reuse, R32 ;  /* 0x0000002435207235 */ /* 0x081fe20000000020 */
[----:B------:R-:W-:Y:S02]  /*f110*/  HFMA2 R34, R25, R34, R28 ;  /* 0x0000002219227231 */ /* 0x000fe4000000001c */
[-C--:B------:R-:W-:Y:S01]  /*f120*/  HFMA2 R33, R49, R35.reuse, R33 ;  /* 0x0000002331217231 */ /* 0x080fe20000000021 */
[----:B------:R-:W-:Y:S01]  /*f130*/  HFMA2.MMA R99, R51, R36, R99 ;  /* 0x0000002433637235 */ /* 0x000fe20000000063 */
[----:B------:R-:W-:Y:S01]  /*f140*/  HFMA2 R34, R26, R35, R34 ;  /* 0x000000231a227231 */ /* 0x000fe20000000022 */
[----:B------:R-:W0:Y:S02]  /*f150*/  LDS.128 R28, [UR5+0xb0] ;  /* 0x0000b005ff1c7984 */ /* 0x000e240008000c00 */
[-C--:B------:R-:W-:Y:S01]  /*f160*/  HFMA2.MMA R32, R57, R37.reuse, R32 ;  /* 0x0000002539207235 */ /* 0x080fe20000000020 */
[-C--:B------:R-:W-:Y:S02]  /*f170*/  HFMA2 R33, R52, R36.reuse, R33 ;  /* 0x0000002434217231 */ /* 0x080fe40000000021 */
[----:B------:R-:W-:Y:S01]  /*f180*/  HFMA2 R36, R27, R36, R34 ;  /* 0x000000241b247231 */ /* 0x000fe20000000022 */
[----:B------:R-:W-:Y:S01]  /*f190*/  HFMA2.MMA R99, R55, R37, R99 ;  /* 0x0000002537637235 */ /* 0x000fe20000000063 */
[----:B------:R-:W-:-:S03]  /*f1a0*/  HFMA2 R34, R56, R37, R33 ;  /* 0x0000002538227231 */ /* 0x000fc60000000021 */
[----:B------:R-:W-:Y:S01]  /*f1b0*/  HFMA2.MMA R33, R61, R38, R32 ;  /* 0x000000263d217235 */ /* 0x000fe20000000020 */
[----:B------:R-:W-:-:S03]  /*f1c0*/  HFMA2 R36, R54, R37, R36 ;  /* 0x0000002536247231 */ /* 0x000fc60000000024 */
[----:B------:R-:W-:Y:S01]  /*f1d0*/  HFMA2.MMA R32, R59, R38, R99 ;  /* 0x000000263b207235 */ /* 0x000fe20000000063 */
[----:B------:R-:W-:-:S03]  /*f1e0*/  HFMA2 R35, R58, R38, R36 ;  /* 0x000000263a237231 */ /* 0x000fc60000000024 */
[----:B------:R-:W-:Y:S01]  /*f1f0*/  HFMA2.MMA R36, R66, R39, R33 ;  /* 0x0000002742247235 */ /* 0x000fe20000000021 */
[----:B------:R-:W-:-:S03]  /*f200*/  HFMA2 R34, R60, R38, R34 ;  /* 0x000000263c227231 */ /* 0x000fc60000000022 */
[----:B------:R-:W-:-:S04]  /*f210*/  HFMA2.MMA R38, R64, R39, R32 ;  /* 0x0000002740267235 */ /* 0x000fc80000000020 */
[-C--:B-1----:R-:W-:Y:S01]  /*f220*/  HFMA2.MMA R36, R70, R40.reuse, R36 ;  /* 0x0000002846247235 */ /* 0x082fe20000000024 */
[-C--:B------:R-:W-:Y:S02]  /*f230*/  HFMA2 R37, R65, R39.reuse, R34 ;  /* 0x0000002741257231 */ /* 0x080fe40000000022 */
[----:B------:R-:W-:Y:S01]  /*f240*/  HFMA2 R99, R63, R39, R35 ;  /* 0x000000273f637231 */ /* 0x000fe20000000023 */
[----:B------:R-:W-:Y:S01]  /*f250*/  HFMA2.MMA R39, R68, R40, R38 ;  /* 0x0000002844277235 */ /* 0x000fe20000000026 */
[-C--:B------:R-:W-:Y:S01]  /*f260*/  HFMA2 R37, R69, R40.reuse, R37 ;  /* 0x0000002845257231 */ /* 0x080fe20000000025 */
[----:B------:R-:W-:Y:S01]  /*f270*/  @!P0 PRMT R112, R100, 0x7610, R112 ;  /* 0x0000761064708816 */ /* 0x000fe20000000070 */
[----:B------:R-:W1:Y:S01]  /*f280*/  LDS.128 R32, [UR5+0x100] ;  /* 0x00010005ff207984 */ /* 0x000e620008000c00 */
[----:B------:R-:W-:Y:S01]  /*f290*/  HFMA2.MMA R38, R73, R41, R36 ;  /* 0x0000002949267235 */ /* 0x000fe20000000024 */
[----:B------:R-:W-:-:S03]  /*f2a0*/  HFMA2 R99, R67, R40, R99 ;  /* 0x0000002843637231 */ /* 0x000fc60000000063 */
[----:B------:R-:W-:-:S04]  /*f2b0*/  HFMA2.MMA R39, R71, R41, R39 ;  /* 0x0000002947277235 */ /* 0x000fc80000000027 */
[-C--:B------:R-:W-:Y:S01]  /*f2c0*/  HFMA2.MMA R40, R76, R42.reuse, R38 ;  /* 0x0000002a4c287235 */ /* 0x080fe20000000026 */
[-C--:B------:R-:W-:Y:S02]  /*f2d0*/  HFMA2 R37, R72, R41.reuse, R37 ;  /* 0x0000002948257231 */ /* 0x080fe40000000025 */
[----:B------:R-:W-:Y:S01]  /*f2e0*/  HFMA2 R36, R44, R41, R99 ;  /* 0x000000292c247231 */ /* 0x000fe20000000063 */
[----:B------:R-:W-:Y:S01]  /*f2f0*/  HFMA2.MMA R99, R74, R42, R39 ;  /* 0x0000002a4a637235 */ /* 0x000fe20000000027 */
[----:B------:R-:W-:-:S03]  /*f300*/  HFMA2 R41, R75, R42, R37 ;  /* 0x0000002a4b297231 */ /* 0x000fc60000000025 */
[-C--:B------:R-:W-:Y:S01]  /*f310*/  HFMA2.MMA R40, R79, R43.reuse, R40 ;  /* 0x0000002b4f287235 */ /* 0x080fe20000000028 */
[----:B------:R-:W-:Y:S01]  /*f320*/  @!P0 PRMT R112, R112, 0x7610, R100 ;  /* 0x0000761070708816 */ /* 0x000fe20000000064 */
[----:B------:R-:W-:Y:S02]  /*f330*/  HFMA2 R100, R45, R42, R36 ;  /* 0x0000002a2d647231 */ /* 0x000fe40000000024 */
[----:B------:R-:W-:Y:S01]  /*f340*/  HFMA2 R42, R78, R43, R41 ;  /* 0x0000002b4e2a7231 */ /* 0x000fe20000000029 */
[----:B------:R-:W-:-:S03]  /*f350*/  HFMA2.MMA R41, R77, R43, R99 ;  /* 0x0000002b4d297235 */ /* 0x000fc60000000063 */
[-C--:B0-----:R-:W-:Y:S01]  /*f360*/  HFMA2.MMA R40, R86, R28.reuse, R40 ;  /* 0x0000001c56287235 */ /* 0x081fe20000000028 */
[----:B------:R-:W0:Y:S04]  /*f370*/  LDS.128 R36, [UR5+0x110] ;  /* 0x00011005ff247984 */ /* 0x000e280008000c00 */
[----:B------:R-:W-:-:S03]  /*f380*/  HFMA2.MMA R41, R82, R28, R41 ;  /* 0x0000001c52297235 */ /* 0x000fc60000000029 */
[-C--:B------:R-:W-:Y:S01]  /*f390*/  HFMA2.MMA R40, R85, R29.reuse, R40 ;  /* 0x0000001d55287235 */ /* 0x080fe20000000028 */
[----:B------:R-:W-:Y:S02]  /*f3a0*/  HFMA2 R100, R46, R43, R100 ;  /* 0x0000002b2e647231 */ /* 0x000fe40000000064 */
[-C--:B------:R-:W-:Y:S02]  /*f3b0*/  HFMA2 R42, R84, R28.reuse, R42 ;  /* 0x0000001c542a7231 */ /* 0x080fe4000000002a */
[----:B------:R-:W-:Y:S01]  /*f3c0*/  HFMA2.MMA R41, R81, R29, R41 ;  /* 0x0000001d51297235 */ /* 0x000fe20000000029 */
[----:B------:R-:W-:Y:S02]  /*f3d0*/  HFMA2 R100, R80, R28, R100 ;  /* 0x0000001c50647231 */ /* 0x000fe40000000064 */
[----:B------:R-:W-:-:S05]  /*f3e0*/  HFMA2.MMA R28, R90, R30, R40 ;  /* 0x0000001e5a1c7235 */ /* 0x000fca0000000028 */
[----:B------:R-:W-:-:S03]  /*f3f0*/  HFMA2.MMA R99, R88, R30, R41 ;  /* 0x0000001e58637235 */ /* 0x000fc60000000029 */
[-C--:B------:R-:W-:Y:S01]  /*f400*/  HFMA2.MMA R28, R94, R31.reuse, R28 ;  /* 0x0000001f5e1c7235 */ /* 0x080fe2000000001c */
[-C--:B------:R-:W-:Y:S02]  /*f410*/  HFMA2 R42, R83, R29.reuse, R42 ;  /* 0x0000001d532a7231 */ /* 0x080fe4000000002a */
[----:B------:R-:W-:Y:S02]  /*f420*/  HFMA2 R100, R47, R29, R100 ;  /* 0x0000001d2f647231 */ /* 0x000fe40000000064 */
[----:B------:R-:W-:Y:S01]  /*f430*/  HFMA2.MMA R99, R92, R31, R99 ;  /* 0x0000001f5c637235 */ /* 0x000fe20000000063 */
[-C--:B------:R-:W-:Y:S02]  /*f440*/  HFMA2 R29, R89, R30.reuse, R42 ;  /* 0x0000001e591d7231 */ /* 0x080fe4000000002a */
[----:B------:R-:W-:Y:S01]  /*f450*/  HFMA2 R100, R87, R30, R100 ;  /* 0x0000001e57647231 */ /* 0x000fe20000000064 */
[----:B------:R-:W-:Y:S01]  /*f460*/  @!P0 PRMT R111, R101, 0x7610, R111 ;  /* 0x00007610656f8816 */ /* 0x000fe2000000006f */
[----:B------:R-:W-:Y:S01]  /*f470*/  HADD2 R102, R28.H0_H0, R28.H1_H1 ;  /* 0x3000001c1c667230 */ /* 0x000fe20000000800 */
[-C--:B-1----:R-:W-:Y:S01]  /*f480*/  HFMA2.MMA R28, R18, R32.reuse, RZ ;  /* 0x00000020121c7235 */ /* 0x082fe200000000ff */
[-C--:B------:R-:W-:Y:S01]  /*f490*/  HFMA2 R29, R93, R31.reuse, R29 ;  /* 0x0000001f5d1d7231 */ /* 0x080fe2000000001d */
[----:B------:R-:W1:Y:S01]  /*f4a0*/  LDS.128 R40, [UR5+0x120] ;  /* 0x00012005ff287984 */ /* 0x000e620008000c00 */
[----:B------:R-:W-:Y:S01]  /*f4b0*/  HFMA2 R31, R91, R31, R100 ;  /* 0x0000001f5b1f7231 */ /* 0x000fe20000000064 */
[----:B------:R-:W-:Y:S01]  /*f4c0*/  @!P0 PRMT R111, R111, 0x7610, R101 ;  /* 0x000076106f6f8816 */ /* 0x000fe20000000065 */
[----:B------:R-:W-:Y:S01]  /*f4d0*/  HADD2 R100, R99.H0_H0, R99.H1_H1 ;  /* 0x3000006363647230 */ /* 0x000fe20000000800 */
[----:B------:R-:W-:Y:S01]  /*f4e0*/  HFMA2.MMA R30, R16, R32, RZ ;  /* 0x00000020101e7235 */ /* 0x000fe200000000ff */
[----:B------:R-:W-:-:S02]  /*f4f0*/  HADD2 R101, R29.H0_H0, R29.H1_H1 ;  /* 0x3000001d1d657230 */ /* 0x000fc40000000800 */
[----:B------:R-:W-:Y:S02]  /*f500*/  HADD2 R99, R31.H0_H0, R31.H1_H1 ;  /* 0x3000001f1f637230 */ /* 0x000fe40000000800 */
[-C--:B------:R-:W-:Y:S02]  /*f510*/  HFMA2 R29, R15, R32.reuse, RZ.H0_H0 ;  /* 0x000000200f1d7231 */ /* 0x080fe400000400ff */
[----:B------:R-:W-:Y:S01]  /*f520*/  HFMA2 R31, R17, R32, RZ.H0_H0 ;  /* 0x00000020111f7231 */ /* 0x000fe200000400ff */
[-C--:B------:R-:W-:Y:S02]  /*f530*/  HFMA2.MMA R32, R21, R33.reuse, R28 ;  /* 0x0000002115207235 */ /* 0x080fe4000000001c */
[----:B------:R-:W-:-:S06]  /*f540*/  HFMA2.MMA R104, R19, R33, R30 ;  /* 0x0000002113687235 */ /* 0x000fcc000000001e */
[-C--:B------:R-:W-:Y:S02]  /*f550*/  HFMA2.MMA R32, R62, R34.reuse, R32 ;  /* 0x000000223e207235 */ /* 0x080fe40000000020 */
[----:B------:R-:W-:-:S06]  /*f560*/  HFMA2.MMA R104, R23, R34, R104 ;  /* 0x0000002217687235 */ /* 0x000fcc0000000068 */
[-C--:B------:R-:W-:Y:S02]  /*f570*/  HFMA2.MMA R32, R50, R35.reuse, R32 ;  /* 0x0000002332207235 */ /* 0x080fe40000000020 */
[----:B------:R-:W-:Y:S01]  /*f580*/  HFMA2.MMA R104, R48, R35, R104 ;  /* 0x0000002330687235 */ /* 0x000fe20000000068 */
[-C--:B------:R-:W-:Y:S02]  /*f590*/  HFMA2 R103, R20, R33.reuse, R29 ;  /* 0x0000002114677231 */ /* 0x080fe4000000001d */
[----:B------:R-:W-:-:S03]  /*f5a0*/  HFMA2 R33, R22, R33, R31 ;  /* 0x0000002116217231 */ /* 0x000fc6000000001f */
[-C--:B0-----:R-:W-:Y:S01]  /*f5b0*/  HFMA2.MMA R32, R53, R36.reuse, R32 ;  /* 0x0000002435207235 */ /* 0x081fe20000000020 */
[-C--:B------:R-:W-:Y:S01]  /*f5c0*/  HFMA2 R103, R24, R34.reuse, R103 ;  /* 0x0000002218677231 */ /* 0x080fe20000000067 */
[----:B------:R-:W-:Y:S01]  /*f5d0*/  HFMA2.MMA R104, R51, R36, R104 ;  /* 0x0000002433687235 */ /* 0x000fe20000000068 */
[----:B------:R-:W-:Y:S01]  /*f5e0*/  HFMA2 R33, R25, R34, R33 ;  /* 0x0000002219217231 */ /* 0x000fe20000000021 */
[----:B------:R-:W0:Y:S01]  /*f5f0*/  LDS.128 R28, [UR5+0x130] ;  /* 0x00013005ff1c7984 */ /* 0x000e220008000c00 */
[----:B------:R-:W-:-:S03]  /*f600*/  HFMA2 R103, R49, R35, R103 ;  /* 0x0000002331677231 */ /* 0x000fc60000000067 */
[-C--:B------:R-:W-:Y:S01]  /*f610*/  HFMA2.MMA R32, R57, R37.reuse, R32 ;  /* 0x0000002539207235 */ /* 0x080fe20000000020 */
[----:B------:R-:W-:Y:S01]  /*f620*/  HFMA2 R33, R26, R35, R33 ;  /* 0x000000231a217231 */ /* 0x000fe20000000021 */
[----:B------:R-:W-:Y:S01]  /*f630*/  HFMA2.MMA R104, R55, R37, R104 ;  /* 0x0000002537687235 */ /* 0x000fe20000000068 */
[-C--:B------:R-:W-:Y:S02]  /*f640*/  HFMA2 R103, R52, R36.reuse, R103 ;  /* 0x0000002434677231 */ /* 0x080fe40000000067 */
[----:B------:R-:W-:-:S03]  /*f650*/  HFMA2 R33, R27, R36, R33 ;  /* 0x000000241b217231 */ /* 0x000fc60000000021 */
[-C--:B------:R-:W-:Y:S02]  /*f660*/  HFMA2.MMA R36, R61, R38.reuse, R32 ;  /* 0x000000263d247235 */ /* 0x080fe40000000020 */
[----:B------:R-:W-:Y:S01]  /*f670*/  HFMA2.MMA R104, R59, R38, R104 ;  /* 0x000000263b687235 */ /* 0x000fe20000000068 */
[-C--:B------:R-:W-:Y:S02]  /*f680*/  HFMA2 R103, R56, R37.reuse, R103 ;  /* 0x0000002538677231 */ /* 0x080fe40000000067 */
[----:B------:R-:W-:-:S03]  /*f690*/  HFMA2 R33, R54, R37, R33 ;  /* 0x0000002536217231 */ /* 0x000fc60000000021 */
[-C--:B------:R-:W-:Y:S01]  /*f6a0*/  HFMA2.MMA R36, R66, R39.reuse, R36 ;  /* 0x0000002742247235 */ /* 0x080fe20000000024 */
[-C--:B------:R-:W-:Y:S01]  /*f6b0*/  HFMA2 R103, R60, R38.reuse, R103 ;  /* 0x000000263c677231 */ /* 0x080fe20000000067 */
[----:B------:R-:W-:Y:S01]  /*f6c0*/  HFMA2.MMA R104, R64, R39, R104 ;  /* 0x0000002740687235 */ /* 0x000fe20000000068 */
[----:B------:R-:W-:Y:S02]  /*f6d0*/  HFMA2 R38, R58, R38, R33 ;  /* 0x000000263a267231 */ /* 0x000fe40000000021 */
[-C--:B------:R-:W-:Y:S01]  /*f6e0*/  HFMA2 R103, R65, R39.reuse, R103 ;  /* 0x0000002741677231 */ /* 0x080fe20000000067 */
[----:B------:R-:W2:Y:S02]  /*f6f0*/  LDS.128 R32, [UR5+0x180] ;  /* 0x00018005ff207984 */ /* 0x000ea40008000c00 */
[-C--:B-1----:R-:W-:Y:S01]  /*f700*/  HFMA2.MMA R36, R70, R40.reuse, R36 ;  /* 0x0000002846247235 */ /* 0x082fe20000000024 */
[----:B------:R-:W-:Y:S01]  /*f710*/  HFMA2 R38, R63, R39, R38 ;  /* 0x000000273f267231 */ /* 0x000fe20000000026 */
[----:B------:R-:W-:Y:S01]  /*f720*/  HFMA2.MMA R104, R68, R40, R104 ;  /* 0x0000002844687235 */ /* 0x000fe20000000068 */
[----:B------:R-:W-:-:S02]  /*f730*/  HFMA2 R103, R69, R40, R103 ;  /* 0x0000002845677231 */ /* 0x000fc40000000067 */
[----:B------:R-:W-:-:S03]  /*f740*/  HFMA2 R40, R67, R40, R38 ;  /* 0x0000002843287231 */ /* 0x000fc60000000026 */
[-C--:B------:R-:W-:Y:S01]  /*f750*/  HFMA2.MMA R38, R73, R41.reuse, R36 ;  /* 0x0000002949267235 */ /* 0x080fe20000000024 */
[----:B------:R-:W-:Y:S01]  /*f760*/  HFMA2 R36, R44, R41, R40 ;  /* 0x000000292c247231 */ /* 0x000fe20000000028 */
[----:B------:R-:W-:-:S06]  /*f770*/  HFMA2.MMA R37, R71, R41, R104 ;  /* 0x0000002947257235 */ /* 0x000fcc0000000068 */
[-C--:B------:R-:W-:Y:S01]  /*f780*/  HFMA2.MMA R40, R76, R42.reuse, R38 ;  /* 0x0000002a4c287235 */ /* 0x080fe20000000026 */
[----:B------:R-:W-:Y:S01]  /*f790*/  HFMA2 R103, R72, R41, R103 ;  /* 0x0000002948677231 */ /* 0x000fe20000000067 */
[----:B------:R-:W-:-:S06]  /*f7a0*/  HFMA2.MMA R41, R74, R42, R37 ;  /* 0x0000002a4a297235 */ /* 0x000fcc0000000025 */
[-C--:B------:R-:W-:Y:S02]  /*f7b0*/  HFMA2.MMA R40, R79, R43.reuse, R40 ;  /* 0x0000002b4f287235 */ /* 0x080fe40000000028 */
[----:B------:R-:W-:-:S06]  /*f7c0*/  HFMA2.MMA R41, R77, R43, R41 ;  /* 0x0000002b4d297235 */ /* 0x000fcc0000000029 */
[-C--:B0-----:R-:W-:Y:S02]  /*f7d0*/  HFMA2.MMA R40, R86, R28.reuse, R40 ;  /* 0x0000001c56287235 */ /* 0x081fe40000000028 */
[----:B------:R-:W-:-:S06]  /*f7e0*/  HFMA2.MMA R41, R82, R28, R41 ;  /* 0x0000001c52297235 */ /* 0x000fcc0000000029 */
[----:B------:R-:W-:Y:S01]  /*f7f0*/  HFMA2.MMA R40, R85, R29, R40 ;  /* 0x0000001d55287235 */ /* 0x000fe20000000028 */
[-C--:B------:R-:W-:Y:S02]  /*f800*/  HFMA2 R103, R75, R42.reuse, R103 ;  /* 0x0000002a4b677231 */ /* 0x080fe40000000067 */
[----:B------:R-:W-:-:S05]  /*f810*/  HFMA2 R104, R45, R42, R36 ;  /* 0x0000002a2d687231 */ /* 0x000fca0000000024 */
[----:B------:R-:W-:Y:S01]  /*f820*/  HFMA2.MMA R40, R90, R30, R40 ;  /* 0x0000001e5a287235 */ /* 0x000fe20000000028 */
[----:B------:R-:W-:Y:S01]  /*f830*/  HFMA2 R42, R78, R43, R103 ;  /* 0x0000002b4e2a7231 */ /* 0x000fe20000000067 */
[----:B------:R-:W-:Y:S01]  /*f840*/  HFMA2.MMA R41, R81, R29, R41 ;  /* 0x0000001d51297235 */ /* 0x000fe20000000029 */
[----:B------:R-:W0:Y:S02]  /*f850*/  LDS.128 R36, [UR5+0x190] ;  /* 0x00019005ff247984 */ /* 0x000e240008000c00 */
[----:B------:R-:W-:-:S03]  /*f860*/  HFMA2 R42, R84, R28, R42 ;  /* 0x0000001c542a7231 */ /* 0x000fc6000000002a */
[----:B------:R-:W-:Y:S01]  /*f870*/  HFMA2.MMA R40, R94, R31, R40 ;  /* 0x0000001f5e287235 */ /* 0x000fe20000000028 */
[----:B------:R-:W-:Y:S01]  /*f880*/  HFMA2 R42, R83, R29, R42 ;  /* 0x0000001d532a7231 */ /* 0x000fe2000000002a */
[----:B------:R-:W-:Y:S01]  /*f890*/  HFMA2.MMA R41, R88, R30, R41 ;  /* 0x0000001e58297235 */ /* 0x000fe20000000029 */
[----:B------:R-:W-:Y:S02]  /*f8a0*/  HFMA2 R104, R46, R43, R104 ;  /* 0x0000002b2e687231 */ /* 0x000fe40000000068 */
[----:B------:R-:W-:Y:S02]  /*f8b0*/  HFMA2 R42, R89, R30, R42 ;  /* 0x0000001e592a7231 */ /* 0x000fe4000000002a */
[----:B------:R-:W-:-:S03]  /*f8c0*/  HFMA2 R104, R80, R28, R104 ;  /* 0x0000001c50687231 */ /* 0x000fc60000000068 */
[----:B------:R-:W-:Y:S01]  /*f8d0*/  HADD2 R106, R40.H0_H0, R40.H1_H1 ;  /* 0x30000028286a7230 */ /* 0x000fe20000000800 */
[----:B--2---:R-:W-:Y:S01]  /*f8e0*/  HFMA2.MMA R40, R18, R32, RZ ;  /* 0x0000002012287235 */ /* 0x004fe200000000ff */
[----:B------:R-:W-:Y:S01]  /*f8f0*/  HFMA2 R42, R93, R31, R42 ;  /* 0x0000001f5d2a7231 */ /* 0x000fe2000000002a */
[----:B------:R-:W-:Y:S01]  /*f900*/  HFMA2.MMA R41, R92, R31, R41 ;  /* 0x0000001f5c297235 */ /* 0x000fe20000000029 */
[----:B------:R-:W-:Y:S02]  /*f910*/  HFMA2 R104, R47, R29, R104 ;  /* 0x0000001d2f687231 */ /* 0x000fe40000000068 */
[----:B------:R-:W-:Y:S01]  /*f920*/  HADD2 R105, R42.H0_H0, R42.H1_H1 ;  /* 0x3000002a2a697230 */ /* 0x000fe20000000800 */
[----:B------:R-:W-:Y:S01]  /*f930*/  HFMA2.MMA R42, R16, R32, RZ ;  /* 0x00000020102a7235 */ /* 0x000fe200000000ff */
[----:B------:R-:W-:Y:S01]  /*f940*/  HFMA2 R104, R87, R30, R104 ;  /* 0x0000001e57687231 */ /* 0x000fe20000000068 */
[----:B------:R-:W-:Y:S01]  /*f950*/  HFMA2.MMA R40, R21, R33, R40 ;  /* 0x0000002115287235 */ /* 0x000fe20000000028 */
[----:B------:R-:W-:-:S02]  /*f960*/  HFMA2 R43, R17, R32, RZ.H0_H0 ;  /* 0x00000020112b7231 */ /* 0x000fc400000400ff */
[----:B------:R-:W-:Y:S02]  /*f970*/  HFMA2 R103, R91, R31, R104 ;  /* 0x0000001f5b677231 */ /* 0x000fe40000000068 */
[----:B------:R-:W-:Y:S01]  /*f980*/  HADD2 R104, R41.H0_H0, R41.H1_H1 ;  /* 0x3000002929687230 */ /* 0x000fe20000000800 */
[----:B------:R-:W1:Y:S01]  /*f990*/  LDS.128 R28, [UR5+0x1a0] ;  /* 0x0001a005ff1c7984 */ /* 0x000e620008000c00 */
[----:B------:R-:W-:Y:S01]  /*f9a0*/  HFMA2 R41, R15, R32, RZ.H0_H0 ;  /* 0x000000200f297231 */ /* 0x000fe200000400ff */
[----:B------:R-:W-:Y:S02]  /*f9b0*/  HFMA2.MMA R32, R19, R33, R42 ;  /* 0x0000002113207235 */ /* 0x000fe4000000002a */
[----:B------:R-:W-:-:S06]  /*f9c0*/  HFMA2.MMA R107, R62, R34, R40 ;  /* 0x000000223e6b7235 */ /* 0x000fcc0000000028 */
[----:B------:R-:W-:Y:S02]  /*f9d0*/  HFMA2.MMA R32, R23, R34, R32 ;  /* 0x0000002217207235 */ /* 0x000fe40000000020 */
[----:B------:R-:W-:Y:S01]  /*f9e0*/  HFMA2.MMA R107, R50, R35, R107 ;  /* 0x00000023326b7235 */ /* 0x000fe2000000006b */
[-C--:B------:R-:W-:Y:S02]  /*f9f0*/  HFMA2 R41, R20, R33.reuse, R41 ;  /* 0x0000002114297231 */ /* 0x080fe40000000029 */
[----:B------:R-:W-:-:S03]  /*fa00*/  HFMA2 R43, R22, R33, R43 ;  /* 0x00000021162b7231 */ /* 0x000fc6000000002b */
[----:B------:R-:W-:Y:S01]  /*fa10*/  HFMA2.MMA R32, R48, R35, R32 ;  /* 0x0000002330207235 */ /* 0x000fe20000000020 */
[-C--:B------:R-:W-:Y:S01]  /*fa20*/  HFMA2 R33, R24, R34.reuse, R41 ;  /* 0x0000002218217231 */ /* 0x080fe20000000029 */
[-C--:B0-----:R-:W-:Y:S01]  /*fa30*/  HFMA2.MMA R107, R53, R36.reuse, R107 ;  /* 0x00000024356b7235 */ /* 0x081fe2000000006b */
[----:B------:R-:W-:Y:S02]  /*fa40*/  HFMA2 R34, R25, R34, R43 ;  /* 0x0000002219227231 */ /* 0x000fe4000000002b */
[-C--:B------:R-:W-:Y:S01]  /*fa50*/  HFMA2 R33, R49, R35.reuse, R33 ;  /* 0x0000002331217231 */ /* 0x080fe20000000021 */
[----:B------:R-:W0:Y:S01]  /*fa60*/  LDS.128 R40, [UR5+0x1b0] ;  /* 0x0001b005ff287984 */ /* 0x000e220008000c00 */
[----:B------:R-:W-:Y:S01]  /*fa70*/  HFMA2 R35, R26, R35, R34 ;  /* 0x000000231a237231 */ /* 0x000fe20000000022 */
[----:B------:R-:W-:Y:S02]  /*fa80*/  HFMA2.MMA R34, R51, R36, R32 ;  /* 0x0000002433227235 */ /* 0x000fe40000000020 */
[----:B------:R-:W-:Y:S01]  /*fa90*/  HFMA2.MMA R107, R57, R37, R107 ;  /* 0x00000025396b7235 */ /* 0x000fe2000000006b */
[----:B------:R-:W-:-:S04]  /*faa0*/  HFMA2 R33, R52, R36, R33 ;  /* 0x0000002434217231 */ /* 0x000fc80000000021 */
[----:B------:R-:W-:Y:S01]  /*fab0*/  HFMA2 R32, R56, R37, R33 ;  /* 0x0000002538207231 */ /* 0x000fe20000000021 */
[----:B------:R-:W-:Y:S02]  /*fac0*/  HFMA2.MMA R34, R55, R37, R34 ;  /* 0x0000002537227235 */ /* 0x000fe40000000022 */
[----:B------:R-:W-:Y:S01]  /*fad0*/  HFMA2.MMA R33, R61, R38, R107 ;  /* 0x000000263d217235 */ /* 0x000fe2000000006b */
[----:B------:R-:W-:-:S04]  /*fae0*/  HFMA2 R35, R27, R36, R35 ;  /* 0x000000241b237231 */ /* 0x000fc80000000023 */
[----:B------:R-:W-:Y:S01]  /*faf0*/  HFMA2 R35, R54, R37, R35 ;  /* 0x0000002536237231 */ /* 0x000fe20000000023 */
[----:B------:R-:W-:Y:S02]  /*fb00*/  HFMA2.MMA R34, R59, R38, R34 ;  /* 0x000000263b227235 */ /* 0x000fe40000000022 */
[-C--:B------:R-:W-:Y:S01]  /*fb10*/  HFMA2.MMA R36, R66, R39.reuse, R33 ;  /* 0x0000002742247235 */ /* 0x080fe20000000021 */
[-C--:B------:R-:W-:Y:S02]  /*fb20*/  HFMA2 R32, R60, R38.reuse, R32 ;  /* 0x000000263c207231 */ /* 0x080fe40000000020 */
[----:B------:R-:W-:Y:S02]  /*fb30*/  HFMA2 R35, R58, R38, R35 ;  /* 0x000000263a237231 */ /* 0x000fe40000000023 */
[-C--:B------:R-:W-:Y:S01]  /*fb40*/  HFMA2 R37, R65, R39.reuse, R32 ;  /* 0x0000002741257231 */ /* 0x080fe20000000020 */
[----:B------:R-:W-:Y:S01]  /*fb50*/  HFMA2.MMA R38, R64, R39, R34 ;  /* 0x0000002740267235 */ /* 0x000fe20000000022 */
[----:B------:R-:W-:Y:S01]  /*fb60*/  HFMA2 R107, R63, R39, R35 ;  /* 0x000000273f6b7231 */ /* 0x000fe20000000023 */
[-C--:B-1----:R-:W-:Y:S01]  /*fb70*/  HFMA2.MMA R36, R70, R28.reuse, R36 ;  /* 0x0000001c46247235 */ /* 0x082fe20000000024 */
[----:B------:R-:W1:Y:S05]  /*fb80*/  LDS.128 R32, [UR5+0x200] ;  /* 0x00020005ff207984 */ /* 0x000e6a0008000c00 */
[----:B------:R-:W-:-:S02]  /*fb90*/  HFMA2.MMA R39, R68, R28, R38 ;  /* 0x0000001c44277235 */ /* 0x000fc40000000026 */
[-C--:B------:R-:W-:Y:S01]  /*fba0*/  HFMA2.MMA R38, R73, R29.reuse, R36 ;  /* 0x0000001d49267235 */ /* 0x080fe20000000024 */
[-C--:B------:R-:W-:Y:S02]  /*fbb0*/  HFMA2 R107, R67, R28.reuse, R107 ;  /* 0x0000001c436b7231 */ /* 0x080fe4000000006b */
[----:B------:R-:W-:Y:S02]  /*fbc0*/  HFMA2 R37, R69, R28, R37 ;  /* 0x0000001c45257231 */ /* 0x000fe40000000025 */
[-C--:B------:R-:W-:Y:S01]  /*fbd0*/  HFMA2 R107, R44, R29.reuse, R107 ;  /* 0x0000001d2c6b7231 */ /* 0x080fe2000000006b */
[----:B------:R-:W-:Y:S02]  /*fbe0*/  HFMA2.MMA R28, R71, R29, R39 ;  /* 0x0000001d471c7235 */ /* 0x000fe40000000027 */
[----:B------:R-:W-:Y:S01]  /*fbf0*/  HFMA2.MMA R38, R76, R30, R38 ;  /* 0x0000001e4c267235 */ /* 0x000fe20000000026 */
[----:B------:R-:W-:Y:S02]  /*fc00*/  HFMA2 R107, R45, R30, R107 ;  /* 0x0000001e2d6b7231 */ /* 0x000fe4000000006b */
[----:B------:R-:W-:-:S02]  /*fc10*/  HFMA2 R37, R72, R29, R37 ;  /* 0x0000001d48257231 */ /* 0x000fc40000000025 */
[----:B------:R-:W-:Y:S01]  /*fc20*/  HFMA2 R107, R46, R31, R107 ;  /* 0x0000001f2e6b7231 */ /* 0x000fe2000000006b */
[----:B------:R-:W-:Y:S02]  /*fc30*/  HFMA2.MMA R28, R74, R30, R28 ;  /* 0x0000001e4a1c7235 */ /* 0x000fe4000000001c */
[-C--:B------:R-:W-:Y:S01]  /*fc40*/  HFMA2.MMA R38, R79, R31.reuse, R38 ;  /* 0x0000001f4f267235 */ /* 0x080fe20000000026 */
[----:B0-----:R-:W-:Y:S02]  /*fc50*/  HFMA2 R107, R80, R40, R107 ;  /* 0x00000028506b7231 */ /* 0x001fe4000000006b */
[----:B------:R-:W-:Y:S02]  /*fc60*/  HFMA2 R39, R75, R30, R37 ;  /* 0x0000001e4b277231 */ /* 0x000fe40000000025 */
[----:B------:R-:W-:Y:S01]  /*fc70*/  HFMA2 R107, R47, R41, R107 ;  /* 0x000000292f6b7231 */ /* 0x000fe2000000006b */
[----:B------:R-:W-:Y:S02]  /*fc80*/  HFMA2.MMA R36, R77, R31, R28 ;  /* 0x0000001f4d247235 */ /* 0x000fe4000000001c */
[----:B------:R-:W-:Y:S01]  /*fc90*/  HFMA2.MMA R38, R86, R40, R38 ;  /* 0x0000002856267235 */ /* 0x000fe20000000026 */
[----:B------:R-:W-:-:S02]  /*fca0*/  HFMA2 R39, R78, R31, R39 ;  /* 0x0000001f4e277231 */ /* 0x000fc40000000027 */
[----:B------:R-:W0:Y:S01]  /*fcb0*/  LDS.128 R28, [UR5+0x210] ;  /* 0x00021005ff1c7984 */ /* 0x000e220008000c00 */
[----:B------:R-:W-:Y:S02]  /*fcc0*/  HFMA2 R107, R87, R42, R107 ;  /* 0x0000002a576b7231 */ /* 0x000fe4000000006b */
[----:B------:R-:W-:Y:S01]  /*fcd0*/  HFMA2 R39, R84, R40, R39 ;  /* 0x0000002854277231 */ /* 0x000fe20000000027 */
[----:B------:R-:W-:Y:S01]  /*fce0*/  HFMA2.MMA R36, R82, R40, R36 ;  /* 0x0000002852247235 */ /* 0x000fe20000000024 */
[----:B------:R-:W-:Y:S01]  /*fcf0*/  HFMA2 R40, R91, R43, R107 ;  /* 0x0000002b5b287231 */ /* 0x000fe2000000006b */
[----:B------:R-:W-:Y:S02]  /*fd00*/  HFMA2.MMA R38, R85, R41, R38 ;  /* 0x0000002955267235 */ /* 0x000fe40000000026 */
[-C--:B-1----:R-:W-:Y:S02]  /*fd10*/  HFMA2.MMA R107, R18, R32.reuse, RZ ;  /* 0x00000020126b7235 */ /* 0x082fe400000000ff */
[----:B------:R-:W-:Y:S01]  /*fd20*/  HFMA2.MMA R108, R16, R32, RZ ;  /* 0x00000020106c7235 */ /* 0x000fe200000000ff */
[----:B------:R-:W-:Y:S01]  /*fd30*/  HFMA2 R110, R15, R32, RZ.H0_H0 ;  /* 0x000000200f6e7231 */ /* 0x000fe200000400ff */
[----:B------:R-:W-:-:S02]  /*fd40*/  HFMA2.MMA R36, R81, R41, R36 ;  /* 0x0000002951247235 */ /* 0x000fc40000000024 */
[----:B------:R-:W-:Y:S02]  /*fd50*/  HFMA2.MMA R38, R90, R42, R38 ;  /* 0x0000002a5a267235 */ /* 0x000fe40000000026 */
[-C--:B------:R-:W-:Y:S01]  /*fd60*/  HFMA2.MMA R107, R21, R33.reuse, R107 ;  /* 0x00000021156b7235 */ /* 0x080fe2000000006b */
[----:B------:R-:W-:Y:S01]  /*fd70*/  HFMA2 R109, R17, R32, RZ.H0_H0 ;  /* 0x00000020116d7231 */ /* 0x000fe200000400ff */
[----:B------:R-:W-:Y:S01]  /*fd80*/  HFMA2.MMA R108, R19, R33, R108 ;  /* 0x00000021136c7235 */ /* 0x000fe2000000006c */
[----:B------:R-:W-:Y:S02]  /*fd90*/  HFMA2 R39, R83, R41, R39 ;  /* 0x0000002953277231 */ /* 0x000fe40000000027 */
[-C--:B------:R-:W-:Y:S01]  /*fda0*/  HFMA2 R32, R20, R33.reuse, R110 ;  /* 0x0000002114207231 */ /* 0x080fe2000000006e */
[----:B------:R-:W-:Y:S01]  /*fdb0*/  HFMA2.MMA R38, R94, R43, R38 ;  /* 0x0000002b5e267235 */ /* 0x000fe20000000026 */
[----:B------:R-:W-:Y:S01]  /*fdc0*/  HFMA2 R109, R22, R33, R109 ;  /* 0x00000021166d7231 */ /* 0x000fe2000000006d */
[----:B------:R-:W-:Y:S01]  /*fdd0*/  HFMA2.MMA R36, R88, R42, R36 ;  /* 0x0000002a58247235 */ /* 0x000fe20000000024 */
[----:B------:R-:W-:Y:S01]  /*fde0*/  HFMA2 R39, R89, R42, R39 ;  /* 0x0000002a59277231 */ /* 0x000fe20000000027 */
[-C--:B------:R-:W-:Y:S01]  /*fdf0*/  HFMA2.MMA R33, R62, R34.reuse, R107 ;  /* 0x000000223e217235 */ /* 0x080fe2000000006b */
[----:B------:R-:W-:Y:S01]  /*fe00*/  HFMA2 R107, R24, R34, R32 ;  /* 0x00000022186b7231 */ /* 0x000fe20000000020 */
[----:B------:R-:W-:Y:S01]  /*fe10*/  HFMA2.MMA R32, R23, R34, R108 ;  /* 0x0000002217207235 */ /* 0x000fe2000000006c */
[----:B------:R-:W-:-:S02]  /*fe20*/  HFMA2 R39, R93, R43, R39 ;  /* 0x0000002b5d277231 */ /* 0x000fc40000000027 */
[----:B------:R-:W-:Y:S01]  /*fe30*/  HFMA2 R110, R25, R34, R109 ;  /* 0x00000022196e7231 */ /* 0x000fe2000000006d */
[----:B------:R-:W-:Y:S01]  /*fe40*/  HFMA2.MMA R41, R92, R43, R36 ;  /* 0x0000002b5c297235 */ /* 0x000fe20000000024 */
[----:B------:R-:W-:Y:S02]  /*fe50*/  HADD2 R43, R38.H0_H0, R38.H1_H1 ;  /* 0x30000026262b7230 */ /* 0x000fe40000000800 */
[----:B------:R-:W-:Y:S01]  /*fe60*/  HADD2 R42, R39.H0_H0, R39.H1_H1 ;  /* 0x30000027272a7230 */ /* 0x000fe20000000800 */
[-C--:B------:R-:W-:Y:S01]  /*fe70*/  HFMA2.MMA R109, R48, R35.reuse, R32 ;  /* 0x00000023306d7235 */ /* 0x080fe20000000020 */
[----:B------:R-:W1:Y:S01]  /*fe80*/  LDS.128 R36, [UR5+0x220] ;  /* 0x00022005ff247984 */ /* 0x000e620008000c00 */
[----:B------:R-:W-:-:S06]  /*fe90*/  HFMA2.MMA R108, R50, R35, R33 ;  /* 0x00000023326c7235 */ /* 0x000fcc0000000021 */
[-C--:B0-----:R-:W-:Y:S02]  /*fea0*/  HFMA2.MMA R109, R51, R28.reuse, R109 ;  /* 0x0000001c336d7235 */ /* 0x081fe4000000006d */
[----:B------:R-:W-:Y:S01]  /*feb0*/  HFMA2.MMA R108, R53, R28, R108 ;  /* 0x0000001c356c7235 */ /* 0x000fe2000000006c */
[----:B------:R-:W-:-:S05]  /*fec0*/  HFMA2 R107, R49, R35, R107 ;  /* 0x00000023316b7231 */ /* 0x000fca000000006b */
[-C--:B------:R-:W-:Y:S02]  /*fed0*/  HFMA2.MMA R109, R55, R29.reuse, R109 ;  /* 0x0000001d376d7235 */ /* 0x080fe4000000006d */
[----:B------:R-:W-:Y:S01]  /*fee0*/  HFMA2.MMA R108, R57, R29, R108 ;  /* 0x0000001d396c7235 */ /* 0x000fe2000000006c */
[----:B------:R-:W-:-:S04]  /*fef0*/  HFMA2 R107, R52, R28, R107 ;  /* 0x0000001c346b7231 */ /* 0x000fc8000000006b */
[----:B------:R-:W-:Y:S01]  /*ff00*/  HFMA2 R107, R56, R29, R107 ;  /* 0x0000001d386b7231 */ /* 0x000fe2000000006b */
[-C--:B------:R-:W-:Y:S01]  /*ff10*/  HFMA2.MMA R109, R59, R30.reuse, R109 ;  /* 0x0000001e3b6d7235 */ /* 0x080fe2000000006d */
[----:B------:R-:W-:Y:S01]  /*ff20*/  HFMA2 R110, R26, R35, R110 ;  /* 0x000000231a6e7231 */ /* 0x000fe2000000006e */
[----:B------:R-:W-:Y:S01]  /*ff30*/  HFMA2.MMA R108, R61, R30, R108 ;  /* 0x0000001e3d6c7235 */ /* 0x000fe2000000006c */
[----:B------:R-:W-:Y:S01]  /*ff40*/  HFMA2 R107, R60, R30, R107 ;  /* 0x0000001e3c6b7231 */ /* 0x000fe2000000006b */
[----:B------:R-:W0:Y:S01]  /*ff50*/  LDS.128 R32, [UR5+0x230] ;  /* 0x00023005ff207984 */ /* 0x000e220008000c00 */
[----:B------:R-:W-:Y:S02]  /*ff60*/  HFMA2 R110, R27, R28, R110 ;  /* 0x0000001c1b6e7231 */ /* 0x000fe4000000006e */
[----:B------:R-:W-:Y:S01]  /*ff70*/  HFMA2 R28, R65, R31, R107 ;  /* 0x0000001f411c7231 */ /* 0x000fe2000000006b */
[-C--:B------:R-:W-:Y:S01]  /*ff80*/  HFMA2.MMA R107, R64, R31.reuse, R109 ;  /* 0x0000001f406b7235 */ /* 0x080fe2000000006d */
[----:B------:R-:W-:Y:S01]  /*ff90*/  HFMA2 R29, R54, R29, R110 ;  /* 0x0000001d361d7231 */ /* 0x000fe2000000006e */
[----:B------:R-:W-:-:S03]  /*ffa0*/  HFMA2.MMA R108, R66, R31, R108 ;  /* 0x0000001f426c7235 */ /* 0x000fc6000000006c */
[----:B------:R-:W-:-:S03]  /*ffb0*/  HFMA2 R29, R58, R30, R29 ;  /* 0x0000001e3a1d7231 */ /* 0x000fc6000000001d */
[-C--:B-1----:R-:W-:Y:S02]  /*ffc0*/  HFMA2.MMA R107, R68, R36.reuse, R107 ;  /* 0x00000024446b7235 */ /* 0x082fe4000000006b */
[----:B------:R-:W-:Y:S01]  /*ffd0*/  HFMA2.MMA R109, R70, R36, R108 ;  /* 0x00000024466d7235 */ /* 0x000fe2000000006c */
[----:B------:R-:W-:Y:S02]  /*ffe0*/  HFMA2 R110, R63, R31, R29 ;  /* 0x0000001f3f6e7231 */ /* 0x000fe4000000001d */
[-C--:B------:R-:W-:Y:S02]  /*fff0*/  HFMA2 R108, R69, R36.reuse, R28 ;  /* 0x00000024456c7231 */ /* 0x080fe4000000001c */
[----:B------:R-:W1:Y:S01]  /*10000*/  LDS.128 R28, [UR5+0x280] ;  /* 0x00028005ff1c7984 */ /* 0x000e620008000c00 */
        /* <DEDUP_REMOVED lines=12> */
[----:B------:R-:W-:-:S03]  /*100d0*/  HFMA2 R39, R46, R39, R110 ;  /* 0x000000272e277231 */ /* 0x000fc6000000006e */
[-C--:B0-----:R-:W-:Y:S02]  /*100e0*/  HFMA2.MMA R107, R82, R32.reuse, R107 ;  /* 0x00000020526b7235 */ /* 0x081fe4000000006b */
[----:B------:R-:W-:Y:S01]  /*100f0*/  HFMA2.MMA R110, R86, R32, R109 ;  /* 0x00000020566e7235 */ /* 0x000fe2000000006d */
[-C--:B------:R-:W-:Y:S02]  /*10100*/  HFMA2 R109, R84, R32.reuse, R108 ;  /* 0x00000020546d7231 */ /* 0x080fe4000000006c */
[----:B------:R-:W-:Y:S02]  /*10110*/  HFMA2 R108, R80, R32, R39 ;  /* 0x00000020506c7231 */ /* 0x000fe40000000027 */
[----:B------:R-:W0:Y:S01]  /*10120*/  LDS.128 R36, [UR5+0x290] ;  /* 0x00029005ff247984 */ /* 0x000e220008000c00 */
[-C--:B------:R-:W-:Y:S02]  /*10130*/  HFMA2.MMA R107, R81, R33.reuse, R107 ;  /* 0x00000021516b7235 */ /* 0x080fe4000000006b */
[----:B------:R-:W-:-:S02]  /*10140*/  HFMA2.MMA R32, R85, R33, R110 ;  /* 0x0000002155207235 */ /* 0x000fc4000000006e */
[----:B-1----:R-:W-:-:S04]  /*10150*/  HFMA2.MMA R118, R18, R28, RZ ;  /* 0x0000001c12767235 */ /* 0x002fc800000000ff */
[-C--:B------:R-:W-:Y:S02]  /*10160*/  HFMA2.MMA R107, R88, R34.reuse, R107 ;  /* 0x00000022586b7235 */ /* 0x080fe4000000006b */
[----:B------:R-:W-:Y:S01]  /*10170*/  HFMA2.MMA R32, R90, R34, R32 ;  /* 0x000000225a207235 */ /* 0x000fe20000000020 */
[-C--:B------:R-:W-:Y:S01]  /*10180*/  HFMA2 R109, R83, R33.reuse, R109 ;  /* 0x00000021536d7231 */ /* 0x080fe2000000006d */
[----:B------:R-:W-:Y:S02]  /*10190*/  HFMA2.MMA R116, R16, R28, RZ ;  /* 0x0000001c10747235 */ /* 0x000fe400000000ff */
        /* <DEDUP_REMOVED lines=8> */
[----:B------:R-:W-:Y:S01]  /*10220*/  HFMA2.MMA R118, R62, R30, R118 ;  /* 0x0000001e3e767235 */ /* 0x000fe20000000076 */
[----:B------:R-:W-:-:S03]  /*10230*/  HFMA2 R35, R91, R35, R108 ;  /* 0x000000235b237231 */ /* 0x000fc6000000006c */
[----:B------:R-:W-:Y:S02]  /*10240*/  HADD2 R108, R107.H0_H0, R107.H1_H1 ;  /* 0x3000006b6b6c7230 */ /* 0x000fe40000000800 */
[----:B------:R-:W-:Y:S01]  /*10250*/  HADD2 R110, R32.H0_H0, R32.H1_H1 ;  /* 0x30000020206e7230 */ /* 0x000fe20000000800 */
[----:B------:R-:W-:Y:S01]  /*10260*/  HFMA2.MMA R116, R23, R30, R116 ;  /* 0x0000001e17747235 */ /* 0x000fe20000000074 */
[----:B------:R-:W-:Y:S01]  /*10270*/  HADD2 R107, R35.H0_H0, R35.H1_H1 ;  /* 0x30000023236b7230 */ /* 0x000fe20000000800 */
[-C--:B------:R-:W-:Y:S01]  /*10280*/  HFMA2.MMA R118, R50, R31.reuse, R118 ;  /* 0x0000001f32767235 */ /* 0x080fe20000000076 */
[----:B------:R-:W1:Y:S05]  /*10290*/  LDS.128 R32, [UR5+0x2a0] ;  /* 0x0002a005ff207984 */ /* 0x000e6a0008000c00 */
[----:B------:R-:W-:-:S02]  /*102a0*/  HFMA2.MMA R116, R48, R31, R116 ;  /* 0x0000001f30747235 */ /* 0x000fc40000000074 */
[----:B0-----:R-:W-:Y:S01]  /*102b0*/  HFMA2.MMA R118, R53, R36, R118 ;  /* 0x0000002435767235 */ /* 0x001fe20000000076 */
[----:B------:R-:W-:-:S05]  /*102c0*/  HFMA2 R117, R15, R28, RZ.H0_H0 ;  /* 0x0000001c0f757231 */ /* 0x000fca00000400ff */
[----:B------:R-:W-:Y:S02]  /*102d0*/  HFMA2.MMA R116, R51, R36, R116 ;  /* 0x0000002433747235 */ /* 0x000fe40000000074 */
[-C--:B------:R-:W-:Y:S01]  /*102e0*/  HFMA2.MMA R118, R57, R37.reuse, R118 ;  /* 0x0000002539767235 */ /* 0x080fe20000000076 */
[----:B------:R-:W-:Y:S02]  /*102f0*/  HFMA2 R28, R17, R28, RZ.H0_H0 ;  /* 0x0000001c111c7231 */ /* 0x000fe400000400ff */
[-C--:B------:R-:W-:Y:S02]  /*10300*/  HFMA2 R117, R20, R29.reuse, R117 ;  /* 0x0000001d14757231 */ /* 0x080fe40000000075 */
[----:B------:R-:W-:Y:S01]  /*10310*/  HFMA2 R28, R22, R29, R28 ;  /* 0x0000001d161c7231 */ /* 0x000fe2000000001c */
[----:B------:R-:W-:Y:S01]  /*10320*/  HFMA2.MMA R116, R55, R37, R116 ;  /* 0x0000002537747235 */ /* 0x000fe20000000074 */
[-C--:B------:R-:W-:Y:S01]  /*10330*/  HFMA2 R117, R24, R30.reuse, R117 ;  /* 0x0000001e18757231 */ /* 0x080fe20000000075 */
[----:B------:R-:W-:Y:S01]  /*10340*/  HFMA2.MMA R118, R61, R38, R118 ;  /* 0x000000263d767235 */ /* 0x000fe20000000076 */
[----:B------:R-:W-:-:S02]  /*10350*/  HFMA2 R28, R25, R30, R28 ;  /* 0x0000001e191c7231 */ /* 0x000fc4000000001c */
[-C--:B------:R-:W-:Y:S02]  /*10360*/  HFMA2 R119, R49, R31.reuse, R117 ;  /* 0x0000001f31777231 */ /* 0x080fe40000000075 */
[----:B------:R-:W-:Y:S01]  /*10370*/  HFMA2 R117, R26, R31, R28 ;  /* 0x0000001f1a757231 */ /* 0x000fe2000000001c */
[----:B------:R-:W-:Y:S01]  /*10380*/  HFMA2.MMA R116, R59, R38, R116 ;  /* 0x000000263b747235 */ /* 0x000fe20000000074 */
[-C--:B------:R-:W-:Y:S01]  /*10390*/  HFMA2 R119, R52, R36.reuse, R119 ;  /* 0x0000002434777231 */ /* 0x080fe20000000077 */
[-C--:B------:R-:W-:Y:S01]  /*103a0*/  HFMA2.MMA R118, R66, R39.reuse, R118 ;  /* 0x0000002742767235 */ /* 0x080fe20000000076 */
[----:B------:R-:W-:Y:S01]  /*103b0*/  HFMA2 R117, R27, R36, R117 ;  /* 0x000000241b757231 */ /* 0x000fe20000000075 */
[----:B------:R-:W0:Y:S01]  /*103c0*/  LDS.128 R28, [UR5+0x2b0] ;  /* 0x0002b005ff1c7984 */ /* 0x000e220008000c00 */
[-C--:B------:R-:W-:Y:S02]  /*103d0*/  HFMA2 R119, R56, R37.reuse, R119 ;  /* 0x0000002538777231 */ /* 0x080fe40000000077 */
[----:B------:R-:W-:Y:S01]  /*103e0*/  HFMA2 R117, R54, R37, R117 ;  /* 0x0000002536757231 */ /* 0x000fe20000000075 */
[----:B------:R-:W-:Y:S01]  /*103f0*/  HFMA2.MMA R116, R64, R39, R116 ;  /* 0x0000002740747235 */ /* 0x000fe20000000074 */
[-C--:B------:R-:W-:Y:S01]  /*10400*/  HFMA2 R119, R60, R38.reuse, R119 ;  /* 0x000000263c777231 */ /* 0x080fe20000000077 */
[----:B-1----:R-:W-:Y:S01]  /*10410*/  HFMA2.MMA R118, R70, R32, R118 ;  /* 0x0000002046767235 */ /* 0x002fe20000000076 */
[----:B------:R-:W-:-:S02]  /*10420*/  HFMA2 R117, R58, R38, R117 ;  /* 0x000000263a757231 */ /* 0x000fc40000000075 */
[-C--:B------:R-:W-:Y:S02]  /*10430*/  HFMA2 R119, R65, R39.reuse, R119 ;  /* 0x0000002741777231 */ /* 0x080fe40000000077 */
[----:B------:R-:W-:Y:S01]  /*10440*/  HFMA2 R117, R63, R39, R117 ;  /* 0x000000273f757231 */ /* 0x000fe20000000075 */
[----:B------:R-:W-:Y:S01]  /*10450*/  HFMA2.MMA R116, R68, R32, R116 ;  /* 0x0000002044747235 */ /* 0x000fe20000000074 */
[-C--:B------:R-:W-:Y:S01]  /*10460*/  HFMA2 R36, R69, R32.reuse, R119 ;  /* 0x0000002045247231 */ /* 0x080fe20000000077 */
[-C--:B------:R-:W-:Y:S01]  /*10470*/  HFMA2.MMA R38, R73, R33.reuse, R118 ;  /* 0x0000002149267235 */ /* 0x080fe20000000076 */
[----:B------:R-:W-:Y:S02]  /*10480*/  HFMA2 R117, R67, R32, R117 ;  /* 0x0000002043757231 */ /* 0x000fe40000000075 */
[-C--:B------:R-:W-:Y:S02]  /*10490*/  HFMA2 R36, R72, R33.reuse, R36 ;  /* 0x0000002148247231 */ /* 0x080fe40000000024 */
[----:B------:R-:W-:Y:S01]  /*104a0*/  HFMA2 R117, R44, R33, R117 ;  /* 0x000000212c757231 */ /* 0x000fe20000000075 */
[----:B------:R-:W-:Y:S01]  /*104b0*/  HFMA2.MMA R32, R71, R33, R116 ;  /* 0x0000002147207235 */ /* 0x000fe20000000074 */
[----:B------:R-:W-:Y:S01]  /*104c0*/  HFMA2 R33, R75, R34, R36 ;  /* 0x000000224b217231 */ /* 0x000fe20000000024 */
[----:B------:R-:W-:-:S02]  /*104d0*/  HFMA2.MMA R116, R76, R34, R38 ;  /* 0x000000224c747235 */ /* 0x000fc40000000026 */
[----:B------:R-:W1:Y:S04]  /*104e0*/  LDS.128 R36, [UR5+0x300] ;  /* 0x00030005ff247984 */ /* 0x000e680008000c00 */
[----:B------:R-:W-:-:S08]  /*104f0*/  HFMA2.MMA R32, R74, R34, R32 ;  /* 0x000000224a207235 */ /* 0x000fd00000000020 */
[----:B------:R-:W-:Y:S01]  /*10500*/  HFMA2.MMA R32, R77, R35, R32 ;  /* 0x000000234d207235 */ /* 0x000fe20000000020 */
[----:B------:R-:W-:Y:S02]  /*10510*/  HFMA2 R117, R45, R34, R117 ;  /* 0x000000222d757231 */ /* 0x000fe40000000075 */
[----:B------:R-:W-:-:S05]  /*10520*/  HFMA2 R33, R78, R35, R33 ;  /* 0x000000234e217231 */ /* 0x000fca0000000021 */
[----:B0-----:R-:W-:Y:S01]  /*10530*/  HFMA2.MMA R32, R82, R28, R32 ;  /* 0x0000001c52207235 */ /* 0x001fe20000000020 */
[----:B------:R-:W-:Y:S02]  /*10540*/  HFMA2 R117, R46, R35, R117 ;  /* 0x000000232e757231 */ /* 0x000fe40000000075 */
[-C--:B------:R-:W-:Y:S01]  /*10550*/  HFMA2 R33, R84, R28.reuse, R33 ;  /* 0x0000001c54217231 */ /* 0x080fe20000000021 */
[----:B------:R-:W-:Y:S01]  /*10560*/  HFMA2.MMA R116, R79, R35, R116 ;  /* 0x000000234f747235 */ /* 0x000fe20000000074 */
[----:B------:R-:W-:Y:S02]  /*10570*/  HFMA2 R119, R80, R28, R117 ;  /* 0x0000001c50777231 */ /* 0x000fe40000000075 */
[----:B------:R-:W-:Y:S01]  /*10580*/  HFMA2 R117, R83, R29, R33 ;  /* 0x0000001d53757231 */ /* 0x000fe20000000021 */
[----:B------:R-:W-:Y:S02]  /*10590*/  HFMA2.MMA R118, R81, R29, R32 ;  /* 0x0000001d51767235 */ /* 0x000fe40000000020 */
[----:B------:R-:W0:Y:S02]  /*105a0*/  LDS.128 R32, [UR5+0x310] ;  /* 0x00031005ff207984 */ /* 0x000e240008000c00 */
[----:B------:R-:W-:-:S02]  /*105b0*/  HFMA2.MMA R116, R86, R28, R116 ;  /* 0x0000001c56747235 */ /* 0x000fc40000000074 */
[-C--:B-1----:R-:W-:Y:S02]  /*105c0*/  HFMA2.MMA R18, R18, R36.reuse, RZ ;  /* 0x0000002412127235 */ /* 0x082fe400000000ff */
[----:B------:R-:W-:Y:S01]  /*105d0*/  HFMA2.MMA R16, R16, R36, RZ ;  /* 0x0000002410107235 */ /* 0x000fe200000000ff */
[----:B------:R-:W-:-:S03]  /*105e0*/  HFMA2 R15, R15, R36, RZ.H0_H0 ;  /* 0x000000240f0f7231 */ /* 0x000fc600000400ff */
[----:B------:R-:W-:Y:S02]  /*105f0*/  HFMA2.MMA R116, R85, R29, R116 ;  /* 0x0000001d55747235 */ /* 0x000fe40000000074 */
[-C--:B------:R-:W-:Y:S01]  /*10600*/  HFMA2.MMA R18, R21, R37.reuse, R18 ;  /* 0x0000002515127235 */ /* 0x080fe20000000012 */
[----:B------:R-:W-:Y:S01]  /*10610*/  HFMA2 R15, R20, R37, R15 ;  /* 0x00000025140f7231 */ /* 0x000fe2000000000f */
[----:B------:R-:W-:Y:S01]  /*10620*/  HFMA2.MMA R20, R19, R37, R16 ;  /* 0x0000002513147235 */ /* 0x000fe20000000010 */
[----:B------:R-:W-:-:S03]  /*10630*/  HFMA2 R119, R47, R29, R119 ;  /* 0x0000001d2f777231 */ /* 0x000fc60000000077 */
[-C--:B------:R-:W-:Y:S02]  /*10640*/  HFMA2.MMA R116, R90, R30.reuse, R116 ;  /* 0x0000001e5a747235 */ /* 0x080fe40000000074 */
[----:B------:R-:W-:Y:S02]  /*10650*/  HFMA2.MMA R118, R88, R30, R118 ;  /* 0x0000001e58767235 */ /* 0x000fe40000000076 */
[-C--:B------:R-:W-:Y:S01]  /*10660*/  HFMA2.MMA R62, R62, R38.reuse, R18 ;  /* 0x000000263e3e7235 */ /* 0x080fe20000000012 */
[----:B------:R-:W-:Y:S01]  /*10670*/  HFMA2 R15, R24, R38, R15 ;  /* 0x00000026180f7231 */ /* 0x000fe2000000000f */
[----:B------:R-:W-:Y:S01]  /*10680*/  HFMA2.MMA R24, R23, R38, R20 ;  /* 0x0000002617187235 */ /* 0x000fe20000000014 */
[-C--:B------:R-:W-:Y:S02]  /*10690*/  HFMA2 R117, R89, R30.reuse, R117 ;  /* 0x0000001e59757231 */ /* 0x080fe40000000075 */
[----:B------:R-:W-:Y:S01]  /*106a0*/  HFMA2 R119, R87, R30, R119 ;  /* 0x0000001e57777231 */ /* 0x000fe20000000077 */
[-C--:B------:R-:W-:Y:S01]  /*106b0*/  HFMA2.MMA R116, R94, R31.reuse, R116 ;  /* 0x0000001f5e747235 */ /* 0x080fe20000000074 */
[-C--:B------:R-:W-:Y:S01]  /*106c0*/  HFMA2 R117, R93, R31.reuse, R117 ;  /* 0x0000001f5d757231 */ /* 0x080fe20000000075 */
[----:B------:R-:W-:Y:S01]  /*106d0*/  HFMA2.MMA R118, R92, R31, R118 ;  /* 0x0000001f5c767235 */ /* 0x000fe20000000076 */
[----:B------:R-:W-:Y:S01]  /*106e0*/  HFMA2 R119, R91, R31, R119 ;  /* 0x0000001f5b777231 */ /* 0x000fe20000000077 */
[-C--:B------:R-:W-:Y:S01]  /*106f0*/  HFMA2.MMA R62, R50, R39.reuse, R62 ;  /* 0x00000027323e7235 */ /* 0x080fe2000000003e */
[----:B------:R-:W1:Y:S01]  /*10700*/  LDS.128 R28, [UR5+0x320] ;  /* 0x00032005ff1c7984 */ /* 0x000e620008000c00 */
[----:B------:R-:W-:Y:S01]  /*10710*/  HFMA2 R17, R17, R36, RZ.H0_H0 ;  /* 0x0000002411117231 */ /* 0x000fe200000400ff */
[----:B------:R-:W-:-:S03]  /*10720*/  HFMA2.MMA R24, R48, R39, R24 ;  /* 0x0000002730187235 */ /* 0x000fc60000000018 */
[----:B------:R-:W-:Y:S02]  /*10730*/  HFMA2 R22, R22, R37, R17 ;  /* 0x0000002516167231 */ /* 0x000fe40000000011 */
[-C--:B0-----:R-:W-:Y:S01]  /*10740*/  HFMA2.MMA R62, R53, R32.reuse, R62 ;  /* 0x00000020353e7235 */ /* 0x081fe2000000003e */
[----:B------:R-:W-:Y:S01]  /*10750*/  HFMA2 R15, R49, R39, R15 ;  /* 0x00000027310f7231 */ /* 0x000fe2000000000f */
[----:B------:R-:W0:Y:S01]  /*10760*/  LDS.128 R16, [UR5+0x330] ;  /* 0x00033005ff107984 */ /* 0x000e220008000c00 */
[----:B------:R-:W-:Y:S01]  /*10770*/  HFMA2 R22, R25, R38, R22 ;  /* 0x0000002619167231 */ /* 0x000fe20000000016 */
[----:B------:R-:W-:-:S03]  /*10780*/  HFMA2.MMA R24, R51, R32, R24 ;  /* 0x0000002033187235 */ /* 0x000fc60000000018 */
[----:B------:R-:W-:Y:S01]  /*10790*/  HFMA2 R22, R26, R39, R22 ;  /* 0x000000271a167231 */ /* 0x000fe20000000016 */
[-C--:B------:R-:W-:Y:S01]  /*107a0*/  HFMA2.MMA R62, R57, R33.reuse, R62 ;  /* 0x00000021393e7235 */ /* 0x080fe2000000003e */
[-C--:B------:R-:W-:Y:S02]  /*107b0*/  HFMA2 R15, R52, R32.reuse, R15 ;  /* 0x00000020340f7231 */ /* 0x080fe4000000000f */
[----:B------:R-:W-:Y:S01]  /*107c0*/  HFMA2 R27, R27, R32, R22 ;  /* 0x000000201b1b7231 */ /* 0x000fe20000000016 */
[----:B------:R-:W-:Y:S01]  /*107d0*/  HFMA2.MMA R24, R55, R33, R24 ;  /* 0x0000002137187235 */ /* 0x000fe20000000018 */
[-C--:B------:R-:W-:Y:S02]  /*107e0*/  HFMA2 R15, R56, R33.reuse, R15 ;  /* 0x00000021380f7231 */ /* 0x080fe4000000000f */
[----:B------:R-:W-:Y:S01]  /*107f0*/  HFMA2 R27, R54, R33, R27 ;  /* 0x00000021361b7231 */ /* 0x000fe2000000001b */
[----:B------:R-:W-:-:S04]  /*10800*/  HFMA2.MMA R33, R61, R34, R62 ;  /* 0x000000223d217235 */ /* 0x000fc8000000003e */
[----:B------:R-:W-:Y:S01]  /*10810*/  HFMA2.MMA R32, R59, R34, R24 ;  /* 0x000000223b207235 */ /* 0x000fe20000000018 */
[----:B------:R-:W-:-:S03]  /*10820*/  HFMA2 R15, R60, R34, R15 ;  /* 0x000000223c0f7231 */ /* 0x000fc6000000000f */
[----:B------:R-:W-:Y:S01]  /*10830*/  HFMA2.MMA R33, R66, R35, R33 ;  /* 0x0000002342217235 */ /* 0x000fe20000000021 */
[----:B------:R-:W-:-:S03]  /*10840*/  HFMA2 R27, R58, R34, R27 ;  /* 0x000000223a1b7231 */ /* 0x000fc6000000001b */
[----:B------:R-:W-:-:S04]  /*10850*/  HFMA2.MMA R34, R64, R35, R32 ;  /* 0x0000002340227235 */ /* 0x000fc80000000020 */
[----:B-1----:R-:W-:-:S04]  /*10860*/  HFMA2.MMA R33, R70, R28, R33 ;  /* 0x0000001c46217235 */ /* 0x002fc80000000021 */
[----:B------:R-:W-:-:S04]  /*10870*/  HFMA2.MMA R34, R68, R28, R34 ;  /* 0x0000001c44227235 */ /* 0x000fc80000000022 */
[----:B------:R-:W-:-:S04]  /*10880*/  HFMA2.MMA R38, R73, R29, R33 ;  /* 0x0000001d49267235 */ /* 0x000fc80000000021 */
[----:B------:R-:W-:-:S04]  /*10890*/  HFMA2.MMA R37, R71, R29, R34 ;  /* 0x0000001d47257235 */ /* 0x000fc80000000022 */
[----:B------:R-:W-:-:S04]  /*108a0*/  HFMA2.MMA R38, R76, R30, R38 ;  /* 0x0000001e4c267235 */ /* 0x000fc80000000026 */
[----:B------:R-:W-:Y:S01]  /*108b0*/  HFMA2.MMA R37, R74, R30, R37 ;  /* 0x0000001e4a257235 */ /* 0x000fe20000000025 */
[----:B------:R-:W-:-:S03]  /*108c0*/  HFMA2 R27, R63, R35, R27 ;  /* 0x000000233f1b7231 */ /* 0x000fc6000000001b */
[----:B------:R-:W-:Y:S01]  /*108d0*/  HFMA2.MMA R38, R79, R31, R38 ;  /* 0x0000001f4f267235 */ /* 0x000fe20000000026 */
[----:B------:R-:W-:-:S03]  /*108e0*/  HFMA2 R22, R67, R28, R27 ;  /* 0x0000001c43167231 */ /* 0x000fc6000000001b */
[----:B------:R-:W-:Y:S01]  /*108f0*/  HFMA2.MMA R37, R77, R31, R37 ;  /* 0x0000001f4d257235 */ /* 0x000fe20000000025 */
[----:B------:R-:W-:Y:S02]  /*10900*/  HFMA2 R15, R65, R35, R15 ;  /* 0x00000023410f7231 */ /* 0x000fe4000000000f */
[-C--:B------:R-:W-:Y:S01]  /*10910*/  HFMA2 R22, R44, R29.reuse, R22 ;  /* 0x0000001d2c167231 */ /* 0x080fe20000000016 */
[-C--:B0-----:R-:W-:Y:S01]  /*10920*/  HFMA2.MMA R38, R86, R16.reuse, R38 ;  /* 0x0000001056267235 */ /* 0x081fe20000000026 */
[----:B------:R-:W-:Y:S02]  /*10930*/  HFMA2 R36, R69, R28, R15 ;  /* 0x0000001c45247231 */ /* 0x000fe4000000000f */
[-C--:B------:R-:W-:Y:S01]  /*10940*/  HFMA2 R23, R45, R30.reuse, R22 ;  /* 0x0000001e2d177231 */ /* 0x080fe20000000016 */
[----:B------:R-:W-:Y:S01]  /*10950*/  HFMA2.MMA R37, R82, R16, R37 ;  /* 0x0000001052257235 */ /* 0x000fe20000000025 */
[----:B------:R-:W-:Y:S02]  /*10960*/  HFMA2 R15, R72, R29, R36 ;  /* 0x0000001d480f7231 */ /* 0x000fe40000000024 */
[----:B------:R-:W-:Y:S01]  /*10970*/  HFMA2 R23, R46, R31, R23 ;  /* 0x0000001f2e177231 */ /* 0x000fe20000000017 */
[----:B------:R-:W-:Y:S01]  /*10980*/  HFMA2.MMA R45, R85, R17, R38 ;  /* 0x00000011552d7235 */ /* 0x000fe20000000026 */
[----:B------:R-:W-:-:S02]  /*10990*/  HFMA2 R39, R75, R30, R15 ;  /* 0x0000001e4b277231 */ /* 0x000fc4000000000f */
[-C--:B------:R-:W-:Y:S01]  /*109a0*/  HFMA2 R23, R80, R16.reuse, R23 ;  /* 0x0000001050177231 */ /* 0x080fe20000000017 */
[----:B------:R-:W-:Y:S01]  /*109b0*/  HFMA2.MMA R44, R81, R17, R37 ;  /* 0x00000011512c7235 */ /* 0x000fe20000000025 */
[----:B------:R-:W-:Y:S02]  /*109c0*/  HFMA2 R39, R78, R31, R39 ;  /* 0x0000001f4e277231 */ /* 0x000fe40000000027 */
[----:B------:R-:W-:Y:S01]  /*109d0*/  HFMA2 R23, R47, R17, R23 ;  /* 0x000000112f177231 */ /* 0x000fe20000000017 */
[----:B------:R-:W-:Y:S01]  /*109e0*/  HFMA2.MMA R47, R90, R18, R45 ;  /* 0x000000125a2f7235 */ /* 0x000fe2000000002d */
[----:B------:R-:W-:-:S03]  /*109f0*/  HFMA2 R39, R84, R16, R39 ;  /* 0x0000001054277231 */ /* 0x000fc60000000027 */
        /* <DEDUP_REMOVED lines=22> */
[----:B------:R-:W-:Y:S01]  /*10b60*/  HADD2 R23, R23.H0_H0, R23.H1_H1 ;  /* 0x3000001717177230 */ /* 0x000fe20000000800 */
        /* <DEDUP_REMOVED lines=29> */
[----:B------:R-:W-:Y:S01]  /*10d40*/  HFMA2 R7, R46, R111, R7 ;  /* 0x0000006f2e077231 */ /* 0x000fe20000000007 */
[----:B------:R-:W-:Y:S06]  /*10d50*/  @!P0 BRA P1, `(.L_x_3204) ;  /* 0xffffffcc005c8947 */ /* 0x000fec000083ffff */
.L_x_3203:
[----:B------:R-:W-:-:S04]  /*10d60*/  ISETP.GE.AND P0, PT, R121, R122, PT ;  /* 0x0000007a7900720c */ /* 0x000fc80003f06270 */
[----:B------:R-:W-:-:S13]  /*10d70*/  ISETP.GE.OR P0, PT, R121, R123, P0 ;  /* 0x0000007b7900720c */ /* 0x000fda0000706670 */
[----:B------:R-:W-:Y:S05]  /*10d80*/  @P0 BRA `(.L_x_3205) ;  /* 0x0000007400680947 */ /* 0x000fea0003800000 */
.L_x_3206:
        /* <DEDUP_REMOVED lines=10> */
[--C-:B0-----:R-:W-:Y:S02]  /*10e30*/  HADD2.F32 R53, -RZ, R37.reuse.H0_H0 ;  /* 0x20000025ff357230 */ /* 0x101fe40000004100 */
[----:B------:R-:W-:Y:S01]  /*10e40*/  HADD2.F32 R40, -RZ, R37.H1_H1 ;  /* 0x30000025ff287230 */ /* 0x000fe20000004100 */
[----:B------:R-:W-:Y:S02]  /*10e50*/  MOV R24, 0x2c00 ;  /* 0x00002c0000187802 */ /* 0x000fe40000000f00 */
[C---:B--2---:R-:W-:Y:S02]  /*10e60*/  LOP3.LUT R15, R16.reuse, 0xf000f, RZ, 0xc0, !PT ;  /* 0x000f000f100f7812 */ /* 0x044fe400078ec0ff */
[----:B------:R-:W-:Y:S02]  /*10e70*/  LOP3.LUT R26, R16, 0xf000f0, RZ, 0xc0, !PT ;  /* 0x00f000f0101a7812 */ /* 0x000fe400078ec0ff */
[----:B------:R-:W-:-:S02]  /*10e80*/  SHF.R.U32.HI R30, RZ, 0x8, R16 ;  /* 0x00000008ff1e7819 */ /* 0x000fc40000011610 */
[----:B---3--:R-:W-:Y:S02]  /*10e90*/  @!P0 IADD3 R114, R22, R121, RZ ;  /* 0x0000007916728210 */ /* 0x008fe40007ffe0ff */
[----:B------:R-:W-:Y:S02]  /*10ea0*/  LOP3.LUT R16, R17, 0xf000f, RZ, 0xc0, !PT ;  /* 0x000f000f11107812 */ /* 0x000fe400078ec0ff */
[C---:B------:R-:W-:Y:S02]  /*10eb0*/  LOP3.LUT R22, R18.reuse, 0xf000f, RZ, 0xc0, !PT ;  /* 0x000f000f12167812 */ /* 0x040fe400078ec0ff */
        /* <DEDUP_REMOVED lines=9> */
[----:B------:R-:W-:-:S02]  /*10f50*/  HADD2 R16, R15, -1032, -1032 ;  /* 0xe408e4080f107430 */ /* 0x000fc40000000000 */
[----:B------:R-:W-:Y:S02]  /*10f60*/  HADD2 R17, R17, -1032, -1032 ;  /* 0xe408e40811117430 */ /* 0x000fe40000000000 */
[----:B------:R-:W-:Y:S02]  /*10f70*/  HADD2 R18, R22, -1032, -1032 ;  /* 0xe408e40816127430 */ /* 0x000fe40000000000 */
[----:B------:R-:W-:Y:S01]  /*10f80*/  HADD2 R33, R27, -1032, -1032 ;  /* 0xe408e4081b217430 */ /* 0x000fe20000000000 */
[----:B------:R-:W-:Y:S01]  /*10f90*/  LOP3.LUT R34, R19, 0xf000f0, RZ, 0xc0, !PT ;  /* 0x00f000f013227812 */ /* 0x000fe200078ec0ff */
[--C-:B------:R-:W-:Y:S01]  /*10fa0*/  HADD2.F32 R15, -RZ, R16.reuse.H0_H0 ;  /* 0x20000010ff0f7230 */ /* 0x100fe20000004100 */
[----:B------:R-:W-:Y:S01]  /*10fb0*/  SHF.R.U32.HI R25, RZ, 0x8, R19 ;  /* 0x00000008ff197819 */ /* 0x000fe20000011613 */
[----:B------:R-:W-:Y:S01]  /*10fc0*/  HADD2.F32 R41, -RZ, R16.H1_H1 ;  /* 0x30000010ff297230 */ /* 0x000fe20000004100 */
[----:B------:R-:W0:Y:S01]  /*10fd0*/  LDS.64 R22, [UR5+0x8] ;  /* 0x00000805ff167984 */ /* 0x000e220008000a00 */
[----:B------:R-:W-:-:S02]  /*10fe0*/  HADD2.F32 R19, -RZ, R36.H0_H0 ;  /* 0x20000024ff137230 */ /* 0x000fc40000004100 */
[--C-:B------:R-:W-:Y:S02]  /*10ff0*/  HADD2.F32 R16, -RZ, R17.reuse.H0_H0 ;  /* 0x20000011ff107230 */ /* 0x100fe40000004100 */
[----:B------:R-:W-:Y:S02]  /*11000*/  HADD2.F32 R42, -RZ, R17.H1_H1 ;  /* 0x30000011ff2a7230 */ /* 0x000fe40000004100 */
[--C-:B------:R-:W-:Y:S02]  /*11010*/  HADD2.F32 R17, -RZ, R18.reuse.H0_H0 ;  /* 0x20000012ff117230 */ /* 0x100fe40000004100 */
[----:B------:R-:W-:Y:S02]  /*11020*/  HADD2.F32 R43, -RZ, R18.H1_H1 ;  /* 0x30000012ff2b7230 */ /* 0x000fe40000004100 */
[----:B------:R-:W-:Y:S01]  /*11030*/  HADD2.F32 R18, -RZ, R33.H0_H0 ;  /* 0x20000021ff127230 */ /* 0x000fe20000004100 */
[----:B------:R-:W-:Y:S01]  /*11040*/  LOP3.LUT R27, R26, 0x64006400, RZ, 0xfc, !PT ;  /* 0x640064001a1b7812 */ /* 0x000fe200078efcff */
[----:B------:R-:W-:-:S02]  /*11050*/  HADD2.F32 R36, -RZ, R36.H1_H1 ;  /* 0x30000024ff247230 */ /* 0x000fc40000004100 */
[----:B------:R-:W-:Y:S01]  /*11060*/  FFMA.FTZ R26, R15, R19, RZ ;  /* 0x000000130f1a7223 */ /* 0x000fe200000100ff */
[----:B------:R-:W-:Y:S01]  /*11070*/  HADD2.F32 R44, -RZ, R33.H1_H1 ;  /* 0x30000021ff2c7230 */ /* 0x000fe20000004100 */
[----:B------:R-:W-:Y:S01]  /*11080*/  LOP3.LUT R33, R32, 0x64006400, RZ, 0xfc, !PT ;  /* 0x6400640020217812 */ /* 0x000fe200078efcff */
[C---:B------:R-:W-:Y:S01]  /*11090*/  FFMA.FTZ R37, R19.reuse, R16, RZ ;  /* 0x0000001013257223 */ /* 0x040fe200000100ff */
[C---:B------:R-:W-:Y:S01]  /*110a0*/  FFMA.FTZ R32, R19.reuse, R17, RZ ;  /* 0x0000001113207223 */ /* 0x040fe200000100ff */
[----:B------:R-:W-:Y:S01]  /*110b0*/  FFMA.FTZ R19, R19, R18, RZ ;  /* 0x0000001213137223 */ /* 0x000fe200000100ff */
[----:B------:R-:W-:Y:S01]  /*110c0*/  FFMA.FTZ R35, R41, R36, R26 ;  /* 0x0000002429237223 */ /* 0x000fe2000001001a */
[C---:B------:R-:W-:Y:S01]  /*110d0*/  FFMA.FTZ R26, R36.reuse, R42, R37 ;  /* 0x0000002a241a7223 */ /* 0x040fe20000010025 */
[----:B------:R-:W-:Y:S01]  /*110e0*/  LOP3.LUT R31, R31, 0x64006400, RZ, 0xfc, !PT ;  /* 0x640064001f1f7812 */ /* 0x000fe200078efcff */
[----:B------:R-:W-:Y:S01]  /*110f0*/  FFMA.FTZ R37, R36, R44, R19 ;  /* 0x0000002c24257223 */ /* 0x000fe20000010013 */
[----:B------:R-:W-:-:S03]  /*11100*/  LOP3.LUT R19, R34, 0x64006400, RZ, 0xfc, !PT ;  /* 0x6400640022137812 */ /* 0x000fc600078efcff */
[-C--:B------:R-:W-:Y:S02]  /*11110*/  HFMA2 R31, R31, R24.reuse.H0_H0, -72, -72 ;  /* 0xd480d4801f1f7431 */ /* 0x080fe40000040018 */
[----:B------:R-:W-:-:S03]  /*11120*/  HFMA2 R19, R19, R24.H0_H0, -72, -72 ;  /* 0xd480d48013137431 */ /* 0x000fc60000040018 */
[----:B------:R-:W-:Y:S02]  /*11130*/  HADD2.F32 R50, -RZ, R31.H0_H0 ;  /* 0x2000001fff327230 */ /* 0x000fe40000004100 */
[--C-:B------:R-:W-:Y:S02]  /*11140*/  HADD2.F32 R46, -RZ, R19.reuse.H0_H0 ;  /* 0x20000013ff2e7230 */ /* 0x100fe40000004100 */
[-C--:B------:R-:W-:Y:S02]  /*11150*/  HFMA2 R27, R27, R24.reuse.H0_H0, -72, -72 ;  /* 0xd480d4801b1b7431 */ /* 0x080fe40000040018 */
[----:B------:R-:W-:Y:S02]  /*11160*/  HADD2.F32 R49, -RZ, R19.H1_H1 ;  /* 0x30000013ff317230 */ /* 0x000fe40000004100 */
[----:B------:R-:W-:Y:S02]  /*11170*/  HFMA2 R33, R33, R24.H0_H0, -72, -72 ;  /* 0xd480d48021217431 */ /* 0x000fe40000040018 */
[C---:B------:R-:W-:Y:S01]  /*11180*/  FFMA.FTZ R19, R53.reuse, R50, R26 ;  /* 0x0000003235137223 */ /* 0x040fe2000001001a */
[----:B------:R-:W-:Y:S01]  /*11190*/  FFMA.FTZ R26, R53, R46, R37 ;  /* 0x0000002e351a7223 */ /* 0x000fe20000010025 */
[----:B------:R-:W-:-:S02]  /*111a0*/  HADD2.F32 R52, -RZ, R27.H0_H0 ;  /* 0x2000001bff347230 */ /* 0x000fc40000004100 */
[----:B------:R-:W-:Y:S01]  /*111b0*/  FFMA.FTZ R32, R36, R43, R32 ;  /* 0x0000002b24207223 */ /* 0x000fe20000010020 */
[----:B------:R-:W-:Y:S02]  /*111c0*/  HADD2.F32 R48, -RZ, R27.H1_H1 ;  /* 0x3000001bff307230 */ /* 0x000fe40000004100 */
[----:B------:R-:W-:Y:S01]  /*111d0*/  FFMA.FTZ R58, R40, R49, R26 ;  /* 0x00000031283a7223 */ /* 0x000fe2000001001a */
[--C-:B------:R-:W-:Y:S01]  /*111e0*/  HADD2.F32 R45, -RZ, R33.reuse.H0_H0 ;  /* 0x20000021ff2d7230 */ /* 0x100fe20000004100 */
[----:B------:R-:W-:Y:S02]  /*111f0*/  LOP3.LUT R26, R28, 0xf000f, RZ, 0xc0, !PT ;  /* 0x000f000f1c1a7812 */ /* 0x000fe400078ec0ff */
[----:B------:R-:W-:Y:S01]  /*11200*/  LOP3.LUT R27, R25, 0xf000f, RZ, 0xc0, !PT ;  /* 0x000f000f191b7812 */ /* 0x000fe200078ec0ff */
[----:B------:R-:W-:Y:S02]  /*11210*/  HADD2.F32 R47, -RZ, R33.H1_H1 ;  /* 0x30000021ff2f7230 */ /* 0x000fe40000004100 */
[----:B------:R-:W-:Y:S01]  /*11220*/  FFMA.FTZ R32, R53, R45, R32 ;  /* 0x0000002d35207223 */ /* 0x000fe20000010020 */
[----:B------:R-:W-:Y:S01]  /*11230*/  HADD2.F32 R51, -RZ, R31.H1_H1 ;  /* 0x3000001fff337230 */ /* 0x000fe20000004100 */
[----:B------:R-:W-:-:S02]  /*11240*/  LOP3.LUT R26, R26, 0x64006400, RZ, 0xfc, !PT ;  /* 0x640064001a1a7812 */ /* 0x000fc400078efcff */
[----:B------:R-:W-:Y:S01]  /*11250*/  LOP3.LUT R27, R27, 0x64006400, RZ, 0xfc, !PT ;  /* 0x640064001b1b7812 */ /* 0x000fe200078efcff */
[C---:B------:R-:W-:Y:S01]  /*11260*/  FFMA.FTZ R59, R40.reuse, R47, R32 ;  /* 0x0000002f283b7223 */ /* 0x040fe20000010020 */
[--C-:B0-----:R-:W-:Y:S02]  /*11270*/  HADD2.F32 R34, -RZ, R22.reuse.H0_H0 ;  /* 0x20000016ff227230 */ /* 0x101fe40000004100 */
[----:B------:R-:W-:Y:S01]  /*11280*/  FFMA.FTZ R57, R40, R51, R19 ;  /* 0x0000003328397223 */ /* 0x000fe20000010013 */
[----:B------:R-:W-:Y:S01]  /*11290*/  HADD2.F32 R33, -RZ, R22.H1_H1 ;  /* 0x30000016ff217230 */ /* 0x000fe20000004100 */
[----:B------:R-:W-:Y:S01]  /*112a0*/  LOP3.LUT R22, R29, 0xf000f, RZ, 0xc0, !PT ;  /* 0x000f000f1d167812 */ /* 0x000fe200078ec0ff */
[----:B------:R-:W-:Y:S01]  /*112b0*/  HADD2 R31, R26, -1032, -1032 ;  /* 0xe408e4081a1f7430 */ /* 0x000fe20000000000 */
[----:B------:R-:W-:Y:S01]  /*112c0*/  LOP3.LUT R19, R30, 0xf000f, RZ, 0xc0, !PT ;  /* 0x000f000f1e137812 */ /* 0x000fe200078ec0ff */
[----:B------:R-:W-:Y:S02]  /*112d0*/  HADD2 R32, R27, -1032, -1032 ;  /* 0xe408e4081b207430 */ /* 0x000fe40000000000 */
[----:B------:R-:W0:Y:S01]  /*112e0*/  LDS.64 R26, [UR5+0x80] ;  /* 0x00008005ff1a7984 */ /* 0x000e220008000a00 */
[----:B------:R-:W-:-:S02]  /*112f0*/  LOP3.LUT R22, R22, 0x64006400, RZ, 0xfc, !PT ;  /* 0x6400640016167812 */ /* 0x000fc400078efcff */
[----:B------:R-:W-:Y:S01]  /*11300*/  LOP3.LUT R19, R19, 0x64006400, RZ, 0xfc, !PT ;  /* 0x6400640013137812 */ /* 0x000fe200078efcff */
[----:B------:R-:W-:Y:S02]  /*11310*/  HADD2.F32 R54, -RZ, R31.H0_H0 ;  /* 0x2000001fff367230 */ /* 0x000fe40000004100 */
[----:B------:R-:W-:Y:S02]  /*11320*/  HADD2 R22, R22, -1032, -1032 ;  /* 0xe408e40816167430 */ /* 0x000fe40000000000 */
[----:B------:R-:W-:Y:S01]  /*11330*/  FFMA.FTZ R35, R52, R53, R35 ;  /* 0x0000003534237223 */ /* 0x000fe20000010023 */
[----:B------:R-:W-:Y:S02]  /*11340*/  HADD2 R19, R19, -1032, -1032 ;  /* 0xe408e40813137430 */ /* 0x000fe40000000000 */
[----:B------:R-:W-:Y:S01]  /*11350*/  HADD2.F32 R53, -RZ, R32.H0_H0 ;  /* 0x20000020ff357230 */ /* 0x000fe20000004100 */
[----:B------:R-:W-:Y:S01]  /*11360*/  LOP3.LUT R30, R30, 0xf000f0, RZ, 0xc0, !PT ;  /* 0x00f000f01e1e7812 */ /* 0x000fe200078ec0ff */
[----:B------:R-:W-:-:S02]  /*11370*/  HADD2.F32 R55, -RZ, R22.H0_H0 ;  /* 0x20000016ff377230 */ /* 0x000fc40000004100 */
[----:B------:R-:W-:Y:S01]  /*11380*/  FFMA.FTZ R64, R34, R54, R59 ;  /* 0x0000003622407223 */ /* 0x000fe2000001003b */
[----:B------:R-:W-:Y:S01]  /*11390*/  FFMA.FTZ R35, R48, R40, R35 ;  /* 0x0000002830237223 */ /* 0x000fe20000010023 */
[--C-:B------:R-:W-:Y:S02]  /*113a0*/  HADD2.F32 R56, -RZ, R19.reuse.H0_H0 ;  /* 0x20000013ff387230 */ /* 0x100fe40000004100 */
[----:B------:R-:W-:Y:S01]  /*113b0*/  HADD2.F32 R59, -RZ, R19.H1_H1 ;  /* 0x30000013ff3b7230 */ /* 0x000fe20000004100 */
[----:B------:R-:W-:Y:S01]  /*113c0*/  LOP3.LUT R19, R30, 0x64006400, RZ, 0xfc, !PT ;  /* 0x640064001e137812 */ /* 0x000fe200078efcff */
[--C-:B------:R-:W-:Y:S01]  /*113d0*/  HADD2.F32 R40, -RZ, R23.reuse.H0_H0 ;  /* 0x20000017ff287230 */ /* 0x100fe20000004100 */
[----:B------:R-:W-:Y:S01]  /*113e0*/  LOP3.LUT R30, R25, 0xf000f0, RZ, 0xc0, !PT ;  /* 0x00f000f0191e7812 */ /* 0x000fe200078ec0ff */
[----:B------:R-:W-:Y:S02]  /*113f0*/  HADD2.F32 R37, -RZ, R23.H1_H1 ;  /* 0x30000017ff257230 */ /* 0x000fe40000004100 */
[----:B------:R-:W-:Y:S01]  /*11400*/  FFMA.FTZ R23, R34, R53, R58 ;  /* 0x0000003522177223 */ /* 0x000fe2000001003a */
[----:B------:R-:W-:-:S02]  /*11410*/  HADD2.F32 R60, -RZ, R32.H1_H1 ;  /* 0x30000020ff3c7230 */ /* 0x000fc40000004100 */
[----:B------:R-:W-:Y:S01]  /*11420*/  FFMA.FTZ R62, R34, R55, R57 ;  /* 0x00000037223e7223 */ /* 0x000fe20000010039 */
[----:B------:R-:W-:Y:S01]  /*11430*/  HADD2.F32 R57, -RZ, R31.H1_H1 ;  /* 0x3000001fff397230 */ /* 0x000fe20000004100 */
[----:B------:R-:W-:Y:S01]  /*11440*/  LOP3.LUT R28, R28, 0xf000f0, RZ, 0xc0, !PT ;  /* 0x00f000f01c1c7812 */ /* 0x000fe200078ec0ff */
[----:B------:R-:W-:Y:S01]  /*11450*/  FFMA.FTZ R36, R56, R34, R35 ;  /* 0x0000002238247223 */ /* 0x000fe20000010023 */
[----:B------:R-:W-:Y:S01]  /*11460*/  LOP3.LUT R29, R29, 0xf000f0, RZ, 0xc0, !PT ;  /* 0x00f000f01d1d7812 */ /* 0x000fe200078ec0ff */
[----:B------:R-:W-:Y:S01]  /*11470*/  HADD2.F32 R58, -RZ, R22.H1_H1 ;  /* 0x30000016ff3a7230 */ /* 0x000fe20000004100 */
[----:B------:R-:W-:Y:S01]  /*11480*/  LOP3.LUT R31, R30, 0x64006400, RZ, 0xfc, !PT ;  /* 0x640064001e1f7812 */ /* 0x000fe200078efcff */
[----:B------:R-:W-:Y:S01]  /*11490*/  FFMA.FTZ R34, R33, R60, R23 ;  /* 0x0000003c21227223 */ /* 0x000fe20000010017 */
[----:B------:R-:W-:Y:S01]  /*114a0*/  LOP3.LUT R25, R28, 0x64006400, RZ, 0xfc, !PT ;  /* 0x640064001c197812 */ /* 0x000fe200078efcff */
[----:B------:R-:W1:Y:S01]  /*114b0*/  LDS.64 R22, [UR5+0x88] ;  /* 0x00008805ff167984 */ /* 0x000e620008000a00 */
[----:B------:R-:W-:Y:S01]  /*114c0*/  LOP3.LUT R29, R29, 0x64006400, RZ, 0xfc, !PT ;  /* 0x640064001d1d7812 */ /* 0x000fe200078efcff */
[----:B------:R-:W-:-:S02]  /*114d0*/  HFMA2 R19, R19, R24.H0_H0, -72, -72 ;  /* 0xd480d48013137431 */ /* 0x000fc40000040018 */
[-C--:B------:R-:W-:Y:S02]  /*114e0*/  HFMA2 R31, R31, R24.reuse.H0_H0, -72, -72 ;  /* 0xd480d4801f1f7431 */ /* 0x080fe40000040018 */
[-C--:B------:R-:W-:Y:S02]  /*114f0*/  HFMA2 R25, R25, R24.reuse.H0_H0, -72, -72 ;  /* 0xd480d48019197431 */ /* 0x080fe40000040018 */
[----:B------:R-:W-:Y:S02]  /*11500*/  HADD2.F32 R61, -RZ, R19.H0_H0 ;  /* 0x20000013ff3d7230 */ /* 0x000fe40000004100 */
[----:B------:R-:W-:Y:S02]  /*11510*/  HFMA2 R29, R29, R24.H0_H0, -72, -72 ;  /* 0xd480d4801d1d7431 */ /* 0x000fe40000040018 */
[----:B------:R-:W-:Y:S02]  /*11520*/  HADD2.F32 R67, -RZ, R31.H0_H0 ;  /* 0x2000001fff437230 */ /* 0x000fe40000004100 */
[----:B------:R-:W-:Y:S01]  /*11530*/  FFMA.FTZ R36, R59, R33, R36 ;  /* 0x000000213b247223 */ /* 0x000fe20000010024 */
[C---:B------:R-:W-:Y:S01]  /*11540*/  FFMA.FTZ R35, R33.reuse, R58, R62 ;  /* 0x0000003a21237223 */ /* 0x040fe2000001003e */
[----:B------:R-:W-:Y:S01]  /*11550*/  FFMA.FTZ R32, R33, R57, R64 ;  /* 0x0000003921207223 */ /* 0x000fe20000010040 */
[----:B------:R-:W-:-:S02]  /*11560*/  HADD2.F32 R65, -RZ, R25.H0_H0 ;  /* 0x20000019ff417230 */ /* 0x000fc40000004100 */
[----:B------:R-:W-:Y:S02]  /*11570*/  HADD2.F32 R62, -RZ, R19.H1_H1 ;  /* 0x30000013ff3e7230 */ /* 0x000fe40000004100 */
[----:B------:R-:W-:Y:S01]  /*11580*/  FFMA.FTZ R19, R61, R40, R36 ;  /* 0x000000283d137223 */ /* 0x000fe20000010024 */
[--C-:B------:R-:W-:Y:S02]  /*11590*/  HADD2.F32 R63, -RZ, R29.reuse.H0_H0 ;  /* 0x2000001dff3f7230 */ /* 0x100fe40000004100 */
[----:B------:R-:W-:Y:S02]  /*115a0*/  HADD2.F32 R64, -RZ, R29.H1_H1 ;  /* 0x3000001dff407230 */ /* 0x000fe40000004100 */
[----:B------:R-:W-:Y:S01]  /*115b0*/  FFMA.FTZ R29, R40, R67, R34 ;  /* 0x00000043281d7223 */ /* 0x000fe20000010022 */
[----:B------:R-:W-:Y:S02]  /*115c0*/  HADD2.F32 R68, -RZ, R31.H1_H1 ;  /* 0x3000001fff447230 */ /* 0x000fe40000004100 */
[----:B------:R-:W-:-:S02]  /*115d0*/  HADD2.F32 R66, -RZ, R25.H1_H1 ;  /* 0x30000019ff427230 */ /* 0x000fc40000004100 */
[----:B------:R-:W-:Y:S01]  /*115e0*/  FFMA.FTZ R25, R40, R65, R32 ;  /* 0x0000004128197223 */ /* 0x000fe20000010020 */
[----:B------:R-:W-:Y:S01]  /*115f0*/  FFMA.FTZ R30, R62, R37, R19 ;  /* 0x000000253e1e7223 */ /* 0x000fe20000010013 */
[----:B------:R-:W-:Y:S01]  /*11600*/  FFMA.FTZ R32, R37, R68, R29 ;  /* 0x0000004425207223 */ /* 0x000fe2000001001d */
[--C-:B0-----:R-:W-:Y:S02]  /*11610*/  HADD2.F32 R19, -RZ, R26.reuse.H0_H0 ;  /* 0x2000001aff137230 */ /* 0x101fe40000004100 */
[----:B------:R-:W-:Y:S02]  /*11620*/  HADD2.F32 R29, -RZ, R26.H1_H1 ;  /* 0x3000001aff1d7230 */ /* 0x000fe40000004100 */
[--C-:B------:R-:W-:Y:S02]  /*11630*/  HADD2.F32 R31, -RZ, R27.reuse.H0_H0 ;  /* 0x2000001bff1f7230 */ /* 0x100fe40000004100 */
[----:B------:R-:W-:Y:S02]  /*11640*/  HADD2.F32 R36, -RZ, R27.H1_H1 ;  /* 0x3000001bff247230 */ /* 0x000fe40000004100 */
[----:B------:R-:W0:Y:S01]  /*11650*/  LDS.64 R26, [UR5+0x100] ;  /* 0x00010005ff1a7984 */ /* 0x000e220008000a00 */
[----:B------:R-:W-:Y:S01]  /*11660*/  FFMA.FTZ R28, R40, R63, R35 ;  /* 0x0000003f281c7223 */ /* 0x000fe20000010023 */
        /* <DEDUP_REMOVED lines=18> */
[-C--:B------:R-:W-:Y:S01]  /*11790*/  FFMA.FTZ R19, R48, R36.reuse, R19 ;  /* 0x0000002430137223 */ /* 0x080fe20000010013 */
[----:B------:R-:W1:Y:S01]  /*117a0*/  LDS.64 R22, [UR5+0x108] ;  /* 0x00010805ff167984 */ /* 0x000e620008000a00 */
        /* <DEDUP_REMOVED lines=14> */
[--C-:B0-----:R-:W-:Y:S01]  /*11890*/  HADD2.F32 R19, -RZ, R26.reuse.H0_H0 ;  /* 0x2000001aff137230 */ /* 0x101fe20000004100 */
[----:B----4-:R-:W-:Y:S01]  /*118a0*/  @!P0 PRMT R111, R21, 0x7610, R111 ;  /* 0x00007610156f8816 */ /* 0x010fe2000000006f */
[----:B------:R-:W-:Y:S01]  /*118b0*/  FFMA.FTZ R36, R64, R31, R29 ;  /* 0x0000001f40247223 */ /* 0x000fe2000001001d */
[----:B------:R-:W-:Y:S01]  /*118c0*/  @!P0 PRMT R112, R20, 0x7610, R112 ;  /* 0x0000761014708816 */ /* 0x000fe20000000070 */
[----:B------:R-:W-:-:S02]  /*118d0*/  HADD2.F32 R26, -RZ, R26.H1_H1 ;  /* 0x3000001aff1a7230 */ /* 0x000fc40000004100 */
[-C--:B------:R-:W-:Y:S01]  /*118e0*/  FFMA.FTZ R29, R18, R19.reuse, RZ ;  /* 0x00000013121d7223 */ /* 0x080fe200000100ff */
[----:B------:R-:W-:Y:S01]  /*118f0*/  @!P0 PRMT R111, R111, 0x7610, R21 ;  /* 0x000076106f6f8816 */ /* 0x000fe20000000015 */
[--C-:B------:R-:W-:Y:S01]  /*11900*/  HADD2.F32 R21, -RZ, R27.reuse.H0_H0 ;  /* 0x2000001bff157230 */ /* 0x100fe20000004100 */
[----:B------:R-:W-:Y:S01]  /*11910*/  @!P0 PRMT R112, R112, 0x7610, R20 ;  /* 0x0000761070708816 */ /* 0x000fe20000000014 */
        /* <DEDUP_REMOVED lines=9> */
[-C--:B------:R-:W-:Y:S01]  /*119b0*/  FFMA.FTZ R20, R50, R21.reuse, R27 ;  /* 0x0000001532147223 */ /* 0x080fe2000001001b */
[----:B------:R-:W-:Y:S01]  /*119c0*/  FFMA.FTZ R72, R45, R21, R72 ;  /* 0x000000152d487223 */ /* 0x000fe20000010048 */
[----:B------:R-:W-:Y:S01]  /*119d0*/  FFMA.FTZ R76, R49, R70, R26 ;  /* 0x00000046314c7223 */ /* 0x000fe2000001001a */
[----:B------:R-:W-:-:S04]  /*119e0*/  IMAD.WIDE R26, R113, 0x4, R38 ;  /* 0x00000004711a7825 */ /* 0x000fc800078e0226 */
[-C--:B------:R-:W-:Y:S01]  /*119f0*/  FFMA.FTZ R34, R68, R31.reuse, R35 ;  /* 0x0000001f44227223 */ /* 0x080fe20000010023 */
[----:B------:R-:W-:Y:S01]  /*11a00*/  FFMA.FTZ R33, R66, R31, R33 ;  /* 0x0000001f42217223 */ /* 0x000fe20000010021 */
[-C--:B------:R-:W-:Y:S01]  /*11a10*/  FFMA.FTZ R35, R47, R70.reuse, R72 ;  /* 0x000000462f237223 */ /* 0x080fe20000010048 */
[----:B------:R-:W-:Y:S01]  /*11a20*/  FFMA.FTZ R19, R52, R21, R19 ;  /* 0x0000001534137223 */ /* 0x000fe20000010013 */
[----:B------:R-:W-:Y:S01]  /*11a30*/  FFMA.FTZ R74, R51, R70, R20 ;  /* 0x00000046334a7223 */ /* 0x000fe20000010014 */
[--C-:B-1----:R-:W-:Y:S02]  /*11a40*/  HADD2.F32 R38, -RZ, R22.reuse.H0_H0 ;  /* 0x20000016ff267230 */ /* 0x102fe40000004100 */
[----:B------:R-:W-:Y:S02]  /*11a50*/  HADD2.F32 R29, -RZ, R22.H1_H1 ;  /* 0x30000016ff1d7230 */ /* 0x000fe40000004100 */
[--C-:B------:R-:W-:Y:S02]  /*11a60*/  HADD2.F32 R72, -RZ, R23.reuse.H0_H0 ;  /* 0x20000017ff487230 */ /* 0x100fe40000004100 */
[----:B------:R-:W-:-:S02]  /*11a70*/  HADD2.F32 R31, -RZ, R23.H1_H1 ;  /* 0x30000017ff1f7230 */ /* 0x000fc40000004100 */
[----:B------:R-:W2:Y:S01]  /*11a80*/  LDG.E.128.CONSTANT R20, desc[UR8][R26.64] ;  /* 0x000000081a147981 */ /* 0x000ea2000c1e9d00 */
[----:B------:R-:W-:-:S04]  /*11a90*/  FFMA.FTZ R19, R48, R70, R19 ;  /* 0x0000004630137223 */ /* 0x000fc80000010013 */
        /* <DEDUP_REMOVED lines=8> */
[C---:B------:R-:W-:Y:S01]  /*11b20*/  FFMA.FTZ R28, R37.reuse, R64, R28 ;  /* 0x00000040251c7223 */ /* 0x040fe2000001001c */
[----:B------:R-:W-:Y:S01]  /*11b30*/  FFMA.FTZ R25, R37, R66, R25 ;  /* 0x0000004225197223 */ /* 0x000fe20000010019 */
[-C--:B------:R-:W-:Y:S01]  /*11b40*/  FFMA.FTZ R35, R61, R72.reuse, R70 ;  /* 0x000000483d237223 */ /* 0x080fe20000010046 */
[-C--:B------:R-:W-:Y:S01]  /*11b50*/  FFMA.FTZ R37, R63, R72.reuse, R38 ;  /* 0x000000483f257223 */ /* 0x080fe20000010026 */
[-C--:B------:R-:W-:Y:S01]  /*11b60*/  FFMA.FTZ R39, R65, R72.reuse, R74 ;  /* 0x0000004841277223 */ /* 0x080fe2000001004a */
[----:B------:R-:W-:Y:S01]  /*11b70*/  FFMA.FTZ R71, R67, R72, R76 ;  /* 0x0000004843477223 */ /* 0x000fe2000001004c */
[----:B------:R-:W-:-:S02]  /*11b80*/  HADD2.F32 R29, -RZ, R112.H0_H0 ;  /* 0x20000070ff1d7230 */ /* 0x000fc40000004100 */
[----:B------:R-:W-:Y:S02]  /*11b90*/  HADD2.F32 R19, -RZ, R112.H1_H1 ;  /* 0x30000070ff137230 */ /* 0x000fe40000004100 */
[-C--:B------:R-:W-:Y:S01]  /*11ba0*/  FFMA.FTZ R70, R62, R31.reuse, R35 ;  /* 0x0000001f3e467223 */ /* 0x080fe20000010023 */
[-C--:B------:R-:W-:Y:S01]  /*11bb0*/  FFMA.FTZ R72, R64, R31.reuse, R37 ;  /* 0x0000001f40487223 */ /* 0x080fe20000010025 */
[-C--:B------:R-:W-:Y:S01]  /*11bc0*/  FFMA.FTZ R69, R66, R31.reuse, R39 ;  /* 0x0000001f42457223 */ /* 0x080fe20000010027 */
[----:B------:R-:W-:Y:S01]  /*11bd0*/  FFMA.FTZ R74, R68, R31, R71 ;  /* 0x0000001f444a7223 */ /* 0x000fe20000010047 */
[----:B------:R-:W-:Y:S01]  /*11be0*/  FMUL.FTZ R30, R30, R29 ;  /* 0x0000001d1e1e7220 */ /* 0x000fe20000410000 */
[----:B------:R-:W-:Y:S01]  /*11bf0*/  FMUL.FTZ R31, R28, R19 ;  /* 0x000000131c1f7220 */ /* 0x000fe20000410000 */
[----:B------:R-:W-:Y:S01]  /*11c00*/  MOV R39, R14 ;  /* 0x0000000e00277202 */ /* 0x000fe20000000f00 */
[----:B------:R-:W-:Y:S02]  /*11c10*/  HADD2.F32 R28, -RZ, R111.H0_H0 ;  /* 0x2000006fff1c7230 */ /* 0x000fe40000004100 */
[----:B------:R-:W-:-:S02]  /*11c20*/  F2FP.F16.F32.PACK_AB R14, RZ, R30 ;  /* 0x0000001eff0e723e */ /* 0x000fc400000000ff */
[----:B------:R-:W-:Y:S02]  /*11c30*/  F2FP.F16.F32.PACK_AB R35, RZ, R31 ;  /* 0x0000001fff23723e */ /* 0x000fe400000000ff */
[----:B------:R-:W0:Y:S01]  /*11c40*/  LDS.64 R30, [UR5+0x180] ;  /* 0x00018005ff1e7984 */ /* 0x000e220008000a00 */
[----:B------:R-:W-:Y:S01]  /*11c50*/  FMUL.FTZ R37, R36, R19 ;  /* 0x0000001324257220 */ /* 0x000fe20000410000 */
[----:B------:R-:W-:Y:S01]  /*11c60*/  FMUL.FTZ R36, R25, R28 ;  /* 0x0000001c19247220 */ /* 0x000fe20000410000 */
[----:B------:R-:W-:-:S05]  /*11c70*/  HADD2.F32 R25, -RZ, R111.H1_H1 ;  /* 0x3000006fff197230 */ /* 0x000fca0000004100 */
[----:B------:R-:W-:Y:S01]  /*11c80*/  FMUL.FTZ R32, R32, R25 ;  /* 0x0000001920207220 */ /* 0x000fe20000410000 */
[----:B------:R-:W-:Y:S01]  /*11c90*/  FMUL.FTZ R33, R33, R28 ;  /* 0x0000001c21217220 */ /* 0x000fe20000410000 */
[----:B------:R-:W-:-:S03]  /*11ca0*/  F2FP.F16.F32.PACK_AB R36, RZ, R36 ;  /* 0x00000024ff24723e */ /* 0x000fc600000000ff */
[----:B------:R-:W-:Y:S01]  /*11cb0*/  F2FP.F16.F32.PACK_AB R32, RZ, R32 ;  /* 0x00000020ff20723e */ /* 0x000fe200000000ff */
[----:B------:R-:W-:Y:S01]  /*11cc0*/  FMUL.FTZ R38, R34, R25 ;  /* 0x0000001922267220 */ /* 0x000fe20000410000 */
[----:B------:R-:W-:Y:S02]  /*11cd0*/  F2FP.F16.F32.PACK_AB R34, RZ, R33 ;  /* 0x00000021ff22723e */ /* 0x000fe400000000ff */
[----:B------:R-:W-:Y:S02]  /*11ce0*/  PRMT R36, R36, 0x5410, R32 ;  /* 0x0000541024247816 */ /* 0x000fe40000000020 */
[----:B------:R-:W1:Y:S01]  /*11cf0*/  LDS.64 R32, [UR5+0x188] ;  /* 0x00018805ff207984 */ /* 0x000e620008000a00 */
[----:B------:R-:W-:Y:S01]  /*11d00*/  FMUL.FTZ R40, R40, R29 ;  /* 0x0000001d28287220 */ /* 0x000fe20000410000 */
[----:B------:R-:W-:Y:S01]  /*11d10*/  FMUL.FTZ R69, R69, R28 ;  /* 0x0000001c45457220 */ /* 0x000fe20000410000 */
[----:B------:R-:W-:Y:S01]  /*11d20*/  FMUL.FTZ R74, R74, R25 ;  /* 0x000000194a4a7220 */ /* 0x000fe20000410000 */
[----:B------:R-:W-:-:S02]  /*11d30*/  F2FP.F16.F32.PACK_AB R38, RZ, R38 ;  /* 0x00000026ff26723e */ /* 0x000fc400000000ff */
[----:B------:R-:W-:Y:S02]  /*11d40*/  F2FP.F16.F32.PACK_AB R40, RZ, R40 ;  /* 0x00000028ff28723e */ /* 0x000fe400000000ff */
[----:B------:R-:W-:Y:S01]  /*11d50*/  F2FP.F16.F32.PACK_AB R37, RZ, R37 ;  /* 0x00000025ff25723e */ /* 0x000fe200000000ff */
[----:B------:R-:W-:Y:S01]  /*11d60*/  FMUL.FTZ R70, R70, R29 ;  /* 0x0000001d46467220 */ /* 0x000fe20000410000 */
[----:B------:R-:W-:Y:S01]  /*11d70*/  PRMT R34, R34, 0x5410, R38 ;  /* 0x0000541022227816 */ /* 0x000fe20000000026 */
[----:B------:R-:W-:Y:S01]  /*11d80*/  FMUL.FTZ R72, R72, R19 ;  /* 0x0000001348487220 */ /* 0x000fe20000410000 */
[----:B------:R-:W-:Y:S02]  /*11d90*/  F2FP.F16.F32.PACK_AB R69, RZ, R69 ;  /* 0x00000045ff45723e */ /* 0x000fe400000000ff */
[----:B------:R-:W-:Y:S02]  /*11da0*/  F2FP.F16.F32.PACK_AB R74, RZ, R74 ;  /* 0x0000004aff4a723e */ /* 0x000fe400000000ff */
[----:B------:R-:W-:Y:S01]  /*11db0*/  PRMT R40, R40, 0x5410, R37 ;  /* 0x0000541028287816 */ /* 0x000fe20000000025 */
[----:B------:R-:W-:Y:S01]  /*11dc0*/  HADD2 R38, R34, R2 ;  /* 0x0000000222267230 */ /* 0x000fe20000000000 */
[----:B------:R-:W-:-:S02]  /*11dd0*/  PRMT R69, R69, 0x5410, R74 ;  /* 0x0000541045457816 */ /* 0x000fc4000000004a */
[----:B------:R-:W-:Y:S01]  /*11de0*/  PRMT R14, R14, 0x5410, R35 ;  /* 0x000054100e0e7816 */ /* 0x000fe20000000023 */
[----:B0-----:R-:W-:Y:S01]  /*11df0*/  HADD2.F32 R2, -RZ, R30.H0_H0 ;  /* 0x2000001eff027230 */ /* 0x001fe20000004100 */
[----:B------:R-:W-:Y:S01]  /*11e00*/  F2FP.F16.F32.PACK_AB R70, RZ, R70 ;  /* 0x00000046ff46723e */ /* 0x000fe200000000ff */
[----:B------:R-:W0:Y:S01]  /*11e10*/  LDS.64 R34, [UR5+0x200] ;  /* 0x00020005ff227984 */ /* 0x000e220008000a00 */
[----:B------:R-:W-:Y:S01]  /*11e20*/  F2FP.F16.F32.PACK_AB R72, RZ, R72 ;  /* 0x00000048ff48723e */ /* 0x000fe200000000ff */
[----:B------:R-:W-:Y:S01]  /*11e30*/  HADD2 R37, R40, R8 ;  /* 0x0000000828257230 */ /* 0x000fe20000000000 */
[----:B------:R-:W-:Y:S01]  /*11e40*/  HFMA2.MMA R40, R36, 1, 1, R13 ;  /* 0x3c003c0024287835 */ /* 0x000fe2000000000d */
[----:B------:R-:W-:Y:S01]  /*11e50*/  HADD2.F32 R30, -RZ, R30.H1_H1 ;  /* 0x3000001eff1e7230 */ /* 0x000fe20000004100 */
[----:B------:R-:W-:Y:S01]  /*11e60*/  PRMT R70, R70, 0x5410, R72 ;  /* 0x0000541046467816 */ /* 0x000fe20000000048 */
[----:B------:R-:W-:Y:S01]  /*11e70*/  HFMA2.MMA R36, R69, 1, 1, R10 ;  /* 0x3c003c0045247835 */ /* 0x000fe2000000000a */
[----:B------:R-:W-:-:S02]  /*11e80*/  HADD2.F32 R13, -RZ, R31.H0_H0 ;  /* 0x2000001fff0d7230 */ /* 0x000fc40000004100 */
[----:B------:R-:W-:Y:S02]  /*11e90*/  HADD2.F32 R10, -RZ, R31.H1_H1 ;  /* 0x3000001fff0a7230 */ /* 0x000fe40000004100 */
[-C--:B------:R-:W-:Y:S01]  /*11ea0*/  FFMA.FTZ R31, R16, R2.reuse, RZ ;  /* 0x00000002101f7223 */ /* 0x080fe200000100ff */
[----:B------:R-:W-:Y:S01]  /*11eb0*/  HFMA2.MMA R39, R14, 1, 1, R39 ;  /* 0x3c003c000e277835 */ /* 0x000fe20000000027 */
[----:B------:R-:W-:Y:S01]  /*11ec0*/  FFMA.FTZ R8, R15, R2, RZ ;  /* 0x000000020f087223 */ /* 0x000fe200000100ff */
[----:B------:R-:W-:Y:S01]  /*11ed0*/  HFMA2.MMA R14, R70, 1, 1, R5 ;  /* 0x3c003c00460e7835 */ /* 0x000fe20000000005 */
[----:B------:R-:W-:Y:S01]  /*11ee0*/  FFMA.FTZ R31, R42, R30, R31 ;  /* 0x0000001e2a1f7223 */ /* 0x000fe2000001001f */
[-C--:B------:R-:W-:Y:S01]  /*11ef0*/  FFMA.FTZ R70, R17, R2.reuse, RZ ;  /* 0x0000000211467223 */ /* 0x080fe200000100ff */
[----:B------:R-:W-:Y:S01]  /*11f00*/  FFMA.FTZ R69, R18, R2, RZ ;  /* 0x0000000212457223 */ /* 0x000fe200000100ff */
[-C--:B------:R-:W-:Y:S01]  /*11f10*/  FFMA.FTZ R5, R41, R30.reuse, R8 ;  /* 0x0000001e29057223 */ /* 0x080fe20000010008 */
[----:B------:R-:W-:Y:S01]  /*11f20*/  FFMA.FTZ R8, R50, R13, R31 ;  /* 0x0000000d32087223 */ /* 0x000fe2000001001f */
[-C--:B------:R-:W-:Y:S01]  /*11f30*/  FFMA.FTZ R70, R43, R30.reuse, R70 ;  /* 0x0000001e2b467223 */ /* 0x080fe20000010046 */
[----:B------:R-:W-:-:S02]  /*11f40*/  FFMA.FTZ R69, R44, R30, R69 ;  /* 0x0000001e2c457223 */ /* 0x000fc40000010045 */
[----:B------:R-:W3:Y:S01]  /*11f50*/  LDS.64 R30, [UR5+0x208] ;  /* 0x00020805ff1e7984 */ /* 0x000ee20008000a00 */
        /* <DEDUP_REMOVED lines=60> */
[-C--:B------:R-:W-:Y:S01]  /*12320*/  FFMA.FTZ R13, R61, R70.reuse, R34 ;  /* 0x000000463d0d7223 */ /* 0x080fe20000010022 */
[-C--:B------:R-:W-:Y:S01]  /*12330*/  FFMA.FTZ R35, R63, R70.reuse, R32 ;  /* 0x000000463f237223 */ /* 0x080fe20000010020 */
[----:B------:R-:W-:-:S02]  /*12340*/  FFMA.FTZ R69, R65, R70, R72 ;  /* 0x0000004641457223 */ /* 0x000fc40000010048 */
[-C--:B------:R-:W-:Y:S01]  /*12350*/  FFMA.FTZ R32, R62, R33.reuse, R13 ;  /* 0x000000213e207223 */ /* 0x080fe2000001000d */
[----:B------:R-:W-:Y:S01]  /*12360*/  FFMA.FTZ R34, R64, R33, R35 ;  /* 0x0000002140227223 */ /* 0x000fe20000010023 */
[----:B------:R-:W-:Y:S01]  /*12370*/  MOV R35, R3 ;  /* 0x0000000300237202 */ /* 0x000fe20000000f00 */
[----:B------:R-:W-:Y:S01]  /*12380*/  FMUL.FTZ R13, R2, R25 ;  /* 0x00000019020d7220 */ /* 0x000fe20000410000 */
[----:B------:R-:W-:Y:S01]  /*12390*/  FFMA.FTZ R71, R67, R70, R74 ;  /* 0x0000004643477223 */ /* 0x000fe2000001004a */
[----:B------:R-:W1:Y:S01]  /*123a0*/  LDS.64 R2, [UR5+0x288] ;  /* 0x00028805ff027984 */ /* 0x000e620008000a00 */
[-C--:B------:R-:W-:Y:S01]  /*123b0*/  FMUL.FTZ R5, R5, R28.reuse ;  /* 0x0000001c05057220 */ /* 0x080fe20000410000 */
[-C--:B------:R-:W-:Y:S01]  /*123c0*/  FFMA.FTZ R69, R66, R33.reuse, R69 ;  /* 0x0000002142457223 */ /* 0x080fe20000010045 */
        /* <DEDUP_REMOVED lines=9> */
[----:B------:R-:W-:-:S02]  /*12460*/  F2FP.F16.F32.PACK_AB R32, RZ, R32 ;  /* 0x00000020ff20723e */ /* 0x000fc400000000ff */
[----:B------:R-:W-:Y:S02]  /*12470*/  F2FP.F16.F32.PACK_AB R34, RZ, R34 ;  /* 0x00000022ff22723e */ /* 0x000fe400000000ff */
[----:B------:R-:W-:Y:S02]  /*12480*/  PRMT R5, R5, 0x5410, R13 ;  /* 0x0000541005057816 */ /* 0x000fe4000000000d */
[----:B------:R-:W-:Y:S02]  /*12490*/  F2FP.F16.F32.PACK_AB R69, RZ, R69 ;  /* 0x00000045ff45723e */ /* 0x000fe400000000ff */
[----:B------:R-:W-:Y:S02]  /*124a0*/  F2FP.F16.F32.PACK_AB R70, RZ, R70 ;  /* 0x00000046ff46723e */ /* 0x000fe400000000ff */
[----:B------:R-:W-:Y:S02]  /*124b0*/  PRMT R32, R32, 0x5410, R34 ;  /* 0x0000541020207816 */ /* 0x000fe40000000022 */
[----:B------:R-:W-:-:S02]  /*124c0*/  F2FP.F16.F32.PACK_AB R8, RZ, R8 ;  /* 0x00000008ff08723e */ /* 0x000fc400000000ff */
[----:B------:R-:W-:Y:S01]  /*124d0*/  F2FP.F16.F32.PACK_AB R10, RZ, R10 ;  /* 0x0000000aff0a723e */ /* 0x000fe200000000ff */
[----:B------:R-:W-:Y:S01]  /*124e0*/  HADD2 R34, R5, R12 ;  /* 0x0000000c05227230 */ /* 0x000fe20000000000 */
[----:B------:R-:W-:Y:S01]  /*124f0*/  PRMT R69, R69, 0x5410, R70 ;  /* 0x0000541045457816 */ /* 0x000fe20000000046 */
[----:B------:R-:W3:Y:S01]  /*12500*/  LDS.64 R12, [UR5+0x300] ;  /* 0x00030005ff0c7984 */ /* 0x000ee20008000a00 */
[----:B------:R-:W-:Y:S01]  /*12510*/  PRMT R8, R8, 0x5410, R10 ;  /* 0x0000541008087816 */ /* 0x000fe2000000000a */
[----:B------:R-:W-:Y:S01]  /*12520*/  HFMA2.MMA R32, R32, 1, 1, R0 ;  /* 0x3c003c0020207835 */ /* 0x000fe20000000000 */
        /* <DEDUP_REMOVED lines=59> */
[--C-:B0-----:R-:W-:Y:S01]  /*128e0*/  HADD2.F32 R12, -RZ, R8.reuse.H0_H0 ;  /* 0x20000008ff0c7230 */ /* 0x101fe20000004100 */
[----:B------:R-:W-:Y:S01]  /*128f0*/  MOV R18, R4 ;  /* 0x0000000400127202 */ /* 0x000fe20000000f00 */
[-C--:B------:R-:W-:Y:S01]  /*12900*/  FFMA.FTZ R41, R48, R72.reuse, R41 ;  /* 0x0000004830297223 */ /* 0x080fe20000010029 */
[-C--:B------:R-:W-:Y:S01]  /*12910*/  FFMA.FTZ R50, R51, R72.reuse, R50 ;  /* 0x0000004833327223 */ /* 0x080fe20000010032 */
[-C--:B------:R-:W-:Y:S01]  /*12920*/  FFMA.FTZ R47, R47, R72.reuse, R16 ;  /* 0x000000482f2f7223 */ /* 0x080fe20000010010 */
[----:B------:R-:W-:Y:S01]  /*12930*/  FMUL.FTZ R4, R2, R19 ;  /* 0x0000001302047220 */ /* 0x000fe20000410000 */
[----:B------:R-:W-:Y:S01]  /*12940*/  FFMA.FTZ R46, R49, R72, R46 ;  /* 0x00000048312e7223 */ /* 0x000fe2000001002e */
[----:B------:R-:W0:Y:S01]  /*12950*/  LDS.64 R2, [UR5+0x10] ;  /* 0x00001005ff027984 */ /* 0x000e220008000a00 */
        /* <DEDUP_REMOVED lines=33> */
[----:B------:R-:W-:Y:S01]  /*12b70*/  HFMA2.MMA R30, R0, 1, 1, R11 ;  /* 0x3c003c00001e7835 */ /* 0x000fe2000000000b */
[----:B------:R-:W-:Y:S01]  /*12b80*/  HADD2 R31, R65, R7 ;  /* 0x00000007411f7230 */ /* 0x000fe20000000000 */
[----:B--2---:R-:W-:Y:S02]  /*12b90*/  LOP3.LUT R0, R20, 0xf000f, RZ, 0xc0, !PT ;  /* 0x000f000f14007812 */ /* 0x004fe400078ec0ff */
[----:B------:R-:W-:Y:S01]  /*12ba0*/  LOP3.LUT R7, R22, 0xf000f, RZ, 0xc0, !PT ;  /* 0x000f000f16077812 */ /* 0x000fe200078ec0ff */
[----:B------:R-:W-:Y:S01]  /*12bb0*/  HFMA2.MMA R41, R62, 1, 1, R6 ;  /* 0x3c003c003e297835 */ /* 0x000fe20000000006 */
[----:B------:R-:W-:-:S02]  /*12bc0*/  LOP3.LUT R6, R21, 0xf000f, RZ, 0xc0, !PT ;  /* 0x000f000f15067812 */ /* 0x000fc400078ec0ff */
[----:B------:R-:W-:Y:S02]  /*12bd0*/  LOP3.LUT R8, R23, 0xf000f, RZ, 0xc0, !PT ;  /* 0x000f000f17087812 */ /* 0x000fe400078ec0ff */
[----:B------:R-:W-:Y:S01]  /*12be0*/  LOP3.LUT R0, R0, 0x64006400, RZ, 0xfc, !PT ;  /* 0x6400640000007812 */ /* 0x000fe200078efcff */
[--C-:B0-----:R-:W-:Y:S01]  /*12bf0*/  HADD2.F32 R5, -RZ, R2.reuse.H0_H0 ;  /* 0x20000002ff057230 */ /* 0x101fe20000004100 */
[----:B------:R-:W-:Y:S01]  /*12c00*/  LOP3.LUT R7, R7, 0x64006400, RZ, 0xfc, !PT ;  /* 0x6400640007077812 */ /* 0x000fe200078efcff */
[----:B------:R-:W-:Y:S01]  /*12c10*/  HADD2.F32 R43, -RZ, R2.H1_H1 ;  /* 0x30000002ff2b7230 */ /* 0x000fe20000004100 */
[----:B------:R-:W-:Y:S02]  /*12c20*/  LOP3.LUT R6, R6, 0x64006400, RZ, 0xfc, !PT ;  /* 0x6400640006067812 */ /* 0x000fe400078efcff */
[----:B------:R-:W-:Y:S01]  /*12c30*/  LOP3.LUT R2, R8, 0x64006400, RZ, 0xfc, !PT ;  /* 0x6400640008027812 */ /* 0x000fe200078efcff */
[----:B------:R-:W-:Y:S02]  /*12c40*/  HADD2 R0, R0, -1032, -1032 ;  /* 0xe408e40800007430 */ /* 0x000fe40000000000 */
[----:B------:R-:W-:Y:S01]  /*12c50*/  FMUL.FTZ R69, R69, R28 ;  /* 0x0000001c45457220 */ /* 0x000fe20000410000 */
[----:B------:R-:W-:Y:S01]  /*12c60*/  FMUL.FTZ R10, R10, R25 ;  /* 0x000000190a0a7220 */ /* 0x000fe20000410000 */
[----:B------:R-:W-:Y:S01]  /*12c70*/  HADD2 R7, R7, -1032, -1032 ;  /* 0xe408e40807077430 */ /* 0x000fe20000000000 */
[----:B------:R-:W-:Y:S01]  /*12c80*/  LOP3.LUT R4, R20, 0xf000f0, RZ, 0xc0, !PT ;  /* 0x00f000f014047812 */ /* 0x000fe200078ec0ff */
[----:B------:R-:W-:Y:S01]  /*12c90*/  HADD2 R6, R6, -1032, -1032 ;  /* 0xe408e40806067430 */ /* 0x000fe20000000000 */
[----:B------:R-:W-:Y:S01]  /*12ca0*/  LOP3.LUT R15, R21, 0xf000f0, RZ, 0xc0, !PT ;  /* 0x00f000f0150f7812 */ /* 0x000fe200078ec0ff */
[----:B------:R-:W-:Y:S01]  /*12cb0*/  HADD2 R17, R2, -1032, -1032 ;  /* 0xe408e40802117430 */ /* 0x000fe20000000000 */
[----:B------:R-:W-:Y:S01]  /*12cc0*/  SHF.R.U32.HI R12, RZ, 0x8, R21 ;  /* 0x00000008ff0c7819 */ /* 0x000fe20000011615 */
[--C-:B------:R-:W-:Y:S01]  /*12cd0*/  HADD2.F32 R50, -RZ, R3.reuse.H0_H0 ;  /* 0x20000003ff327230 */ /* 0x100fe20000004100 */
[----:B------:R-:W-:Y:S01]  /*12ce0*/  LOP3.LUT R16, R22, 0xf000f0, RZ, 0xc0, !PT ;  /* 0x00f000f016107812 */ /* 0x000fe200078ec0ff */
[----:B------:R-:W-:Y:S01]  /*12cf0*/  HADD2.F32 R49, -RZ, R3.H1_H1 ;  /* 0x30000003ff317230 */ /* 0x000fe20000004100 */
[----:B------:R-:W-:Y:S01]  /*12d00*/  SHF.R.U32.HI R11, RZ, 0x8, R22 ;  /* 0x00000008ff0b7819 */ /* 0x000fe20000011616 */
[--C-:B------:R-:W-:Y:S01]  /*12d10*/  HADD2.F32 R3, -RZ, R0.reuse.H0_H0 ;  /* 0x20000000ff037230 */ /* 0x100fe20000004100 */
[----:B------:R-:W-:Y:S01]  /*12d20*/  F2FP.F16.F32.PACK_AB R69, RZ, R69 ;  /* 0x00000045ff45723e */ /* 0x000fe200000000ff */
[----:B------:R-:W-:Y:S01]  /*12d30*/  HADD2.F32 R21, -RZ, R0.H1_H1 ;  /* 0x30000000ff157230 */ /* 0x000fe20000004100 */
[----:B------:R-:W-:Y:S01]  /*12d40*/  F2FP.F16.F32.PACK_AB R10, RZ, R10 ;  /* 0x0000000aff0a723e */ /* 0x000fe200000000ff */
[----:B------:R-:W0:Y:S01]  /*12d50*/  LDS.64 R8, [UR5+0x18] ;  /* 0x00001805ff087984 */ /* 0x000e220008000a00 */
[----:B------:R-:W-:-:S02]  /*12d60*/  HADD2.F32 R0, -RZ, R7.H0_H0 ;  /* 0x20000007ff007230 */ /* 0x000fc40000004100 */
[----:B------:R-:W-:Y:S01]  /*12d70*/  HADD2.F32 R22, -RZ, R7.H1_H1 ;  /* 0x30000007ff167230 */ /* 0x000fe20000004100 */
[----:B------:R-:W-:Y:S01]  /*12d80*/  LOP3.LUT R7, R4, 0x64006400, RZ, 0xfc, !PT ;  /* 0x6400640004077812 */ /* 0x000fe200078efcff */
[--C-:B------:R-:W-:Y:S02]  /*12d90*/  HADD2.F32 R2, -RZ, R6.reuse.H0_H0 ;  /* 0x20000006ff027230 */ /* 0x100fe40000004100 */
[--C-:B------:R-:W-:Y:S01]  /*12da0*/  HADD2.F32 R4, -RZ, R17.reuse.H0_H0 ;  /* 0x20000011ff047230 */ /* 0x100fe20000004100 */
[----:B------:R-:W-:Y:S02]  /*12db0*/  PRMT R69, R69, 0x5410, R10 ;  /* 0x0000541045457816 */ /* 0x000fe4000000000a */
[----:B------:R-:W-:Y:S02]  /*12dc0*/  LOP3.LUT R42, R23, 0xf000f0, RZ, 0xc0, !PT ;  /* 0x00f000f0172a7812 */ /* 0x000fe400078ec0ff */
[----:B------:R-:W-:Y:S01]  /*12dd0*/  SHF.R.U32.HI R13, RZ, 0x8, R23 ;  /* 0x00000008ff0d7819 */ /* 0x000fe20000011617 */
[----:B------:R-:W-:Y:S01]  /*12de0*/  HADD2.F32 R23, -RZ, R17.H1_H1 ;  /* 0x30000011ff177230 */ /* 0x000fe20000004100 */
[----:B------:R-:W-:Y:S01]  /*12df0*/  SHF.R.U32.HI R10, RZ, 0x8, R20 ;  /* 0x00000008ff0a7819 */ /* 0x000fe20000011614 */
[----:B------:R-:W-:Y:S01]  /*12e00*/  HADD2.F32 R20, -RZ, R6.H1_H1 ;  /* 0x30000006ff147230 */ /* 0x000fe20000004100 */
[----:B------:R-:W-:Y:S01]  /*12e10*/  LOP3.LUT R17, R16, 0x64006400, RZ, 0xfc, !PT ;  /* 0x6400640010117812 */ /* 0x000fe200078efcff */
        /* <DEDUP_REMOVED lines=9> */
[-C--:B------:R-:W-:Y:S01]  /*12eb0*/  HFMA2 R17, R17, R24.reuse.H0_H0, -72, -72 ;  /* 0xd480d48011117431 */ /* 0x080fe20000040018 */
[----:B------:R-:W-:Y:S01]  /*12ec0*/  LOP3.LUT R43, R42, 0x64006400, RZ, 0xfc, !PT ;  /* 0x640064002a2b7812 */ /* 0x000fe200078efcff */
[----:B------:R-:W-:-:S02]  /*12ed0*/  HFMA2 R7, R7, R24.H0_H0, -72, -72 ;  /* 0xd480d48007077431 */ /* 0x000fc40000040018 */
[-C--:B------:R-:W-:Y:S02]  /*12ee0*/  HFMA2 R15, R15, R24.reuse.H0_H0, -72, -72 ;  /* 0xd480d4800f0f7431 */ /* 0x080fe40000040018 */
[----:B------:R-:W-:Y:S02]  /*12ef0*/  HADD2.F32 R45, -RZ, R17.H0_H0 ;  /* 0x20000011ff2d7230 */ /* 0x000fe40000004100 */
[----:B------:R-:W-:Y:S02]  /*12f00*/  HFMA2 R6, R43, R24.H0_H0, -72, -72 ;  /* 0xd480d4802b067431 */ /* 0x000fe40000040018 */
[----:B------:R-:W-:Y:S02]  /*12f10*/  HADD2.F32 R5, -RZ, R7.H0_H0 ;  /* 0x20000007ff057230 */ /* 0x000fe40000004100 */
[--C-:B------:R-:W-:Y:S02]  /*12f20*/  HADD2.F32 R43, -RZ, R15.reuse.H0_H0 ;  /* 0x2000000fff2b7230 */ /* 0x100fe40000004100 */
[----:B------:R-:W-:-:S02]  /*12f30*/  HADD2.F32 R47, -RZ, R15.H1_H1 ;  /* 0x3000000fff2f7230 */ /* 0x000fc40000004100 */
[C---:B------:R-:W-:Y:S01]  /*12f40*/  FFMA.FTZ R15, R50.reuse, R45, R52 ;  /* 0x0000002d320f7223 */ /* 0x040fe20000010034 */
[----:B------:R-:W-:Y:S02]  /*12f50*/  HADD2.F32 R48, -RZ, R17.H1_H1 ;  /* 0x30000011ff307230 */ /* 0x000fe40000004100 */
[--C-:B------:R-:W-:Y:S02]  /*12f60*/  HADD2.F32 R42, -RZ, R6.reuse.H0_H0 ;  /* 0x20000006ff2a7230 */ /* 0x100fe40000004100 */
[----:B------:R-:W-:Y:S02]  /*12f70*/  HADD2.F32 R44, -RZ, R7.H1_H1 ;  /* 0x30000007ff2c7230 */ /* 0x000fe40000004100 */
[----:B------:R-:W-:Y:S01]  /*12f80*/  FFMA.FTZ R7, R5, R50, R16 ;  /* 0x0000003205077223 */ /* 0x000fe20000010010 */
[----:B------:R-:W-:Y:S02]  /*12f90*/  HADD2.F32 R46, -RZ, R6.H1_H1 ;  /* 0x30000006ff2e7230 */ /* 0x000fe40000004100 */
[----:B------:R-:W-:Y:S01]  /*12fa0*/  FFMA.FTZ R57, R49, R48, R15 ;  /* 0x0000003031397223 */ /* 0x000fe2000001000f */
[----:B------:R-:W-:Y:S01]  /*12fb0*/  FFMA.FTZ R6, R50, R43, R51 ;  /* 0x0000002b32067223 */ /* 0x000fe20000010033 */
[----:B------:R-:W-:Y:S01]  /*12fc0*/  LOP3.LUT R15, R10, 0xf000f, RZ, 0xc0, !PT ;  /* 0x000f000f0a0f7812 */ /* 0x000fe200078ec0ff */
[----:B------:R-:W-:Y:S01]  /*12fd0*/  FFMA.FTZ R17, R50, R42, R53 ;  /* 0x0000002a32117223 */ /* 0x000fe20000010035 */
[----:B------:R-:W-:Y:S01]  /*12fe0*/  LOP3.LUT R16, R12, 0xf000f, RZ, 0xc0, !PT ;  /* 0x000f000f0c107812 */ /* 0x000fe200078ec0ff */
[----:B------:R-:W-:Y:S01]  /*12ff0*/  FFMA.FTZ R53, R44, R49, R7 ;  /* 0x000000312c357223 */ /* 0x000fe20000010007 */
[----:B------:R-:W-:Y:S01]  /*13000*/  LOP3.LUT R15, R15, 0x64006400, RZ, 0xfc, !PT ;  /* 0x640064000f0f7812 */ /* 0x000fe200078efcff */
[C---:B------:R-:W-:Y:S01]  /*13010*/  FFMA.FTZ R55, R49.reuse, R47, R6 ;  /* 0x0000002f31377223 */ /* 0x040fe20000010006 */
[----:B------:R-:W-:Y:S01]  /*13020*/  LOP3.LUT R16, R16, 0x64006400, RZ, 0xfc, !PT ;  /* 0x6400640010107812 */ /* 0x000fe200078efcff */
[----:B------:R-:W-:Y:S01]  /*13030*/  FFMA.FTZ R58, R49, R46, R17 ;  /* 0x0000002e313a7223 */ /* 0x000fe20000010011 */
[----:B------:R-:W1:Y:S01]  /*13040*/  LDS.64 R6, [UR5+0x90] ;  /* 0x00009005ff067984 */ /* 0x000e620008000a00 */
[----:B------:R-:W-:Y:S01]  /*13050*/  LOP3.LUT R17, R11, 0xf000f, RZ, 0xc0, !PT ;  /* 0x000f000f0b117812 */ /* 0x000fe200078ec0ff */
[----:B------:R-:W-:-:S02]  /*13060*/  HADD2 R15, R15, -1032, -1032 ;  /* 0xe408e4080f0f7430 */ /* 0x000fc40000000000 */
[----:B------:R-:W-:Y:S01]  /*13070*/  HADD2 R16, R16, -1032, -1032 ;  /* 0xe408e40810107430 */ /* 0x000fe20000000000 */
[----:B------:R-:W-:Y:S01]  /*13080*/  LOP3.LUT R17, R17, 0x64006400, RZ, 0xfc, !PT ;  /* 0x6400640011117812 */ /* 0x000fe200078efcff */
[----:B0-----:R-:W-:Y:S02]  /*13090*/  HADD2.F32 R54, -RZ, R8.H0_H0 ;  /* 0x20000008ff367230 */ /* 0x001fe40000004100 */
[----:B------:R-:W-:Y:S02]  /*130a0*/  HADD2.F32 R52, -RZ, R15.H0_H0 ;  /* 0x2000000fff347230 */ /* 0x000fe40000004100 */
[----:B------:R-:W-:Y:S02]  /*130b0*/  HADD2.F32 R51, -RZ, R16.H0_H0 ;  /* 0x20000010ff337230 */ /* 0x000fe40000004100 */
[----:B------:R-:W-:Y:S02]  /*130c0*/  HADD2 R17, R17, -1032, -1032 ;  /* 0xe408e40811117430 */ /* 0x000fe40000000000 */
[----:B------:R-:W-:Y:S01]  /*130d0*/  HADD2.F32 R61, -RZ, R8.H1_H1 ;  /* 0x30000008ff3d7230 */ /* 0x000fe20000004100 */
[----:B------:R-:W-:Y:S01]  /*130e0*/  LOP3.LUT R8, R11, 0xf000f0, RZ, 0xc0, !PT ;  /* 0x00f000f00b087812 */ /* 0x000fe200078ec0ff */
[----:B------:R-:W-:-:S02]  /*130f0*/  HADD2.F32 R63, -RZ, R9.H0_H0 ;  /* 0x20000009ff3f7230 */ /* 0x000fc40000004100 */
[----:B------:R-:W-:Y:S01]  /*13100*/  HADD2.F32 R65, -RZ, R9.H1_H1 ;  /* 0x30000009ff417230 */ /* 0x000fe20000004100 */
[C---:B------:R-:W-:Y:S01]  /*13110*/  LOP3.LUT R9, R13.reuse, 0xf000f0, RZ, 0xc0, !PT ;  /* 0x00f000f00d097812 */ /* 0x040fe200078ec0ff */
[----:B------:R-:W-:Y:S01]  /*13120*/  FFMA.FTZ R62, R52, R54, R53 ;  /* 0x00000036343e7223 */ /* 0x000fe20000010035 */
[----:B------:R-:W-:Y:S01]  /*13130*/  LOP3.LUT R49, R13, 0xf000f, RZ, 0xc0, !PT ;  /* 0x000f000f0d317812 */ /* 0x000fe200078ec0ff */
[----:B------:R-:W-:Y:S01]  /*13140*/  FFMA.FTZ R64, R54, R51, R55 ;  /* 0x0000003336407223 */ /* 0x000fe20000010037 */
[----:B------:R-:W-:Y:S02]  /*13150*/  HADD2.F32 R50, -RZ, R17.H0_H0 ;  /* 0x20000011ff327230 */ /* 0x000fe40000004100 */
[----:B------:R-:W-:Y:S01]  /*13160*/  HADD2.F32 R53, -RZ, R15.H1_H1 ;  /* 0x3000000fff357230 */ /* 0x000fe20000004100 */
[----:B------:R-:W-:Y:S01]  /*13170*/  LOP3.LUT R15, R8, 0x64006400, RZ, 0xfc, !PT ;  /* 0x64006400080f7812 */ /* 0x000fe200078efcff */
[----:B------:R-:W-:Y:S01]  /*13180*/  HADD2.F32 R55, -RZ, R17.H1_H1 ;  /* 0x30000011ff377230 */ /* 0x000fe20000004100 */
[----:B------:R-:W-:-:S02]  /*13190*/  LOP3.LUT R17, R9, 0x64006400, RZ, 0xfc, !PT ;  /* 0x6400640009117812 */ /* 0x000fc400078efcff */
[----:B------:R-:W-:Y:S01]  /*131a0*/  LOP3.LUT R49, R49, 0x64006400, RZ, 0xfc, !PT ;  /* 0x6400640031317812 */ /* 0x000fe200078efcff */
[----:B------:R-:W0:Y:S01]  /*131b0*/  LDS.64 R8, [UR5+0x98] ;  /* 0x00009805ff087984 */ /* 0x000e220008000a00 */
[----:B------:R-:W-:Y:S02]  /*131c0*/  LOP3.LUT R10, R10, 0xf000f0, RZ, 0xc0, !PT ;  /* 0x00f000f00a0a7812 */ /* 0x000fe400078ec0ff */
[----:B------:R-:W-:Y:S01]  /*131d0*/  LOP3.LUT R12, R12, 0xf000f0, RZ, 0xc0, !PT ;  /* 0x00f000f00c0c7812 */ /* 0x000fe200078ec0ff */
[----:B------:R-:W-:Y:S01]  /*131e0*/  HADD2 R56, R49, -1032, -1032 ;  /* 0xe408e40831387430 */ /* 0x000fe20000000000 */
[----:B------:R-:W-:Y:S02]  /*131f0*/  LOP3.LUT R11, R10, 0x64006400, RZ, 0xfc, !PT ;  /* 0x640064000a0b7812 */ /* 0x000fe400078efcff */
[----:B------:R-:W-:Y:S02]  /*13200*/  LOP3.LUT R13, R12, 0x64006400, RZ, 0xfc, !PT ;  /* 0x640064000c0d7812 */ /* 0x000fe400078efcff */
[----:B------:R-:W-:-:S02]  /*13210*/  HADD2.F32 R49, -RZ, R56.H0_H0 ;  /* 0x20000038ff317230 */ /* 0x000fc40000004100 */
[-C--:B------:R-:W-:Y:S02]  /*13220*/  HFMA2 R11, R11, R24.reuse.H0_H0, -72, -72 ;  /* 0xd480d4800b0b7431 */ /* 0x080fe40000040018 */
[C---:B------:R-:W-:Y:S01]  /*13230*/  FFMA.FTZ R66, R54.reuse, R50, R57 ;  /* 0x0000003236427223 */ /* 0x040fe20000010039 */
[-C--:B------:R-:W-:Y:S02]  /*13240*/  HFMA2 R13, R13, R24.reuse.H0_H0, -72, -72 ;  /* 0xd480d4800d0d7431 */ /* 0x080fe40000040018 */
[----:B------:R-:W-:Y:S02]  /*13250*/  HADD2.F32 R60, -RZ, R56.H1_H1 ;  /* 0x30000038ff3c7230 */ /* 0x000fe40000004100 */
[----:B------:R-:W-:Y:S01]  /*13260*/  FFMA.FTZ R67, R54, R49, R58 ;  /* 0x0000003136437223 */ /* 0x000fe2000001003a */
[----:B------:R-:W-:Y:S02]  /*13270*/  HFMA2 R15, R15, R24.H0_H0, -72, -72 ;  /* 0xd480d4800f0f7431 */ /* 0x000fe40000040018 */
[----:B------:R-:W-:-:S02]  /*13280*/  HADD2.F32 R54, -RZ, R16.H1_H1 ;  /* 0x30000010ff367230 */ /* 0x000fc40000004100 */
[----:B------:R-:W-:Y:S02]  /*13290*/  HFMA2 R17, R17, R24.H0_H0, -72, -72 ;  /* 0xd480d48011117431 */ /* 0x000fe40000040018 */
        /* <DEDUP_REMOVED lines=8> */
[----:B------:R-:W-:Y:S01]  /*13320*/  FFMA.FTZ R10, R59, R63, R62 ;  /* 0x0000003f3b0a7223 */ /* 0x000fe2000001003e */
[----:B------:R-:W-:Y:S02]  /*13330*/  HADD2.F32 R62, -RZ, R13.H1_H1 ;  /* 0x3000000dff3e7230 */ /* 0x000fe40000004100 */
[C---:B------:R-:W-:Y:S01]  /*13340*/  FFMA.FTZ R12, R63.reuse, R58, R64 ;  /* 0x0000003a3f0c7223 */ /* 0x040fe20000010040 */
[----:B-1----:R-:W-:Y:S02]  /*13350*/  HADD2.F32 R13, -RZ, R6.H0_H0 ;  /* 0x20000006ff0d7230 */ /* 0x002fe40000004100 */
[C---:B------:R-:W-:Y:S01]  /*13360*/  FFMA.FTZ R66, R63.reuse, R57, R66 ;  /* 0x000000393f427223 */ /* 0x040fe20000010042 */
[----:B------:R-:W-:Y:S01]  /*13370*/  FFMA.FTZ R67, R63, R56, R67 ;  /* 0x000000383f437223 */ /* 0x000fe20000010043 */
[----:B------:R-:W-:Y:S02]  /*13380*/  HADD2.F32 R63, -RZ, R15.H1_H1 ;  /* 0x3000000fff3f7230 */ /* 0x000fe40000004100 */
[----:B------:R-:W-:-:S02]  /*13390*/  HADD2.F32 R64, -RZ, R17.H1_H1 ;  /* 0x30000011ff407230 */ /* 0x000fc40000004100 */
[----:B------:R-:W-:Y:S01]  /*133a0*/  FFMA.FTZ R17, R0, R13, RZ ;  /* 0x0000000d00117223 */ /* 0x000fe200000100ff */
[----:B------:R-:W-:Y:S02]  /*133b0*/  HADD2.F32 R6, -RZ, R6.H1_H1 ;  /* 0x30000006ff067230 */ /* 0x000fe40000004100 */
[----:B------:R-:W-:Y:S02]  /*133c0*/  HADD2.F32 R61, -RZ, R11.H1_H1 ;  /* 0x3000000bff3d7230 */ /* 0x000fe40000004100 */
        /* <DEDUP_REMOVED lines=10> */
[----:B------:R-:W-:Y:S01]  /*13470*/  FFMA.FTZ R15, R45, R68, R72 ;  /* 0x000000442d0f7223 */ /* 0x000fe20000010048 */
[----:B------:R-:W-:Y:S01]  /*13480*/  FFMA.FTZ R10, R61, R65, R10 ;  /* 0x000000413d0a7223 */ /* 0x000fe2000001000a */
[C---:B------:R-:W-:Y:S01]  /*13490*/  FFMA.FTZ R12, R65.reuse, R62, R12 ;  /* 0x0000003e410c7223 */ /* 0x040fe2000001000c */
[----:B------:R-:W-:Y:S01]  /*134a0*/  FFMA.FTZ R16, R65, R64, R67 ;  /* 0x0000004041107223 */ /* 0x000fe20000010043 */
        /* <DEDUP_REMOVED lines=19> */
[----:B------:R-:W-:Y:S01]  /*135e0*/  FFMA.FTZ R8, R57, R15, R68 ;  /* 0x0000000f39087223 */ /* 0x000fe20000010044 */
[----:B------:R-:W-:Y:S01]  /*135f0*/  FMUL.FTZ R10, R10, R29 ;  /* 0x0000001d0a0a7220 */ /* 0x000fe20000410000 */
[----:B------:R-:W-:Y:S01]  /*13600*/  FMUL.FTZ R11, R11, R28 ;  /* 0x0000001c0b0b7220 */ /* 0x000fe20000410000 */
[----:B------:R-:W-:Y:S01]  /*13610*/  FFMA.FTZ R17, R56, R15, R17 ;  /* 0x0000000f38117223 */ /* 0x000fe20000010011 */
[----:B------:R-:W-:Y:S01]  /*13620*/  FFMA.FTZ R67, R63, R9, R8 ;  /* 0x000000093f437223 */ /* 0x000fe20000010008 */
[----:B------:R-:W-:Y:S01]  /*13630*/  FMUL.FTZ R8, R16, R25 ;  /* 0x0000001910087220 */ /* 0x000fe20000410000 */
[-C--:B------:R-:W-:Y:S01]  /*13640*/  FFMA.FTZ R66, R59, R15.reuse, R66 ;  /* 0x0000000f3b427223 */ /* 0x080fe20000010042 */
[----:B------:R-:W-:Y:S01]  /*13650*/  FFMA.FTZ R13, R58, R15, R13 ;  /* 0x0000000f3a0d7223 */ /* 0x000fe2000001000d */
[----:B------:R-:W-:-:S04]  /*13660*/  IMAD.WIDE R26, R113, 0x4, R26 ;  /* 0x00000004711a7825 */ /* 0x000fc800078e021a */
[-C--:B------:R-:W-:Y:S01]  /*13670*/  FFMA.FTZ R70, R64, R9.reuse, R17 ;  /* 0x0000000940467223 */ /* 0x080fe20000010011 */
[-C--:B------:R-:W-:Y:S01]  /*13680*/  FFMA.FTZ R66, R61, R9.reuse, R66 ;  /* 0x000000093d427223 */ /* 0x080fe20000010042 */
[----:B------:R-:W-:Y:S01]  /*13690*/  FFMA.FTZ R68, R62, R9, R13 ;  /* 0x000000093e447223 */ /* 0x000fe2000001000d */
[----:B------:R-:W-:Y:S01]  /*136a0*/  F2FP.F16.F32.PACK_AB R15, RZ, R10 ;  /* 0x0000000aff0f723e */ /* 0x000fe200000000ff */
[----:B------:R-:W0:Y:S01]  /*136b0*/  LDS.64 R6, [UR5+0x110] ;  /* 0x00011005ff067984 */ /* 0x000e220008000a00 */
[----:B------:R-:W-:Y:S02]  /*136c0*/  F2FP.F16.F32.PACK_AB R17, RZ, R11 ;  /* 0x0000000bff11723e */ /* 0x000fe400000000ff */
[----:B------:R-:W-:Y:S02]  /*136d0*/  F2FP.F16.F32.PACK_AB R65, RZ, R8 ;  /* 0x00000008ff41723e */ /* 0x000fe400000000ff */
[----:B------:R-:W2:Y:S01]  /*136e0*/  LDG.E.128.CONSTANT R8, desc[UR8][R26.64] ;  /* 0x000000081a087981 */ /* 0x000ea2000c1e9d00 */
[----:B------:R-:W-:-:S05]  /*136f0*/  FMUL.FTZ R12, R12, R19 ;  /* 0x000000130c0c7220 */ /* 0x000fca0000410000 */
[----:B------:R-:W-:Y:S02]  /*13700*/  F2FP.F16.F32.PACK_AB R16, RZ, R12 ;  /* 0x0000000cff10723e */ /* 0x000fe400000000ff */
[----:B------:R-:W1:Y:S01]  /*13710*/  LDS.64 R12, [UR5+0x118] ;  /* 0x00011805ff0c7984 */ /* 0x000e620008000a00 */
[----:B------:R-:W-:Y:S01]  /*13720*/  FMUL.FTZ R66, R66, R29 ;  /* 0x0000001d42427220 */ /* 0x000fe20000410000 */
[----:B------:R-:W-:Y:S01]  /*13730*/  PRMT R15, R15, 0x5410, R16 ;  /* 0x000054100f0f7816 */ /* 0x000fe20000000010 */
[----:B------:R-:W-:Y:S01]  /*13740*/  FMUL.FTZ R68, R68, R19 ;  /* 0x0000001344447220 */ /* 0x000fe20000410000 */
[----:B------:R-:W-:Y:S01]  /*13750*/  PRMT R17, R17, 0x5410, R65 ;  /* 0x0000541011117816 */ /* 0x000fe20000000041 */
[----:B------:R-:W-:Y:S01]  /*13760*/  FMUL.FTZ R67, R67, R28 ;  /* 0x0000001c43437220 */ /* 0x000fe20000410000 */
[----:B------:R-:W-:Y:S01]  /*13770*/  FMUL.FTZ R70, R70, R25 ;  /* 0x0000001946467220 */ /* 0x000fe20000410000 */
[----:B------:R-:W-:Y:S01]  /*13780*/  F2FP.F16.F32.PACK_AB R66, RZ, R66 ;  /* 0x00000042ff42723e */ /* 0x000fe200000000ff */
[----:B------:R-:W-:Y:S01]  /*13790*/  HFMA2.MMA R39, R15, 1, 1, R39 ;  /* 0x3c003c000f277835 */ /* 0x000fe20000000027 */
[----:B------:R-:W-:Y:S01]  /*137a0*/  F2FP.F16.F32.PACK_AB R68, RZ, R68 ;  /* 0x00000044ff44723e */ /* 0x000fe200000000ff */
[----:B------:R-:W-:Y:S01]  /*137b0*/  HADD2 R40, R17, R40 ;  /* 0x0000002811287230 */ /* 0x000fe20000000000 */
[----:B------:R-:W-:Y:S01]  /*137c0*/  F2FP.F16.F32.PACK_AB R67, RZ, R67 ;  /* 0x00000043ff43723e */ /* 0x000fe200000000ff */
[----:B------:R-:W3:Y:S01]  /*137d0*/  LDS.64 R16, [UR5+0x190] ;  /* 0x00019005ff107984 */ /* 0x000ee20008000a00 */
[----:B------:R-:W-:-:S02]  /*137e0*/  F2FP.F16.F32.PACK_AB R70, RZ, R70 ;  /* 0x00000046ff46723e */ /* 0x000fc400000000ff */
[----:B------:R-:W-:Y:S02]  /*137f0*/  PRMT R66, R66, 0x5410, R68 ;  /* 0x0000541042427816 */ /* 0x000fe40000000044 */
[----:B------:R-:W-:Y:S01]  /*13800*/  PRMT R67, R67, 0x5410, R70 ;  /* 0x0000541043437816 */ /* 0x000fe20000000046 */
[--C-:B0-----:R-:W-:Y:S02]  /*13810*/  HADD2.F32 R15, -RZ, R6.reuse.H0_H0 ;  /* 0x20000006ff0f7230 */ /* 0x101fe40000004100 */
[----:B------:R-:W-:Y:S02]  /*13820*/  HADD2.F32 R6, -RZ, R6.H1_H1 ;  /* 0x30000006ff067230 */ /* 0x000fe40000004100 */
[--C-:B------:R-:W-:Y:S02]  /*13830*/  HADD2.F32 R68, -RZ, R7.reuse.H0_H0 ;  /* 0x20000007ff447230 */ /* 0x100fe40000004100 */
[----:B------:R-:W-:Y:S02]  /*13840*/  HADD2.F32 R65, -RZ, R7.H1_H1 ;  /* 0x30000007ff417230 */ /* 0x000fe40000004100 */
[-C--:B------:R-:W-:Y:S01]  /*13850*/  FFMA.FTZ R7, R2, R15.reuse, RZ ;  /* 0x0000000f02077223 */ /* 0x080fe200000100ff */
[----:B------:R-:W-:Y:S01]  /*13860*/  FFMA.FTZ R74, R4, R15, RZ ;  /* 0x0000000f044a7223 */ /* 0x000fe200000100ff */
[----:B------:R-:W-:-:S02]  /*13870*/  HFMA2.MMA R37, R66, 1, 1, R37 ;  /* 0x3c003c0042257835 */ /* 0x000fc40000000025 */
[-C--:B------:R-:W-:Y:S01]  /*13880*/  FFMA.FTZ R70, R20, R6.reuse, R7 ;  /* 0x0000000614467223 */ /* 0x080fe20000010007 */
[----:B------:R-:W-:Y:S01]  /*13890*/  HFMA2.MMA R38, R67, 1, 1, R38 ;  /* 0x3c003c0043267835 */ /* 0x000fe20000000026 */
[----:B------:R-:W-:Y:S01]  /*138a0*/  FFMA.FTZ R7, R23, R6, R74 ;  /* 0x0000000617077223 */ /* 0x000fe2000001004a */
[-C--:B------:R-:W-:Y:S01]  /*138b0*/  FFMA.FTZ R66, R3, R15.reuse, RZ ;  /* 0x0000000f03427223 */ /* 0x080fe200000100ff */
[----:B------:R-:W-:Y:S01]  /*138c0*/  FFMA.FTZ R67, R0, R15, RZ ;  /* 0x0000000f00437223 */ /* 0x000fe200000100ff */
[----:B------:R-:W-:Y:S02]  /*138d0*/  HADD2 R18, R69, R18 ;  /* 0x0000001245127230 */ /* 0x000fe40000000000 */
[----:B------:R-:W-:Y:S01]  /*138e0*/  FFMA.FTZ R69, R42, R68, R7 ;  /* 0x000000442a457223 */ /* 0x000fe20000010007 */
[-C--:B------:R-:W-:Y:S01]  /*138f0*/  FFMA.FTZ R66, R21, R6.reuse, R66 ;  /* 0x0000000615427223 */ /* 0x080fe20000010042 */
[----:B------:R-:W-:Y:S02]  /*13900*/  FFMA.FTZ R72, R22, R6, R67 ;  /* 0x0000000616487223 */ /* 0x000fe40000010043 */
[----:B------:R-:W0:Y:S01]  /*13910*/  LDS.64 R6, [UR5+0x198] ;  /* 0x00019805ff067984 */ /* 0x000e220008000a00 */
        /* <DEDUP_REMOVED lines=9> */
[-C--:B------:R-:W-:Y:S01]  /*139b0*/  FFMA.FTZ R15, R51, R66.reuse, R70 ;  /* 0x00000042330f7223 */ /* 0x080fe20000010046 */
[----:B------:R-:W-:Y:S02]  /*139c0*/  HADD2.F32 R12, -RZ, R12.H1_H1 ;  /* 0x3000000cff0c7230 */ /* 0x000fe40000004100 */
        /* <DEDUP_REMOVED lines=16> */
[----:B------:R-:W-:Y:S02]  /*13ad0*/  HADD2.F32 R16, -RZ, R16.H1_H1 ;  /* 0x30000010ff107230 */ /* 0x000fe40000004100 */
[----:B------:R-:W-:Y:S01]  /*13ae0*/  FFMA.FTZ R68, R61, R13, R68 ;  /* 0x0000000d3d447223 */ /* 0x000fe20000010044 */
        /* <DEDUP_REMOVED lines=25> */
[----:B------:R-:W-:-:S03]  /*13c80*/  HADD2.F32 R17, -RZ, R7.H0_H0 ;  /* 0x20000007ff117230 */ /* 0x000fc60000004100 */
        /* <DEDUP_REMOVED lines=24> */
[----:B------:R-:W-:Y:S02]  /*13e10*/  PRMT R68, R68, 0x5410, R70 ;  /* 0x0000541044447816 */ /* 0x000fe40000000046 */
[----:B------:R-:W-:Y:S02]  /*13e20*/  F2FP.F16.F32.PACK_AB R16, RZ, R16 ;  /* 0x00000010ff10723e */ /* 0x000fe400000000ff */
[----:B------:R-:W-:Y:S02]  /*13e30*/  F2FP.F16.F32.PACK_AB R72, RZ, R72 ;  /* 0x00000048ff48723e */ /* 0x000fe400000000ff */
[----:B------:R-:W-:Y:S01]  /*13e40*/  PRMT R15, R15, 0x5410, R66 ;  /* 0x000054100f0f7816 */ /* 0x000fe20000000042 */
[----:B------:R-:W-:Y:S01]  /*13e50*/  FMUL.FTZ R17, R17, R28 ;  /* 0x0000001c11117220 */ /* 0x000fe20000410000 */
[----:B------:R-:W-:Y:S01]  /*13e60*/  FMUL.FTZ R74, R74, R25 ;  /* 0x000000194a4a7220 */ /* 0x000fe20000410000 */
[----:B------:R-:W-:Y:S01]  /*13e70*/  PRMT R65, R16, 0x5410, R72 ;  /* 0x0000541010417816 */ /* 0x000fe20000000048 */
[----:B------:R-:W-:Y:S01]  /*13e80*/  HFMA2.MMA R16, R68, 1, 1, R14 ;  /* 0x3c003c0044107835 */ /* 0x000fe2000000000e */
[----:B------:R-:W-:Y:S01]  /*13e90*/  HADD2 R36, R15, R36 ;  /* 0x000000240f247230 */ /* 0x000fe20000000000 */
[----:B------:R-:W-:Y:S01]  /*13ea0*/  F2FP.F16.F32.PACK_AB R17, RZ, R17 ;  /* 0x00000011ff11723e */ /* 0x000fe200000000ff */
[----:B------:R-:W3:Y:S01]  /*13eb0*/  LDS.64 R14, [UR5+0x290] ;  /* 0x00029005ff0e7984 */ /* 0x000ee20008000a00 */
[----:B------:R-:W-:-:S04]  /*13ec0*/  F2FP.F16.F32.PACK_AB R74, RZ, R74 ;  /* 0x0000004aff4a723e */ /* 0x000fc800000000ff */
[----:B------:R-:W-:Y:S01]  /*13ed0*/  PRMT R66, R17, 0x5410, R74 ;  /* 0x0000541011427816 */ /* 0x000fe2000000004a */
[--C-:B0-----:R-:W-:Y:S01]  /*13ee0*/  HADD2.F32 R17, -RZ, R12.reuse.H0_H0 ;  /* 0x2000000cff117230 */ /* 0x101fe20000004100 */
[----:B------:R-:W-:Y:S01]  /*13ef0*/  HFMA2.MMA R35, R65, 1, 1, R35 ;  /* 0x3c003c0041237835 */ /* 0x000fe20000000023 */
[----:B------:R-:W-:Y:S02]  /*13f00*/  HADD2.F32 R12, -RZ, R12.H1_H1 ;  /* 0x3000000cff0c7230 */ /* 0x000fe40000004100 */
        /* <DEDUP_REMOVED lines=47> */
[----:B------:R-:W-:-:S02]  /*14200*/  FFMA.FTZ R72, R3, R65, RZ ;  /* 0x0000004103487223 */ /* 0x000fc400000100ff */
[-C--:B------:R-:W-:Y:S01]  /*14210*/  FFMA.FTZ R76, R20, R14.reuse, R15 ;  /* 0x0000000e144c7223 */ /* 0x080fe2000001000f */
[-C--:B------:R-:W-:Y:S01]  /*14220*/  FFMA.FTZ R15, R23, R14.reuse, R80 ;  /* 0x0000000e170f7223 */ /* 0x080fe20000010050 */
[----:B------:R-:W-:Y:S01]  /*14230*/  FFMA.FTZ R69, R0, R65, RZ ;  /* 0x0000004100457223 */ /* 0x000fe200000100ff */
[----:B------:R-:W-:Y:S02]  /*14240*/  FFMA.FTZ R72, R21, R14, R72 ;  /* 0x0000000e15487223 */ /* 0x000fe40000010048 */
[----:B------:R-:W-:Y:S01]  /*14250*/  FFMA.FTZ R73, R42, R74, R15 ;  /* 0x0000004a2a497223 */ /* 0x000fe2000001000f */
[----:B------:R-:W-:Y:S02]  /*14260*/  FFMA.FTZ R78, R22, R14, R69 ;  /* 0x0000000e164e7223 */ /* 0x000fe40000010045 */
[----:B------:R-:W3:Y:S01]  /*14270*/  LDS.64 R14, [UR5+0x318] ;  /* 0x00031805ff0e7984 */ /* 0x000ee20008000a00 */
        /* <DEDUP_REMOVED lines=62> */
[----:B------:R-:W-:Y:S02]  /*14660*/  HADD2.F32 R15, -RZ, R15.H1_H1 ;  /* 0x3000000fff0f7230 */ /* 0x000fe40000004100 */
[-C--:B------:R-:W-:Y:S01]  /*14670*/  FMUL.FTZ R17, R17, R28.reuse ;  /* 0x0000001c11117220 */ /* 0x080fe20000410000 */
[-C--:B------:R-:W-:Y:S01]  /*14680*/  FMUL.FTZ R66, R66, R25.reuse ;  /* 0x0000001942427220 */ /* 0x080fe20000410000 */
[----:B------:R-:W-:Y:S01]  /*14690*/  FMUL.FTZ R13, R13, R28 ;  /* 0x0000001c0d0d7220 */ /* 0x000fe20000410000 */
[----:B------:R-:W-:Y:S01]  /*146a0*/  FMUL.FTZ R12, R12, R25 ;  /* 0x000000190c0c7220 */ /* 0x000fe20000410000 */
[-C--:B------:R-:W-:Y:S01]  /*146b0*/  FFMA.FTZ R52, R61, R15.reuse, R52 ;  /* 0x0000000f3d347223 */ /* 0x080fe20000010034 */
[----:B------:R-:W-:Y:S01]  /*146c0*/  FFMA.FTZ R62, R62, R15, R51 ;  /* 0x0000000f3e3e7223 */ /* 0x000fe20000010033 */
[----:B------:R-:W-:Y:S02]  /*146d0*/  F2FP.F16.F32.PACK_AB R0, RZ, R17 ;  /* 0x00000011ff00723e */ /* 0x000fe400000000ff */
[----:B------:R-:W-:Y:S01]  /*146e0*/  FMUL.FTZ R52, R52, R29 ;  /* 0x0000001d34347220 */ /* 0x000fe20000410000 */
        /* <DEDUP_REMOVED lines=8> */
[----:B------:R-:W-:Y:S01]  /*14770*/  PRMT R52, R52, 0x5410, R62 ;  /* 0x0000541034347816 */ /* 0x000fe2000000003e */
[----:B------:R-:W-:Y:S01]  /*14780*/  HADD2 R33, R0, R33 ;  /* 0x0000002100217230 */ /* 0x000fe20000000000 */
[----:B--2---:R-:W-:Y:S01]  /*14790*/  LOP3.LUT R0, R8, 0xf000f, RZ, 0xc0, !PT ;  /* 0x000f000f08007812 */ /* 0x004fe200078ec0ff */
[----:B------:R-:W-:Y:S01]  /*147a0*/  HADD2 R20, R13, R18 ;  /* 0x000000120d147230 */ /* 0x000fe20000000000 */
[----:B------:R-:W-:Y:S01]  /*147b0*/  LOP3.LUT R7, R10, 0xf000f, RZ, 0xc0, !PT ;  /* 0x000f000f0a077812 */ /* 0x000fe200078ec0ff */
[----:B------:R-:W-:Y:S01]  /*147c0*/  FMUL.FTZ R70, R70, R29 ;  /* 0x0000001d46467220 */ /* 0x000fe20000410000 */
[----:B------:R-:W-:Y:S01]  /*147d0*/  LOP3.LUT R4, R8, 0xf000f0, RZ, 0xc0, !PT ;  /* 0x00f000f008047812 */ /* 0x000fe200078ec0ff */
[----:B------:R-:W-:Y:S01]  /*147e0*/  FMUL.FTZ R68, R68, R19 ;  /* 0x0000001344447220 */ /* 0x000fe20000410000 */
[----:B------:R-:W-:Y:S02]  /*147f0*/  SHF.R.U32.HI R13, RZ, 0x8, R8 ;  /* 0x00000008ff0d7819 */ /* 0x000fe40000011608 */
[----:B------:R-:W-:-:S02]  /*14800*/  LOP3.LUT R6, R9, 0xf000f, RZ, 0xc0, !PT ;  /* 0x000f000f09067812 */ /* 0x000fc400078ec0ff */
[----:B------:R-:W-:Y:S01]  /*14810*/  LOP3.LUT R8, R11, 0xf000f, RZ, 0xc0, !PT ;  /* 0x000f000f0b087812 */ /* 0x000fe200078ec0ff */
[----:B------:R-:W-:Y:S01]  /*14820*/  FFMA.FTZ R63, R63, R15, R50 ;  /* 0x0000000f3f3f7223 */ /* 0x000fe20000010032 */
[----:B------:R-:W-:Y:S01]  /*14830*/  HFMA2.MMA R41, R52, 1, 1, R41 ;  /* 0x3c003c0034297835 */ /* 0x000fe20000000029 */
[----:B------:R-:W-:Y:S01]  /*14840*/  LOP3.LUT R0, R0, 0x64006400, RZ, 0xfc, !PT ;  /* 0x6400640000007812 */ /* 0x000fe200078efcff */
[--C-:B0-----:R-:W-:Y:S01]  /*14850*/  HADD2.F32 R50, -RZ, R3.reuse.H0_H0 ;  /* 0x20000003ff327230 */ /* 0x101fe20000004100 */
[----:B------:R-:W-:Y:S01]  /*14860*/  LOP3.LUT R7, R7, 0x64006400, RZ, 0xfc, !PT ;  /* 0x6400640007077812 */ /* 0x000fe200078efcff */
[----:B------:R-:W-:Y:S01]  /*14870*/  HADD2.F32 R52, -RZ, R3.H1_H1 ;  /* 0x30000003ff347230 */ /* 0x000fe20000004100 */
[----:B------:R-:W-:Y:S02]  /*14880*/  LOP3.LUT R6, R6, 0x64006400, RZ, 0xfc, !PT ;  /* 0x6400640006067812 */ /* 0x000fe400078efcff */
[----:B------:R-:W-:Y:S01]  /*14890*/  LOP3.LUT R3, R8, 0x64006400, RZ, 0xfc, !PT ;  /* 0x6400640008037812 */ /* 0x000fe200078efcff */
[--C-:B------:R-:W-:Y:S01]  /*148a0*/  HADD2.F32 R5, -RZ, R2.reuse.H0_H0 ;  /* 0x20000002ff057230 */ /* 0x100fe20000004100 */
[----:B------:R-:W-:Y:S01]  /*148b0*/  F2FP.F16.F32.PACK_AB R70, RZ, R70 ;  /* 0x00000046ff46723e */ /* 0x000fe200000000ff */
[----:B------:R-:W-:Y:S01]  /*148c0*/  HADD2.F32 R44, -RZ, R2.H1_H1 ;  /* 0x30000002ff2c7230 */ /* 0x000fe20000004100 */
[----:B------:R-:W-:Y:S01]  /*148d0*/  F2FP.F16.F32.PACK_AB R68, RZ, R68 ;  /* 0x00000044ff44723e */ /* 0x000fe200000000ff */
[----:B------:R-:W-:-:S02]  /*148e0*/  HADD2 R2, R0, -1032, -1032 ;  /* 0xe408e40800027430 */ /* 0x000fc40000000000 */
[----:B------:R-:W-:Y:S01]  /*148f0*/  FFMA.FTZ R64, R64, R15, R49 ;  /* 0x0000000f40407223 */ /* 0x000fe20000010031 */
[----:B------:R-:W-:Y:S01]  /*14900*/  HADD2 R7, R7, -1032, -1032 ;  /* 0xe408e40807077430 */ /* 0x000fe20000000000 */
[----:B------:R-:W-:Y:S01]  /*14910*/  PRMT R70, R70, 0x5410, R68 ;  /* 0x0000541046467816 */ /* 0x000fe20000000044 */
[----:B------:R-:W-:Y:S02]  /*14920*/  HADD2 R6, R6, -1032, -1032 ;  /* 0xe408e40806067430 */ /* 0x000fe40000000000 */
[----:B------:R-:W-:Y:S02]  /*14930*/  HADD2 R15, R3, -1032, -1032 ;  /* 0xe408e408030f7430 */ /* 0x000fe40000000000 */
[--C-:B------:R-:W-:Y:S01]  /*14940*/  HADD2.F32 R0, -RZ, R2.reuse.H0_H0 ;  /* 0x20000002ff007230 */ /* 0x100fe20000004100 */
[----:B------:R-:W-:Y:S01]  /*14950*/  LOP3.LUT R14, R9, 0xf000f0, RZ, 0xc0, !PT ;  /* 0x00f000f0090e7812 */ /* 0x000fe200078ec0ff */
[----:B------:R-:W-:Y:S01]  /*14960*/  HADD2.F32 R21, -RZ, R2.H1_H1 ;  /* 0x30000002ff157230 */ /* 0x000fe20000004100 */
[----:B------:R-:W-:Y:S01]  /*14970*/  SHF.R.U32.HI R12, RZ, 0x8, R9 ;  /* 0x00000008ff0c7819 */ /* 0x000fe20000011609 */
[--C-:B------:R-:W-:Y:S01]  /*14980*/  HADD2.F32 R3, -RZ, R7.reuse.H0_H0 ;  /* 0x20000007ff037230 */ /* 0x100fe20000004100 */
[----:B------:R-:W0:Y:S01]  /*14990*/  LDS.64 R8, [UR5+0x28] ;  /* 0x00002805ff087984 */ /* 0x000e220008000a00 */
[----:B------:R-:W-:Y:S01]  /*149a0*/  HADD2.F32 R23, -RZ, R7.H1_H1 ;  /* 0x30000007ff177230 */ /* 0x000fe20000004100 */
[----:B------:R-:W-:Y:S01]  /*149b0*/  LOP3.LUT R7, R4, 0x64006400, RZ, 0xfc, !PT ;  /* 0x6400640004077812 */ /* 0x000fe200078efcff */
[----:B------:R-:W-:Y:S01]  /*149c0*/  HADD2.F32 R2, -RZ, R6.H0_H0 ;  /* 0x20000006ff027230 */ /* 0x000fe20000004100 */
[----:B------:R-:W-:Y:S01]  /*149d0*/  HFMA2.MMA R17, R70, 1, 1, R32 ;  /* 0x3c003c0046117835 */ /* 0x000fe20000000020 */
[----:B------:R-:W-:-:S02]  /*149e0*/  HADD2.F32 R4, -RZ, R15.H0_H0 ;  /* 0x2000000fff047230 */ /* 0x000fc40000004100 */
[----:B------:R-:W-:Y:S01]  /*149f0*/  HADD2.F32 R32, -RZ, R15.H1_H1 ;  /* 0x3000000fff207230 */ /* 0x000fe20000004100 */
[----:B------:R-:W-:Y:S01]  /*14a00*/  LOP3.LUT R15, R14, 0x64006400, RZ, 0xfc, !PT ;  /* 0x640064000e0f7812 */ /* 0x000fe200078efcff */
[----:B------:R-:W-:Y:S02]  /*14a10*/  HADD2.F32 R22, -RZ, R6.H1_H1 ;  /* 0x30000006ff167230 */ /* 0x000fe40000004100 */
[----:B------:R-:W-:Y:S01]  /*14a20*/  FFMA.FTZ R6, R0, R5, RZ ;  /* 0x0000000500067223 */ /* 0x000fe200000100ff */
[C---:B------:R-:W-:Y:S01]  /*14a30*/  FFMA.FTZ R45, R5.reuse, R2, RZ ;  /* 0x00000002052d7223 */ /* 0x040fe200000100ff */
[C---:B------:R-:W-:Y:S01]  /*14a40*/  FFMA.FTZ R14, R5.reuse, R3, RZ ;  /* 0x00000003050e7223 */ /* 0x040fe200000100ff */
[----:B------:R-:W-:Y:S01]  /*14a50*/  LOP3.LUT R18, R10, 0xf000f0, RZ, 0xc0, !PT ;  /* 0x00f000f00a127812 */ /* 0x000fe200078ec0ff */
[----:B------:R-:W-:Y:S01]  /*14a60*/  FFMA.FTZ R5, R5, R4, RZ ;  /* 0x0000000405057223 */ /* 0x000fe200000100ff */
[----:B------:R-:W-:Y:S01]  /*14a70*/  LOP3.LUT R42, R11, 0xf000f0, RZ, 0xc0, !PT ;  /* 0x00f000f00b2a7812 */ /* 0x000fe200078ec0ff */
[----:B------:R-:W-:Y:S01]  /*14a80*/  FFMA.FTZ R51, R21, R44, R6 ;  /* 0x0000002c15337223 */ /* 0x000fe20000010006 */
[----:B------:R-:W-:Y:S01]  /*14a90*/  LOP3.LUT R43, R18, 0x64006400, RZ, 0xfc, !PT ;  /* 0x64006400122b7812 */ /* 0x000fe200078efcff */
[----:B------:R-:W-:Y:S01]  /*14aa0*/  FFMA.FTZ R6, R44, R32, R5 ;  /* 0x000000202c067223 */ /* 0x000fe20000010005 */
[----:B------:R-:W-:-:S03]  /*14ab0*/  LOP3.LUT R5, R42, 0x64006400, RZ, 0xfc, !PT ;  /* 0x640064002a057812 */ /* 0x000fc600078efcff */
[-C--:B------:R-:W-:Y:S02]  /*14ac0*/  HFMA2 R43, R43, R24.reuse.H0_H0, -72, -72 ;  /* 0xd480d4802b2b7431 */ /* 0x080fe40000040018 */
[----:B------:R-:W-:-:S03]  /*14ad0*/  HFMA2 R5, R5, R24.H0_H0, -72, -72 ;  /* 0xd480d48005057431 */ /* 0x000fc60000040018 */
[--C-:B------:R-:W-:Y:S02]  /*14ae0*/  HADD2.F32 R42, -RZ, R43.reuse.H0_H0 ;  /* 0x2000002bff2a7230 */ /* 0x100fe40000004100 */
[----:B------:R-:W-:Y:S02]  /*14af0*/  HADD2.F32 R46, -RZ, R43.H1_H1 ;  /* 0x3000002bff2e7230 */ /* 0x000fe40000004100 */
[----:B------:R-:W-:Y:S02]  /*14b00*/  HADD2.F32 R43, -RZ, R5.H0_H0 ;  /* 0x20000005ff2b7230 */ /* 0x000fe40000004100 */
[C---:B------:R-:W-:Y:S01]  /*14b10*/  FFMA.FTZ R53, R44.reuse, R22, R45 ;  /* 0x000000162c357223 */ /* 0x040fe2000001002d */
[-C--:B------:R-:W-:Y:S02]  /*14b20*/  HFMA2 R7, R7, R24.reuse.H0_H0, -72, -72 ;  /* 0xd480d48007077431 */ /* 0x080fe40000040018 */
[----:B------:R-:W-:Y:S01]  /*14b30*/  FFMA.FTZ R55, R44, R23, R14 ;  /* 0x000000172c377223 */ /* 0x000fe2000001000e */
[----:B------:R-:W-:-:S02]  /*14b40*/  HFMA2 R15, R15, R24.H0_H0, -72, -72 ;  /* 0xd480d4800f0f7431 */ /* 0x000fc40000040018 */
[----:B------:R-:W-:Y:S02]  /*14b50*/  HADD2.F32 R45, -RZ, R5.H1_H1 ;  /* 0x30000005ff2d7230 */ /* 0x000fe40000004100 */
[----:B------:R-:W-:Y:S01]  /*14b60*/  FFMA.FTZ R6, R50, R43, R6 ;  /* 0x0000002b32067223 */ /* 0x000fe20000010006 */
[----:B------:R-:W-:Y:S02]  /*14b70*/  LOP3.LUT R14, R12, 0xf000f, RZ, 0xc0, !PT ;  /* 0x000f000f0c0e7812 */ /* 0x000fe400078ec0ff */
[----:B------:R-:W-:Y:S01]  /*14b80*/  SHF.R.U32.HI R10, RZ, 0x8, R10 ;  /* 0x00000008ff0a7819 */ /* 0x000fe2000001160a */
[--C-:B------:R-:W-:Y:S02]  /*14b90*/  HADD2.F32 R48, -RZ, R7.reuse.H0_H0 ;  /* 0x20000007ff307230 */ /* 0x100fe40000004100 */
[----:B------:R-:W-:Y:S01]  /*14ba0*/  FFMA.FTZ R57, R52, R45, R6 ;  /* 0x0000002d34397223 */ /* 0x000fe20000010006 */
[----:B------:R-:W-:Y:S01]  /*14bb0*/  HADD2.F32 R44, -RZ, R7.H1_H1 ;  /* 0x30000007ff2c7230 */ /* 0x000fe20000004100 */
[----:B------:R-:W-:Y:S01]  /*14bc0*/  LOP3.LUT R14, R14, 0x64006400, RZ, 0xfc, !PT ;  /* 0x640064000e0e7812 */ /* 0x000fe200078efcff */
[--C-:B------:R-:W-:Y:S01]  /*14bd0*/  HADD2.F32 R49, -RZ, R15.reuse.H0_H0 ;  /* 0x2000000fff317230 */ /* 0x100fe20000004100 */
[----:B------:R-:W1:Y:S01]  /*14be0*/  LDS.64 R6, [UR5+0xa0] ;  /* 0x0000a005ff067984 */ /* 0x000e620008000a00 */
[----:B------:R-:W-:Y:S01]  /*14bf0*/  HADD2.F32 R47, -RZ, R15.H1_H1 ;  /* 0x3000000fff2f7230 */ /* 0x000fe20000004100 */
[----:B------:R-:W-:-:S02]  /*14c00*/  LOP3.LUT R15, R10, 0xf000f, RZ, 0xc0, !PT ;  /* 0x000f000f0a0f7812 */ /* 0x000fc400078ec0ff */
[----:B------:R-:W-:Y:S01]  /*14c10*/  LOP3.LUT R5, R13, 0xf000f, RZ, 0xc0, !PT ;  /* 0x000f000f0d057812 */ /* 0x000fe200078ec0ff */
[----:B------:R-:W-:Y:S01]  /*14c20*/  FFMA.FTZ R51, R48, R50, R51 ;  /* 0x0000003230337223 */ /* 0x000fe20000010033 */
[C---:B------:R-:W-:Y:S01]  /*14c30*/  FFMA.FTZ R53, R50.reuse, R49, R53 ;  /* 0x0000003132357223 */ /* 0x040fe20000010035 */
[----:B------:R-:W-:Y:S01]  /*14c40*/  FFMA.FTZ R55, R50, R42, R55 ;  /* 0x0000002a32377223 */ /* 0x000fe20000010037 */
[----:B------:R-:W-:Y:S01]  /*14c50*/  HADD2 R14, R14, -1032, -1032 ;  /* 0xe408e4080e0e7430 */ /* 0x000fe20000000000 */
[----:B------:R-:W-:Y:S01]  /*14c60*/  SHF.R.U32.HI R11, RZ, 0x8, R11 ;  /* 0x00000008ff0b7819 */ /* 0x000fe2000001160b */
[----:B------:R-:W-:Y:S01]  /*14c70*/  FMUL.FTZ R63, R63, R28 ;  /* 0x0000001c3f3f7220 */ /* 0x000fe20000410000 */
[----:B------:R-:W-:Y:S01]  /*14c80*/  LOP3.LUT R15, R15, 0x64006400, RZ, 0xfc, !PT ;  /* 0x640064000f0f7812 */ /* 0x000fe200078efcff */
[----:B------:R-:W-:Y:S01]  /*14c90*/  FMUL.FTZ R64, R64, R25 ;  /* 0x0000001940407220 */ /* 0x000fe20000410000 */
[----:B------:R-:W-:Y:S01]  /*14ca0*/  LOP3.LUT R5, R5, 0x64006400, RZ, 0xfc, !PT ;  /* 0x6400640005057812 */ /* 0x000fe200078efcff */
[----:B------:R-:W-:Y:S01]  /*14cb0*/  FFMA.FTZ R54, R44, R52, R51 ;  /* 0x000000342c367223 */ /* 0x000fe20000010033 */
[C---:B------:R-:W-:Y:S01]  /*14cc0*/  FFMA.FTZ R56, R52.reuse, R47, R53 ;  /* 0x0000002f34387223 */ /* 0x040fe20000010035 */
[----:B------:R-:W-:Y:S01]  /*14cd0*/  FFMA.FTZ R58, R52, R46, R55 ;  /* 0x0000002e343a7223 */ /* 0x000fe20000010037 */
[----:B0-----:R-:W-:Y:S01]  /*14ce0*/  HADD2.F32 R55, -RZ, R8.H0_H0 ;  /* 0x20000008ff377230 */ /* 0x001fe20000004100 */
[----:B------:R-:W-:Y:S01]  /*14cf0*/  LOP3.LUT R18, R11, 0xf000f, RZ, 0xc0, !PT ;  /* 0x000f000f0b127812 */ /* 0x000fe200078ec0ff */
[----:B------:R-:W-:-:S02]  /*14d00*/  HADD2.F32 R52, -RZ, R14.H0_H0 ;  /* 0x2000000eff347230 */ /* 0x000fc40000004100 */
[----:B------:R-:W-:Y:S02]  /*14d10*/  HADD2 R15, R15, -1032, -1032 ;  /* 0xe408e4080f0f7430 */ /* 0x000fe40000000000 */
[----:B------:R-:W-:Y:S01]  /*14d20*/  HADD2.F32 R62, -RZ, R8.H1_H1 ;  /* 0x30000008ff3e7230 */ /* 0x000fe20000004100 */
[----:B------:R-:W-:Y:S01]  /*14d30*/  F2FP.F16.F32.PACK_AB R63, RZ, R63 ;  /* 0x0000003fff3f723e */ /* 0x000fe200000000ff */
[----:B------:R-:W-:Y:S01]  /*14d40*/  HADD2 R5, R5, -1032, -1032 ;  /* 0xe408e40805057430 */ /* 0x000fe20000000000 */
[----:B------:R-:W-:Y:S02]  /*14d50*/  F2FP.F16.F32.PACK_AB R64, RZ, R64 ;  /* 0x00000040ff40723e */ /* 0x000fe400000000ff */
[----:B------:R-:W-:Y:S01]  /*14d60*/  LOP3.LUT R8, R11, 0xf000f0, RZ, 0xc0, !PT ;  /* 0x00f000f00b087812 */ /* 0x000fe200078ec0ff */
[----:B------:R-:W-:Y:S01]  /*14d70*/  FFMA.FTZ R65, R55, R52, R56 ;  /* 0x0000003437417223 */ /* 0x000fe20000010038 */
[----:B------:R-:W-:Y:S01]  /*14d80*/  LOP3.LUT R18, R18, 0x64006400, RZ, 0xfc, !PT ;  /* 0x6400640012127812 */ /* 0x000fe200078efcff */
[--C-:B------:R-:W-:Y:S01]  /*14d90*/  HADD2.F32 R51, -RZ, R15.reuse.H0_H0 ;  /* 0x2000000fff337230 */ /* 0x100fe20000004100 */
[----:B------:R-:W-:Y:S01]  /*14da0*/  PRMT R63, R63, 0x5410, R64 ;  /* 0x000054103f3f7816 */ /* 0x000fe20000000040 */
[----:B------:R-:W-:Y:S01]  /*14db0*/  HADD2.F32 R56, -RZ, R15.H1_H1 ;  /* 0x3000000fff387230 */ /* 0x000fe20000004100 */
[----:B------:R-:W-:Y:S01]  /*14dc0*/  LOP3.LUT R15, R8, 0x64006400, RZ, 0xfc, !PT ;  /* 0x64006400080f7812 */ /* 0x000fe200078efcff */
[----:B------:R-:W-:-:S02]  /*14dd0*/  HADD2.F32 R64, -RZ, R9.H0_H0 ;  /* 0x20000009ff407230 */ /* 0x000fc40000004100 */
[----:B------:R-:W-:Y:S02]  /*14de0*/  HADD2.F32 R53, -RZ, R5.H0_H0 ;  /* 0x20000005ff357230 */ /* 0x000fe40000004100 */
[----:B------:R-:W-:Y:S02]  /*14df0*/  HADD2.F32 R66, -RZ, R9.H1_H1 ;  /* 0x30000009ff427230 */ /* 0x000fe40000004100 */
[----:B------:R-:W-:Y:S01]  /*14e00*/  HADD2 R18, R18, -1032, -1032 ;  /* 0xe408e40812127430 */ /* 0x000fe20000000000 */
[----:B------:R-:W0:Y:S01]  /*14e10*/  LDS.64 R8, [UR5+0xa8] ;  /* 0x0000a805ff087984 */ /* 0x000e220008000a00 */
[----:B------:R-:W-:Y:S01]  /*14e20*/  LOP3.LUT R13, R13, 0xf000f0, RZ, 0xc0, !PT ;  /* 0x00f000f00d0d7812 */ /* 0x000fe200078ec0ff */
[----:B------:R-:W-:Y:S01]  /*14e30*/  HADD2 R31, R63, R31 ;  /* 0x0000001f3f1f7230 */ /* 0x000fe20000000000 */
[----:B------:R-:W-:Y:S01]  /*14e40*/  LOP3.LUT R12, R12, 0xf000f0, RZ, 0xc0, !PT ;  /* 0x00f000f00c0c7812 */ /* 0x000fe200078ec0ff */
[----:B------:R-:W-:Y:S01]  /*14e50*/  FFMA.FTZ R63, R53, R55, R54 ;  /* 0x00000037353f7223 */ /* 0x000fe20000010036 */
[----:B------:R-:W-:Y:S01]  /*14e60*/  LOP3.LUT R10, R10, 0xf000f0, RZ, 0xc0, !PT ;  /* 0x00f000f00a0a7812 */ /* 0x000fe200078ec0ff */
[----:B------:R-:W-:Y:S01]  /*14e70*/  HADD2.F32 R54, -RZ, R5.H1_H1 ;  /* 0x30000005ff367230 */ /* 0x000fe20000004100 */
[----:B------:R-:W-:Y:S01]  /*14e80*/  LOP3.LUT R13, R13, 0x64006400, RZ, 0xfc, !PT ;  /* 0x640064000d0d7812 */ /* 0x000fe200078efcff */
[----:B------:R-:W-:Y:S01]  /*14e90*/  HADD2.F32 R50, -RZ, R18.H0_H0 ;  /* 0x20000012ff327230 */ /* 0x000fe20000004100 */
[----:B------:R-:W-:-:S02]  /*14ea0*/  LOP3.LUT R5, R12, 0x64006400, RZ, 0xfc, !PT ;  /* 0x640064000c057812 */ /* 0x000fc400078efcff */
[----:B------:R-:W-:Y:S01]  /*14eb0*/  LOP3.LUT R11, R10, 0x64006400, RZ, 0xfc, !PT ;  /* 0x640064000a0b7812 */ /* 0x000fe200078efcff */
[C---:B------:R-:W-:Y:S01]  /*14ec0*/  FFMA.FTZ R67, R55.reuse, R51, R58 ;  /* 0x0000003337437223 */ /* 0x040fe2000001003a */
[----:B------:R-:W-:Y:S01]  /*14ed0*/  FFMA.FTZ R68, R55, R50, R57 ;  /* 0x0000003237447223 */ /* 0x000fe20000010039 */
[-C--:B------:R-:W-:Y:S02]  /*14ee0*/  HFMA2 R13, R13, R24.reuse.H0_H0, -72, -72 ;  /* 0xd480d4800d0d7431 */ /* 0x080fe40000040018 */
[----:B------:R-:W-:Y:S02]  /*14ef0*/  HADD2.F32 R55, -RZ, R14.H1_H1 ;  /* 0x3000000eff377230 */ /* 0x000fe40000004100 */
[-C--:B------:R-:W-:Y:S02]  /*14f00*/  HFMA2 R5, R5, R24.reuse.H0_H0, -72, -72 ;  /* 0xd480d48005057431 */ /* 0x080fe40000040018 */
[----:B------:R-:W-:Y:S01]  /*14f10*/  FFMA.FTZ R74, R61, R69, R74 ;  /* 0x000000453d4a7223 */ /* 0x000fe2000001004a */
[----:B------:R-:W-:-:S02]  /*14f20*/  HFMA2 R11, R11, R24.H0_H0, -72, -72 ;  /* 0xd480d4800b0b7431 */ /* 0x000fc40000040018 */
[----:B------:R-:W-:Y:S02]  /*14f30*/  HADD2.F32 R61, -RZ, R18.H1_H1 ;  /* 0x30000012ff3d7230 */ /* 0x000fe40000004100 */
[----:B------:R-:W-:Y:S02]  /*14f40*/  HFMA2 R15, R15, R24.H0_H0, -72, -72 ;  /* 0xd480d4800f0f7431 */ /* 0x000fe40000040018 */
        /* <DEDUP_REMOVED lines=8> */
[----:B------:R-:W-:Y:S01]  /*14fd0*/  FFMA.FTZ R10, R60, R64, R63 ;  /* 0x000000403c0a7223 */ /* 0x000fe2000001003f */
[C---:B------:R-:W-:Y:S01]  /*14fe0*/  FFMA.FTZ R67, R64.reuse, R59, R65 ;  /* 0x0000003b40437223 */ /* 0x040fe20000010041 */
[C---:B------:R-:W-:Y:S01]  /*14ff0*/  FFMA.FTZ R18, R64.reuse, R58, R69 ;  /* 0x0000003a40127223 */ /* 0x040fe20000010045 */
[----:B------:R-:W-:Y:S02]  /*15000*/  HADD2.F32 R65, -RZ, R13.H1_H1 ;  /* 0x3000000dff417230 */ /* 0x000fe40000004100 */
[----:B------:R-:W-:Y:S01]  /*15010*/  FFMA.FTZ R69, R64, R57, R68 ;  /* 0x0000003940457223 */ /* 0x000fe20000010044 */
[----:B------:R-:W-:-:S02]  /*15020*/  HADD2.F32 R63, -RZ, R11.H1_H1 ;  /* 0x3000000bff3f7230 */ /* 0x000fc40000004100 */
[--C-:B-1----:R-:W-:Y:S02]  /*15030*/  HADD2.F32 R11, -RZ, R6.reuse.H0_H0 ;  /* 0x20000006ff0b7230 */ /* 0x102fe40000004100 */
[----:B------:R-:W-:Y:S02]  /*15040*/  HADD2.F32 R64, -RZ, R5.H1_H1 ;  /* 0x30000005ff407230 */ /* 0x000fe40000004100 */
[----:B------:R-:W-:Y:S01]  /*15050*/  FFMA.FTZ R12, R65, R66, R10 ;  /* 0x00000042410c7223 */ /* 0x000fe2000001000a */
[----:B------:R-:W-:Y:S02]  /*15060*/  HADD2.F32 R6, -RZ, R6.H1_H1 ;  /* 0x30000006ff067230 */ /* 0x000fe40000004100 */
[-C--:B------:R-:W-:Y:S01]  /*15070*/  FFMA.FTZ R10, R0, R11.reuse, RZ ;  /* 0x0000000b000a7223 */ /* 0x080fe200000100ff */
[----:B------:R-:W-:Y:S02]  /*15080*/  HADD2.F32 R62, -RZ, R15.H1_H1 ;  /* 0x3000000fff3e7230 */ /* 0x000fe40000004100 */
[----:B------:R-:W-:Y:S01]  /*15090*/  FFMA.FTZ R14, R66, R64, R67 ;  /* 0x00000040420e7223 */ /* 0x000fe20000010043 */
[-C--:B------:R-:W-:Y:S01]  /*150a0*/  FFMA.FTZ R15, R2, R11.reuse, RZ ;  /* 0x0000000b020f7223 */ /* 0x080fe200000100ff */
[----:B------:R-:W-:Y:S01]  /*150b0*/  FFMA.FTZ R68, R3, R11, RZ ;  /* 0x0000000b03447223 */ /* 0x000fe200000100ff */
[----:B------:R-:W-:Y:S01]  /*150c0*/  FFMA.FTZ R5, R66, R63, R18 ;  /* 0x0000003f42057223 */ /* 0x000fe20000010012 */
        /* <DEDUP_REMOVED lines=13> */
[----:B0-----:R-:W-:-:S02]  /*151a0*/  HADD2.F32 R11, -RZ, R8.H0_H0 ;  /* 0x20000008ff0b7230 */ /* 0x001fc40000004100 */
[-C--:B------:R-:W-:Y:S01]  /*151b0*/  FFMA.FTZ R6, R44, R13.reuse, R7 ;  /* 0x0000000d2c067223 */ /* 0x080fe20000010007 */
[-C--:B------:R-:W-:Y:S01]  /*151c0*/  FFMA.FTZ R7, R47, R13.reuse, R10 ;  /* 0x0000000d2f077223 */ /* 0x080fe2000001000a */
[-C--:B------:R-:W-:Y:S01]  /*151d0*/  FFMA.FTZ R68, R46, R13.reuse, R15 ;  /* 0x0000000d2e447223 */ /* 0x080fe2000001000f */
[----:B------:R-:W-:Y:S01]  /*151e0*/  FFMA.FTZ R13, R45, R13, R18 ;  /* 0x0000000d2d0d7223 */ /* 0x000fe20000010012 */
[--C-:B------:R-:W-:Y:S01]  /*151f0*/  HADD2.F32 R18, -RZ, R9.reuse.H0_H0 ;  /* 0x20000009ff127230 */ /* 0x100fe20000004100 */
[----:B------:R-:W-:Y:S01]  /*15200*/  F2FP.F16.F32.PACK_AB R74, RZ, R74 ;  /* 0x0000004aff4a723e */ /* 0x000fe200000000ff */
[----:B------:R-:W-:Y:S01]  /*15210*/  HADD2.F32 R15, -RZ, R9.H1_H1 ;  /* 0x30000009ff0f7230 */ /* 0x000fe20000004100 */
[----:B------:R-:W-:Y:S01]  /*15220*/  F2FP.F16.F32.PACK_AB R72, RZ, R72 ;  /* 0x00000048ff48723e */ /* 0x000fe200000000ff */
[----:B------:R-:W-:Y:S02]  /*15230*/  HADD2.F32 R8, -RZ, R8.H1_H1 ;  /* 0x30000008ff087230 */ /* 0x000fe40000004100 */
[-C--:B------:R-:W-:Y:S01]  /*15240*/  FFMA.FTZ R9, R53, R11.reuse, R6 ;  /* 0x0000000b35097223 */ /* 0x080fe20000010006 */
[-C--:B------:R-:W-:Y:S01]  /*15250*/  FFMA.FTZ R10, R52, R11.reuse, R7 ;  /* 0x0000000b340a7223 */ /* 0x080fe20000010007 */
[-C--:B------:R-:W-:Y:S01]  /*15260*/  FFMA.FTZ R67, R51, R11.reuse, R68 ;  /* 0x0000000b33437223 */ /* 0x080fe20000010044 */
[----:B------:R-:W-:Y:S01]  /*15270*/  FFMA.FTZ R68, R50, R11, R13 ;  /* 0x0000000b32447223 */ /* 0x000fe2000001000d */
[----:B------:R-:W-:Y:S01]  /*15280*/  IMAD.WIDE R26, R113, 0x4, R26 ;  /* 0x00000004711a7825 */ /* 0x000fe200078e021a */
[----:B------:R-:W-:-:S03]  /*15290*/  PRMT R74, R74, 0x5410, R72 ;  /* 0x000054104a4a7816 */ /* 0x000fc60000000048 */
[-C--:B------:R-:W-:Y:S01]  /*152a0*/  FFMA.FTZ R13, R54, R8.reuse, R9 ;  /* 0x00000008360d7223 */ /* 0x080fe20000010009 */
[-C--:B------:R-:W-:Y:S01]  /*152b0*/  FFMA.FTZ R70, R55, R8.reuse, R10 ;  /* 0x0000000837467223 */ /* 0x080fe2000001000a */
[-C--:B------:R-:W-:Y:S01]  /*152c0*/  FFMA.FTZ R67, R56, R8.reuse, R67 ;  /* 0x0000000838437223 */ /* 0x080fe20000010043 */
[----:B------:R-:W-:Y:S01]  /*152d0*/  FFMA.FTZ R72, R61, R8, R68 ;  /* 0x000000083d487223 */ /* 0x000fe20000010044 */
[----:B------:R-:W0:Y:S04]  /*152e0*/  LDS.64 R6, [UR5+0x120] ;  /* 0x00012005ff067984 */ /* 0x000e280008000a00 */
[----:B------:R-:W2:Y:S01]  /*152f0*/  LDG.E.128.CONSTANT R8, desc[UR8][R26.64] ;  /* 0x000000081a087981 */ /* 0x000ea2000c1e9d00 */
[-C--:B------:R-:W-:Y:S01]  /*15300*/  FFMA.FTZ R68, R60, R18.reuse, R13 ;  /* 0x000000123c447223 */ /* 0x080fe2000001000d */
[----:B------:R-:W-:Y:S01]  /*15310*/  FFMA.FTZ R13, R59, R18, R70 ;  /* 0x000000123b0d7223 */ /* 0x000fe20000010046 */
[----:B------:R-:W-:Y:S01]  /*15320*/  FFMA.FTZ R66, R66, R62, R69 ;  /* 0x0000003e42427223 */ /* 0x000fe20000010045 */
[-C--:B------:R-:W-:Y:S01]  /*15330*/  FFMA.FTZ R70, R58, R18.reuse, R67 ;  /* 0x000000123a467223 */ /* 0x080fe20000010043 */
[----:B------:R-:W-:Y:S01]  /*15340*/  FFMA.FTZ R69, R57, R18, R72 ;  /* 0x0000001239457223 */ /* 0x000fe20000010048 */
[----:B------:R-:W-:Y:S01]  /*15350*/  FFMA.FTZ R18, R64, R15, R13 ;  /* 0x0000000f40127223 */ /* 0x000fe2000001000d */
[----:B------:R-:W-:Y:S01]  /*15360*/  FMUL.FTZ R12, R12, R29 ;  /* 0x0000001d0c0c7220 */ /* 0x000fe20000410000 */
[----:B------:R-:W-:Y:S01]  /*15370*/  FMUL.FTZ R13, R5, R28 ;  /* 0x0000001c050d7220 */ /* 0x000fe20000410000 */
[-C--:B------:R-:W-:Y:S01]  /*15380*/  FFMA.FTZ R67, R63, R15.reuse, R70 ;  /* 0x0000000f3f437223 */ /* 0x080fe20000010046 */
[-C--:B------:R-:W-:Y:S01]  /*15390*/  FFMA.FTZ R68, R65, R15.reuse, R68 ;  /* 0x0000000f41447223 */ /* 0x080fe20000010044 */
[----:B------:R-:W-:Y:S01]  /*153a0*/  FFMA.FTZ R70, R62, R15, R69 ;  /* 0x0000000f3e467223 */ /* 0x000fe20000010045 */
[----:B------:R-:W-:Y:S01]  /*153b0*/  FMUL.FTZ R14, R14, R19 ;  /* 0x000000130e0e7220 */ /* 0x000fe20000410000 */
[----:B------:R-:W-:Y:S01]  /*153c0*/  F2FP.F16.F32.PACK_AB R5, RZ, R12 ;  /* 0x0000000cff05723e */ /* 0x000fe200000000ff */
[----:B------:R-:W-:Y:S01]  /*153d0*/  FMUL.FTZ R66, R66, R25 ;  /* 0x0000001942427220 */ /* 0x000fe20000410000 */
[----:B------:R-:W-:-:S02]  /*153e0*/  F2FP.F16.F32.PACK_AB R15, RZ, R13 ;  /* 0x0000000dff0f723e */ /* 0x000fc400000000ff */
[----:B------:R-:W1:Y:S01]  /*153f0*/  LDS.64 R12, [UR5+0x128] ;  /* 0x00012805ff0c7984 */ /* 0x000e620008000a00 */
[----:B------:R-:W-:Y:S01]  /*15400*/  F2FP.F16.F32.PACK_AB R14, RZ, R14 ;  /* 0x0000000eff0e723e */ /* 0x000fe200000000ff */
[----:B------:R-:W-:Y:S01]  /*15410*/  FMUL.FTZ R67, R67, R28 ;  /* 0x0000001c43437220 */ /* 0x000fe20000410000 */
[----:B------:R-:W-:Y:S01]  /*15420*/  FMUL.FTZ R70, R70, R25 ;  /* 0x0000001946467220 */ /* 0x000fe20000410000 */
[----:B------:R-:W-:Y:S01]  /*15430*/  F2FP.F16.F32.PACK_AB R66, RZ, R66 ;  /* 0x00000042ff42723e */ /* 0x000fe200000000ff */
[----:B------:R-:W-:Y:S01]  /*15440*/  FMUL.FTZ R68, R68, R29 ;  /* 0x0000001d44447220 */ /* 0x000fe20000410000 */
[----:B------:R-:W-:Y:S01]  /*15450*/  FMUL.FTZ R18, R18, R19 ;  /* 0x0000001312127220 */ /* 0x000fe20000410000 */
[----:B------:R-:W-:Y:S02]  /*15460*/  PRMT R5, R5, 0x5410, R14 ;  /* 0x0000541005057816 */ /* 0x000fe4000000000e */
[----:B------:R-:W-:Y:S02]  /*15470*/  F2FP.F16.F32.PACK_AB R67, RZ, R67 ;  /* 0x00000043ff43723e */ /* 0x000fe400000000ff */
[----:B------:R-:W-:-:S02]  /*15480*/  F2FP.F16.F32.PACK_AB R70, RZ, R70 ;  /* 0x00000046ff46723e */ /* 0x000fc400000000ff */
[----:B------:R-:W-:Y:S02]  /*15490*/  PRMT R15, R15, 0x5410, R66 ;  /* 0x000054100f0f7816 */ /* 0x000fe40000000042 */
[----:B------:R-:W-:Y:S02]  /*154a0*/  F2FP.F16.F32.PACK_AB R68, RZ, R68 ;  /* 0x00000044ff44723e */ /* 0x000fe400000000ff */
[----:B------:R-:W-:Y:S01]  /*154b0*/  F2FP.F16.F32.PACK_AB R18, RZ, R18 ;  /* 0x00000012ff12723e */ /* 0x000fe200000000ff */
[----:B------:R-:W-:Y:S01]  /*154c0*/  HFMA2.MMA R39, R5, 1, 1, R39 ;  /* 0x3c003c0005277835 */ /* 0x000fe20000000027 */
[----:B------:R-:W-:Y:S01]  /*154d0*/  PRMT R67, R67, 0x5410, R70 ;  /* 0x0000541043437816 */ /* 0x000fe20000000046 */
[----:B------:R-:W-:Y:S01]  /*154e0*/  HADD2 R40, R15, R40 ;  /* 0x000000280f287230 */ /* 0x000fe20000000000 */
[----:B------:R-:W-:Y:S01]  /*154f0*/  PRMT R68, R68, 0x5410, R18 ;  /* 0x0000541044447816 */ /* 0x000fe20000000012 */
[----:B------:R-:W3:Y:S01]  /*15500*/  LDS.64 R14, [UR5+0x1a0] ;  /* 0x0001a005ff0e7984 */ /* 0x000ee20008000a00 */
[----:B0-----:R-:W-:-:S02]  /*15510*/  HADD2.F32 R5, -RZ, R6.H0_H0 ;  /* 0x20000006ff057230 */ /* 0x001fc40000004100 */
        /* <DEDUP_REMOVED lines=37> */
[----:B---3--:R-:W-:-:S02]  /*15770*/  HADD2.F32 R69, -RZ, R14.H0_H0 ;  /* 0x2000000eff457230 */ /* 0x008fc40000004100 */
[----:B------:R-:W-:Y:S01]  /*15780*/  FFMA.FTZ R67, R57, R66, R70 ;  /* 0x0000004239437223 */ /* 0x000fe20000010046 */
[-C--:B------:R-:W-:Y:S01]  /*15790*/  FFMA.FTZ R66, R64, R13.reuse, R5 ;  /* 0x0000000d40427223 */ /* 0x080fe20000010005 */
[-C--:B------:R-:W-:Y:S01]  /*157a0*/  FFMA.FTZ R18, R65, R13.reuse, R12 ;  /* 0x0000000d41127223 */ /* 0x080fe2000001000c */
[-C--:B------:R-:W-:Y:S01]  /*157b0*/  FFMA.FTZ R5, R63, R13.reuse, R68 ;  /* 0x0000000d3f057223 */ /* 0x080fe20000010044 */
[----:B------:R-:W-:Y:S02]  /*157c0*/  HADD2.F32 R14, -RZ, R14.H1_H1 ;  /* 0x3000000eff0e7230 */ /* 0x000fe40000004100 */
[----:B------:R-:W-:Y:S01]  /*157d0*/  FFMA.FTZ R68, R62, R13, R67 ;  /* 0x0000000d3e447223 */ /* 0x000fe20000010043 */
[-C--:B------:R-:W-:Y:S01]  /*157e0*/  FFMA.FTZ R12, R0, R69.reuse, RZ ;  /* 0x00000045000c7223 */ /* 0x080fe200000100ff */
[-C--:B------:R-:W-:Y:S01]  /*157f0*/  FFMA.FTZ R67, R2, R69.reuse, RZ ;  /* 0x0000004502437223 */ /* 0x080fe200000100ff */
[--C-:B------:R-:W-:Y:S02]  /*15800*/  HADD2.F32 R70, -RZ, R15.reuse.H0_H0 ;  /* 0x2000000fff467230 */ /* 0x100fe40000004100 */
[-C--:B------:R-:W-:Y:S01]  /*15810*/  FFMA.FTZ R72, R3, R69.reuse, RZ ;  /* 0x0000004503487223 */ /* 0x080fe200000100ff */
        /* <DEDUP_REMOVED lines=11> */
[----:B0-----:R-:W-:Y:S02]  /*158d0*/  HADD2.F32 R67, -RZ, R6.H0_H0 ;  /* 0x20000006ff437230 */ /* 0x001fe40000004100 */
[-C--:B------:R-:W-:Y:S01]  /*158e0*/  FFMA.FTZ R13, R47, R15.reuse, R14 ;  /* 0x0000000f2f0d7223 */ /* 0x080fe2000001000e */
[-C--:B------:R-:W-:Y:S01]  /*158f0*/  FFMA.FTZ R72, R46, R15.reuse, R69 ;  /* 0x0000000f2e487223 */ /* 0x080fe20000010045 */
[----:B------:R-:W-:Y:S01]  /*15900*/  FFMA.FTZ R71, R45, R15, R70 ;  /* 0x0000000f2d477223 */ /* 0x000fe20000010046 */
[----:B------:R-:W-:-:S02]  /*15910*/  HADD2.F32 R14, -RZ, R7.H0_H0 ;  /* 0x20000007ff0e7230 */ /* 0x000fc40000004100 */
[-C--:B------:R-:W-:Y:S01]  /*15920*/  FFMA.FTZ R70, R52, R67.reuse, R13 ;  /* 0x0000004334467223 */ /* 0x080fe2000001000d */
[----:B------:R-:W-:Y:S02]  /*15930*/  HADD2.F32 R15, -RZ, R7.H1_H1 ;  /* 0x30000007ff0f7230 */ /* 0x000fe40000004100 */
[-C--:B------:R-:W-:Y:S02]  /*15940*/  FFMA.FTZ R7, R53, R67.reuse, R12 ;  /* 0x0000004335077223 */ /* 0x080fe4000001000c */
[----:B------:R-:W0:Y:S01]  /*15950*/  LDS.64 R12, [UR5+0x220] ;  /* 0x00022005ff0c7984 */ /* 0x000e220008000a00 */
[----:B------:R-:W-:Y:S02]  /*15960*/  HADD2.F32 R6, -RZ, R6.H1_H1 ;  /* 0x30000006ff067230 */ /* 0x000fe40000004100 */
        /* <DEDUP_REMOVED lines=11> */
[-C--:B------:R-:W-:Y:S01]  /*15a20*/  FFMA.FTZ R70, R65, R15.reuse, R6 ;  /* 0x0000000f41467223 */ /* 0x080fe20000010006 */
[----:B------:R-:W-:Y:S01]  /*15a30*/  FFMA.FTZ R72, R64, R15, R7 ;  /* 0x0000000f40487223 */ /* 0x000fe20000010007 */
[----:B------:R-:W-:Y:S01]  /*15a40*/  FMUL.FTZ R18, R18, R29 ;  /* 0x0000001d12127220 */ /* 0x000fe20000410000 */
[----:B------:R-:W-:Y:S01]  /*15a50*/  FMUL.FTZ R66, R66, R19 ;  /* 0x0000001342427220 */ /* 0x000fe20000410000 */
[----:B------:R-:W1:Y:S01]  /*15a60*/  LDS.64 R6, [UR5+0x228] ;  /* 0x00022805ff067984 */ /* 0x000e620008000a00 */
[----:B------:R-:W-:Y:S01]  /*15a70*/  FMUL.FTZ R5, R5, R28 ;  /* 0x0000001c05057220 */ /* 0x000fe20000410000 */
[----:B------:R-:W-:Y:S01]  /*15a80*/  FMUL.FTZ R68, R68, R25 ;  /* 0x0000001944447220 */ /* 0x000fe20000410000 */
[-C--:B------:R-:W-:Y:S01]  /*15a90*/  FFMA.FTZ R67, R63, R15.reuse, R74 ;  /* 0x0000000f3f437223 */ /* 0x080fe2000001004a */
[----:B------:R-:W-:Y:S01]  /*15aa0*/  FFMA.FTZ R74, R62, R15, R69 ;  /* 0x0000000f3e4a7223 */ /* 0x000fe20000010045 */
[----:B------:R-:W-:-:S02]  /*15ab0*/  F2FP.F16.F32.PACK_AB R18, RZ, R18 ;  /* 0x00000012ff12723e */ /* 0x000fc400000000ff */
[----:B------:R-:W-:Y:S01]  /*15ac0*/  F2FP.F16.F32.PACK_AB R66, RZ, R66 ;  /* 0x00000042ff42723e */ /* 0x000fe200000000ff */
[----:B------:R-:W-:Y:S01]  /*15ad0*/  FMUL.FTZ R67, R67, R28 ;  /* 0x0000001c43437220 */ /* 0x000fe20000410000 */
[----:B------:R-:W-:Y:S01]  /*15ae0*/  F2FP.F16.F32.PACK_AB R14, RZ, R5 ;  /* 0x00000005ff0e723e */ /* 0x000fe200000000ff */
[----:B------:R-:W-:Y:S01]  /*15af0*/  FMUL.FTZ R74, R74, R25 ;  /* 0x000000194a4a7220 */ /* 0x000fe20000410000 */
[----:B------:R-:W-:Y:S02]  /*15b00*/  F2FP.F16.F32.PACK_AB R68, RZ, R68 ;  /* 0x00000044ff44723e */ /* 0x000fe400000000ff */
[----:B------:R-:W-:Y:S02]  /*15b10*/  PRMT R18, R18, 0x5410, R66 ;  /* 0x0000541012127816 */ /* 0x000fe40000000042 */
[----:B------:R-:W-:Y:S02]  /*15b20*/  PRMT R14, R14, 0x5410, R68 ;  /* 0x000054100e0e7816 */ /* 0x000fe40000000044 */
[----:B------:R-:W-:-:S02]  /*15b30*/  F2FP.F16.F32.PACK_AB R67, RZ, R67 ;  /* 0x00000043ff43723e */ /* 0x000fc400000000ff */
[----:B------:R-:W-:Y:S01]  /*15b40*/  F2FP.F16.F32.PACK_AB R74, RZ, R74 ;  /* 0x0000004aff4a723e */ /* 0x000fe200000000ff */
[----:B------:R-:W-:Y:S01]  /*15b50*/  HFMA2.MMA R5, R18, 1, 1, R16 ;  /* 0x3c003c0012057835 */ /* 0x000fe20000000010 */
[----:B------:R-:W-:Y:S02]  /*15b60*/  HADD2 R36, R14, R36 ;  /* 0x000000240e247230 */ /* 0x000fe40000000000 */
[----:B------:R-:W-:Y:S01]  /*15b70*/  PRMT R16, R67, 0x5410, R74 ;  /* 0x0000541043107816 */ /* 0x000fe2000000004a */
[----:B------:R-:W3:Y:S01]  /*15b80*/  LDS.64 R14, [UR5+0x2a0] ;  /* 0x0002a005ff0e7984 */ /* 0x000ee20008000a00 */
[--C-:B0-----:R-:W-:Y:S02]  /*15b90*/  HADD2.F32 R67, -RZ, R12.reuse.H0_H0 ;  /* 0x2000000cff437230 */ /* 0x101fe40000004100 */
[----:B------:R-:W-:Y:S02]  /*15ba0*/  HADD2.F32 R12, -RZ, R12.H1_H1 ;  /* 0x3000000cff0c7230 */ /* 0x000fe40000004100 */
[----:B------:R-:W-:Y:S01]  /*15bb0*/  HFMA2.MMA R34, R16, 1, 1, R34 ;  /* 0x3c003c0010227835 */ /* 0x000fe20000000022 */
[-C--:B------:R-:W-:Y:S01]  /*15bc0*/  FFMA.FTZ R16, R0, R67.reuse, RZ ;  /* 0x0000004300107223 */ /* 0x080fe200000100ff */
[-C--:B------:R-:W-:Y:S01]  /*15bd0*/  FFMA.FTZ R69, R2, R67.reuse, RZ ;  /* 0x0000004302457223 */ /* 0x080fe200000100ff */
[----:B------:R-:W-:Y:S01]  /*15be0*/  FFMA.FTZ R68, R3, R67, RZ ;  /* 0x0000004303447223 */ /* 0x000fe200000100ff */
        /* <DEDUP_REMOVED lines=18> */
[--C-:B------:R-:W-:Y:S02]  /*15d10*/  HADD2.F32 R18, -RZ, R7.reuse.H0_H0 ;  /* 0x20000007ff127230 */ /* 0x100fe40000004100 */
[----:B------:R-:W-:-:S02]  /*15d20*/  HADD2.F32 R66, -RZ, R7.H1_H1 ;  /* 0x30000007ff427230 */ /* 0x000fc40000004100 */
[----:B------:R-:W-:Y:S01]  /*15d30*/  FFMA.FTZ R7, R53, R69, R16 ;  /* 0x0000004535077223 */ /* 0x000fe20000010010 */
[----:B------:R-:W-:Y:S01]  /*15d40*/  FMUL.FTZ R70, R70, R29 ;  /* 0x0000001d46467220 */ /* 0x000fe20000410000 */
[----:B------:R-:W-:Y:S01]  /*15d50*/  FMUL.FTZ R72, R72, R19 ;  /* 0x0000001348487220 */ /* 0x000fe20000410000 */
[-C--:B------:R-:W-:Y:S01]  /*15d60*/  FFMA.FTZ R16, R52, R69.reuse, R67 ;  /* 0x0000004534107223 */ /* 0x080fe20000010043 */
[-C--:B------:R-:W-:Y:S01]  /*15d70*/  FFMA.FTZ R67, R51, R69.reuse, R68 ;  /* 0x0000004533437223 */ /* 0x080fe20000010044 */
[----:B------:R-:W-:Y:S01]  /*15d80*/  FFMA.FTZ R68, R50, R69, R71 ;  /* 0x0000004532447223 */ /* 0x000fe20000010047 */
[-C--:B------:R-:W-:Y:S01]  /*15d90*/  FFMA.FTZ R7, R54, R6.reuse, R7 ;  /* 0x0000000636077223 */ /* 0x080fe20000010007 */
[----:B------:R-:W-:Y:S01]  /*15da0*/  FFMA.FTZ R16, R55, R6, R16 ;  /* 0x0000000637107223 */ /* 0x000fe20000010010 */
[----:B------:R-:W-:Y:S01]  /*15db0*/  F2FP.F16.F32.PACK_AB R70, RZ, R70 ;  /* 0x00000046ff46723e */ /* 0x000fe200000000ff */
[----:B------:R-:W-:Y:S01]  /*15dc0*/  FFMA.FTZ R67, R56, R6, R67 ;  /* 0x0000000638437223 */ /* 0x000fe20000010043 */
[----:B------:R-:W-:Y:S01]  /*15dd0*/  F2FP.F16.F32.PACK_AB R72, RZ, R72 ;  /* 0x00000048ff48723e */ /* 0x000fe200000000ff */
[----:B------:R-:W-:Y:S01]  /*15de0*/  FFMA.FTZ R68, R61, R6, R68 ;  /* 0x000000063d447223 */ /* 0x000fe20000010044 */
[-C--:B------:R-:W-:Y:S01]  /*15df0*/  FFMA.FTZ R6, R60, R18.reuse, R7 ;  /* 0x000000123c067223 */ /* 0x080fe20000010007 */
[-C--:B------:R-:W-:Y:S01]  /*15e00*/  FFMA.FTZ R7, R59, R18.reuse, R16 ;  /* 0x000000123b077223 */ /* 0x080fe20000010010 */
[----:B------:R-:W-:Y:S01]  /*15e10*/  PRMT R70, R70, 0x5410, R72 ;  /* 0x0000541046467816 */ /* 0x000fe20000000048 */
[-C--:B------:R-:W-:Y:S01]  /*15e20*/  FFMA.FTZ R16, R58, R18.reuse, R67 ;  /* 0x000000123a107223 */ /* 0x080fe20000010043 */
[----:B------:R-:W-:Y:S01]  /*15e30*/  FFMA.FTZ R67, R57, R18, R68 ;  /* 0x0000001239437223 */ /* 0x000fe20000010044 */
[----:B---3--:R-:W-:-:S02]  /*15e40*/  HADD2.F32 R69, -RZ, R14.H0_H0 ;  /* 0x2000000eff457230 */ /* 0x008fc40000004100 */
[-C--:B------:R-:W-:Y:S01]  /*15e50*/  FFMA.FTZ R18, R64, R66.reuse, R7 ;  /* 0x0000004240127223 */ /* 0x080fe20000010007 */
[-C--:B------:R-:W-:Y:S01]  /*15e60*/  FFMA.FTZ R7, R63, R66.reuse, R16 ;  /* 0x000000423f077223 */ /* 0x080fe20000010010 */
[-C--:B------:R-:W-:Y:S01]  /*15e70*/  FFMA.FTZ R6, R65, R66.reuse, R6 ;  /* 0x0000004241067223 */ /* 0x080fe20000010006 */
[----:B------:R-:W-:Y:S01]  /*15e80*/  FFMA.FTZ R16, R62, R66, R67 ;  /* 0x000000423e107223 */ /* 0x000fe20000010043 */
[----:B------:R-:W-:Y:S01]  /*15e90*/  HADD2.F32 R14, -RZ, R14.H1_H1 ;  /* 0x3000000eff0e7230 */ /* 0x000fe20000004100 */
[----:B------:R-:W-:Y:S01]  /*15ea0*/  HFMA2.MMA R35, R70, 1, 1, R35 ;  /* 0x3c003c0046237835 */ /* 0x000fe20000000023 */
        /* <DEDUP_REMOVED lines=45> */
[----:B------:R-:W-:-:S02]  /*16180*/  F2FP.F16.F32.PACK_AB R14, RZ, R6 ;  /* 0x00000006ff0e723e */ /* 0x000fc400000000ff */
[----:B------:R-:W-:Y:S02]  /*16190*/  F2FP.F16.F32.PACK_AB R15, RZ, R7 ;  /* 0x00000007ff0f723e */ /* 0x000fe400000000ff */
[----:B------:R-:W-:Y:S01]  /*161a0*/  F2FP.F16.F32.PACK_AB R16, RZ, R16 ;  /* 0x00000010ff10723e */ /* 0x000fe200000000ff */
[----:B------:R-:W1:Y:S01]  /*161b0*/  LDS.64 R6, [UR5+0x328] ;  /* 0x00032805ff067984 */ /* 0x000e620008000a00 */
[----:B------:R-:W-:Y:S02]  /*161c0*/  F2FP.F16.F32.PACK_AB R18, RZ, R18 ;  /* 0x00000012ff12723e */ /* 0x000fe400000000ff */
[----:B------:R-:W-:Y:S02]  /*161d0*/  F2FP.F16.F32.PACK_AB R67, RZ, R67 ;  /* 0x00000043ff43723e */ /* 0x000fe400000000ff */
[----:B------:R-:W-:Y:S02]  /*161e0*/  F2FP.F16.F32.PACK_AB R68, RZ, R68 ;  /* 0x00000044ff44723e */ /* 0x000fe400000000ff */
[----:B------:R-:W-:-:S02]  /*161f0*/  PRMT R15, R15, 0x5410, R16 ;  /* 0x000054100f0f7816 */ /* 0x000fc40000000010 */
[----:B------:R-:W-:Y:S02]  /*16200*/  PRMT R14, R14, 0x5410, R18 ;  /* 0x000054100e0e7816 */ /* 0x000fe40000000012 */
[----:B------:R-:W-:Y:S01]  /*16210*/  PRMT R67, R67, 0x5410, R68 ;  /* 0x0000541043437816 */ /* 0x000fe20000000044 */
[----:B------:R-:W-:Y:S02]  /*16220*/  HADD2 R18, R15, R33 ;  /* 0x000000210f127230 */ /* 0x000fe40000000000 */
[--C-:B0-----:R-:W-:Y:S02]  /*16230*/  HADD2.F32 R33, -RZ, R12.reuse.H0_H0 ;  /* 0x2000000cff217230 */ /* 0x101fe40000004100 */
[----:B------:R-:W-:Y:S01]  /*16240*/  HADD2.F32 R12, -RZ, R12.H1_H1 ;  /* 0x3000000cff0c7230 */ /* 0x000fe20000004100 */
[----:B------:R-:W-:Y:S02]  /*16250*/  HFMA2.MMA R15, R67, 1, 1, R20 ;  /* 0x3c003c00430f7835 */ /* 0x000fe40000000014 */
[-C--:B------:R-:W-:Y:S01]  /*16260*/  FFMA.FTZ R67, R2, R33.reuse, RZ ;  /* 0x0000002102437223 */ /* 0x080fe200000100ff */
[----:B------:R-:W-:-:S04]  /*16270*/  FFMA.FTZ R2, R3, R33, RZ ;  /* 0x0000002103027223 */ /* 0x000fc800000100ff */
[-C--:B------:R-:W-:Y:S02]  /*16280*/  FFMA.FTZ R23, R23, R12.reuse, R2 ;  /* 0x0000000c17177223 */ /* 0x080fe40000010002 */
[----:B------:R-:W0:Y:S01]  /*16290*/  LDS.64 R2, [UR5+0x30] ;  /* 0x00003005ff027984 */ /* 0x000e220008000a00 */
[-C--:B------:R-:W-:Y:S01]  /*162a0*/  FFMA.FTZ R0, R0, R33.reuse, RZ ;  /* 0x0000002100007223 */ /* 0x080fe200000100ff */
[----:B------:R-:W-:Y:S01]  /*162b0*/  HFMA2.MMA R17, R14, 1, 1, R17 ;  /* 0x3c003c000e117835 */ /* 0x000fe20000000011 */
[----:B------:R-:W-:Y:S01]  /*162c0*/  FFMA.FTZ R33, R4, R33, RZ ;  /* 0x0000002104217223 */ /* 0x000fe200000100ff */
        /* <DEDUP_REMOVED lines=12> */
[--C-:B-1----:R-:W-:Y:S02]  /*16390*/  HADD2.F32 R21, -RZ, R6.reuse.H0_H0 ;  /* 0x20000006ff157230 */ /* 0x102fe40000004100 */
        /* <DEDUP_REMOVED lines=18> */
[----:B--2---:R-:W-:Y:S02]  /*164c0*/  LOP3.LUT R0, R8, 0xf000f, RZ, 0xc0, !PT ;  /* 0x000f000f08007812 */ /* 0x004fe400078ec0ff */
[----:B------:R-:W-:Y:S02]  /*164d0*/  F2FP.F16.F32.PACK_AB R66, RZ, R66 ;  /* 0x00000042ff42723e */ /* 0x000fe400000000ff */
[----:B------:R-:W-:Y:S01]  /*164e0*/  F2FP.F16.F32.PACK_AB R70, RZ, R70 ;  /* 0x00000046ff46723e */ /* 0x000fe200000000ff */
[-C--:B------:R-:W-:Y:S01]  /*164f0*/  FFMA.FTZ R12, R65, R7.reuse, R12 ;  /* 0x00000007410c7223 */ /* 0x080fe2000001000c */
[-C--:B------:R-:W-:Y:S01]  /*16500*/  FFMA.FTZ R64, R64, R7.reuse, R59 ;  /* 0x0000000740407223 */ /* 0x080fe2000001003b */
[-C--:B------:R-:W-:Y:S01]  /*16510*/  FFMA.FTZ R63, R63, R7.reuse, R58 ;  /* 0x000000073f3f7223 */ /* 0x080fe2000001003a */
[----:B------:R-:W-:Y:S01]  /*16520*/  FFMA.FTZ R62, R62, R7, R57 ;  /* 0x000000073e3e7223 */ /* 0x000fe20000010039 */
[----:B------:R-:W-:-:S02]  /*16530*/  LOP3.LUT R6, R9, 0xf000f, RZ, 0xc0, !PT ;  /* 0x000f000f09067812 */ /* 0x000fc400078ec0ff */
[----:B------:R-:W-:Y:S02]  /*16540*/  LOP3.LUT R7, R10, 0xf000f, RZ, 0xc0, !PT ;  /* 0x000f000f0a077812 */ /* 0x000fe400078ec0ff */
[----:B------:R-:W-:Y:S02]  /*16550*/  LOP3.LUT R4, R0, 0x64006400, RZ, 0xfc, !PT ;  /* 0x6400640000047812 */ /* 0x000fe400078efcff */
[----:B------:R-:W-:Y:S02]  /*16560*/  PRMT R66, R66, 0x5410, R70 ;  /* 0x0000541042427816 */ /* 0x000fe40000000046 */
[----:B------:R-:W-:Y:S01]  /*16570*/  LOP3.LUT R21, R11, 0xf000f, RZ, 0xc0, !PT ;  /* 0x000f000f0b157812 */ /* 0x000fe200078ec0ff */
[--C-:B0-----:R-:W-:Y:S01]  /*16580*/  HADD2.F32 R0, -RZ, R2.reuse.H0_H0 ;  /* 0x20000002ff007230 */ /* 0x101fe20000004100 */
[----:B------:R-:W-:Y:S01]  /*16590*/  LOP3.LUT R6, R6, 0x64006400, RZ, 0xfc, !PT ;  /* 0x6400640006067812 */ /* 0x000fe200078efcff */
[----:B------:R-:W-:Y:S01]  /*165a0*/  HADD2.F32 R44, -RZ, R2.H1_H1 ;  /* 0x30000002ff2c7230 */ /* 0x000fe20000004100 */
[----:B------:R-:W-:Y:S01]  /*165b0*/  LOP3.LUT R2, R7, 0x64006400, RZ, 0xfc, !PT ;  /* 0x6400640007027812 */ /* 0x000fe200078efcff */
[----:B------:R-:W-:Y:S01]  /*165c0*/  HADD2 R4, R4, -1032, -1032 ;  /* 0xe408e40804047430 */ /* 0x000fe20000000000 */
[----:B------:R-:W-:Y:S01]  /*165d0*/  LOP3.LUT R23, R21, 0x64006400, RZ, 0xfc, !PT ;  /* 0x6400640015177812 */ /* 0x000fe200078efcff */
[----:B------:R-:W-:Y:S01]  /*165e0*/  HFMA2.MMA R16, R66, 1, 1, R30 ;  /* 0x3c003c0042107835 */ /* 0x000fe2000000001e */
[----:B------:R-:W-:-:S02]  /*165f0*/  LOP3.LUT R14, R8, 0xf000f0, RZ, 0xc0, !PT ;  /* 0x00f000f0080e7812 */ /* 0x000fc400078ec0ff */
[----:B------:R-:W-:Y:S01]  /*16600*/  SHF.R.U32.HI R13, RZ, 0x8, R8 ;  /* 0x00000008ff0d7819 */ /* 0x000fe20000011608 */
[----:B------:R-:W-:Y:S01]  /*16610*/  HADD2 R21, R2, -1032, -1032 ;  /* 0xe408e40802157430 */ /* 0x000fe20000000000 */
[----:B------:R-:W-:Y:S02]  /*16620*/  LOP3.LUT R30, R11, 0xf000f0, RZ, 0xc0, !PT ;  /* 0x00f000f00b1e7812 */ /* 0x000fe400078ec0ff */
[----:B------:R-:W-:Y:S01]  /*16630*/  SHF.R.U32.HI R8, RZ, 0x8, R11 ;  /* 0x00000008ff087819 */ /* 0x000fe2000001160b */
[----:B------:R-:W-:Y:S02]  /*16640*/  HADD2 R11, R6, -1032, -1032 ;  /* 0xe408e408060b7430 */ /* 0x000fe40000000000 */
[----:B------:R-:W-:Y:S02]  /*16650*/  HADD2.F32 R7, -RZ, R4.H0_H0 ;  /* 0x20000004ff077230 */ /* 0x000fe40000004100 */
[----:B------:R-:W-:Y:S02]  /*16660*/  HADD2 R23, R23, -1032, -1032 ;  /* 0xe408e40817177430 */ /* 0x000fe40000000000 */
[----:B------:R-:W-:-:S02]  /*16670*/  HADD2.F32 R52, -RZ, R3.H0_H0 ;  /* 0x20000003ff347230 */ /* 0x000fc40000004100 */
[----:B------:R-:W-:Y:S02]  /*16680*/  HADD2.F32 R54, -RZ, R3.H1_H1 ;  /* 0x30000003ff367230 */ /* 0x000fe40000004100 */
[----:B------:R-:W-:Y:S01]  /*16690*/  HADD2.F32 R42, -RZ, R4.H1_H1 ;  /* 0x30000004ff2a7230 */ /* 0x000fe20000004100 */
[----:B------:R-:W0:Y:S01]  /*166a0*/  LDS.64 R2, [UR5+0x38] ;  /* 0x00003805ff027984 */ /* 0x000e220008000a00 */
[--C-:B------:R-:W-:Y:S01]  /*166b0*/  HADD2.F32 R6, -RZ, R11.reuse.H0_H0 ;  /* 0x2000000bff067230 */ /* 0x100fe20000004100 */
[----:B------:R-:W-:Y:S01]  /*166c0*/  LOP3.LUT R22, R10, 0xf000f0, RZ, 0xc0, !PT ;  /* 0x00f000f00a167812 */ /* 0x000fe200078ec0ff */
[----:B------:R-:W-:Y:S02]  /*166d0*/  HADD2.F32 R33, -RZ, R11.H1_H1 ;  /* 0x3000000bff217230 */ /* 0x000fe40000004100 */
[----:B------:R-:W-:Y:S01]  /*166e0*/  FFMA.FTZ R47, R7, R0, RZ ;  /* 0x00000000072f7223 */ /* 0x000fe200000100ff */
[----:B------:R-:W-:Y:S02]  /*166f0*/  HADD2.F32 R4, -RZ, R21.H0_H0 ;  /* 0x20000015ff047230 */ /* 0x000fe40000004100 */
[--C-:B------:R-:W-:Y:S01]  /*16700*/  HADD2.F32 R11, -RZ, R23.reuse.H0_H0 ;  /* 0x20000017ff0b7230 */ /* 0x100fe20000004100 */
[----:B------:R-:W-:Y:S01]  /*16710*/  LOP3.LUT R45, R22, 0x64006400, RZ, 0xfc, !PT ;  /* 0x64006400162d7812 */ /* 0x000fe200078efcff */
[----:B------:R-:W-:-:S02]  /*16720*/  HADD2.F32 R43, -RZ, R23.H1_H1 ;  /* 0x30000017ff2b7230 */ /* 0x000fc40000004100 */
[C---:B------:R-:W-:Y:S01]  /*16730*/  FFMA.FTZ R49, R0.reuse, R6, RZ ;  /* 0x0000000600317223 */ /* 0x040fe200000100ff */
[----:B------:R-:W-:Y:S01]  /*16740*/  FFMA.FTZ R51, R0, R4, RZ ;  /* 0x0000000400337223 */ /* 0x000fe200000100ff */
[----:B------:R-:W-:Y:S01]  /*16750*/  FFMA.FTZ R53, R42, R44, R47 ;  /* 0x0000002c2a357223 */ /* 0x000fe2000001002f */
[----:B------:R-:W-:Y:S01]  /*16760*/  FFMA.FTZ R0, R0, R11, RZ ;  /* 0x0000000b00007223 */ /* 0x000fe200000100ff */
[----:B------:R-:W-:Y:S01]  /*16770*/  LOP3.LUT R47, R30, 0x64006400, RZ, 0xfc, !PT ;  /* 0x640064001e2f7812 */ /* 0x000fe200078efcff */
[----:B------:R-:W-:Y:S01]  /*16780*/  HADD2.F32 R32, -RZ, R21.H1_H1 ;  /* 0x30000015ff207230 */ /* 0x000fe20000004100 */
[----:B------:R-:W-:Y:S01]  /*16790*/  LOP3.LUT R21, R14, 0x64006400, RZ, 0xfc, !PT ;  /* 0x640064000e157812 */ /* 0x000fe200078efcff */
[----:B------:R-:W-:Y:S01]  /*167a0*/  FFMA.FTZ R14, R44, R43, R0 ;  /* 0x0000002b2c0e7223 */ /* 0x000fe20000010000 */
[-C--:B------:R-:W-:Y:S02]  /*167b0*/  HFMA2 R45, R45, R24.reuse.H0_H0, -72, -72 ;  /* 0xd480d4802d2d7431 */ /* 0x080fe40000040018 */
[----:B------:R-:W-:-:S02]  /*167c0*/  HFMA2 R0, R47, R24.H0_H0, -72, -72 ;  /* 0xd480d4802f007431 */ /* 0x000fc40000040018 */
[C---:B------:R-:W-:Y:S01]  /*167d0*/  FFMA.FTZ R55, R44.reuse, R33, R49 ;  /* 0x000000212c377223 */ /* 0x040fe20000010031 */
[----:B------:R-:W-:Y:S01]  /*167e0*/  FFMA.FTZ R57, R44, R32, R51 ;  /* 0x000000202c397223 */ /* 0x000fe20000010033 */
[--C-:B------:R-:W-:Y:S02]  /*167f0*/  HADD2.F32 R50, -RZ, R45.reuse.H0_H0 ;  /* 0x2000002dff327230 */ /* 0x100fe40000004100 */
[--C-:B------:R-:W-:Y:S01]  /*16800*/  HADD2.F32 R49, -RZ, R0.reuse.H0_H0 ;  /* 0x20000000ff317230 */ /* 0x100fe20000004100 */
[----:B------:R-:W-:Y:S01]  /*16810*/  LOP3.LUT R20, R9, 0xf000f0, RZ, 0xc0, !PT ;  /* 0x00f000f009147812 */ /* 0x000fe200078ec0ff */
[----:B------:R-:W-:Y:S02]  /*16820*/  HADD2.F32 R46, -RZ, R45.H1_H1 ;  /* 0x3000002dff2e7230 */ /* 0x000fe40000004100 */
[C---:B------:R-:W-:Y:S01]  /*16830*/  FFMA.FTZ R57, R52.reuse, R50, R57 ;  /* 0x0000003234397223 */ /* 0x040fe20000010039 */
[----:B------:R-:W-:Y:S02]  /*16840*/  HADD2.F32 R45, -RZ, R0.H1_H1 ;  /* 0x30000000ff2d7230 */ /* 0x000fe40000004100 */
[----:B------:R-:W-:Y:S01]  /*16850*/  FFMA.FTZ R14, R52, R49, R14 ;  /* 0x00000031340e7223 */ /* 0x000fe2000001000e */
[----:B------:R-:W-:-:S02]  /*16860*/  SHF.R.U32.HI R9, RZ, 0x8, R9 ;  /* 0x00000008ff097819 */ /* 0x000fc40000011609 */
[----:B------:R-:W-:Y:S01]  /*16870*/  LOP3.LUT R23, R20, 0x64006400, RZ, 0xfc, !PT ;  /* 0x6400640014177812 */ /* 0x000fe200078efcff */
[C---:B------:R-:W-:Y:S01]  /*16880*/  FFMA.FTZ R58, R54.reuse, R46, R57 ;  /* 0x0000002e363a7223 */ /* 0x040fe20000010039 */
[----:B------:R-:W-:Y:S01]  /*16890*/  FFMA.FTZ R57, R54, R45, R14 ;  /* 0x0000002d36397223 */ /* 0x000fe2000001000e */
[----:B------:R-:W-:Y:S01]  /*168a0*/  SHF.R.U32.HI R10, RZ, 0x8, R10 ;  /* 0x00000008ff0a7819 */ /* 0x000fe2000001160a */
[-C--:B------:R-:W-:Y:S01]  /*168b0*/  HFMA2 R21, R21, R24.reuse.H0_H0, -72, -72 ;  /* 0xd480d48015157431 */ /* 0x080fe20000040018 */
[----:B------:R-:W-:Y:S01]  /*168c0*/  LOP3.LUT R14, R9, 0xf000f, RZ, 0xc0, !PT ;  /* 0x000f000f090e7812 */ /* 0x000fe200078ec0ff */
[----:B------:R-:W-:Y:S01]  /*168d0*/  HFMA2 R23, R23, R24.H0_H0, -72, -72 ;  /* 0xd480d48017177431 */ /* 0x000fe20000040018 */
[----:B------:R-:W-:Y:S02]  /*168e0*/  LOP3.LUT R0, R13, 0xf000f, RZ, 0xc0, !PT ;  /* 0x000f000f0d007812 */ /* 0x000fe400078ec0ff */
[----:B------:R-:W-:Y:S02]  /*168f0*/  LOP3.LUT R20, R10, 0xf000f, RZ, 0xc0, !PT ;  /* 0x000f000f0a147812 */ /* 0x000fe400078ec0ff */
[----:B------:R-:W-:Y:S01]  /*16900*/  LOP3.LUT R14, R14, 0x64006400, RZ, 0xfc, !PT ;  /* 0x640064000e0e7812 */ /* 0x000fe200078efcff */
[--C-:B------:R-:W-:Y:S01]  /*16910*/  HADD2.F32 R44, -RZ, R21.reuse.H0_H0 ;  /* 0x20000015ff2c7230 */ /* 0x100fe20000004100 */
[----:B------:R-:W-:Y:S01]  /*16920*/  LOP3.LUT R0, R0, 0x64006400, RZ, 0xfc, !PT ;  /* 0x6400640000007812 */ /* 0x000fe200078efcff */
[----:B------:R-:W-:Y:S01]  /*16930*/  HADD2.F32 R48, -RZ, R21.H1_H1 ;  /* 0x30000015ff307230 */ /* 0x000fe20000004100 */
[----:B------:R-:W-:Y:S01]  /*16940*/  LOP3.LUT R21, R8, 0xf000f, RZ, 0xc0, !PT ;  /* 0x000f000f08157812 */ /* 0x000fe200078ec0ff */
[----:B------:R-:W-:Y:S01]  /*16950*/  HADD2.F32 R51, -RZ, R23.H0_H0 ;  /* 0x20000017ff337230 */ /* 0x000fe20000004100 */
[----:B------:R-:W-:Y:S01]  /*16960*/  LOP3.LUT R20, R20, 0x64006400, RZ, 0xfc, !PT ;  /* 0x6400640014147812 */ /* 0x000fe200078efcff */
[----:B------:R-:W-:-:S02]  /*16970*/  HADD2 R14, R14, -1032, -1032 ;  /* 0xe408e4080e0e7430 */ /* 0x000fc40000000000 */
[----:B------:R-:W-:Y:S01]  /*16980*/  HADD2.F32 R47, -RZ, R23.H1_H1 ;  /* 0x30000017ff2f7230 */ /* 0x000fe20000004100 */
[----:B------:R-:W-:Y:S01]  /*16990*/  LOP3.LUT R21, R21, 0x64006400, RZ, 0xfc, !PT ;  /* 0x6400640015157812 */ /* 0x000fe200078efcff */
[----:B------:R-:W-:Y:S01]  /*169a0*/  FFMA.FTZ R55, R52, R51, R55 ;  /* 0x0000003334377223 */ /* 0x000fe20000010037 */
[----:B------:R-:W-:Y:S01]  /*169b0*/  HADD2 R0, R0, -1032, -1032 ;  /* 0xe408e40800007430 */ /* 0x000fe20000000000 */
[----:B------:R-:W-:Y:S01]  /*169c0*/  LOP3.LUT R10, R10, 0xf000f0, RZ, 0xc0, !PT ;  /* 0x00f000f00a0a7812 */ /* 0x000fe200078ec0ff */
[----:B------:R-:W-:Y:S01]  /*169d0*/  FFMA.FTZ R53, R44, R52, R53 ;  /* 0x000000342c357223 */ /* 0x000fe20000010035 */
[----:B------:R-:W-:Y:S02]  /*169e0*/  HADD2 R20, R20, -1032, -1032 ;  /* 0xe408e40814147430 */ /* 0x000fe40000000000 */
[----:B0-----:R-:W-:Y:S02]  /*169f0*/  HADD2.F32 R23, -RZ, R2.H0_H0 ;  /* 0x20000002ff177230 */ /* 0x001fe40000004100 */
[----:B------:R-:W-:Y:S01]  /*16a00*/  FFMA.FTZ R56, R54, R47, R55 ;  /* 0x0000002f36387223 */ /* 0x000fe20000010037 */
[----:B------:R-:W-:Y:S01]  /*16a10*/  HADD2.F32 R52, -RZ, R14.H0_H0 ;  /* 0x2000000eff347230 */ /* 0x000fe20000004100 */
[----:B------:R-:W-:Y:S01]  /*16a20*/  LOP3.LUT R13, R13, 0xf000f0, RZ, 0xc0, !PT ;  /* 0x00f000f00d0d7812 */ /* 0x000fe200078ec0ff */
[----:B------:R-:W-:-:S02]  /*16a30*/  HADD2.F32 R30, -RZ, R2.H1_H1 ;  /* 0x30000002ff1e7230 */ /* 0x000fc40000004100 */
[----:B------:R-:W-:Y:S02]  /*16a40*/  HADD2 R2, R21, -1032, -1032 ;  /* 0xe408e40815027430 */ /* 0x000fe40000000000 */
[--C-:B------:R-:W-:Y:S02]  /*16a50*/  HADD2.F32 R67, -RZ, R3.reuse.H0_H0 ;  /* 0x20000003ff437230 */ /* 0x100fe40000004100 */
[----:B------:R-:W-:Y:S01]  /*16a60*/  HADD2.F32 R70, -RZ, R3.H1_H1 ;  /* 0x30000003ff467230 */ /* 0x000fe20000004100 */
[----:B------:R-:W-:Y:S01]  /*16a70*/  LOP3.LUT R3, R10, 0x64006400, RZ, 0xfc, !PT ;  /* 0x640064000a037812 */ /* 0x000fe200078efcff */
[----:B------:R-:W-:Y:S01]  /*16a80*/  FFMA.FTZ R22, R48, R54, R53 ;  /* 0x0000003630167223 */ /* 0x000fe20000010035 */
[----:B------:R-:W-:Y:S01]  /*16a90*/  HADD2.F32 R55, -RZ, R0.H0_H0 ;  /* 0x20000000ff377230 */ /* 0x000fe20000004100 */
[----:B------:R-:W-:Y:S01]  /*16aa0*/  LOP3.LUT R9, R9, 0xf000f0, RZ, 0xc0, !PT ;  /* 0x00f000f009097812 */ /* 0x000fe200078ec0ff */
[----:B------:R-:W-:Y:S01]  /*16ab0*/  HADD2.F32 R53, -RZ, R20.H0_H0 ;  /* 0x20000014ff357230 */ /* 0x000fe20000004100 */
[----:B------:R-:W-:Y:S01]  /*16ac0*/  LOP3.LUT R8, R8, 0xf000f0, RZ, 0xc0, !PT ;  /* 0x00f000f008087812 */ /* 0x000fe200078ec0ff */
[----:B------:R-:W-:Y:S01]  /*16ad0*/  FFMA.FTZ R65, R23, R52, R56 ;  /* 0x0000003417417223 */ /* 0x000fe20000010038 */
[----:B------:R-:W-:Y:S01]  /*16ae0*/  HADD2.F32 R56, -RZ, R0.H1_H1 ;  /* 0x30000000ff387230 */ /* 0x000fe20000004100 */
[----:B------:R-:W-:Y:S01]  /*16af0*/  LOP3.LUT R13, R13, 0x64006400, RZ, 0xfc, !PT ;  /* 0x640064000d0d7812 */ /* 0x000fe200078efcff */
[--C-:B------:R-:W-:Y:S01]  /*16b00*/  HADD2.F32 R54, -RZ, R2.reuse.H0_H0 ;  /* 0x20000002ff367230 */ /* 0x100fe20000004100 */
[----:B------:R-:W-:Y:S01]  /*16b10*/  LOP3.LUT R9, R9, 0x64006400, RZ, 0xfc, !PT ;  /* 0x6400640009097812 */ /* 0x000fe200078efcff */
[----:B------:R-:W-:Y:S01]  /*16b20*/  HADD2.F32 R59, -RZ, R2.H1_H1 ;  /* 0x30000002ff3b7230 */ /* 0x000fe20000004100 */
[----:B------:R-:W-:Y:S01]  /*16b30*/  LOP3.LUT R21, R8, 0x64006400, RZ, 0xfc, !PT ;  /* 0x6400640008157812 */ /* 0x000fe200078efcff */
[----:B------:R-:W-:-:S02]  /*16b40*/  HFMA2 R0, R3, R24.H0_H0, -72, -72 ;  /* 0xd480d48003007431 */ /* 0x000fc40000040018 */
[----:B------:R-:W-:Y:S01]  /*16b50*/  FFMA.FTZ R61, R55, R23, R22 ;  /* 0x00000017373d7223 */ /* 0x000fe20000010016 */
[----:B------:R-:W0:Y:S01]  /*16b60*/  LDS.64 R2, [UR5+0xb0] ;  /* 0x0000b005ff027984 */ /* 0x000e220008000a00 */
[C---:B------:R-:W-:Y:S01]  /*16b70*/  FFMA.FTZ R22, R23.reuse, R53, R58 ;  /* 0x0000003517167223 */ /* 0x040fe2000001003a */
[----:B------:R-:W-:Y:S02]  /*16b80*/  HADD2.F32 R58, -RZ, R14.H1_H1 ;  /* 0x3000000eff3a7230 */ /* 0x000fe40000004100 */
[-C--:B------:R-:W-:Y:S02]  /*16b90*/  HFMA2 R13, R13, R24.reuse.H0_H0, -72, -72 ;  /* 0xd480d4800d0d7431 */ /* 0x080fe40000040018 */
[----:B------:R-:W-:Y:S01]  /*16ba0*/  FFMA.FTZ R60, R23, R54, R57 ;  /* 0x00000036173c7223 */ /* 0x000fe20000010039 */
[----:B------:R-:W-:Y:S02]  /*16bb0*/  HFMA2 R9, R9, R24.H0_H0, -72, -72 ;  /* 0xd480d48009097431 */ /* 0x000fe40000040018 */
[----:B------:R-:W-:-:S02]  /*16bc0*/  HADD2.F32 R57, -RZ, R20.H1_H1 ;  /* 0x30000014ff397230 */ /* 0x000fc40000004100 */
[----:B------:R-:W-:Y:S02]  /*16bd0*/  HFMA2 R21, R21, R24.H0_H0, -72, -72 ;  /* 0xd480d48015157431 */ /* 0x000fe40000040018 */
[----:B------:R-:W-:Y:S01]  /*16be0*/  FFMA.FTZ R10, R30, R58, R65 ;  /* 0x0000003a1e0a7223 */ /* 0x000fe20000010041 */
[----:B------:R-:W-:Y:S01]  /*16bf0*/  FFMA.FTZ R8, R56, R30, R61 ;  /* 0x0000001e38087223 */ /* 0x000fe2000001003d */
[C---:B------:R-:W-:Y:S01]  /*16c00*/  FFMA.FTZ R75, R30.reuse, R59, R60 ;  /* 0x0000003b1e4b7223 */ /* 0x040fe2000001003c */
[----:B------:R-:W-:Y:S02]  /*16c10*/  HADD2.F32 R65, -RZ, R13.H0_H0 ;  /* 0x2000000dff417230 */ /* 0x000fe40000004100 */
[----:B------:R-:W-:Y:S01]  /*16c20*/  FFMA.FTZ R69, R30, R57, R22 ;  /* 0x000000391e457223 */ /* 0x000fe20000010016 */
[----:B------:R-:W-:Y:S02]  /*16c30*/  HADD2.F32 R61, -RZ, R9.H0_H0 ;  /* 0x20000009ff3d7230 */ /* 0x000fe40000004100 */
[----:B------:R-:W-:-:S02]  /*16c40*/  HADD2.F32 R60, -RZ, R0.H0_H0 ;  /* 0x20000000ff3c7230 */ /* 0x000fc40000004100 */
[----:B------:R-:W-:Y:S02]  /*16c50*/  HADD2.F32 R24, -RZ, R21.H0_H0 ;  /* 0x20000015ff187230 */ /* 0x000fe40000004100 */
[----:B------:R-:W-:Y:S01]  /*16c60*/  FFMA.FTZ R23, R65, R67, R8 ;  /* 0x0000004341177223 */ /* 0x000fe20000010008 */
[C---:B------:R-:W-:Y:S01]  /*16c70*/  FFMA.FTZ R71, R67.reuse, R61, R10 ;  /* 0x0000003d43477223 */ /* 0x040fe2000001000a */
[C---:B------:R-:W-:Y:S01]  /*16c80*/  FFMA.FTZ R73, R67.reuse, R60, R69 ;  /* 0x0000003c43497223 */ /* 0x040fe20000010045 */
[----:B------:R-:W-:Y:S02]  /*16c90*/  HADD2.F32 R66, -RZ, R13.H1_H1 ;  /* 0x3000000dff427230 */ /* 0x000fe40000004100 */
[----:B------:R-:W-:Y:S01]  /*16ca0*/  FFMA.FTZ R8, R67, R24, R75 ;  /* 0x0000001843087223 */ /* 0x000fe2000001004b */
[----:B------:R-:W-:Y:S02]  /*16cb0*/  HADD2.F32 R67, -RZ, R9.H1_H1 ;  /* 0x30000009ff437230 */ /* 0x000fe40000004100 */
[----:B------:R-:W-:-:S02]  /*16cc0*/  HADD2.F32 R68, -RZ, R0.H1_H1 ;  /* 0x30000000ff447230 */ /* 0x000fc40000004100 */
[----:B------:R-:W-:Y:S01]  /*16cd0*/  FFMA.FTZ R0, R66, R70, R23 ;  /* 0x0000004642007223 */ /* 0x000fe20000010017 */
[----:B------:R-:W-:Y:S02]  /*16ce0*/  HADD2.F32 R69, -RZ, R21.H1_H1 ;  /* 0x30000015ff457230 */ /* 0x000fe40000004100 */
[----:B------:R-:W-:Y:S01]  /*16cf0*/  FFMA.FTZ R10, R70, R67, R71 ;  /* 0x00000043460a7223 */ /* 0x000fe20000010047 */
[-C--:B------:R-:W-:Y:S01]  /*16d00*/  FMUL.FTZ R12, R12, R29.reuse ;  /* 0x0000001d0c0c7220 */ /* 0x080fe20000410000 */
[----:B------:R-:W-:Y:S01]  /*16d10*/  FFMA.FTZ R73, R70, R68, R73 ;  /* 0x0000004446497223 */ /* 0x000fe20000010049 */
[----:B------:R-:W-:Y:S01]  /*16d20*/  FMUL.FTZ R0, R0, R29 ;  /* 0x0000001d00007220 */ /* 0x000fe20000410000 */
[----:B------:R-:W-:Y:S01]  /*16d30*/  FFMA.FTZ R70, R70, R69, R8 ;  /* 0x0000004546467223 */ /* 0x000fe20000010008 */
[-C--:B------:R-:W-:Y:S01]  /*16d40*/  FMUL.FTZ R10, R10, R19.reuse ;  /* 0x000000130a0a7220 */ /* 0x080fe20000410000 */
[----:B------:R-:W1:Y:S01]  /*16d50*/  LDS.64 R8, [UR5+0xb8] ;  /* 0x0000b805ff087984 */ /* 0x000e620008000a00 */
[----:B------:R-:W-:Y:S01]  /*16d60*/  FMUL.FTZ R64, R64, R19 ;  /* 0x0000001340407220 */ /* 0x000fe20000410000 */
[----:B------:R-:W-:-:S02]  /*16d70*/  F2FP.F16.F32.PACK_AB R0, RZ, R0 ;  /* 0x00000000ff00723e */ /* 0x000fc400000000ff */
[----:B------:R-:W-:Y:S01]  /*16d80*/  F2FP.F16.F32.PACK_AB R10, RZ, R10 ;  /* 0x0000000aff0a723e */ /* 0x000fe200000000ff */
[----:B------:R-:W-:Y:S01]  /*16d90*/  FMUL.FTZ R63, R63, R28 ;  /* 0x0000001c3f3f7220 */ /* 0x000fe20000410000 */
[----:B------:R-:W-:Y:S01]  /*16da0*/  F2FP.F16.F32.PACK_AB R12, RZ, R12 ;  /* 0x0000000cff0c723e */ /* 0x000fe200000000ff */
[----:B------:R-:W-:Y:S01]  /*16db0*/  FMUL.FTZ R62, R62, R25 ;  /* 0x000000193e3e7220 */ /* 0x000fe20000410000 */
[----:B------:R-:W-:Y:S01]  /*16dc0*/  F2FP.F16.F32.PACK_AB R64, RZ, R64 ;  /* 0x00000040ff40723e */ /* 0x000fe200000000ff */
[----:B------:R-:W2:Y:S01]  /*16dd0*/  LDS.64 R20, [UR5+0x130] ;  /* 0x00013005ff147984 */ /* 0x000ea20008000a00 */
[----:B------:R-:W-:Y:S02]  /*16de0*/  PRMT R0, R0, 0x5410, R10 ;  /* 0x0000541000007816 */ /* 0x000fe4000000000a */
[----:B------:R-:W-:-:S04]  /*16df0*/  PRMT R12, R12, 0x5410, R64 ;  /* 0x000054100c0c7816 */ /* 0x000fc80000000040 */
[----:B------:R-:W-:Y:S01]  /*16e00*/  HFMA2.MMA R14, R0, 1, 1, R39 ;  /* 0x3c003c00000e7835 */ /* 0x000fe20000000027 */
[--C-:B0-----:R-:W-:Y:S01]  /*16e10*/  HADD2.F32 R0, -RZ, R2.reuse.H0_H0 ;  /* 0x20000002ff007230 */ /* 0x101fe20000004100 */
[----:B------:R-:W-:Y:S01]  /*16e20*/  F2FP.F16.F32.PACK_AB R63, RZ, R63 ;  /* 0x0000003fff3f723e */ /* 0x000fe200000000ff */
[----:B------:R-:W-:Y:S01]  /*16e30*/  HFMA2.MMA R41, R12, 1, 1, R41 ;  /* 0x3c003c000c297835 */ /* 0x000fe20000000029 */
[----:B------:R-:W-:Y:S01]  /*16e40*/  F2FP.F16.F32.PACK_AB R62, RZ, R62 ;  /* 0x0000003eff3e723e */ /* 0x000fe200000000ff */
[----:B------:R-:W-:Y:S02]  /*16e50*/  HADD2.F32 R2, -RZ, R2.H1_H1 ;  /* 0x30000002ff027230 */ /* 0x000fe40000004100 */
[--C-:B------:R-:W-:Y:S02]  /*16e60*/  HADD2.F32 R10, -RZ, R3.reuse.H0_H0 ;  /* 0x20000003ff0a7230 */ /* 0x100fe40000004100 */
[----:B------:R-:W-:Y:S02]  /*16e70*/  HADD2.F32 R12, -RZ, R3.H1_H1 ;  /* 0x30000003ff0c7230 */ /* 0x000fe40000004100 */
[-C--:B------:R-:W-:Y:S01]  /*16e80*/  FFMA.FTZ R3, R7, R0.reuse, RZ ;  /* 0x0000000007037223 */ /* 0x080fe200000100ff */
[----:B------:R-:W-:Y:S01]  /*16e90*/  PRMT R63, R63, 0x5410, R62 ;  /* 0x000054103f3f7816 */ /* 0x000fe2000000003e */
[-C--:B------:R-:W-:Y:S01]  /*16ea0*/  FFMA.FTZ R22, R6, R0.reuse, RZ ;  /* 0x0000000006167223 */ /* 0x080fe200000100ff */
[----:B------:R-:W-:Y:S01]  /*16eb0*/  FFMA.FTZ R23, R4, R0, RZ ;  /* 0x0000000004177223 */ /* 0x000fe200000100ff */
[----:B------:R-:W-:Y:S01]  /*16ec0*/  FFMA.FTZ R3, R42, R2, R3 ;  /* 0x000000022a037223 */ /* 0x000fe20000010003 */
[----:B------:R-:W-:Y:S01]  /*16ed0*/  FFMA.FTZ R0, R11, R0, RZ ;  /* 0x000000000b007223 */ /* 0x000fe200000100ff */
[----:B------:R-:W-:-:S02]  /*16ee0*/  HADD2 R62, R63, R31 ;  /* 0x0000001f3f3e7230 */ /* 0x000fc40000000000 */
[-C--:B------:R-:W-:Y:S01]  /*16ef0*/  FFMA.FTZ R31, R32, R2.reuse, R23 ;  /* 0x00000002201f7223 */ /* 0x080fe20000010017 */
[-C--:B------:R-:W-:Y:S01]  /*16f00*/  FFMA.FTZ R22, R33, R2.reuse, R22 ;  /* 0x0000000221167223 */ /* 0x080fe20000010016 */
[----:B------:R-:W-:Y:S01]  /*16f10*/  FFMA.FTZ R0, R43, R2, R0 ;  /* 0x000000022b007223 */ /* 0x000fe20000010000 */
        /* <DEDUP_REMOVED lines=22> */
[----:B--2---:R-:W-:-:S02]  /*17080*/  HADD2.F32 R22, -RZ, R20.H0_H0 ;  /* 0x20000014ff167230 */ /* 0x004fc40000004100 */
[-C--:B------:R-:W-:Y:S01]  /*17090*/  FFMA.FTZ R12, R61, R23.reuse, R12 ;  /* 0x000000173d0c7223 */ /* 0x080fe2000001000c */
[-C--:B------:R-:W-:Y:S01]  /*170a0*/  FFMA.FTZ R31, R60, R23.reuse, R31 ;  /* 0x000000173c1f7223 */ /* 0x080fe2000001001f */
[----:B------:R-:W-:Y:S01]  /*170b0*/  FFMA.FTZ R8, R24, R23, R39 ;  /* 0x0000001718087223 */ /* 0x000fe20000010027 */
[----:B------:R-:W-:Y:S01]  /*170c0*/  FFMA.FTZ R0, R66, R10, R9 ;  /* 0x0000000a42007223 */ /* 0x000fe20000010009 */
[----:B------:R-:W-:Y:S02]  /*170d0*/  HADD2.F32 R20, -RZ, R20.H1_H1 ;  /* 0x30000014ff147230 */ /* 0x000fe40000004100 */
[-C--:B------:R-:W-:Y:S01]  /*170e0*/  FFMA.FTZ R9, R7, R22.reuse, RZ ;  /* 0x0000001607097223 */ /* 0x080fe200000100ff */
[-C--:B------:R-:W-:Y:S01]  /*170f0*/  FFMA.FTZ R30, R6, R22.reuse, RZ ;  /* 0x00000016061e7223 */ /* 0x080fe200000100ff */
[----:B------:R-:W-:Y:S01]  /*17100*/  FFMA.FTZ R23, R4, R22, RZ ;  /* 0x0000001604177223 */ /* 0x000fe200000100ff */
[----:B------:R-:W-:Y:S01]  /*17110*/  FMUL.FTZ R73, R73, R28 ;  /* 0x0000001c49497220 */ /* 0x000fe20000410000 */
[----:B------:R-:W-:Y:S01]  /*17120*/  FMUL.FTZ R70, R70, R25 ;  /* 0x0000001946467220 */ /* 0x000fe20000410000 */
[----:B------:R-:W-:Y:S01]  /*17130*/  FFMA.FTZ R22, R11, R22, RZ ;  /* 0x000000160b167223 */ /* 0x000fe200000100ff */
        /* <DEDUP_REMOVED lines=8> */
[----:B------:R-:W-:Y:S01]  /*171c0*/  F2FP.F16.F32.PACK_AB R73, RZ, R73 ;  /* 0x00000049ff49723e */ /* 0x000fe200000000ff */
[----:B------:R-:W-:Y:S01]  /*171d0*/  HADD2.F32 R21, -RZ, R21.H1_H1 ;  /* 0x30000015ff157230 */ /* 0x000fe20000004100 */
[----:B------:R-:W-:Y:S01]  /*171e0*/  F2FP.F16.F32.PACK_AB R70, RZ, R70 ;  /* 0x00000046ff46723e */ /* 0x000fe200000000ff */
[-C--:B------:R-:W-:Y:S01]  /*171f0*/  FFMA.FTZ R9, R44, R10.reuse, R9 ;  /* 0x0000000a2c097223 */ /* 0x080fe20000010009 */
[-C--:B------:R-:W-:Y:S01]  /*17200*/  FFMA.FTZ R30, R51, R10.reuse, R30 ;  /* 0x0000000a331e7223 */ /* 0x080fe2000001001e */
[-C--:B------:R-:W-:Y:S01]  /*17210*/  FFMA.FTZ R63, R50, R10.reuse, R23 ;  /* 0x0000000a323f7223 */ /* 0x080fe20000010017 */
[----:B------:R-:W-:Y:S01]  /*17220*/  FFMA.FTZ R20, R49, R10, R22 ;  /* 0x0000000a31147223 */ /* 0x000fe20000010016 */
[----:B------:R-:W-:Y:S01]  /*17230*/  PRMT R73, R73, 0x5410, R70 ;  /* 0x0000541049497816 */ /* 0x000fe20000000046 */
[----:B0-----:R-:W-:-:S02]  /*17240*/  HADD2.F32 R23, -RZ, R2.H0_H0 ;  /* 0x20000002ff177230 */ /* 0x001fc40000004100 */
[-C--:B------:R-:W-:Y:S01]  /*17250*/  FFMA.FTZ R10, R48, R21.reuse, R9 ;  /* 0x00000015300a7223 */ /* 0x080fe20000010009 */
[-C--:B------:R-:W-:Y:S01]  /*17260*/  FFMA.FTZ R39, R47, R21.reuse, R30 ;  /* 0x000000152f277223 */ /* 0x080fe2000001001e */
[-C--:B------:R-:W-:Y:S01]  /*17270*/  FFMA.FTZ R22, R46, R21.reuse, R63 ;  /* 0x000000152e167223 */ /* 0x080fe2000001003f */
[----:B------:R-:W-:Y:S01]  /*17280*/  FFMA.FTZ R21, R45, R21, R20 ;  /* 0x000000152d157223 */ /* 0x000fe20000010014 */
[----:B------:R-:W-:Y:S01]  /*17290*/  HFMA2.MMA R13, R73, 1, 1, R40 ;  /* 0x3c003c00490d7835 */ /* 0x000fe20000000028 */
[--C-:B------:R-:W-:Y:S02]  /*172a0*/  HADD2.F32 R9, -RZ, R3.reuse.H0_H0 ;  /* 0x20000003ff097230 */ /* 0x100fe40000004100 */
[-C--:B------:R-:W-:Y:S01]  /*172b0*/  FFMA.FTZ R39, R52, R23.reuse, R39 ;  /* 0x0000001734277223 */ /* 0x080fe20000010027 */
[----:B------:R-:W-:Y:S02]  /*172c0*/  HADD2.F32 R20, -RZ, R3.H1_H1 ;  /* 0x30000003ff147230 */ /* 0x000fe40000004100 */
[-C--:B------:R-:W-:Y:S01]  /*172d0*/  FFMA.FTZ R3, R55, R23.reuse, R10 ;  /* 0x0000001737037223 */ /* 0x080fe2000001000a */
[-C--:B------:R-:W-:Y:S01]  /*172e0*/  FFMA.FTZ R40, R53, R23.reuse, R22 ;  /* 0x0000001735287223 */ /* 0x080fe20000010016 */
[----:B------:R-:W-:-:S02]  /*172f0*/  FFMA.FTZ R64, R54, R23, R21 ;  /* 0x0000001736407223 */ /* 0x000fc40000010015 */
[----:B------:R-:W0:Y:S01]  /*17300*/  LDS.64 R22, [UR5+0x1b0] ;  /* 0x0001b005ff167984 */ /* 0x000e220008000a00 */
[----:B------:R-:W-:-:S05]  /*17310*/  HADD2.F32 R2, -RZ, R2.H1_H1 ;  /* 0x30000002ff027230 */ /* 0x000fca0000004100 */
        /* <DEDUP_REMOVED lines=14> */
[----:B------:R-:W1:Y:S01]  /*17400*/  LDS.64 R20, [UR5+0x1b8] ;  /* 0x0001b805ff147984 */ /* 0x000e620008000a00 */
[----:B------:R-:W-:Y:S01]  /*17410*/  FMUL.FTZ R0, R0, R29 ;  /* 0x0000001d00007220 */ /* 0x000fe20000410000 */
[-C--:B------:R-:W-:Y:S01]  /*17420*/  FMUL.FTZ R12, R12, R19.reuse ;  /* 0x000000130c0c7220 */ /* 0x080fe20000410000 */
        /* <DEDUP_REMOVED lines=8> */
[----:B------:R-:W-:Y:S01]  /*174b0*/  F2FP.F16.F32.PACK_AB R10, RZ, R10 ;  /* 0x0000000aff0a723e */ /* 0x000fe200000000ff */
[----:B------:R-:W-:Y:S01]  /*174c0*/  FMUL.FTZ R3, R3, R28 ;  /* 0x0000001c03037220 */ /* 0x000fe20000410000 */
[----:B------:R-:W-:Y:S01]  /*174d0*/  PRMT R0, R0, 0x5410, R12 ;  /* 0x0000541000007816 */ /* 0x000fe2000000000c */
[----:B------:R-:W-:Y:S01]  /*174e0*/  FMUL.FTZ R40, R40, R25 ;  /* 0x0000001928287220 */ /* 0x000fe20000410000 */
[----:B------:R-:W-:Y:S01]  /*174f0*/  PRMT R10, R10, 0x5410, R30 ;  /* 0x000054100a0a7816 */ /* 0x000fe2000000001e */
[----:B------:R-:W-:-:S02]  /*17500*/  HADD2 R2, R31, R38 ;  /* 0x000000261f027230 */ /* 0x000fc40000000000 */
[----:B------:R-:W2:Y:S01]  /*17510*/  LDS.64 R30, [UR5+0x230] ;  /* 0x00023005ff1e7984 */ /* 0x000ea20008000a00 */
[----:B------:R-:W-:Y:S01]  /*17520*/  F2FP.F16.F32.PACK_AB R3, RZ, R3 ;  /* 0x00000003ff03723e */ /* 0x000fe200000000ff */
[----:B------:R-:W-:Y:S01]  /*17530*/  HFMA2.MMA R8, R0, 1, 1, R37 ;  /* 0x3c003c0000087835 */ /* 0x000fe20000000025 */
[----:B------:R-:W-:Y:S01]  /*17540*/  F2FP.F16.F32.PACK_AB R40, RZ, R40 ;  /* 0x00000028ff28723e */ /* 0x000fe200000000ff */
[----:B0-----:R-:W-:-:S03]  /*17550*/  HADD2.F32 R0, -RZ, R22.H0_H0 ;  /* 0x20000016ff007230 */ /* 0x001fc60000004100 */
[----:B------:R-:W-:Y:S01]  /*17560*/  PRMT R3, R3, 0x5410, R40 ;  /* 0x0000541003037816 */ /* 0x000fe20000000028 */
[----:B------:R-:W-:Y:S02]  /*17570*/  HADD2.F32 R22, -RZ, R22.H1_H1 ;  /* 0x30000016ff167230 */ /* 0x000fe40000004100 */
[--C-:B------:R-:W-:Y:S02]  /*17580*/  HADD2.F32 R12, -RZ, R23.reuse.H0_H0 ;  /* 0x20000017ff0c7230 */ /* 0x100fe40000004100 */
[----:B------:R-:W-:Y:S02]  /*17590*/  HADD2.F32 R9, -RZ, R23.H1_H1 ;  /* 0x30000017ff097230 */ /* 0x000fe40000004100 */
[-C--:B------:R-:W-:Y:S01]  /*175a0*/  FFMA.FTZ R23, R4, R0.reuse, RZ ;  /* 0x0000000004177223 */ /* 0x080fe200000100ff */
[----:B------:R-:W-:Y:S02]  /*175b0*/  HFMA2.MMA R5, R10, 1, 1, R5 ;  /* 0x3c003c000a057835 */ /* 0x000fe40000000005 */
[----:B------:R-:W-:Y:S01]  /*175c0*/  HFMA2.MMA R10, R3, 1, 1, R36 ;  /* 0x3c003c00030a7835 */ /* 0x000fe20000000024 */
[-C--:B------:R-:W-:Y:S01]  /*175d0*/  FFMA.FTZ R3, R7, R0.reuse, RZ ;  /* 0x0000000007037223 */ /* 0x080fe200000100ff */
[----:B------:R-:W-:Y:S01]  /*175e0*/  FFMA.FTZ R36, R6, R0, RZ ;  /* 0x0000000006247223 */ /* 0x000fe200000100ff */
[----:B------:R-:W-:Y:S01]  /*175f0*/  FFMA.FTZ R23, R32, R22, R23 ;  /* 0x0000001620177223 */ /* 0x000fe20000010017 */
        /* <DEDUP_REMOVED lines=28> */
[----:B------:R-:W-:-:S02]  /*177c0*/  HADD2.F32 R21, -RZ, R21.H1_H1 ;  /* 0x30000015ff157230 */ /* 0x000fc40000004100 */
[--C-:B--2---:R-:W-:Y:S02]  /*177d0*/  HADD2.F32 R9, -RZ, R30.reuse.H0_H0 ;  /* 0x2000001eff097230 */ /* 0x104fe40000004100 */
[----:B------:R-:W-:Y:S02]  /*177e0*/  HADD2.F32 R30, -RZ, R30.H1_H1 ;  /* 0x3000001eff1e7230 */ /* 0x000fe40000004100 */
[-C--:B------:R-:W-:Y:S01]  /*177f0*/  FFMA.FTZ R0, R66, R21.reuse, R3 ;  /* 0x0000001542007223 */ /* 0x080fe20000010003 */
[-C--:B------:R-:W-:Y:S01]  /*17800*/  FFMA.FTZ R12, R67, R21.reuse, R12 ;  /* 0x00000015430c7223 */ /* 0x080fe2000001000c */
[-C--:B------:R-:W-:Y:S01]  /*17810*/  FFMA.FTZ R37, R68, R21.reuse, R37 ;  /* 0x0000001544257223 */ /* 0x080fe20000010025 */
        /* <DEDUP_REMOVED lines=39> */
[-C--:B------:R-:W-:Y:S01]  /*17a90*/  FFMA.FTZ R38, R67, R36.reuse, R38 ;  /* 0x0000002443267223 */ /* 0x080fe20000010026 */
[----:B------:R-:W-:Y:S01]  /*17aa0*/  FFMA.FTZ R31, R68, R36, R9 ;  /* 0x00000024441f7223 */ /* 0x000fe20000010009 */
[----:B------:R-:W-:Y:S01]  /*17ab0*/  F2FP.F16.F32.PACK_AB R0, RZ, R0 ;  /* 0x00000000ff00723e */ /* 0x000fe200000000ff */
[----:B------:R-:W-:Y:S01]  /*17ac0*/  FFMA.FTZ R40, R69, R36, R40 ;  /* 0x0000002445287223 */ /* 0x000fe20000010028 */
[----:B------:R-:W-:Y:S01]  /*17ad0*/  F2FP.F16.F32.PACK_AB R12, RZ, R12 ;  /* 0x0000000cff0c723e */ /* 0x000fe200000000ff */
[----:B------:R-:W-:Y:S01]  /*17ae0*/  FMUL.FTZ R30, R30, R29 ;  /* 0x0000001d1e1e7220 */ /* 0x000fe20000410000 */
[----:B------:R-:W-:Y:S01]  /*17af0*/  FMUL.FTZ R38, R38, R19 ;  /* 0x0000001326267220 */ /* 0x000fe20000410000 */
[-C--:B------:R-:W-:Y:S01]  /*17b00*/  FMUL.FTZ R37, R37, R28.reuse ;  /* 0x0000001c25257220 */ /* 0x080fe20000410000 */
[-C--:B------:R-:W-:Y:S01]  /*17b10*/  FMUL.FTZ R3, R20, R25.reuse ;  /* 0x0000001914037220 */ /* 0x080fe20000410000 */
[----:B------:R-:W-:Y:S01]  /*17b20*/  PRMT R0, R0, 0x5410, R12 ;  /* 0x0000541000007816 */ /* 0x000fe2000000000c */
[----:B------:R-:W-:Y:S01]  /*17b30*/  FMUL.FTZ R31, R31, R28 ;  /* 0x0000001c1f1f7220 */ /* 0x000fe20000410000 */
[----:B------:R-:W1:Y:S01]  /*17b40*/  LDS.64 R20, [UR5+0x2b8] ;  /* 0x0002b805ff147984 */ /* 0x000e620008000a00 */
        /* <DEDUP_REMOVED lines=8> */
[----:B------:R-:W-:-:S02]  /*17bd0*/  PRMT R0, R30, 0x5410, R38 ;  /* 0x000054101e007816 */ /* 0x000fc40000000026 */
[----:B------:R-:W-:Y:S02]  /*17be0*/  PRMT R37, R37, 0x5410, R9 ;  /* 0x0000541025257816 */ /* 0x000fe40000000009 */
[----:B------:R-:W-:Y:S02]  /*17bf0*/  PRMT R9, R31, 0x5410, R40 ;  /* 0x000054101f097816 */ /* 0x000fe40000000028 */
[----:B------:R-:W2:Y:S01]  /*17c00*/  LDS.64 R30, [UR5+0x330] ;  /* 0x00033005ff1e7984 */ /* 0x000ea20008000a00 */
[----:B------:R-:W-:Y:S01]  /*17c10*/  HFMA2.MMA R0, R0, 1, 1, R17 ;  /* 0x3c003c0000007835 */ /* 0x000fe20000000011 */
[----:B0-----:R-:W-:Y:S02]  /*17c20*/  HADD2.F32 R17, -RZ, R22.H0_H0 ;  /* 0x20000016ff117230 */ /* 0x001fe40000004100 */
[----:B------:R-:W-:Y:S01]  /*17c30*/  HADD2 R12, R37, R34 ;  /* 0x00000022250c7230 */ /* 0x000fe20000000000 */
[----:B------:R-:W-:Y:S01]  /*17c40*/  HFMA2.MMA R9, R9, 1, 1, R18 ;  /* 0x3c003c0009097835 */ /* 0x000fe20000000012 */
        /* <DEDUP_REMOVED lines=28> */
[----:B------:R-:W-:Y:S01]  /*17e10*/  FFMA.FTZ R18, R56, R20, R17 ;  /* 0x0000001438127223 */ /* 0x000fe20000010011 */
[----:B------:R-:W-:Y:S02]  /*17e20*/  HADD2.F32 R21, -RZ, R21.H1_H1 ;  /* 0x30000015ff157230 */ /* 0x000fe40000004100 */
[----:B--2---:R-:W-:-:S02]  /*17e30*/  HADD2.F32 R36, -RZ, R30.H0_H0 ;  /* 0x2000001eff247230 */ /* 0x004fc40000004100 */
[----:B------:R-:W-:Y:S01]  /*17e40*/  FFMA.FTZ R17, R65, R37, R18 ;  /* 0x0000002541117223 */ /* 0x000fe20000010012 */
[----:B------:R-:W-:Y:S02]  /*17e50*/  HADD2.F32 R30, -RZ, R30.H1_H1 ;  /* 0x3000001eff1e7230 */ /* 0x000fe40000004100 */
[----:B------:R-:W-:Y:S01]  /*17e60*/  FFMA.FTZ R34, R58, R20, R39 ;  /* 0x000000143a227223 */ /* 0x000fe20000010027 */
[----:B------:R-:W-:Y:S01]  /*17e70*/  FFMA.FTZ R7, R7, R36, RZ ;  /* 0x0000002407077223 */ /* 0x000fe200000100ff */
[----:B------:R-:W-:Y:S01]  /*17e80*/  FFMA.FTZ R39, R59, R20, R38 ;  /* 0x000000143b277223 */ /* 0x000fe20000010026 */
[-C--:B------:R-:W-:Y:S01]  /*17e90*/  FFMA.FTZ R6, R6, R36.reuse, RZ ;  /* 0x0000002406067223 */ /* 0x080fe200000100ff */
[----:B------:R-:W-:Y:S01]  /*17ea0*/  FFMA.FTZ R18, R66, R21, R17 ;  /* 0x0000001542127223 */ /* 0x000fe20000010011 */
[--C-:B------:R-:W-:Y:S02]  /*17eb0*/  HADD2.F32 R38, -RZ, R31.reuse.H0_H0 ;  /* 0x2000001fff267230 */ /* 0x100fe40000004100 */
[----:B------:R-:W-:Y:S01]  /*17ec0*/  FFMA.FTZ R17, R4, R36, RZ ;  /* 0x0000002404117223 */ /* 0x000fe200000100ff */
[----:B------:R-:W-:Y:S01]  /*17ed0*/  FFMA.FTZ R7, R42, R30, R7 ;  /* 0x0000001e2a077223 */ /* 0x000fe20000010007 */
[----:B------:R-:W-:Y:S01]  /*17ee0*/  FFMA.FTZ R36, R11, R36, RZ ;  /* 0x000000240b247223 */ /* 0x000fe200000100ff */
[----:B------:R-:W-:Y:S01]  /*17ef0*/  FFMA.FTZ R6, R33, R30, R6 ;  /* 0x0000001e21067223 */ /* 0x000fe20000010006 */
[----:B------:R-:W-:-:S02]  /*17f00*/  HADD2.F32 R31, -RZ, R31.H1_H1 ;  /* 0x3000001fff1f7230 */ /* 0x000fc40000004100 */
[----:B------:R-:W-:Y:S01]  /*17f10*/  FFMA.FTZ R17, R32, R30, R17 ;  /* 0x0000001e20117223 */ /* 0x000fe20000010011 */
[----:B------:R-:W-:Y:S01]  /*17f20*/  FFMA.FTZ R7, R44, R38, R7 ;  /* 0x000000262c077223 */ /* 0x000fe20000010007 */
        /* <DEDUP_REMOVED lines=20> */
[----:B------:R-:W-:Y:S01]  /*18070*/  FFMA.FTZ R34, R61, R37, R34 ;  /* 0x000000253d227223 */ /* 0x000fe20000010022 */
[-C--:B------:R-:W-:Y:S01]  /*18080*/  FFMA.FTZ R65, R65, R11.reuse, R56 ;  /* 0x0000000b41417223 */ /* 0x080fe20000010038 */
[----:B------:R-:W-:Y:S01]  /*18090*/  FFMA.FTZ R58, R61, R11, R58 ;  /* 0x0000000b3d3a7223 */ /* 0x000fe2000001003a */
[-C--:B------:R-:W-:Y:S01]  /*180a0*/  FFMA.FTZ R20, R24, R37.reuse, R39 ;  /* 0x0000002518147223 */ /* 0x080fe20000010027 */
[C---:B------:R-:W-:Y:S01]  /*180b0*/  FFMA.FTZ R35, R60.reuse, R37, R35 ;  /* 0x000000253c237223 */ /* 0x040fe20000010023 */
[-C--:B------:R-:W-:Y:S01]  /*180c0*/  FFMA.FTZ R57, R60, R11.reuse, R57 ;  /* 0x0000000b3c397223 */ /* 0x080fe20000010039 */
[----:B------:R-:W-:Y:S01]  /*180d0*/  FFMA.FTZ R24, R24, R11, R59 ;  /* 0x0000000b18187223 */ /* 0x000fe2000001003b */
[C---:B------:R-:W-:Y:S01]  /*180e0*/  FFMA.FTZ R34, R67.reuse, R21, R34 ;  /* 0x0000001543227223 */ /* 0x040fe20000010022 */
[-C--:B------:R-:W-:Y:S01]  /*180f0*/  FFMA.FTZ R66, R66, R23.reuse, R65 ;  /* 0x0000001742427223 */ /* 0x080fe20000010041 */
[----:B------:R-:W-:Y:S01]  /*18100*/  FFMA.FTZ R58, R67, R23, R58 ;  /* 0x00000017433a7223 */ /* 0x000fe2000001003a */
[----:B------:R-:W-:Y:S01]  /*18110*/  IADD3 R121, R121, 0x20, RZ ;  /* 0x0000002079797810 */ /* 0x000fe20007ffe0ff */
[CC--:B------:R-:W-:Y:S01]  /*18120*/  FFMA.FTZ R35, R68.reuse, R21.reuse, R35 ;  /* 0x0000001544237223 */ /* 0x0c0fe20000010023 */
[C---:B------:R-:W-:Y:S01]  /*18130*/  FFMA.FTZ R20, R69.reuse, R21, R20 ;  /* 0x0000001545147223 */ /* 0x040fe20000010014 */
[-C--:B------:R-:W-:Y:S01]  /*18140*/  FFMA.FTZ R57, R68, R23.reuse, R57 ;  /* 0x0000001744397223 */ /* 0x080fe20000010039 */
[----:B------:R-:W-:Y:S01]  /*18150*/  FFMA.FTZ R24, R69, R23, R24 ;  /* 0x0000001745187223 */ /* 0x000fe20000010018 */
[----:B------:R-:W-:Y:S01]  /*18160*/  FMUL.FTZ R18, R18, R29 ;  /* 0x0000001d12127220 */ /* 0x000fe20000410000 */
[----:B------:R-:W-:Y:S01]  /*18170*/  FMUL.FTZ R34, R34, R19 ;  /* 0x0000001322227220 */ /* 0x000fe20000410000 */
        /* <DEDUP_REMOVED lines=27> */
.L_x_3205:
[----:B------:R-:W-:-:S04]  /*18330*/  ISETP.GE.AND P0, PT, R121, R122, PT ;  /* 0x0000007a7900720c */ /* 0x000fc80003f06270 */
[----:B------:R-:W-:-:S13]  /*18340*/  ISETP.GE.OR P0, PT, R121, UR13, P0 ;  /* 0x0000000d79007c0c */ /* 0x000fda0008706670 */
[----:B------:R-:W-:Y:S05]  /*18350*/  @P0 BRA `(.L_x_3207) ;  /* 0x0000003000380947 */ /* 0x000fea0003800000 */
.L_x_3208:
[----:B------:R-:W-:Y:S01]  /*18360*/  ISETP.NE.AND P0, PT, R121, R114, PT ;  /* 0x000000727900720c */ /* 0x000fe20003f05270 */
[----:B------:R0:W2:-:S12]  /*18370*/  LDG.E.128.CONSTANT R20, desc[UR8][R38.64] ;  /* 0x0000000826147981 */ /* 0x000098000c1e9d00 */
[----:B------:R-:W1:Y:S01]  /*18380*/  @!P0 LDC.64 R16, c[0x0][0x248] ;  /* 0x00009200ff108b82 */ /* 0x000e620000000a00 */
[----:B------:R-:W-:Y:S01]  /*18390*/  @!P0 LEA R25, R121, 0x1, 0x1 ;  /* 0x0000000179198811 */ /* 0x000fe200078e08ff */
[----:B------:R-:W-:Y:S02]  /*183a0*/  IMAD.WIDE R26, R113, 0x4, R38 ;  /* 0x00000004711a7825 */ /* 0x000fe400078e0226 */
[----:B0-----:R-:W0:Y:S02]  /*183b0*/  LDS.128 R36, [UR5] ;  /* 0x00000005ff247984 */ /* 0x001e240008000c00 */
[----:B-1----:R-:W-:Y:S02]  /*183c0*/  @!P0 IMAD.WIDE R24, R25, 0x2, R16 ;  /* 0x0000000219188825 */ /* 0x002fe400078e0210 */
[----:B------:R-:W3:Y:S04]  /*183d0*/  LDG.E.128.CONSTANT R16, desc[UR8][R26.64] ;  /* 0x000000081a107981 */ /* 0x000ee8000c1e9d00 */
[----:B------:R1:W4:Y:S01]  /*183e0*/  @!P0 LDG.E.U16.CONSTANT R24, desc[UR8][R24.64] ;  /* 0x0000000818188981 */ /* 0x000322000c1e9500 */
[----:B------:R-:W-:-:S05]  /*183f0*/  IMAD.WIDE R126, R113, 0x4, R26 ;  /* 0x00000004717e7825 */ /* 0x000fca00078e021a */
[----:B------:R-:W5:Y:S01]  /*18400*/  LDG.E.128.CONSTANT R32, desc[UR8][R126.64] ;  /* 0x000000087e207981 */ /* 0x000f62000c1e9d00 */
[----:B------:R-:W-:Y:S02]  /*18410*/  MOV R72, 0x3000 ;  /* 0x0000300000487802 */ /* 0x000fe40000000f00 */
[----:B------:R-:W-:-:S04]  /*18420*/  @!P0 IADD3 R115, R115, 0x1, RZ ;  /* 0x0000000173738810 */ /* 0x000fc80007ffe0ff */
[----:B------:R-:W-:Y:S01]  /*18430*/  @!P0 LEA R100, R115, R124, 0x3 ;  /* 0x0000007c73648211 */ /* 0x000fe200078e18ff */
[----:B------:R-:W-:-:S05]  /*18440*/  HFMA2.MMA R71, -RZ, RZ, 0, 0.015625 ;  /* 0x00002400ff477435 */ /* 0x000fca00000001ff */
[----:B------:R-:W5:Y:S01]  /*18450*/  @!P0 LDL.64 R100, [R100] ;  /* 0x0000000064648983 */ /* 0x000f620000100a00 */
[----:B--2---:R-:W-:Y:S02]  /*18460*/  LOP3.LUT R15, R20, 0x70007, RZ, 0xc0, !PT ;  /* 0x00070007140f7812 */ /* 0x004fe400078ec0ff */
[--C-:B------:R-:W-:Y:S02]  /*18470*/  SHF.R.U32.HI R51, RZ, 0x6, R20.reuse ;  /* 0x00000006ff337819 */ /* 0x100fe40000011614 */
[----:B------:R-:W-:Y:S02]  /*18480*/  SHF.R.U32.HI R28, RZ, 0xf, R20 ;  /* 0x0000000fff1c7819 */ /* 0x000fe40000011614 */
[----:B-1----:R-:W-:Y:S02]  /*18490*/  LOP3.LUT R25, R21, 0x380038, RZ, 0xc0, !PT ;  /* 0x0038003815197812 */ /* 0x002fe400078ec0ff */
[--C-:B------:R-:W-:Y:S02]  /*184a0*/  SHF.R.U32.HI R52, RZ, 0x6, R21.reuse ;  /* 0x00000006ff347819 */ /* 0x100fe40000011615 */
[----:B------:R-:W-:-:S02]  /*184b0*/  SHF.R.U32.HI R29, RZ, 0xf, R21 ;  /* 0x0000000fff1d7819 */ /* 0x000fc40000011615 */
[----:B------:R-:W-:Y:S02]  /*184c0*/  LOP3.LUT R26, R22, 0x380038, RZ, 0xc0, !PT ;  /* 0x00380038161a7812 */ /* 0x000fe400078ec0ff */
[--C-:B------:R-:W-:Y:S02]  /*184d0*/  SHF.R.U32.HI R53, RZ, 0x6, R22.reuse ;  /* 0x00000006ff357819 */ /* 0x100fe40000011616 */
[----:B------:R-:W-:Y:S02]  /*184e0*/  SHF.R.U32.HI R30, RZ, 0xf, R22 ;  /* 0x0000000fff1e7819 */ /* 0x000fe40000011616 */
[----:B------:R-:W-:Y:S02]  /*184f0*/  LOP3.LUT R15, R15, 0x64006400, RZ, 0xfc, !PT ;  /* 0x640064000f0f7812 */ /* 0x000fe400078efcff */
[----:B------:R-:W-:Y:S02]  /*18500*/  LOP3.LUT R27, R23, 0x380038, RZ, 0xc0, !PT ;  /* 0x00380038171b7812 */ /* 0x000fe400078ec0ff */
[----:B------:R-:W-:Y:S01]  /*18510*/  SHF.R.U32.HI R50, RZ, 0x6, R23 ;  /* 0x00000006ff327819 */ /* 0x000fe20000011617 */
[----:B------:R-:W-:Y:S01]  /*18520*/  HADD2 R15, R15, -1028, -1028 ;  /* 0xe404e4040f0f7430 */ /* 0x000fe20000000000 */
[----:B------:R-:W-:-:S02]  /*18530*/  LOP3.LUT R28, R28, 0x10001, RZ, 0xc0, !PT ;  /* 0x000100011c1c7812 */ /* 0x000fc400078ec0ff */
[----:B------:R-:W-:Y:S02]  /*18540*/  LOP3.LUT R29, R29, 0x10001, RZ, 0xc0, !PT ;  /* 0x000100011d1d7812 */ /* 0x000fe400078ec0ff */
[----:B------:R-:W-:Y:S02]  /*18550*/  LOP3.LUT R30, R30, 0x10001, RZ, 0xc0, !PT ;  /* 0x000100011e1e7812 */ /* 0x000fe400078ec0ff */
[----:B----4-:R-:W-:Y:S02]  /*18560*/  @!P0 IADD3 R114, R24, R121, RZ ;  /* 0x0000007918728210 */ /* 0x010fe40007ffe0ff */
[----:B------:R-:W-:Y:S02]  /*18570*/  LOP3.LUT R24, R20, 0x380038, RZ, 0xc0, !PT ;  /* 0x0038003814187812 */ /* 0x000fe400078ec0ff */
[----:B------:R-:W-:Y:S02]  /*18580*/  LOP3.LUT R20, R21, 0x70007, RZ, 0xc0, !PT ;  /* 0x0007000715147812 */ /* 0x000fe400078ec0ff */
[----:B------:R-:W-:-:S02]  /*18590*/  LOP3.LUT R21, R22, 0x70007, RZ, 0xc0, !PT ;  /* 0x0007000716157812 */ /* 0x000fc400078ec0ff */
[----:B------:R-:W-:Y:S02]  /*185a0*/  LOP3.LUT R22, R23, 0x70007, RZ, 0xc0, !PT ;  /* 0x0007000717167812 */ /* 0x000fe400078ec0ff */
[----:B------:R-:W-:Y:S02]  /*185b0*/  SHF.R.U32.HI R23, RZ, 0xf, R23 ;  /* 0x0000000fff177819 */ /* 0x000fe40000011617 */
[C---:B---3--:R-:W-:Y:S02]  /*185c0*/  LOP3.LUT R46, R17.reuse, 0x70007, RZ, 0xc0, !PT ;  /* 0x00070007112e7812 */ /* 0x048fe400078ec0ff */
[----:B------:R-:W-:Y:S02]  /*185d0*/  LOP3.LUT R56, R17, 0x380038, RZ, 0xc0, !PT ;  /* 0x0038003811387812 */ /* 0x000fe400078ec0ff */
[--C-:B------:R-:W-:Y:S02]  /*185e0*/  SHF.R.U32.HI R64, RZ, 0x6, R17.reuse ;  /* 0x00000006ff407819 */ /* 0x100fe40000011611 */
[----:B------:R-:W-:-:S02]  /*185f0*/  SHF.R.U32.HI R42, RZ, 0xe, R17 ;  /* 0x0000000eff2a7819 */ /* 0x000fc40000011611 */
[----:B------:R-:W-:Y:S02]  /*18600*/  LOP3.LUT R17, R21, 0x64006400, RZ, 0xfc, !PT ;  /* 0x6400640015117812 */ /* 0x000fe400078efcff */
[----:B------:R-:W-:Y:S02]  /*18610*/  SHF.R.U32.HI R43, RZ, 0xe, R16 ;  /* 0x0000000eff2b7819 */ /* 0x000fe40000011610 */
[----:B------:R-:W-:Y:S02]  /*18620*/  SHF.R.U32.HI R41, RZ, 0xe, R18 ;  /* 0x0000000eff297819 */ /* 0x000fe40000011612 */
[----:B------:R-:W-:Y:S02]  /*18630*/  SHF.R.U32.HI R40, RZ, 0xe, R19 ;  /* 0x0000000eff287819 */ /* 0x000fe40000011613 */
[----:B------:R-:W-:Y:S02]  /*18640*/  LOP3.LUT R23, R23, 0x10001, RZ, 0xc0, !PT ;  /* 0x0001000117177812 */ /* 0x000fe400078ec0ff */
[----:B------:R-:W-:-:S02]  /*18650*/  LOP3.LUT R47, R19, 0x70007, RZ, 0xc0, !PT ;  /* 0x00070007132f7812 */ /* 0x000fc400078ec0ff */
[----:B------:R-:W-:Y:S02]  /*18660*/  LOP3.LUT R57, R19, 0x380038, RZ, 0xc0, !PT ;  /* 0x0038003813397812 */ /* 0x000fe400078ec0ff */
[----:B------:R-:W-:Y:S02]  /*18670*/  SHF.R.U32.HI R66, RZ, 0x6, R19 ;  /* 0x00000006ff427819 */ /* 0x000fe40000011613 */
[C---:B------:R-:W-:Y:S02]  /*18680*/  LOP3.LUT R49, R16.reuse, 0x70007, RZ, 0xc0, !PT ;  /* 0x0007000710317812 */ /* 0x040fe400078ec0ff */
[----:B------:R-:W-:Y:S02]  /*18690*/  LOP3.LUT R55, R16, 0x380038, RZ, 0xc0, !PT ;  /* 0x0038003810377812 */ /* 0x000fe400078ec0ff */
[----:B------:R-:W-:Y:S02]  /*186a0*/  SHF.R.U32.HI R63, RZ, 0x6, R16 ;  /* 0x00000006ff3f7819 */ /* 0x000fe40000011610 */
[----:B------:R-:W-:Y:S01]  /*186b0*/  LOP3.LUT R19, R24, 0x64006400, RZ, 0xfc, !PT ;  /* 0x6400640018137812 */ /* 0x000fe200078efcff */
[----:B------:R-:W-:Y:S01]  /*186c0*/  HADD2 R17, R17, -1028, -1028 ;  /* 0xe404e40411117430 */ /* 0x000fe20000000000 */
[----:B------:R-:W-:-:S02]  /*186d0*/  LOP3.LUT R16, R20, 0x64006400, RZ, 0xfc, !PT ;  /* 0x6400640014107812 */ /* 0x000fc400078efcff */
[----:B------:R-:W-:Y:S02]  /*186e0*/  LOP3.LUT R21, R26, 0x64006400, RZ, 0xfc, !PT ;  /* 0x640064001a157812 */ /* 0x000fe400078efcff */
[----:B------:R-:W-:Y:S02]  /*186f0*/  LOP3.LUT R43, R28, 0x20002, R43, 0xf8, !PT ;  /* 0x000200021c2b7812 */ /* 0x000fe400078ef82b */
[----:B------:R-:W-:Y:S02]  /*18700*/  LOP3.LUT R42, R29, 0x20002, R42, 0xf8, !PT ;  /* 0x000200021d2a7812 */ /* 0x000fe400078ef82a */
[----:B------:R-:W-:Y:S02]  /*18710*/  LOP3.LUT R41, R30, 0x20002, R41, 0xf8, !PT ;  /* 0x000200021e297812 */ /* 0x000fe400078ef829 */
[----:B------:R-:W-:Y:S01]  /*18720*/  LOP3.LUT R40, R23, 0x20002, R40, 0xf8, !PT ;  /* 0x0002000217287812 */ /* 0x000fe200078ef828 */
[----:B0-----:R-:W-:Y:S01]  /*18730*/  HFMA2.MMA R23, R15, R36, RZ ;  /* 0x000000240f177235 */ /* 0x001fe200000000ff */
[----:B------:R-:W-:Y:S01]  /*18740*/  LOP3.LUT R25, R25, 0x64006400, RZ, 0xfc, !PT ;  /* 0x6400640019197812 */ /* 0x000fe200078efcff */
[----:B------:R-:W0:Y:S01]  /*18750*/  LDS.128 R28, [UR5+0x10] ;  /* 0x00001005ff1c7984 */ /* 0x000e220008000c00 */
[----:B------:R-:W-:-:S02]  /*18760*/  LOP3.LUT R22, R22, 0x64006400, RZ, 0xfc, !PT ;  /* 0x6400640016167812 */ /* 0x000fc400078efcff */
[C---:B------:R-:W-:Y:S02]  /*18770*/  LOP3.LUT R48, R18.reuse, 0x70007, RZ, 0xc0, !PT ;  /* 0x0007000712307812 */ /* 0x040fe400078ec0ff */
[----:B------:R-:W-:Y:S02]  /*18780*/  LOP3.LUT R54, R18, 0x380038, RZ, 0xc0, !PT ;  /* 0x0038003812367812 */ /* 0x000fe400078ec0ff */
[----:B------:R-:W-:Y:S01]  /*18790*/  SHF.R.U32.HI R65, RZ, 0x6, R18 ;  /* 0x00000006ff417819 */ /* 0x000fe20000011612 */
[-C--:B------:R-:W-:Y:S01]  /*187a0*/  HFMA2 R18, R19, R72.reuse.H0_H0, -132, -132 ;  /* 0xd820d82013127431 */ /* 0x080fe20000040048 */
[----:B------:R-:W-:Y:S01]  /*187b0*/  LOP3.LUT R27, R27, 0x64006400, RZ, 0xfc, !PT ;  /* 0x640064001b1b7812 */ /* 0x000fe200078efcff */
[----:B------:R-:W-:Y:S02]  /*187c0*/  HADD2 R16, R16, -1028, -1028 ;  /* 0xe404e40410107430 */ /* 0x000fe40000000000 */
[-C--:B------:R-:W-:Y:S02]  /*187d0*/  HFMA2 R20, R21, R72.reuse.H0_H0, -132, -132 ;  /* 0xd820d82015147431 */ /* 0x080fe40000040048 */
[----:B------:R-:W-:Y:S01]  /*187e0*/  HFMA2 R19, R25, R72.H0_H0, -132, -132 ;  /* 0xd820d82019137431 */ /* 0x000fe20000040048 */
[----:B------:R-:W-:Y:S01]  /*187f0*/  HFMA2.MMA R25, R17, R36, RZ ;  /* 0x0000002411197235 */ /* 0x000fe200000000ff */
[----:B------:R-:W-:Y:S01]  /*18800*/  HADD2 R21, R22, -1028, -1028 ;  /* 0xe404e40416157430 */ /* 0x000fe20000000000 */
[-C--:B------:R-:W-:Y:S01]  /*18810*/  HFMA2.MMA R60, R18, R37.reuse, R23 ;  /* 0x00000025123c7235 */ /* 0x080fe20000000017 */
[----:B------:R-:W-:Y:S01]  /*18820*/  HFMA2 R24, R16, R36, RZ.H0_H0 ;  /* 0x0000002410187231 */ /* 0x000fe200000400ff */
[----:B------:R-:W-:Y:S01]  /*18830*/  LOP3.LUT R23, R51, 0x70007, RZ, 0xc0, !PT ;  /* 0x0007000733177812 */ /* 0x000fe200078ec0ff */
[----:B------:R-:W-:Y:S01]  /*18840*/  HFMA2 R22, R27, R72.H0_H0, -132, -132 ;  /* 0xd820d8201b167431 */ /* 0x000fe20000040048 */
[----:B------:R-:W-:Y:S01]  /*18850*/  LOP3.LUT R27, R53, 0x70007, RZ, 0xc0, !PT ;  /* 0x00070007351b7812 */ /* 0x000fe200078ec0ff */
[----:B------:R-:W-:Y:S01]  /*18860*/  HFMA2 R36, R21, R36, RZ.H0_H0 ;  /* 0x0000002415247231 */ /* 0x000fe200000400ff */
[----:B------:R-:W-:Y:S01]  /*18870*/  HFMA2.MMA R62, R20, R37, R25 ;  /* 0x00000025143e7235 */ /* 0x000fe20000000019 */
[-C--:B------:R-:W-:Y:S01]  /*18880*/  HFMA2 R61, R19, R37.reuse, R24 ;  /* 0x00000025133d7231 */ /* 0x080fe20000000018 */
[----:B------:R-:W-:Y:S01]  /*18890*/  LOP3.LUT R24, R51, 0x380038, RZ, 0xc0, !PT ;  /* 0x0038003833187812 */ /* 0x000fe200078ec0ff */
[----:B------:R-:W-:Y:S01]  /*188a0*/  HFMA2 R67, R22, R37, R36 ;  /* 0x0000002516437231 */ /* 0x000fe20000000024 */
        /* <DEDUP_REMOVED lines=17> */
[-C--:B------:R-:W-:Y:S01]  /*189c0*/  HFMA2.MMA R60, R58, R38.reuse, R60 ;  /* 0x000000263a3c7235 */ /* 0x080fe2000000003c */
[----:B------:R-:W-:Y:S01]  /*189d0*/  LOP3.LUT R53, R53, 0x1c001c0, RZ, 0xc0, !PT ;  /* 0x01c001c035357812 */ /* 0x000fe200078ec0ff */
[----:B------:R-:W-:Y:S01]  /*189e0*/  HFMA2.MMA R62, R24, R38, R62 ;  /* 0x00000026183e7235 */ /* 0x000fe2000000003e */
[----:B------:R-:W-:-:S02]  /*189f0*/  HFMA2 R45, R45, R72.H0_H0, -132, -132 ;  /* 0xd820d8202d2d7431 */ /* 0x000fc40000040048 */
[-C--:B------:R-:W-:Y:S02]  /*18a00*/  HFMA2 R26, R37, R72.reuse.H0_H0, -132, -132 ;  /* 0xd820d820251a7431 */ /* 0x080fe40000040048 */
[----:B------:R-:W-:Y:S02]  /*18a10*/  HFMA2 R44, R27, R72.H0_H0, -132, -132 ;  /* 0xd820d8201b2c7431 */ /* 0x000fe40000040048 */
        /* <DEDUP_REMOVED lines=9> */
[----:B------:R-:W-:Y:S01]  /*18ab0*/  LOP3.LUT R39, R47, 0x64006400, RZ, 0xfc, !PT ;  /* 0x640064002f277812 */ /* 0x000fe200078efcff */
[----:B------:R-:W-:Y:S01]  /*18ac0*/  HFMA2 R47, R38, R71.H0_H0, -20, -20 ;  /* 0xcd00cd00262f7431 */ /* 0x000fe20000040047 */
[----:B------:R-:W-:-:S02]  /*18ad0*/  LOP3.LUT R36, R51, 0x64006400, RZ, 0xfc, !PT ;  /* 0x6400640033247812 */ /* 0x000fc400078efcff */
[----:B------:R-:W-:Y:S02]  /*18ae0*/  LOP3.LUT R50, R50, 0x1c001c0, RZ, 0xc0, !PT ;  /* 0x01c001c032327812 */ /* 0x000fe400078ec0ff */
[----:B------:R-:W-:Y:S01]  /*18af0*/  LOP3.LUT R53, R49, 0x64006400, RZ, 0xfc, !PT ;  /* 0x6400640031357812 */ /* 0x000fe200078efcff */
[----:B------:R-:W-:Y:S01]  /*18b00*/  HFMA2 R49, R36, R71.H0_H0, -20, -20 ;  /* 0xcd00cd0024317431 */ /* 0x000fe20000040047 */
[----:B------:R-:W-:Y:S01]  /*18b10*/  LOP3.LUT R51, R48, 0x64006400, RZ, 0xfc, !PT ;  /* 0x6400640030337812 */ /* 0x000fe200078efcff */
[----:B0-----:R-:W-:Y:S01]  /*18b20*/  HFMA2.MMA R36, R47, R28, R62 ;  /* 0x0000001c2f247235 */ /* 0x001fe2000000003e */
[----:B------:R-:W-:Y:S02]  /*18b30*/  LOP3.LUT R52, R52, 0x1c001c0, RZ, 0xc0, !PT ;  /* 0x01c001c034347812 */ /* 0x000fe400078ec0ff */
[----:B------:R-:W-:Y:S01]  /*18b40*/  LOP3.LUT R50, R50, 0x64006400, RZ, 0xfc, !PT ;  /* 0x6400640032327812 */ /* 0x000fe200078efcff */
[----:B------:R-:W-:Y:S01]  /*18b50*/  HADD2 R51, R51, -1028, -1028 ;  /* 0xe404e40433337430 */ /* 0x000fe20000000000 */
[----:B------:R-:W-:-:S02]  /*18b60*/  LOP3.LUT R52, R52, 0x64006400, RZ, 0xfc, !PT ;  /* 0x6400640034347812 */ /* 0x000fc400078efcff */
[----:B------:R-:W-:Y:S01]  /*18b70*/  LOP3.LUT R37, R46, 0x64006400, RZ, 0xfc, !PT ;  /* 0x640064002e257812 */ /* 0x000fe200078efcff */
[-C--:B------:R-:W-:Y:S01]  /*18b80*/  HFMA2 R46, R50, R71.reuse.H0_H0, -20, -20 ;  /* 0xcd00cd00322e7431 */ /* 0x080fe20000040047 */
[----:B------:R-:W-:Y:S01]  /*18b90*/  HFMA2.MMA R60, R49, R28, R60 ;  /* 0x0000001c313c7235 */ /* 0x000fe2000000003c */
[----:B------:R-:W-:Y:S01]  /*18ba0*/  HFMA2 R48, R52, R71.H0_H0, -20, -20 ;  /* 0xcd00cd0034307431 */ /* 0x000fe20000040047 */
[----:B------:R-:W-:Y:S01]  /*18bb0*/  HFMA2.MMA R70, R51, R29, R36 ;  /* 0x0000001d33467235 */ /* 0x000fe20000000024 */
[----:B------:R-:W-:Y:S02]  /*18bc0*/  HFMA2 R67, R46, R28, R67 ;  /* 0x0000001c2e437231 */ /* 0x000fe40000000043 */
[----:B------:R-:W-:Y:S02]  /*18bd0*/  HADD2 R50, R39, -1028, -1028 ;  /* 0xe404e40427327430 */ /* 0x000fe40000000000 */
[----:B------:R-:W-:Y:S02]  /*18be0*/  HADD2 R52, R37, -1028, -1028 ;  /* 0xe404e40425347430 */ /* 0x000fe40000000000 */
[----:B------:R-:W0:Y:S01]  /*18bf0*/  LDS.128 R36, [UR5+0x20] ;  /* 0x00002005ff247984 */ /* 0x000e220008000c00 */
[----:B------:R-:W-:-:S02]  /*18c00*/  HADD2 R53, R53, -1028, -1028 ;  /* 0xe404e40435357430 */ /* 0x000fc40000000000 */
[-C--:B------:R-:W-:Y:S01]  /*18c10*/  HFMA2 R73, R50, R29.reuse, R67 ;  /* 0x0000001d32497231 */ /* 0x080fe20000000043 */
[----:B------:R-:W-:Y:S01]  /*18c20*/  LOP3.LUT R67, R57, 0x64006400, RZ, 0xfc, !PT ;  /* 0x6400640039437812 */ /* 0x000fe200078efcff */
[----:B------:R-:W-:Y:S01]  /*18c30*/  HFMA2 R61, R48, R28, R61 ;  /* 0x0000001c303d7231 */ /* 0x000fe2000000003d */
[----:B------:R-:W-:Y:S02]  /*18c40*/  LOP3.LUT R55, R55, 0x64006400, RZ, 0xfc, !PT ;  /* 0x6400640037377812 */ /* 0x000fe400078efcff */
[----:B------:R-:W-:Y:S02]  /*18c50*/  LOP3.LUT R57, R66, 0x70007, RZ, 0xc0, !PT ;  /* 0x0007000742397812 */ /* 0x000fe400078ec0ff */
[----:B------:R-:W-:Y:S01]  /*18c60*/  LOP3.LUT R59, R54, 0x64006400, RZ, 0xfc, !PT ;  /* 0x64006400363b7812 */ /* 0x000fe200078efcff */
[----:B------:R-:W-:Y:S01]  /*18c70*/  HFMA2.MMA R62, R53, R29, R60 ;  /* 0x0000001d353e7235 */ /* 0x000fe2000000003c */
[----:B------:R-:W-:Y:S01]  /*18c80*/  HFMA2 R69, R52, R29, R61 ;  /* 0x0000001d34457231 */ /* 0x000fe2000000003d */
[----:B------:R-:W-:-:S02]  /*18c90*/  LOP3.LUT R29, R56, 0x64006400, RZ, 0xfc, !PT ;  /* 0x64006400381d7812 */ /* 0x000fc400078efcff */
[----:B------:R-:W-:Y:S01]  /*18ca0*/  LOP3.LUT R68, R57, 0x64006400, RZ, 0xfc, !PT ;  /* 0x6400640039447812 */ /* 0x000fe200078efcff */
[-C--:B------:R-:W-:Y:S01]  /*18cb0*/  HFMA2 R57, R55, R72.reuse.H0_H0, -132, -132 ;  /* 0xd820d82037397431 */ /* 0x080fe20000040048 */
[----:B------:R-:W-:Y:S01]  /*18cc0*/  LOP3.LUT R28, R63, 0x70007, RZ, 0xc0, !PT ;  /* 0x000700073f1c7812 */ /* 0x000fe200078ec0ff */
        /* <DEDUP_REMOVED lines=8> */
[----:B------:R-:W-:-:S02]  /*18d50*/  HFMA2.MMA R29, R57, R30, R62 ;  /* 0x0000001e391d7235 */ /* 0x000fc4000000003e */
[----:B------:R-:W-:Y:S01]  /*18d60*/  HFMA2.MMA R70, R55, R30, R70 ;  /* 0x0000001e37467235 */ /* 0x000fe20000000046 */
[----:B------:R-:W-:Y:S02]  /*18d70*/  HADD2 R62, R28, -1028, -1028 ;  /* 0xe404e4041c3e7430 */ /* 0x000fe40000000000 */
        /* <DEDUP_REMOVED lines=28> */
[-C--:B0-----:R-:W-:Y:S01]  /*18f40*/  HFMA2.MMA R73, R66, R36.reuse, R73 ;  /* 0x0000002442497235 */ /* 0x081fe20000000049 */
[----:B------:R-:W-:Y:S01]  /*18f50*/  HFMA2 R63, R63, R72.H0_H0, -132, -132 ;  /* 0xd820d8203f3f7431 */ /* 0x000fe20000040048 */
[----:B------:R-:W-:Y:S01]  /*18f60*/  HFMA2.MMA R75, R64, R36, R75 ;  /* 0x00000024404b7235 */ /* 0x000fe2000000004b */
[-C--:B------:R-:W-:Y:S02]  /*18f70*/  HFMA2 R70, R70, R71.reuse.H0_H0, -20, -20 ;  /* 0xcd00cd0046467431 */ /* 0x080fe40000040047 */
[----:B------:R-:W-:Y:S02]  /*18f80*/  HFMA2 R68, R68, R71.H0_H0, -20, -20 ;  /* 0xcd00cd0044447431 */ /* 0x000fe40000040047 */
[----:B------:R-:W-:-:S02]  /*18f90*/  HFMA2 R74, R65, R36, R74 ;  /* 0x00000024414a7231 */ /* 0x000fc4000000004a */
[----:B------:R-:W-:Y:S02]  /*18fa0*/  HFMA2 R76, R63, R36, R76 ;  /* 0x000000243f4c7231 */ /* 0x000fe4000000004c */
[-C--:B------:R-:W-:Y:S02]  /*18fb0*/  HFMA2 R69, R28, R71.reuse.H0_H0, -20, -20 ;  /* 0xcd00cd001c457431 */ /* 0x080fe40000040047 */
[----:B------:R-:W-:Y:S01]  /*18fc0*/  HFMA2 R67, R30, R71.H0_H0, -20, -20 ;  /* 0xcd00cd001e437431 */ /* 0x000fe20000040047 */
[-C--:B------:R-:W-:Y:S01]  /*18fd0*/  HFMA2.MMA R90, R70, R37.reuse, R73 ;  /* 0x00000025465a7235 */ /* 0x080fe20000000049 */
[-C--:B------:R-:W-:Y:S01]  /*18fe0*/  HFMA2 R91, R69, R37.reuse, R74 ;  /* 0x00000025455b7231 */ /* 0x080fe2000000004a */
[----:B------:R-:W-:Y:S01]  /*18ff0*/  HFMA2.MMA R89, R68, R37, R75 ;  /* 0x0000002544597235 */ /* 0x000fe2000000004b */
[----:B------:R-:W-:Y:S01]  /*19000*/  HFMA2 R92, R67, R37, R76 ;  /* 0x00000025435c7231 */ /* 0x000fe2000000004c */
[----:B-----5:R-:W-:Y:S02]  /*19010*/  SHF.R.U32.HI R28, RZ, 0xd, R32 ;  /* 0x0000000dff1c7819 */ /* 0x020fe40000011620 */
[----:B------:R-:W-:-:S02]  /*19020*/  SHF.R.U32.HI R29, RZ, 0xd, R33 ;  /* 0x0000000dff1d7819 */ /* 0x000fc40000011621 */
[----:B------:R-:W-:Y:S02]  /*19030*/  SHF.R.U32.HI R37, RZ, 0x6, R32 ;  /* 0x00000006ff257819 */ /* 0x000fe40000011620 */
[----:B------:R-:W-:Y:S02]  /*19040*/  SHF.R.U32.HI R36, RZ, 0x6, R33 ;  /* 0x00000006ff247819 */ /* 0x000fe40000011621 */
[----:B------:R-:W-:Y:S02]  /*19050*/  SHF.R.U32.HI R30, RZ, 0xd, R34 ;  /* 0x0000000dff1e7819 */ /* 0x000fe40000011622 */
[----:B------:R-:W-:Y:S02]  /*19060*/  LOP3.LUT R43, R43, 0x40004, R28, 0xf8, !PT ;  /* 0x000400042b2b7812 */ /* 0x000fe400078ef81c */
[----:B------:R-:W-:Y:S02]  /*19070*/  LOP3.LUT R42, R42, 0x40004, R29, 0xf8, !PT ;  /* 0x000400042a2a7812 */ /* 0x000fe400078ef81d */
[----:B------:R-:W-:-:S02]  /*19080*/  SHF.R.U32.HI R87, RZ, 0x6, R34 ;  /* 0x00000006ff577819 */ /* 0x000fc40000011622 */
[----:B------:R-:W-:Y:S02]  /*19090*/  LOP3.LUT R28, R37, 0x1c001c0, RZ, 0xc0, !PT ;  /* 0x01c001c0251c7812 */ /* 0x000fe400078ec0ff */
[----:B------:R-:W-:Y:S02]  /*190a0*/  LOP3.LUT R29, R36, 0x1c001c0, RZ, 0xc0, !PT ;  /* 0x01c001c0241d7812 */ /* 0x000fe400078ec0ff */
[----:B------:R-:W-:Y:S02]  /*190b0*/  LOP3.LUT R41, R41, 0x40004, R30, 0xf8, !PT ;  /* 0x0004000429297812 */ /* 0x000fe400078ef81e */
[----:B------:R-:W-:Y:S02]  /*190c0*/  LOP3.LUT R31, R87, 0x1c001c0, RZ, 0xc0, !PT ;  /* 0x01c001c0571f7812 */ /* 0x000fe400078ec0ff */
[----:B------:R-:W-:Y:S02]  /*190d0*/  LOP3.LUT R28, R28, 0x64006400, RZ, 0xfc, !PT ;  /* 0x640064001c1c7812 */ /* 0x000fe400078efcff */
[----:B------:R-:W-:-:S02]  /*190e0*/  LOP3.LUT R30, R29, 0x64006400, RZ, 0xfc, !PT ;  /* 0x640064001d1e7812 */ /* 0x000fc400078efcff */
[----:B------:R-:W-:Y:S01]  /*190f0*/  LOP3.LUT R78, R31, 0x64006400, RZ, 0xfc, !PT ;  /* 0x640064001f4e7812 */ /* 0x000fe200078efcff */
[-C--:B------:R-:W-:Y:S02]  /*19100*/  HFMA2 R83, R28, R71.reuse.H0_H0, -20, -20 ;  /* 0xcd00cd001c537431 */ /* 0x080fe40000040047 */
[----:B------:R-:W-:Y:S02]  /*19110*/  HFMA2 R79, R30, R71.H0_H0, -20, -20 ;  /* 0xcd00cd001e4f7431 */ /* 0x000fe40000040047 */
[----:B------:R-:W0:Y:S01]  /*19120*/  LDS.128 R28, [UR5+0x30] ;  /* 0x00003005ff1c7984 */ /* 0x000e220008000c00 */
[----:B------:R-:W-:Y:S02]  /*19130*/  SHF.R.U32.HI R88, RZ, 0x6, R35 ;  /* 0x00000006ff587819 */ /* 0x000fe40000011623 */
[----:B------:R-:W-:Y:S02]  /*19140*/  LOP3.LUT R76, R34, 0x380038, RZ, 0xc0, !PT ;  /* 0x00380038224c7812 */ /* 0x000fe400078ec0ff */
[----:B------:R-:W-:-:S02]  /*19150*/  LOP3.LUT R75, R88, 0x1c001c0, RZ, 0xc0, !PT ;  /* 0x01c001c0584b7812 */ /* 0x000fc400078ec0ff */
[----:B------:R-:W-:Y:S02]  /*19160*/  LOP3.LUT R34, R34, 0x70007, RZ, 0xc0, !PT ;  /* 0x0007000722227812 */ /* 0x000fe400078ec0ff */
[----:B------:R-:W-:Y:S01]  /*19170*/  LOP3.LUT R82, R75, 0x64006400, RZ, 0xfc, !PT ;  /* 0x640064004b527812 */ /* 0x000fe200078efcff */
[----:B------:R-:W-:Y:S01]  /*19180*/  HFMA2 R75, R78, R71.H0_H0, -20, -20 ;  /* 0xcd00cd004e4b7431 */ /* 0x000fe20000040047 */
[----:B------:R-:W-:Y:S02]  /*19190*/  LOP3.LUT R78, R34, 0x64006400, RZ, 0xfc, !PT ;  /* 0x64006400224e7812 */ /* 0x000fe400078efcff */
[----:B------:R-:W-:Y:S02]  /*191a0*/  SHF.R.U32.HI R77, RZ, 0xd, R35 ;  /* 0x0000000dff4d7819 */ /* 0x000fe40000011623 */
[C---:B------:R-:W-:Y:S01]  /*191b0*/  LOP3.LUT R73, R32.reuse, 0x70007, RZ, 0xc0, !PT ;  /* 0x0007000720497812 */ /* 0x040fe200078ec0ff */
[----:B------:R-:W-:Y:S01]  /*191c0*/  HADD2 R78, R78, -1028, -1028 ;  /* 0xe404e4044e4e7430 */ /* 0x000fe20000000000 */
[----:B------:R-:W-:-:S02]  /*191d0*/  LOP3.LUT R74, R32, 0x380038, RZ, 0xc0, !PT ;  /* 0x00380038204a7812 */ /* 0x000fc400078ec0ff */
[----:B------:R-:W-:Y:S02]  /*191e0*/  LOP3.LUT R80, R35, 0x380038, RZ, 0xc0, !PT ;  /* 0x0038003823507812 */ /* 0x000fe400078ec0ff */
[----:B------:R-:W-:Y:S02]  /*191f0*/  LOP3.LUT R32, R33, 0x380038, RZ, 0xc0, !PT ;  /* 0x0038003821207812 */ /* 0x000fe400078ec0ff */
[----:B------:R-:W-:Y:S02]  /*19200*/  LOP3.LUT R35, R35, 0x70007, RZ, 0xc0, !PT ;  /* 0x0007000723237812 */ /* 0x000fe400078ec0ff */
[----:B------:R-:W-:Y:S02]  /*19210*/  LOP3.LUT R33, R33, 0x70007, RZ, 0xc0, !PT ;  /* 0x0007000721217812 */ /* 0x000fe400078ec0ff */
[----:B------:R-:W-:Y:S01]  /*19220*/  LOP3.LUT R40, R40, 0x40004, R77, 0xf8, !PT ;  /* 0x0004000428287812 */ /* 0x000fe200078ef84d */
[----:B------:R-:W-:Y:S01]  /*19230*/  HFMA2 R71, R82, R71.H0_H0, -20, -20 ;  /* 0xcd00cd0052477431 */ /* 0x000fe20000040047 */
[----:B------:R-:W-:-:S02]  /*19240*/  LOP3.LUT R86, R73, 0x64006400, RZ, 0xfc, !PT ;  /* 0x6400640049567812 */ /* 0x000fc400078efcff */
[----:B------:R-:W-:Y:S02]  /*19250*/  LOP3.LUT R85, R74, 0x64006400, RZ, 0xfc, !PT ;  /* 0x640064004a557812 */ /* 0x000fe400078efcff */
[----:B------:R-:W-:Y:S02]  /*19260*/  LOP3.LUT R77, R76, 0x64006400, RZ, 0xfc, !PT ;  /* 0x640064004c4d7812 */ /* 0x000fe400078efcff */
[----:B------:R-:W-:Y:S02]  /*19270*/  LOP3.LUT R74, R35, 0x64006400, RZ, 0xfc, !PT ;  /* 0x64006400234a7812 */ /* 0x000fe400078efcff */
[----:B------:R-:W-:Y:S01]  /*19280*/  LOP3.LUT R73, R87, 0x380038, RZ, 0xc0, !PT ;  /* 0x0038003857497812 */ /* 0x000fe200078ec0ff */
[----:B------:R-:W-:Y:S01]  /*19290*/  HFMA2.MMA R89, R78, R38, R89 ;  /* 0x000000264e597235 */ /* 0x000fe20000000059 */
        /* <DEDUP_REMOVED lines=8> */
[C---:B------:R-:W-:Y:S02]  /*19320*/  LOP3.LUT R76, R88.reuse, 0x380038, RZ, 0xc0, !PT ;  /* 0x00380038584c7812 */ /* 0x040fe400078ec0ff */
[----:B------:R-:W-:Y:S01]  /*19330*/  LOP3.LUT R93, R73, 0x64006400, RZ, 0xfc, !PT ;  /* 0x64006400495d7812 */ /* 0x000fe200078efcff */
[----:B------:R-:W-:Y:S01]  /*19340*/  HADD2 R82, R82, -1028, -1028 ;  /* 0xe404e40452527430 */ /* 0x000fe20000000000 */
[----:B------:R-:W-:Y:S02]  /*19350*/  LOP3.LUT R88, R88, 0x70007, RZ, 0xc0, !PT ;  /* 0x0007000758587812 */ /* 0x000fe400078ec0ff */
[----:B------:R-:W-:Y:S01]  /*19360*/  LOP3.LUT R87, R87, 0x64006400, RZ, 0xfc, !PT ;  /* 0x6400640057577812 */ /* 0x000fe200078efcff */
[----:B------:R-:W-:Y:S01]  /*19370*/  HFMA2 R94, R74, R38, R92 ;  /* 0x000000264a5e7231 */ /* 0x000fe2000000005c */
[----:B------:R-:W-:-:S02]  /*19380*/  LOP3.LUT R33, R32, 0x64006400, RZ, 0xfc, !PT ;  /* 0x6400640020217812 */ /* 0x000fc400078efcff */
[----:B------:R-:W-:Y:S02]  /*19390*/  LOP3.LUT R35, R34, 0x64006400, RZ, 0xfc, !PT ;  /* 0x6400640022237812 */ /* 0x000fe400078efcff */
[----:B------:R-:W-:Y:S01]  /*193a0*/  LOP3.LUT R97, R76, 0x64006400, RZ, 0xfc, !PT ;  /* 0x640064004c617812 */ /* 0x000fe200078efcff */
[----:B------:R-:W-:Y:S01]  /*193b0*/  HFMA2 R76, R93, R72.H0_H0, -132, -132 ;  /* 0xd820d8205d4c7431 */ /* 0x000fe20000040048 */
[----:B------:R-:W-:Y:S01]  /*193c0*/  HFMA2.MMA R90, R86, R38, R90 ;  /* 0x00000026565a7235 */ /* 0x000fe2000000005a */
[----:B------:R-:W-:Y:S01]  /*193d0*/  HFMA2 R93, R82, R38, R91 ;  /* 0x00000026525d7231 */ /* 0x000fe2000000005b */
[----:B------:R-:W-:Y:S01]  /*193e0*/  HFMA2.MMA R92, R77, R39, R89 ;  /* 0x000000274d5c7235 */ /* 0x000fe20000000059 */
[----:B------:R-:W-:Y:S01]  /*193f0*/  LOP3.LUT R38, R88, 0x64006400, RZ, 0xfc, !PT ;  /* 0x6400640058267812 */ /* 0x000fe200078efcff */
[----:B------:R-:W-:Y:S01]  /*19400*/  HADD2 R88, R87, -1028, -1028 ;  /* 0xe404e40457587430 */ /* 0x000fe20000000000 */
[----:B------:R-:W-:Y:S01]  /*19410*/  LOP3.LUT R95, R80, 0x64006400, RZ, 0xfc, !PT ;  /* 0x64006400505f7812 */ /* 0x000fe200078efcff */
[-C--:B------:R-:W-:Y:S01]  /*19420*/  HFMA2 R84, R33, R72.reuse.H0_H0, -132, -132 ;  /* 0xd820d82021547431 */ /* 0x080fe20000040048 */
[----:B------:R-:W-:Y:S01]  /*19430*/  LOP3.LUT R37, R37, 0x70007, RZ, 0xc0, !PT ;  /* 0x0007000725257812 */ /* 0x000fe200078ec0ff */
[----:B------:R-:W-:-:S02]  /*19440*/  HFMA2 R80, R35, R72.H0_H0, -132, -132 ;  /* 0xd820d82023507431 */ /* 0x000fc40000040048 */
[----:B------:R-:W-:Y:S01]  /*19450*/  HFMA2 R85, R85, R72.H0_H0, -132, -132 ;  /* 0xd820d82055557431 */ /* 0x000fe20000040048 */
[----:B------:R-:W1:Y:S01]  /*19460*/  LDS.128 R32, [UR5+0x80] ;  /* 0x00008005ff207984 */ /* 0x000e620008000c00 */
[----:B------:R-:W-:Y:S01]  /*19470*/  LOP3.LUT R37, R37, 0x64006400, RZ, 0xfc, !PT ;  /* 0x6400640025257812 */ /* 0x000fe200078efcff */
[----:B0-----:R-:W-:-:S03]  /*19480*/  HFMA2.MMA R92, R88, R28, R92 ;  /* 0x0000001c585c7235 */ /* 0x001fc6000000005c */
[----:B------:R-:W-:Y:S01]  /*19490*/  HFMA2.MMA R91, R85, R39, R90 ;  /* 0x00000027555b7235 */ /* 0x000fe2000000005a */
[----:B------:R-:W-:Y:S01]  /*194a0*/  HADD2 R90, R37, -1028, -1028 ;  /* 0xe404e404255a7430 */ /* 0x000fe20000000000 */
[----:B------:R-:W-:Y:S01]  /*194b0*/  LOP3.LUT R36, R36, 0x70007, RZ, 0xc0, !PT ;  /* 0x0007000724247812 */ /* 0x000fe200078ec0ff */
[-C--:B------:R-:W-:Y:S02]  /*194c0*/  HFMA2 R81, R81, R72.reuse.H0_H0, -132, -132 ;  /* 0xd820d82051517431 */ /* 0x080fe40000040048 */
[----:B------:R-:W-:Y:S01]  /*194d0*/  HFMA2.MMA R92, R76, R29, R92 ;  /* 0x0000001d4c5c7235 */ /* 0x000fe2000000005c */
[----:B------:R-:W-:Y:S01]  /*194e0*/  LOP3.LUT R36, R36, 0x64006400, RZ, 0xfc, !PT ;  /* 0x6400640024247812 */ /* 0x000fe200078efcff */
[----:B------:R-:W-:Y:S01]  /*194f0*/  HFMA2 R73, R95, R72.H0_H0, -132, -132 ;  /* 0xd820d8205f497431 */ /* 0x000fe20000040048 */
[----:B------:R-:W-:Y:S01]  /*19500*/  HFMA2.MMA R91, R90, R28, R91 ;  /* 0x0000001c5a5b7235 */ /* 0x000fe2000000005b */
[----:B------:R-:W-:Y:S01]  /*19510*/  LOP3.LUT R41, R41, 0x64006400, RZ, 0xfc, !PT ;  /* 0x6400640029297812 */ /* 0x000fe200078efcff */
[----:B------:R-:W-:-:S02]  /*19520*/  HFMA2 R93, R81, R39, R93 ;  /* 0x00000027515d7231 */ /* 0x000fc4000000005d */
[----:B------:R-:W-:Y:S01]  /*19530*/  HADD2 R89, R36, -1028, -1028 ;  /* 0xe404e40424597430 */ /* 0x000fe20000000000 */
[----:B------:R-:W-:Y:S01]  /*19540*/  HFMA2.MMA R95, R75, R30, R92 ;  /* 0x0000001e4b5f7235 */ /* 0x000fe2000000005c */
[----:B------:R-:W-:Y:S02]  /*19550*/  HFMA2 R94, R73, R39, R94 ;  /* 0x00000027495e7231 */ /* 0x000fe4000000005e */
[----:B------:R-:W-:Y:S01]  /*19560*/  HADD2 R87, R38, -1028, -1028 ;  /* 0xe404e40426577430 */ /* 0x000fe20000000000 */
[----:B------:R-:W-:Y:S01]  /*19570*/  HFMA2.MMA R91, R84, R29, R91 ;  /* 0x0000001d545b7235 */ /* 0x000fe2000000005b */
[----:B------:R-:W-:Y:S01]  /*19580*/  HFMA2 R93, R89, R28, R93 ;  /* 0x0000001c595d7231 */ /* 0x000fe2000000005d */
[----:B------:R-:W-:Y:S01]  /*19590*/  LOP3.LUT R40, R40, 0x64006400, RZ, 0xfc, !PT ;  /* 0x6400640028287812 */ /* 0x000fe200078efcff */
[----:B------:R-:W-:Y:S01]  /*195a0*/  HADD2 R92, R41, -1028, -1028 ;  /* 0xe404e404295c7430 */ /* 0x000fe20000000000 */
[----:B------:R-:W0:Y:S01]  /*195b0*/  LDS.128 R36, [UR5+0x90] ;  /* 0x00009005ff247984 */ /* 0x000e220008000c00 */
[----:B------:R-:W-:-:S02]  /*195c0*/  HFMA2 R72, R97, R72.H0_H0, -132, -132 ;  /* 0xd820d82061487431 */ /* 0x000fc40000040048 */
[----:B------:R-:W-:Y:S02]  /*195d0*/  HFMA2 R94, R87, R28, R94 ;  /* 0x0000001c575e7231 */ /* 0x000fe4000000005e */
[-C--:B------:R-:W-:Y:S01]  /*195e0*/  HFMA2 R93, R80, R29.reuse, R93 ;  /* 0x0000001d505d7231 */ /* 0x080fe2000000005d */
[----:B------:R-:W-:Y:S01]  /*195f0*/  HFMA2.MMA R95, R92, R31, R95 ;  /* 0x0000001f5c5f7235 */ /* 0x000fe2000000005f */
[----:B------:R-:W-:Y:S01]  /*19600*/  HFMA2 R94, R72, R29, R94 ;  /* 0x0000001d485e7231 */ /* 0x000fe2000000005e */
[----:B------:R-:W-:Y:S01]  /*19610*/  HFMA2.MMA R28, R83, R30, R91 ;  /* 0x0000001e531c7235 */ /* 0x000fe2000000005b */
[-C--:B------:R-:W-:Y:S02]  /*19620*/  HFMA2 R29, R79, R30.reuse, R93 ;  /* 0x0000001e4f1d7231 */ /* 0x080fe4000000005d */
[----:B------:R-:W-:Y:S02]  /*19630*/  HFMA2 R30, R71, R30, R94 ;  /* 0x0000001e471e7231 */ /* 0x000fe4000000005e */
[----:B------:R-:W-:-:S04]  /*19640*/  HADD2 R91, R40, -1028, -1028 ;  /* 0xe404e404285b7430 */ /* 0x000fc80000000000 */
[----:B------:R-:W-:Y:S02]  /*19650*/  HFMA2 R40, R91, R31, R30 ;  /* 0x0000001f5b287231 */ /* 0x000fe4000000001e */
[----:B------:R-:W-:Y:S01]  /*19660*/  HADD2 R96, R95.H0_H0, R95.H1_H1 ;  /* 0x3000005f5f607230 */ /* 0x000fe20000000800 */
[----:B------:R-:W-:Y:S01]  /*19670*/  LOP3.LUT R42, R42, 0x64006400, RZ, 0xfc, !PT ;  /* 0x640064002a2a7812 */ /* 0x000fe200078efcff */
[----:B------:R-:W-:Y:S01]  /*19680*/  HADD2 R95, R40.H0_H0, R40.H1_H1 ;  /* 0x30000028285f7230 */ /* 0x000fe20000000800 */
[-C--:B-1----:R-:W-:Y:S01]  /*19690*/  HFMA2.MMA R40, R15, R32.reuse, RZ ;  /* 0x000000200f287235 */ /* 0x082fe200000000ff */
[----:B------:R-:W-:Y:S02]  /*196a0*/  LOP3.LUT R43, R43, 0x64006400, RZ, 0xfc, !PT ;  /* 0x640064002b2b7812 */ /* 0x000fe400078efcff */
[----:B------:R-:W-:Y:S01]  /*196b0*/  HADD2 R93, R42, -1028, -1028 ;  /* 0xe404e4042a5d7430 */ /* 0x000fe20000000000 */
[----:B------:R-:W-:Y:S02]  /*196c0*/  HFMA2.MMA R42, R17, R32, RZ ;  /* 0x00000020112a7235 */ /* 0x000fe400000000ff */
[----:B------:R-:W-:-:S02]  /*196d0*/  HADD2 R94, R43, -1028, -1028 ;  /* 0xe404e4042b5e7430 */ /* 0x000fc40000000000 */
[----:B------:R-:W-:Y:S01]  /*196e0*/  HFMA2.MMA R40, R18, R33, R40 ;  /* 0x0000002112287235 */ /* 0x000fe20000000028 */
[-C--:B------:R-:W-:Y:S02]  /*196f0*/  HFMA2 R41, R16, R32.reuse, RZ.H0_H0 ;  /* 0x0000002010297231 */ /* 0x080fe400000400ff */
[----:B------:R-:W-:Y:S01]  /*19700*/  HFMA2 R32, R21, R32, RZ.H0_H0 ;  /* 0x0000002015207231 */ /* 0x000fe200000400ff */
[----:B------:R-:W-:Y:S02]  /*19710*/  HFMA2.MMA R28, R94, R31, R28 ;  /* 0x0000001f5e1c7235 */ /* 0x000fe4000000001c */
[----:B------:R-:W-:Y:S01]  /*19720*/  HFMA2.MMA R42, R20, R33, R42 ;  /* 0x00000021142a7235 */ /* 0x000fe2000000002a */
[----:B------:R-:W-:Y:S01]  /*19730*/  HFMA2 R43, R22, R33, R32 ;  /* 0x00000021162b7231 */ /* 0x000fe20000000020 */
[----:B------:R-:W-:Y:S01]  /*19740*/  HFMA2.MMA R32, R58, R34, R40 ;  /* 0x000000223a207235 */ /* 0x000fe20000000028 */
[----:B------:R-:W-:-:S04]  /*19750*/  HFMA2 R29, R93, R31, R29 ;  /* 0x0000001f5d1d7231 */ /* 0x000fc8000000001d */
[----:B------:R-:W-:Y:S01]  /*19760*/  HADD2 R97, R29.H0_H0, R29.H1_H1 ;  /* 0x3000001d1d617230 */ /* 0x000fe20000000800 */
[----:B------:R-:W-:Y:S01]  /*19770*/  HFMA2.MMA R99, R24, R34, R42 ;  /* 0x0000002218637235 */ /* 0x000fe2000000002a */
[----:B------:R-:W-:Y:S01]  /*19780*/  HADD2 R98, R28.H0_H0, R28.H1_H1 ;  /* 0x3000001c1c627230 */ /* 0x000fe20000000800 */
[-C--:B------:R-:W-:Y:S01]  /*19790*/  HFMA2.MMA R32, R45, R35.reuse, R32 ;  /* 0x000000232d207235 */ /* 0x080fe20000000020 */
[----:B------:R-:W1:Y:S05]  /*197a0*/  LDS.128 R28, [UR5+0xa0] ;  /* 0x0000a005ff1c7984 */ /* 0x000e6a0008000c00 */
[----:B------:R-:W-:Y:S02]  /*197b0*/  HFMA2.MMA R99, R26, R35, R99 ;  /* 0x000000231a637235 */ /* 0x000fe40000000063 */
[----:B0-----:R-:W-:Y:S01]  /*197c0*/  HFMA2.MMA R32, R49, R36, R32 ;  /* 0x0000002431207235 */ /* 0x001fe20000000020 */
[----:B------:R-:W-:-:S05]  /*197d0*/  HFMA2 R41, R19, R33, R41 ;  /* 0x0000002113297231 */ /* 0x000fca0000000029 */
[----:B------:R-:W-:Y:S02]  /*197e0*/  HFMA2.MMA R99, R47, R36, R99 ;  /* 0x000000242f637235 */ /* 0x000fe40000000063 */
[----:B------:R-:W-:Y:S01]  /*197f0*/  HFMA2.MMA R32, R53, R37, R32 ;  /* 0x0000002535207235 */ /* 0x000fe20000000020 */
[-C--:B------:R-:W-:Y:S02]  /*19800*/  HFMA2 R33, R23, R34.reuse, R41 ;  /* 0x0000002217217231 */ /* 0x080fe40000000029 */
[----:B------:R-:W-:-:S03]  /*19810*/  HFMA2 R34, R25, R34, R43 ;  /* 0x0000002219227231 */ /* 0x000fc6000000002b */
[----:B------:R-:W-:Y:S02]  /*19820*/  HFMA2.MMA R99, R51, R37, R99 ;  /* 0x0000002533637235 */ /* 0x000fe40000000063 */
[-C--:B------:R-:W-:Y:S01]  /*19830*/  HFMA2.MMA R32, R57, R38.reuse, R32 ;  /* 0x0000002639207235 */ /* 0x080fe20000000020 */
[-C--:B------:R-:W-:Y:S01]  /*19840*/  HFMA2 R33, R44, R35.reuse, R33 ;  /* 0x000000232c217231 */ /* 0x080fe20000000021 */
[----:B------:R-:W0:Y:S01]  /*19850*/  LDS.128 R40, [UR5+0xb0] ;  /* 0x0000b005ff287984 */ /* 0x000e220008000c00 */
[----:B------:R-:W-:Y:S02]  /*19860*/  HFMA2 R34, R27, R35, R34 ;  /* 0x000000231b227231 */ /* 0x000fe40000000022 */
[-C--:B------:R-:W-:Y:S01]  /*19870*/  HFMA2 R33, R48, R36.reuse, R33 ;  /* 0x0000002430217231 */ /* 0x080fe20000000021 */
[----:B------:R-:W-:Y:S01]  /*19880*/  HFMA2.MMA R99, R55, R38, R99 ;  /* 0x0000002637637235 */ /* 0x000fe20000000063 */
[----:B------:R-:W-:Y:S01]  /*19890*/  HFMA2 R34, R46, R36, R34 ;  /* 0x000000242e227231 */ /* 0x000fe20000000022 */
[----:B------:R-:W-:Y:S01]  /*198a0*/  HFMA2.MMA R36, R62, R39, R32 ;  /* 0x000000273e247235 */ /* 0x000fe20000000020 */
[----:B------:R-:W-:-:S02]  /*198b0*/  HFMA2 R33, R52, R37, R33 ;  /* 0x0000002534217231 */ /* 0x000fc40000000021 */
[----:B------:R-:W-:-:S03]  /*198c0*/  HFMA2 R34, R50, R37, R34 ;  /* 0x0000002532227231 */ /* 0x000fc60000000022 */
[----:B------:R-:W-:Y:S01]  /*198d0*/  HFMA2.MMA R99, R60, R39, R99 ;  /* 0x000000273c637235 */ /* 0x000fe20000000063 */
[-C--:B------:R-:W-:Y:S01]  /*198e0*/  HFMA2 R33, R56, R38.reuse, R33 ;  /* 0x0000002638217231 */ /* 0x080fe20000000021 */
[----:B-1----:R-:W-:Y:S01]  /*198f0*/  HFMA2.MMA R36, R66, R28, R36 ;  /* 0x0000001c42247235 */ /* 0x002fe20000000024 */
[----:B------:R-:W-:Y:S02]  /*19900*/  HFMA2 R34, R54, R38, R34 ;  /* 0x0000002636227231 */ /* 0x000fe40000000022 */
[----:B------:R-:W-:-:S03]  /*19910*/  HFMA2 R37, R61, R39, R33 ;  /* 0x000000273d257231 */ /* 0x000fc60000000021 */
[----:B------:R-:W-:Y:S01]  /*19920*/  HFMA2.MMA R99, R64, R28, R99 ;  /* 0x0000001c40637235 */ /* 0x000fe20000000063 */
[----:B------:R-:W-:Y:S01]  /*19930*/  HFMA2 R39, R59, R39, R34 ;  /* 0x000000273b277231 */ /* 0x000fe20000000022 */
[----:B------:R-:W-:Y:S01]  /*19940*/  HFMA2.MMA R36, R70, R29, R36 ;  /* 0x0000001d46247235 */ /* 0x000fe20000000024 */
[-C--:B------:R-:W-:Y:S01]  /*19950*/  HFMA2 R37, R65, R28.reuse, R37 ;  /* 0x0000001c41257231 */ /* 0x080fe20000000025 */
[----:B------:R-:W1:Y:S01]  /*19960*/  LDS.128 R32, [UR5+0x100] ;  /* 0x00010005ff207984 */ /* 0x000e620008000c00 */
[----:B------:R-:W-:-:S03]  /*19970*/  HFMA2 R28, R63, R28, R39 ;  /* 0x0000001c3f1c7231 */ /* 0x000fc60000000027 */
[----:B------:R-:W-:Y:S01]  /*19980*/  HFMA2.MMA R39, R68, R29, R99 ;  /* 0x0000001d44277235 */ /* 0x000fe20000000063 */
[----:B------:R-:W-:Y:S01]  /*19990*/  HFMA2 R38, R67, R29, R28 ;  /* 0x0000001d43267231 */ /* 0x000fe2000000001c */
[----:B------:R-:W-:-:S06]  /*199a0*/  HFMA2.MMA R28, R86, R30, R36 ;  /* 0x0000001e561c7235 */ /* 0x000fcc0000000024 */
[----:B------:R-:W-:Y:S02]  /*199b0*/  HFMA2.MMA R99, R78, R30, R39 ;  /* 0x0000001e4e637235 */ /* 0x000fe40000000027 */
[----:B------:R-:W-:Y:S01]  /*199c0*/  HFMA2.MMA R28, R85, R31, R28 ;  /* 0x0000001f551c7235 */ /* 0x000fe2000000001c */
[----:B------:R-:W-:-:S05]  /*199d0*/  HFMA2 R37, R69, R29, R37 ;  /* 0x0000001d45257231 */ /* 0x000fca0000000025 */
[----:B------:R-:W-:Y:S02]  /*199e0*/  HFMA2.MMA R99, R77, R31, R99 ;  /* 0x0000001f4d637235 */ /* 0x000fe40000000063 */
[----:B0-----:R-:W-:Y:S01]  /*199f0*/  HFMA2.MMA R28, R90, R40, R28 ;  /* 0x000000285a1c7235 */ /* 0x001fe2000000001c */
[-C--:B------:R-:W-:Y:S02]  /*19a00*/  HFMA2 R29, R82, R30.reuse, R37 ;  /* 0x0000001e521d7231 */ /* 0x080fe40000000025 */
[----:B------:R-:W-:-:S03]  /*19a10*/  HFMA2 R30, R74, R30, R38 ;  /* 0x0000001e4a1e7231 */ /* 0x000fc60000000026 */
[----:B------:R-:W-:Y:S02]  /*19a20*/  HFMA2.MMA R99, R88, R40, R99 ;  /* 0x0000002858637235 */ /* 0x000fe40000000063 */
[----:B------:R-:W-:Y:S01]  /*19a30*/  HFMA2.MMA R28, R84, R41, R28 ;  /* 0x00000029541c7235 */ /* 0x000fe2000000001c */
[-C--:B------:R-:W-:Y:S01]  /*19a40*/  HFMA2 R29, R81, R31.reuse, R29 ;  /* 0x0000001f511d7231 */ /* 0x080fe2000000001d */
[----:B------:R-:W0:Y:S01]  /*19a50*/  LDS.128 R36, [UR5+0x110] ;  /* 0x00011005ff247984 */ /* 0x000e220008000c00 */
[----:B------:R-:W-:-:S03]  /*19a60*/  HFMA2 R30, R73, R31, R30 ;  /* 0x0000001f491e7231 */ /* 0x000fc6000000001e */
[----:B------:R-:W-:Y:S01]  /*19a70*/  HFMA2.MMA R99, R76, R41, R99 ;  /* 0x000000294c637235 */ /* 0x000fe20000000063 */
[-C--:B------:R-:W-:Y:S02]  /*19a80*/  HFMA2 R29, R89, R40.reuse, R29 ;  /* 0x00000028591d7231 */ /* 0x080fe4000000001d */
[----:B------:R-:W-:Y:S01]  /*19a90*/  HFMA2 R30, R87, R40, R30 ;  /* 0x00000028571e7231 */ /* 0x000fe2000000001e */
[----:B------:R-:W-:-:S04]  /*19aa0*/  HFMA2.MMA R40, R83, R42, R28 ;  /* 0x0000002a53287235 */ /* 0x000fc8000000001c */
[----:B------:R-:W-:-:S04]  /*19ab0*/  HFMA2.MMA R99, R75, R42, R99 ;  /* 0x0000002a4b637235 */ /* 0x000fc80000000063 */
[-C--:B------:R-:W-:Y:S01]  /*19ac0*/  HFMA2.MMA R40, R94, R43.reuse, R40 ;  /* 0x0000002b5e287235 */ /* 0x080fe20000000028 */
[-C--:B------:R-:W-:Y:S02]  /*19ad0*/  HFMA2 R29, R80, R41.reuse, R29 ;  /* 0x00000029501d7231 */ /* 0x080fe4000000001d */
[----:B------:R-:W-:Y:S01]  /*19ae0*/  HFMA2 R30, R72, R41, R30 ;  /* 0x00000029481e7231 */ /* 0x000fe2000000001e */
[----:B------:R-:W-:Y:S01]  /*19af0*/  HFMA2.MMA R99, R92, R43, R99 ;  /* 0x0000002b5c637235 */ /* 0x000fe20000000063 */
[-C--:B------:R-:W-:Y:S02]  /*19b00*/  HFMA2 R41, R79, R42.reuse, R29 ;  /* 0x0000002a4f297231 */ /* 0x080fe4000000001d */
[----:B------:R-:W-:Y:S01]  /*19b10*/  HFMA2 R42, R71, R42, R30 ;  /* 0x0000002a472a7231 */ /* 0x000fe2000000001e */
[----:B------:R-:W-:Y:S02]  /*19b20*/  @!P0 PRMT R112, R100, 0x7610, R112 ;  /* 0x0000761064708816 */ /* 0x000fe40000000070 */
[----:B------:R-:W-:Y:S01]  /*19b30*/  HADD2 R102, R40.H0_H0, R40.H1_H1 ;  /* 0x3000002828667230 */ /* 0x000fe20000000800 */
[----:B-1----:R-:W-:Y:S01]  /*19b40*/  HFMA2.MMA R40, R15, R32, RZ ;  /* 0x000000200f287235 */ /* 0x002fe200000000ff */
[----:B------:R-:W-:Y:S01]  /*19b50*/  @!P0 PRMT R111, R101, 0x7610, R111 ;  /* 0x00007610656f8816 */ /* 0x000fe2000000006f */
[-C--:B------:R-:W-:Y:S01]  /*19b60*/  HFMA2 R41, R93, R43.reuse, R41 ;  /* 0x0000002b5d297231 */ /* 0x080fe20000000029 */
[----:B------:R-:W1:Y:S01]  /*19b70*/  LDS.128 R28, [UR5+0x120] ;  /* 0x00012005ff1c7984 */ /* 0x000e620008000c00 */
[----:B------:R-:W-:Y:S01]  /*19b80*/  HFMA2 R42, R91, R43, R42 ;  /* 0x0000002b5b2a7231 */ /* 0x000fe2000000002a */
[----:B------:R-:W-:Y:S01]  /*19b90*/  @!P0 PRMT R112, R112, 0x7610, R100 ;  /* 0x0000761070708816 */ /* 0x000fe20000000064 */
[----:B------:R-:W-:Y:S01]  /*19ba0*/  HADD2 R100, R99.H0_H0, R99.H1_H1 ;  /* 0x3000006363647230 */ /* 0x000fe20000000800 */
[----:B------:R-:W-:Y:S01]  /*19bb0*/  @!P0 PRMT R111, R111, 0x7610, R101 ;  /* 0x000076106f6f8816 */ /* 0x000fe20000000065 */
[----:B------:R-:W-:-:S02]  /*19bc0*/  HADD2 R101, R41.H0_H0, R41.H1_H1 ;  /* 0x3000002929657230 */ /* 0x000fc40000000800 */
[----:B------:R-:W-:Y:S01]  /*19bd0*/  HADD2 R99, R42.H0_H0, R42.H1_H1 ;  /* 0x3000002a2a637230 */ /* 0x000fe20000000800 */
[----:B------:R-:W-:Y:S01]  /*19be0*/  HFMA2.MMA R42, R17, R32, RZ ;  /* 0x00000020112a7235 */ /* 0x000fe200000000ff */
[-C--:B------:R-:W-:Y:S02]  /*19bf0*/  HFMA2 R41, R16, R32.reuse, RZ.H0_H0 ;  /* 0x0000002010297231 */ /* 0x080fe400000400ff */
[----:B------:R-:W-:Y:S01]  /*19c00*/  HFMA2 R43, R21, R32, RZ.H0_H0 ;  /* 0x00000020152b7231 */ /* 0x000fe200000400ff */
        /* <DEDUP_REMOVED lines=8> */
[-C--:B0-----:R-:W-:Y:S01]  /*19c90*/  HFMA2.MMA R32, R49, R36.reuse, R32 ;  /* 0x0000002431207235 */ /* 0x081fe20000000020 */
[-C--:B------:R-:W-:Y:S01]  /*19ca0*/  HFMA2 R103, R23, R34.reuse, R103 ;  /* 0x0000002217677231 */ /* 0x080fe20000000067 */
[----:B------:R-:W0:Y:S01]  /*19cb0*/  LDS.128 R40, [UR5+0x130] ;  /* 0x00013005ff287984 */ /* 0x000e220008000c00 */
[----:B------:R-:W-:Y:S01]  /*19cc0*/  HFMA2 R33, R25, R34, R33 ;  /* 0x0000002219217231 */ /* 0x000fe20000000021 */
[----:B------:R-:W-:Y:S01]  /*19cd0*/  HFMA2.MMA R104, R47, R36, R104 ;  /* 0x000000242f687235 */ /* 0x000fe20000000068 */
[----:B------:R-:W-:-:S03]  /*19ce0*/  HFMA2 R103, R44, R35, R103 ;  /* 0x000000232c677231 */ /* 0x000fc60000000067 */
[-C--:B------:R-:W-:Y:S01]  /*19cf0*/  HFMA2.MMA R32, R53, R37.reuse, R32 ;  /* 0x0000002535207235 */ /* 0x080fe20000000020 */
[----:B------:R-:W-:Y:S02]  /*19d00*/  HFMA2 R33, R27, R35, R33 ;  /* 0x000000231b217231 */ /* 0x000fe40000000021 */
[-C--:B------:R-:W-:Y:S01]  /*19d10*/  HFMA2 R103, R48, R36.reuse, R103 ;  /* 0x0000002430677231 */ /* 0x080fe20000000067 */
[----:B------:R-:W-:Y:S01]  /*19d20*/  HFMA2.MMA R104, R51, R37, R104 ;  /* 0x0000002533687235 */ /* 0x000fe20000000068 */
[----:B------:R-:W-:-:S03]  /*19d30*/  HFMA2 R33, R46, R36, R33 ;  /* 0x000000242e217231 */ /* 0x000fc60000000021 */
[----:B------:R-:W-:-:S04]  /*19d40*/  HFMA2.MMA R36, R57, R38, R32 ;  /* 0x0000002639247235 */ /* 0x000fc80000000020 */
[----:B------:R-:W-:-:S04]  /*19d50*/  HFMA2.MMA R104, R55, R38, R104 ;  /* 0x0000002637687235 */ /* 0x000fc80000000068 */
[----:B------:R-:W-:-:S04]  /*19d60*/  HFMA2.MMA R36, R62, R39, R36 ;  /* 0x000000273e247235 */ /* 0x000fc80000000024 */
[----:B------:R-:W-:-:S04]  /*19d70*/  HFMA2.MMA R104, R60, R39, R104 ;  /* 0x000000273c687235 */ /* 0x000fc80000000068 */
[-C--:B-1----:R-:W-:Y:S01]  /*19d80*/  HFMA2.MMA R36, R66, R28.reuse, R36 ;  /* 0x0000001c42247235 */ /* 0x082fe20000000024 */
[-C--:B------:R-:W-:Y:S02]  /*19d90*/  HFMA2 R103, R52, R37.reuse, R103 ;  /* 0x0000002534677231 */ /* 0x080fe40000000067 */
[----:B------:R-:W-:Y:S01]  /*19da0*/  HFMA2 R33, R50, R37, R33 ;  /* 0x0000002532217231 */ /* 0x000fe20000000021 */
[----:B------:R-:W-:Y:S01]  /*19db0*/  HFMA2.MMA R104, R64, R28, R104 ;  /* 0x0000001c40687235 */ /* 0x000fe20000000068 */
[----:B------:R-:W-:-:S03]  /*19dc0*/  HFMA2 R103, R56, R38, R103 ;  /* 0x0000002638677231 */ /* 0x000fc60000000067 */
[-C--:B------:R-:W-:Y:S01]  /*19dd0*/  HFMA2.MMA R36, R70, R29.reuse, R36 ;  /* 0x0000001d46247235 */ /* 0x080fe20000000024 */
[----:B------:R-:W-:Y:S02]  /*19de0*/  HFMA2 R38, R54, R38, R33 ;  /* 0x0000002636267231 */ /* 0x000fe40000000021 */
[-C--:B------:R-:W-:Y:S01]  /*19df0*/  HFMA2 R103, R61, R39.reuse, R103 ;  /* 0x000000273d677231 */ /* 0x080fe20000000067 */
[----:B------:R-:W1:Y:S01]  /*19e00*/  LDS.128 R32, [UR5+0x180] ;  /* 0x00018005ff207984 */ /* 0x000e620008000c00 */
[----:B------:R-:W-:Y:S01]  /*19e10*/  HFMA2 R38, R59, R39, R38 ;  /* 0x000000273b267231 */ /* 0x000fe20000000026 */
[----:B------:R-:W-:Y:S02]  /*19e20*/  HFMA2.MMA R39, R68, R29, R104 ;  /* 0x0000001d44277235 */ /* 0x000fe40000000068 */
[----:B------:R-:W-:-:S06]  /*19e30*/  HFMA2.MMA R36, R86, R30, R36 ;  /* 0x0000001e56247235 */ /* 0x000fcc0000000024 */
[----:B------:R-:W-:Y:S02]  /*19e40*/  HFMA2.MMA R39, R78, R30, R39 ;  /* 0x0000001e4e277235 */ /* 0x000fe40000000027 */
[----:B------:R-:W-:Y:S01]  /*19e50*/  HFMA2.MMA R36, R85, R31, R36 ;  /* 0x0000001f55247235 */ /* 0x000fe20000000024 */
[----:B------:R-:W-:-:S05]  /*19e60*/  HFMA2 R38, R63, R28, R38 ;  /* 0x0000001c3f267231 */ /* 0x000fca0000000026 */
[----:B------:R-:W-:Y:S02]  /*19e70*/  HFMA2.MMA R39, R77, R31, R39 ;  /* 0x0000001f4d277235 */ /* 0x000fe40000000027 */
[----:B0-----:R-:W-:Y:S01]  /*19e80*/  HFMA2.MMA R36, R90, R40, R36 ;  /* 0x000000285a247235 */ /* 0x001fe20000000024 */
[----:B------:R-:W-:-:S05]  /*19e90*/  HFMA2 R37, R67, R29, R38 ;  /* 0x0000001d43257231 */ /* 0x000fca0000000026 */
        /* <DEDUP_REMOVED lines=15> */
[-C--:B------:R-:W-:Y:S01]  /*19f90*/  HFMA2 R103, R80, R41.reuse, R103 ;  /* 0x0000002950677231 */ /* 0x080fe20000000067 */
[----:B------:R-:W-:Y:S01]  /*19fa0*/  HFMA2.MMA R38, R92, R43, R38 ;  /* 0x0000002b5c267235 */ /* 0x000fe20000000026 */
[----:B------:R-:W-:Y:S02]  /*19fb0*/  HFMA2 R37, R72, R41, R37 ;  /* 0x0000002948257231 */ /* 0x000fe40000000025 */
[----:B------:R-:W-:Y:S01]  /*19fc0*/  HADD2 R106, R36.H0_H0, R36.H1_H1 ;  /* 0x30000024246a7230 */ /* 0x000fe20000000800 */
[----:B-1----:R-:W-:Y:S01]  /*19fd0*/  HFMA2.MMA R36, R15, R32, RZ ;  /* 0x000000200f247235 */ /* 0x002fe200000000ff */
[-C--:B------:R-:W-:Y:S02]  /*19fe0*/  HFMA2 R103, R79, R42.reuse, R103 ;  /* 0x0000002a4f677231 */ /* 0x080fe40000000067 */
[----:B------:R-:W-:-:S02]  /*19ff0*/  HFMA2 R37, R71, R42, R37 ;  /* 0x0000002a47257231 */ /* 0x000fc40000000025 */
[-C--:B------:R-:W-:Y:S02]  /*1a000*/  HFMA2 R103, R93, R43.reuse, R103 ;  /* 0x0000002b5d677231 */ /* 0x080fe40000000067 */
[----:B------:R-:W-:Y:S02]  /*1a010*/  HFMA2 R37, R91, R43, R37 ;  /* 0x0000002b5b257231 */ /* 0x000fe40000000025 */
[----:B------:R-:W-:Y:S01]  /*1a020*/  HADD2 R104, R38.H0_H0, R38.H1_H1 ;  /* 0x3000002626687230 */ /* 0x000fe20000000800 */
[----:B------:R-:W-:Y:S01]  /*1a030*/  HFMA2.MMA R38, R17, R32, RZ ;  /* 0x0000002011267235 */ /* 0x000fe200000000ff */
        /* <DEDUP_REMOVED lines=10> */
[----:B------:R-:W-:Y:S01]  /*1a0e0*/  HFMA2.MMA R32, R45, R35, R32 ;  /* 0x000000232d207235 */ /* 0x000fe20000000020 */
[----:B------:R-:W-:-:S03]  /*1a0f0*/  HFMA2 R37, R19, R33, R37 ;  /* 0x0000002113257231 */ /* 0x000fc60000000025 */
[----:B------:R-:W-:-:S04]  /*1a100*/  HFMA2.MMA R107, R26, R35, R107 ;  /* 0x000000231a6b7235 */ /* 0x000fc8000000006b */
[-C--:B0-----:R-:W-:Y:S01]  /*1a110*/  HFMA2.MMA R32, R49, R28.reuse, R32 ;  /* 0x0000001c31207235 */ /* 0x081fe20000000020 */
        /* <DEDUP_REMOVED lines=14> */
[----:B-1----:R-:W-:Y:S01]  /*1a200*/  HFMA2.MMA R28, R66, R40, R28 ;  /* 0x00000028421c7235 */ /* 0x002fe2000000001c */
[----:B------:R-:W-:-:S03]  /*1a210*/  HFMA2 R33, R52, R29, R33 ;  /* 0x0000001d34217231 */ /* 0x000fc60000000021 */
[----:B------:R-:W-:Y:S01]  /*1a220*/  HFMA2.MMA R107, R64, R40, R107 ;  /* 0x00000028406b7235 */ /* 0x000fe2000000006b */
[----:B------:R-:W-:-:S03]  /*1a230*/  HFMA2 R34, R50, R29, R34 ;  /* 0x0000001d32227231 */ /* 0x000fc60000000022 */
[-C--:B------:R-:W-:Y:S01]  /*1a240*/  HFMA2.MMA R28, R70, R41.reuse, R28 ;  /* 0x00000029461c7235 */ /* 0x080fe2000000001c */
[-C--:B------:R-:W-:Y:S02]  /*1a250*/  HFMA2 R29, R56, R30.reuse, R33 ;  /* 0x0000001e381d7231 */ /* 0x080fe40000000021 */
[----:B------:R-:W-:Y:S01]  /*1a260*/  HFMA2 R30, R54, R30, R34 ;  /* 0x0000001e361e7231 */ /* 0x000fe20000000022 */
[----:B------:R-:W-:Y:S01]  /*1a270*/  HFMA2.MMA R107, R68, R41, R107 ;  /* 0x00000029446b7235 */ /* 0x000fe2000000006b */
[-C--:B------:R-:W-:Y:S01]  /*1a280*/  HFMA2 R29, R61, R31.reuse, R29 ;  /* 0x0000001f3d1d7231 */ /* 0x080fe2000000001d */
[----:B------:R-:W1:Y:S02]  /*1a290*/  LDS.128 R32, [UR5+0x200] ;  /* 0x00020005ff207984 */ /* 0x000e640008000c00 */
[-C--:B------:R-:W-:Y:S01]  /*1a2a0*/  HFMA2.MMA R28, R86, R42.reuse, R28 ;  /* 0x0000002a561c7235 */ /* 0x080fe2000000001c */
[----:B------:R-:W-:Y:S02]  /*1a2b0*/  HFMA2 R30, R59, R31, R30 ;  /* 0x0000001f3b1e7231 */ /* 0x000fe4000000001e */
[-C--:B------:R-:W-:Y:S01]  /*1a2c0*/  HFMA2 R29, R65, R40.reuse, R29 ;  /* 0x00000028411d7231 */ /* 0x080fe2000000001d */
[----:B------:R-:W-:Y:S01]  /*1a2d0*/  HFMA2.MMA R107, R78, R42, R107 ;  /* 0x0000002a4e6b7235 */ /* 0x000fe2000000006b */
[----:B------:R-:W-:-:S03]  /*1a2e0*/  HFMA2 R30, R63, R40, R30 ;  /* 0x000000283f1e7231 */ /* 0x000fc6000000001e */
[-C--:B------:R-:W-:Y:S01]  /*1a2f0*/  HFMA2.MMA R40, R85, R43.reuse, R28 ;  /* 0x0000002b55287235 */ /* 0x080fe2000000001c */
[-C--:B------:R-:W-:Y:S02]  /*1a300*/  HFMA2 R29, R69, R41.reuse, R29 ;  /* 0x00000029451d7231 */ /* 0x080fe4000000001d */
[----:B------:R-:W-:Y:S01]  /*1a310*/  HFMA2 R30, R67, R41, R30 ;  /* 0x00000029431e7231 */ /* 0x000fe2000000001e */
[----:B------:R-:W-:Y:S01]  /*1a320*/  HFMA2.MMA R107, R77, R43, R107 ;  /* 0x0000002b4d6b7235 */ /* 0x000fe2000000006b */
[-C--:B------:R-:W-:Y:S02]  /*1a330*/  HFMA2 R29, R82, R42.reuse, R29 ;  /* 0x0000002a521d7231 */ /* 0x080fe4000000001d */
[----:B------:R-:W-:Y:S01]  /*1a340*/  HFMA2 R30, R74, R42, R30 ;  /* 0x0000002a4a1e7231 */ /* 0x000fe2000000001e */
[----:B0-----:R-:W-:-:S04]  /*1a350*/  HFMA2.MMA R42, R90, R36, R40 ;  /* 0x000000245a2a7235 */ /* 0x001fc80000000028 */
        /* <DEDUP_REMOVED lines=18> */
[----:B-1----:R-:W-:Y:S01]  /*1a480*/  HFMA2.MMA R109, R15, R32, RZ ;  /* 0x000000200f6d7235 */ /* 0x002fe200000000ff */
[----:B------:R-:W-:Y:S01]  /*1a490*/  HFMA2 R108, R16, R32, RZ.H0_H0 ;  /* 0x00000020106c7231 */ /* 0x000fe200000400ff */
[----:B------:R-:W1:Y:S01]  /*1a4a0*/  LDS.128 R36, [UR5+0x220] ;  /* 0x00022005ff247984 */ /* 0x000e620008000c00 */
[----:B------:R-:W-:-:S02]  /*1a4b0*/  HADD2 R43, R42.H0_H0, R42.H1_H1 ;  /* 0x3000002a2a2b7230 */ /* 0x000fc40000000800 */
[----:B------:R-:W-:Y:S02]  /*1a4c0*/  HADD2 R42, R40.H0_H0, R40.H1_H1 ;  /* 0x30000028282a7230 */ /* 0x000fe40000000800 */
[----:B------:R-:W-:Y:S01]  /*1a4d0*/  HADD2 R40, R107.H0_H0, R107.H1_H1 ;  /* 0x3000006b6b287230 */ /* 0x000fe20000000800 */
[----:B------:R-:W-:Y:S02]  /*1a4e0*/  HFMA2.MMA R107, R17, R32, RZ ;  /* 0x00000020116b7235 */ /* 0x000fe400000000ff */
[----:B------:R-:W-:-:S06]  /*1a4f0*/  HFMA2.MMA R109, R18, R33, R109 ;  /* 0x00000021126d7235 */ /* 0x000fcc000000006d */
[----:B------:R-:W-:Y:S02]  /*1a500*/  HFMA2.MMA R107, R20, R33, R107 ;  /* 0x00000021146b7235 */ /* 0x000fe4000000006b */
[----:B------:R-:W-:Y:S01]  /*1a510*/  HFMA2.MMA R109, R58, R34, R109 ;  /* 0x000000223a6d7235 */ /* 0x000fe2000000006d */
[----:B------:R-:W-:-:S05]  /*1a520*/  HFMA2 R108, R19, R33, R108 ;  /* 0x00000021136c7231 */ /* 0x000fca000000006c */
[----:B------:R-:W-:Y:S01]  /*1a530*/  HFMA2.MMA R107, R24, R34, R107 ;  /* 0x00000022186b7235 */ /* 0x000fe2000000006b */
[----:B------:R-:W-:Y:S01]  /*1a540*/  HFMA2 R110, R23, R34, R108 ;  /* 0x00000022176e7231 */ /* 0x000fe2000000006c */
[----:B------:R-:W-:Y:S01]  /*1a550*/  HFMA2.MMA R108, R45, R35, R109 ;  /* 0x000000232d6c7235 */ /* 0x000fe2000000006d */
[----:B------:R-:W-:-:S05]  /*1a560*/  HFMA2 R32, R21, R32, RZ.H0_H0 ;  /* 0x0000002015207231 */ /* 0x000fca00000400ff */
[----:B------:R-:W-:Y:S01]  /*1a570*/  HFMA2.MMA R107, R26, R35, R107 ;  /* 0x000000231a6b7235 */ /* 0x000fe2000000006b */
[----:B------:R-:W-:Y:S01]  /*1a580*/  HFMA2 R32, R22, R33, R32 ;  /* 0x0000002116207231 */ /* 0x000fe20000000020 */
[----:B0-----:R-:W-:-:S03]  /*1a590*/  HFMA2.MMA R108, R49, R28, R108 ;  /* 0x0000001c316c7235 */ /* 0x001fc6000000006c */
[----:B------:R-:W-:-:S03]  /*1a5a0*/  HFMA2 R32, R25, R34, R32 ;  /* 0x0000002219207231 */ /* 0x000fc60000000020 */
[----:B------:R-:W-:Y:S01]  /*1a5b0*/  HFMA2.MMA R107, R47, R28, R107 ;  /* 0x0000001c2f6b7235 */ /* 0x000fe2000000006b */
[-C--:B------:R-:W-:Y:S01]  /*1a5c0*/  HFMA2 R110, R44, R35.reuse, R110 ;  /* 0x000000232c6e7231 */ /* 0x080fe2000000006e */
[-C--:B------:R-:W-:Y:S01]  /*1a5d0*/  HFMA2.MMA R108, R53, R29.reuse, R108 ;  /* 0x0000001d356c7235 */ /* 0x080fe2000000006c */
[----:B------:R-:W-:Y:S02]  /*1a5e0*/  HFMA2 R109, R27, R35, R32 ;  /* 0x000000231b6d7231 */ /* 0x000fe40000000020 */
[-C--:B------:R-:W-:Y:S01]  /*1a5f0*/  HFMA2 R110, R48, R28.reuse, R110 ;  /* 0x0000001c306e7231 */ /* 0x080fe2000000006e */
[----:B------:R-:W0:Y:S02]  /*1a600*/  LDS.128 R32, [UR5+0x230] ;  /* 0x00023005ff207984 */ /* 0x000e240008000c00 */
[----:B------:R-:W-:Y:S01]  /*1a610*/  HFMA2.MMA R107, R51, R29, R107 ;  /* 0x0000001d336b7235 */ /* 0x000fe2000000006b */
[----:B------:R-:W-:Y:S01]  /*1a620*/  HFMA2 R109, R46, R28, R109 ;  /* 0x0000001c2e6d7231 */ /* 0x000fe2000000006d */
[----:B------:R-:W-:Y:S01]  /*1a630*/  HFMA2.MMA R108, R57, R30, R108 ;  /* 0x0000001e396c7235 */ /* 0x000fe2000000006c */
[----:B------:R-:W-:-:S02]  /*1a640*/  HFMA2 R28, R52, R29, R110 ;  /* 0x0000001d341c7231 */ /* 0x000fc4000000006e */
[----:B------:R-:W-:-:S03]  /*1a650*/  HFMA2 R29, R50, R29, R109 ;  /* 0x0000001d321d7231 */ /* 0x000fc6000000006d */
[----:B------:R-:W-:Y:S01]  /*1a660*/  HFMA2.MMA R109, R55, R30, R107 ;  /* 0x0000001e376d7235 */ /* 0x000fe2000000006b */
[-C--:B------:R-:W-:Y:S02]  /*1a670*/  HFMA2 R28, R56, R30.reuse, R28 ;  /* 0x0000001e381c7231 */ /* 0x080fe4000000001c */
[----:B------:R-:W-:Y:S01]  /*1a680*/  HFMA2 R29, R54, R30, R29 ;  /* 0x0000001e361d7231 */ /* 0x000fe2000000001d */
[----:B------:R-:W-:Y:S01]  /*1a690*/  HFMA2.MMA R108, R62, R31, R108 ;  /* 0x0000001f3e6c7235 */ /* 0x000fe2000000006c */
[----:B------:R-:W-:-:S03]  /*1a6a0*/  HFMA2 R107, R61, R31, R28 ;  /* 0x0000001f3d6b7231 */ /* 0x000fc6000000001c */
[----:B------:R-:W-:Y:S01]  /*1a6b0*/  HFMA2.MMA R109, R60, R31, R109 ;  /* 0x0000001f3c6d7235 */ /* 0x000fe2000000006d */
[----:B------:R-:W-:Y:S02]  /*1a6c0*/  HFMA2 R110, R59, R31, R29 ;  /* 0x0000001f3b6e7231 */ /* 0x000fe4000000001d */
[----:B------:R-:W2:Y:S01]  /*1a6d0*/  LDS.128 R28, [UR5+0x280] ;  /* 0x00028005ff1c7984 */ /* 0x000ea20008000c00 */
[----:B-1----:R-:W-:-:S04]  /*1a6e0*/  HFMA2.MMA R108, R66, R36, R108 ;  /* 0x00000024426c7235 */ /* 0x002fc8000000006c */
[----:B------:R-:W-:-:S04]  /*1a6f0*/  HFMA2.MMA R109, R64, R36, R109 ;  /* 0x00000024406d7235 */ /* 0x000fc8000000006d */
[----:B------:R-:W-:Y:S01]  /*1a700*/  HFMA2.MMA R108, R70, R37, R108 ;  /* 0x00000025466c7235 */ /* 0x000fe2000000006c */
        /* <DEDUP_REMOVED lines=13> */
[----:B------:R-:W1:Y:S01]  /*1a7e0*/  LDS.128 R36, [UR5+0x290] ;  /* 0x00029005ff247984 */ /* 0x000e620008000c00 */
[----:B0-----:R-:W-:-:S04]  /*1a7f0*/  HFMA2.MMA R108, R90, R32, R108 ;  /* 0x000000205a6c7235 */ /* 0x001fc8000000006c */
[----:B------:R-:W-:Y:S02]  /*1a800*/  HFMA2.MMA R107, R88, R32, R107 ;  /* 0x00000020586b7235 */ /* 0x000fe4000000006b */
[-C--:B--2---:R-:W-:Y:S02]  /*1a810*/  HFMA2.MMA R118, R15, R28.reuse, RZ ;  /* 0x0000001c0f767235 */ /* 0x084fe400000000ff */
[----:B------:R-:W-:Y:S02]  /*1a820*/  HFMA2.MMA R116, R17, R28, RZ ;  /* 0x0000001c11747235 */ /* 0x000fe400000000ff */
[-C--:B------:R-:W-:Y:S01]  /*1a830*/  HFMA2.MMA R108, R84, R33.reuse, R108 ;  /* 0x00000021546c7235 */ /* 0x080fe2000000006c */
[----:B------:R-:W-:Y:S01]  /*1a840*/  HFMA2 R110, R89, R32, R110 ;  /* 0x00000020596e7231 */ /* 0x000fe2000000006e */
[----:B------:R-:W-:Y:S02]  /*1a850*/  HFMA2.MMA R107, R76, R33, R107 ;  /* 0x000000214c6b7235 */ /* 0x000fe4000000006b */
[----:B------:R-:W-:-:S02]  /*1a860*/  HFMA2.MMA R118, R18, R29, R118 ;  /* 0x0000001d12767235 */ /* 0x000fc40000000076 */
[----:B------:R-:W-:Y:S01]  /*1a870*/  HFMA2.MMA R116, R20, R29, R116 ;  /* 0x0000001d14747235 */ /* 0x000fe20000000074 */
[----:B------:R-:W-:Y:S02]  /*1a880*/  HFMA2 R109, R87, R32, R109 ;  /* 0x00000020576d7231 */ /* 0x000fe4000000006d */
[-C--:B------:R-:W-:Y:S01]  /*1a890*/  HFMA2 R110, R80, R33.reuse, R110 ;  /* 0x00000021506e7231 */ /* 0x080fe2000000006e */
[-C--:B------:R-:W-:Y:S01]  /*1a8a0*/  HFMA2.MMA R108, R83, R34.reuse, R108 ;  /* 0x00000022536c7235 */ /* 0x080fe2000000006c */
[----:B------:R-:W-:Y:S01]  /*1a8b0*/  HFMA2 R109, R72, R33, R109 ;  /* 0x00000021486d7231 */ /* 0x000fe2000000006d */
[----:B------:R-:W-:Y:S01]  /*1a8c0*/  HFMA2.MMA R107, R75, R34, R107 ;  /* 0x000000224b6b7235 */ /* 0x000fe2000000006b */
[-C--:B------:R-:W-:Y:S01]  /*1a8d0*/  HFMA2 R32, R79, R34.reuse, R110 ;  /* 0x000000224f207231 */ /* 0x080fe2000000006e */
[-C--:B------:R-:W-:Y:S02]  /*1a8e0*/  HFMA2.MMA R118, R58, R30.reuse, R118 ;  /* 0x0000001e3a767235 */ /* 0x080fe40000000076 */
[----:B------:R-:W-:Y:S01]  /*1a8f0*/  HFMA2.MMA R116, R24, R30, R116 ;  /* 0x0000001e18747235 */ /* 0x000fe20000000074 */
[----:B------:R-:W-:-:S02]  /*1a900*/  HFMA2 R109, R71, R34, R109 ;  /* 0x00000022476d7231 */ /* 0x000fc4000000006d */
[-C--:B------:R-:W-:Y:S01]  /*1a910*/  HFMA2 R32, R93, R35.reuse, R32 ;  /* 0x000000235d207231 */ /* 0x080fe20000000020 */
[-C--:B------:R-:W-:Y:S02]  /*1a920*/  HFMA2.MMA R110, R94, R35.reuse, R108 ;  /* 0x000000235e6e7235 */ /* 0x080fe4000000006c */
[----:B------:R-:W-:Y:S01]  /*1a930*/  HFMA2.MMA R108, R92, R35, R107 ;  /* 0x000000235c6c7235 */ /* 0x000fe2000000006b */
[----:B------:R-:W-:Y:S01]  /*1a940*/  HFMA2 R107, R91, R35, R109 ;  /* 0x000000235b6b7231 */ /* 0x000fe2000000006d */
[-C--:B------:R-:W-:Y:S01]  /*1a950*/  HFMA2.MMA R119, R45, R31.reuse, R118 ;  /* 0x0000001f2d777235 */ /* 0x080fe20000000076 */
[----:B------:R-:W-:Y:S01]  /*1a960*/  HADD2 R109, R32.H0_H0, R32.H1_H1 ;  /* 0x30000020206d7230 */ /* 0x000fe20000000800 */
[----:B------:R-:W-:Y:S01]  /*1a970*/  HFMA2.MMA R116, R26, R31, R116 ;  /* 0x0000001f1a747235 */ /* 0x000fe20000000074 */
[----:B------:R-:W0:Y:S01]  /*1a980*/  LDS.128 R32, [UR5+0x2a0] ;  /* 0x0002a005ff207984 */ /* 0x000e220008000c00 */
[----:B------:R-:W-:-:S04]  /*1a990*/  HFMA2 R117, R16, R28, RZ.H0_H0 ;  /* 0x0000001c10757231 */ /* 0x000fc800000400ff */
[-C--:B-1----:R-:W-:Y:S02]  /*1a9a0*/  HFMA2.MMA R119, R49, R36.reuse, R119 ;  /* 0x0000002431777235 */ /* 0x082fe40000000077 */
[----:B------:R-:W-:Y:S01]  /*1a9b0*/  HFMA2.MMA R116, R47, R36, R116 ;  /* 0x000000242f747235 */ /* 0x000fe20000000074 */
[----:B------:R-:W-:Y:S02]  /*1a9c0*/  HFMA2 R28, R21, R28, RZ.H0_H0 ;  /* 0x0000001c151c7231 */ /* 0x000fe400000400ff */
        /* <DEDUP_REMOVED lines=10> */
[-C--:B------:R-:W-:Y:S01]  /*1aa70*/  HFMA2 R117, R48, R36.reuse, R117 ;  /* 0x0000002430757231 */ /* 0x080fe20000000075 */
[----:B------:R-:W1:Y:S01]  /*1aa80*/  LDS.128 R28, [UR5+0x2b0] ;  /* 0x0002b005ff1c7984 */ /* 0x000e620008000c00 */
[----:B------:R-:W-:Y:S01]  /*1aa90*/  HFMA2 R118, R46, R36, R118 ;  /* 0x000000242e767231 */ /* 0x000fe20000000076 */
[-C--:B------:R-:W-:Y:S01]  /*1aaa0*/  HFMA2.MMA R119, R62, R39.reuse, R119 ;  /* 0x000000273e777235 */ /* 0x080fe20000000077 */
[-C--:B------:R-:W-:Y:S01]  /*1aab0*/  HFMA2 R117, R52, R37.reuse, R117 ;  /* 0x0000002534757231 */ /* 0x080fe20000000075 */
[----:B------:R-:W-:Y:S01]  /*1aac0*/  HFMA2.MMA R116, R60, R39, R116 ;  /* 0x000000273c747235 */ /* 0x000fe20000000074 */
[----:B------:R-:W-:Y:S02]  /*1aad0*/  HFMA2 R118, R50, R37, R118 ;  /* 0x0000002532767231 */ /* 0x000fe40000000076 */
[-C--:B------:R-:W-:Y:S02]  /*1aae0*/  HFMA2 R117, R56, R38.reuse, R117 ;  /* 0x0000002638757231 */ /* 0x080fe40000000075 */
[----:B------:R-:W-:-:S02]  /*1aaf0*/  HFMA2 R118, R54, R38, R118 ;  /* 0x0000002636767231 */ /* 0x000fc40000000076 */
[-C--:B------:R-:W-:Y:S01]  /*1ab00*/  HFMA2 R117, R61, R39.reuse, R117 ;  /* 0x000000273d757231 */ /* 0x080fe20000000075 */
[-C--:B0-----:R-:W-:Y:S02]  /*1ab10*/  HFMA2.MMA R119, R66, R32.reuse, R119 ;  /* 0x0000002042777235 */ /* 0x081fe40000000077 */
[----:B------:R-:W-:Y:S01]  /*1ab20*/  HFMA2.MMA R37, R64, R32, R116 ;  /* 0x0000002040257235 */ /* 0x000fe20000000074 */
[----:B------:R-:W-:Y:S02]  /*1ab30*/  HFMA2 R118, R59, R39, R118 ;  /* 0x000000273b767231 */ /* 0x000fe40000000076 */
[-C--:B------:R-:W-:Y:S02]  /*1ab40*/  HFMA2 R36, R65, R32.reuse, R117 ;  /* 0x0000002041247231 */ /* 0x080fe40000000075 */
[----:B------:R-:W-:Y:S01]  /*1ab50*/  HFMA2 R118, R63, R32, R118 ;  /* 0x000000203f767231 */ /* 0x000fe20000000076 */
[-C--:B------:R-:W-:Y:S01]  /*1ab60*/  HFMA2.MMA R117, R70, R33.reuse, R119 ;  /* 0x0000002146757235 */ /* 0x080fe20000000077 */
[----:B------:R-:W-:Y:S01]  /*1ab70*/  HFMA2 R116, R69, R33, R36 ;  /* 0x0000002145747231 */ /* 0x000fe20000000024 */
[----:B------:R-:W-:-:S02]  /*1ab80*/  HFMA2.MMA R32, R68, R33, R37 ;  /* 0x0000002144207235 */ /* 0x000fc40000000025 */
[----:B------:R-:W0:Y:S04]  /*1ab90*/  LDS.128 R36, [UR5+0x300] ;  /* 0x00030005ff247984 */ /* 0x000e280008000c00 */
[-C--:B------:R-:W-:Y:S02]  /*1aba0*/  HFMA2.MMA R117, R86, R34.reuse, R117 ;  /* 0x0000002256757235 */ /* 0x080fe40000000075 */
[----:B------:R-:W-:Y:S01]  /*1abb0*/  HFMA2.MMA R32, R78, R34, R32 ;  /* 0x000000224e207235 */ /* 0x000fe20000000020 */
[----:B------:R-:W-:-:S05]  /*1abc0*/  HFMA2 R33, R67, R33, R118 ;  /* 0x0000002143217231 */ /* 0x000fca0000000076 */
[-C--:B------:R-:W-:Y:S01]  /*1abd0*/  HFMA2.MMA R117, R85, R35.reuse, R117 ;  /* 0x0000002355757235 */ /* 0x080fe20000000075 */
[-C--:B------:R-:W-:Y:S01]  /*1abe0*/  HFMA2 R116, R82, R34.reuse, R116 ;  /* 0x0000002252747231 */ /* 0x080fe20000000074 */
[----:B------:R-:W-:Y:S01]  /*1abf0*/  HFMA2.MMA R32, R77, R35, R32 ;  /* 0x000000234d207235 */ /* 0x000fe20000000020 */
[----:B------:R-:W-:Y:S02]  /*1ac00*/  HFMA2 R33, R74, R34, R33 ;  /* 0x000000224a217231 */ /* 0x000fe40000000021 */
[----:B------:R-:W-:-:S03]  /*1ac10*/  HFMA2 R116, R81, R35, R116 ;  /* 0x0000002351747231 */ /* 0x000fc60000000074 */
[-C--:B-1----:R-:W-:Y:S01]  /*1ac20*/  HFMA2.MMA R34, R90, R28.reuse, R117 ;  /* 0x0000001c5a227235 */ /* 0x082fe20000000075 */
[----:B------:R-:W-:Y:S02]  /*1ac30*/  HFMA2 R33, R73, R35, R33 ;  /* 0x0000002349217231 */ /* 0x000fe40000000021 */
[-C--:B------:R-:W-:Y:S01]  /*1ac40*/  HFMA2 R117, R89, R28.reuse, R116 ;  /* 0x0000001c59757231 */ /* 0x080fe20000000074 */
[----:B------:R-:W-:Y:S01]  /*1ac50*/  HFMA2.MMA R116, R88, R28, R32 ;  /* 0x0000001c58747235 */ /* 0x000fe20000000020 */
[----:B------:R-:W-:-:S03]  /*1ac60*/  HFMA2 R118, R87, R28, R33 ;  /* 0x0000001c57767231 */ /* 0x000fc60000000021 */
[-C--:B------:R-:W-:Y:S02]  /*1ac70*/  HFMA2.MMA R28, R84, R29.reuse, R34 ;  /* 0x0000001d541c7235 */ /* 0x080fe40000000022 */
[----:B------:R-:W1:Y:S02]  /*1ac80*/  LDS.128 R32, [UR5+0x310] ;  /* 0x00031005ff207984 */ /* 0x000e640008000c00 */
[----:B------:R-:W-:Y:S02]  /*1ac90*/  HFMA2.MMA R116, R76, R29, R116 ;  /* 0x0000001d4c747235 */ /* 0x000fe40000000074 */
[-C--:B0-----:R-:W-:Y:S02]  /*1aca0*/  HFMA2.MMA R15, R15, R36.reuse, RZ ;  /* 0x000000240f0f7235 */ /* 0x081fe400000000ff */
[----:B------:R-:W-:Y:S02]  /*1acb0*/  HFMA2.MMA R17, R17, R36, RZ ;  /* 0x0000002411117235 */ /* 0x000fe400000000ff */
[----:B------:R-:W-:-:S04]  /*1acc0*/  HFMA2.MMA R28, R83, R30, R28 ;  /* 0x0000001e531c7235 */ /* 0x000fc8000000001c */
[-C--:B------:R-:W-:Y:S02]  /*1acd0*/  HFMA2.MMA R18, R18, R37.reuse, R15 ;  /* 0x0000002512127235 */ /* 0x080fe4000000000f */
[----:B------:R-:W-:Y:S02]  /*1ace0*/  HFMA2.MMA R20, R20, R37, R17 ;  /* 0x0000002514147235 */ /* 0x000fe40000000011 */
        /* <DEDUP_REMOVED lines=8> */
[-C--:B------:R-:W-:Y:S01]  /*1ad70*/  HFMA2 R117, R93, R31.reuse, R117 ;  /* 0x0000001f5d757231 */ /* 0x080fe20000000075 */
[----:B------:R-:W-:Y:S01]  /*1ad80*/  HFMA2.MMA R118, R92, R31, R116 ;  /* 0x0000001f5c767235 */ /* 0x000fe20000000074 */
[----:B------:R-:W-:Y:S01]  /*1ad90*/  HFMA2 R119, R91, R31, R119 ;  /* 0x0000001f5b777231 */ /* 0x000fe20000000077 */
[-C--:B------:R-:W-:Y:S01]  /*1ada0*/  HFMA2.MMA R58, R45, R39.reuse, R58 ;  /* 0x000000272d3a7235 */ /* 0x080fe2000000003a */
[----:B------:R-:W-:Y:S02]  /*1adb0*/  HADD2 R116, R28.H0_H0, R28.H1_H1 ;  /* 0x3000001c1c747230 */ /* 0x000fe40000000800 */
[----:B------:R-:W0:Y:S01]  /*1adc0*/  LDS.128 R28, [UR5+0x320] ;  /* 0x00032005ff1c7984 */ /* 0x000e220008000c00 */
[----:B------:R-:W-:Y:S01]  /*1add0*/  HFMA2.MMA R20, R26, R39, R20 ;  /* 0x000000271a147235 */ /* 0x000fe20000000014 */
[----:B------:R-:W-:-:S03]  /*1ade0*/  HFMA2 R16, R16, R36, RZ.H0_H0 ;  /* 0x0000002410107231 */ /* 0x000fc600000400ff */
[----:B-1----:R-:W-:Y:S01]  /*1adf0*/  HFMA2.MMA R58, R49, R32, R58 ;  /* 0x00000020313a7235 */ /* 0x002fe2000000003a */
[----:B------:R-:W-:-:S03]  /*1ae00*/  HFMA2 R21, R21, R36, RZ.H0_H0 ;  /* 0x0000002415157231 */ /* 0x000fc600000400ff */
[----:B------:R-:W-:Y:S01]  /*1ae10*/  HFMA2.MMA R20, R47, R32, R20 ;  /* 0x000000202f147235 */ /* 0x000fe20000000014 */
[-C--:B------:R-:W-:Y:S02]  /*1ae20*/  HFMA2 R15, R19, R37.reuse, R16 ;  /* 0x00000025130f7231 */ /* 0x080fe40000000010 */
        /* <DEDUP_REMOVED lines=8> */
[----:B------:R-:W-:Y:S01]  /*1aeb0*/  HFMA2.MMA R58, R57, R34, R58 ;  /* 0x00000022393a7235 */ /* 0x000fe2000000003a */
[----:B------:R-:W-:-:S02]  /*1aec0*/  HFMA2 R26, R48, R32, R24 ;  /* 0x00000020301a7231 */ /* 0x000fc40000000018 */
        /* <DEDUP_REMOVED lines=8> */
[----:B------:R-:W-:-:S02]  /*1af50*/  HFMA2 R26, R61, R35, R26 ;  /* 0x000000233d1a7231 */ /* 0x000fc4000000001a */
[----:B------:R-:W-:Y:S01]  /*1af60*/  HFMA2 R27, R59, R35, R27 ;  /* 0x000000233b1b7231 */ /* 0x000fe2000000001b */
[----:B0-----:R-:W-:-:S04]  /*1af70*/  HFMA2.MMA R35, R66, R28, R33 ;  /* 0x0000001c42237235 */ /* 0x001fc80000000021 */
[----:B------:R-:W-:-:S04]  /*1af80*/  HFMA2.MMA R34, R64, R28, R32 ;  /* 0x0000001c40227235 */ /* 0x000fc80000000020 */
[----:B------:R-:W-:-:S04]  /*1af90*/  HFMA2.MMA R15, R70, R29, R35 ;  /* 0x0000001d460f7235 */ /* 0x000fc80000000023 */
[----:B------:R-:W-:-:S04]  /*1afa0*/  HFMA2.MMA R39, R68, R29, R34 ;  /* 0x0000001d44277235 */ /* 0x000fc80000000022 */
[----:B------:R-:W-:-:S04]  /*1afb0*/  HFMA2.MMA R15, R86, R30, R15 ;  /* 0x0000001e560f7235 */ /* 0x000fc8000000000f */
[----:B------:R-:W-:-:S04]  /*1afc0*/  HFMA2.MMA R39, R78, R30, R39 ;  /* 0x0000001e4e277235 */ /* 0x000fc80000000027 */
[----:B------:R-:W-:-:S04]  /*1afd0*/  HFMA2.MMA R45, R85, R31, R15 ;  /* 0x0000001f552d7235 */ /* 0x000fc8000000000f */
[----:B------:R-:W-:Y:S01]  /*1afe0*/  HFMA2.MMA R44, R77, R31, R39 ;  /* 0x0000001f4d2c7235 */ /* 0x000fe20000000027 */
[----:B------:R-:W-:-:S03]  /*1aff0*/  HFMA2 R26, R65, R28, R26 ;  /* 0x0000001c411a7231 */ /* 0x000fc6000000001a */
[----:B-1----:R-:W-:-:S04]  /*1b000*/  HFMA2.MMA R45, R90, R16, R45 ;  /* 0x000000105a2d7235 */ /* 0x002fc8000000002d */
        /* <DEDUP_REMOVED lines=50> */
[----:B------:R-:W-:Y:S01]  /*1b330*/  UIADD3 UR5, UR5, 0x40, URZ ;  /* 0x0000004005057890 */ /* 0x000fe2000fffe03f */
[-C--:B------:R-:W-:Y:S02]  /*1b340*/  HFMA2.MMA R14, R98, R112.reuse, R14 ;  /* 0x00000070620e7235 */ /* 0x080fe4000000000e */
[-C--:B------:R-:W-:Y:S02]  /*1b350*/  HFMA2.MMA R8, R102, R112.reuse, R8 ;  /* 0x0000007066087235 */ /* 0x080fe40000000008 */
[-C--:B------:R-:W-:Y:S02]  /*1b360*/  HFMA2.MMA R5, R106, R112.reuse, R5 ;  /* 0x000000706a057235 */ /* 0x080fe40000000005 */
[----:B------:R-:W-:-:S02]  /*1b370*/  HFMA2.MMA R3, R43, R112, R3 ;  /* 0x000000702b037235 */ /* 0x000fc40000000003 */
[-C--:B------:R-:W-:Y:S02]  /*1b380*/  HFMA2.MMA R0, R110, R112.reuse, R0 ;  /* 0x000000706e007235 */ /* 0x080fe40000000000 */
[-C--:B------:R-:W-:Y:S02]  /*1b390*/  HFMA2.MMA R11, R116, R112.reuse, R11 ;  /* 0x00000070740b7235 */ /* 0x080fe4000000000b */
[----:B------:R-:W-:Y:S01]  /*1b3a0*/  HFMA2.MMA R6, R47, R112, R6 ;  /* 0x000000702f067235 */ /* 0x000fe20000000006 */
[----:B------:R-:W-:Y:S02]  /*1b3b0*/  HFMA2 R13, R96, R111, R13 ;  /* 0x0000006f600d7231 */ /* 0x000fe4000000000d */
        /* <DEDUP_REMOVED lines=8> */
.L_x_3207:
        /* <DEDUP_REMOVED lines=10> */
.L_x_3210:
[----:B------:R-:W-:-:S13]  /*1b4e0*/  ISETP.NE.AND P1, PT, R121, R114, PT ;  /* 0x000000727900720c */ /* 0x000fda0003f25270 */
[----:B------:R-:W0:Y:S01]  /*1b4f0*/  @!P1 LDC.64 R16, c[0x0][0x248] ;  /* 0x00009200ff109b82 */ /* 0x000e220000000a00 */
[----:B------:R-:W-:-:S05]  /*1b500*/  @!P1 LEA R21, R121, 0x1, 0x1 ;  /* 0x0000000179159811 */ /* 0x000fca00078e08ff */
[----:B0-----:R-:W-:Y:S01]  /*1b510*/  @!P1 IMAD.WIDE R20, R21, 0x2, R16 ;  /* 0x0000000215149825 */ /* 0x001fe200078e0210 */
[----:B------:R-:W-:Y:S02]  /*1b520*/  MOV R16, R38 ;  /* 0x0000002600107202 */ /* 0x000fe40000000f00 */
[----:B------:R-:W-:-:S03]  /*1b530*/  MOV R17, R39 ;  /* 0x0000002700117202 */ /* 0x000fc60000000f00 */
[----:B------:R-:W2:Y:S04]  /*1b540*/  @!P1 LDG.E.U16.CONSTANT R20, desc[UR8][R20.64] ;  /* 0x0000000814149981 */ /* 0x000ea8000c1e9500 */
[----:B------:R-:W3:Y:S01]  /*1b550*/  LDG.E.128.CONSTANT R16, desc[UR8][R16.64] ;  /* 0x0000000810107981 */ /* 0x000ee2000c1e9d00 */
[----:B------:R-:W-:-:S04]  /*1b560*/  @!P1 IADD3 R115, R115, 0x1, RZ ;  /* 0x0000000173739810 */ /* 0x000fc80007ffe0ff */
[----:B------:R-:W-:-:S06]  /*1b570*/  @!P1 LEA R34, R115, R124, 0x3 ;  /* 0x0000007c73229211 */ /* 0x000fcc00078e18ff */
[----:B------:R-:W4:Y:S01]  /*1b580*/  @!P1 LDL.64 R34, [R34] ;  /* 0x0000000022229983 */ /* 0x000f220000100a00 */
[----:B------:R-:W-:Y:S01]  /*1b590*/  HFMA2.MMA R25, -RZ, RZ, 0, 0.25 ;  /* 0x00003400ff197435 */ /* 0x000fe200000001ff */
[----:B------:R-:W-:Y:S01]  /*1b5a0*/  MOV R43, 0x2c00 ;  /* 0x00002c00002b7802 */ /* 0x000fe20000000f00 */
[----:B------:R-:W-:Y:S01]  /*1b5b0*/  HFMA2.MMA R37, -RZ, RZ, 0, 0.015625 ;  /* 0x00002400ff257435 */ /* 0x000fe200000001ff */
[----:B------:R-:W-:-:S04]  /*1b5c0*/  IADD3 R38, P0, R38, R15, RZ ;  /* 0x0000000f26267210 */ /* 0x000fc80007f1e0ff */
[----:B------:R-:W-:-:S03]  /*1b5d0*/  IADD3.X R39, R39, R36, RZ, P0, !PT ;  /* 0x0000002427277210 */ /* 0x000fc600007fe4ff */
[----:B------:R-:W-:Y:S02]  /*1b5e0*/  PRMT R25, R25, 0x5410, R25 ;  /* 0x0000541019197816 */ /* 0x000fe40000000019 */
[----:B--2---:R-:W-:Y:S02]  /*1b5f0*/  @!P1 IADD3 R114, R20, R121, RZ ;  /* 0x0000007914729210 */ /* 0x004fe40007ffe0ff */
[----:B------:R-:W-:Y:S02]  /*1b600*/  IADD3 R121, R121, 0x10, RZ ;  /* 0x0000001079797810 */ /* 0x000fe40007ffe0ff */
[C---:B---3--:R-:W-:Y:S02]  /*1b610*/  LOP3.LUT R40, R16.reuse, 0x30003, RZ, 0xc0, !PT ;  /* 0x0003000310287812 */ /* 0x048fe400078ec0ff */
[C---:B------:R-:W-:Y:S02]  /*1b620*/  LOP3.LUT R20, R16.reuse, 0xc000c, RZ, 0xc0, !PT ;  /* 0x000c000c10147812 */ /* 0x040fe400078ec0ff */
[----:B------:R-:W-:-:S02]  /*1b630*/  LOP3.LUT R21, R16, 0x300030, RZ, 0xc0, !PT ;  /* 0x0030003010157812 */ /* 0x000fc400078ec0ff */
[----:B------:R-:W-:Y:S02]  /*1b640*/  LOP3.LUT R41, R16, 0xc000c0, RZ, 0xc0, !PT ;  /* 0x00c000c010297812 */ /* 0x000fe400078ec0ff */
[----:B------:R-:W-:Y:S02]  /*1b650*/  SHF.R.U32.HI R29, RZ, 0x8, R16 ;  /* 0x00000008ff1d7819 */ /* 0x000fe40000011610 */
[C---:B------:R-:W-:Y:S02]  /*1b660*/  LOP3.LUT R42, R17.reuse, 0x30003, RZ, 0xc0, !PT ;  /* 0x00030003112a7812 */ /* 0x040fe400078ec0ff */
[C---:B------:R-:W-:Y:S02]  /*1b670*/  LOP3.LUT R16, R17.reuse, 0xc000c, RZ, 0xc0, !PT ;  /* 0x000c000c11107812 */ /* 0x040fe400078ec0ff */
[C---:B------:R-:W-:Y:S02]  /*1b680*/  LOP3.LUT R22, R17.reuse, 0x300030, RZ, 0xc0, !PT ;  /* 0x0030003011167812 */ /* 0x040fe400078ec0ff */
[----:B------:R-:W-:-:S02]  /*1b690*/  LOP3.LUT R52, R17, 0xc000c0, RZ, 0xc0, !PT ;  /* 0x00c000c011347812 */ /* 0x000fc400078ec0ff */
[----:B------:R-:W-:Y:S02]  /*1b6a0*/  SHF.R.U32.HI R28, RZ, 0x8, R17 ;  /* 0x00000008ff1c7819 */ /* 0x000fe40000011611 */
[C---:B------:R-:W-:Y:S02]  /*1b6b0*/  LOP3.LUT R58, R18.reuse, 0x30003, RZ, 0xc0, !PT ;  /* 0x00030003123a7812 */ /* 0x040fe400078ec0ff */
[C---:B------:R-:W-:Y:S02]  /*1b6c0*/  LOP3.LUT R17, R18.reuse, 0xc000c, RZ, 0xc0, !PT ;  /* 0x000c000c12117812 */ /* 0x040fe400078ec0ff */
[C---:B------:R-:W-:Y:S02]  /*1b6d0*/  LOP3.LUT R23, R18.reuse, 0x300030, RZ, 0xc0, !PT ;  /* 0x0030003012177812 */ /* 0x040fe400078ec0ff */
[----:B------:R-:W-:Y:S02]  /*1b6e0*/  LOP3.LUT R60, R18, 0xc000c0, RZ, 0xc0, !PT ;  /* 0x00c000c0123c7812 */ /* 0x000fe400078ec0ff */
[----:B------:R-:W-:-:S02]  /*1b6f0*/  SHF.R.U32.HI R30, RZ, 0x8, R18 ;  /* 0x00000008ff1e7819 */ /* 0x000fc40000011612 */
[C---:B------:R-:W-:Y:S02]  /*1b700*/  LOP3.LUT R18, R19.reuse, 0xc000c, RZ, 0xc0, !PT ;  /* 0x000c000c13127812 */ /* 0x040fe400078ec0ff */
[----:B------:R-:W-:Y:S02]  /*1b710*/  SHF.R.U32.HI R31, RZ, 0x8, R19 ;  /* 0x00000008ff1f7819 */ /* 0x000fe40000011613 */
[C---:B------:R-:W-:Y:S02]  /*1b720*/  LOP3.LUT R61, R19.reuse, 0x30003, RZ, 0xc0, !PT ;  /* 0x00030003133d7812 */ /* 0x040fe400078ec0ff */
[C---:B------:R-:W-:Y:S02]  /*1b730*/  LOP3.LUT R44, R19.reuse, 0x300030, RZ, 0xc0, !PT ;  /* 0x00300030132c7812 */ /* 0x040fe400078ec0ff */
        /* <DEDUP_REMOVED lines=24> */
[----:B------:R-:W0:Y:S01]  /*1b8c0*/  LDS.128 R24, [UR5] ;  /* 0x00000005ff187984 */ /* 0x000e220008000c00 */
[----:B------:R-:W-:Y:S01]  /*1b8d0*/  LOP3.LUT R18, R18, 0x64006400, RZ, 0xfc, !PT ;  /* 0x6400640012127812 */ /* 0x000fe200078efcff */
[----:B------:R-:W-:Y:S01]  /*1b8e0*/  HFMA2 R55, R16, R43.H0_H0, -66, -66 ;  /* 0xd420d42010377431 */ /* 0x000fe2000004002b */
[----:B------:R-:W-:-:S02]  /*1b8f0*/  LOP3.LUT R52, R52, 0x64006400, RZ, 0xfc, !PT ;  /* 0x6400640034347812 */ /* 0x000fc400078efcff */
[----:B------:R-:W-:Y:S01]  /*1b900*/  LOP3.LUT R19, R30, 0x300030, RZ, 0xc0, !PT ;  /* 0x003000301e137812 */ /* 0x000fe200078ec0ff */
[----:B------:R-:W-:Y:S01]  /*1b910*/  HFMA2 R45, R18, R43.H0_H0, -66, -66 ;  /* 0xd420d420122d7431 */ /* 0x000fe2000004002b */
[----:B------:R-:W-:Y:S01]  /*1b920*/  LOP3.LUT R46, R17, 0x64006400, RZ, 0xfc, !PT ;  /* 0x64006400112e7812 */ /* 0x000fe200078efcff */
[----:B------:R-:W-:Y:S01]  /*1b930*/  HFMA2 R69, R52, R37.H0_H0, -18, -18 ;  /* 0xcc80cc8034457431 */ /* 0x000fe20000040025 */
[----:B------:R-:W-:Y:S02]  /*1b940*/  LOP3.LUT R53, R40, 0x64006400, RZ, 0xfc, !PT ;  /* 0x6400640028357812 */ /* 0x000fe400078efcff */
        /* <DEDUP_REMOVED lines=18> */
[----:B------:R-:W-:Y:S01]  /*1ba70*/  HFMA2 R68, R68, R37.H0_H0, -18, -18 ;  /* 0xcc80cc8044447431 */ /* 0x000fe20000040025 */
[----:B------:R-:W-:Y:S01]  /*1ba80*/  LOP3.LUT R16, R16, 0x64006400, RZ, 0xfc, !PT ;  /* 0x6400640010107812 */ /* 0x000fe200078efcff */
[----:B------:R-:W-:Y:S01]  /*1ba90*/  HFMA2 R43, R20, R43.H0_H0, -66, -66 ;  /* 0xd420d420142b7431 */ /* 0x000fe2000004002b */
[----:B------:R-:W-:Y:S01]  /*1baa0*/  LOP3.LUT R18, R17, 0x64006400, RZ, 0xfc, !PT ;  /* 0x6400640011127812 */ /* 0x000fe200078efcff */
[----:B------:R-:W1:Y:S01]  /*1bab0*/  LDS.128 R20, [UR5+0x10] ;  /* 0x00001005ff147984 */ /* 0x000e620008000c00 */
[----:B------:R-:W-:Y:S01]  /*1bac0*/  LOP3.LUT R64, R42, 0x64006400, RZ, 0xfc, !PT ;  /* 0x640064002a407812 */ /* 0x000fe200078efcff */
[-C--:B------:R-:W-:Y:S01]  /*1bad0*/  HFMA2 R42, R16, R37.reuse.H0_H0, -18, -18 ;  /* 0xcc80cc80102a7431 */ /* 0x080fe20000040025 */
[----:B------:R-:W-:Y:S01]  /*1bae0*/  LOP3.LUT R72, R41, 0x64006400, RZ, 0xfc, !PT ;  /* 0x6400640029487812 */ /* 0x000fe200078efcff */
[----:B------:R-:W-:Y:S01]  /*1baf0*/  HFMA2 R41, R18, R37.H0_H0, -18, -18 ;  /* 0xcc80cc8012297431 */ /* 0x000fe20000040025 */
[----:B------:R-:W-:Y:S01]  /*1bb00*/  LOP3.LUT R61, R61, 0x64006400, RZ, 0xfc, !PT ;  /* 0x640064003d3d7812 */ /* 0x000fe200078efcff */
[-C--:B0-----:R-:W-:Y:S01]  /*1bb10*/  HFMA2.MMA R16, R53, R24.reuse, RZ ;  /* 0x0000001835107235 */ /* 0x081fe200000000ff */
[----:B------:R-:W-:Y:S01]  /*1bb20*/  HADD2 R64, R64, -1026, -1026 ;  /* 0xe402e40240407430 */ /* 0x000fe20000000000 */
[----:B------:R-:W-:Y:S01]  /*1bb30*/  HFMA2.MMA R18, R52, R24, RZ ;  /* 0x0000001834127235 */ /* 0x000fe200000000ff */
[----:B------:R-:W-:Y:S01]  /*1bb40*/  LOP3.LUT R19, R30, 0xc000c0, RZ, 0xc0, !PT ;  /* 0x00c000c01e137812 */ /* 0x000fe200078ec0ff */
[----:B------:R-:W-:Y:S01]  /*1bb50*/  HADD2 R65, R61, -1026, -1026 ;  /* 0xe402e4023d417430 */ /* 0x000fe20000000000 */
[----:B------:R-:W-:Y:S01]  /*1bb60*/  LOP3.LUT R60, R60, 0x64006400, RZ, 0xfc, !PT ;  /* 0x640064003c3c7812 */ /* 0x000fe200078efcff */
[-C--:B------:R-:W-:Y:S01]  /*1bb70*/  HFMA2 R17, R64, R24.reuse, RZ.H0_H0 ;  /* 0x0000001840117231 */ /* 0x080fe200000400ff */
[----:B------:R-:W-:Y:S01]  /*1bb80*/  LOP3.LUT R40, R19, 0x64006400, RZ, 0xfc, !PT ;  /* 0x6400640013287812 */ /* 0x000fe200078efcff */
[----:B------:R-:W-:Y:S01]  /*1bb90*/  HFMA2 R24, R65, R24, RZ.H0_H0 ;  /* 0x0000001841187231 */ /* 0x000fe200000400ff */
[-C--:B------:R-:W-:Y:S01]  /*1bba0*/  HFMA2.MMA R16, R63, R25.reuse, R16 ;  /* 0x000000193f107235 */ /* 0x080fe20000000010 */
[-C--:B------:R-:W-:Y:S01]  /*1bbb0*/  HFMA2 R17, R54, R25.reuse, R17 ;  /* 0x0000001936117231 */ /* 0x080fe20000000011 */
[----:B------:R-:W-:Y:S01]  /*1bbc0*/  HFMA2.MMA R18, R51, R25, R18 ;  /* 0x0000001933127235 */ /* 0x000fe20000000012 */
[----:B------:R-:W-:Y:S01]  /*1bbd0*/  HFMA2 R19, R59, R25, R24 ;  /* 0x000000193b137231 */ /* 0x000fe20000000018 */
[----:B------:R-:W-:Y:S01]  /*1bbe0*/  LOP3.LUT R62, R62, 0x64006400, RZ, 0xfc, !PT ;  /* 0x640064003e3e7812 */ /* 0x000fe200078efcff */
[-C--:B------:R-:W-:Y:S01]  /*1bbf0*/  HFMA2 R67, R60, R37.reuse.H0_H0, -18, -18 ;  /* 0xcc80cc803c437431 */ /* 0x080fe20000040025 */
[----:B------:R-:W-:Y:S01]  /*1bc00*/  LOP3.LUT R29, R29, 0x30003, RZ, 0xc0, !PT ;  /* 0x000300031d1d7812 */ /* 0x000fe200078ec0ff */
[-C--:B------:R-:W-:Y:S01]  /*1bc10*/  HFMA2 R25, R57, R26.reuse, R17 ;  /* 0x0000001a39197231 */ /* 0x080fe20000000011 */
[-C--:B------:R-:W-:Y:S01]  /*1bc20*/  HFMA2.MMA R24, R55, R26.reuse, R16 ;  /* 0x0000001a37187235 */ /* 0x080fe20000000010 */
[----:B------:R-:W-:Y:S01]  /*1bc30*/  HFMA2 R60, R70, R26, R19 ;  /* 0x0000001a463c7231 */ /* 0x000fe20000000013 */
[----:B------:R-:W-:Y:S01]  /*1bc40*/  HFMA2.MMA R58, R56, R26, R18 ;  /* 0x0000001a383a7235 */ /* 0x000fe20000000012 */
[----:B------:R-:W-:Y:S01]  /*1bc50*/  HFMA2 R66, R62, R37.H0_H0, -18, -18 ;  /* 0xcc80cc803e427431 */ /* 0x000fe20000040025 */
[----:B------:R-:W0:Y:S01]  /*1bc60*/  LDS.128 R16, [UR5+0x80] ;  /* 0x00008005ff107984 */ /* 0x000e220008000c00 */
[----:B------:R-:W-:Y:S01]  /*1bc70*/  LOP3.LUT R30, R30, 0x30003, RZ, 0xc0, !PT ;  /* 0x000300031e1e7812 */ /* 0x000fe200078ec0ff */
[-C--:B------:R-:W-:Y:S01]  /*1bc80*/  HFMA2 R26, R69, R27.reuse, R25 ;  /* 0x0000001b451a7231 */ /* 0x080fe20000000019 */
[----:B------:R-:W-:Y:S01]  /*1bc90*/  LOP3.LUT R62, R29, 0x64006400, RZ, 0xfc, !PT ;  /* 0x640064001d3e7812 */ /* 0x000fe200078efcff */
[-C--:B------:R-:W-:Y:S01]  /*1bca0*/  HFMA2.MMA R24, R68, R27.reuse, R24 ;  /* 0x0000001b44187235 */ /* 0x080fe20000000018 */
[----:B------:R-:W-:Y:S01]  /*1bcb0*/  LOP3.LUT R28, R28, 0x30003, RZ, 0xc0, !PT ;  /* 0x000300031c1c7812 */ /* 0x000fe200078ec0ff */
[----:B------:R-:W-:Y:S01]  /*1bcc0*/  HFMA2.MMA R71, R67, R27, R58 ;  /* 0x0000001b43477235 */ /* 0x000fe2000000003a */
[----:B------:R-:W-:Y:S01]  /*1bcd0*/  HFMA2 R27, R66, R27, R60 ;  /* 0x0000001b421b7231 */ /* 0x000fe2000000003c */
[----:B------:R-:W-:Y:S01]  /*1bce0*/  LOP3.LUT R60, R30, 0x64006400, RZ, 0xfc, !PT ;  /* 0x640064001e3c7812 */ /* 0x000fe200078efcff */
[----:B------:R-:W-:Y:S01]  /*1bcf0*/  HADD2 R62, R62, -1026, -1026 ;  /* 0xe402e4023e3e7430 */ /* 0x000fe20000000000 */
[----:B------:R-:W-:Y:S01]  /*1bd00*/  LOP3.LUT R31, R31, 0x30003, RZ, 0xc0, !PT ;  /* 0x000300031f1f7812 */ /* 0x000fe200078ec0ff */
[----:B------:R-:W-:Y:S01]  /*1bd10*/  HFMA2 R40, R40, R37.H0_H0, -18, -18 ;  /* 0xcc80cc8028287431 */ /* 0x000fe20000040025 */
[----:B------:R-:W-:Y:S01]  /*1bd20*/  LOP3.LUT R61, R28, 0x64006400, RZ, 0xfc, !PT ;  /* 0x640064001c3d7812 */ /* 0x000fe200078efcff */
[----:B------:R-:W-:Y:S01]  /*1bd30*/  HADD2 R60, R60, -1026, -1026 ;  /* 0xe402e4023c3c7430 */ /* 0x000fe20000000000 */
[----:B------:R-:W-:Y:S01]  /*1bd40*/  LOP3.LUT R58, R31, 0x64006400, RZ, 0xfc, !PT ;  /* 0x640064001f3a7812 */ /* 0x000fe200078efcff */
[-C--:B-1----:R-:W-:Y:S01]  /*1bd50*/  HFMA2.MMA R25, R62, R20.reuse, R24 ;  /* 0x000000143e197235 */ /* 0x082fe20000000018 */
[----:B------:R-:W1:Y:S01]  /*1bd60*/  LDS.128 R28, [UR5+0x90] ;  /* 0x00009005ff1c7984 */ /* 0x000e620008000c00 */
[----:B------:R-:W-:Y:S01]  /*1bd70*/  HADD2 R61, R61, -1026, -1026 ;  /* 0xe402e4023d3d7430 */ /* 0x000fe20000000000 */
[----:B----4-:R-:W-:Y:S01]  /*1bd80*/  @!P1 PRMT R112, R34, 0x7610, R112 ;  /* 0x0000761022709816 */ /* 0x010fe20000000070 */
[----:B------:R-:W-:Y:S01]  /*1bd90*/  HFMA2.MMA R24, R60, R20, R71 ;  /* 0x000000143c187235 */ /* 0x000fe20000000047 */
[----:B------:R-:W-:Y:S01]  /*1bda0*/  HADD2 R58, R58, -1026, -1026 ;  /* 0xe402e4023a3a7430 */ /* 0x000fe20000000000 */
[----:B------:R-:W-:Y:S01]  /*1bdb0*/  @!P1 PRMT R111, R35, 0x7610, R111 ;  /* 0x00007610236f9816 */ /* 0x000fe2000000006f */
[-C--:B------:R-:W-:Y:S01]  /*1bdc0*/  HFMA2 R26, R61, R20.reuse, R26 ;  /* 0x000000143d1a7231 */ /* 0x080fe2000000001a */
[-C--:B------:R-:W-:Y:S01]  /*1bdd0*/  HFMA2.MMA R25, R50, R21.reuse, R25 ;  /* 0x0000001532197235 */ /* 0x080fe20000000019 */
[----:B------:R-:W-:Y:S01]  /*1bde0*/  HFMA2 R27, R58, R20, R27 ;  /* 0x000000143a1b7231 */ /* 0x000fe2000000001b */
[----:B------:R-:W-:Y:S01]  /*1bdf0*/  @!P1 PRMT R112, R112, 0x7610, R34 ;  /* 0x0000761070709816 */ /* 0x000fe20000000022 */
[-C--:B------:R-:W-:Y:S01]  /*1be00*/  HFMA2 R26, R49, R21.reuse, R26 ;  /* 0x00000015311a7231 */ /* 0x080fe2000000001a */
[----:B------:R-:W-:Y:S01]  /*1be10*/  HFMA2.MMA R24, R48, R21, R24 ;  /* 0x0000001530187235 */ /* 0x000fe20000000018 */
[----:B------:R-:W-:Y:S01]  /*1be20*/  HFMA2 R27, R47, R21, R27 ;  /* 0x000000152f1b7231 */ /* 0x000fe2000000001b */
[----:B------:R-:W-:Y:S01]  /*1be30*/  @!P1 PRMT R111, R111, 0x7610, R35 ;  /* 0x000076106f6f9816 */ /* 0x000fe20000000023 */
[----:B------:R-:W-:Y:S01]  /*1be40*/  HFMA2 R37, R72, R37.H0_H0, -18, -18 ;  /* 0xcc80cc8048257431 */ /* 0x000fe20000040025 */
[-C--:B------:R-:W-:Y:S01]  /*1be50*/  HFMA2.MMA R21, R46, R22.reuse, R25 ;  /* 0x000000162e157235 */ /* 0x080fe20000000019 */
[-C--:B------:R-:W-:Y:S01]  /*1be60*/  HFMA2 R27, R43, R22.reuse, R27 ;  /* 0x000000162b1b7231 */ /* 0x080fe2000000001b */
[C---:B------:R-:W-:Y:S01]  /*1be70*/  ISETP.GE.AND P0, PT, R121.reuse, UR6, PT ;  /* 0x0000000679007c0c */ /* 0x040fe2000bf06270 */
[----:B------:R-:W-:Y:S01]  /*1be80*/  HFMA2 R26, R45, R22, R26 ;  /* 0x000000162d1a7231 */ /* 0x000fe2000000001a */
[----:B------:R-:W-:Y:S01]  /*1be90*/  HFMA2.MMA R20, R44, R22, R24 ;  /* 0x000000162c147235 */ /* 0x000fe20000000018 */
[-C--:B------:R-:W-:Y:S01]  /*1bea0*/  HFMA2 R27, R37, R23.reuse, R27 ;  /* 0x00000017251b7231 */ /* 0x080fe2000000001b */
[----:B------:R-:W-:Y:S01]  /*1beb0*/  ISETP.LT.AND P1, PT, R121, R122, PT ;  /* 0x0000007a7900720c */ /* 0x000fe20003f21270 */
[----:B------:R-:W-:Y:S01]  /*1bec0*/  HFMA2 R26, R41, R23, R26 ;  /* 0x00000017291a7231 */ /* 0x000fe2000000001a */
[----:B------:R-:W-:Y:S01]  /*1bed0*/  HFMA2.MMA R21, R42, R23, R21 ;  /* 0x000000172a157235 */ /* 0x000fe20000000015 */
[----:B------:R-:W-:Y:S01]  /*1bee0*/  HADD2 R72, R27.H0_H0, R27.H1_H1 ;  /* 0x3000001b1b487230 */ /* 0x000fe20000000800 */
        /* <DEDUP_REMOVED lines=8> */
[----:B------:R-:W-:Y:S01]  /*1bf70*/  HADD2 R74, R21.H0_H0, R21.H1_H1 ;  /* 0x30000015154a7230 */ /* 0x000fe20000000800 */
[----:B------:R-:W-:Y:S01]  /*1bf80*/  HFMA2.MMA R25, R51, R17, R25 ;  /* 0x0000001133197235 */ /* 0x000fe20000000019 */
[-C--:B------:R-:W-:Y:S02]  /*1bf90*/  HFMA2 R16, R57, R18.reuse, R27 ;  /* 0x0000001239107231 */ /* 0x080fe4000000001b */
[----:B------:R-:W-:Y:S02]  /*1bfa0*/  HADD2 R71, R26.H0_H0, R26.H1_H1 ;  /* 0x3000001a1a477230 */ /* 0x000fe40000000800 */
[----:B------:R-:W-:Y:S01]  /*1bfb0*/  HADD2 R73, R20.H0_H0, R20.H1_H1 ;  /* 0x3000001414497230 */ /* 0x000fe20000000800 */
[-C--:B------:R-:W-:Y:S01]  /*1bfc0*/  HFMA2.MMA R34, R55, R18.reuse, R24 ;  /* 0x0000001237227235 */ /* 0x080fe20000000018 */
[----:B------:R-:W0:Y:S01]  /*1bfd0*/  LDS.128 R20, [UR5+0x100] ;  /* 0x00010005ff147984 */ /* 0x000e220008000c00 */
[----:B------:R-:W-:Y:S01]  /*1bfe0*/  HFMA2.MMA R17, R56, R18, R25 ;  /* 0x0000001238117235 */ /* 0x000fe20000000019 */
[-C--:B------:R-:W-:Y:S01]  /*1bff0*/  HFMA2 R16, R69, R19.reuse, R16 ;  /* 0x0000001345107231 */ /* 0x080fe20000000010 */
[----:B------:R-:W-:Y:S01]  /*1c000*/  PRMT R74, R74, 0x5410, R71 ;  /* 0x000054104a4a7816 */ /* 0x000fe20000000047 */
[----:B------:R-:W2:Y:S01]  /*1c010*/  LDS.128 R24, [UR5+0x110] ;  /* 0x00011005ff187984 */ /* 0x000ea20008000c00 */
[----:B------:R-:W-:Y:S01]  /*1c020*/  HFMA2 R35, R70, R18, R35 ;  /* 0x0000001246237231 */ /* 0x000fe20000000023 */
[----:B------:R-:W-:Y:S01]  /*1c030*/  PRMT R73, R73, 0x5410, R72 ;  /* 0x0000541049497816 */ /* 0x000fe20000000048 */
[-C--:B------:R-:W-:Y:S01]  /*1c040*/  HFMA2.MMA R34, R68, R19.reuse, R34 ;  /* 0x0000001344227235 */ /* 0x080fe20000000022 */
[----:B-1----:R-:W-:Y:S01]  /*1c050*/  HFMA2 R16, R61, R28, R16 ;  /* 0x0000001c3d107231 */ /* 0x002fe20000000010 */
        /* <DEDUP_REMOVED lines=15> */
[----:B------:R-:W-:Y:S01]  /*1c150*/  HADD2 R35, R35.H0_H0, R35.H1_H1 ;  /* 0x3000002323237230 */ /* 0x000fe20000000800 */
[-C--:B------:R-:W-:Y:S02]  /*1c160*/  HFMA2.MMA R34, R46, R30.reuse, R34 ;  /* 0x0000001e2e227235 */ /* 0x080fe40000000022 */
[----:B------:R-:W-:-:S06]  /*1c170*/  HFMA2.MMA R17, R44, R30, R17 ;  /* 0x0000001e2c117235 */ /* 0x000fcc0000000011 */
[----:B------:R-:W-:Y:S02]  /*1c180*/  HFMA2.MMA R34, R42, R31, R34 ;  /* 0x0000001f2a227235 */ /* 0x000fe40000000022 */
[----:B0-----:R-:W-:Y:S02]  /*1c190*/  HFMA2.MMA R18, R52, R20, RZ ;  /* 0x0000001434127235 */ /* 0x001fe400000000ff */
[----:B------:R-:W-:Y:S02]  /*1c1a0*/  HFMA2.MMA R17, R40, R31, R17 ;  /* 0x0000001f28117235 */ /* 0x000fe40000000011 */
[----:B------:R-:W0:Y:S04]  /*1c1b0*/  LDS.128 R28, [UR5+0x180] ;  /* 0x00018005ff1c7984 */ /* 0x000e280008000c00 */
[----:B------:R-:W-:Y:S01]  /*1c1c0*/  HADD2 R76, R34.H0_H0, R34.H1_H1 ;  /* 0x30000022224c7230 */ /* 0x000fe20000000800 */
[----:B------:R-:W-:Y:S01]  /*1c1d0*/  HFMA2.MMA R18, R51, R21, R18 ;  /* 0x0000001533127235 */ /* 0x000fe20000000012 */
[----:B------:R-:W-:Y:S01]  /*1c1e0*/  HADD2 R34, R16.H0_H0, R16.H1_H1 ;  /* 0x3000001010227230 */ /* 0x000fe20000000800 */
[----:B------:R-:W-:Y:S01]  /*1c1f0*/  HFMA2.MMA R16, R53, R20, RZ ;  /* 0x0000001435107235 */ /* 0x000fe200000000ff */
[----:B------:R-:W-:-:S02]  /*1c200*/  HADD2 R75, R17.H0_H0, R17.H1_H1 ;  /* 0x30000011114b7230 */ /* 0x000fc40000000800 */
[-C--:B------:R-:W-:Y:S01]  /*1c210*/  HFMA2 R17, R64, R20.reuse, RZ.H0_H0 ;  /* 0x0000001440117231 */ /* 0x080fe200000400ff */
[----:B------:R-:W-:Y:S01]  /*1c220*/  PRMT R76, R76, 0x5410, R34 ;  /* 0x000054104c4c7816 */ /* 0x000fe20000000022 */
[----:B------:R-:W-:Y:S01]  /*1c230*/  HFMA2 R20, R65, R20, RZ.H0_H0 ;  /* 0x0000001441147231 */ /* 0x000fe200000400ff */
[----:B------:R-:W-:Y:S01]  /*1c240*/  HFMA2.MMA R77, R56, R22, R18 ;  /* 0x00000016384d7235 */ /* 0x000fe20000000012 */
[-C--:B------:R-:W-:Y:S01]  /*1c250*/  HFMA2 R17, R54, R21.reuse, R17 ;  /* 0x0000001536117231 */ /* 0x080fe20000000011 */
[----:B------:R-:W-:Y:S01]  /*1c260*/  HFMA2.MMA R16, R63, R21, R16 ;  /* 0x000000153f107235 */ /* 0x000fe20000000010 */
[----:B------:R-:W-:Y:S01]  /*1c270*/  HFMA2 R19, R59, R21, R20 ;  /* 0x000000153b137231 */ /* 0x000fe20000000014 */
[----:B------:R-:W-:Y:S01]  /*1c280*/  PRMT R75, R75, 0x5410, R35 ;  /* 0x000054104b4b7816 */ /* 0x000fe20000000023 */
[-C--:B------:R-:W-:Y:S01]  /*1c290*/  HFMA2 R21, R57, R22.reuse, R17 ;  /* 0x0000001639157231 */ /* 0x080fe20000000011 */
[----:B------:R-:W-:Y:S02]  /*1c2a0*/  HFMA2.MMA R8, R76, R112, R8 ;  /* 0x000000704c087235 */ /* 0x000fe40000000008 */
[----:B------:R-:W-:Y:S01]  /*1c2b0*/  HFMA2.MMA R77, R67, R23, R77 ;  /* 0x00000017434d7235 */ /* 0x000fe2000000004d */
[----:B------:R-:W-:Y:S01]  /*1c2c0*/  HFMA2 R21, R69, R23, R21 ;  /* 0x0000001745157231 */ /* 0x000fe20000000015 */
[----:B------:R-:W-:Y:S01]  /*1c2d0*/  HFMA2.MMA R20, R55, R22, R16 ;  /* 0x0000001637147235 */ /* 0x000fe20000000010 */
[----:B------:R-:W-:-:S02]  /*1c2e0*/  HFMA2 R22, R70, R22, R19 ;  /* 0x0000001646167231 */ /* 0x000fc40000000013 */
[----:B--2---:R-:W-:Y:S01]  /*1c2f0*/  HFMA2 R21, R61, R24, R21 ;  /* 0x000000183d157231 */ /* 0x004fe20000000015 */
[----:B------:R-:W1:Y:S01]  /*1c300*/  LDS.128 R16, [UR5+0x190] ;  /* 0x00019005ff107984 */ /* 0x000e620008000c00 */
[----:B------:R-:W-:Y:S01]  /*1c310*/  HFMA2 R22, R66, R23, R22 ;  /* 0x0000001742167231 */ /* 0x000fe20000000016 */
[----:B------:R-:W-:Y:S01]  /*1c320*/  HFMA2.MMA R77, R60, R24, R77 ;  /* 0x000000183c4d7235 */ /* 0x000fe2000000004d */
[----:B------:R-:W-:Y:S01]  /*1c330*/  HFMA2 R2, R75, R111, R2 ;  /* 0x0000006f4b027231 */ /* 0x000fe20000000002 */
[----:B------:R-:W-:-:S08]  /*1c340*/  HFMA2.MMA R20, R68, R23, R20 ;  /* 0x0000001744147235 */ /* 0x000fd00000000014 */
[----:B------:R-:W-:Y:S01]  /*1c350*/  HFMA2.MMA R20, R62, R24, R20 ;  /* 0x000000183e147235 */ /* 0x000fe20000000014 */
[----:B------:R-:W-:Y:S01]  /*1c360*/  HFMA2 R24, R58, R24, R22 ;  /* 0x000000183a187231 */ /* 0x000fe20000000016 */
[----:B------:R-:W-:-:S03]  /*1c370*/  HFMA2.MMA R22, R48, R25, R77 ;  /* 0x0000001930167235 */ /* 0x000fc6000000004d */
[----:B------:R-:W-:-:S03]  /*1c380*/  HFMA2 R24, R47, R25, R24 ;  /* 0x000000192f187231 */ /* 0x000fc60000000018 */
        /* <DEDUP_REMOVED lines=9> */
[----:B------:R-:W-:-:S02]  /*1c420*/  HADD2 R78, R78.H0_H0, R78.H1_H1 ;  /* 0x3000004e4e4e7230 */ /* 0x000fc40000000800 */
[----:B------:R-:W-:Y:S01]  /*1c430*/  HADD2 R77, R20.H0_H0, R20.H1_H1 ;  /* 0x30000014144d7230 */ /* 0x000fe20000000800 */
[----:B0-----:R-:W-:Y:S02]  /*1c440*/  HFMA2.MMA R20, R53, R28, RZ ;  /* 0x0000001c35147235 */ /* 0x001fe400000000ff */
[----:B------:R-:W-:Y:S02]  /*1c450*/  HFMA2.MMA R21, R42, R27, R21 ;  /* 0x0000001b2a157235 */ /* 0x000fe40000000015 */
[----:B------:R-:W0:Y:S02]  /*1c460*/  LDS.128 R24, [UR5+0x200] ;  /* 0x00020005ff187984 */ /* 0x000e240008000c00 */
[----:B------:R-:W-:Y:S01]  /*1c470*/  HADD2 R79, R22.H0_H0, R22.H1_H1 ;  /* 0x30000016164f7230 */ /* 0x000fe20000000800 */
[----:B------:R-:W-:Y:S02]  /*1c480*/  HFMA2.MMA R22, R52, R28, RZ ;  /* 0x0000001c34167235 */ /* 0x000fe400000000ff */
[----:B------:R-:W-:-:S02]  /*1c490*/  HFMA2.MMA R20, R63, R29, R20 ;  /* 0x0000001d3f147235 */ /* 0x000fc40000000014 */
[----:B------:R-:W-:Y:S01]  /*1c4a0*/  PRMT R79, R79, 0x5410, R78 ;  /* 0x000054104f4f7816 */ /* 0x000fe2000000004e */
[----:B------:R-:W-:Y:S02]  /*1c4b0*/  HADD2 R80, R21.H0_H0, R21.H1_H1 ;  /* 0x3000001515507230 */ /* 0x000fe40000000800 */
[-C--:B------:R-:W-:Y:S01]  /*1c4c0*/  HFMA2 R21, R64, R28.reuse, RZ.H0_H0 ;  /* 0x0000001c40157231 */ /* 0x080fe200000400ff */
[----:B------:R-:W-:Y:S01]  /*1c4d0*/  HFMA2.MMA R22, R51, R29, R22 ;  /* 0x0000001d33167235 */ /* 0x000fe20000000016 */
[----:B------:R-:W-:Y:S01]  /*1c4e0*/  HFMA2 R28, R65, R28, RZ.H0_H0 ;  /* 0x0000001c411c7231 */ /* 0x000fe200000400ff */
[----:B------:R-:W-:Y:S01]  /*1c4f0*/  PRMT R80, R80, 0x5410, R77 ;  /* 0x0000541050507816 */ /* 0x000fe2000000004d */
[-C--:B------:R-:W-:Y:S02]  /*1c500*/  HFMA2 R21, R54, R29.reuse, R21 ;  /* 0x0000001d36157231 */ /* 0x080fe40000000015 */
[----:B------:R-:W-:Y:S01]  /*1c510*/  HFMA2 R23, R59, R29, R28 ;  /* 0x0000001d3b177231 */ /* 0x000fe2000000001c */
[-C--:B------:R-:W-:Y:S01]  /*1c520*/  HFMA2.MMA R28, R55, R30.reuse, R20 ;  /* 0x0000001e371c7235 */ /* 0x080fe20000000014 */
[-C--:B------:R-:W-:Y:S01]  /*1c530*/  HFMA2 R29, R57, R30.reuse, R21 ;  /* 0x0000001e391d7231 */ /* 0x080fe20000000015 */
[----:B------:R-:W-:Y:S01]  /*1c540*/  HFMA2.MMA R81, R56, R30, R22 ;  /* 0x0000001e38517235 */ /* 0x000fe20000000016 */
[----:B------:R-:W-:Y:S01]  /*1c550*/  HFMA2 R82, R70, R30, R23 ;  /* 0x0000001e46527231 */ /* 0x000fe20000000017 */
[----:B------:R-:W-:Y:S01]  /*1c560*/  HFMA2.MMA R5, R80, R112, R5 ;  /* 0x0000007050057235 */ /* 0x000fe20000000005 */
[-C--:B------:R-:W-:Y:S01]  /*1c570*/  HFMA2 R29, R69, R31.reuse, R29 ;  /* 0x0000001f451d7231 */ /* 0x080fe2000000001d */
[----:B------:R-:W2:Y:S01]  /*1c580*/  LDS.128 R20, [UR5+0x280] ;  /* 0x00028005ff147984 */ /* 0x000ea20008000c00 */
        /* <DEDUP_REMOVED lines=8> */
[----:B------:R-:W-:Y:S01]  /*1c610*/  HFMA2 R10, R79, R111, R10 ;  /* 0x0000006f4f0a7231 */ /* 0x000fe2000000000a */
[----:B------:R-:W-:Y:S01]  /*1c620*/  HFMA2.MMA R30, R60, R16, R30 ;  /* 0x000000103c1e7235 */ /* 0x000fe2000000001e */
[----:B------:R-:W-:-:S04]  /*1c630*/  HFMA2 R82, R43, R18, R82 ;  /* 0x000000122b527231 */ /* 0x000fc80000000052 */
[-C--:B------:R-:W-:Y:S01]  /*1c640*/  HFMA2 R84, R37, R19.reuse, R82 ;  /* 0x0000001325547231 */ /* 0x080fe20000000052 */
[-C--:B------:R-:W-:Y:S02]  /*1c650*/  HFMA2.MMA R28, R50, R17.reuse, R28 ;  /* 0x00000011321c7235 */ /* 0x080fe4000000001c */
[----:B------:R-:W-:Y:S01]  /*1c660*/  HFMA2.MMA R30, R48, R17, R30 ;  /* 0x00000011301e7235 */ /* 0x000fe2000000001e */
[----:B------:R-:W-:Y:S02]  /*1c670*/  HFMA2 R17, R45, R18, R29 ;  /* 0x000000122d117231 */ /* 0x000fe4000000001d */
[----:B------:R-:W-:Y:S02]  /*1c680*/  HADD2 R84, R84.H0_H0, R84.H1_H1 ;  /* 0x3000005454547230 */ /* 0x000fe40000000800 */
[----:B------:R-:W-:Y:S01]  /*1c690*/  HFMA2 R17, R41, R19, R17 ;  /* 0x0000001329117231 */ /* 0x000fe20000000011 */
[-C--:B------:R-:W-:Y:S02]  /*1c6a0*/  HFMA2.MMA R16, R46, R18.reuse, R28 ;  /* 0x000000122e107235 */ /* 0x080fe4000000001c */
[----:B------:R-:W-:Y:S01]  /*1c6b0*/  HFMA2.MMA R81, R44, R18, R30 ;  /* 0x000000122c517235 */ /* 0x000fe2000000001e */
[----:B------:R-:W-:Y:S01]  /*1c6c0*/  HADD2 R82, R17.H0_H0, R17.H1_H1 ;  /* 0x3000001111527230 */ /* 0x000fe20000000800 */
[-C--:B0-----:R-:W-:Y:S01]  /*1c6d0*/  HFMA2.MMA R17, R64, R24.reuse, RZ ;  /* 0x0000001840117235 */ /* 0x081fe200000000ff */
[----:B------:R-:W0:Y:S01]  /*1c6e0*/  LDS.128 R28, [UR5+0x300] ;  /* 0x00030005ff1c7984 */ /* 0x000e220008000c00 */
[----:B------:R-:W-:-:S02]  /*1c6f0*/  HFMA2.MMA R18, R52, R24, RZ ;  /* 0x0000001834127235 */ /* 0x000fc400000000ff */
[-C--:B------:R-:W-:Y:S02]  /*1c700*/  HFMA2.MMA R16, R42, R19.reuse, R16 ;  /* 0x000000132a107235 */ /* 0x080fe40000000010 */
[----:B------:R-:W-:Y:S01]  /*1c710*/  HFMA2.MMA R83, R40, R19, R81 ;  /* 0x0000001328537235 */ /* 0x000fe20000000051 */
[----:B------:R-:W-:Y:S01]  /*1c720*/  HFMA2 R19, R65, R24, RZ.H0_H0 ;  /* 0x0000001841137231 */ /* 0x000fe200000400ff */
[-C--:B------:R-:W-:Y:S02]  /*1c730*/  HFMA2.MMA R85, R54, R25.reuse, R17 ;  /* 0x0000001936557235 */ /* 0x080fe40000000011 */
[----:B------:R-:W-:-:S04]  /*1c740*/  HFMA2.MMA R86, R51, R25, R18 ;  /* 0x0000001933567235 */ /* 0x000fc80000000012 */
[----:B------:R-:W-:Y:S02]  /*1c750*/  HADD2 R81, R16.H0_H0, R16.H1_H1 ;  /* 0x3000001010517230 */ /* 0x000fe40000000800 */
[----:B------:R-:W-:Y:S01]  /*1c760*/  HFMA2 R16, R53, R24, RZ.H0_H0 ;  /* 0x0000001835107231 */ /* 0x000fe200000400ff */
[-C--:B------:R-:W-:Y:S01]  /*1c770*/  HFMA2.MMA R85, R57, R26.reuse, R85 ;  /* 0x0000001a39557235 */ /* 0x080fe20000000055 */
[----:B------:R-:W-:Y:S01]  /*1c780*/  HADD2 R83, R83.H0_H0, R83.H1_H1 ;  /* 0x3000005353537230 */ /* 0x000fe20000000800 */
        /* <DEDUP_REMOVED lines=10> */
[----:B------:R-:W1:Y:S01]  /*1c830*/  LDS.128 R16, [UR5+0x210] ;  /* 0x00021005ff107984 */ /* 0x000e620008000c00 */
[----:B------:R-:W-:Y:S01]  /*1c840*/  HFMA2 R91, R66, R27, R25 ;  /* 0x0000001b425b7231 */ /* 0x000fe20000000019 */
[-C--:B--2---:R-:W-:Y:S01]  /*1c850*/  HFMA2.MMA R27, R64, R20.reuse, RZ ;  /* 0x00000014401b7235 */ /* 0x084fe200000000ff */
        /* <DEDUP_REMOVED lines=9> */
[----:B------:R-:W-:Y:S01]  /*1c8f0*/  HFMA2 R20, R70, R22, R20 ;  /* 0x0000001646147231 */ /* 0x000fe20000000014 */
[-C--:B0-----:R-:W-:Y:S01]  /*1c900*/  HFMA2.MMA R52, R52, R28.reuse, RZ ;  /* 0x0000001c34347235 */ /* 0x081fe200000000ff */
[-C--:B------:R-:W-:Y:S01]  /*1c910*/  HFMA2 R87, R68, R23.reuse, R87 ;  /* 0x0000001744577231 */ /* 0x080fe20000000057 */
[----:B------:R-:W-:Y:S01]  /*1c920*/  HFMA2.MMA R64, R64, R28, RZ ;  /* 0x0000001c40407235 */ /* 0x000fe200000000ff */
[----:B------:R-:W-:Y:S01]  /*1c930*/  HFMA2 R88, R66, R23, R20 ;  /* 0x0000001742587231 */ /* 0x000fe20000000014 */
[-C--:B------:R-:W-:Y:S01]  /*1c940*/  HFMA2.MMA R86, R57, R22.reuse, R27 ;  /* 0x0000001639567235 */ /* 0x080fe2000000001b */
[-C--:B------:R-:W-:Y:S01]  /*1c950*/  HFMA2 R53, R53, R28.reuse, RZ.H0_H0 ;  /* 0x0000001c35357231 */ /* 0x080fe200000400ff */
[----:B------:R-:W-:Y:S01]  /*1c960*/  HFMA2.MMA R85, R56, R22, R25 ;  /* 0x0000001638557235 */ /* 0x000fe20000000019 */
[----:B------:R-:W-:Y:S01]  /*1c970*/  HFMA2 R65, R65, R28, RZ.H0_H0 ;  /* 0x0000001c41417231 */ /* 0x000fe200000400ff */
[----:B------:R-:W0:Y:S01]  /*1c980*/  LDS.128 R24, [UR5+0x290] ;  /* 0x00029005ff187984 */ /* 0x000e220008000c00 */
        /* <DEDUP_REMOVED lines=8> */
[----:B------:R-:W2:Y:S01]  /*1ca10*/  LDS.128 R20, [UR5+0x310] ;  /* 0x00031005ff147984 */ /* 0x000ea20008000c00 */
[-C--:B------:R-:W-:Y:S01]  /*1ca20*/  HFMA2.MMA R28, R56, R30.reuse, R28 ;  /* 0x0000001e381c7235 */ /* 0x080fe2000000001c */
[-C--:B------:R-:W-:Y:S01]  /*1ca30*/  HFMA2 R68, R68, R31.reuse, R53 ;  /* 0x0000001f44447231 */ /* 0x080fe20000000035 */
[----:B------:R-:W-:Y:S01]  /*1ca40*/  HFMA2.MMA R64, R57, R30, R64 ;  /* 0x0000001e39407235 */ /* 0x000fe20000000040 */
[----:B------:R-:W-:Y:S01]  /*1ca50*/  HFMA2 R29, R66, R31, R29 ;  /* 0x0000001f421d7231 */ /* 0x000fe2000000001d */
[----:B------:R-:W-:Y:S01]  /*1ca60*/  UIADD3 UR5, UR5, 0x20, URZ ;  /* 0x0000002005057890 */ /* 0x000fe2000fffe03f */
[----:B------:R-:W-:-:S03]  /*1ca70*/  HFMA2 R12, R83, R111, R12 ;  /* 0x0000006f530c7231 */ /* 0x000fc6000000000c */
[----:B------:R-:W-:Y:S01]  /*1ca80*/  HFMA2.MMA R30, R67, R31, R28 ;  /* 0x0000001f431e7235 */ /* 0x000fe2000000001c */
[-C--:B-1----:R-:W-:Y:S01]  /*1ca90*/  HFMA2 R89, R61, R16.reuse, R89 ;  /* 0x000000103d597231 */ /* 0x082fe20000000059 */
[----:B------:R-:W-:Y:S01]  /*1caa0*/  HFMA2.MMA R92, R62, R16, R92 ;  /* 0x000000103e5c7235 */ /* 0x000fe2000000005c */
[----:B------:R-:W-:Y:S01]  /*1cab0*/  HFMA2 R91, R58, R16, R91 ;  /* 0x000000103a5b7231 */ /* 0x000fe2000000005b */
[----:B------:R-:W-:Y:S01]  /*1cac0*/  HFMA2.MMA R69, R69, R31, R64 ;  /* 0x0000001f45457235 */ /* 0x000fe20000000040 */
[-C--:B------:R-:W-:Y:S01]  /*1cad0*/  HFMA2 R89, R49, R17.reuse, R89 ;  /* 0x0000001131597231 */ /* 0x080fe20000000059 */
[----:B------:R-:W-:Y:S01]  /*1cae0*/  HFMA2.MMA R90, R60, R16, R90 ;  /* 0x000000103c5a7235 */ /* 0x000fe2000000005a */
[----:B------:R-:W-:Y:S02]  /*1caf0*/  HFMA2 R91, R47, R17, R91 ;  /* 0x000000112f5b7231 */ /* 0x000fe4000000005b */
[-C--:B------:R-:W-:Y:S01]  /*1cb00*/  HFMA2 R89, R45, R18.reuse, R89 ;  /* 0x000000122d597231 */ /* 0x080fe20000000059 */
[----:B------:R-:W-:Y:S01]  /*1cb10*/  HFMA2.MMA R92, R50, R17, R92 ;  /* 0x00000011325c7235 */ /* 0x000fe2000000005c */
[----:B------:R-:W-:-:S03]  /*1cb20*/  HFMA2 R91, R43, R18, R91 ;  /* 0x000000122b5b7231 */ /* 0x000fc6000000005b */
[----:B------:R-:W-:Y:S01]  /*1cb30*/  HFMA2.MMA R90, R48, R17, R90 ;  /* 0x00000011305a7235 */ /* 0x000fe2000000005a */
[----:B------:R-:W-:-:S03]  /*1cb40*/  HFMA2 R17, R41, R19, R89 ;  /* 0x0000001329117231 */ /* 0x000fc60000000059 */
[----:B------:R-:W-:Y:S01]  /*1cb50*/  HFMA2.MMA R92, R46, R18, R92 ;  /* 0x000000122e5c7235 */ /* 0x000fe2000000005c */
[----:B------:R-:W-:Y:S01]  /*1cb60*/  HADD2 R17, R17.H0_H0, R17.H1_H1 ;  /* 0x3000001111117230 */ /* 0x000fe20000000800 */
[-C--:B0-----:R-:W-:Y:S01]  /*1cb70*/  HFMA2.MMA R87, R62, R24.reuse, R87 ;  /* 0x000000183e577235 */ /* 0x081fe20000000057 */
[-C--:B------:R-:W-:Y:S01]  /*1cb80*/  HFMA2 R86, R61, R24.reuse, R86 ;  /* 0x000000183d567231 */ /* 0x080fe20000000056 */
[----:B------:R-:W-:Y:S01]  /*1cb90*/  HFMA2.MMA R85, R60, R24, R85 ;  /* 0x000000183c557235 */ /* 0x000fe20000000055 */
[C---:B------:R-:W-:Y:S01]  /*1cba0*/  HFMA2 R88, R58.reuse, R24, R88 ;  /* 0x000000183a587231 */ /* 0x040fe20000000058 */
[----:B------:R-:W-:Y:S01]  /*1cbb0*/  HFMA2.MMA R90, R44, R18, R90 ;  /* 0x000000122c5a7235 */ /* 0x000fe2000000005a */
[-C--:B------:R-:W-:Y:S01]  /*1cbc0*/  HFMA2 R86, R49, R25.reuse, R86 ;  /* 0x0000001931567231 */ /* 0x080fe20000000056 */
[----:B------:R-:W-:Y:S01]  /*1cbd0*/  HFMA2.MMA R16, R42, R19, R92 ;  /* 0x000000132a107235 */ /* 0x000fe2000000005c */
[----:B------:R-:W-:Y:S01]  /*1cbe0*/  HFMA2 R88, R47, R25, R88 ;  /* 0x000000192f587231 */ /* 0x000fe20000000058 */
[-C--:B------:R-:W-:Y:S01]  /*1cbf0*/  HFMA2.MMA R87, R50, R25.reuse, R87 ;  /* 0x0000001932577235 */ /* 0x080fe20000000057 */
[-C--:B--2---:R-:W-:Y:S01]  /*1cc00*/  HFMA2 R69, R61, R20.reuse, R69 ;  /* 0x000000143d457231 */ /* 0x084fe20000000045 */
[----:B------:R-:W-:Y:S01]  /*1cc10*/  HFMA2.MMA R85, R48, R25, R85 ;  /* 0x0000001930557235 */ /* 0x000fe20000000055 */
[----:B------:R-:W-:Y:S01]  /*1cc20*/  HFMA2 R29, R58, R20, R29 ;  /* 0x000000143a1d7231 */ /* 0x000fe2000000001d */
[-C--:B------:R-:W-:Y:S01]  /*1cc30*/  HFMA2.MMA R25, R62, R20.reuse, R68 ;  /* 0x000000143e197235 */ /* 0x080fe20000000044 */
[-C--:B------:R-:W-:Y:S01]  /*1cc40*/  HFMA2 R69, R49, R21.reuse, R69 ;  /* 0x0000001531457231 */ /* 0x080fe20000000045 */
[----:B------:R-:W-:Y:S01]  /*1cc50*/  HFMA2.MMA R24, R60, R20, R30 ;  /* 0x000000143c187235 */ /* 0x000fe2000000001e */
[----:B------:R-:W-:Y:S01]  /*1cc60*/  HFMA2 R29, R47, R21, R29 ;  /* 0x000000152f1d7231 */ /* 0x000fe2000000001d */
[-C--:B------:R-:W-:Y:S01]  /*1cc70*/  HFMA2.MMA R87, R46, R26.reuse, R87 ;  /* 0x0000001a2e577235 */ /* 0x080fe20000000057 */
[C---:B------:R-:W-:Y:S01]  /*1cc80*/  HFMA2 R86, R45.reuse, R26, R86 ;  /* 0x0000001a2d567231 */ /* 0x040fe20000000056 */
[----:B------:R-:W-:Y:S01]  /*1cc90*/  HFMA2.MMA R85, R44, R26, R85 ;  /* 0x0000001a2c557235 */ /* 0x000fe20000000055 */
[----:B------:R-:W-:Y:S01]  /*1cca0*/  HFMA2 R69, R45, R22, R69 ;  /* 0x000000162d457231 */ /* 0x000fe20000000045 */
[-C--:B------:R-:W-:Y:S01]  /*1ccb0*/  HFMA2.MMA R25, R50, R21.reuse, R25 ;  /* 0x0000001532197235 */ /* 0x080fe20000000019 */
[C---:B------:R-:W-:Y:S01]  /*1ccc0*/  HFMA2 R88, R43.reuse, R26, R88 ;  /* 0x0000001a2b587231 */ /* 0x040fe20000000058 */
[----:B------:R-:W-:Y:S01]  /*1ccd0*/  HFMA2.MMA R24, R48, R21, R24 ;  /* 0x0000001530187235 */ /* 0x000fe20000000018 */
[----:B------:R-:W-:Y:S01]  /*1cce0*/  HFMA2 R29, R43, R22, R29 ;  /* 0x000000162b1d7231 */ /* 0x000fe2000000001d */
[----:B------:R-:W-:Y:S01]  /*1ccf0*/  HFMA2.MMA R87, R42, R27, R87 ;  /* 0x0000001b2a577235 */ /* 0x000fe20000000057 */
[C---:B------:R-:W-:Y:S01]  /*1cd00*/  HFMA2 R86, R41.reuse, R27, R86 ;  /* 0x0000001b29567231 */ /* 0x040fe20000000056 */
[----:B------:R-:W-:Y:S01]  /*1cd10*/  HFMA2.MMA R18, R40, R19, R90 ;  /* 0x0000001328127235 */ /* 0x000fe2000000005a */
[----:B------:R-:W-:Y:S01]  /*1cd20*/  HFMA2 R69, R41, R23, R69 ;  /* 0x0000001729457231 */ /* 0x000fe20000000045 */
[-C--:B------:R-:W-:Y:S01]  /*1cd30*/  HFMA2.MMA R21, R46, R22.reuse, R25 ;  /* 0x000000162e157235 */ /* 0x080fe20000000019 */
[C---:B------:R-:W-:Y:S01]  /*1cd40*/  HFMA2 R19, R37.reuse, R19, R91 ;  /* 0x0000001325137231 */ /* 0x040fe2000000005b */
[----:B------:R-:W-:Y:S01]  /*1cd50*/  HFMA2.MMA R20, R44, R22, R24 ;  /* 0x000000162c147235 */ /* 0x000fe20000000018 */
[C---:B------:R-:W-:Y:S01]  /*1cd60*/  HFMA2 R88, R37.reuse, R27, R88 ;  /* 0x0000001b25587231 */ /* 0x040fe20000000058 */
[----:B------:R-:W-:Y:S01]  /*1cd70*/  HFMA2.MMA R85, R40, R27, R85 ;  /* 0x0000001b28557235 */ /* 0x000fe20000000055 */
[----:B------:R-:W-:-:S02]  /*1cd80*/  HFMA2 R29, R37, R23, R29 ;  /* 0x00000017251d7231 */ /* 0x000fc4000000001d */
[----:B------:R-:W-:Y:S01]  /*1cd90*/  HADD2 R16, R16.H0_H0, R16.H1_H1 ;  /* 0x3000001010107230 */ /* 0x000fe20000000800 */
[-C--:B------:R-:W-:Y:S01]  /*1cda0*/  HFMA2.MMA R21, R42, R23.reuse, R21 ;  /* 0x000000172a157235 */ /* 0x080fe20000000015 */
[----:B------:R-:W-:Y:S01]  /*1cdb0*/  HADD2 R87, R87.H0_H0, R87.H1_H1 ;  /* 0x3000005757577230 */ /* 0x000fe20000000800 */
[----:B------:R-:W-:Y:S01]  /*1cdc0*/  HFMA2.MMA R20, R40, R23, R20 ;  /* 0x0000001728147235 */ /* 0x000fe20000000014 */
[----:B------:R-:W-:Y:S01]  /*1cdd0*/  HADD2 R86, R86.H0_H0, R86.H1_H1 ;  /* 0x3000005656567230 */ /* 0x000fe20000000800 */
[----:B------:R-:W-:Y:S01]  /*1cde0*/  PRMT R16, R16, 0x5410, R17 ;  /* 0x0000541010107816 */ /* 0x000fe20000000011 */
[----:B------:R-:W-:Y:S02]  /*1cdf0*/  HADD2 R69, R69.H0_H0, R69.H1_H1 ;  /* 0x3000004545457230 */ /* 0x000fe40000000800 */
[----:B------:R-:W-:Y:S01]  /*1ce00*/  HADD2 R18, R18.H0_H0, R18.H1_H1 ;  /* 0x3000001212127230 */ /* 0x000fe20000000800 */
[----:B------:R-:W-:Y:S01]  /*1ce10*/  PRMT R87, R87, 0x5410, R86 ;  /* 0x0000541057577816 */ /* 0x000fe20000000056 */
[----:B------:R-:W-:Y:S01]  /*1ce20*/  HADD2 R19, R19.H0_H0, R19.H1_H1 ;  /* 0x3000001313137230 */ /* 0x000fe20000000800 */
[----:B------:R-:W-:Y:S01]  /*1ce30*/  HFMA2.MMA R0, R16, R112, R0 ;  /* 0x0000007010007235 */ /* 0x000fe20000000000 */
[----:B------:R-:W-:-:S02]  /*1ce40*/  HADD2 R21, R21.H0_H0, R21.H1_H1 ;  /* 0x3000001515157230 */ /* 0x000fc40000000800 */
[----:B------:R-:W-:Y:S01]  /*1ce50*/  HADD2 R85, R85.H0_H0, R85.H1_H1 ;  /* 0x3000005555557230 */ /* 0x000fe20000000800 */
[----:B------:R-:W-:Y:S01]  /*1ce60*/  PRMT R18, R18, 0x5410, R19 ;  /* 0x0000541012127816 */ /* 0x000fe20000000013 */
[----:B------:R-:W-:Y:S01]  /*1ce70*/  HADD2 R88, R88.H0_H0, R88.H1_H1 ;  /* 0x3000005858587230 */ /* 0x000fe20000000800 */
[----:B------:R-:W-:Y:S01]  /*1ce80*/  PRMT R21, R21, 0x5410, R69 ;  /* 0x0000541015157816 */ /* 0x000fe20000000045 */
[----:B------:R-:W-:Y:S01]  /*1ce90*/  HADD2 R20, R20.H0_H0, R20.H1_H1 ;  /* 0x3000001414147230 */ /* 0x000fe20000000800 */
[-C--:B------:R-:W-:Y:S01]  /*1cea0*/  HFMA2.MMA R11, R87, R112.reuse, R11 ;  /* 0x00000070570b7235 */ /* 0x080fe2000000000b */
[----:B------:R-:W-:Y:S01]  /*1ceb0*/  HADD2 R29, R29.H0_H0, R29.H1_H1 ;  /* 0x3000001d1d1d7230 */ /* 0x000fe20000000800 */
[----:B------:R-:W-:Y:S01]  /*1cec0*/  PRMT R85, R85, 0x5410, R88 ;  /* 0x0000541055557816 */ /* 0x000fe20000000058 */
[-C--:B------:R-:W-:Y:S01]  /*1ced0*/  HFMA2 R9, R18, R111.reuse, R9 ;  /* 0x0000006f12097231 */ /* 0x080fe20000000009 */
[----:B------:R-:W-:Y:S02]  /*1cee0*/  HFMA2.MMA R6, R21, R112, R6 ;  /* 0x0000007015067235 */ /* 0x000fe40000000006 */
[----:B------:R-:W-:Y:S01]  /*1cef0*/  PRMT R20, R20, 0x5410, R29 ;  /* 0x0000541014147816 */ /* 0x000fe2000000001d */
[----:B------:R-:W-:-:S04]  /*1cf00*/  HFMA2 R4, R85, R111, R4 ;  /* 0x0000006f55047231 */ /* 0x000fc80000000004 */
[----:B------:R-:W-:Y:S01]  /*1cf10*/  HFMA2 R7, R20, R111, R7 ;  /* 0x0000006f14077231 */ /* 0x000fe20000000007 */
[----:B------:R-:W-:Y:S06]  /*1cf20*/  @!P0 BRA P1, `(.L_x_3210) ;  /* 0xffffffe4006c8947 */ /* 0x000fec000083ffff */
.L_x_3209:
        /* <DEDUP_REMOVED lines=9> */
.L_x_3214:
[----:B------:R-:W0:Y:S02]  /*1cfc0*/  LDS R16, [R14] ;  /* 0x000000000e107984 */ /* 0x000e240000000800 */
[----:B0-----:R-:W-:-:S06]  /*1cfd0*/  HADD2 R17, R16, R19 ;  /* 0x0000001310117230 */ /* 0x001fcc0000000000 */
[----:B------:R-:W0:Y:S02]  /*1cfe0*/  ATOMS.CAST.SPIN R17, [R14], R16, R17 ;  /* 0x000000100e11738d */ /* 0x000e240001800011 */
[----:B0-----:R-:W-:-:S13]  /*1cff0*/  ISETP.EQ.U32.AND P0, PT, R17, 0x1, PT ;  /* 0x000000011100780c */ /* 0x001fda0003f02070 */
[----:B------:R-:W-:Y:S05]  /*1d000*/  @!P0 BRA `(.L_x_3214) ;  /* 0xfffffffc00ec8947 */ /* 0x000fea000383ffff */
[----:B------:R-:W-:Y:S05]  /*1d010*/  BRA `(.L_x_3212) ;  /* 0x00000000000c7947 */ /* 0x000fea0003800000 */
.L_x_3213:
[----:B------:R-:W2:Y:S02]  /*1d020*/  LD.E R13, desc[UR8][R32.64] ;  /* 0x00000008200d7980 */ /* 0x000ea4000c101900 */
[----:B--2---:R-:W-:-:S05]  /*1d030*/  IADD3 R13, R19, R13, RZ ;  /* 0x0000000d130d7210 */ /* 0x004fca0007ffe0ff */
[----:B------:R0:W-:Y:S02]  /*1d040*/  ST.E desc[UR8][R32.64], R13 ;  /* 0x0000000d20007985 */ /* 0x0001e4000c101908 */
.L_x_3212:
[----:B------:R-:W-:Y:S05]  /*1d050*/  BSYNC B0 ;  /* 0x0000000000007941 */ /* 0x000fea0003800000 */
.L_x_3211:
        /* <DEDUP_REMOVED lines=9> */
.L_x_3218:
[----:B------:R-:W1:Y:S02]  /*1d0f0*/  LDS R18, [R14+0x4] ;  /* 0x000004000e127984 */ /* 0x000e640000000800 */
[----:B-1----:R-:W-:-:S10]  /*1d100*/  HFMA2.MMA R19, R18, 1, 1, R21 ;  /* 0x3c003c0012137835 */ /* 0x002fd40000000015 */
[----:B------:R-:W1:Y:S02]  /*1d110*/  ATOMS.CAST.SPIN R19, [R14+0x4], R18, R19 ;  /* 0x000004120e13738d */ /* 0x000e640001800013 */
[----:B-1----:R-:W-:-:S13]  /*1d120*/  ISETP.EQ.U32.AND P0, PT, R19, 0x1, PT ;  /* 0x000000011300780c */ /* 0x002fda0003f02070 */
[----:B------:R-:W-:Y:S05]  /*1d130*/  @!P0 BRA `(.L_x_3218) ;  /* 0xfffffffc00ec8947 */ /* 0x000fea000383ffff */
[----:B------:R-:W-:Y:S05]  /*1d140*/  BRA `(.L_x_3216) ;  /* 0x00000000000c7947 */ /* 0x000fea0003800000 */
.L_x_3217:
[----:B0-----:R-:W2:Y:S02]  /*1d150*/  LD.E R13, desc[UR8][R32.64+0x4] ;  /* 0x00000408200d7980 */ /* 0x001ea4000c101900 */
[----:B--2---:R-:W-:-:S05]  /*1d160*/  IADD3 R13, R21, R13, RZ ;  /* 0x0000000d150d7210 */ /* 0x004fca0007ffe0ff */
[----:B------:R1:W-:Y:S02]  /*1d170*/  ST.E desc[UR8][R32.64+0x4], R13 ;  /* 0x0000040d20007985 */ /* 0x0003e4000c101908 */
.L_x_3216:
[----:B------:R-:W-:Y:S05]  /*1d180*/  BSYNC B0 ;  /* 0x0000000000007941 */ /* 0x000fea0003800000 */
.L_x_3215:
        /* <DEDUP_REMOVED lines=10> */
.L_x_3222:
[----:B------:R-:W0:Y:S02]  /*1d230*/  LDS R18, [R14] ;  /* 0x000000000e127984 */ /* 0x000e240000000800 */
[----:B0-----:R-:W-:-:S06]  /*1d240*/  HADD2 R19, R18, R13 ;  /* 0x0000000d12137230 */ /* 0x001fcc0000000000 */
[----:B------:R-:W0:Y:S02]  /*1d250*/  ATOMS.CAST.SPIN R19, [R14], R18, R19 ;  /* 0x000000120e13738d */ /* 0x000e240001800013 */
[----:B0-----:R-:W-:-:S13]  /*1d260*/  ISETP.EQ.U32.AND P0, PT, R19, 0x1, PT ;  /* 0x000000011300780c */ /* 0x001fda0003f02070 */
[----:B------:R-:W-:Y:S05]  /*1d270*/  @!P0 BRA `(.L_x_3222) ;  /* 0xfffffffc00ec8947 */ /* 0x000fea000383ffff */
[----:B------:R-:W-:Y:S05]  /*1d280*/  BRA `(.L_x_3220) ;  /* 0x00000000000c7947 */ /* 0x000fea0003800000 */
.L_x_3221:
[----:B------:R-:W2:Y:S02]  /*1d290*/  LD.E R2, desc[UR8][R32.64] ;  /* 0x0000000820027980 */ /* 0x000ea4000c101900 */
[----:B--2---:R-:W-:-:S05]  /*1d2a0*/  IADD3 R13, R13, R2, RZ ;  /* 0x000000020d0d7210 */ /* 0x004fca0007ffe0ff */
[----:B------:R0:W-:Y:S02]  /*1d2b0*/  ST.E desc[UR8][R32.64], R13 ;  /* 0x0000000d20007985 */ /* 0x0001e4000c101908 */
.L_x_3220:
[----:B------:R-:W-:Y:S05]  /*1d2c0*/  BSYNC B0 ;  /* 0x0000000000007941 */ /* 0x000fea0003800000 */
.L_x_3219:
[----:B------:R-:W-:-:S05]  /*1d2d0*/  IMAD.WIDE R14, R113, 0x2, R16 ;  /* 0x00000002710e7825 */ /* 0x000fca00078e0210 */
[----:B------:R1:W-:Y:S01]  /*1d2e0*/  ATOM.E.ADD.F16x2.RN.STRONG.GPU P0, RZ, desc[UR8][R14.64], R21 ;  /* 0x000000150eff79a2 */ /* 0x0003e2000810e1c8 */
[----:B------:R-:W-:Y:S04]  /*1d2f0*/  BSSY B0, `(.L_x_3223) ;  /* 0x000000e000007945 */ /* 0x000fe80003800000 */
[----:B-1----:R-:W-:Y:S05]  /*1d300*/  @P0 BRA `(.L_x_3224) ;  /* 0x0000000000300947 */ /* 0x002fea0003800000 */
[----:B------:R-:W1:Y:S02]  /*1d310*/  QSPC.E.S P0, RZ, [R14] ;  /* 0x000000000eff73aa */ /* 0x000e640000000500 */
[----:B-1----:R-:W-:Y:S05]  /*1d320*/  @!P0 BRA `(.L_x_3225) ;  /* 0x00000000001c8947 */ /* 0x002fea0003800000 */
[----:B------:R-:W-:-:S07]  /*1d330*/  MOV R14, R14 ;  /* 0x0000000e000e7202 */ /* 0x000fce0000000f00 */
.L_x_3226:
[----:B------:R-:W1:Y:S02]  /*1d340*/  LDS R16, [R14] ;  /* 0x000000000e107984 */ /* 0x000e640000000800 */
[----:B-1----:R-:W-:-:S10]  /*1d350*/  HFMA2.MMA R17, R16, 1, 1, R21 ;  /* 0x3c003c0010117835 */ /* 0x002fd40000000015 */
[----:B------:R-:W1:Y:S02]  /*1d360*/  ATOMS.CAST.SPIN R17, [R14], R16, R17 ;  /* 0x000000100e11738d */ /* 0x000e640001800011 */
[----:B-1----:R-:W-:-:S13]  /*1d370*/  ISETP.EQ.U32.AND P0, PT, R17, 0x1, PT ;  /* 0x000000011100780c */ /* 0x002fda0003f02070 */
[----:B------:R-:W-:Y:S05]  /*1d380*/  @!P0 BRA `(.L_x_3226) ;  /* 0xfffffffc00ec8947 */ /* 0x000fea000383ffff */
[----:B------:R-:W-:Y:S05]  /*1d390*/  BRA `(.L_x_3224) ;  /* 0x00000000000c7947 */ /* 0x000fea0003800000 */
.L_x_3225:
[----:B------:R-:W0:Y:S02]  /*1d3a0*/  LD.E R2, desc[UR8][R14.64] ;  /* 0x000000080e027980 */ /* 0x000e24000c101900 */
[----:B0-----:R-:W-:-:S05]  /*1d3b0*/  IADD3 R13, R21, R2, RZ ;  /* 0x00000002150d7210 */ /* 0x001fca0007ffe0ff */
[----:B------:R1:W-:Y:S02]  /*1d3c0*/  ST.E desc[UR8][R14.64], R13 ;  /* 0x0000000d0e007985 */ /* 0x0003e4000c101908 */
.L_x_3224:
[----:B------:R-:W-:Y:S05]  /*1d3d0*/  BSYNC B0 ;  /* 0x0000000000007941 */ /* 0x000fea0003800000 */
.L_x_3223:
[----:B------:R-:W-:-:S04]  /*1d3e0*/  IMAD.WIDE R18, R113, 0x2, R32 ;  /* 0x0000000271127825 */ /* 0x000fc800078e0220 */
[----:B------:R-:W-:-:S05]  /*1d3f0*/  HMUL2 R5, R5, RZ.H0_H0 ;  /* 0x200000ff05057232 */ /* 0x000fca0000000000 */
[----:B------:R2:W-:Y:S01]  /*1d400*/  ATOM.E.ADD.F16x2.RN.STRONG.GPU P0, RZ, desc[UR8][R18.64], R5 ;  /* 0x0000000512ff79a2 */ /* 0x0005e2000810e1c8 */
[----:B------:R-:W-:Y:S01]  /*1d410*/  BSSY B0, `(.L_x_3227) ;  /* 0x0000010000007945 */ /* 0x000fe20003800000 */
[----:B01----:R-:W-:-:S03]  /*1d420*/  HFMA2.MMA R13, R10, RZ, -RZ ;  /* 0x000000ff0a0d7235 */ /* 0x003fc600001000ff */
[----:B--2---:R-:W-:Y:S08]  /*1d430*/  @P0 BRA `(.L_x_3228) ;  /* 0x0000000000340947 */ /* 0x004ff00003800000 */
[----:B------:R-:W0:Y:S02]  /*1d440*/  QSPC.E.S P0, RZ, [R18] ;  /* 0x0000000012ff73aa */ /* 0x000e240000000500 */
[----:B0-----:R-:W-:Y:S05]  /*1d450*/  @!P0 BRA `(.L_x_3229) ;  /* 0x0000000000208947 */ /* 0x001fea0003800000 */
[----:B------:R-:W-:-:S04]  /*1d460*/  MOV R14, R18 ;  /* 0x00000012000e7202 */ /* 0x000fc80000000f00 */
[----:B------:R-:W-:-:S07]  /*1d470*/  MOV R14, R14 ;  /* 0x0000000e000e7202 */ /* 0x000fce0000000f00 */
.L_x_3230:
[----:B------:R-:W0:Y:S02]  /*1d480*/  LDS R16, [R14] ;  /* 0x000000000e107984 */ /* 0x000e240000000800 */
[----:B0-----:R-:W-:-:S06]  /*1d490*/  HADD2 R17, R16, R5 ;  /* 0x0000000510117230 */ /* 0x001fcc0000000000 */
[----:B------:R-:W0:Y:S02]  /*1d4a0*/  ATOMS.CAST.SPIN R17, [R14], R16, R17 ;  /* 0x000000100e11738d */ /* 0x000e240001800011 */
[----:B0-----:R-:W-:-:S13]  /*1d4b0*/  ISETP.EQ.U32.AND P0, PT, R17, 0x1, PT ;  /* 0x000000011100780c */ /* 0x001fda0003f02070 */
[----:B------:R-:W-:Y:S05]  /*1d4c0*/  @!P0 BRA `(.L_x_3230) ;  /* 0xfffffffc00ec8947 */ /* 0x000fea000383ffff */
[----:B------:R-:W-:Y:S05]  /*1d4d0*/  BRA `(.L_x_3228) ;  /* 0x00000000000c7947 */ /* 0x000fea0003800000 */
.L_x_3229:
[----:B------:R-:W2:Y:S02]  /*1d4e0*/  LD.E R2, desc[UR8][R18.64] ;  /* 0x0000000812027980 */ /* 0x000ea4000c101900 */
[----:B--2---:R-:W-:-:S05]  /*1d4f0*/  IADD3 R5, R5, R2, RZ ;  /* 0x0000000205057210 */ /* 0x004fca0007ffe0ff */
[----:B------:R0:W-:Y:S02]  /*1d500*/  ST.E desc[UR8][R18.64], R5 ;  /* 0x0000000512007985 */ /* 0x0001e4000c101908 */
.L_x_3228:
[----:B------:R-:W-:Y:S05]  /*1d510*/  BSYNC B0 ;  /* 0x0000000000007941 */ /* 0x000fea0003800000 */
.L_x_3227:
[----:B------:R-:W-:Y:S01]  /*1d520*/  HFMA2.MMA R14, -RZ, RZ, 0, 2.384185791015625e-07 ;  /* 0x00000004ff0e7435 */ /* 0x000fe200000001ff */
[----:B------:R-:W-:-:S09]  /*1d530*/  MOV R15, 0x0 ;  /* 0x00000000000f7802 */ /* 0x000fd20000000f00 */
[----:B------:R-:W-:-:S03]  /*1d540*/  IMAD.WIDE R14, R113, 0x2, R14 ;  /* 0x00000002710e7825 */ /* 0x000fc600078e020e */
        /* <DEDUP_REMOVED lines=8> */
.L_x_3234:
[----:B------:R-:W1:Y:S02]  /*1d5d0*/  LDS R20, [R16] ;  /* 0x0000000010147984 */ /* 0x000e640000000800 */
[----:B-1----:R-:W-:-:S06]  /*1d5e0*/  HADD2 R21, R20, R13 ;  /* 0x0000000d14157230 */ /* 0x002fcc0000000000 */
[----:B------:R-:W1:Y:S02]  /*1d5f0*/  ATOMS.CAST.SPIN R21, [R16], R20, R21 ;  /* 0x000000141015738d */ /* 0x000e640001800015 */
[----:B-1----:R-:W-:-:S13]  /*1d600*/  ISETP.EQ.U32.AND P0, PT, R21, 0x1, PT ;  /* 0x000000011500780c */ /* 0x002fda0003f02070 */
[----:B------:R-:W-:Y:S05]  /*1d610*/  @!P0 BRA `(.L_x_3234) ;  /* 0xfffffffc00ec8947 */ /* 0x000fea000383ffff */
[----:B------:R-:W-:Y:S05]  /*1d620*/  BRA `(.L_x_3232) ;  /* 0x00000000000c7947 */ /* 0x000fea0003800000 */
.L_x_3233:
[----:B------:R-:W0:Y:S02]  /*1d630*/  LD.E R2, desc[UR8][R16.64] ;  /* 0x0000000810027980 */ /* 0x000e24000c101900 */
[----:B0-----:R-:W-:-:S05]  /*1d640*/  IADD3 R5, R13, R2, RZ ;  /* 0x000000020d057210 */ /* 0x001fca0007ffe0ff */
[----:B------:R1:W-:Y:S02]  /*1d650*/  ST.E desc[UR8][R16.64], R5 ;  /* 0x0000000510007985 */ /* 0x0003e4000c101908 */
.L_x_3232:
[----:B------:R-:W-:Y:S05]  /*1d660*/  BSYNC B0 ;  /* 0x0000000000007941 */ /* 0x000fea0003800000 */
.L_x_3231:
[----:B-1----:R-:W-:-:S04]  /*1d670*/  IMAD.WIDE R16, R113, 0x2, R18 ;  /* 0x0000000271107825 */ /* 0x002fc800078e0212 */
[----:B0-----:R-:W-:-:S05]  /*1d680*/  HMUL2 R5, R3, RZ.H0_H0 ;  /* 0x200000ff03057232 */ /* 0x001fca0000000000 */
        /* <DEDUP_REMOVED lines=8> */
.L_x_3238:
[----:B------:R-:W0:Y:S02]  /*1d710*/  LDS R12, [R2] ;  /* 0x00000000020c7984 */ /* 0x000e240000000800 */
[----:B0-----:R-:W-:-:S06]  /*1d720*/  HADD2 R13, R12, R5 ;  /* 0x000000050c0d7230 */ /* 0x001fcc0000000000 */
[----:B------:R-:W0:Y:S02]  /*1d730*/  ATOMS.CAST.SPIN R13, [R2], R12, R13 ;  /* 0x0000000c020d738d */ /* 0x000e24000180000d */
[----:B0-----:R-:W-:-:S13]  /*1d740*/  ISETP.EQ.U32.AND P0, PT, R13, 0x1, PT ;  /* 0x000000010d00780c */ /* 0x001fda0003f02070 */
[----:B------:R-:W-:Y:S05]  /*1d750*/  @!P0 BRA `(.L_x_3238) ;  /* 0xfffffffc00ec8947 */ /* 0x000fea000383ffff */
[----:B------:R-:W-:Y:S05]  /*1d760*/  BRA `(.L_x_3236) ;  /* 0x00000000000c7947 */ /* 0x000fea0003800000 */
.L_x_3237:
[----:B------:R-:W2:Y:S02]  /*1d770*/  LD.E R2, desc[UR8][R16.64] ;  /* 0x0000000810027980 */ /* 0x000ea4000c101900 */
[----:B--2---:R-:W-:-:S05]  /*1d780*/  IADD3 R3, R5, R2, RZ ;  /* 0x0000000205037210 */ /* 0x004fca0007ffe0ff */
[----:B------:R0:W-:Y:S02]  /*1d790*/  ST.E desc[UR8][R16.64], R3 ;  /* 0x0000000310007985 */ /* 0x0001e4000c101908 */
.L_x_3236:
[----:B------:R-:W-:Y:S05]  /*1d7a0*/  BSYNC B0 ;  /* 0x0000000000007941 */ /* 0x000fea0003800000 */
.L_x_3235:
        /* <DEDUP_REMOVED lines=8> */
.L_x_3242:
[----:B------:R-:W0:Y:S02]  /*1d830*/  LDS R12, [R2] ;  /* 0x00000000020c7984 */ /* 0x000e240000000800 */
[----:B0-----:R-:W-:-:S10]  /*1d840*/  HFMA2.MMA R13, R12, 1, 1, R21 ;  /* 0x3c003c000c0d7835 */ /* 0x001fd40000000015 */
[----:B------:R-:W0:Y:S02]  /*1d850*/  ATOMS.CAST.SPIN R13, [R2], R12, R13 ;  /* 0x0000000c020d738d */ /* 0x000e24000180000d */
[----:B0-----:R-:W-:-:S13]  /*1d860*/  ISETP.EQ.U32.AND P0, PT, R13, 0x1, PT ;  /* 0x000000010d00780c */ /* 0x001fda0003f02070 */
[----:B------:R-:W-:Y:S05]  /*1d870*/  @!P0 BRA `(.L_x_3242) ;  /* 0xfffffffc00ec8947 */ /* 0x000fea000383ffff */
[----:B------:R-:W-:Y:S05]  /*1d880*/  BRA `(.L_x_3240) ;  /* 0x00000000000c7947 */ /* 0x000fea0003800000 */
.L_x_3241:
[----:B------:R-:W2:Y:S02]  /*1d890*/  LD.E R5, desc[UR8][R2.64] ;  /* 0x0000000802057980 */ /* 0x000ea4000c101900 */
[----:B--2---:R-:W-:-:S05]  /*1d8a0*/  IADD3 R5, R21, R5, RZ ;  /* 0x0000000515057210 */ /* 0x004fca0007ffe0ff */
[----:B------:R0:W-:Y:S02]  /*1d8b0*/  ST.E desc[UR8][R2.64], R5 ;  /* 0x0000000502007985 */ /* 0x0001e4000c101908 */
.L_x_3240:
[----:B------:R-:W-:Y:S05]  /*1d8c0*/  BSYNC B0 ;  /* 0x0000000000007941 */ /* 0x000fea0003800000 */
.L_x_3239:
        /* <DEDUP_REMOVED lines=11> */
.L_x_3246:
[----:B------:R-:W0:Y:S02]  /*1d980*/  LDS R8, [R2] ;  /* 0x0000000002087984 */ /* 0x000e240000000800 */
[----:B0-----:R-:W-:-:S06]  /*1d990*/  HADD2 R9, R8, R5 ;  /* 0x0000000508097230 */ /* 0x001fcc0000000000 */
[----:B------:R-:W0:Y:S02]  /*1d9a0*/  ATOMS.CAST.SPIN R9, [R2], R8, R9 ;  /* 0x000000080209738d */ /* 0x000e240001800009 */
[----:B0-----:R-:W-:-:S13]  /*1d9b0*/  ISETP.EQ.U32.AND P0, PT, R9, 0x1, PT ;  /* 0x000000010900780c */ /* 0x001fda0003f02070 */
[----:B------:R-:W-:Y:S05]  /*1d9c0*/  @!P0 BRA `(.L_x_3246) ;  /* 0xfffffffc00ec8947 */ /* 0x000fea000383ffff */
[----:B------:R-:W-:Y:S05]  /*1d9d0*/  BRA `(.L_x_3244) ;  /* 0x00000000000c7947 */ /* 0x000fea0003800000 */
.L_x_3245:
[----:B------:R-:W2:Y:S02]  /*1d9e0*/  LD.E R0, desc[UR8][R12.64] ;  /* 0x000000080c007980 */ /* 0x000ea4000c101900 */
[----:B--2---:R-:W-:-:S05]  /*1d9f0*/  IADD3 R3, R5, R0, RZ ;  /* 0x0000000005037210 */ /* 0x004fca0007ffe0ff */
[----:B------:R0:W-:Y:S02]  /*1da00*/  ST.E desc[UR8][R12.64], R3 ;  /* 0x000000030c007985 */ /* 0x0001e4000c101908 */
.L_x_3244:
[----:B------:R-:W-:Y:S05]  /*1da10*/  BSYNC B0 ;  /* 0x0000000000007941 */ /* 0x000fea0003800000 */
.L_x_3243:
        /* <DEDUP_REMOVED lines=8> */
.L_x_3250:
[----:B------:R-:W0:Y:S02]  /*1daa0*/  LDS R8, [R2] ;  /* 0x0000000002087984 */ /* 0x000e240000000800 */
[----:B0-----:R-:W-:-:S10]  /*1dab0*/  HFMA2.MMA R9, R8, 1, 1, R19 ;  /* 0x3c003c0008097835 */ /* 0x001fd40000000013 */
[----:B------:R-:W0:Y:S02]  /*1dac0*/  ATOMS.CAST.SPIN R9, [R2], R8, R9 ;  /* 0x000000080209738d */ /* 0x000e240001800009 */
[----:B0-----:R-:W-:-:S13]  /*1dad0*/  ISETP.EQ.U32.AND P0, PT, R9, 0x1, PT ;  /* 0x000000010900780c */ /* 0x001fda0003f02070 */
[----:B------:R-:W-:Y:S05]  /*1dae0*/  @!P0 BRA `(.L_x_3250) ;  /* 0xfffffffc00ec8947 */ /* 0x000fea000383ffff */
[----:B------:R-:W-:Y:S05]  /*1daf0*/  BRA `(.L_x_3248) ;  /* 0x00000000000c7947 */ /* 0x000fea0003800000 */
.L_x_3249:
[----:B------:R-:W2:Y:S02]  /*1db00*/  LD.E R0, desc[UR8][R2.64] ;  /* 0x0000000802007980 */ /* 0x000ea4000c101900 */
[----:B--2---:R-:W-:-:S05]  /*1db10*/  IADD3 R5, R19, R0, RZ ;  /* 0x0000000013057210 */ /* 0x004fca0007ffe0ff */
[----:B------:R0:W-:Y:S02]  /*1db20*/  ST.E desc[UR8][R2.64], R5 ;  /* 0x0000000502007985 */ /* 0x0001e4000c101908 */
.L_x_3248:
[----:B------:R-:W-:Y:S05]  /*1db30*/  BSYNC B0 ;  /* 0x0000000000007941 */ /* 0x000fea0003800000 */
.L_x_3247:
[----:B------:R-:W-:-:S04]  /*1db40*/  IMAD.WIDE R8, R113, 0x2, R12 ;  /* 0x0000000271087825 */ /* 0x000fc800078e020c */
[----:B------:R-:W-:-:S05]  /*1db50*/  HMUL2 R11, R11, R0 ;  /* 0x000000000b0b7232 */ /* 0x000fca0000000000 */
[----:B------:R1:W-:Y:S01]  /*1db60*/  ATOM.E.ADD.F16x2.RN.STRONG.GPU P0, RZ, desc[UR8][R8.64], R11 ;  /* 0x0000000b08ff79a2 */ /* 0x0003e2000810e1c8 */
[----:B------:R-:W-:Y:S01]  /*1db70*/  BSSY B0, `(.L_x_3251) ;  /* 0x0000010000007945 */ /* 0x000fe20003800000 */
[----:B------:R-:W-:-:S03]  /*1db80*/  HFMA2.MMA R17, R4, R0, -RZ ;  /* 0x0000000004117235 */ /* 0x000fc600001000ff */
[----:B-1----:R-:W-:Y:S08]  /*1db90*/  @P0 BRA `(.L_x_3252) ;  /* 0x0000000000340947 */ /* 0x002ff00003800000 */
[----:B------:R-:W1:Y:S02]  /*1dba0*/  QSPC.E.S P0, RZ, [R8] ;  /* 0x0000000008ff73aa */ /* 0x000e640000000500 */
[----:B-1----:R-:W-:Y:S05]  /*1dbb0*/  @!P0 BRA `(.L_x_3253) ;  /* 0x0000000000208947 */ /* 0x002fea0003800000 */
[----:B0-----:R-:W-:-:S04]  /*1dbc0*/  MOV R2, R8 ;  /* 0x0000000800027202 */ /* 0x001fc80000000f00 */
[----:B------:R-:W-:-:S07]  /*1dbd0*/  MOV R2, R2 ;  /* 0x0000000200027202 */ /* 0x000fce0000000f00 */
.L_x_3254:
[----:B------:R-:W0:Y:S02]  /*1dbe0*/  LDS R4, [R2] ;  /* 0x0000000002047984 */ /* 0x000e240000000800 */
[----:B0-----:R-:W-:-:S06]  /*1dbf0*/  HADD2 R5, R4, R11 ;  /* 0x0000000b04057230 */ /* 0x001fcc0000000000 */
[----:B------:R-:W0:Y:S02]  /*1dc00*/  ATOMS.CAST.SPIN R5, [R2], R4, R5 ;  /* 0x000000040205738d */ /* 0x000e240001800005 */
[----:B0-----:R-:W-:-:S13]  /*1dc10*/  ISETP.EQ.U32.AND P0, PT, R5, 0x1, PT ;  /* 0x000000010500780c */ /* 0x001fda0003f02070 */
[----:B------:R-:W-:Y:S05]  /*1dc20*/  @!P0 BRA `(.L_x_3254) ;  /* 0xfffffffc00ec8947 */ /* 0x000fea000383ffff */
[----:B------:R-:W-:Y:S05]  /*1dc30*/  BRA `(.L_x_3252) ;  /* 0x00000000000c7947 */ /* 0x000fea0003800000 */
.L_x_3253:
[----:B------:R-:W0:Y:S02]  /*1dc40*/  LD.E R0, desc[UR8][R8.64] ;  /* 0x0000000808007980 */ /* 0x000e24000c101900 */
[----:B0-----:R-:W-:-:S05]  /*1dc50*/  IADD3 R3, R11, R0, RZ ;  /* 0x000000000b037210 */ /* 0x001fca0007ffe0ff */
[----:B------:R1:W-:Y:S02]  /*1dc60*/  ST.E desc[UR8][R8.64], R3 ;  /* 0x0000000308007985 */ /* 0x0003e4000c101908 */
.L_x_3252:
[----:B------:R-:W-:Y:S05]  /*1dc70*/  BSYNC B0 ;  /* 0x0000000000007941 */ /* 0x000fea0003800000 */
.L_x_3251:
        /* <DEDUP_REMOVED lines=8> */
.L_x_3258:
[----:B------:R-:W0:Y:S02]  /*1dd00*/  LDS R4, [R2] ;  /* 0x0000000002047984 */ /* 0x000e240000000800 */
[----:B0-----:R-:W-:-:S10]  /*1dd10*/  HFMA2.MMA R5, R4, 1, 1, R17 ;  /* 0x3c003c0004057835 */ /* 0x001fd40000000011 */
[----:B------:R-:W0:Y:S02]  /*1dd20*/  ATOMS.CAST.SPIN R5, [R2], R4, R5 ;  /* 0x000000040205738d */ /* 0x000e240001800005 */
[----:B0-----:R-:W-:-:S13]  /*1dd30*/  ISETP.EQ.U32.AND P0, PT, R5, 0x1, PT ;  /* 0x000000010500780c */ /* 0x001fda0003f02070 */
[----:B------:R-:W-:Y:S05]  /*1dd40*/  @!P0 BRA `(.L_x_3258) ;  /* 0xfffffffc00ec8947 */ /* 0x000fea000383ffff */
[----:B------:R-:W-:Y:S05]  /*1dd50*/  BRA `(.L_x_3256) ;  /* 0x00000000000c7947 */ /* 0x000fea0003800000 */
.L_x_3257:
[----:B------:R-:W2:Y:S02]  /*1dd60*/  LD.E R0, desc[UR8][R2.64] ;  /* 0x0000000802007980 */ /* 0x000ea4000c101900 */
[----:B--2---:R-:W-:-:S05]  /*1dd70*/  IADD3 R5, R17, R0, RZ ;  /* 0x0000000011057210 */ /* 0x004fca0007ffe0ff */
[----:B------:R0:W-:Y:S02]  /*1dd80*/  ST.E desc[UR8][R2.64], R5 ;  /* 0x0000000502007985 */ /* 0x0001e4000c101908 */
.L_x_3256:
[----:B------:R-:W-:Y:S05]  /*1dd90*/  BSYNC B0 ;  /* 0x0000000000007941 */ /* 0x000fea0003800000 */
.L_x_3255:
        /* <DEDUP_REMOVED lines=9> */
.L_x_3262:
[----:B------:R-:W0:Y:S02]  /*1de30*/  LDS R4, [R2] ;  /* 0x0000000002047984 */ /* 0x000e240000000800 */
[----:B0-----:R-:W-:-:S06]  /*1de40*/  HADD2 R5, R4, R11 ;  /* 0x0000000b04057230 */ /* 0x001fcc0000000000 */
[----:B------:R-:W0:Y:S02]  /*1de50*/  ATOMS.CAST.SPIN R5, [R2], R4, R5 ;  /* 0x000000040205738d */ /* 0x000e240001800005 */
[----:B0-----:R-:W-:-:S13]  /*1de60*/  ISETP.EQ.U32.AND P0, PT, R5, 0x1, PT ;  /* 0x000000010500780c */ /* 0x001fda0003f02070 */
[----:B------:R-:W-:Y:S05]  /*1de70*/  @!P0 BRA `(.L_x_3262) ;  /* 0xfffffffc00ec8947 */ /* 0x000fea000383ffff */
[----:B------:R-:W-:Y:S05]  /*1de80*/  BRA `(.L_x_3260) ;  /* 0x00000000000c7947 */ /* 0x000fea0003800000 */
.L_x_3261:
[----:B------:R-:W2:Y:S02]  /*1de90*/  LD.E R0, desc[UR8][R2.64] ;  /* 0x0000000802007980 */ /* 0x000ea4000c101900 */
[----:B--2---:R-:W-:-:S05]  /*1dea0*/  IADD3 R5, R11, R0, RZ ;  /* 0x000000000b057210 */ /* 0x004fca0007ffe0ff */
[----:B------:R0:W-:Y:S02]  /*1deb0*/  ST.E desc[UR8][R2.64], R5 ;  /* 0x0000000502007985 */ /* 0x0001e4000c101908 */
.L_x_3260:
[----:B------:R-:W-:Y:S05]  /*1dec0*/  BSYNC B0 ;  /* 0x0000000000007941 */ /* 0x000fea0003800000 */
.L_x_3259:
[----:B0-----:R-:W-:-:S04]  /*1ded0*/  IADD3 R2, P0, R14, R8, RZ ;  /* 0x000000080e027210 */ /* 0x001fc80007f1e0ff */
[----:B------:R-:W-:-:S08]  /*1dee0*/  IADD3.X R3, R15, R9, RZ, P0, !PT ;  /* 0x000000090f037210 */ /* 0x000fd000007fe4ff */
[----:B------:R0:W-:Y:S02]  /*1def0*/  ATOM.E.ADD.F16x2.RN.STRONG.GPU P0, RZ, desc[UR8][R2.64], R7 ;  /* 0x0000000702ff79a2 */ /* 0x0001e4000810e1c8 */
[----:B0-----:R-:W-:Y:S05]  /*1df00*/  @P0 EXIT ;  /* 0x000000000000094d */ /* 0x001fea0003800000 */
[----:B------:R-:W0:Y:S02]  /*1df10*/  QSPC.E.S P0, RZ, [R2] ;  /* 0x0000000002ff73aa */ /* 0x000e240000000500 */
[----:B0-----:R-:W-:Y:S05]  /*1df20*/  @!P0 BRA `(.L_x_3263) ;  /* 0x00000000001c8947 */ /* 0x001fea0003800000 */
[----:B------:R-:W-:-:S07]  /*1df30*/  MOV R2, R2 ;  /* 0x0000000200027202 */ /* 0x000fce0000000f00 */
.L_x_3264:
[----:B------:R-:W0:Y:S02]  /*1df40*/  LDS R4, [R2] ;  /* 0x0000000002047984 */ /* 0x000e240000000800 */
[----:B0-----:R-:W-:-:S10]  /*1df50*/  HFMA2.MMA R5, R4, 1, 1, R7 ;  /* 0x3c003c0004057835 */ /* 0x001fd40000000007 */
[----:B------:R-:W0:Y:S02]  /*1df60*/  ATOMS.CAST.SPIN R5, [R2], R4, R5 ;  /* 0x000000040205738d */ /* 0x000e240001800005 */
[----:B0-----:R-:W-:-:S13]  /*1df70*/  ISETP.EQ.U32.AND P0, PT, R5, 0x1, PT ;  /* 0x000000010500780c */ /* 0x001fda0003f02070 */
[----:B------:R-:W-:Y:S05]  /*1df80*/  @!P0 BRA `(.L_x_3264) ;  /* 0xfffffffc00ec8947 */ /* 0x000fea000383ffff */
[----:B------:R-:W-:Y:S05]  /*1df90*/  EXIT ;  /* 0x000000000000794d */ /* 0x000fea0003800000 */
.L_x_3263:
[----:B------:R-:W2:Y:S02]  /*1dfa0*/  LD.E R0, desc[UR8][R2.64] ;  /* 0x0000000802007980 */ /* 0x000ea4000c101900 */
[----:B--2---:R-:W-:-:S05]  /*1dfb0*/  IADD3 R5, R7, R0, RZ ;  /* 0x0000000007057210 */ /* 0x004fca0007ffe0ff */
[----:B------:R-:W-:Y:S01]  /*1dfc0*/  ST.E desc[UR8][R2.64], R5 ;  /* 0x0000000502007985 */ /* 0x000fe2000c101908 */
[----:B------:R-:W-:Y:S05]  /*1dfd0*/  EXIT ;  /* 0x000000000000794d */ /* 0x000fea0003800000 */
.L_x_3265:
        /* <DEDUP_REMOVED lines=10> */
.L_x_4060:


//--------------------- .text._Z23gemm_half_q_half_kernelILi6ELb0ELb1EEvPK6__halfPKjS4_S2_PS0_iiiiPKtS7_iiiiiibS2_i --------------------------
	.section	.text._Z23gemm_half_q_half_kernelILi6ELb0ELb1EEvPK6__halfPKjS4_S2_PS0_iiiiPKtS7_iiiiiibS2_i,"ax",@progbits
	.align	128
        .global         _Z23gemm_half_q_half_kernelILi6ELb0ELb1EEvPK6__halfPKjS4_S2_PS0_iiiiPKtS7_iiiiiibS2_i
        .type           _Z23gemm_half_q_half_kernelILi6ELb0ELb1EEvPK6__halfPKjS4_S2_PS0_iiiiPKtS7_iiiiiibS2_i,@function
        .size           _Z23gemm_half_q_half_kernelILi6ELb0ELb1EEvPK6__halfPKjS4_S2_PS0_iiiiPKtS7_iiiiiibS2_i,(.L_x_4061 - _Z23gemm_half_q_half_kernelILi6ELb0ELb1EEvPK6__halfPKjS4_S2_PS0_iiiiPKtS7_iiiiiibS2_i)
        .other          _Z23gemm_half_q_half_kernelILi6ELb0ELb1EEvPK6__halfPKjS4_S2_PS0_iiiiPKtS7_iiiiiibS2_i,@"STO_CUDA_ENTRY STV_DEFAULT"
_Z23gemm_half_q_half_kernelILi6ELb0ELb1EEvPK6__halfPKjS4_S2_PS0_iiiiPKtS7_iiiiiibS2_i:
.text._Z23gemm_half_q_half_kernelILi6ELb0ELb1EEvPK6__halfPKjS4_S2_PS0_iiiiPKtS7_iiiiiibS2_i:
        /* <DEDUP_REMOVED lines=49> */
.L_x_3267:
[----:B------:R-:W-:Y:S05]  /*0310*/  BSYNC B0 ;  /* 0x0000000000007941 */ /* 0x000fea0003800000 */
.L_x_3266:
        /* <DEDUP_REMOVED lines=26> */
.L_x_3268:
        /* <DEDUP_REMOVED lines=12> */
.L_x_3270:
        /* <DEDUP_REMOVED lines=42> */
.L_x_3269:
[----:B------:R2:W5:Y:S01]  /*0820*/  LDL.64 R104, [R1] ;  /* 0x0000000001687983 */ /* 0x0005620000100a00 */
[----:B------:R-:W3:Y:S01]  /*0830*/  LDC R0, c[0x0][0x25c] ;  /* 0x00009700ff007b82 */ /* 0x000ee20000000800 */
[----:B------:R-:W-:Y:S01]  /*0840*/  ULDC UR7, c[0x0][0x258] ;  /* 0x0000960000077ab9 */ /* 0x000fe20000000800 */
[----:B------:R-:W-:Y:S02]  /*0850*/  CS2R R2, SRZ ;  /* 0x0000000000027805 */ /* 0x000fe4000001ff00 */
[----:B------:R-:W-:-:S04]  /*0860*/  ISETP.GT.AND P0, PT, R115, UR7, PT ;  /* 0x0000000773007c0c */ /* 0x000fc8000bf04270 */
[----:B------:R-:W4:Y:S01]  /*0870*/  LDC R120, c[0x0][0x264] ;  /* 0x00009900ff787b82 */ /* 0x000f220000000800 */
[----:B---3--:R-:W-:-:S08]  /*0880*/  ISETP.GT.AND P1, PT, R115, R0, PT ;  /* 0x000000007300720c */ /* 0x008fd00003f24270 */
[----:B--2---:R-:W-:Y:S05]  /*0890*/  @!P0 BRA `(.L_x_3271) ;  /* 0x00000000001c8947 */ /* 0x004fea0003800000 */
[----:B01----:R-:W0:Y:S02]  /*08a0*/  LDC R4, c[0x0][0x25c] ;  /* 0x00009700ff047b82 */ /* 0x003e240000000800 */
[----:B0-----:R-:W-:-:S04]  /*08b0*/  VIMNMX R3, R115, R4, PT ;  /* 0x0000000473037248 */ /* 0x001fc80003fe0100 */
[----:B------:R-:W-:-:S04]  /*08c0*/  IADD3 R3, R3, -UR7, RZ ;  /* 0x8000000703037c10 */ /* 0x000fc8000fffe0ff */
[----:B------:R-:W-:-:S04]  /*08d0*/  SHF.R.S32.HI R4, RZ, 0x1f, R3 ;  /* 0x0000001fff047819 */ /* 0x000fc80000011403 */
[----:B------:R-:W-:-:S04]  /*08e0*/  LEA.HI R4, R4, R3, RZ, 0x5 ;  /* 0x0000000304047211 */ /* 0x000fc800078f28ff */
[----:B------:R-:W-:-:S05]  /*08f0*/  SHF.R.S32.HI R4, RZ, 0x5, R4 ;  /* 0x00000005ff047819 */ /* 0x000fca0000011404 */
[----:B------:R-:W-:-:S07]  /*0900*/  IMAD R3, R4, 0x6, RZ ;  /* 0x0000000604037824 */ /* 0x000fce00078e02ff */
.L_x_3271:
[----:B------:R-:W-:Y:S05]  /*0910*/  @!P1 BRA `(.L_x_3272) ;  /* 0x00000000001c9947 */ /* 0x000fea0003800000 */
[----:B------:R-:W0:Y:S02]  /*0920*/  LDC R2, c[0x0][0x260] ;  /* 0x00009800ff027b82 */ /* 0x000e240000000800 */
[----:B01----:R-:W-:-:S04]  /*0930*/  VIMNMX R5, R115, R2, PT ;  /* 0x0000000273057248 */ /* 0x003fc80003fe0100 */
[----:B------:R-:W-:-:S04]  /*0940*/  IADD3 R5, R5, -R0, RZ ;  /* 0x8000000005057210 */ /* 0x000fc80007ffe0ff */
[----:B------:R-:W-:-:S04]  /*0950*/  SHF.R.S32.HI R2, RZ, 0x1f, R5 ;  /* 0x0000001fff027819 */ /* 0x000fc80000011405 */
[----:B------:R-:W-:-:S04]  /*0960*/  LEA.HI R2, R2, R5, RZ, 0x5 ;  /* 0x0000000502027211 */ /* 0x000fc800078f28ff */
[----:B------:R-:W-:-:S04]  /*0970*/  SHF.R.S32.HI R2, RZ, 0x5, R2 ;  /* 0x00000005ff027819 */ /* 0x000fc80000011402 */
[----:B------:R-:W-:-:S07]  /*0980*/  LEA R2, R2, R2, 0x2 ;  /* 0x0000000202027211 */ /* 0x000fce00078e10ff */
.L_x_3272:
[----:B------:R-:W-:Y:S01]  /*0990*/  ULDC UR12, c[0x0][0x260] ;  /* 0x00009800000c7ab9 */ /* 0x000fe20000000800 */
[C---:B----4-:R-:W-:Y:S02]  /*09a0*/  ISETP.GT.AND P1, PT, R115.reuse, R120, PT ;  /* 0x000000787300720c */ /* 0x050fe40003f24270 */
[----:B01----:R-:W-:Y:S02]  /*09b0*/  CS2R R4, SRZ ;  /* 0x0000000000047805 */ /* 0x003fe4000001ff00 */
        /* <DEDUP_REMOVED lines=9> */
.L_x_3273:
        /* <DEDUP_REMOVED lines=8> */
.L_x_3274:
        /* <DEDUP_REMOVED lines=12> */
.L_x_3275:
[----:B------:R-:W-:Y:S01]  /*0b90*/  VIMNMX R6, R115, UR7, PT ;  /* 0x0000000773067c48 */ /* 0x000fe2000bfe0100 */
[----:B------:R-:W0:Y:S01]  /*0ba0*/  S2UR UR6, SR_CgaCtaId ;  /* 0x00000000000679c3 */ /* 0x000e220000008800 */
[----:B------:R-:W-:Y:S01]  /*0bb0*/  ULDC.64 UR10, c[0x0][0x218] ;  /* 0x00008600000a7ab9 */ /* 0x000fe20000000a00 */
[----:B------:R-:W-:Y:S01]  /*0bc0*/  UMOV UR5, 0x400 ;  /* 0x0000040000057882 */ /* 0x000fe20000000000 */
[----:B------:R-:W-:Y:S02]  /*0bd0*/  SHF.R.S32.HI R9, RZ, 0x1f, R6 ;  /* 0x0000001fff097819 */ /* 0x000fe40000011406 */
        /* <DEDUP_REMOVED lines=22> */
[----:B------:R-:W-:-:S02]  /*0d40*/  ISETP.GE.AND P0, PT, R115, R116, PT ;  /* 0x000000747300720c */ /* 0x000fc40003f06270 */
[----:B------:R-:W-:Y:S02]  /*0d50*/  PRMT R5, RZ, 0x5410, RZ ;  /* 0x00005410ff057816 */ /* 0x000fe400000000ff */
[C---:B------:R-:W-:Y:S02]  /*0d60*/  ISETP.GE.OR P0, PT, R115.reuse, UR7, P0 ;  /* 0x0000000773007c0c */ /* 0x040fe40008706670 */
[----:B------:R-:W-:Y:S02]  /*0d70*/  PRMT R4, RZ, 0x5410, RZ ;  /* 0x00005410ff047816 */ /* 0x000fe400000000ff */
[----:B------:R-:W-:Y:S02]  /*0d80*/  PRMT R3, RZ, 0x5410, RZ ;  /* 0x00005410ff037816 */ /* 0x000fe400000000ff */
[----:B------:R-:W-:-:S07]  /*0d90*/  IADD3 R112, R115, R112, RZ ;  /* 0x0000007073707210 */ /* 0x000fce0007ffe0ff */
[----:B------:R-:W-:Y:S05]  /*0da0*/  @P0 BRA `(.L_x_3276) ;  /* 0x00000074006c0947 */ /* 0x000fea0003800000 */
[----:B------:R-:W-:Y:S01]  /*0db0*/  HFMA2.MMA R113, -RZ, RZ, 0, 0 ;  /* 0x00000000ff717435 */ /* 0x000fe200000001ff */
[----:B------:R-:W-:-:S10]  /*0dc0*/  PRMT R14, RZ, 0x7610, R14 ;  /* 0x00007610ff0e7816 */ /* 0x000fd4000000000e */
.L_x_3277:
[----:B------:R-:W2:Y:S01]  /*0dd0*/  LDG.E.128.CONSTANT R16, desc[UR8][R30.64] ;  /* 0x000000081e107981 */ /* 0x000ea2000c1e9d00 */
[----:B------:R-:W-:Y:S01]  /*0de0*/  ISETP.NE.AND P0, PT, R115, R112, PT ;  /* 0x000000707300720c */ /* 0x000fe20003f05270 */
[----:B------:R-:W-:Y:S02]  /*0df0*/  IMAD.WIDE R24, R111, 0x4, R30 ;  /* 0x000000046f187825 */ /* 0x000fe400078e021e */
[----:B------:R-:W-:Y:S04]  /*0e00*/  LDS.64 R32, [UR5+0x8] ;  /* 0x00000805ff207984 */ /* 0x000fe80008000a00 */
[----:B------:R-:W3:Y:S06]  /*0e10*/  LDG.E.128.CONSTANT R20, desc[UR8][R24.64] ;  /* 0x0000000818147981 */ /* 0x000eec000c1e9d00 */
[----:B------:R-:W0:Y:S01]  /*0e20*/  @!P0 LDC.64 R26, c[0x0][0x248] ;  /* 0x00009200ff1a8b82 */ /* 0x000e220000000a00 */
[----:B------:R-:W-:-:S05]  /*0e30*/  @!P0 SHF.L.U32 R15, R115, 0x1, RZ ;  /* 0x00000001730f8819 */ /* 0x000fca00000006ff */
[----:B0-----:R-:W-:-:S06]  /*0e40*/  @!P0 IMAD.WIDE R26, R15, 0x2, R26 ;  /* 0x000000020f1a8825 */ /* 0x001fcc00078e021a */
[----:B------:R0:W4:Y:S01]  /*0e50*/  @!P0 LDG.E.U16.CONSTANT R26, desc[UR8][R26.64+0x2] ;  /* 0x000002081a1a8981 */ /* 0x000122000c1e9500 */
[----:B------:R-:W-:-:S04]  /*0e60*/  @!P0 IADD3 R113, R113, 0x1, RZ ;  /* 0x0000000171718810 */ /* 0x000fc80007ffe0ff */
[----:B------:R-:W-:-:S06]  /*0e70*/  @!P0 LEA R28, R113, R118, 0x3 ;  /* 0x00000076711c8211 */ /* 0x000fcc00078e18ff */
[----:B------:R-:W5:Y:S01]  /*0e80*/  @!P0 LDL.64 R28, [R28] ;  /* 0x000000001c1c8983 */ /* 0x000f620000100a00 */
[----:B--2---:R-:W-:-:S04]  /*0e90*/  LOP3.LUT R2, R17, 0xff, RZ, 0xc0, !PT ;  /* 0x000000ff11027812 */ /* 0x004fc800078ec0ff */
[----:B0-----:R-:W-:Y:S02]  /*0ea0*/  IADD3 R27, R2, -0x80, RZ ;  /* 0xffffff80021b7810 */ /* 0x001fe40007ffe0ff */
[----:B------:R-:W-:Y:S02]  /*0eb0*/  LOP3.LUT R2, R19, 0xff, RZ, 0xc0, !PT ;  /* 0x000000ff13027812 */ /* 0x000fe400078ec0ff */
[----:B------:R-:W-:Y:S02]  /*0ec0*/  LEA.HI R49, R16, 0xffffff80, RZ, 0x8 ;  /* 0xffffff8010317811 */ /* 0x000fe400078f40ff */
[----:B------:R-:W-:Y:S02]  /*0ed0*/  IADD3 R31, R2, -0x80, RZ ;  /* 0xffffff80021f7810 */ /* 0x000fe40007ffe0ff */
[----:B------:R-:W-:Y:S02]  /*0ee0*/  LOP3.LUT R2, R16, 0xff, RZ, 0xc0, !PT ;  /* 0x000000ff10027812 */ /* 0x000fe400078ec0ff */
[----:B------:R-:W-:-:S02]  /*0ef0*/  SHF.R.U32.HI R15, RZ, 0x8, R16 ;  /* 0x00000008ff0f7819 */ /* 0x000fc40000011610 */
[----:B------:R-:W-:Y:S01]  /*0f00*/  SHF.R.U32.HI R16, RZ, 0x10, R16 ;  /* 0x00000010ff107819 */ /* 0x000fe20000011610 */
[----:B------:R0:W-:Y:S01]  /*0f10*/  I2F.F16 R36, R27 ;  /* 0x0000001b00247306 */ /* 0x0001e20000200c00 */
[----:B------:R-:W-:Y:S02]  /*0f20*/  LEA.HI R50, R17, 0xffffff80, RZ, 0x8 ;  /* 0xffffff8011327811 */ /* 0x000fe400078f40ff */
[----:B------:R-:W-:Y:S02]  /*0f30*/  LOP3.LUT R16, R16, 0xff, RZ, 0xc0, !PT ;  /* 0x000000ff10107812 */ /* 0x000fe400078ec0ff */
[--C-:B0-----:R-:W-:Y:S02]  /*0f40*/  SHF.R.U32.HI R27, RZ, 0x8, R17.reuse ;  /* 0x00000008ff1b7819 */ /* 0x101fe40000011611 */
[----:B------:R-:W-:Y:S02]  /*0f50*/  SHF.R.U32.HI R17, RZ, 0x10, R17 ;  /* 0x00000010ff117819 */ /* 0x000fe40000011611 */
[----:B------:R-:W-:-:S02]  /*0f60*/  IADD3 R16, R16, -0x80, RZ ;  /* 0xffffff8010107810 */ /* 0x000fc40007ffe0ff */
[----:B------:R-:W-:Y:S02]  /*0f70*/  LOP3.LUT R17, R17, 0xff, RZ, 0xc0, !PT ;  /* 0x000000ff11117812 */ /* 0x000fe400078ec0ff */
[----:B------:R0:W-:Y:S02]  /*0f80*/  I2F.F16 R46, R16 ;  /* 0x00000010002e7306 */ /* 0x0001e40000200c00 */
[----:B------:R-:W-:Y:S02]  /*0f90*/  IADD3 R47, R17, -0x80, RZ ;  /* 0xffffff80112f7810 */ /* 0x000fe40007ffe0ff */
[----:B0-----:R-:W0:Y:S01]  /*0fa0*/  LDS.64 R16, [UR5] ;  /* 0x00000005ff107984 */ /* 0x001e220008000a00 */
[----:B------:R-:W-:Y:S02]  /*0fb0*/  LOP3.LUT R15, R15, 0xff, RZ, 0xc0, !PT ;  /* 0x000000ff0f0f7812 */ /* 0x000fe400078ec0ff */
[----:B------:R-:W-:Y:S02]  /*0fc0*/  IADD3 R2, R2, -0x80, RZ ;  /* 0xffffff8002027810 */ /* 0x000fe40007ffe0ff */
[----:B------:R-:W-:-:S02]  /*0fd0*/  IADD3 R15, R15, -0x80, RZ ;  /* 0xffffff800f0f7810 */ /* 0x000fc40007ffe0ff */
[----:B------:R1:W2:Y:S01]  /*0fe0*/  I2F.F16 R34, R2 ;  /* 0x0000000200227306 */ /* 0x0002a20000200c00 */
[C---:B------:R-:W-:Y:S02]  /*0ff0*/  LEA.HI R51, R18.reuse, 0xffffff80, RZ, 0x8 ;  /* 0xffffff8012337811 */ /* 0x040fe400078f40ff */
[----:B------:R-:W-:Y:S02]  /*1000*/  LEA.HI R52, R19, 0xffffff80, RZ, 0x8 ;  /* 0xffffff8013347811 */ /* 0x000fe400078f40ff */
[----:B------:R-:W-:-:S03]  /*1010*/  LOP3.LUT R30, R18, 0xff, RZ, 0xc0, !PT ;  /* 0x000000ff121e7812 */ /* 0x000fc600078ec0ff */
[----:B------:R3:W-:Y:S01]  /*1020*/  I2F.F16 R42, R15 ;  /* 0x0000000f002a7306 */ /* 0x0007e20000200c00 */
[--C-:B-1----:R-:W-:Y:S02]  /*1030*/  SHF.R.U32.HI R2, RZ, 0x8, R18.reuse ;  /* 0x00000008ff027819 */ /* 0x102fe40000011612 */
[----:B------:R-:W-:Y:S02]  /*1040*/  SHF.R.U32.HI R18, RZ, 0x10, R18 ;  /* 0x00000010ff127819 */ /* 0x000fe40000011612 */
[----:B----4-:R-:W-:Y:S02]  /*1050*/  @!P0 IADD3 R112, R26, R115, RZ ;  /* 0x000000731a708210 */ /* 0x010fe40007ffe0ff */
[--C-:B---3--:R-:W-:Y:S02]  /*1060*/  SHF.R.U32.HI R15, RZ, 0x8, R19.reuse ;  /* 0x00000008ff0f7819 */ /* 0x108fe40000011613 */
[----:B------:R-:W-:Y:S02]  /*1070*/  SHF.R.U32.HI R19, RZ, 0x10, R19 ;  /* 0x00000010ff137819 */ /* 0x000fe40000011613 */
[----:B------:R-:W-:-:S02]  /*1080*/  IADD3 R30, R30, -0x80, RZ ;  /* 0xffffff801e1e7810 */ /* 0x000fc40007ffe0ff */
[----:B------:R-:W-:Y:S02]  /*1090*/  LOP3.LUT R27, R27, 0xff, RZ, 0xc0, !PT ;  /* 0x000000ff1b1b7812 */ /* 0x000fe400078ec0ff */
[----:B------:R-:W-:Y:S02]  /*10a0*/  LOP3.LUT R18, R18, 0xff, RZ, 0xc0, !PT ;  /* 0x000000ff12127812 */ /* 0x000fe400078ec0ff */
[----:B------:R-:W-:Y:S01]  /*10b0*/  LOP3.LUT R19, R19, 0xff, RZ, 0xc0, !PT ;  /* 0x000000ff13137812 */ /* 0x000fe200078ec0ff */
[--C-:B0-----:R-:W-:Y:S02]  /*10c0*/  HADD2.F32 R26, -RZ, R16.reuse.H0_H0 ;  /* 0x20000010ff1a7230 */ /* 0x101fe40000004100 */
[----:B------:R-:W-:Y:S01]  /*10d0*/  HADD2.F32 R59, -RZ, R16.H1_H1 ;  /* 0x30000010ff3b7230 */ /* 0x000fe20000004100 */
[----:B------:R-:W-:Y:S01]  /*10e0*/  LOP3.LUT R16, R22, 0xff, RZ, 0xc0, !PT ;  /* 0x000000ff16107812 */ /* 0x000fe200078ec0ff */
[----:B------:R-:W-:Y:S01]  /*10f0*/  I2F.F16 R40, R31 ;  /* 0x0000001f00287306 */ /* 0x000fe20000200c00 */
[----:B------:R-:W-:-:S02]  /*1100*/  IADD3 R27, R27, -0x80, RZ ;  /* 0xffffff801b1b7810 */ /* 0x000fc40007ffe0ff */
[----:B------:R-:W-:Y:S02]  /*1110*/  IADD3 R55, R16, -0x80, RZ ;  /* 0xffffff8010377810 */ /* 0x000fe40007ffe0ff */
[----:B------:R-:W-:Y:S02]  /*1120*/  IADD3 R18, R18, -0x80, RZ ;  /* 0xffffff8012127810 */ /* 0x000fe40007ffe0ff */
[----:B------:R-:W-:Y:S01]  /*1130*/  IADD3 R19, R19, -0x80, RZ ;  /* 0xffffff8013137810 */ /* 0x000fe20007ffe0ff */
[----:B------:R0:W1:Y:S01]  /*1140*/  I2F.F16 R38, R30 ;  /* 0x0000001e00267306 */ /* 0x0000620000200c00 */
[----:B------:R-:W-:Y:S01]  /*1150*/  LOP3.LUT R16, R23, 0xff, RZ, 0xc0, !PT ;  /* 0x000000ff17107812 */ /* 0x000fe200078ec0ff */
[----:B------:R-:W-:-:S03]  /*1160*/  HADD2.F32 R64, -RZ, R17.H0_H0 ;  /* 0x20000011ff407230 */ /* 0x000fc60000004100 */
[----:B------:R-:W-:Y:S01]  /*1170*/  IADD3 R56, R16, -0x80, RZ ;  /* 0xffffff8010387810 */ /* 0x000fe20007ffe0ff */
[----:B0-----:R-:W-:Y:S02]  /*1180*/  IMAD.WIDE R30, R111, 0x4, R24 ;  /* 0x000000046f1e7825 */ /* 0x001fe400078e0218 */
[----:B------:R0:W3:Y:S08]  /*1190*/  I2F.F16 R43, R27 ;  /* 0x0000001b002b7306 */ /* 0x0000f00000200c00 */
[----:B------:R-:W-:Y:S01]  /*11a0*/  I2F.F16 R48, R18 ;  /* 0x0000001200307306 */ /* 0x000fe20000200c00 */
[----:B0-----:R-:W-:-:S07]  /*11b0*/  HADD2.F32 R27, -RZ, R17.H1_H1 ;  /* 0x30000011ff1b7230 */ /* 0x001fce0000004100 */
[----:B------:R0:W-:Y:S01]  /*11c0*/  I2F.F16 R45, R19 ;  /* 0x00000013002d7306 */ /* 0x0001e20000200c00 */
[----:B------:R-:W-:Y:S01]  /*11d0*/  LOP3.LUT R2, R2, 0xff, RZ, 0xc0, !PT ;  /* 0x000000ff02027812 */ /* 0x000fe200078ec0ff */
[----:B0-----:R0:W4:Y:S03]  /*11e0*/  LDG.E.128.CONSTANT R16, desc[UR8][R30.64] ;  /* 0x000000081e107981 */ /* 0x001126000c1e9d00 */
[----:B------:R-:W-:Y:S02]  /*11f0*/  IADD3 R2, R2, -0x80, RZ ;  /* 0xffffff8002027810 */ /* 0x000fe40007ffe0ff */
[----:B------:R-:W-:Y:S02]  /*1200*/  LOP3.LUT R15, R15, 0xff, RZ, 0xc0, !PT ;  /* 0x000000ff0f0f7812 */ /* 0x000fe400078ec0ff */
[----:B------:R2:W5:Y:S02]  /*1210*/  I2F.F16 R44, R2 ;  /* 0x00000002002c7306 */ /* 0x0005640000200c00 */
[----:B------:R-:W-:-:S02]  /*1220*/  IADD3 R15, R15, -0x80, RZ ;  /* 0xffffff800f0f7810 */ /* 0x000fc40007ffe0ff */
[----:B--2---:R-:W-:-:S04]  /*1230*/  LOP3.LUT R2, R20, 0xff, RZ, 0xc0, !PT ;  /* 0x000000ff14027812 */ /* 0x004fc800078ec0ff */
[----:B------:R2:W0:Y:S01]  /*1240*/  I2F.F16 R41, R15 ;  /* 0x0000000f00297306 */ /* 0x0004220000200c00 */
[----:B------:R-:W-:-:S07]  /*1250*/  IADD3 R2, R2, -0x80, RZ ;  /* 0xffffff8002027810 */ /* 0x000fce0007ffe0ff */
[----:B------:R-:W0:Y:S01]  /*1260*/  I2F.F16 R47, R47 ;  /* 0x0000002f002f7306 */ /* 0x000e220000200c00 */
[----:B--2---:R-:W-:Y:S01]  /*1270*/  LOP3.LUT R15, R21, 0xff, RZ, 0xc0, !PT ;  /* 0x000000ff150f7812 */ /* 0x004fe200078ec0ff */
[----:B------:R-:W-:Y:S01]  /*1280*/  HADD2.F32 R25, -RZ, R34.H0_H0 ;  /* 0x20000022ff197230 */ /* 0x000fe20000004100 */
[----:B------:R-:W-:Y:S02]  /*1290*/  LEA.HI R61, R20, 0xffffff80, RZ, 0x8 ;  /* 0xffffff80143d7811 */ /* 0x000fe400078f40ff */
[----:B------:R-:W-:-:S03]  /*12a0*/  IADD3 R15, R15, -0x80, RZ ;  /* 0xffffff800f0f7810 */ /* 0x000fc60007ffe0ff */
[----:B------:R2:W-:Y:S01]  /*12b0*/  I2F.F16 R53, R2 ;  /* 0x0000000200357306 */ /* 0x0005e20000200c00 */
[----:B------:R-:W-:Y:S01]  /*12c0*/  SHF.R.U32.HI R35, RZ, 0x10, R20 ;  /* 0x00000010ff237819 */ /* 0x000fe20000011614 */
[----:B-1----:R-:W-:-:S06]  /*12d0*/  HADD2.F32 R24, -RZ, R38.H0_H0 ;  /* 0x20000026ff187230 */ /* 0x002fcc0000004100 */
[----:B------:R-:W1:Y:S01]  /*12e0*/  I2F.F16 R49, R49 ;  /* 0x0000003100317306 */ /* 0x000e620000200c00 */
[----:B--2---:R-:W-:Y:S01]  /*12f0*/  SHF.R.U32.HI R2, RZ, 0x8, R20 ;  /* 0x00000008ff027819 */ /* 0x004fe20000011614 */
[----:B------:R-:W-:Y:S01]  /*1300*/  HADD2.F32 R42, -RZ, R42.H0_H0 ;  /* 0x2000002aff2a7230 */ /* 0x000fe20000004100 */
[----:B------:R-:W-:Y:S02]  /*1310*/  SHF.R.U32.HI R37, RZ, 0x8, R21 ;  /* 0x00000008ff257819 */ /* 0x000fe40000011615 */
[----:B------:R-:W-:Y:S01]  /*1320*/  LOP3.LUT R20, R2, 0xff, RZ, 0xc0, !PT ;  /* 0x000000ff02147812 */ /* 0x000fe200078ec0ff */
[----:B------:R-:W-:Y:S02]  /*1330*/  HADD2.F32 R2, -RZ, R36.H0_H0 ;  /* 0x20000024ff027230 */ /* 0x000fe40000004100 */
[----:B------:R-:W2:Y:S01]  /*1340*/  I2F.F16 R50, R50 ;  /* 0x0000003200327306 */ /* 0x000ea20000200c00 */
[----:B------:R-:W-:Y:S01]  /*1350*/  FFMA.FTZ R65, R25, R26, RZ ;  /* 0x0000001a19417223 */ /* 0x000fe200000100ff */
[----:B---3--:R-:W-:-:S06]  /*1360*/  HADD2.F32 R43, -RZ, R43.H0_H0 ;  /* 0x2000002bff2b7230 */ /* 0x008fcc0000004100 */
[----:B------:R-:W3:Y:S01]  /*1370*/  I2F.F16 R51, R51 ;  /* 0x0000003300337306 */ /* 0x000ee20000200c00 */
[----:B------:R-:W-:-:S07]  /*1380*/  LOP3.LUT R37, R37, 0xff, RZ, 0xc0, !PT ;  /* 0x000000ff25257812 */ /* 0x000fce00078ec0ff */
[----:B------:R-:W3:Y:S01]  /*1390*/  I2F.F16 R52, R52 ;  /* 0x0000003400347306 */ /* 0x000ee20000200c00 */
[----:B-----5:R-:W-:Y:S02]  /*13a0*/  HADD2.F32 R44, -RZ, R44.H0_H0 ;  /* 0x2000002cff2c7230 */ /* 0x020fe40000004100 */
[----:B------:R-:W-:Y:S01]  /*13b0*/  FFMA.FTZ R34, R26, R2, RZ ;  /* 0x000000021a227223 */ /* 0x000fe200000100ff */
[----:B0-----:R-:W-:-:S04]  /*13c0*/  HADD2.F32 R41, -RZ, R41.H0_H0 ;  /* 0x20000029ff297230 */ /* 0x001fc80000004100 */
[----:B------:R0:W5:Y:S01]  /*13d0*/  I2F.F16 R54, R15 ;  /* 0x0000000f00367306 */ /* 0x0001620000200c00 */
[----:B------:R-:W-:Y:S01]  /*13e0*/  FFMA.FTZ R69, R26, R24, RZ ;  /* 0x000000181a457223 */ /* 0x000fe200000100ff */
[----:B------:R-:W-:Y:S01]  /*13f0*/  IADD3 R20, R20, -0x80, RZ ;  /* 0xffffff8014147810 */ /* 0x000fe20007ffe0ff */
[----:B------:R-:W-:Y:S02]  /*1400*/  HADD2.F32 R46, -RZ, R46.H0_H0 ;  /* 0x2000002eff2e7230 */ /* 0x000fe40000004100 */
[----:B0-----:R-:W-:-:S03]  /*1410*/  HADD2.F32 R15, -RZ, R40.H0_H0 ;  /* 0x20000028ff0f7230 */ /* 0x001fc60000004100 */
[----:B------:R-:W0:Y:S01]  /*1420*/  I2F.F16 R55, R55 ;  /* 0x0000003700377306 */ /* 0x000e220000200c00 */
[----:B------:R-:W-:Y:S01]  /*1430*/  FFMA.FTZ R65, R42, R59, R65 ;  /* 0x0000003b2a417223 */ /* 0x000fe20000010041 */
[----:B------:R-:W-:Y:S02]  /*1440*/  HADD2.F32 R47, -RZ, R47.H0_H0 ;  /* 0x2000002fff2f7230 */ /* 0x000fe40000004100 */
[----:B------:R-:W-:-:S04]  /*1450*/  FFMA.FTZ R26, R26, R15, RZ ;  /* 0x0000000f1a1a7223 */ /* 0x000fc800000100ff */
[----:B------:R-:W0:Y:S01]  /*1460*/  I2F.F16 R56, R56 ;  /* 0x0000003800387306 */ /* 0x000e220000200c00 */
[----:B------:R-:W-:Y:S01]  /*1470*/  IADD3 R37, R37, -0x80, RZ ;  /* 0xffffff8025257810 */ /* 0x000fe20007ffe0ff */
[C---:B------:R-:W-:Y:S01]  /*1480*/  FFMA.FTZ R67, R59.reuse, R43, R34 ;  /* 0x0000002b3b437223 */ /* 0x040fe20000010022 */
[----:B------:R-:W-:Y:S02]  /*1490*/  HADD2.F32 R48, -RZ, R48.H0_H0 ;  /* 0x20000030ff307230 */ /* 0x000fe40000004100 */
[C---:B------:R-:W-:Y:S01]  /*14a0*/  FFMA.FTZ R69, R59.reuse, R44, R69 ;  /* 0x0000002c3b457223 */ /* 0x040fe20000010045 */
[----:B------:R-:W-:Y:S02]  /*14b0*/  HADD2.F32 R45, -RZ, R45.H0_H0 ;  /* 0x2000002dff2d7230 */ /* 0x000fe40000004100 */
[----:B------:R-:W-:Y:S01]  /*14c0*/  FFMA.FTZ R36, R59, R41, R26 ;  /* 0x000000293b247223 */ /* 0x000fe2000001001a */
[----:B-1----:R-:W-:Y:S01]  /*14d0*/  HADD2.F32 R49, -RZ, R49.H0_H0 ;  /* 0x20000031ff317230 */ /* 0x002fe20000004100 */
[----:B------:R1:W-:Y:S01]  /*14e0*/  I2F.F16 R57, R20 ;  /* 0x0000001400397306 */ /* 0x0003e20000200c00 */
[----:B------:R-:W-:-:S02]  /*14f0*/  LEA.HI R63, R21, 0xffffff80, RZ, 0x8 ;  /* 0xffffff80153f7811 */ /* 0x000fc400078f40ff */
[----:B------:R-:W-:Y:S02]  /*1500*/  LEA.HI R68, R22, 0xffffff80, RZ, 0x8 ;  /* 0xffffff8016447811 */ /* 0x000fe400078f40ff */
[--C-:B------:R-:W-:Y:S02]  /*1510*/  SHF.R.U32.HI R39, RZ, 0x8, R22.reuse ;  /* 0x00000008ff277819 */ /* 0x100fe40000011616 */
[----:B------:R-:W-:Y:S01]  /*1520*/  SHF.R.U32.HI R58, RZ, 0x8, R23 ;  /* 0x00000008ff3a7819 */ /* 0x000fe20000011617 */
[----:B-1----:R-:W-:Y:S01]  /*1530*/  FFMA.FTZ R20, R46, R64, R65 ;  /* 0x000000402e147223 */ /* 0x002fe20000010041 */
[----:B------:R-:W-:Y:S01]  /*1540*/  SHF.R.U32.HI R21, RZ, 0x10, R21 ;  /* 0x00000010ff157819 */ /* 0x000fe20000011615 */
[----:B------:R1:W0:Y:S01]  /*1550*/  I2F.F16 R60, R37 ;  /* 0x00000025003c7306 */ /* 0x0002220000200c00 */
[----:B------:R-:W-:Y:S01]  /*1560*/  SHF.R.U32.HI R22, RZ, 0x10, R22 ;  /* 0x00000010ff167819 */ /* 0x000fe20000011616 */
[----:B------:R-:W-:Y:S01]  /*1570*/  FFMA.FTZ R26, R64, R47, R67 ;  /* 0x0000002f401a7223 */ /* 0x000fe20000010043 */
[----:B--2---:R-:W-:-:S02]  /*1580*/  HADD2.F32 R50, -RZ, R50.H0_H0 ;  /* 0x20000032ff327230 */ /* 0x004fc40000004100 */
[----:B------:R-:W-:Y:S01]  /*1590*/  FFMA.FTZ R34, R64, R48, R69 ;  /* 0x0000003040227223 */ /* 0x000fe20000010045 */
[----:B---3--:R-:W-:Y:S02]  /*15a0*/  HADD2.F32 R51, -RZ, R51.H0_H0 ;  /* 0x20000033ff337230 */ /* 0x008fe40000004100 */
[----:B------:R-:W-:Y:S01]  /*15b0*/  HADD2.F32 R52, -RZ, R52.H0_H0 ;  /* 0x20000034ff347230 */ /* 0x000fe20000004100 */
[----:B------:R-:W-:Y:S01]  /*15c0*/  LOP3.LUT R58, R58, 0xff, RZ, 0xc0, !PT ;  /* 0x000000ff3a3a7812 */ /* 0x000fe200078ec0ff */
[----:B-1----:R-:W-:Y:S01]  /*15d0*/  FFMA.FTZ R37, R64, R45, R36 ;  /* 0x0000002d40257223 */ /* 0x002fe20000010024 */
[----:B------:R-:W-:Y:S01]  /*15e0*/  FFMA.FTZ R38, R49, R27, R20 ;  /* 0x0000001b31267223 */ /* 0x000fe20000010014 */
[----:B------:R-:W-:Y:S02]  /*15f0*/  LOP3.LUT R21, R21, 0xff, RZ, 0xc0, !PT ;  /* 0x000000ff15157812 */ /* 0x000fe400078ec0ff */
[----:B------:R-:W-:Y:S02]  /*1600*/  LOP3.LUT R22, R22, 0xff, RZ, 0xc0, !PT ;  /* 0x000000ff16167812 */ /* 0x000fe400078ec0ff */
[----:B------:R-:W-:Y:S01]  /*1610*/  SHF.R.U32.HI R20, RZ, 0x10, R23 ;  /* 0x00000010ff147819 */ /* 0x000fe20000011617 */
[C---:B------:R-:W-:Y:S01]  /*1620*/  FFMA.FTZ R70, R27.reuse, R50, R26 ;  /* 0x000000321b467223 */ /* 0x040fe2000001001a */
[C---:B------:R-:W-:Y:S01]  /*1630*/  FFMA.FTZ R72, R27.reuse, R51, R34 ;  /* 0x000000331b487223 */ /* 0x040fe20000010022 */
[----:B------:R-:W-:Y:S01]  /*1640*/  FFMA.FTZ R59, R27, R52, R37 ;  /* 0x000000341b3b7223 */ /* 0x000fe20000010025 */
[----:B------:R-:W-:Y:S01]  /*1650*/  IADD3 R58, R58, -0x80, RZ ;  /* 0xffffff803a3a7810 */ /* 0x000fe20007ffe0ff */
[----:B------:R-:W1:Y:S01]  /*1660*/  LDS.64 R26, [UR5+0x80] ;  /* 0x00008005ff1a7984 */ /* 0x000e620008000a00 */
[----:B------:R-:W-:Y:S01]  /*1670*/  LEA.HI R36, R23, 0xffffff80, RZ, 0x8 ;  /* 0xffffff8017247811 */ /* 0x000fe200078f40ff */
[----:B------:R-:W-:Y:S01]  /*1680*/  HADD2.F32 R23, -RZ, R32.H0_H0 ;  /* 0x20000020ff177230 */ /* 0x000fe20000004100 */
[----:B------:R-:W-:Y:S01]  /*1690*/  IADD3 R21, R21, -0x80, RZ ;  /* 0xffffff8015157810 */ /* 0x000fe20007ffe0ff */
[----:B------:R-:W-:Y:S01]  /*16a0*/  HADD2.F32 R53, -RZ, R53.H0_H0 ;  /* 0x20000035ff357230 */ /* 0x000fe20000004100 */
[----:B------:R-:W-:Y:S01]  /*16b0*/  IADD3 R22, R22, -0x80, RZ ;  /* 0xffffff8016167810 */ /* 0x000fe20007ffe0ff */
[----:B-----5:R-:W-:Y:S01]  /*16c0*/  HADD2.F32 R54, -RZ, R54.H0_H0 ;  /* 0x20000036ff367230 */ /* 0x020fe20000004100 */
[----:B------:R-:W-:Y:S01]  /*16d0*/  LOP3.LUT R20, R20, 0xff, RZ, 0xc0, !PT ;  /* 0x000000ff14147812 */ /* 0x000fe200078ec0ff */
[----:B0-----:R-:W-:-:S02]  /*16e0*/  HADD2.F32 R55, -RZ, R55.H0_H0 ;  /* 0x20000037ff377230 */ /* 0x001fc40000004100 */
[----:B------:R-:W-:Y:S02]  /*16f0*/  HADD2.F32 R56, -RZ, R56.H0_H0 ;  /* 0x20000038ff387230 */ /* 0x000fe40000004100 */
[----:B------:R-:W-:Y:S01]  /*1700*/  IMAD.WIDE R30, R111, 0x4, R30 ;  /* 0x000000046f1e7825 */ /* 0x000fe200078e021e */
[----:B------:R-:W-:Y:S01]  /*1710*/  I2F.F16 R66, R58 ;  /* 0x0000003a00427306 */ /* 0x000fe20000200c00 */
[----:B------:R-:W-:Y:S02]  /*1720*/  LOP3.LUT R39, R39, 0xff, RZ, 0xc0, !PT ;  /* 0x000000ff27277812 */ /* 0x000fe400078ec0ff */
[----:B------:R-:W-:Y:S01]  /*1730*/  FFMA.FTZ R38, R53, R23, R38 ;  /* 0x0000001735267223 */ /* 0x000fe20000010026 */
[----:B------:R-:W-:Y:S01]  /*1740*/  IADD3 R34, R20, -0x80, RZ ;  /* 0xffffff8014227810 */ /* 0x000fe20007ffe0ff */
[C---:B------:R-:W-:Y:S01]  /*1750*/  FFMA.FTZ R70, R23.reuse, R54, R70 ;  /* 0x0000003617467223 */ /* 0x040fe20000010046 */
[C---:B------:R-:W-:Y:S01]  /*1760*/  FFMA.FTZ R67, R23.reuse, R55, R72 ;  /* 0x0000003717437223 */ /* 0x040fe20000010048 */
[----:B------:R-:W-:Y:S01]  /*1770*/  FFMA.FTZ R69, R23, R56, R59 ;  /* 0x0000003817457223 */ /* 0x000fe2000001003b */
[----:B------:R-:W-:Y:S01]  /*1780*/  I2F.F16 R64, R21 ;  /* 0x0000001500407306 */ /* 0x000fe20000200c00 */
[----:B------:R-:W-:-:S02]  /*1790*/  LOP3.LUT R35, R35, 0xff, RZ, 0xc0, !PT ;  /* 0x000000ff23237812 */ /* 0x000fc400078ec0ff */
[----:B------:R-:W-:-:S05]  /*17a0*/  IADD3 R39, R39, -0x80, RZ ;  /* 0xffffff8027277810 */ /* 0x000fca0007ffe0ff */
[----:B------:R0:W-:Y:S01]  /*17b0*/  I2F.F16 R58, R22 ;  /* 0x00000016003a7306 */ /* 0x0001e20000200c00 */
[----:B------:R-:W-:Y:S01]  /*17c0*/  IADD3 R35, R35, -0x80, RZ ;  /* 0xffffff8023237810 */ /* 0x000fe20007ffe0ff */
[----:B0-----:R-:W2:Y:S06]  /*17d0*/  LDG.E.128.CONSTANT R20, desc[UR8][R30.64] ;  /* 0x000000081e147981 */ /* 0x001eac000c1e9d00 */
[----:B------:R0:W3:Y:S01]  /*17e0*/  I2F.F16 R62, R39 ;  /* 0x00000027003e7306 */ /* 0x0000e20000200c00 */
[----:B------:R-:W-:Y:S02]  /*17f0*/  HADD2.F32 R37, -RZ, R32.H1_H1 ;  /* 0x30000020ff257230 */ /* 0x000fe40000004100 */
[----:B------:R-:W-:-:S02]  /*1800*/  HADD2.F32 R40, -RZ, R33.H1_H1 ;  /* 0x30000021ff287230 */ /* 0x000fc40000004100 */
[----:B0-----:R-:W-:-:S03]  /*1810*/  HADD2.F32 R39, -RZ, R33.H0_H0 ;  /* 0x20000021ff277230 */ /* 0x001fc60000004100 */
[----:B------:R-:W0:Y:S01]  /*1820*/  I2F.F16 R35, R35 ;  /* 0x0000002300237306 */ /* 0x000e220000200c00 */
[----:B------:R-:W5:Y:S07]  /*1830*/  LDS.64 R32, [UR5+0x88] ;  /* 0x00008805ff207984 */ /* 0x000f6e0008000a00 */
[----:B------:R-:W1:Y:S01]  /*1840*/  I2F.F16 R34, R34 ;  /* 0x0000002200227306 */ /* 0x000e620000200c00 */
[----:B------:R-:W-:-:S07]  /*1850*/  HADD2.F32 R60, -RZ, R60.H0_H0 ;  /* 0x2000003cff3c7230 */ /* 0x000fce0000004100 */
[----:B------:R-:W1:Y:S01]  /*1860*/  I2F.F16 R68, R68 ;  /* 0x0000004400447306 */ /* 0x000e620000200c00 */
[----:B---3--:R-:W-:-:S07]  /*1870*/  HADD2.F32 R62, -RZ, R62.H0_H0 ;  /* 0x2000003eff3e7230 */ /* 0x008fce0000004100 */
[----:B------:R-:W3:Y:S01]  /*1880*/  I2F.F16 R36, R36 ;  /* 0x0000002400247306 */ /* 0x000ee20000200c00 */
[----:B------:R-:W-:Y:S02]  /*1890*/  HADD2.F32 R57, -RZ, R57.H0_H0 ;  /* 0x20000039ff397230 */ /* 0x000fe40000004100 */
[----:B------:R-:W-:-:S05]  /*18a0*/  HADD2.F32 R66, -RZ, R66.H0_H0 ;  /* 0x20000042ff427230 */ /* 0x000fca0000004100 */
[----:B------:R-:W5:Y:S01]  /*18b0*/  I2F.F16 R61, R61 ;  /* 0x0000003d003d7306 */ /* 0x000f620000200c00 */
[----:B------:R-:W-:-:S07]  /*18c0*/  HADD2.F32 R64, -RZ, R64.H0_H0 ;  /* 0x20000040ff407230 */ /* 0x000fce0000004100 */
[----:B------:R-:W5:Y:S01]  /*18d0*/  I2F.F16 R63, R63 ;  /* 0x0000003f003f7306 */ /* 0x000f620000200c00 */
[----:B------:R-:W-:Y:S02]  /*18e0*/  HADD2.F32 R58, -RZ, R58.H0_H0 ;  /* 0x2000003aff3a7230 */ /* 0x000fe40000004100 */
[C---:B------:R-:W-:Y:S01]  /*18f0*/  FFMA.FTZ R70, R37.reuse, R60, R70 ;  /* 0x0000003c25467223 */ /* 0x040fe20000010046 */
[----:B0-----:R-:W-:Y:S02]  /*1900*/  HADD2.F32 R65, -RZ, R35.H0_H0 ;  /* 0x20000023ff417230 */ /* 0x001fe40000004100 */
[----:B------:R-:W-:Y:S01]  /*1910*/  FFMA.FTZ R67, R37, R62, R67 ;  /* 0x0000003e25437223 */ /* 0x000fe20000010043 */
[----:B-1----:R-:W-:Y:S02]  /*1920*/  HADD2.F32 R59, -RZ, R34.H0_H0 ;  /* 0x20000022ff3b7230 */ /* 0x002fe40000004100 */
[----:B------:R-:W-:Y:S01]  /*1930*/  FFMA.FTZ R38, R57, R37, R38 ;  /* 0x0000002539267223 */ /* 0x000fe20000010026 */
[----:B------:R-:W-:Y:S01]  /*1940*/  FFMA.FTZ R34, R37, R66, R69 ;  /* 0x0000004225227223 */ /* 0x000fe20000010045 */
[C---:B------:R-:W-:Y:S01]  /*1950*/  FFMA.FTZ R35, R39.reuse, R64, R70 ;  /* 0x0000004027237223 */ /* 0x040fe20000010046 */
[----:B------:R-:W-:Y:S01]  /*1960*/  FFMA.FTZ R37, R39, R58, R67 ;  /* 0x0000003a27257223 */ /* 0x000fe20000010043 */
[----:B------:R-:W-:-:S02]  /*1970*/  HADD2.F32 R68, -RZ, R68.H0_H0 ;  /* 0x20000044ff447230 */ /* 0x000fc40000004100 */
[----:B------:R-:W-:Y:S01]  /*1980*/  FFMA.FTZ R38, R65, R39, R38 ;  /* 0x0000002741267223 */ /* 0x000fe20000010026 */
[----:B------:R-:W-:Y:S01]  /*1990*/  FFMA.FTZ R70, R39, R59, R34 ;  /* 0x0000003b27467223 */ /* 0x000fe20000010022 */
[----:B---3--:R-:W-:Y:S02]  /*19a0*/  HADD2.F32 R67, -RZ, R36.H0_H0 ;  /* 0x20000024ff437230 */ /* 0x008fe40000004100 */
[--C-:B------:R-:W-:Y:S02]  /*19b0*/  HADD2.F32 R39, -RZ, R26.reuse.H0_H0 ;  /* 0x2000001aff277230 */ /* 0x100fe40000004100 */
[C---:B------:R-:W-:Y:S01]  /*19c0*/  FFMA.FTZ R34, R40.reuse, R68, R37 ;  /* 0x0000004428227223 */ /* 0x040fe20000010025 */
[----:B-----5:R-:W-:Y:S02]  /*19d0*/  HADD2.F32 R61, -RZ, R61.H0_H0 ;  /* 0x2000003dff3d7230 */ /* 0x020fe40000004100 */
[----:B------:R-:W-:Y:S02]  /*19e0*/  HADD2.F32 R63, -RZ, R63.H0_H0 ;  /* 0x2000003fff3f7230 */ /* 0x000fe40000004100 */
[----:B------:R-:W-:Y:S01]  /*19f0*/  FFMA.FTZ R37, R40, R67, R70 ;  /* 0x0000004328257223 */ /* 0x000fe20000010046 */
[----:B------:R-:W-:-:S02]  /*1a00*/  HADD2.F32 R26, -RZ, R26.H1_H1 ;  /* 0x3000001aff1a7230 */ /* 0x000fc40000004100 */
[-C--:B------:R-:W-:Y:S01]  /*1a10*/  FFMA.FTZ R70, R2, R39.reuse, RZ ;  /* 0x0000002702467223 */ /* 0x080fe200000100ff */
[----:B------:R-:W-:Y:S01]  /*1a20*/  FFMA.FTZ R69, R24, R39, RZ ;  /* 0x0000002718457223 */ /* 0x000fe200000100ff */
[----:B------:R-:W-:Y:S01]  /*1a30*/  FFMA.FTZ R36, R61, R40, R38 ;  /* 0x000000283d247223 */ /* 0x000fe20000010026 */
[----:B------:R-:W-:Y:S01]  /*1a40*/  FFMA.FTZ R35, R40, R63, R35 ;  /* 0x0000003f28237223 */ /* 0x000fe20000010023 */
[-C--:B------:R-:W-:Y:S01]  /*1a50*/  FFMA.FTZ R72, R15, R39.reuse, RZ ;  /* 0x000000270f487223 */ /* 0x080fe200000100ff */
[--C-:B------:R-:W-:Y:S02]  /*1a60*/  HADD2.F32 R38, -RZ, R27.reuse.H0_H0 ;  /* 0x2000001bff267230 */ /* 0x100fe40000004100 */
[-C--:B------:R-:W-:Y:S01]  /*1a70*/  FFMA.FTZ R70, R43, R26.reuse, R70 ;  /* 0x0000001a2b467223 */ /* 0x080fe20000010046 */
[----:B------:R-:W-:Y:S02]  /*1a80*/  HADD2.F32 R40, -RZ, R27.H1_H1 ;  /* 0x3000001bff287230 */ /* 0x000fe40000004100 */
[----:B------:R-:W-:Y:S01]  /*1a90*/  FFMA.FTZ R27, R25, R39, RZ ;  /* 0x00000027191b7223 */ /* 0x000fe200000100ff */
[-C--:B------:R-:W-:Y:S01]  /*1aa0*/  FFMA.FTZ R69, R44, R26.reuse, R69 ;  /* 0x0000001a2c457223 */ /* 0x080fe20000010045 */
[----:B------:R-:W-:Y:S01]  /*1ab0*/  FFMA.FTZ R72, R41, R26, R72 ;  /* 0x0000001a29487223 */ /* 0x000fe20000010048 */
[----:B------:R-:W-:Y:S01]  /*1ac0*/  FFMA.FTZ R39, R47, R38, R70 ;  /* 0x000000262f277223 */ /* 0x000fe20000010046 */
[----:B------:R-:W-:Y:S01]  /*1ad0*/  FFMA.FTZ R27, R42, R26, R27 ;  /* 0x0000001a2a1b7223 */ /* 0x000fe2000001001b */
[-C--:B------:R-:W-:Y:S01]  /*1ae0*/  FFMA.FTZ R70, R48, R38.reuse, R69 ;  /* 0x0000002630467223 */ /* 0x080fe20000010045 */
[----:B------:R-:W-:-:S02]  /*1af0*/  FFMA.FTZ R69, R45, R38, R72 ;  /* 0x000000262d457223 */ /* 0x000fc40000010048 */
[----:B------:R-:W-:Y:S01]  /*1b00*/  FFMA.FTZ R26, R46, R38, R27 ;  /* 0x000000262e1a7223 */ /* 0x000fe2000001001b */
[--C-:B------:R-:W-:Y:S02]  /*1b10*/  HADD2.F32 R27, -RZ, R32.reuse.H0_H0 ;  /* 0x20000020ff1b7230 */ /* 0x100fe40000004100 */
[-C--:B------:R-:W-:Y:S01]  /*1b20*/  FFMA.FTZ R71, R50, R40.reuse, R39 ;  /* 0x0000002832477223 */ /* 0x080fe20000010027 */
[-C--:B------:R-:W-:Y:S01]  /*1b30*/  FFMA.FTZ R70, R51, R40.reuse, R70 ;  /* 0x0000002833467223 */ /* 0x080fe20000010046 */
[----:B------:R-:W-:Y:S01]  /*1b40*/  FFMA.FTZ R73, R52, R40, R69 ;  /* 0x0000002834497223 */ /* 0x000fe20000010045 */
[----:B------:R-:W-:Y:S02]  /*1b50*/  HADD2.F32 R39, -RZ, R32.H1_H1 ;  /* 0x30000020ff277230 */ /* 0x000fe40000004100 */
[-C--:B------:R-:W-:Y:S01]  /*1b60*/  FFMA.FTZ R71, R54, R27.reuse, R71 ;  /* 0x0000001b36477223 */ /* 0x080fe20000010047 */
[--C-:B------:R-:W-:Y:S02]  /*1b70*/  HADD2.F32 R69, -RZ, R33.reuse.H0_H0 ;  /* 0x20000021ff457230 */ /* 0x100fe40000004100 */
[----:B------:R-:W-:Y:S01]  /*1b80*/  FFMA.FTZ R73, R56, R27, R73 ;  /* 0x0000001b38497223 */ /* 0x000fe20000010049 */
[----:B------:R-:W-:-:S02]  /*1b90*/  HADD2.F32 R38, -RZ, R33.H1_H1 ;  /* 0x30000021ff267230 */ /* 0x000fc40000004100 */
[----:B------:R-:W-:Y:S01]  /*1ba0*/  FFMA.FTZ R33, R55, R27, R70 ;  /* 0x0000001b37217223 */ /* 0x000fe20000010046 */
[----:B------:R-:W-:Y:S01]  /*1bb0*/  FFMA.FTZ R26, R49, R40, R26 ;  /* 0x00000028311a7223 */ /* 0x000fe2000001001a */
[-C--:B------:R-:W-:Y:S01]  /*1bc0*/  FFMA.FTZ R71, R60, R39.reuse, R71 ;  /* 0x000000273c477223 */ /* 0x080fe20000010047 */
[-C--:B------:R-:W-:Y:S01]  /*1bd0*/  FFMA.FTZ R32, R66, R39.reuse, R73 ;  /* 0x0000002742207223 */ /* 0x080fe20000010049 */
[----:B------:R-:W-:Y:S01]  /*1be0*/  FFMA.FTZ R33, R62, R39, R33 ;  /* 0x000000273e217223 */ /* 0x000fe20000010021 */
[----:B------:R-:W-:Y:S01]  /*1bf0*/  FFMA.FTZ R26, R53, R27, R26 ;  /* 0x0000001b351a7223 */ /* 0x000fe2000001001a */
[----:B------:R-:W-:Y:S01]  /*1c00*/  @!P0 PRMT R110, R28, 0x7610, R110 ;  /* 0x000076101c6e8816 */ /* 0x000fe2000000006e */
[-C--:B------:R-:W-:Y:S01]  /*1c10*/  FFMA.FTZ R40, R64, R69.reuse, R71 ;  /* 0x0000004540287223 */ /* 0x080fe20000010047 */
[-C--:B------:R-:W-:Y:S01]  /*1c20*/  FFMA.FTZ R71, R58, R69.reuse, R33 ;  /* 0x000000453a477223 */ /* 0x080fe20000010021 */
[----:B------:R-:W-:Y:S01]  /*1c30*/  FFMA.FTZ R72, R59, R69, R32 ;  /* 0x000000453b487223 */ /* 0x000fe20000010020 */
[----:B------:R-:W-:Y:S01]  /*1c40*/  FFMA.FTZ R26, R57, R39, R26 ;  /* 0x00000027391a7223 */ /* 0x000fe2000001001a */
[----:B------:R-:W0:Y:S01]  /*1c50*/  LDS.64 R32, [UR5+0x100] ;  /* 0x00010005ff207984 */ /* 0x000e220008000a00 */
[----:B------:R-:W-:-:S02]  /*1c60*/  @!P0 PRMT R110, R110, 0x7610, R28 ;  /* 0x000076106e6e8816 */ /* 0x000fc4000000001c */
[----:B------:R-:W-:Y:S01]  /*1c70*/  FFMA.FTZ R26, R65, R69, R26 ;  /* 0x00000045411a7223 */ /* 0x000fe2000001001a */
[----:B------:R-:W-:Y:S02]  /*1c80*/  @!P0 PRMT R105, R29, 0x7610, R105 ;  /* 0x000076101d698816 */ /* 0x000fe40000000069 */
[--C-:B------:R-:W-:Y:S02]  /*1c90*/  HADD2.F32 R27, -RZ, R110.reuse.H0_H0 ;  /* 0x2000006eff1b7230 */ /* 0x100fe40000004100 */
[-C--:B------:R-:W-:Y:S01]  /*1ca0*/  FFMA.FTZ R28, R61, R38.reuse, R26 ;  /* 0x000000263d1c7223 */ /* 0x080fe2000001001a */
[----:B------:R-:W-:Y:S02]  /*1cb0*/  HADD2.F32 R26, -RZ, R110.H1_H1 ;  /* 0x3000006eff1a7230 */ /* 0x000fe40000004100 */
[----:B------:R-:W-:Y:S01]  /*1cc0*/  FFMA.FTZ R39, R63, R38, R40 ;  /* 0x000000263f277223 */ /* 0x000fe20000010028 */
[----:B------:R-:W-:Y:S01]  /*1cd0*/  @!P0 PRMT R105, R105, 0x7610, R29 ;  /* 0x0000761069698816 */ /* 0x000fe2000000001d */
[----:B------:R-:W-:-:S02]  /*1ce0*/  FMUL.FTZ R28, R27, R28 ;  /* 0x0000001c1b1c7220 */ /* 0x000fc40000410000 */
[----:B------:R-:W-:Y:S01]  /*1cf0*/  FMUL.FTZ R40, R26, R39 ;  /* 0x000000271a287220 */ /* 0x000fe20000410000 */
[----:B------:R-:W-:Y:S01]  /*1d00*/  FMUL.FTZ R35, R35, R26 ;  /* 0x0000001a23237220 */ /* 0x000fe20000410000 */
[--C-:B------:R-:W-:Y:S01]  /*1d10*/  HADD2.F32 R29, -RZ, R105.reuse.H0_H0 ;  /* 0x20000069ff1d7230 */ /* 0x100fe20000004100 */
[----:B------:R-:W-:Y:S01]  /*1d20*/  F2FP.F16.F32.PACK_AB R39, RZ, R28 ;  /* 0x0000001cff27723e */ /* 0x000fe200000000ff */
[----:B------:R-:W-:Y:S02]  /*1d30*/  HADD2.F32 R28, -RZ, R105.H1_H1 ;  /* 0x30000069ff1c7230 */ /* 0x000fe40000004100 */
[-C--:B------:R-:W-:Y:S01]  /*1d40*/  FFMA.FTZ R70, R68, R38.reuse, R71 ;  /* 0x0000002644467223 */ /* 0x080fe20000010047 */
[----:B------:R-:W-:Y:S01]  /*1d50*/  FFMA.FTZ R69, R67, R38, R72 ;  /* 0x0000002643457223 */ /* 0x000fe20000010048 */
[----:B------:R-:W-:Y:S01]  /*1d60*/  MOV R71, R14 ;  /* 0x0000000e00477202 */ /* 0x000fe20000000f00 */
[----:B------:R-:W-:Y:S01]  /*1d70*/  FMUL.FTZ R36, R36, R27 ;  /* 0x0000001b24247220 */ /* 0x000fe20000410000 */
[----:B------:R-:W-:Y:S01]  /*1d80*/  F2FP.F16.F32.PACK_AB R14, RZ, R35 ;  /* 0x00000023ff0e723e */ /* 0x000fe200000000ff */
[----:B------:R-:W-:Y:S01]  /*1d90*/  FMUL.FTZ R38, R34, R29 ;  /* 0x0000001d22267220 */ /* 0x000fe20000410000 */
[----:B------:R-:W-:Y:S01]  /*1da0*/  FMUL.FTZ R37, R37, R28 ;  /* 0x0000001c25257220 */ /* 0x000fe20000410000 */
[----:B------:R-:W1:Y:S01]  /*1db0*/  LDS.64 R34, [UR5+0x108] ;  /* 0x00010805ff227984 */ /* 0x000e620008000a00 */
[----:B------:R-:W-:-:S02]  /*1dc0*/  F2FP.F16.F32.PACK_AB R36, RZ, R36 ;  /* 0x00000024ff24723e */ /* 0x000fc400000000ff */
[----:B------:R-:W-:Y:S02]  /*1dd0*/  F2FP.F16.F32.PACK_AB R38, RZ, R38 ;  /* 0x00000026ff26723e */ /* 0x000fe400000000ff */
[----:B------:R-:W-:Y:S02]  /*1de0*/  F2FP.F16.F32.PACK_AB R37, RZ, R37 ;  /* 0x00000025ff25723e */ /* 0x000fe400000000ff */
[----:B------:R-:W-:Y:S02]  /*1df0*/  F2FP.F16.F32.PACK_AB R40, RZ, R40 ;  /* 0x00000028ff28723e */ /* 0x000fe400000000ff */
[----:B------:R-:W-:Y:S01]  /*1e00*/  PRMT R36, R36, 0x5410, R14 ;  /* 0x0000541024247816 */ /* 0x000fe2000000000e */
[----:B------:R-:W-:Y:S01]  /*1e10*/  FMUL.FTZ R70, R29, R70 ;  /* 0x000000461d467220 */ /* 0x000fe20000410000 */
[----:B------:R-:W-:Y:S01]  /*1e20*/  PRMT R14, R38, 0x5410, R37 ;  /* 0x00005410260e7816 */ /* 0x000fe20000000025 */
[----:B------:R-:W-:Y:S01]  /*1e30*/  FMUL.FTZ R69, R28, R69 ;  /* 0x000000451c457220 */ /* 0x000fe20000410000 */
[----:B------:R-:W-:-:S02]  /*1e40*/  PRMT R39, R39, 0x5410, R40 ;  /* 0x0000541027277816 */ /* 0x000fc40000000028 */
[----:B------:R-:W-:Y:S02]  /*1e50*/  F2FP.F16.F32.PACK_AB R70, RZ, R70 ;  /* 0x00000046ff46723e */ /* 0x000fe400000000ff */
[----:B------:R-:W-:Y:S01]  /*1e60*/  F2FP.F16.F32.PACK_AB R69, RZ, R69 ;  /* 0x00000045ff45723e */ /* 0x000fe200000000ff */
[----:B------:R-:W-:Y:S01]  /*1e70*/  HADD2 R38, R39, R12 ;  /* 0x0000000c27267230 */ /* 0x000fe20000000000 */
[----:B------:R-:W-:Y:S01]  /*1e80*/  HFMA2.MMA R37, R14, 1, 1, R13 ;  /* 0x3c003c000e257835 */ /* 0x000fe2000000000d */
[----:B------:R-:W-:Y:S01]  /*1e90*/  MOV R39, R11 ;  /* 0x0000000b00277202 */ /* 0x000fe20000000f00 */
[----:B------:R-:W3:Y:S01]  /*1ea0*/  LDS.64 R12, [UR5+0x180] ;  /* 0x00018005ff0c7984 */ /* 0x000ee20008000a00 */
[--C-:B0-----:R-:W-:Y:S01]  /*1eb0*/  HADD2.F32 R11, -RZ, R32.reuse.H0_H0 ;  /* 0x20000020ff0b7230 */ /* 0x101fe20000004100 */
[----:B------:R-:W-:Y:S01]  /*1ec0*/  PRMT R70, R70, 0x5410, R69 ;  /* 0x0000541046467816 */ /* 0x000fe20000000045 */
[----:B------:R-:W-:Y:S02]  /*1ed0*/  HADD2.F32 R32, -RZ, R32.H1_H1 ;  /* 0x30000020ff207230 */ /* 0x000fe40000004100 */
[----:B------:R-:W-:-:S02]  /*1ee0*/  HADD2.F32 R14, -RZ, R33.H0_H0 ;  /* 0x20000021ff0e7230 */ /* 0x000fc40000004100 */
        /* <DEDUP_REMOVED lines=13> */
[----:B------:R-:W-:Y:S01]  /*1fc0*/  HFMA2.MMA R36, R36, 1, 1, R71 ;  /* 0x3c003c0024247835 */ /* 0x000fe20000000047 */
        /* <DEDUP_REMOVED lines=39> */
[----:B------:R-:W-:Y:S01]  /*2240*/  FFMA.FTZ R69, R47, R34, R72 ;  /* 0x000000222f457223 */ /* 0x000fe20000010048 */
[----:B0-----:R-:W-:-:S02]  /*2250*/  HADD2.F32 R13, -RZ, R32.H0_H0 ;  /* 0x20000020ff0d7230 */ /* 0x001fc40000004100 */
[----:B------:R-:W-:Y:S01]  /*2260*/  FFMA.FTZ R72, R48, R34, R71 ;  /* 0x0000002230487223 */ /* 0x000fe20000010047 */
[----:B------:R-:W-:Y:S01]  /*2270*/  FFMA.FTZ R12, R49, R40, R12 ;  /* 0x00000028310c7223 */ /* 0x000fe2000001000c */
[----:B------:R-:W-:Y:S01]  /*2280*/  FFMA.FTZ R71, R45, R34, R74 ;  /* 0x000000222d477223 */ /* 0x000fe2000001004a */
[-C--:B------:R-:W-:Y:S01]  /*2290*/  FFMA.FTZ R73, R50, R40.reuse, R69 ;  /* 0x0000002832497223 */ /* 0x080fe20000010045 */
[----:B------:R-:W-:Y:S02]  /*22a0*/  HADD2.F32 R69, -RZ, R32.H1_H1 ;  /* 0x30000020ff457230 */ /* 0x000fe40000004100 */
[-C--:B------:R-:W-:Y:S01]  /*22b0*/  FFMA.FTZ R12, R53, R13.reuse, R12 ;  /* 0x0000000d350c7223 */ /* 0x080fe2000001000c */
[-C--:B------:R-:W-:Y:S01]  /*22c0*/  FFMA.FTZ R72, R51, R40.reuse, R72 ;  /* 0x0000002833487223 */ /* 0x080fe20000010048 */
[----:B------:R-:W-:Y:S01]  /*22d0*/  FFMA.FTZ R75, R52, R40, R71 ;  /* 0x00000028344b7223 */ /* 0x000fe20000010047 */
[--C-:B------:R-:W-:Y:S02]  /*22e0*/  HADD2.F32 R71, -RZ, R33.reuse.H0_H0 ;  /* 0x20000021ff477230 */ /* 0x100fe40000004100 */
[----:B------:R-:W-:Y:S01]  /*22f0*/  FFMA.FTZ R73, R54, R13, R73 ;  /* 0x0000000d36497223 */ /* 0x000fe20000010049 */
[----:B------:R-:W-:-:S02]  /*2300*/  HADD2.F32 R34, -RZ, R33.H1_H1 ;  /* 0x30000021ff227230 */ /* 0x000fc40000004100 */
[-C--:B------:R-:W-:Y:S01]  /*2310*/  FFMA.FTZ R33, R55, R13.reuse, R72 ;  /* 0x0000000d37217223 */ /* 0x080fe20000010048 */
[----:B------:R-:W-:Y:S01]  /*2320*/  FFMA.FTZ R75, R56, R13, R75 ;  /* 0x0000000d384b7223 */ /* 0x000fe2000001004b */
[----:B------:R-:W-:Y:S02]  /*2330*/  FFMA.FTZ R32, R57, R69, R12 ;  /* 0x0000004539207223 */ /* 0x000fe4000001000c */
[----:B------:R-:W0:Y:S01]  /*2340*/  LDS.64 R12, [UR5+0x200] ;  /* 0x00020005ff0c7984 */ /* 0x000e220008000a00 */
[----:B------:R-:W-:Y:S01]  /*2350*/  FMUL.FTZ R70, R27, R70 ;  /* 0x000000461b467220 */ /* 0x000fe20000410000 */
[----:B------:R-:W-:-:S04]  /*2360*/  FMUL.FTZ R35, R26, R35 ;  /* 0x000000231a237220 */ /* 0x000fc80000410000 */
[----:B------:R-:W-:Y:S02]  /*2370*/  F2FP.F16.F32.PACK_AB R70, RZ, R70 ;  /* 0x00000046ff46723e */ /* 0x000fe400000000ff */
[----:B------:R-:W-:Y:S01]  /*2380*/  F2FP.F16.F32.PACK_AB R35, RZ, R35 ;  /* 0x00000023ff23723e */ /* 0x000fe200000000ff */
[-C--:B------:R-:W-:Y:S01]  /*2390*/  FFMA.FTZ R73, R60, R69.reuse, R73 ;  /* 0x000000453c497223 */ /* 0x080fe20000010049 */
[-C--:B------:R-:W-:Y:S01]  /*23a0*/  FFMA.FTZ R40, R66, R69.reuse, R75 ;  /* 0x0000004542287223 */ /* 0x080fe2000001004b */
[----:B------:R-:W-:Y:S01]  /*23b0*/  FFMA.FTZ R33, R62, R69, R33 ;  /* 0x000000453e217223 */ /* 0x000fe20000010021 */
[----:B------:R-:W-:Y:S01]  /*23c0*/  PRMT R70, R70, 0x5410, R35 ;  /* 0x0000541046467816 */ /* 0x000fe20000000023 */
[----:B------:R-:W-:Y:S01]  /*23d0*/  FFMA.FTZ R32, R65, R71, R32 ;  /* 0x0000004741207223 */ /* 0x000fe20000010020 */
[----:B------:R-:W-:Y:S01]  /*23e0*/  FMUL.FTZ R11, R28, R11 ;  /* 0x0000000b1c0b7220 */ /* 0x000fe20000410000 */
[-C--:B------:R-:W-:Y:S01]  /*23f0*/  FFMA.FTZ R72, R64, R71.reuse, R73 ;  /* 0x0000004740487223 */ /* 0x080fe20000010049 */
[-C--:B------:R-:W-:Y:S01]  /*2400*/  FFMA.FTZ R74, R59, R71.reuse, R40 ;  /* 0x000000473b4a7223 */ /* 0x080fe20000010028 */
[----:B------:R-:W-:Y:S01]  /*2410*/  FFMA.FTZ R69, R58, R71, R33 ;  /* 0x000000473a457223 */ /* 0x000fe20000010021 */
[-C--:B------:R-:W-:Y:S01]  /*2420*/  FFMA.FTZ R40, R61, R34.reuse, R32 ;  /* 0x000000223d287223 */ /* 0x080fe20000010020 */
[----:B------:R-:W-:Y:S01]  /*2430*/  F2FP.F16.F32.PACK_AB R32, RZ, R11 ;  /* 0x0000000bff20723e */ /* 0x000fe200000000ff */
[----:B------:R-:W-:Y:S01]  /*2440*/  HFMA2.MMA R35, R70, 1, 1, R10 ;  /* 0x3c003c0046237835 */ /* 0x000fe2000000000a */
[-C--:B------:R-:W-:Y:S01]  /*2450*/  FFMA.FTZ R33, R63, R34.reuse, R72 ;  /* 0x000000223f217223 */ /* 0x080fe20000010048 */
[----:B------:R-:W1:Y:S01]  /*2460*/  LDS.64 R10, [UR5+0x208] ;  /* 0x00020805ff0a7984 */ /* 0x000e620008000a00 */
[-C--:B------:R-:W-:Y:S01]  /*2470*/  FFMA.FTZ R72, R68, R34.reuse, R69 ;  /* 0x0000002244487223 */ /* 0x080fe20000010045 */
[----:B------:R-:W-:-:S03]  /*2480*/  FFMA.FTZ R69, R67, R34, R74 ;  /* 0x0000002243457223 */ /* 0x000fc6000001004a */
[C---:B------:R-:W-:Y:S01]  /*2490*/  FMUL.FTZ R72, R29.reuse, R72 ;  /* 0x000000481d487220 */ /* 0x040fe20000410000 */
[----:B------:R-:W-:Y:S01]  /*24a0*/  FMUL.FTZ R69, R28, R69 ;  /* 0x000000451c457220 */ /* 0x000fe20000410000 */
[----:B------:R-:W-:Y:S01]  /*24b0*/  FMUL.FTZ R14, R29, R14 ;  /* 0x0000000e1d0e7220 */ /* 0x000fe20000410000 */
[----:B------:R-:W-:Y:S01]  /*24c0*/  FMUL.FTZ R40, R27, R40 ;  /* 0x000000281b287220 */ /* 0x000fe20000410000 */
[----:B------:R-:W-:Y:S01]  /*24d0*/  FMUL.FTZ R33, R26, R33 ;  /* 0x000000211a217220 */ /* 0x000fe20000410000 */
[----:B------:R-:W-:Y:S02]  /*24e0*/  F2FP.F16.F32.PACK_AB R72, RZ, R72 ;  /* 0x00000048ff48723e */ /* 0x000fe400000000ff */
[----:B------:R-:W-:Y:S02]  /*24f0*/  F2FP.F16.F32.PACK_AB R69, RZ, R69 ;  /* 0x00000045ff45723e */ /* 0x000fe400000000ff */
[----:B------:R-:W-:Y:S02]  /*2500*/  F2FP.F16.F32.PACK_AB R14, RZ, R14 ;  /* 0x0000000eff0e723e */ /* 0x000fe400000000ff */
[----:B------:R-:W-:-:S02]  /*2510*/  PRMT R72, R72, 0x5410, R69 ;  /* 0x0000541048487816 */ /* 0x000fc40000000045 */
[----:B------:R-:W-:Y:S02]  /*2520*/  F2FP.F16.F32.PACK_AB R40, RZ, R40 ;  /* 0x00000028ff28723e */ /* 0x000fe400000000ff */
[----:B------:R-:W-:Y:S01]  /*2530*/  F2FP.F16.F32.PACK_AB R33, RZ, R33 ;  /* 0x00000021ff21723e */ /* 0x000fe200000000ff */
[----:B------:R-:W-:Y:S01]  /*2540*/  HADD2 R34, R72, R7 ;  /* 0x0000000748227230 */ /* 0x000fe20000000000 */
[----:B------:R-:W-:Y:S01]  /*2550*/  PRMT R14, R14, 0x5410, R32 ;  /* 0x000054100e0e7816 */ /* 0x000fe20000000020 */
[--C-:B0-----:R-:W-:Y:S01]  /*2560*/  HADD2.F32 R7, -RZ, R12.reuse.H0_H0 ;  /* 0x2000000cff077230 */ /* 0x101fe20000004100 */
[----:B------:R-:W-:Y:S01]  /*2570*/  PRMT R32, R40, 0x5410, R33 ;  /* 0x0000541028207816 */ /* 0x000fe20000000021 */
[----:B------:R-:W-:Y:S02]  /*2580*/  HADD2.F32 R12, -RZ, R12.H1_H1 ;  /* 0x3000000cff0c7230 */ /* 0x000fe40000004100 */
[----:B------:R-:W-:Y:S02]  /*2590*/  HADD2 R40, R14, R9 ;  /* 0x000000090e287230 */ /* 0x000fe40000000000 */
[-C--:B------:R-:W-:Y:S01]  /*25a0*/  FFMA.FTZ R14, R2, R7.reuse, RZ ;  /* 0x00000007020e7223 */ /* 0x080fe200000100ff */
[----:B------:R-:W-:Y:S01]  /*25b0*/  HFMA2.MMA R33, R32, 1, 1, R8 ;  /* 0x3c003c0020217835 */ /* 0x000fe20000000008 */
        /* <DEDUP_REMOVED lines=25> */
[----:B------:R-:W0:Y:S01]  /*2750*/  LDS.64 R8, [UR5+0x280] ;  /* 0x00028005ff087984 */ /* 0x000e220008000a00 */
[-C--:B------:R-:W-:Y:S01]  /*2760*/  FFMA.FTZ R32, R66, R13.reuse, R77 ;  /* 0x0000000d42207223 */ /* 0x080fe2000001004d */
[-C--:B------:R-:W-:Y:S01]  /*2770*/  FFMA.FTZ R11, R60, R13.reuse, R11 ;  /* 0x0000000d3c0b7223 */ /* 0x080fe2000001000b */
[-C--:B------:R-:W-:Y:S01]  /*2780*/  FFMA.FTZ R12, R57, R13.reuse, R12 ;  /* 0x0000000d390c7223 */ /* 0x080fe2000001000c */
[----:B------:R-:W-:Y:S01]  /*2790*/  FFMA.FTZ R75, R62, R13, R75 ;  /* 0x0000000d3e4b7223 */ /* 0x000fe2000001004b */
[-C--:B------:R-:W-:Y:S01]  /*27a0*/  FFMA.FTZ R32, R59, R73.reuse, R32 ;  /* 0x000000493b207223 */ /* 0x080fe20000010020 */
[----:B----4-:R-:W-:Y:S01]  /*27b0*/  LOP3.LUT R7, R17, 0xff, RZ, 0xc0, !PT ;  /* 0x000000ff11077812 */ /* 0x010fe200078ec0ff */
[-C--:B------:R-:W-:Y:S01]  /*27c0*/  FFMA.FTZ R14, R64, R73.reuse, R11 ;  /* 0x00000049400e7223 */ /* 0x080fe2000001000b */
[-C--:B------:R-:W-:Y:S01]  /*27d0*/  FFMA.FTZ R12, R65, R73.reuse, R12 ;  /* 0x00000049410c7223 */ /* 0x080fe2000001000c */
[----:B------:R-:W-:Y:S01]  /*27e0*/  FFMA.FTZ R75, R58, R73, R75 ;  /* 0x000000493a4b7223 */ /* 0x000fe2000001004b */
[-C--:B------:R-:W-:Y:S01]  /*27f0*/  FFMA.FTZ R11, R67, R10.reuse, R32 ;  /* 0x0000000a430b7223 */ /* 0x080fe20000010020 */
[----:B------:R-:W-:Y:S01]  /*2800*/  IADD3 R13, R7, -0x80, RZ ;  /* 0xffffff80070d7810 */ /* 0x000fe20007ffe0ff */
[-C--:B------:R-:W-:Y:S01]  /*2810*/  FFMA.FTZ R7, R63, R10.reuse, R14 ;  /* 0x0000000a3f077223 */ /* 0x080fe2000001000e */
[-C--:B------:R-:W-:Y:S01]  /*2820*/  FFMA.FTZ R12, R61, R10.reuse, R12 ;  /* 0x0000000a3d0c7223 */ /* 0x080fe2000001000c */
[----:B------:R-:W-:Y:S01]  /*2830*/  FFMA.FTZ R14, R68, R10, R75 ;  /* 0x0000000a440e7223 */ /* 0x000fe2000001004b */
[----:B------:R-:W-:Y:S01]  /*2840*/  LOP3.LUT R10, R16, 0xff, RZ, 0xc0, !PT ;  /* 0x000000ff100a7812 */ /* 0x000fe200078ec0ff */
[----:B------:R-:W-:Y:S01]  /*2850*/  FMUL.FTZ R11, R28, R11 ;  /* 0x0000000b1c0b7220 */ /* 0x000fe20000410000 */
[----:B------:R1:W-:Y:S02]  /*2860*/  I2F.F16 R73, R13 ;  /* 0x0000000d00497306 */ /* 0x0003e40000200c00 */
[----:B------:R-:W-:Y:S01]  /*2870*/  IADD3 R75, R10, -0x80, RZ ;  /* 0xffffff800a4b7810 */ /* 0x000fe20007ffe0ff */
[----:B------:R-:W-:Y:S01]  /*2880*/  FMUL.FTZ R12, R27, R12 ;  /* 0x0000000c1b0c7220 */ /* 0x000fe20000410000 */
[----:B-1----:R-:W-:-:S02]  /*2890*/  F2FP.F16.F32.PACK_AB R13, RZ, R11 ;  /* 0x0000000bff0d723e */ /* 0x002fc400000000ff */
[----:B------:R-:W1:Y:S01]  /*28a0*/  LDS.64 R10, [UR5+0x288] ;  /* 0x00028805ff0a7984 */ /* 0x000e620008000a00 */
[----:B------:R-:W-:Y:S01]  /*28b0*/  FMUL.FTZ R7, R26, R7 ;  /* 0x000000071a077220 */ /* 0x000fe20000410000 */
[----:B------:R-:W-:-:S04]  /*28c0*/  F2FP.F16.F32.PACK_AB R12, RZ, R12 ;  /* 0x0000000cff0c723e */ /* 0x000fc800000000ff */
[----:B------:R-:W-:Y:S01]  /*28d0*/  F2FP.F16.F32.PACK_AB R7, RZ, R7 ;  /* 0x00000007ff07723e */ /* 0x000fe200000000ff */
[----:B------:R-:W-:Y:S01]  /*28e0*/  FMUL.FTZ R14, R29, R14 ;  /* 0x0000000e1d0e7220 */ /* 0x000fe20000410000 */
[----:B------:R-:W-:Y:S02]  /*28f0*/  LOP3.LUT R32, R18, 0xff, RZ, 0xc0, !PT ;  /* 0x000000ff12207812 */ /* 0x000fe400078ec0ff */
[----:B------:R-:W-:Y:S02]  /*2900*/  PRMT R12, R12, 0x5410, R7 ;  /* 0x000054100c0c7816 */ /* 0x000fe40000000007 */
[----:B------:R-:W-:Y:S02]  /*2910*/  IADD3 R76, R32, -0x80, RZ ;  /* 0xffffff80204c7810 */ /* 0x000fe40007ffe0ff */
[----:B------:R-:W-:Y:S02]  /*2920*/  F2FP.F16.F32.PACK_AB R14, RZ, R14 ;  /* 0x0000000eff0e723e */ /* 0x000fe400000000ff */
[----:B------:R-:W-:Y:S01]  /*2930*/  HFMA2.MMA R32, R12, 1, 1, R6 ;  /* 0x3c003c000c207835 */ /* 0x000fe20000000006 */
[----:B0-----:R-:W-:Y:S01]  /*2940*/  HADD2.F32 R12, -RZ, R8.H0_H0 ;  /* 0x20000008ff0c7230 */ /* 0x001fe20000004100 */
[----:B------:R-:W-:-:S02]  /*2950*/  PRMT R14, R14, 0x5410, R13 ;  /* 0x000054100e0e7816 */ /* 0x000fc4000000000d */
[----:B------:R-:W-:Y:S01]  /*2960*/  MOV R7, R5 ;  /* 0x0000000500077202 */ /* 0x000fe20000000f00 */
[----:B------:R-:W-:Y:S02]  /*2970*/  HADD2.F32 R8, -RZ, R8.H1_H1 ;  /* 0x30000008ff087230 */ /* 0x000fe40000004100 */
[-C--:B------:R-:W-:Y:S01]  /*2980*/  FFMA.FTZ R25, R25, R12.reuse, RZ ;  /* 0x0000000c19197223 */ /* 0x080fe200000100ff */
[-C--:B------:R-:W-:Y:S01]  /*2990*/  FFMA.FTZ R2, R2, R12.reuse, RZ ;  /* 0x0000000c02027223 */ /* 0x080fe200000100ff */
[-C--:B------:R-:W-:Y:S01]  /*29a0*/  FFMA.FTZ R13, R24, R12.reuse, RZ ;  /* 0x0000000c180d7223 */ /* 0x080fe200000100ff */
[----:B------:R-:W-:Y:S01]  /*29b0*/  FFMA.FTZ R12, R15, R12, RZ ;  /* 0x0000000c0f0c7223 */ /* 0x000fe200000100ff */
[----:B------:R-:W-:Y:S02]  /*29c0*/  HADD2 R7, R14, R7 ;  /* 0x000000070e077230 */ /* 0x000fe40000000000 */
        /* <DEDUP_REMOVED lines=16> */
[----:B------:R-:W-:Y:S01]  /*2ad0*/  HADD2.F32 R13, -RZ, R10.H1_H1 ;  /* 0x3000000aff0d7230 */ /* 0x000fe20000004100 */
[----:B------:R-:W-:-:S02]  /*2ae0*/  SHF.R.U32.HI R2, RZ, 0x8, R17 ;  /* 0x00000008ff027819 */ /* 0x000fc40000011611 */
[----:B------:R-:W-:Y:S01]  /*2af0*/  FFMA.FTZ R46, R53, R9, R46 ;  /* 0x00000009352e7223 */ /* 0x000fe2000001002e */
[----:B------:R0:W-:Y:S01]  /*2b00*/  I2F.F16 R42, R15 ;  /* 0x0000000f002a7306 */ /* 0x0001e20000200c00 */
[----:B------:R-:W-:Y:S02]  /*2b10*/  LOP3.LUT R2, R2, 0xff, RZ, 0xc0, !PT ;  /* 0x000000ff02027812 */ /* 0x000fe400078ec0ff */
[----:B------:R-:W-:Y:S01]  /*2b20*/  LEA.HI R72, R16, 0xffffff80, RZ, 0x8 ;  /* 0xffffff8010487811 */ /* 0x000fe200078f40ff */
[----:B------:R-:W-:Y:S01]  /*2b30*/  FFMA.FTZ R46, R57, R13, R46 ;  /* 0x0000000d392e7223 */ /* 0x000fe2000001002e */
[----:B------:R-:W-:Y:S02]  /*2b40*/  LEA.HI R70, R17, 0xffffff80, RZ, 0x8 ;  /* 0xffffff8011467811 */ /* 0x000fe400078f40ff */
[--C-:B------:R-:W-:Y:S01]  /*2b50*/  SHF.R.U32.HI R8, RZ, 0x8, R16.reuse ;  /* 0x00000008ff087819 */ /* 0x100fe20000011610 */
[----:B0-----:R-:W-:Y:S01]  /*2b60*/  HADD2.F32 R15, -RZ, R11.H0_H0 ;  /* 0x2000000bff0f7230 */ /* 0x001fe20000004100 */
[----:B------:R-:W-:-:S02]  /*2b70*/  SHF.R.U32.HI R16, RZ, 0x10, R16 ;  /* 0x00000010ff107819 */ /* 0x000fc40000011610 */
[----:B------:R-:W-:Y:S02]  /*2b80*/  SHF.R.U32.HI R17, RZ, 0x10, R17 ;  /* 0x00000010ff117819 */ /* 0x000fe40000011611 */
[----:B------:R-:W-:Y:S01]  /*2b90*/  IADD3 R12, R2, -0x80, RZ ;  /* 0xffffff80020c7810 */ /* 0x000fe20007ffe0ff */
[----:B------:R-:W-:Y:S02]  /*2ba0*/  HADD2.F32 R2, -RZ, R11.H1_H1 ;  /* 0x3000000bff027230 */ /* 0x000fe40000004100 */
[-C--:B------:R-:W-:Y:S01]  /*2bb0*/  FFMA.FTZ R47, R54, R9.reuse, R47 ;  /* 0x00000009362f7223 */ /* 0x080fe2000001002f */
[-C--:B------:R-:W-:Y:S01]  /*2bc0*/  FFMA.FTZ R55, R55, R9.reuse, R48 ;  /* 0x0000000937377223 */ /* 0x080fe20000010030 */
[----:B------:R-:W-:Y:S01]  /*2bd0*/  FFMA.FTZ R45, R56, R9, R45 ;  /* 0x00000009382d7223 */ /* 0x000fe2000001002d */
[----:B------:R-:W-:Y:S01]  /*2be0*/  LOP3.LUT R16, R16, 0xff, RZ, 0xc0, !PT ;  /* 0x000000ff10107812 */ /* 0x000fe200078ec0ff */
[----:B------:R-:W-:Y:S01]  /*2bf0*/  FFMA.FTZ R46, R65, R15, R46 ;  /* 0x0000000f412e7223 */ /* 0x000fe2000001002e */
[----:B------:R-:W-:Y:S01]  /*2c00*/  LOP3.LUT R17, R17, 0xff, RZ, 0xc0, !PT ;  /* 0x000000ff11117812 */ /* 0x000fe200078ec0ff */
[----:B------:R0:W-:Y:S01]  /*2c10*/  I2F.F16 R10, R12 ;  /* 0x0000000c000a7306 */ /* 0x0001e20000200c00 */
[----:B------:R-:W-:Y:S01]  /*2c20*/  SHF.R.U32.HI R14, RZ, 0x8, R18 ;  /* 0x00000008ff0e7819 */ /* 0x000fe20000011612 */
[-C--:B------:R-:W-:Y:S01]  /*2c30*/  FFMA.FTZ R47, R60, R13.reuse, R47 ;  /* 0x0000000d3c2f7223 */ /* 0x080fe2000001002f */
[-C--:B------:R-:W-:Y:S01]  /*2c40*/  FFMA.FTZ R55, R62, R13.reuse, R55 ;  /* 0x0000000d3e377223 */ /* 0x080fe20000010037 */
[----:B------:R-:W-:Y:S01]  /*2c50*/  FFMA.FTZ R66, R66, R13, R45 ;  /* 0x0000000d42427223 */ /* 0x000fe2000001002d */
[----:B------:R-:W-:-:S02]  /*2c60*/  IADD3 R16, R16, -0x80, RZ ;  /* 0xffffff8010107810 */ /* 0x000fc40007ffe0ff */
[----:B------:R-:W-:Y:S01]  /*2c70*/  IADD3 R17, R17, -0x80, RZ ;  /* 0xffffff8011117810 */ /* 0x000fe20007ffe0ff */
[----:B0-----:R-:W-:Y:S01]  /*2c80*/  FFMA.FTZ R12, R61, R2, R46 ;  /* 0x000000023d0c7223 */ /* 0x001fe2000001002e */
[----:B------:R-:W-:Y:S01]  /*2c90*/  LOP3.LUT R14, R14, 0xff, RZ, 0xc0, !PT ;  /* 0x000000ff0e0e7812 */ /* 0x000fe200078ec0ff */
[-C--:B------:R-:W-:Y:S01]  /*2ca0*/  FFMA.FTZ R64, R64, R15.reuse, R47 ;  /* 0x0000000f40407223 */ /* 0x080fe2000001002f */
[----:B------:R-:W-:Y:S01]  /*2cb0*/  I2F.F16 R45, R16 ;  /* 0x00000010002d7306 */ /* 0x000fe20000200c00 */
[-C--:B------:R-:W-:Y:S01]  /*2cc0*/  FFMA.FTZ R55, R58, R15.reuse, R55 ;  /* 0x0000000f3a377223 */ /* 0x080fe20000010037 */
[----:B------:R-:W-:Y:S01]  /*2cd0*/  FFMA.FTZ R66, R59, R15, R66 ;  /* 0x0000000f3b427223 */ /* 0x000fe20000010042 */
[----:B------:R-:W-:Y:S01]  /*2ce0*/  FMUL.FTZ R12, R27, R12 ;  /* 0x0000000c1b0c7220 */ /* 0x000fe20000410000 */
[----:B------:R-:W-:-:S04]  /*2cf0*/  FFMA.FTZ R63, R63, R2, R64 ;  /* 0x000000023f3f7223 */ /* 0x000fc80000010040 */
[----:B------:R0:W-:Y:S01]  /*2d00*/  I2F.F16 R46, R17 ;  /* 0x00000011002e7306 */ /* 0x0001e20000200c00 */
[-C--:B------:R-:W-:Y:S01]  /*2d10*/  FFMA.FTZ R68, R68, R2.reuse, R55 ;  /* 0x0000000244447223 */ /* 0x080fe20000010037 */
[----:B------:R-:W-:Y:S01]  /*2d20*/  FFMA.FTZ R67, R67, R2, R66 ;  /* 0x0000000243437223 */ /* 0x000fe20000010042 */
[----:B------:R-:W-:Y:S02]  /*2d30*/  IADD3 R11, R14, -0x80, RZ ;  /* 0xffffff800e0b7810 */ /* 0x000fe40007ffe0ff */
[----:B------:R-:W-:Y:S01]  /*2d40*/  F2FP.F16.F32.PACK_AB R2, RZ, R12 ;  /* 0x0000000cff02723e */ /* 0x000fe200000000ff */
[----:B0-----:R-:W-:-:S05]  /*2d50*/  IMAD.WIDE R16, R111, 0x4, R30 ;  /* 0x000000046f107825 */ /* 0x001fca00078e021e */
[----:B------:R0:W2:Y:S01]  /*2d60*/  LDG.E.128.CONSTANT R12, desc[UR8][R16.64] ;  /* 0x00000008100c7981 */ /* 0x0000a2000c1e9d00 */
[----:B------:R-:W-:-:S04]  /*2d70*/  LOP3.LUT R8, R8, 0xff, RZ, 0xc0, !PT ;  /* 0x000000ff08087812 */ /* 0x000fc800078ec0ff */
[----:B------:R-:W-:-:S04]  /*2d80*/  IADD3 R8, R8, -0x80, RZ ;  /* 0xffffff8008087810 */ /* 0x000fc80007ffe0ff */
[----:B------:R1:W-:Y:S02]  /*2d90*/  I2F.F16 R43, R8 ;  /* 0x00000008002b7306 */ /* 0x0003e40000200c00 */
[----:B-1----:R-:W-:-:S04]  /*2da0*/  SHF.R.U32.HI R8, RZ, 0x8, R19 ;  /* 0x00000008ff087819 */ /* 0x002fc80000011613 */
[----:B------:R-:W-:-:S04]  /*2db0*/  LOP3.LUT R8, R8, 0xff, RZ, 0xc0, !PT ;  /* 0x000000ff08087812 */ /* 0x000fc800078ec0ff */
[----:B------:R-:W-:Y:S02]  /*2dc0*/  IADD3 R44, R8, -0x80, RZ ;  /* 0xffffff80082c7810 */ /* 0x000fe40007ffe0ff */
[----:B------:R-:W1:Y:S01]  /*2dd0*/  LDS.64 R8, [UR5+0x90] ;  /* 0x00009005ff087984 */ /* 0x000e620008000a00 */
[----:B------:R-:W-:Y:S01]  /*2de0*/  FMUL.FTZ R63, R26, R63 ;  /* 0x0000003f1a3f7220 */ /* 0x000fe20000410000 */
[----:B------:R-:W-:Y:S02]  /*2df0*/  LEA.HI R71, R18, 0xffffff80, RZ, 0x8 ;  /* 0xffffff8012477811 */ /* 0x000fe400078f40ff */
[----:B------:R-:W-:Y:S01]  /*2e00*/  SHF.R.U32.HI R18, RZ, 0x10, R18 ;  /* 0x00000010ff127819 */ /* 0x000fe20000011612 */
[----:B------:R3:W-:Y:S01]  /*2e10*/  I2F.F16 R69, R70 ;  /* 0x0000004600457306 */ /* 0x0007e20000200c00 */
[----:B------:R-:W-:Y:S02]  /*2e20*/  F2FP.F16.F32.PACK_AB R63, RZ, R63 ;  /* 0x0000003fff3f723e */ /* 0x000fe400000000ff */
[----:B------:R-:W-:-:S02]  /*2e30*/  LOP3.LUT R74, R19, 0xff, RZ, 0xc0, !PT ;  /* 0x000000ff134a7812 */ /* 0x000fc400078ec0ff */
[----:B------:R-:W-:-:S03]  /*2e40*/  LOP3.LUT R18, R18, 0xff, RZ, 0xc0, !PT ;  /* 0x000000ff12127812 */ /* 0x000fc600078ec0ff */
[----:B------:R-:W4:Y:S01]  /*2e50*/  I2F.F16 R75, R75 ;  /* 0x0000004b004b7306 */ /* 0x000f220000200c00 */
[----:B---3--:R-:W-:Y:S02]  /*2e60*/  LEA.HI R70, R19, 0xffffff80, RZ, 0x8 ;  /* 0xffffff8013467811 */ /* 0x008fe400078f40ff */
[----:B------:R-:W-:Y:S02]  /*2e70*/  SHF.R.U32.HI R19, RZ, 0x10, R19 ;  /* 0x00000010ff137819 */ /* 0x000fe40000011613 */
[----:B------:R-:W-:Y:S01]  /*2e80*/  PRMT R2, R2, 0x5410, R63 ;  /* 0x0000541002027816 */ /* 0x000fe2000000003f */
[----:B------:R-:W-:Y:S01]  /*2e90*/  FMUL.FTZ R68, R29, R68 ;  /* 0x000000441d447220 */ /* 0x000fe20000410000 */
[----:B------:R-:W-:Y:S01]  /*2ea0*/  IADD3 R74, R74, -0x80, RZ ;  /* 0xffffff804a4a7810 */ /* 0x000fe20007ffe0ff */
[----:B------:R-:W3:Y:S01]  /*2eb0*/  I2F.F16 R11, R11 ;  /* 0x0000000b000b7306 */ /* 0x000ee20000200c00 */
[----:B------:R-:W-:Y:S01]  /*2ec0*/  IADD3 R47, R18, -0x80, RZ ;  /* 0xffffff80122f7810 */ /* 0x000fe20007ffe0ff */
[----:B------:R-:W-:Y:S01]  /*2ed0*/  FMUL.FTZ R67, R28, R67 ;  /* 0x000000431c437220 */ /* 0x000fe20000410000 */
[----:B------:R-:W-:-:S02]  /*2ee0*/  LOP3.LUT R19, R19, 0xff, RZ, 0xc0, !PT ;  /* 0x000000ff13137812 */ /* 0x000fc400078ec0ff */
[----:B------:R-:W-:Y:S01]  /*2ef0*/  LOP3.LUT R18, R20, 0xff, RZ, 0xc0, !PT ;  /* 0x000000ff14127812 */ /* 0x000fe200078ec0ff */
[----:B------:R-:W-:Y:S01]  /*2f00*/  HFMA2.MMA R24, R2, 1, 1, R4 ;  /* 0x3c003c0002187835 */ /* 0x000fe20000000004 */
[----:B------:R-:W-:Y:S01]  /*2f10*/  IADD3 R48, R19, -0x80, RZ ;  /* 0xffffff8013307810 */ /* 0x000fe20007ffe0ff */
[----:B------:R-:W5:Y:S01]  /*2f20*/  I2F.F16 R74, R74 ;  /* 0x0000004a004a7306 */ /* 0x000f620000200c00 */
[----:B------:R-:W-:Y:S02]  /*2f30*/  F2FP.F16.F32.PACK_AB R68, RZ, R68 ;  /* 0x00000044ff44723e */ /* 0x000fe400000000ff */
[----:B------:R-:W-:Y:S02]  /*2f40*/  F2FP.F16.F32.PACK_AB R67, RZ, R67 ;  /* 0x00000043ff43723e */ /* 0x000fe400000000ff */
[----:B------:R-:W-:Y:S02]  /*2f50*/  IADD3 R18, R18, -0x80, RZ ;  /* 0xffffff8012127810 */ /* 0x000fe40007ffe0ff */
[----:B------:R-:W-:Y:S01]  /*2f60*/  LOP3.LUT R19, R21, 0xff, RZ, 0xc0, !PT ;  /* 0x000000ff15137812 */ /* 0x000fe200078ec0ff */
[----:B------:R-:W0:Y:S01]  /*2f70*/  I2F.F16 R5, R76 ;  /* 0x0000004c00057306 */ /* 0x000e220000200c00 */
[----:B------:R-:W-:-:S02]  /*2f80*/  LOP3.LUT R4, R23, 0xff, RZ, 0xc0, !PT ;  /* 0x000000ff17047812 */ /* 0x000fc400078ec0ff */
[----:B------:R-:W-:Y:S01]  /*2f90*/  LOP3.LUT R2, R22, 0xff, RZ, 0xc0, !PT ;  /* 0x000000ff16027812 */ /* 0x000fe200078ec0ff */
[----:B-1----:R-:W-:Y:S01]  /*2fa0*/  HADD2.F32 R56, -RZ, R8.H0_H0 ;  /* 0x20000008ff387230 */ /* 0x002fe20000004100 */
[----:B------:R-:W-:Y:S02]  /*2fb0*/  PRMT R68, R68, 0x5410, R67 ;  /* 0x0000541044447816 */ /* 0x000fe40000000043 */
[----:B------:R-:W-:Y:S01]  /*2fc0*/  IADD3 R52, R4, -0x80, RZ ;  /* 0xffffff8004347810 */ /* 0x000fe20007ffe0ff */
[----:B------:R-:W1:Y:S01]  /*2fd0*/  I2F.F16 R44, R44 ;  /* 0x0000002c002c7306 */ /* 0x000e620000200c00 */
[----:B------:R-:W-:Y:S01]  /*2fe0*/  IADD3 R50, R19, -0x80, RZ ;  /* 0xffffff8013327810 */ /* 0x000fe20007ffe0ff */
[----:B----4-:R-:W-:Y:S01]  /*2ff0*/  HADD2.F32 R4, -RZ, R75.H0_H0 ;  /* 0x2000004bff047230 */ /* 0x010fe20000004100 */
[----:B------:R-:W-:Y:S02]  /*3000*/  IADD3 R51, R2, -0x80, RZ ;  /* 0xffffff8002337810 */ /* 0x000fe40007ffe0ff */
[----:B------:R-:W-:-:S03]  /*3010*/  SHF.R.U32.HI R2, RZ, 0x8, R20 ;  /* 0x00000008ff027819 */ /* 0x000fc60000011614 */
[----:B------:R4:W-:Y:S01]  /*3020*/  I2F.F16 R49, R18 ;  /* 0x0000001200317306 */ /* 0x0009e20000200c00 */
[----:B------:R-:W-:Y:S01]  /*3030*/  HADD2.F32 R30, -RZ, R43.H0_H0 ;  /* 0x2000002bff1e7230 */ /* 0x000fe20000004100 */
[----:B------:R-:W-:Y:S01]  /*3040*/  LEA.HI R6, R20, 0xffffff80, RZ, 0x8 ;  /* 0xffffff8014067811 */ /* 0x000fe200078f40ff */
[----:B------:R-:W-:Y:S02]  /*3050*/  HADD2 R25, R68, R3 ;  /* 0x0000000344197230 */ /* 0x000fe40000000000 */
[----:B------:R-:W-:Y:S01]  /*3060*/  HADD2.F32 R57, -RZ, R8.H1_H1 ;  /* 0x30000008ff397230 */ /* 0x000fe20000004100 */
[----:B------:R-:W-:Y:S01]  /*3070*/  SHF.R.U32.HI R20, RZ, 0x10, R20 ;  /* 0x00000010ff147819 */ /* 0x000fe20000011614 */
[----:B---3--:R-:W-:Y:S01]  /*3080*/  HADD2.F32 R43, -RZ, R11.H0_H0 ;  /* 0x2000000bff2b7230 */ /* 0x008fe20000004100 */
[----:B----4-:R-:W3:Y:S01]  /*3090*/  LDS.64 R18, [UR5+0x98] ;  /* 0x00009805ff127984 */ /* 0x010ee20008000a00 */
[----:B------:R-:W4:Y:S01]  /*30a0*/  I2F.F16 R47, R47 ;  /* 0x0000002f002f7306 */ /* 0x000f220000200c00 */
[----:B------:R-:W-:Y:S01]  /*30b0*/  SHF.R.U32.HI R3, RZ, 0x8, R21 ;  /* 0x00000008ff037819 */ /* 0x000fe20000011615 */
[----:B------:R-:W-:Y:S01]  /*30c0*/  FFMA.FTZ R11, R4, R56, RZ ;  /* 0x00000038040b7223 */ /* 0x000fe200000100ff */
[----:B------:R-:W-:-:S05]  /*30d0*/  LOP3.LUT R8, R2, 0xff, RZ, 0xc0, !PT ;  /* 0x000000ff02087812 */ /* 0x000fca00078ec0ff */
[----:B------:R-:W4:Y:S01]  /*30e0*/  I2F.F16 R48, R48 ;  /* 0x0000003000307306 */ /* 0x000f220000200c00 */
[----:B------:R-:W-:Y:S01]  /*30f0*/  HADD2.F32 R59, -RZ, R9.H0_H0 ;  /* 0x20000009ff3b7230 */ /* 0x000fe20000004100 */
[----:B------:R-:W-:Y:S01]  /*3100*/  SHF.R.U32.HI R53, RZ, 0x10, R21 ;  /* 0x00000010ff357819 */ /* 0x000fe20000011615 */
[----:B------:R-:W-:Y:S01]  /*3110*/  HADD2.F32 R31, -RZ, R10.H0_H0 ;  /* 0x2000000aff1f7230 */ /* 0x000fe20000004100 */
[----:B------:R-:W-:Y:S01]  /*3120*/  LOP3.LUT R20, R20, 0xff, RZ, 0xc0, !PT ;  /* 0x000000ff14147812 */ /* 0x000fe200078ec0ff */
[----:B------:R-:W-:Y:S01]  /*3130*/  HADD2.F32 R45, -RZ, R45.H0_H0 ;  /* 0x2000002dff2d7230 */ /* 0x000fe20000004100 */
[----:B------:R-:W-:Y:S02]  /*3140*/  LOP3.LUT R21, R3, 0xff, RZ, 0xc0, !PT ;  /* 0x000000ff03157812 */ /* 0x000fe400078ec0ff */
[----:B------:R-:W3:Y:S01]  /*3150*/  I2F.F16 R72, R72 ;  /* 0x0000004800487306 */ /* 0x000ee20000200c00 */
[----:B------:R-:W-:Y:S01]  /*3160*/  HADD2.F32 R2, -RZ, R73.H0_H0 ;  /* 0x20000049ff027230 */ /* 0x000fe20000004100 */
[----:B------:R-:W-:Y:S01]  /*3170*/  IADD3 R8, R8, -0x80, RZ ;  /* 0xffffff8008087810 */ /* 0x000fe20007ffe0ff */
[----:B------:R-:W-:Y:S01]  /*3180*/  FFMA.FTZ R10, R30, R57, R11 ;  /* 0x000000391e0a7223 */ /* 0x000fe2000001000b */
[----:B-----5:R-:W-:-:S04]  /*3190*/  HADD2.F32 R3, -RZ, R74.H0_H0 ;  /* 0x2000004aff037230 */ /* 0x020fc80000004100 */
[----:B------:R-:W5:Y:S01]  /*31a0*/  I2F.F16 R71, R71 ;  /* 0x0000004700477306 */ /* 0x000f620000200c00 */
[----:B0-----:R-:W-:Y:S01]  /*31b0*/  HADD2.F32 R5, -RZ, R5.H0_H0 ;  /* 0x20000005ff057230 */ /* 0x001fe20000004100 */
[----:B------:R-:W-:-:S06]  /*31c0*/  IADD3 R20, R20, -0x80, RZ ;  /* 0xffffff8014147810 */ /* 0x000fcc0007ffe0ff */
[----:B------:R-:W0:Y:S01]  /*31d0*/  I2F.F16 R70, R70 ;  /* 0x0000004600467306 */ /* 0x000e220000200c00 */
[----:B------:R-:W-:Y:S01]  /*31e0*/  FFMA.FTZ R11, R45, R59, R10 ;  /* 0x0000003b2d0b7223 */ /* 0x000fe2000001000a */
[----:B-1----:R-:W-:Y:S02]  /*31f0*/  HADD2.F32 R44, -RZ, R44.H0_H0 ;  /* 0x2000002cff2c7230 */ /* 0x002fe40000004100 */
[-C--:B------:R-:W-:Y:S01]  /*3200*/  FFMA.FTZ R58, R2, R56.reuse, RZ ;  /* 0x00000038023a7223 */ /* 0x080fe200000100ff */
[----:B------:R-:W-:Y:S01]  /*3210*/  LOP3.LUT R53, R53, 0xff, RZ, 0xc0, !PT ;  /* 0x000000ff35357812 */ /* 0x000fe200078ec0ff */
[-C--:B------:R-:W-:Y:S01]  /*3220*/  FFMA.FTZ R60, R5, R56.reuse, RZ ;  /* 0x00000038053c7223 */ /* 0x080fe200000100ff */
[----:B------:R-:W-:Y:S01]  /*3230*/  SHF.R.U32.HI R10, RZ, 0x8, R23 ;  /* 0x00000008ff0a7819 */ /* 0x000fe20000011617 */
[----:B------:R1:W-:Y:S01]  /*3240*/  I2F.F16 R54, R8 ;  /* 0x0000000800367306 */ /* 0x0003e20000200c00 */
[----:B------:R-:W-:Y:S01]  /*3250*/  FFMA.FTZ R63, R3, R56, RZ ;  /* 0x00000038033f7223 */ /* 0x000fe200000100ff */
[----:B------:R-:W-:Y:S01]  /*3260*/  IADD3 R21, R21, -0x80, RZ ;  /* 0xffffff8015157810 */ /* 0x000fe20007ffe0ff */
[----:B------:R-:W-:Y:S01]  /*3270*/  FFMA.FTZ R61, R31, R57, R58 ;  /* 0x000000391f3d7223 */ /* 0x000fe2000001003a */
[----:B------:R-:W-:Y:S01]  /*3280*/  IADD3 R53, R53, -0x80, RZ ;  /* 0xffffff8035357810 */ /* 0x000fe20007ffe0ff */
[----:B------:R-:W-:Y:S01]  /*3290*/  HADD2.F32 R46, -RZ, R46.H0_H0 ;  /* 0x2000002eff2e7230 */ /* 0x000fe20000004100 */
[----:B-1----:R-:W-:-:S02]  /*32a0*/  SHF.R.U32.HI R8, RZ, 0x8, R22 ;  /* 0x00000008ff087819 */ /* 0x002fc40000011616 */
[----:B------:R1:W-:Y:S01]  /*32b0*/  I2F.F16 R55, R20 ;  /* 0x0000001400377306 */ /* 0x0003e20000200c00 */
[----:B----4-:R-:W-:Y:S02]  /*32c0*/  HADD2.F32 R47, -RZ, R47.H0_H0 ;  /* 0x2000002fff2f7230 */ /* 0x010fe40000004100 */
[-C--:B------:R-:W-:Y:S01]  /*32d0*/  FFMA.FTZ R58, R43, R57.reuse, R60 ;  /* 0x000000392b3a7223 */ /* 0x080fe2000001003c */
[----:B------:R-:W-:Y:S01]  /*32e0*/  LOP3.LUT R8, R8, 0xff, RZ, 0xc0, !PT ;  /* 0x000000ff08087812 */ /* 0x000fe200078ec0ff */
[----:B------:R-:W-:Y:S02]  /*32f0*/  HADD2.F32 R48, -RZ, R48.H0_H0 ;  /* 0x20000030ff307230 */ /* 0x000fe40000004100 */
[----:B------:R-:W-:Y:S01]  /*3300*/  FFMA.FTZ R63, R44, R57, R63 ;  /* 0x000000392c3f7223 */ /* 0x000fe2000001003f */
[----:B-1----:R-:W-:Y:S01]  /*3310*/  LOP3.LUT R20, R10, 0xff, RZ, 0xc0, !PT ;  /* 0x000000ff0a147812 */ /* 0x002fe200078ec0ff */
[----:B------:R-:W-:Y:S01]  /*3320*/  HADD2.F32 R9, -RZ, R9.H1_H1 ;  /* 0x30000009ff097230 */ /* 0x000fe20000004100 */
[----:B------:R1:W-:Y:S01]  /*3330*/  I2F.F16 R57, R53 ;  /* 0x0000003500397306 */ /* 0x0003e20000200c00 */
[----:B------:R-:W-:Y:S01]  /*3340*/  IADD3 R8, R8, -0x80, RZ ;  /* 0xffffff8008087810 */ /* 0x000fe20007ffe0ff */
[----:B---3--:R-:W-:-:S02]  /*3350*/  HADD2.F32 R72, -RZ, R72.H0_H0 ;  /* 0x20000048ff487230 */ /* 0x008fc40000004100 */
[-C--:B------:R-:W-:Y:S01]  /*3360*/  FFMA.FTZ R60, R46, R59.reuse, R61 ;  /* 0x0000003b2e3c7223 */ /* 0x080fe2000001003d */
[----:B------:R-:W-:Y:S02]  /*3370*/  HADD2.F32 R69, -RZ, R69.H0_H0 ;  /* 0x20000045ff457230 */ /* 0x000fe40000004100 */
[-C--:B------:R-:W-:Y:S01]  /*3380*/  FFMA.FTZ R64, R47, R59.reuse, R58 ;  /* 0x0000003b2f407223 */ /* 0x080fe2000001003a */
[----:B-----5:R-:W-:Y:S02]  /*3390*/  HADD2.F32 R71, -RZ, R71.H0_H0 ;  /* 0x20000047ff477230 */ /* 0x020fe40000004100 */
[----:B------:R-:W-:Y:S01]  /*33a0*/  FFMA.FTZ R63, R48, R59, R63 ;  /* 0x0000003b303f7223 */ /* 0x000fe2000001003f */
[----:B0-----:R-:W-:Y:S01]  /*33b0*/  HADD2.F32 R70, -RZ, R70.H0_H0 ;  /* 0x20000046ff467230 */ /* 0x001fe20000004100 */
[----:B------:R0:W-:Y:S01]  /*33c0*/  I2F.F16 R56, R21 ;  /* 0x0000001500387306 */ /* 0x0001e20000200c00 */
[----:B------:R-:W-:Y:S01]  /*33d0*/  IMAD.WIDE R16, R111, 0x4, R16 ;  /* 0x000000046f107825 */ /* 0x000fe200078e0210 */
[----:B-1----:R-:W-:-:S03]  /*33e0*/  IADD3 R53, R20, -0x80, RZ ;  /* 0xffffff8014357810 */ /* 0x002fc60007ffe0ff */
[-C--:B------:R-:W-:Y:S01]  /*33f0*/  FFMA.FTZ R62, R72, R9.reuse, R11 ;  /* 0x00000009483e7223 */ /* 0x080fe2000001000b */
[----:B------:R-:W-:Y:S01]  /*3400*/  LEA.HI R41, R22, 0xffffff80, RZ, 0x8 ;  /* 0xffffff8016297811 */ /* 0x000fe200078f40ff */
[-C--:B------:R-:W-:Y:S01]  /*3410*/  FFMA.FTZ R67, R69, R9.reuse, R60 ;  /* 0x0000000945437223 */ /* 0x080fe2000001003c */
[----:B------:R-:W-:Y:S01]  /*3420*/  SHF.R.U32.HI R22, RZ, 0x10, R22 ;  /* 0x00000010ff167819 */ /* 0x000fe20000011616 */
[----:B0-----:R-:W0:Y:S01]  /*3430*/  LDS.64 R20, [UR5+0x110] ;  /* 0x00011005ff147984 */ /* 0x001e220008000a00 */
[----:B------:R1:W-:Y:S01]  /*3440*/  I2F.F16 R58, R8 ;  /* 0x00000008003a7306 */ /* 0x0003e20000200c00 */
[-C--:B------:R-:W-:Y:S01]  /*3450*/  FFMA.FTZ R68, R71, R9.reuse, R64 ;  /* 0x0000000947447223 */ /* 0x080fe20000010040 */
[----:B------:R-:W-:Y:S01]  /*3460*/  FFMA.FTZ R75, R70, R9, R63 ;  /* 0x00000009464b7223 */ /* 0x000fe2000001003f */
[----:B------:R-:W-:Y:S02]  /*3470*/  SHF.R.U32.HI R59, RZ, 0x10, R23 ;  /* 0x00000010ff3b7819 */ /* 0x000fe40000011617 */
[----:B------:R-:W-:Y:S01]  /*3480*/  LOP3.LUT R22, R22, 0xff, RZ, 0xc0, !PT ;  /* 0x000000ff16167812 */ /* 0x000fe200078ec0ff */
[----:B-1----:R-:W3:Y:S02]  /*3490*/  LDG.E.128.CONSTANT R8, desc[UR8][R16.64] ;  /* 0x0000000810087981 */ /* 0x002ee4000c1e9d00 */
[----:B------:R-:W1:Y:S01]  /*34a0*/  I2F.F16 R50, R50 ;  /* 0x0000003200327306 */ /* 0x000e620000200c00 */
[----:B------:R-:W-:-:S02]  /*34b0*/  LOP3.LUT R59, R59, 0xff, RZ, 0xc0, !PT ;  /* 0x000000ff3b3b7812 */ /* 0x000fc400078ec0ff */
[----:B------:R-:W-:-:S05]  /*34c0*/  IADD3 R22, R22, -0x80, RZ ;  /* 0xffffff8016167810 */ /* 0x000fca0007ffe0ff */
[----:B------:R-:W4:Y:S01]  /*34d0*/  I2F.F16 R51, R51 ;  /* 0x0000003300337306 */ /* 0x000f220000200c00 */
[----:B------:R-:W-:-:S07]  /*34e0*/  IADD3 R59, R59, -0x80, RZ ;  /* 0xffffff803b3b7810 */ /* 0x000fce0007ffe0ff */
[----:B------:R-:W5:Y:S01]  /*34f0*/  I2F.F16 R52, R52 ;  /* 0x0000003400347306 */ /* 0x000f620000200c00 */
[--C-:B------:R-:W-:Y:S02]  /*3500*/  HADD2.F32 R61, -RZ, R18.reuse.H0_H0 ;  /* 0x20000012ff3d7230 */ /* 0x100fe40000004100 */
[----:B------:R-:W-:Y:S02]  /*3510*/  HADD2.F32 R63, -RZ, R18.H1_H1 ;  /* 0x30000012ff3f7230 */ /* 0x000fe40000004100 */
[----:B------:R-:W-:-:S03]  /*3520*/  HADD2.F32 R64, -RZ, R19.H0_H0 ;  /* 0x20000013ff407230 */ /* 0x000fc60000004100 */
[----:B------:R-:W0:Y:S01]  /*3530*/  I2F.F16 R53, R53 ;  /* 0x0000003500357306 */ /* 0x000e220000200c00 */
[----:B------:R-:W-:Y:S01]  /*3540*/  HADD2.F32 R66, -RZ, R19.H1_H1 ;  /* 0x30000013ff427230 */ /* 0x000fe20000004100 */
[----:B------:R-:W-:Y:S01]  /*3550*/  LEA.HI R23, R23, 0xffffff80, RZ, 0x8 ;  /* 0xffffff8017177811 */ /* 0x000fe200078f40ff */
[----:B------:R-:W2:Y:S05]  /*3560*/  LDS.64 R18, [UR5+0x118] ;  /* 0x00011805ff127984 */ /* 0x000eaa0008000a00 */
[----:B------:R-:W0:Y:S01]  /*3570*/  I2F.F16 R22, R22 ;  /* 0x0000001600167306 */ /* 0x000e220000200c00 */
[----:B------:R-:W-:Y:S02]  /*3580*/  HADD2.F32 R49, -RZ, R49.H0_H0 ;  /* 0x20000031ff317230 */ /* 0x000fe40000004100 */
[----:B-1----:R-:W-:-:S05]  /*3590*/  HADD2.F32 R50, -RZ, R50.H0_H0 ;  /* 0x20000032ff327230 */ /* 0x002fca0000004100 */
[----:B------:R1:W1:Y:S01]  /*35a0*/  I2F.F16 R60, R59 ;  /* 0x0000003b003c7306 */ /* 0x0002620000200c00 */
[----:B----4-:R-:W-:Y:S02]  /*35b0*/  HADD2.F32 R51, -RZ, R51.H0_H0 ;  /* 0x20000033ff337230 */ /* 0x010fe40000004100 */
[----:B-----5:R-:W-:-:S05]  /*35c0*/  HADD2.F32 R52, -RZ, R52.H0_H0 ;  /* 0x20000034ff347230 */ /* 0x020fca0000004100 */
[----:B------:R-:W4:Y:S01]  /*35d0*/  I2F.F16 R6, R6 ;  /* 0x0000000600067306 */ /* 0x000f220000200c00 */
[-C--:B------:R-:W-:Y:S01]  /*35e0*/  FFMA.FTZ R65, R49, R61.reuse, R62 ;  /* 0x0000003d31417223 */ /* 0x080fe2000001003e */
[-C--:B------:R-:W-:Y:S01]  /*35f0*/  FFMA.FTZ R67, R50, R61.reuse, R67 ;  /* 0x0000003d32437223 */ /* 0x080fe20000010043 */
[-C--:B------:R-:W-:Y:S01]  /*3600*/  FFMA.FTZ R73, R51, R61.reuse, R68 ;  /* 0x0000003d33497223 */ /* 0x080fe20000010044 */
[----:B------:R-:W-:-:S04]  /*3610*/  FFMA.FTZ R74, R52, R61, R75 ;  /* 0x0000003d344a7223 */ /* 0x000fc8000001004b */
[----:B------:R-:W5:Y:S01]  /*3620*/  I2F.F16 R41, R41 ;  /* 0x0000002900297306 */ /* 0x000f620000200c00 */
[----:B------:R-:W-:Y:S02]  /*3630*/  HADD2.F32 R54, -RZ, R54.H0_H0 ;  /* 0x20000036ff367230 */ /* 0x000fe40000004100 */
[----:B------:R-:W-:Y:S02]  /*3640*/  HADD2.F32 R56, -RZ, R56.H0_H0 ;  /* 0x20000038ff387230 */ /* 0x000fe40000004100 */
[----:B------:R-:W-:-:S03]  /*3650*/  HADD2.F32 R58, -RZ, R58.H0_H0 ;  /* 0x2000003aff3a7230 */ /* 0x000fc60000004100 */
[----:B------:R-:W5:Y:S01]  /*3660*/  I2F.F16 R23, R23 ;  /* 0x0000001700177306 */ /* 0x000f620000200c00 */
[----:B0-----:R-:W-:Y:S02]  /*3670*/  HADD2.F32 R61, -RZ, R53.H0_H0 ;  /* 0x20000035ff3d7230 */ /* 0x001fe40000004100 */
[-C--:B------:R-:W-:Y:S01]  /*3680*/  FFMA.FTZ R62, R56, R63.reuse, R67 ;  /* 0x0000003f383e7223 */ /* 0x080fe20000010043 */
[----:B------:R-:W-:Y:S02]  /*3690*/  HADD2.F32 R55, -RZ, R55.H0_H0 ;  /* 0x20000037ff377230 */ /* 0x000fe40000004100 */
[-C--:B------:R-:W-:Y:S01]  /*36a0*/  FFMA.FTZ R68, R58, R63.reuse, R73 ;  /* 0x0000003f3a447223 */ /* 0x080fe20000010049 */
[----:B------:R-:W-:Y:S02]  /*36b0*/  HADD2.F32 R57, -RZ, R57.H0_H0 ;  /* 0x20000039ff397230 */ /* 0x000fe40000004100 */
[----:B-1----:R-:W-:Y:S02]  /*36c0*/  HADD2.F32 R59, -RZ, R22.H0_H0 ;  /* 0x20000016ff3b7230 */ /* 0x002fe40000004100 */
[----:B------:R-:W-:Y:S01]  /*36d0*/  FFMA.FTZ R22, R54, R63, R65 ;  /* 0x0000003f36167223 */ /* 0x000fe20000010041 */
[----:B------:R-:W-:-:S02]  /*36e0*/  HADD2.F32 R60, -RZ, R60.H0_H0 ;  /* 0x2000003cff3c7230 */ /* 0x000fc40000004100 */
[----:B------:R-:W-:Y:S01]  /*36f0*/  FFMA.FTZ R63, R61, R63, R74 ;  /* 0x0000003f3d3f7223 */ /* 0x000fe2000001004a */
[-C--:B------:R-:W-:Y:S01]  /*3700*/  FFMA.FTZ R67, R57, R64.reuse, R62 ;  /* 0x0000004039437223 */ /* 0x080fe2000001003e */
[-C--:B------:R-:W-:Y:S01]  /*3710*/  FFMA.FTZ R53, R55, R64.reuse, R22 ;  /* 0x0000004037357223 */ /* 0x080fe20000010016 */
[----:B----4-:R-:W-:Y:S02]  /*3720*/  HADD2.F32 R62, -RZ, R6.H0_H0 ;  /* 0x20000006ff3e7230 */ /* 0x010fe40000004100 */
[-C--:B------:R-:W-:Y:S01]  /*3730*/  FFMA.FTZ R22, R60, R64.reuse, R63 ;  /* 0x000000403c167223 */ /* 0x080fe2000001003f */
[----:B------:R-:W-:Y:S01]  /*3740*/  FFMA.FTZ R68, R59, R64, R68 ;  /* 0x000000403b447223 */ /* 0x000fe20000010044 */
[----:B-----5:R-:W-:Y:S02]  /*3750*/  HADD2.F32 R63, -RZ, R41.H0_H0 ;  /* 0x20000029ff3f7230 */ /* 0x020fe40000004100 */
[----:B------:R-:W-:Y:S02]  /*3760*/  HADD2.F32 R64, -RZ, R42.H0_H0 ;  /* 0x2000002aff407230 */ /* 0x000fe40000004100 */
[----:B------:R-:W-:-:S02]  /*3770*/  HADD2.F32 R65, -RZ, R23.H0_H0 ;  /* 0x20000017ff417230 */ /* 0x000fc40000004100 */
[--C-:B------:R-:W-:Y:S02]  /*3780*/  HADD2.F32 R41, -RZ, R20.reuse.H0_H0 ;  /* 0x20000014ff297230 */ /* 0x100fe40000004100 */
[-C--:B------:R-:W-:Y:S01]  /*3790*/  FFMA.FTZ R6, R62, R66.reuse, R53 ;  /* 0x000000423e067223 */ /* 0x080fe20000010035 */
[----:B------:R-:W-:Y:S02]  /*37a0*/  HADD2.F32 R20, -RZ, R20.H1_H1 ;  /* 0x30000014ff147230 */ /* 0x000fe40000004100 */
[-C--:B------:R-:W-:Y:S01]  /*37b0*/  FFMA.FTZ R67, R64, R66.reuse, R67 ;  /* 0x0000004240437223 */ /* 0x080fe20000010043 */
[--C-:B------:R-:W-:Y:S02]  /*37c0*/  HADD2.F32 R53, -RZ, R21.reuse.H0_H0 ;  /* 0x20000015ff357230 */ /* 0x100fe40000004100 */
[-C--:B------:R-:W-:Y:S01]  /*37d0*/  FFMA.FTZ R68, R63, R66.reuse, R68 ;  /* 0x000000423f447223 */ /* 0x080fe20000010044 */
[----:B------:R-:W-:Y:S02]  /*37e0*/  HADD2.F32 R42, -RZ, R21.H1_H1 ;  /* 0x30000015ff2a7230 */ /* 0x000fe40000004100 */
        /* <DEDUP_REMOVED lines=39> */
[----:B------:R-:W-:Y:S01]  /*3a60*/  FFMA.FTZ R53, R65, R42, R18 ;  /* 0x0000002a41357223 */ /* 0x000fe20000010012 */
[----:B------:R-:W-:Y:S01]  /*3a70*/  F2FP.F16.F32.PACK_AB R67, RZ, R67 ;  /* 0x00000043ff43723e */ /* 0x000fe200000000ff */
[----:B------:R-:W1:Y:S01]  /*3a80*/  LDS.64 R18, [UR5+0x198] ;  /* 0x00019805ff127984 */ /* 0x000e620008000a00 */
[----:B------:R-:W-:Y:S01]  /*3a90*/  FMUL.FTZ R22, R27, R22 ;  /* 0x000000161b167220 */ /* 0x000fe20000410000 */
[----:B------:R-:W-:Y:S01]  /*3aa0*/  FMUL.FTZ R41, R26, R41 ;  /* 0x000000291a297220 */ /* 0x000fe20000410000 */
[----:B------:R-:W-:Y:S01]  /*3ab0*/  PRMT R6, R6, 0x5410, R67 ;  /* 0x0000541006067816 */ /* 0x000fe20000000043 */
[----:B------:R-:W-:Y:S01]  /*3ac0*/  FMUL.FTZ R23, R28, R23 ;  /* 0x000000171c177220 */ /* 0x000fe20000410000 */
[----:B------:R-:W-:Y:S01]  /*3ad0*/  FMUL.FTZ R68, R29, R68 ;  /* 0x000000441d447220 */ /* 0x000fe20000410000 */
[----:B------:R-:W-:-:S02]  /*3ae0*/  F2FP.F16.F32.PACK_AB R22, RZ, R22 ;  /* 0x00000016ff16723e */ /* 0x000fc400000000ff */
[----:B------:R-:W-:Y:S01]  /*3af0*/  F2FP.F16.F32.PACK_AB R41, RZ, R41 ;  /* 0x00000029ff29723e */ /* 0x000fe200000000ff */
[----:B------:R-:W-:Y:S01]  /*3b00*/  HFMA2.MMA R38, R6, 1, 1, R38 ;  /* 0x3c003c0006267835 */ /* 0x000fe20000000026 */
[----:B------:R-:W-:Y:S01]  /*3b10*/  FFMA.FTZ R74, R63, R42, R74 ;  /* 0x0000002a3f4a7223 */ /* 0x000fe2000001004a */
[----:B------:R-:W-:Y:S02]  /*3b20*/  F2FP.F16.F32.PACK_AB R23, RZ, R23 ;  /* 0x00000017ff17723e */ /* 0x000fe400000000ff */
[----:B------:R-:W-:Y:S02]  /*3b30*/  PRMT R6, R22, 0x5410, R41 ;  /* 0x0000541016067816 */ /* 0x000fe40000000029 */
[----:B------:R-:W-:Y:S01]  /*3b40*/  F2FP.F16.F32.PACK_AB R68, RZ, R68 ;  /* 0x00000044ff44723e */ /* 0x000fe200000000ff */
[----:B------:R-:W-:Y:S01]  /*3b50*/  FMUL.FTZ R74, R29, R74 ;  /* 0x0000004a1d4a7220 */ /* 0x000fe20000410000 */
[----:B------:R-:W-:Y:S02]  /*3b60*/  FMUL.FTZ R53, R28, R53 ;  /* 0x000000351c357220 */ /* 0x000fe40000410000 */
[----:B------:R-:W-:Y:S01]  /*3b70*/  PRMT R68, R68, 0x5410, R23 ;  /* 0x0000541044447816 */ /* 0x000fe20000000017 */
[----:B------:R-:W-:Y:S01]  /*3b80*/  HFMA2.MMA R35, R6, 1, 1, R35 ;  /* 0x3c003c0006237835 */ /* 0x000fe20000000023 */
[----:B------:R-:W2:Y:S01]  /*3b90*/  LDS.64 R22, [UR5+0x10] ;  /* 0x00001005ff167984 */ /* 0x000ea20008000a00 */
[--C-:B0-----:R-:W-:Y:S01]  /*3ba0*/  HADD2.F32 R6, -RZ, R20.reuse.H0_H0 ;  /* 0x20000014ff067230 */ /* 0x101fe20000004100 */
[----:B------:R-:W-:Y:S01]  /*3bb0*/  F2FP.F16.F32.PACK_AB R74, RZ, R74 ;  /* 0x0000004aff4a723e */ /* 0x000fe200000000ff */
[----:B------:R-:W-:Y:S01]  /*3bc0*/  HADD2.F32 R20, -RZ, R20.H1_H1 ;  /* 0x30000014ff147230 */ /* 0x000fe20000004100 */
[----:B------:R-:W-:Y:S01]  /*3bd0*/  F2FP.F16.F32.PACK_AB R53, RZ, R53 ;  /* 0x00000035ff35723e */ /* 0x000fe200000000ff */
[----:B------:R-:W-:-:S02]  /*3be0*/  HADD2.F32 R41, -RZ, R21.H0_H0 ;  /* 0x20000015ff297230 */ /* 0x000fc40000004100 */
[----:B------:R-:W-:Y:S02]  /*3bf0*/  HADD2.F32 R42, -RZ, R21.H1_H1 ;  /* 0x30000015ff2a7230 */ /* 0x000fe40000004100 */
[-C--:B------:R-:W-:Y:S01]  /*3c00*/  FFMA.FTZ R21, R4, R6.reuse, RZ ;  /* 0x0000000604157223 */ /* 0x080fe200000100ff */
[-C--:B------:R-:W-:Y:S01]  /*3c10*/  FFMA.FTZ R66, R2, R6.reuse, RZ ;  /* 0x0000000602427223 */ /* 0x080fe200000100ff */
[----:B------:R-:W-:Y:S01]  /*3c20*/  PRMT R74, R74, 0x5410, R53 ;  /* 0x000054104a4a7816 */ /* 0x000fe20000000035 */
[----:B------:R-:W-:Y:S02]  /*3c30*/  HADD2 R39, R68, R39 ;  /* 0x0000002744277230 */ /* 0x000fe40000000000 */
[-C--:B------:R-:W-:Y:S01]  /*3c40*/  FFMA.FTZ R68, R5, R6.reuse, RZ ;  /* 0x0000000605447223 */ /* 0x080fe200000100ff */
[----:B------:R-:W-:Y:S01]  /*3c50*/  FFMA.FTZ R53, R3, R6, RZ ;  /* 0x0000000603357223 */ /* 0x000fe200000100ff */
[-C--:B------:R-:W-:Y:S01]  /*3c60*/  FFMA.FTZ R6, R30, R20.reuse, R21 ;  /* 0x000000141e067223 */ /* 0x080fe20000010015 */
[-C--:B------:R-:W-:Y:S01]  /*3c70*/  FFMA.FTZ R21, R31, R20.reuse, R66 ;  /* 0x000000141f157223 */ /* 0x080fe20000010042 */
[-C--:B------:R-:W-:Y:S01]  /*3c80*/  FFMA.FTZ R68, R43, R20.reuse, R68 ;  /* 0x000000142b447223 */ /* 0x080fe20000010044 */
[----:B------:R-:W-:-:S02]  /*3c90*/  FFMA.FTZ R67, R44, R20, R53 ;  /* 0x000000142c437223 */ /* 0x000fc40000010035 */
        /* <DEDUP_REMOVED lines=12> */
[--C-:B------:R-:W-:Y:S01]  /*3d60*/  HADD2.F32 R18, -RZ, R19.reuse.H0_H0 ;  /* 0x20000013ff127230 */ /* 0x100fe20000004100 */
[----:B------:R-:W-:Y:S01]  /*3d70*/  HFMA2.MMA R40, R74, 1, 1, R40 ;  /* 0x3c003c004a287835 */ /* 0x000fe20000000028 */
        /* <DEDUP_REMOVED lines=15> */
[----:B------:R-:W-:Y:S01]  /*3e70*/  FFMA.FTZ R19, R65, R42, R18 ;  /* 0x0000002a41137223 */ /* 0x000fe20000010012 */
[----:B------:R-:W-:Y:S02]  /*3e80*/  HADD2.F32 R22, -RZ, R22.H1_H1 ;  /* 0x30000016ff167230 */ /* 0x000fe40000004100 */
[----:B------:R-:W-:Y:S01]  /*3e90*/  FFMA.FTZ R67, R6, R3, RZ ;  /* 0x0000000306437223 */ /* 0x000fe200000100ff */
[--C-:B------:R-:W-:Y:S02]  /*3ea0*/  HADD2.F32 R41, -RZ, R23.reuse.H0_H0 ;  /* 0x20000017ff297230 */ /* 0x100fe40000004100 */
[----:B------:R-:W-:Y:S02]  /*3eb0*/  HADD2.F32 R18, -RZ, R23.H1_H1 ;  /* 0x30000017ff127230 */ /* 0x000fe40000004100 */
[----:B------:R-:W-:Y:S01]  /*3ec0*/  FFMA.FTZ R23, R4, R6, RZ ;  /* 0x0000000604177223 */ /* 0x000fe200000100ff */
[----:B------:R-:W-:Y:S01]  /*3ed0*/  FFMA.FTZ R74, R63, R42, R66 ;  /* 0x0000002a3f4a7223 */ /* 0x000fe20000010042 */
        /* <DEDUP_REMOVED lines=16> */
[----:B------:R-:W-:Y:S01]  /*3fe0*/  FFMA.FTZ R20, R41, R52, R67 ;  /* 0x0000003429147223 */ /* 0x000fe20000010043 */
[--C-:B------:R-:W-:Y:S02]  /*3ff0*/  HADD2.F32 R18, -RZ, R21.reuse.H0_H0 ;  /* 0x20000015ff127230 */ /* 0x100fe40000004100 */
[----:B------:R-:W-:Y:S02]  /*4000*/  HADD2.F32 R22, -RZ, R21.H1_H1 ;  /* 0x30000015ff167230 */ /* 0x000fe40000004100 */
[----:B------:R-:W-:Y:S01]  /*4010*/  FFMA.FTZ R21, R49, R41, R6 ;  /* 0x0000002931157223 */ /* 0x000fe20000010006 */
[C---:B------:R-:W-:Y:S01]  /*4020*/  FFMA.FTZ R42, R41.reuse, R50, R42 ;  /* 0x00000032292a7223 */ /* 0x040fe2000001002a */
[----:B------:R-:W-:Y:S01]  /*4030*/  FFMA.FTZ R53, R41, R51, R66 ;  /* 0x0000003329357223 */ /* 0x000fe20000010042 */
[C---:B------:R-:W-:Y:S01]  /*4040*/  FFMA.FTZ R67, R23.reuse, R61, R20 ;  /* 0x0000003d17437223 */ /* 0x040fe20000010014 */
[----:B------:R-:W-:Y:S01]  /*4050*/  FFMA.FTZ R6, R54, R23, R21 ;  /* 0x0000001736067223 */ /* 0x000fe20000010015 */
[C---:B------:R-:W-:Y:S01]  /*4060*/  FFMA.FTZ R41, R23.reuse, R56, R42 ;  /* 0x0000003817297223 */ /* 0x040fe2000001002a */
[----:B------:R-:W0:Y:S01]  /*4070*/  LDS.64 R20, [UR5+0x210] ;  /* 0x00021005ff147984 */ /* 0x000e220008000a00 */
[----:B------:R-:W-:Y:S01]  /*4080*/  FFMA.FTZ R42, R23, R58, R53 ;  /* 0x0000003a172a7223 */ /* 0x000fe20000010035 */
[----:B------:R-:W-:-:S03]  /*4090*/  FFMA.FTZ R23, R55, R18, R6 ;  /* 0x0000001237177223 */ /* 0x000fc60000010006 */
[C---:B------:R-:W-:Y:S01]  /*40a0*/  FFMA.FTZ R53, R18.reuse, R59, R42 ;  /* 0x0000003b12357223 */ /* 0x040fe2000001002a */
[C---:B------:R-:W-:Y:S01]  /*40b0*/  FFMA.FTZ R41, R18.reuse, R57, R41 ;  /* 0x0000003912297223 */ /* 0x040fe20000010029 */
[----:B------:R-:W-:Y:S02]  /*40c0*/  FFMA.FTZ R42, R18, R60, R67 ;  /* 0x0000003c122a7223 */ /* 0x000fe40000010043 */
[----:B------:R-:W-:Y:S01]  /*40d0*/  FFMA.FTZ R18, R22, R63, R53 ;  /* 0x0000003f16127223 */ /* 0x000fe20000010035 */
[----:B------:R-:W-:-:S03]  /*40e0*/  FMUL.FTZ R19, R28, R19 ;  /* 0x000000131c137220 */ /* 0x000fc60000410000 */
[----:B------:R-:W-:Y:S01]  /*40f0*/  FMUL.FTZ R18, R29, R18 ;  /* 0x000000121d127220 */ /* 0x000fe20000410000 */
[----:B------:R-:W-:Y:S01]  /*4100*/  FFMA.FTZ R6, R62, R22, R23 ;  /* 0x000000163e067223 */ /* 0x000fe20000010017 */
[C---:B------:R-:W-:Y:S01]  /*4110*/  FFMA.FTZ R41, R22.reuse, R64, R41 ;  /* 0x0000004016297223 */ /* 0x040fe20000010029 */
[----:B------:R-:W-:Y:S01]  /*4120*/  FFMA.FTZ R23, R22, R65, R42 ;  /* 0x0000004116177223 */ /* 0x000fe2000001002a */
[----:B------:R-:W-:Y:S02]  /*4130*/  F2FP.F16.F32.PACK_AB R42, RZ, R19 ;  /* 0x00000013ff2a723e */ /* 0x000fe400000000ff */
[----:B------:R-:W-:Y:S02]  /*4140*/  F2FP.F16.F32.PACK_AB R22, RZ, R18 ;  /* 0x00000012ff16723e */ /* 0x000fe400000000ff */
[----:B------:R-:W1:Y:S01]  /*4150*/  LDS.64 R18, [UR5+0x218] ;  /* 0x00021805ff127984 */ /* 0x000e620008000a00 */
[C---:B------:R-:W-:Y:S01]  /*4160*/  FMUL.FTZ R6, R27.reuse, R6 ;  /* 0x000000061b067220 */ /* 0x040fe20000410000 */
[C---:B------:R-:W-:Y:S01]  /*4170*/  FMUL.FTZ R41, R26.reuse, R41 ;  /* 0x000000291a297220 */ /* 0x040fe20000410000 */
[----:B------:R-:W-:Y:S01]  /*4180*/  FMUL.FTZ R68, R27, R68 ;  /* 0x000000441b447220 */ /* 0x000fe20000410000 */
[----:B------:R-:W-:-:S02]  /*4190*/  FMUL.FTZ R73, R26, R73 ;  /* 0x000000491a497220 */ /* 0x000fc40000410000 */
[----:B------:R-:W-:Y:S02]  /*41a0*/  F2FP.F16.F32.PACK_AB R6, RZ, R6 ;  /* 0x00000006ff06723e */ /* 0x000fe400000000ff */
[----:B------:R-:W-:Y:S01]  /*41b0*/  F2FP.F16.F32.PACK_AB R41, RZ, R41 ;  /* 0x00000029ff29723e */ /* 0x000fe200000000ff */
[----:B------:R-:W-:Y:S01]  /*41c0*/  FMUL.FTZ R74, R29, R74 ;  /* 0x0000004a1d4a7220 */ /* 0x000fe20000410000 */
[----:B------:R-:W-:Y:S01]  /*41d0*/  F2FP.F16.F32.PACK_AB R68, RZ, R68 ;  /* 0x00000044ff44723e */ /* 0x000fe200000000ff */
[----:B------:R-:W-:Y:S01]  /*41e0*/  FMUL.FTZ R23, R28, R23 ;  /* 0x000000171c177220 */ /* 0x000fe20000410000 */
[----:B------:R-:W-:Y:S02]  /*41f0*/  PRMT R6, R6, 0x5410, R41 ;  /* 0x0000541006067816 */ /* 0x000fe40000000029 */
[----:B------:R-:W-:Y:S02]  /*4200*/  F2FP.F16.F32.PACK_AB R73, RZ, R73 ;  /* 0x00000049ff49723e */ /* 0x000fe400000000ff */
[----:B------:R-:W-:-:S02]  /*4210*/  F2FP.F16.F32.PACK_AB R74, RZ, R74 ;  /* 0x0000004aff4a723e */ /* 0x000fc400000000ff */
[----:B------:R-:W-:Y:S01]  /*4220*/  PRMT R68, R68, 0x5410, R73 ;  /* 0x0000541044447816 */ /* 0x000fe20000000049 */
[----:B------:R-:W-:Y:S01]  /*4230*/  HFMA2.MMA R36, R6, 1, 1, R36 ;  /* 0x3c003c0006247835 */ /* 0x000fe20000000024 */
[----:B------:R-:W-:Y:S01]  /*4240*/  F2FP.F16.F32.PACK_AB R23, RZ, R23 ;  /* 0x00000017ff17723e */ /* 0x000fe200000000ff */
[--C-:B0-----:R-:W-:Y:S01]  /*4250*/  HADD2.F32 R6, -RZ, R20.reuse.H0_H0 ;  /* 0x20000014ff067230 */ /* 0x101fe20000004100 */
[----:B------:R-:W-:Y:S01]  /*4260*/  LEA.HI R67, R12, 0xffffff80, RZ, 0x8 ;  /* 0xffffff800c437811 */ /* 0x000fe200078f40ff */
[----:B------:R-:W-:Y:S01]  /*4270*/  HADD2.F32 R20, -RZ, R20.H1_H1 ;  /* 0x30000014ff147230 */ /* 0x000fe20000004100 */
[----:B------:R-:W-:Y:S01]  /*4280*/  PRMT R74, R74, 0x5410, R42 ;  /* 0x000054104a4a7816 */ /* 0x000fe2000000002a */
[----:B------:R-:W-:Y:S01]  /*4290*/  HFMA2.MMA R33, R68, 1, 1, R33 ;  /* 0x3c003c0044217835 */ /* 0x000fe20000000021 */
[----:B------:R-:W-:Y:S01]  /*42a0*/  PRMT R41, R22, 0x5410, R23 ;  /* 0x0000541016297816 */ /* 0x000fe20000000017 */
[--C-:B------:R-:W-:Y:S01]  /*42b0*/  HADD2.F32 R23, -RZ, R21.reuse.H0_H0 ;  /* 0x20000015ff177230 */ /* 0x100fe20000004100 */
[----:B------:R0:W-:Y:S01]  /*42c0*/  I2F.F16 R22, R67 ;  /* 0x0000004300167306 */ /* 0x0001e20000200c00 */
[----:B------:R-:W-:-:S02]  /*42d0*/  HADD2.F32 R42, -RZ, R21.H1_H1 ;  /* 0x30000015ff2a7230 */ /* 0x000fc40000004100 */
[-C--:B------:R-:W-:Y:S01]  /*42e0*/  FFMA.FTZ R21, R4, R6.reuse, RZ ;  /* 0x0000000604157223 */ /* 0x080fe200000100ff */
[-C--:B------:R-:W-:Y:S01]  /*42f0*/  FFMA.FTZ R66, R2, R6.reuse, RZ ;  /* 0x0000000602427223 */ /* 0x080fe200000100ff */
[-C--:B------:R-:W-:Y:S01]  /*4300*/  FFMA.FTZ R68, R5, R6.reuse, RZ ;  /* 0x0000000605447223 */ /* 0x080fe200000100ff */
[----:B------:R-:W-:Y:S02]  /*4310*/  HADD2 R37, R41, R37 ;  /* 0x0000002529257230 */ /* 0x000fe40000000000 */
[----:B0-----:R-:W-:Y:S01]  /*4320*/  FFMA.FTZ R67, R3, R6, RZ ;  /* 0x0000000603437223 */ /* 0x001fe200000100ff */
        /* <DEDUP_REMOVED lines=9> */
[----:B------:R-:W-:-:S02]  /*43c0*/  HADD2 R34, R74, R34 ;  /* 0x000000224a227230 */ /* 0x000fc40000000000 */
[-C--:B------:R-:W-:Y:S01]  /*43d0*/  FFMA.FTZ R6, R72, R42.reuse, R67 ;  /* 0x0000002a48067223 */ /* 0x080fe20000010043 */
[----:B------:R-:W-:Y:S01]  /*43e0*/  LEA.HI R74, R14, 0xffffff80, RZ, 0x8 ;  /* 0xffffff800e4a7811 */ /* 0x000fe200078f40ff */
[-C--:B------:R-:W-:Y:S01]  /*43f0*/  FFMA.FTZ R79, R70, R42.reuse, R23 ;  /* 0x0000002a464f7223 */ /* 0x080fe20000010017 */
[--C-:B-1----:R-:W-:Y:S02]  /*4400*/  HADD2.F32 R23, -RZ, R18.reuse.H0_H0 ;  /* 0x20000012ff177230 */ /* 0x102fe40000004100 */
[----:B------:R-:W-:Y:S01]  /*4410*/  HADD2.F32 R67, -RZ, R18.H1_H1 ;  /* 0x30000012ff437230 */ /* 0x000fe20000004100 */
[----:B------:R-:W-:Y:S01]  /*4420*/  LOP3.LUT R18, R13, 0xff, RZ, 0xc0, !PT ;  /* 0x000000ff0d127812 */ /* 0x000fe200078ec0ff */
[-C--:B------:R-:W-:Y:S01]  /*4430*/  FFMA.FTZ R73, R69, R42.reuse, R66 ;  /* 0x0000002a45497223 */ /* 0x080fe20000010042 */
[----:B------:R1:W-:Y:S01]  /*4440*/  I2F.F16 R41, R74 ;  /* 0x0000004a00297306 */ /* 0x0003e20000200c00 */
[----:B------:R-:W-:Y:S01]  /*4450*/  FFMA.FTZ R66, R71, R42, R68 ;  /* 0x0000002a47427223 */ /* 0x000fe20000010044 */
[--C-:B------:R-:W-:Y:S01]  /*4460*/  HADD2.F32 R68, -RZ, R19.reuse.H0_H0 ;  /* 0x20000013ff447230 */ /* 0x100fe20000004100 */
[----:B------:R-:W-:Y:S01]  /*4470*/  IADD3 R80, R18, -0x80, RZ ;  /* 0xffffff8012507810 */ /* 0x000fe20007ffe0ff */
[----:B------:R-:W-:-:S02]  /*4480*/  HADD2.F32 R75, -RZ, R19.H1_H1 ;  /* 0x30000013ff4b7230 */ /* 0x000fc40000004100 */
[-C--:B------:R-:W-:Y:S01]  /*4490*/  FFMA.FTZ R19, R49, R23.reuse, R6 ;  /* 0x0000001731137223 */ /* 0x080fe20000010006 */
[-C--:B------:R-:W-:Y:S01]  /*44a0*/  FFMA.FTZ R73, R50, R23.reuse, R73 ;  /* 0x0000001732497223 */ /* 0x080fe20000010049 */
[----:B------:R-:W-:Y:S01]  /*44b0*/  FFMA.FTZ R18, R52, R23, R79 ;  /* 0x0000001734127223 */ /* 0x000fe2000001004f */
[----:B-1----:R-:W-:Y:S01]  /*44c0*/  LOP3.LUT R74, R15, 0xff, RZ, 0xc0, !PT ;  /* 0x000000ff0f4a7812 */ /* 0x002fe200078ec0ff */
[----:B------:R-:W-:-:S03]  /*44d0*/  FFMA.FTZ R6, R54, R67, R19 ;  /* 0x0000004336067223 */ /* 0x000fc60000010013 */
[----:B------:R-:W-:Y:S01]  /*44e0*/  IADD3 R79, R74, -0x80, RZ ;  /* 0xffffff804a4f7810 */ /* 0x000fe20007ffe0ff */
[-C--:B------:R-:W-:Y:S01]  /*44f0*/  FFMA.FTZ R74, R56, R67.reuse, R73 ;  /* 0x00000043384a7223 */ /* 0x080fe20000010049 */
[----:B------:R-:W-:Y:S02]  /*4500*/  FFMA.FTZ R73, R61, R67, R18 ;  /* 0x000000433d497223 */ /* 0x000fe40000010012 */
[----:B------:R-:W1:Y:S01]  /*4510*/  LDS.64 R18, [UR5+0x298] ;  /* 0x00029805ff127984 */ /* 0x000e620008000a00 */
[----:B------:R-:W-:Y:S01]  /*4520*/  FFMA.FTZ R77, R51, R23, R66 ;  /* 0x00000017334d7223 */ /* 0x000fe20000010042 */
[----:B------:R-:W-:-:S03]  /*4530*/  FFMA.FTZ R23, R55, R68, R6 ;  /* 0x0000004437177223 */ /* 0x000fc60000010006 */
[----:B------:R-:W-:Y:S01]  /*4540*/  FFMA.FTZ R76, R58, R67, R77 ;  /* 0x000000433a4c7223 */ /* 0x000fe2000001004d */
[-C--:B------:R-:W-:Y:S01]  /*4550*/  FFMA.FTZ R77, R57, R68.reuse, R74 ;  /* 0x00000044394d7223 */ /* 0x080fe2000001004a */
[----:B------:R-:W-:Y:S01]  /*4560*/  FFMA.FTZ R74, R62, R75, R23 ;  /* 0x0000004b3e4a7223 */ /* 0x000fe20000010017 */
[--C-:B0-----:R-:W-:Y:S01]  /*4570*/  HADD2.F32 R23, -RZ, R20.reuse.H0_H0 ;  /* 0x20000014ff177230 */ /* 0x101fe20000004100 */
[----:B------:R0:W-:Y:S01]  /*4580*/  I2F.F16 R67, R79 ;  /* 0x0000004f00437306 */ /* 0x0001e20000200c00 */
[----:B------:R-:W-:Y:S01]  /*4590*/  FFMA.FTZ R6, R59, R68, R76 ;  /* 0x000000443b067223 */ /* 0x000fe2000001004c */
[----:B------:R-:W-:Y:S02]  /*45a0*/  HADD2.F32 R20, -RZ, R20.H1_H1 ;  /* 0x30000014ff147230 */ /* 0x000fe40000004100 */
[--C-:B------:R-:W-:Y:S02]  /*45b0*/  HADD2.F32 R76, -RZ, R21.reuse.H1_H1 ;  /* 0x30000015ff4c7230 */ /* 0x100fe40000004100 */
[-C--:B------:R-:W-:Y:S01]  /*45c0*/  FFMA.FTZ R3, R3, R23.reuse, RZ ;  /* 0x0000001703037223 */ /* 0x080fe200000100ff */
[----:B------:R-:W-:Y:S01]  /*45d0*/  FFMA.FTZ R2, R2, R23, RZ ;  /* 0x0000001702027223 */ /* 0x000fe200000100ff */
[----:B0-----:R-:W-:-:S02]  /*45e0*/  HADD2.F32 R79, -RZ, R21.H0_H0 ;  /* 0x20000015ff4f7230 */ /* 0x001fc40000004100 */
        /* <DEDUP_REMOVED lines=14> */
[----:B------:R-:W-:Y:S01]  /*46d0*/  SHF.R.U32.HI R2, RZ, 0x8, R12 ;  /* 0x00000008ff027819 */ /* 0x000fe2000001160c */
[----:B-1----:R-:W-:-:S02]  /*46e0*/  HADD2.F32 R3, -RZ, R18.H0_H0 ;  /* 0x20000012ff037230 */ /* 0x002fc40000004100 */
[----:B------:R-:W-:Y:S01]  /*46f0*/  HADD2.F32 R5, -RZ, R18.H1_H1 ;  /* 0x30000012ff057230 */ /* 0x000fe20000004100 */
[----:B------:R-:W-:Y:S02]  /*4700*/  LOP3.LUT R18, R2, 0xff, RZ, 0xc0, !PT ;  /* 0x000000ff02127812 */ /* 0x000fe400078ec0ff */
        /* <DEDUP_REMOVED lines=8> */
[----:B------:R-:W-:Y:S01]  /*4790*/  SHF.R.U32.HI R4, RZ, 0x8, R15 ;  /* 0x00000008ff047819 */ /* 0x000fe2000001160f */
[----:B------:R-:W-:Y:S01]  /*47a0*/  FFMA.FTZ R5, R61, R5, R52 ;  /* 0x000000053d057223 */ /* 0x000fe20000010034 */
[----:B------:R-:W-:Y:S01]  /*47b0*/  SHF.R.U32.HI R20, RZ, 0x8, R13 ;  /* 0x00000008ff147819 */ /* 0x000fe2000001160d */
[----:B------:R-:W-:-:S02]  /*47c0*/  HADD2.F32 R19, -RZ, R19.H1_H1 ;  /* 0x30000013ff137230 */ /* 0x000fc40000004100 */
[-C--:B------:R-:W-:Y:S01]  /*47d0*/  FFMA.FTZ R55, R55, R2.reuse, R54 ;  /* 0x0000000237377223 */ /* 0x080fe20000010036 */
[-C--:B------:R-:W-:Y:S01]  /*47e0*/  FFMA.FTZ R57, R57, R2.reuse, R56 ;  /* 0x0000000239397223 */ /* 0x080fe20000010038 */
[----:B------:R-:W-:Y:S01]  /*47f0*/  LOP3.LUT R4, R4, 0xff, RZ, 0xc0, !PT ;  /* 0x000000ff04047812 */ /* 0x000fe200078ec0ff */
[-C--:B------:R-:W-:Y:S01]  /*4800*/  FFMA.FTZ R58, R59, R2.reuse, R58 ;  /* 0x000000023b3a7223 */ /* 0x080fe2000001003a */
[----:B------:R-:W-:Y:S01]  /*4810*/  LOP3.LUT R20, R20, 0xff, RZ, 0xc0, !PT ;  /* 0x000000ff14147812 */ /* 0x000fe200078ec0ff */
[----:B------:R-:W-:Y:S01]  /*4820*/  FFMA.FTZ R2, R60, R2, R5 ;  /* 0x000000023c027223 */ /* 0x000fe20000010005 */
[----:B------:R-:W-:Y:S01]  /*4830*/  IADD3 R4, R4, -0x80, RZ ;  /* 0xffffff8004047810 */ /* 0x000fe20007ffe0ff */
[-C--:B------:R-:W-:Y:S01]  /*4840*/  FFMA.FTZ R62, R62, R19.reuse, R55 ;  /* 0x000000133e3e7223 */ /* 0x080fe20000010037 */
[-C--:B------:R-:W-:Y:S01]  /*4850*/  FFMA.FTZ R57, R64, R19.reuse, R57 ;  /* 0x0000001340397223 */ /* 0x080fe20000010039 */
[-C--:B------:R-:W-:Y:S01]  /*4860*/  FFMA.FTZ R58, R63, R19.reuse, R58 ;  /* 0x000000133f3a7223 */ /* 0x080fe2000001003a */
[----:B------:R-:W-:Y:S01]  /*4870*/  IADD3 R20, R20, -0x80, RZ ;  /* 0xffffff8014147810 */ /* 0x000fe20007ffe0ff */
[----:B------:R-:W-:Y:S01]  /*4880*/  FFMA.FTZ R19, R65, R19, R2 ;  /* 0x0000001341137223 */ /* 0x000fe20000010002 */
[----:B------:R3:W-:Y:S01]  /*4890*/  I2F.F16 R47, R4 ;  /* 0x00000004002f7306 */ /* 0x0007e20000200c00 */
[----:B------:R-:W-:-:S02]  /*48a0*/  IADD3 R18, R18, -0x80, RZ ;  /* 0xffffff8012127810 */ /* 0x000fc40007ffe0ff */
[----:B------:R-:W-:-:S05]  /*48b0*/  FMUL.FTZ R19, R28, R19 ;  /* 0x000000131c137220 */ /* 0x000fca0000410000 */
[----:B------:R0:W-:Y:S01]  /*48c0*/  I2F.F16 R45, R20 ;  /* 0x00000014002d7306 */ /* 0x0001e20000200c00 */
[----:B---3--:R-:W-:-:S04]  /*48d0*/  LOP3.LUT R4, R8, 0xff, RZ, 0xc0, !PT ;  /* 0x000000ff08047812 */ /* 0x008fc800078ec0ff */
[----:B------:R-:W-:Y:S01]  /*48e0*/  IADD3 R52, R4, -0x80, RZ ;  /* 0xffffff8004347810 */ /* 0x000fe20007ffe0ff */
[----:B0-----:R-:W-:Y:S02]  /*48f0*/  IMAD.WIDE R20, R111, 0x4, R16 ;  /* 0x000000046f147825 */ /* 0x001fe400078e0210 */
[----:B------:R0:W-:Y:S01]  /*4900*/  I2F.F16 R44, R18 ;  /* 0x00000012002c7306 */ /* 0x0001e20000200c00 */
[----:B------:R-:W-:Y:S02]  /*4910*/  F2FP.F16.F32.PACK_AB R4, RZ, R19 ;  /* 0x00000013ff04723e */ /* 0x000fe400000000ff */
[----:B------:R-:W-:Y:S01]  /*4920*/  SHF.R.U32.HI R3, RZ, 0x8, R14 ;  /* 0x00000008ff037819 */ /* 0x000fe2000001160e */
[----:B0-----:R0:W2:Y:S03]  /*4930*/  LDG.E.128.CONSTANT R16, desc[UR8][R20.64] ;  /* 0x0000000814107981 */ /* 0x0010a6000c1e9d00 */
[----:B------:R-:W-:-:S04]  /*4940*/  LOP3.LUT R3, R3, 0xff, RZ, 0xc0, !PT ;  /* 0x000000ff03037812 */ /* 0x000fc800078ec0ff */
[----:B------:R-:W-:-:S04]  /*4950*/  IADD3 R3, R3, -0x80, RZ ;  /* 0xffffff8003037810 */ /* 0x000fc80007ffe0ff */
[----:B------:R1:W-:Y:S02]  /*4960*/  I2F.F16 R46, R3 ;  /* 0x00000003002e7306 */ /* 0x0003e40000200c00 */
[----:B-1----:R-:W1:Y:S01]  /*4970*/  LDS.64 R2, [UR5+0xa0] ;  /* 0x0000a005ff027984 */ /* 0x002e620008000a00 */
[----:B------:R-:W-:Y:S01]  /*4980*/  FFMA.FTZ R68, R60, R68, R73 ;  /* 0x000000443c447223 */ /* 0x000fe20000010049 */
[----:B------:R-:W-:Y:S01]  /*4990*/  LOP3.LUT R73, R14, 0xff, RZ, 0xc0, !PT ;  /* 0x000000ff0e497812 */ /* 0x000fe200078ec0ff */
[----:B------:R-:W-:Y:S01]  /*49a0*/  FMUL.FTZ R58, R29, R58 ;  /* 0x0000003a1d3a7220 */ /* 0x000fe20000410000 */
[----:B------:R-:W-:Y:S01]  /*49b0*/  LEA.HI R42, R15, 0xffffff80, RZ, 0x8 ;  /* 0xffffff800f2a7811 */ /* 0x000fe200078f40ff */
[-C--:B------:R-:W-:Y:S01]  /*49c0*/  FFMA.FTZ R77, R64, R75.reuse, R77 ;  /* 0x0000004b404d7223 */ /* 0x080fe2000001004d */
[-C--:B------:R-:W-:Y:S01]  /*49d0*/  FFMA.FTZ R6, R63, R75.reuse, R6 ;  /* 0x0000004b3f067223 */ /* 0x080fe20000010006 */
[----:B------:R-:W-:Y:S01]  /*49e0*/  LOP3.LUT R78, R12, 0xff, RZ, 0xc0, !PT ;  /* 0x000000ff0c4e7812 */ /* 0x000fe200078ec0ff */
[----:B------:R-:W-:Y:S01]  /*49f0*/  FFMA.FTZ R75, R65, R75, R68 ;  /* 0x0000004b414b7223 */ /* 0x000fe20000010044 */
[----:B------:R-:W-:-:S02]  /*4a00*/  SHF.R.U32.HI R14, RZ, 0x10, R14 ;  /* 0x00000010ff0e7819 */ /* 0x000fc4000001160e */
[----:B------:R-:W-:Y:S01]  /*4a10*/  SHF.R.U32.HI R15, RZ, 0x10, R15 ;  /* 0x00000010ff0f7819 */ /* 0x000fe2000001160f */
[----:B------:R-:W-:Y:S01]  /*4a20*/  FMUL.FTZ R62, R27, R62 ;  /* 0x0000003e1b3e7220 */ /* 0x000fe20000410000 */
[----:B------:R-:W-:Y:S01]  /*4a30*/  IADD3 R73, R73, -0x80, RZ ;  /* 0xffffff8049497810 */ /* 0x000fe20007ffe0ff */
[----:B------:R-:W-:Y:S01]  /*4a40*/  FMUL.FTZ R57, R26, R57 ;  /* 0x000000391a397220 */ /* 0x000fe20000410000 */
[----:B------:R-:W-:Y:S01]  /*4a50*/  F2FP.F16.F32.PACK_AB R58, RZ, R58 ;  /* 0x0000003aff3a723e */ /* 0x000fe200000000ff */
[----:B------:R-:W-:Y:S01]  /*4a60*/  FMUL.FTZ R6, R29, R6 ;  /* 0x000000061d067220 */ /* 0x000fe20000410000 */
[----:B------:R-:W-:Y:S01]  /*4a70*/  LEA.HI R53, R13, 0xffffff80, RZ, 0x8 ;  /* 0xffffff800d357811 */ /* 0x000fe200078f40ff */
[----:B------:R-:W-:Y:S01]  /*4a80*/  FMUL.FTZ R75, R28, R75 ;  /* 0x0000004b1c4b7220 */ /* 0x000fe20000410000 */
[----:B------:R-:W-:Y:S02]  /*4a90*/  IADD3 R78, R78, -0x80, RZ ;  /* 0xffffff804e4e7810 */ /* 0x000fe40007ffe0ff */
[----:B------:R-:W-:-:S02]  /*4aa0*/  LOP3.LUT R14, R14, 0xff, RZ, 0xc0, !PT ;  /* 0x000000ff0e0e7812 */ /* 0x000fc400078ec0ff */
[----:B------:R-:W-:Y:S02]  /*4ab0*/  LOP3.LUT R15, R15, 0xff, RZ, 0xc0, !PT ;  /* 0x000000ff0f0f7812 */ /* 0x000fe400078ec0ff */
[----:B------:R-:W-:Y:S02]  /*4ac0*/  SHF.R.U32.HI R12, RZ, 0x10, R12 ;  /* 0x00000010ff0c7819 */ /* 0x000fe4000001160c */
[----:B------:R-:W-:Y:S01]  /*4ad0*/  SHF.R.U32.HI R13, RZ, 0x10, R13 ;  /* 0x00000010ff0d7819 */ /* 0x000fe2000001160d */
[----:B------:R-:W3:Y:S01]  /*4ae0*/  I2F.F16 R66, R80 ;  /* 0x0000005000427306 */ /* 0x000ee20000200c00 */
[----:B------:R-:W-:Y:S02]  /*4af0*/  F2FP.F16.F32.PACK_AB R62, RZ, R62 ;  /* 0x0000003eff3e723e */ /* 0x000fe400000000ff */
[----:B------:R-:W-:Y:S02]  /*4b00*/  F2FP.F16.F32.PACK_AB R57, RZ, R57 ;  /* 0x00000039ff39723e */ /* 0x000fe400000000ff */
[----:B------:R-:W-:-:S02]  /*4b10*/  PRMT R58, R58, 0x5410, R4 ;  /* 0x000054103a3a7816 */ /* 0x000fc40000000004 */
[----:B------:R-:W-:Y:S01]  /*4b20*/  IADD3 R14, R14, -0x80, RZ ;  /* 0xffffff800e0e7810 */ /* 0x000fe20007ffe0ff */
[----:B------:R-:W4:Y:S01]  /*4b30*/  I2F.F16 R68, R78 ;  /* 0x0000004e00447306 */ /* 0x000f220000200c00 */
[----:B------:R-:W-:Y:S02]  /*4b40*/  IADD3 R15, R15, -0x80, RZ ;  /* 0xffffff800f0f7810 */ /* 0x000fe40007ffe0ff */
[----:B------:R-:W-:Y:S02]  /*4b50*/  LOP3.LUT R4, R10, 0xff, RZ, 0xc0, !PT ;  /* 0x000000ff0a047812 */ /* 0x000fe400078ec0ff */
[----:B------:R-:W-:Y:S02]  /*4b60*/  LOP3.LUT R12, R12, 0xff, RZ, 0xc0, !PT ;  /* 0x000000ff0c0c7812 */ /* 0x000fe400078ec0ff */
[----:B------:R-:W-:Y:S01]  /*4b70*/  LOP3.LUT R13, R13, 0xff, RZ, 0xc0, !PT ;  /* 0x000000ff0d0d7812 */ /* 0x000fe200078ec0ff */
[----:B------:R-:W5:Y:S01]  /*4b80*/  I2F.F16 R73, R73 ;  /* 0x0000004900497306 */ /* 0x000f620000200c00 */
[----:B------:R-:W-:-:S02]  /*4b90*/  F2FP.F16.F32.PACK_AB R6, RZ, R6 ;  /* 0x00000006ff06723e */ /* 0x000fc400000000ff */
[----:B------:R-:W-:Y:S02]  /*4ba0*/  F2FP.F16.F32.PACK_AB R75, RZ, R75 ;  /* 0x0000004bff4b723e */ /* 0x000fe400000000ff */
[----:B------:R-:W-:Y:S02]  /*4bb0*/  PRMT R62, R62, 0x5410, R57 ;  /* 0x000054103e3e7816 */ /* 0x000fe40000000039 */
[----:B------:R-:W-:Y:S01]  /*4bc0*/  IADD3 R55, R4, -0x80, RZ ;  /* 0xffffff8004377810 */ /* 0x000fe20007ffe0ff */
[----:B------:R1:W0:Y:S01]  /*4bd0*/  I2F.F16 R50, R14 ;  /* 0x0000000e00327306 */ /* 0x0002220000200c00 */
[----:B------:R-:W-:Y:S02]  /*4be0*/  IADD3 R12, R12, -0x80, RZ ;  /* 0xffffff800c0c7810 */ /* 0x000fe40007ffe0ff */
[----:B------:R-:W-:Y:S02]  /*4bf0*/  IADD3 R13, R13, -0x80, RZ ;  /* 0xffffff800d0d7810 */ /* 0x000fe40007ffe0ff */
[----:B------:R-:W-:-:S02]  /*4c00*/  PRMT R6, R6, 0x5410, R75 ;  /* 0x0000541006067816 */ /* 0x000fc4000000004b */
[----:B------:R-:W-:Y:S01]  /*4c10*/  LOP3.LUT R4, R11, 0xff, RZ, 0xc0, !PT ;  /* 0x000000ff0b047812 */ /* 0x000fe200078ec0ff */
[----:B------:R3:W-:Y:S01]  /*4c20*/  I2F.F16 R51, R15 ;  /* 0x0000000f00337306 */ /* 0x0007e20000200c00 */
[--C-:B-1----:R-:W-:Y:S01]  /*4c30*/  HADD2.F32 R14, -RZ, R2.reuse.H0_H0 ;  /* 0x20000002ff0e7230 */ /* 0x102fe20000004100 */
[----:B------:R-:W-:Y:S01]  /*4c40*/  LOP3.LUT R5, R9, 0xff, RZ, 0xc0, !PT ;  /* 0x000000ff09057812 */ /* 0x000fe200078ec0ff */
[----:B------:R-:W-:Y:S01]  /*4c50*/  HFMA2.MMA R24, R62, 1, 1, R24 ;  /* 0x3c003c003e187835 */ /* 0x000fe20000000018 */
[----:B------:R-:W-:Y:S01]  /*4c60*/  IADD3 R56, R4, -0x80, RZ ;  /* 0xffffff8004387810 */ /* 0x000fe20007ffe0ff */
[----:B---3--:R-:W-:Y:S01]  /*4c70*/  HADD2.F32 R15, -RZ, R2.H1_H1 ;  /* 0x30000002ff0f7230 */ /* 0x008fe20000004100 */
[----:B------:R-:W-:Y:S02]  /*4c80*/  SHF.R.U32.HI R2, RZ, 0x8, R8 ;  /* 0x00000008ff027819 */ /* 0x000fe40000011608 */
[----:B------:R1:W3:Y:S01]  /*4c90*/  I2F.F16 R48, R12 ;  /* 0x0000000c00307306 */ /* 0x0002e20000200c00 */
[----:B------:R-:W-:Y:S01]  /*4ca0*/  IADD3 R5, R5, -0x80, RZ ;  /* 0xffffff8005057810 */ /* 0x000fe20007ffe0ff */
[----:B------:R-:W-:-:S02]  /*4cb0*/  HADD2 R30, R6, R7 ;  /* 0x00000007061e7230 */ /* 0x000fc40000000000 */
[--C-:B------:R-:W-:Y:S01]  /*4cc0*/  HADD2.F32 R62, -RZ, R3.reuse.H0_H0 ;  /* 0x20000003ff3e7230 */ /* 0x100fe20000004100 */
[----:B------:R-:W-:Y:S01]  /*4cd0*/  LOP3.LUT R2, R2, 0xff, RZ, 0xc0, !PT ;  /* 0x000000ff02027812 */ /* 0x000fe200078ec0ff */
[----:B------:R-:W-:Y:S01]  /*4ce0*/  HADD2.F32 R57, -RZ, R3.H1_H1 ;  /* 0x30000003ff397230 */ /* 0x000fe20000004100 */
[--C-:B------:R-:W-:Y:S01]  /*4cf0*/  SHF.R.U32.HI R4, RZ, 0x10, R9.reuse ;  /* 0x00000010ff047819 */ /* 0x100fe20000011609 */
[----:B------:R-:W3:Y:S01]  /*4d00*/  LDS.64 R6, [UR5+0xa8] ;  /* 0x0000a805ff067984 */ /* 0x000ee20008000a00 */
[----:B------:R-:W3:Y:S01]  /*4d10*/  I2F.F16 R49, R13 ;  /* 0x0000000d00317306 */ /* 0x000ee20000200c00 */
[----:B------:R-:W-:Y:S01]  /*4d20*/  SHF.R.U32.HI R3, RZ, 0x8, R9 ;  /* 0x00000008ff037819 */ /* 0x000fe20000011609 */
[----:B------:R-:W-:Y:S01]  /*4d30*/  HADD2 R25, R58, R25 ;  /* 0x000000193a197230 */ /* 0x000fe20000000000 */
[----:B------:R-:W-:Y:S02]  /*4d40*/  LEA.HI R31, R9, 0xffffff80, RZ, 0x8 ;  /* 0xffffff80091f7811 */ /* 0x000fe400078f40ff */
[----:B------:R-:W-:Y:S01]  /*4d50*/  IADD3 R58, R2, -0x80, RZ ;  /* 0xffffff80023a7810 */ /* 0x000fe20007ffe0ff */
[----:B------:R-:W-:Y:S01]  /*4d60*/  HADD2.F32 R2, -RZ, R66.H0_H0 ;  /* 0x20000042ff027230 */ /* 0x000fe20000004100 */
[----:B-1----:R-:W-:Y:S01]  /*4d70*/  LOP3.LUT R12, R4, 0xff, RZ, 0xc0, !PT ;  /* 0x000000ff040c7812 */ /* 0x002fe200078ec0ff */
[----:B------:R-:W1:Y:S01]  /*4d80*/  I2F.F16 R53, R53 ;  /* 0x0000003500357306 */ /* 0x000e620000200c00 */
[----:B------:R-:W-:Y:S01]  /*4d90*/  LEA.HI R23, R8, 0xffffff80, RZ, 0x8 ;  /* 0xffffff8008177811 */ /* 0x000fe200078f40ff */
[----:B----4-:R-:W-:Y:S01]  /*4da0*/  HADD2.F32 R4, -RZ, R68.H0_H0 ;  /* 0x20000044ff047230 */ /* 0x010fe20000004100 */
[----:B------:R-:W-:Y:S01]  /*4db0*/  LOP3.LUT R9, R3, 0xff, RZ, 0xc0, !PT ;  /* 0x000000ff03097812 */ /* 0x000fe200078ec0ff */
[----:B------:R-:W-:Y:S01]  /*4dc0*/  HADD2.F32 R3, -RZ, R67.H0_H0 ;  /* 0x20000043ff037230 */ /* 0x000fe20000004100 */
[----:B------:R-:W-:-:S03]  /*4dd0*/  SHF.R.U32.HI R8, RZ, 0x10, R8 ;  /* 0x00000010ff087819 */ /* 0x000fc60000011608 */
[----:B------:R-:W4:Y:S01]  /*4de0*/  I2F.F16 R42, R42 ;  /* 0x0000002a002a7306 */ /* 0x000f220000200c00 */
[----:B------:R-:W-:Y:S01]  /*4df0*/  HADD2.F32 R46, -RZ, R46.H0_H0 ;  /* 0x2000002eff2e7230 */ /* 0x000fe20000004100 */
[----:B------:R-:W-:-:S06]  /*4e00*/  LOP3.LUT R8, R8, 0xff, RZ, 0xc0, !PT ;  /* 0x000000ff08087812 */ /* 0x000fcc00078ec0ff */
[----:B------:R5:W-:Y:S01]  /*4e10*/  I2F.F16 R54, R5 ;  /* 0x0000000500367306 */ /* 0x000be20000200c00 */
[----:B------:R-:W-:Y:S01]  /*4e20*/  IADD3 R9, R9, -0x80, RZ ;  /* 0xffffff8009097810 */ /* 0x000fe20007ffe0ff */
[----:B------:R-:W-:Y:S02]  /*4e30*/  HADD2.F32 R44, -RZ, R44.H0_H0 ;  /* 0x2000002cff2c7230 */ /* 0x000fe40000004100 */
[-C--:B------:R-:W-:Y:S01]  /*4e40*/  FFMA.FTZ R61, R4, R14.reuse, RZ ;  /* 0x0000000e043d7223 */ /* 0x080fe200000100ff */
[----:B------:R-:W-:Y:S02]  /*4e50*/  HADD2.F32 R45, -RZ, R45.H0_H0 ;  /* 0x2000002dff2d7230 */ /* 0x000fe40000004100 */
[----:B-----5:R-:W-:Y:S02]  /*4e60*/  HADD2.F32 R5, -RZ, R73.H0_H0 ;  /* 0x20000049ff057230 */ /* 0x020fe40000004100 */
[-C--:B------:R-:W-:Y:S01]  /*4e70*/  FFMA.FTZ R64, R2, R14.reuse, RZ ;  /* 0x0000000e02407223 */ /* 0x080fe200000100ff */
[----:B------:R-:W-:Y:S01]  /*4e80*/  HADD2.F32 R47, -RZ, R47.H0_H0 ;  /* 0x2000002fff2f7230 */ /* 0x000fe20000004100 */
[----:B------:R-:W-:Y:S01]  /*4e90*/  SHF.R.U32.HI R13, RZ, 0x8, R10 ;  /* 0x00000008ff0d7819 */ /* 0x000fe2000001160a */
[-C--:B------:R-:W-:Y:S01]  /*4ea0*/  FFMA.FTZ R65, R5, R14.reuse, RZ ;  /* 0x0000000e05417223 */ /* 0x080fe200000100ff */
[----:B------:R-:W-:Y:S01]  /*4eb0*/  FFMA.FTZ R14, R3, R14, RZ ;  /* 0x0000000e030e7223 */ /* 0x000fe200000100ff */
[----:B------:R-:W-:Y:S01]  /*4ec0*/  FMUL.FTZ R74, R27, R74 ;  /* 0x0000004a1b4a7220 */ /* 0x000fe20000410000 */
[----:B------:R-:W-:Y:S01]  /*4ed0*/  FMUL.FTZ R77, R26, R77 ;  /* 0x0000004d1a4d7220 */ /* 0x000fe20000410000 */
[----:B0-----:R-:W-:Y:S01]  /*4ee0*/  HADD2.F32 R50, -RZ, R50.H0_H0 ;  /* 0x20000032ff327230 */ /* 0x001fe20000004100 */
[----:B------:R-:W-:Y:S01]  /*4ef0*/  IADD3 R8, R8, -0x80, RZ ;  /* 0xffffff8008087810 */ /* 0x000fe20007ffe0ff */
[----:B------:R0:W-:Y:S01]  /*4f00*/  I2F.F16 R60, R9 ;  /* 0x00000009003c7306 */ /* 0x0001e20000200c00 */
[----:B------:R-:W-:Y:S01]  /*4f10*/  FFMA.FTZ R65, R46, R15, R65 ;  /* 0x0000000f2e417223 */ /* 0x000fe20000010041 */
[----:B---3--:R-:W-:-:S02]  /*4f20*/  HADD2.F32 R48, -RZ, R48.H0_H0 ;  /* 0x20000030ff307230 */ /* 0x008fc40000004100 */
[-C--:B------:R-:W-:Y:S01]  /*4f30*/  FFMA.FTZ R63, R44, R15.reuse, R61 ;  /* 0x0000000f2c3f7223 */ /* 0x080fe2000001003d */
[----:B------:R-:W-:Y:S02]  /*4f40*/  HADD2.F32 R49, -RZ, R49.H0_H0 ;  /* 0x20000031ff317230 */ /* 0x000fe40000004100 */
[-C--:B------:R-:W-:Y:S01]  /*4f50*/  FFMA.FTZ R64, R45, R15.reuse, R64 ;  /* 0x0000000f2d407223 */ /* 0x080fe20000010040 */
[----:B------:R-:W-:Y:S02]  /*4f60*/  HADD2.F32 R51, -RZ, R51.H0_H0 ;  /* 0x20000033ff337230 */ /* 0x000fe40000004100 */
[----:B------:R-:W-:Y:S01]  /*4f70*/  FFMA.FTZ R14, R47, R15, R14 ;  /* 0x0000000f2f0e7223 */ /* 0x000fe2000001000e */
[----:B------:R-:W-:Y:S02]  /*4f80*/  LOP3.LUT R13, R13, 0xff, RZ, 0xc0, !PT ;  /* 0x000000ff0d0d7812 */ /* 0x000fe400078ec0ff */
[----:B0-----:R-:W-:Y:S01]  /*4f90*/  SHF.R.U32.HI R9, RZ, 0x8, R11 ;  /* 0x00000008ff097819 */ /* 0x001fe2000001160b */
[----:B------:R0:W-:Y:S01]  /*4fa0*/  I2F.F16 R59, R8 ;  /* 0x00000008003b7306 */ /* 0x0001e20000200c00 */
[----:B------:R-:W-:Y:S01]  /*4fb0*/  F2FP.F16.F32.PACK_AB R74, RZ, R74 ;  /* 0x0000004aff4a723e */ /* 0x000fe200000000ff */
[----:B------:R-:W-:Y:S01]  /*4fc0*/  FFMA.FTZ R66, R50, R62, R65 ;  /* 0x0000003e32427223 */ /* 0x000fe20000010041 */
[----:B------:R-:W-:Y:S01]  /*4fd0*/  F2FP.F16.F32.PACK_AB R77, RZ, R77 ;  /* 0x0000004dff4d723e */ /* 0x000fe200000000ff */
[----:B------:R-:W-:-:S02]  /*4fe0*/  HADD2.F32 R22, -RZ, R22.H0_H0 ;  /* 0x20000016ff167230 */ /* 0x000fc40000004100 */
[-C--:B------:R-:W-:Y:S01]  /*4ff0*/  FFMA.FTZ R63, R48, R62.reuse, R63 ;  /* 0x0000003e303f7223 */ /* 0x080fe2000001003f */
[----:B-1----:R-:W-:Y:S02]  /*5000*/  HADD2.F32 R53, -RZ, R53.H0_H0 ;  /* 0x20000035ff357230 */ /* 0x002fe40000004100 */
[-C--:B------:R-:W-:Y:S01]  /*5010*/  FFMA.FTZ R64, R49, R62.reuse, R64 ;  /* 0x0000003e31407223 */ /* 0x080fe20000010040 */
[----:B------:R-:W-:Y:S02]  /*5020*/  HADD2.F32 R41, -RZ, R41.H0_H0 ;  /* 0x20000029ff297230 */ /* 0x000fe40000004100 */
[----:B------:R-:W-:Y:S01]  /*5030*/  FFMA.FTZ R65, R51, R62, R14 ;  /* 0x0000003e33417223 */ /* 0x000fe2000001000e */
[----:B----4-:R-:W-:Y:S01]  /*5040*/  HADD2.F32 R42, -RZ, R42.H0_H0 ;  /* 0x2000002aff2a7230 */ /* 0x010fe20000004100 */
[----:B0-----:R-:W-:Y:S02]  /*5050*/  IADD3 R8, R13, -0x80, RZ ;  /* 0xffffff800d087810 */ /* 0x001fe40007ffe0ff */
[----:B------:R-:W-:Y:S01]  /*5060*/  LOP3.LUT R9, R9, 0xff, RZ, 0xc0, !PT ;  /* 0x000000ff09097812 */ /* 0x000fe200078ec0ff */
[-C--:B------:R-:W-:Y:S01]  /*5070*/  FFMA.FTZ R67, R22, R57.reuse, R63 ;  /* 0x0000003916437223 */ /* 0x080fe2000001003f */
[----:B------:R-:W-:Y:S01]  /*5080*/  PRMT R74, R74, 0x5410, R77 ;  /* 0x000054104a4a7816 */ /* 0x000fe2000000004d */
[-C--:B------:R-:W-:Y:S01]  /*5090*/  FFMA.FTZ R73, R53, R57.reuse, R64 ;  /* 0x0000003935497223 */ /* 0x080fe20000010040 */
[-C--:B------:R-:W-:Y:S01]  /*50a0*/  FFMA.FTZ R66, R41, R57.reuse, R66 ;  /* 0x0000003929427223 */ /* 0x080fe20000010042 */
[----:B------:R-:W-:Y:S01]  /*50b0*/  FFMA.FTZ R77, R42, R57, R65 ;  /* 0x000000392a4d7223 */ /* 0x000fe20000010041 */
[----:B------:R0:W-:Y:S01]  /*50c0*/  I2F.F16 R62, R8 ;  /* 0x00000008003e7306 */ /* 0x0001e20000200c00 */
[----:B------:R-:W-:-:S02]  /*50d0*/  IADD3 R57, R9, -0x80, RZ ;  /* 0xffffff8009397810 */ /* 0x000fc40007ffe0ff */
[----:B------:R-:W-:Y:S02]  /*50e0*/  LEA.HI R43, R10, 0xffffff80, RZ, 0x8 ;  /* 0xffffff800a2b7811 */ /* 0x000fe400078f40ff */
[----:B------:R-:W-:Y:S01]  /*50f0*/  SHF.R.U32.HI R10, RZ, 0x10, R10 ;  /* 0x00000010ff0a7819 */ /* 0x000fe2000001160a */
[----:B0-----:R-:W0:Y:S01]  /*5100*/  LDS.64 R8, [UR5+0x120] ;  /* 0x00012005ff087984 */ /* 0x001e220008000a00 */
[----:B------:R-:W-:Y:S01]  /*5110*/  SHF.R.U32.HI R63, RZ, 0x10, R11 ;  /* 0x00000010ff3f7819 */ /* 0x000fe2000001160b */
[----:B------:R-:W1:Y:S01]  /*5120*/  I2F.F16 R55, R55 ;  /* 0x0000003700377306 */ /* 0x000e620000200c00 */
[----:B------:R-:W-:Y:S02]  /*5130*/  LOP3.LUT R10, R10, 0xff, RZ, 0xc0, !PT ;  /* 0x000000ff0a0a7812 */ /* 0x000fe400078ec0ff */
[----:B------:R-:W-:Y:S02]  /*5140*/  LOP3.LUT R63, R63, 0xff, RZ, 0xc0, !PT ;  /* 0x000000ff3f3f7812 */ /* 0x000fe400078ec0ff */
[----:B------:R-:W-:-:S03]  /*5150*/  IADD3 R10, R10, -0x80, RZ ;  /* 0xffffff800a0a7810 */ /* 0x000fc60007ffe0ff */
[----:B------:R-:W3:Y:S01]  /*5160*/  I2F.F16 R52, R52 ;  /* 0x0000003400347306 */ /* 0x000ee20000200c00 */
[----:B------:R-:W-:Y:S02]  /*5170*/  IADD3 R12, R12, -0x80, RZ ;  /* 0xffffff800c0c7810 */ /* 0x000fe40007ffe0ff */
[----:B------:R-:W-:-:S05]  /*5180*/  IADD3 R63, R63, -0x80, RZ ;  /* 0xffffff803f3f7810 */ /* 0x000fca0007ffe0ff */
[----:B------:R-:W4:Y:S01]  /*5190*/  I2F.F16 R56, R56 ;  /* 0x0000003800387306 */ /* 0x000f220000200c00 */
[--C-:B------:R-:W-:Y:S01]  /*51a0*/  HADD2.F32 R69, -RZ, R6.reuse.H0_H0 ;  /* 0x20000006ff457230 */ /* 0x100fe20000004100 */
[----:B------:R-:W-:Y:S01]  /*51b0*/  LEA.HI R11, R11, 0xffffff80, RZ, 0x8 ;  /* 0xffffff800b0b7811 */ /* 0x000fe200078f40ff */
[----:B------:R-:W-:Y:S02]  /*51c0*/  HADD2.F32 R71, -RZ, R6.H1_H1 ;  /* 0x30000006ff477230 */ /* 0x000fe40000004100 */
[----:B------:R-:W-:-:S03]  /*51d0*/  HADD2.F32 R64, -RZ, R7.H0_H0 ;  /* 0x20000007ff407230 */ /* 0x000fc60000004100 */
[----:B------:R-:W5:Y:S01]  /*51e0*/  I2F.F16 R58, R58 ;  /* 0x0000003a003a7306 */ /* 0x000f620000200c00 */
[----:B------:R-:W-:Y:S02]  /*51f0*/  HADD2.F32 R70, -RZ, R7.H1_H1 ;  /* 0x30000007ff467230 */ /* 0x000fe40000004100 */
[----:B------:R-:W0:Y:S05]  /*5200*/  LDS.64 R6, [UR5+0x128] ;  /* 0x00012805ff067984 */ /* 0x000e2a0008000a00 */
[----:B------:R-:W5:Y:S01]  /*5210*/  I2F.F16 R57, R57 ;  /* 0x0000003900397306 */ /* 0x000f620000200c00 */
[----:B-1----:R-:W-:-:S07]  /*5220*/  HADD2.F32 R55, -RZ, R55.H0_H0 ;  /* 0x20000037ff377230 */ /* 0x002fce0000004100 */
[----:B------:R-:W1:Y:S01]  /*5230*/  I2F.F16 R61, R12 ;  /* 0x0000000c003d7306 */ /* 0x000e620000200c00 */
[----:B---3--:R-:W-:-:S07]  /*5240*/  HADD2.F32 R52, -RZ, R52.H0_H0 ;  /* 0x20000034ff347230 */ /* 0x008fce0000004100 */
[----:B------:R-:W3:Y:S01]  /*5250*/  I2F.F16 R10, R10 ;  /* 0x0000000a000a7306 */ /* 0x000ee20000200c00 */
[----:B------:R-:W-:-:S07]  /*5260*/  HADD2.F32 R54, -RZ, R54.H0_H0 ;  /* 0x20000036ff367230 */ /* 0x000fce0000004100 */
[----:B------:R3:W0:Y:S01]  /*5270*/  I2F.F16 R65, R63 ;  /* 0x0000003f00417306 */ /* 0x0006220000200c00 */
[----:B----4-:R-:W-:Y:S02]  /*5280*/  HADD2.F32 R56, -RZ, R56.H0_H0 ;  /* 0x20000038ff387230 */ /* 0x010fe40000004100 */
[----:B------:R-:W-:-:S05]  /*5290*/  FFMA.FTZ R75, R55, R69, R66 ;  /* 0x00000045374b7223 */ /* 0x000fca0000010042 */
[----:B------:R-:W4:Y:S01]  /*52a0*/  I2F.F16 R31, R31 ;  /* 0x0000001f001f7306 */ /* 0x000f220000200c00 */
[----:B-----5:R-:W-:Y:S02]  /*52b0*/  HADD2.F32 R58, -RZ, R58.H0_H0 ;  /* 0x2000003aff3a7230 */ /* 0x020fe40000004100 */
[----:B------:R-:W-:Y:S01]  /*52c0*/  FFMA.FTZ R67, R52, R69, R67 ;  /* 0x0000004534437223 */ /* 0x000fe20000010043 */
[----:B------:R-:W-:-:S04]  /*52d0*/  HADD2.F32 R60, -RZ, R60.H0_H0 ;  /* 0x2000003cff3c7230 */ /* 0x000fc80000004100 */
[----:B------:R-:W5:Y:S01]  /*52e0*/  I2F.F16 R23, R23 ;  /* 0x0000001700177306 */ /* 0x000f620000200c00 */
[----:B------:R-:W-:Y:S02]  /*52f0*/  HADD2.F32 R62, -RZ, R62.H0_H0 ;  /* 0x2000003eff3e7230 */ /* 0x000fe40000004100 */
[----:B------:R-:W-:Y:S01]  /*5300*/  FFMA.FTZ R73, R54, R69, R73 ;  /* 0x0000004536497223 */ /* 0x000fe20000010049 */
[----:B------:R-:W-:-:S04]  /*5310*/  HADD2.F32 R66, -RZ, R57.H0_H0 ;  /* 0x20000039ff427230 */ /* 0x000fc80000004100 */
[----:B------:R-:W5:Y:S01]  /*5320*/  I2F.F16 R43, R43 ;  /* 0x0000002b002b7306 */ /* 0x000f620000200c00 */
[----:B------:R-:W-:-:S07]  /*5330*/  FFMA.FTZ R77, R56, R69, R77 ;  /* 0x00000045384d7223 */ /* 0x000fce000001004d */
[----:B------:R-:W5:Y:S01]  /*5340*/  I2F.F16 R11, R11 ;  /* 0x0000000b000b7306 */ /* 0x000f620000200c00 */
[----:B------:R-:W-:Y:S01]  /*5350*/  HFMA2.MMA R32, R74, 1, 1, R32 ;  /* 0x3c003c004a207835 */ /* 0x000fe20000000020 */
[----:B------:R-:W-:Y:S02]  /*5360*/  HADD2.F32 R59, -RZ, R59.H0_H0 ;  /* 0x2000003bff3b7230 */ /* 0x000fe40000004100 */
[-C--:B------:R-:W-:Y:S01]  /*5370*/  FFMA.FTZ R68, R60, R71.reuse, R73 ;  /* 0x000000473c447223 */ /* 0x080fe20000010049 */
[----:B-1----:R-:W-:Y:S02]  /*5380*/  HADD2.F32 R61, -RZ, R61.H0_H0 ;  /* 0x2000003dff3d7230 */ /* 0x002fe40000004100 */
[-C--:B------:R-:W-:Y:S01]  /*5390*/  FFMA.FTZ R74, R62, R71.reuse, R75 ;  /* 0x000000473e4a7223 */ /* 0x080fe2000001004b */
[----:B---3--:R-:W-:Y:S02]  /*53a0*/  HADD2.F32 R63, -RZ, R10.H0_H0 ;  /* 0x2000000aff3f7230 */ /* 0x008fe40000004100 */
[----:B------:R-:W-:Y:S01]  /*53b0*/  FFMA.FTZ R10, R58, R71, R67 ;  /* 0x000000473a0a7223 */ /* 0x000fe20000010043 */
[----:B0-----:R-:W-:-:S02]  /*53c0*/  HADD2.F32 R65, -RZ, R65.H0_H0 ;  /* 0x20000041ff417230 */ /* 0x001fc40000004100 */
[----:B------:R-:W-:Y:S01]  /*53d0*/  FFMA.FTZ R76, R66, R71, R77 ;  /* 0x00000047424c7223 */ /* 0x000fe2000001004d */
[----:B------:R-:W-:-:S04]  /*53e0*/  IMAD.WIDE R20, R111, 0x4, R20 ;  /* 0x000000046f147825 */ /* 0x000fc800078e0214 */
[-C--:B------:R-:W-:Y:S01]  /*53f0*/  FFMA.FTZ R57, R59, R64.reuse, R10 ;  /* 0x000000403b397223 */ /* 0x080fe2000001000a */
[-C--:B------:R-:W-:Y:S01]  /*5400*/  FFMA.FTZ R72, R61, R64.reuse, R68 ;  /* 0x000000403d487223 */ /* 0x080fe20000010044 */
[-C--:B------:R-:W-:Y:S01]  /*5410*/  FFMA.FTZ R71, R63, R64.reuse, R74 ;  /* 0x000000403f477223 */ /* 0x080fe2000001004a */
[----:B------:R-:W-:Y:S01]  /*5420*/  FFMA.FTZ R76, R65, R64, R76 ;  /* 0x00000040414c7223 */ /* 0x000fe2000001004c */
[----:B----4-:R-:W-:Y:S01]  /*5430*/  HADD2.F32 R67, -RZ, R31.H0_H0 ;  /* 0x2000001fff437230 */ /* 0x010fe20000004100 */
[----:B------:R-:W3:Y:S01]  /*5440*/  LDG.E.128.CONSTANT R12, desc[UR8][R20.64] ;  /* 0x00000008140c7981 */ /* 0x000ee2000c1e9d00 */
[----:B-----5:R-:W-:Y:S02]  /*5450*/  HADD2.F32 R64, -RZ, R23.H0_H0 ;  /* 0x20000017ff407230 */ /* 0x020fe40000004100 */
[----:B------:R-:W-:Y:S02]  /*5460*/  HADD2.F32 R68, -RZ, R43.H0_H0 ;  /* 0x2000002bff447230 */ /* 0x000fe40000004100 */
[----:B------:R-:W-:-:S02]  /*5470*/  HADD2.F32 R69, -RZ, R11.H0_H0 ;  /* 0x2000000bff457230 */ /* 0x000fc40000004100 */
[--C-:B------:R-:W-:Y:S02]  /*5480*/  HADD2.F32 R31, -RZ, R8.reuse.H0_H0 ;  /* 0x20000008ff1f7230 */ /* 0x100fe40000004100 */
[-C--:B------:R-:W-:Y:S01]  /*5490*/  FFMA.FTZ R11, R67, R70.reuse, R72 ;  /* 0x00000046430b7223 */ /* 0x080fe20000010048 */
[-C--:B------:R-:W-:Y:S01]  /*54a0*/  FFMA.FTZ R10, R64, R70.reuse, R57 ;  /* 0x00000046400a7223 */ /* 0x080fe20000010039 */
[-C--:B------:R-:W-:Y:S01]  /*54b0*/  FFMA.FTZ R72, R68, R70.reuse, R71 ;  /* 0x0000004644487223 */ /* 0x080fe20000010047 */
[----:B------:R-:W-:Y:S01]  /*54c0*/  FFMA.FTZ R23, R69, R70, R76 ;  /* 0x0000004645177223 */ /* 0x000fe2000001004c */
[----:B------:R-:W-:Y:S02]  /*54d0*/  HADD2.F32 R8, -RZ, R8.H1_H1 ;  /* 0x30000008ff087230 */ /* 0x000fe40000004100 */
[----:B------:R-:W-:Y:S01]  /*54e0*/  FFMA.FTZ R57, R5, R31, RZ ;  /* 0x0000001f05397223 */ /* 0x000fe200000100ff */
[--C-:B------:R-:W-:Y:S02]  /*54f0*/  HADD2.F32 R70, -RZ, R9.reuse.H0_H0 ;  /* 0x20000009ff467230 */ /* 0x100fe40000004100 */
        /* <DEDUP_REMOVED lines=10> */
[----:B------:R-:W-:Y:S02]  /*55a0*/  HADD2.F32 R31, -RZ, R6.H0_H0 ;  /* 0x20000006ff1f7230 */ /* 0x000fe40000004100 */
[-C--:B------:R-:W-:Y:S01]  /*55b0*/  FFMA.FTZ R57, R51, R70.reuse, R76 ;  /* 0x0000004633397223 */ /* 0x080fe2000001004c */
[-C--:B------:R-:W-:Y:S01]  /*55c0*/  FFMA.FTZ R8, R41, R43.reuse, R8 ;  /* 0x0000002b29087223 */ /* 0x080fe20000010008 */
[-C--:B------:R-:W-:Y:S01]  /*55d0*/  FFMA.FTZ R9, R22, R43.reuse, R9 ;  /* 0x0000002b16097223 */ /* 0x080fe20000010009 */
[----:B------:R-:W-:Y:S01]  /*55e0*/  FFMA.FTZ R74, R49, R70, R74 ;  /* 0x00000046314a7223 */ /* 0x000fe2000001004a */
[----:B------:R-:W-:Y:S01]  /*55f0*/  FFMA.FTZ R75, R42, R43, R57 ;  /* 0x0000002b2a4b7223 */ /* 0x000fe20000010039 */
[----:B------:R-:W-:-:S02]  /*5600*/  HADD2.F32 R70, -RZ, R7.H0_H0 ;  /* 0x20000007ff467230 */ /* 0x000fc40000004100 */
[-C--:B------:R-:W-:Y:S01]  /*5610*/  FFMA.FTZ R73, R55, R31.reuse, R8 ;  /* 0x0000001f37497223 */ /* 0x080fe20000010008 */
[----:B------:R-:W-:Y:S02]  /*5620*/  HADD2.F32 R57, -RZ, R7.H1_H1 ;  /* 0x30000007ff397230 */ /* 0x000fe40000004100 */
[----:B------:R-:W-:Y:S02]  /*5630*/  FFMA.FTZ R7, R52, R31, R9 ;  /* 0x0000001f34077223 */ /* 0x000fe40000010009 */
[----:B------:R-:W0:Y:S01]  /*5640*/  LDS.64 R8, [UR5+0x1a0] ;  /* 0x0001a005ff087984 */ /* 0x000e220008000a00 */
[----:B------:R-:W-:Y:S01]  /*5650*/  FFMA.FTZ R71, R53, R43, R74 ;  /* 0x0000002b35477223 */ /* 0x000fe2000001004a */
[----:B------:R-:W-:Y:S02]  /*5660*/  HADD2.F32 R43, -RZ, R6.H1_H1 ;  /* 0x30000006ff2b7230 */ /* 0x000fe40000004100 */
        /* <DEDUP_REMOVED lines=11> */
[----:B------:R-:W-:Y:S01]  /*5720*/  FMUL.FTZ R10, R27, R10 ;  /* 0x0000000a1b0a7220 */ /* 0x000fe20000410000 */
[----:B------:R-:W-:Y:S01]  /*5730*/  FFMA.FTZ R31, R67, R57, R74 ;  /* 0x00000039431f7223 */ /* 0x000fe2000001004a */
[----:B------:R-:W-:Y:S01]  /*5740*/  FMUL.FTZ R11, R26, R11 ;  /* 0x0000000b1a0b7220 */ /* 0x000fe20000410000 */
[-C--:B------:R-:W-:Y:S01]  /*5750*/  FFMA.FTZ R74, R68, R57.reuse, R43 ;  /* 0x00000039444a7223 */ /* 0x080fe2000001002b */
[----:B------:R-:W-:Y:S01]  /*5760*/  FFMA.FTZ R57, R69, R57, R78 ;  /* 0x0000003945397223 */ /* 0x000fe2000001004e */
[----:B------:R-:W1:Y:S01]  /*5770*/  LDS.64 R6, [UR5+0x1a8] ;  /* 0x0001a805ff067984 */ /* 0x000e620008000a00 */
[----:B------:R-:W-:Y:S01]  /*5780*/  FMUL.FTZ R70, R27, R70 ;  /* 0x000000461b467220 */ /* 0x000fe20000410000 */
[----:B------:R-:W-:Y:S01]  /*5790*/  FMUL.FTZ R31, R26, R31 ;  /* 0x0000001f1a1f7220 */ /* 0x000fe20000410000 */
[----:B------:R-:W-:Y:S01]  /*57a0*/  F2FP.F16.F32.PACK_AB R10, RZ, R10 ;  /* 0x0000000aff0a723e */ /* 0x000fe200000000ff */
[C---:B------:R-:W-:Y:S01]  /*57b0*/  FMUL.FTZ R72, R29.reuse, R72 ;  /* 0x000000481d487220 */ /* 0x040fe20000410000 */
[----:B------:R-:W-:Y:S01]  /*57c0*/  F2FP.F16.F32.PACK_AB R11, RZ, R11 ;  /* 0x0000000bff0b723e */ /* 0x000fe200000000ff */
[C---:B------:R-:W-:Y:S01]  /*57d0*/  FMUL.FTZ R23, R28.reuse, R23 ;  /* 0x000000171c177220 */ /* 0x040fe20000410000 */
        /* <DEDUP_REMOVED lines=9> */
[----:B------:R-:W-:Y:S01]  /*5870*/  PRMT R70, R70, 0x5410, R31 ;  /* 0x0000541046467816 */ /* 0x000fe2000000001f */
[----:B------:R-:W-:Y:S01]  /*5880*/  HFMA2.MMA R38, R10, 1, 1, R38 ;  /* 0x3c003c000a267835 */ /* 0x000fe20000000026 */
[----:B------:R-:W-:Y:S01]  /*5890*/  PRMT R72, R72, 0x5410, R23 ;  /* 0x0000541048487816 */ /* 0x000fe20000000017 */
[----:B------:R-:W4:Y:S01]  /*58a0*/  LDS.64 R10, [UR5+0x20] ;  /* 0x00002005ff0a7984 */ /* 0x000f220008000a00 */
[----:B------:R-:W-:Y:S01]  /*58b0*/  PRMT R74, R74, 0x5410, R57 ;  /* 0x000054104a4a7816 */ /* 0x000fe20000000039 */
[--C-:B0-----:R-:W-:Y:S01]  /*58c0*/  HADD2.F32 R23, -RZ, R8.reuse.H0_H0 ;  /* 0x20000008ff177230 */ /* 0x101fe20000004100 */
[----:B------:R-:W-:Y:S01]  /*58d0*/  HFMA2.MMA R35, R70, 1, 1, R35 ;  /* 0x3c003c0046237835 */ /* 0x000fe20000000023 */
[----:B------:R-:W-:Y:S02]  /*58e0*/  HADD2 R39, R72, R39 ;  /* 0x0000002748277230 */ /* 0x000fe40000000000 */
[----:B------:R-:W-:Y:S02]  /*58f0*/  HADD2.F32 R8, -RZ, R8.H1_H1 ;  /* 0x30000008ff087230 */ /* 0x000fe40000004100 */
[--C-:B------:R-:W-:Y:S01]  /*5900*/  HADD2.F32 R70, -RZ, R9.reuse.H0_H0 ;  /* 0x20000009ff467230 */ /* 0x100fe20000004100 */
[----:B------:R-:W-:Y:S01]  /*5910*/  HFMA2.MMA R40, R74, 1, 1, R40 ;  /* 0x3c003c004a287835 */ /* 0x000fe20000000028 */
        /* <DEDUP_REMOVED lines=9> */
[----:B------:R-:W-:-:S03]  /*59b0*/  FFMA.FTZ R23, R48, R70, R9 ;  /* 0x0000004630177223 */ /* 0x000fc60000010009 */
        /* <DEDUP_REMOVED lines=24> */
[--C-:B----4-:R-:W-:Y:S02]  /*5b40*/  HADD2.F32 R6, -RZ, R10.reuse.H0_H0 ;  /* 0x2000000aff067230 */ /* 0x110fe40000004100 */
[-C--:B------:R-:W-:Y:S01]  /*5b50*/  FFMA.FTZ R76, R64, R7.reuse, R23 ;  /* 0x00000007404c7223 */ /* 0x080fe20000010017 */
[-C--:B------:R-:W-:Y:S01]  /*5b60*/  FFMA.FTZ R71, R67, R7.reuse, R72 ;  /* 0x0000000743477223 */ /* 0x080fe20000010048 */
[-C--:B------:R-:W-:Y:S01]  /*5b70*/  FFMA.FTZ R78, R68, R7.reuse, R31 ;  /* 0x00000007444e7223 */ /* 0x080fe2000001001f */
[----:B------:R-:W-:Y:S01]  /*5b80*/  FFMA.FTZ R7, R69, R7, R70 ;  /* 0x0000000745077223 */ /* 0x000fe20000010046 */
[----:B------:R-:W-:-:S02]  /*5b90*/  HADD2.F32 R10, -RZ, R10.H1_H1 ;  /* 0x3000000aff0a7230 */ /* 0x000fc40000004100 */
[C---:B------:R-:W-:Y:S01]  /*5ba0*/  FFMA.FTZ R31, R6.reuse, R2, RZ ;  /* 0x00000002061f7223 */ /* 0x040fe200000100ff */
[--C-:B------:R-:W-:Y:S02]  /*5bb0*/  HADD2.F32 R70, -RZ, R11.reuse.H0_H0 ;  /* 0x2000000bff467230 */ /* 0x100fe40000004100 */
[----:B------:R-:W-:Y:S01]  /*5bc0*/  FFMA.FTZ R43, R6, R5, RZ ;  /* 0x00000005062b7223 */ /* 0x000fe200000100ff */
[----:B------:R-:W-:Y:S02]  /*5bd0*/  HADD2.F32 R23, -RZ, R11.H1_H1 ;  /* 0x3000000bff177230 */ /* 0x000fe40000004100 */
[----:B------:R-:W-:Y:S01]  /*5be0*/  FFMA.FTZ R11, R4, R6, RZ ;  /* 0x00000006040b7223 */ /* 0x000fe200000100ff */
[----:B------:R-:W-:Y:S01]  /*5bf0*/  FFMA.FTZ R6, R6, R3, RZ ;  /* 0x0000000306067223 */ /* 0x000fe200000100ff */
        /* <DEDUP_REMOVED lines=8> */
[----:B0-----:R-:W-:-:S02]  /*5c80*/  HADD2.F32 R31, -RZ, R8.H0_H0 ;  /* 0x20000008ff1f7230 */ /* 0x001fc40000004100 */
[C---:B------:R-:W-:Y:S01]  /*5c90*/  FFMA.FTZ R6, R23.reuse, R53, R6 ;  /* 0x0000003517067223 */ /* 0x040fe20000010006 */
[C---:B------:R-:W-:Y:S01]  /*5ca0*/  FFMA.FTZ R70, R23.reuse, R41, R10 ;  /* 0x0000002917467223 */ /* 0x040fe2000001000a */
[----:B------:R-:W-:Y:S01]  /*5cb0*/  FFMA.FTZ R11, R22, R23, R11 ;  /* 0x00000017160b7223 */ /* 0x000fe2000001000b */
[----:B------:R-:W-:Y:S01]  /*5cc0*/  FFMA.FTZ R57, R23, R42, R43 ;  /* 0x0000002a17397223 */ /* 0x000fe2000001002b */
[----:B------:R-:W-:Y:S02]  /*5cd0*/  HADD2.F32 R23, -RZ, R8.H1_H1 ;  /* 0x30000008ff177230 */ /* 0x000fe40000004100 */
[C---:B------:R-:W-:Y:S01]  /*5ce0*/  FFMA.FTZ R8, R31.reuse, R54, R6 ;  /* 0x000000361f087223 */ /* 0x040fe20000010006 */
[--C-:B------:R-:W-:Y:S02]  /*5cf0*/  HADD2.F32 R10, -RZ, R9.reuse.H0_H0 ;  /* 0x20000009ff0a7230 */ /* 0x100fe40000004100 */
[----:B------:R-:W-:Y:S02]  /*5d00*/  HADD2.F32 R43, -RZ, R9.H1_H1 ;  /* 0x30000009ff2b7230 */ /* 0x000fe40000004100 */
[C---:B------:R-:W-:Y:S01]  /*5d10*/  FFMA.FTZ R9, R31.reuse, R55, R70 ;  /* 0x000000371f097223 */ /* 0x040fe20000010046 */
[----:B------:R-:W-:Y:S01]  /*5d20*/  FFMA.FTZ R11, R52, R31, R11 ;  /* 0x0000001f340b7223 */ /* 0x000fe2000001000b */
[----:B------:R-:W-:Y:S01]  /*5d30*/  FFMA.FTZ R57, R31, R56, R57 ;  /* 0x000000381f397223 */ /* 0x000fe20000010039 */
[C---:B------:R-:W-:Y:S01]  /*5d40*/  FFMA.FTZ R31, R23.reuse, R60, R8 ;  /* 0x0000003c171f7223 */ /* 0x040fe20000010008 */
[----:B------:R-:W-:Y:S01]  /*5d50*/  FFMA.FTZ R72, R23, R62, R9 ;  /* 0x0000003e17487223 */ /* 0x000fe20000010009 */
[----:B------:R-:W-:Y:S01]  /*5d60*/  FFMA.FTZ R6, R58, R23, R11 ;  /* 0x000000173a067223 */ /* 0x000fe2000001000b */
[----:B------:R-:W0:Y:S03]  /*5d70*/  LDS.64 R8, [UR5+0x220] ;  /* 0x00022005ff087984 */ /* 0x000e260008000a00 */
[----:B------:R-:W-:-:S04]  /*5d80*/  FFMA.FTZ R11, R59, R10, R6 ;  /* 0x0000000a3b0b7223 */ /* 0x000fc80000010006 */
[----:B------:R-:W-:Y:S01]  /*5d90*/  FFMA.FTZ R6, R64, R43, R11 ;  /* 0x0000002b40067223 */ /* 0x000fe2000001000b */
[----:B------:R-:W-:Y:S01]  /*5da0*/  FFMA.FTZ R74, R23, R66, R57 ;  /* 0x00000042174a7223 */ /* 0x000fe20000010039 */
[----:B------:R-:W-:Y:S02]  /*5db0*/  FMUL.FTZ R7, R28, R7 ;  /* 0x000000071c077220 */ /* 0x000fe40000410000 */
[----:B------:R-:W-:Y:S01]  /*5dc0*/  FMUL.FTZ R6, R27, R6 ;  /* 0x000000061b067220 */ /* 0x000fe20000410000 */
[C---:B------:R-:W-:Y:S01]  /*5dd0*/  FFMA.FTZ R70, R10.reuse, R61, R31 ;  /* 0x0000003d0a467223 */ /* 0x040fe2000001001f */
[C---:B------:R-:W-:Y:S01]  /*5de0*/  FFMA.FTZ R72, R10.reuse, R63, R72 ;  /* 0x0000003f0a487223 */ /* 0x040fe20000010048 */
[----:B------:R-:W-:Y:S01]  /*5df0*/  FFMA.FTZ R74, R10, R65, R74 ;  /* 0x000000410a4a7223 */ /* 0x000fe2000001004a */
[----:B------:R-:W-:Y:S02]  /*5e00*/  F2FP.F16.F32.PACK_AB R23, RZ, R7 ;  /* 0x00000007ff17723e */ /* 0x000fe400000000ff */
[----:B------:R-:W-:Y:S01]  /*5e10*/  F2FP.F16.F32.PACK_AB R10, RZ, R6 ;  /* 0x00000006ff0a723e */ /* 0x000fe200000000ff */
[C---:B------:R-:W-:Y:S01]  /*5e20*/  FFMA.FTZ R11, R43.reuse, R67, R70 ;  /* 0x000000432b0b7223 */ /* 0x040fe20000010046 */
[----:B------:R-:W1:Y:S01]  /*5e30*/  LDS.64 R6, [UR5+0x228] ;  /* 0x00022805ff067984 */ /* 0x000e620008000a00 */
[----:B------:R-:W-:-:S02]  /*5e40*/  FFMA.FTZ R72, R43, R68, R72 ;  /* 0x000000442b487223 */ /* 0x000fc40000010048 */
[----:B------:R-:W-:Y:S01]  /*5e50*/  FMUL.FTZ R11, R26, R11 ;  /* 0x0000000b1a0b7220 */ /* 0x000fe20000410000 */
[----:B------:R-:W-:Y:S01]  /*5e60*/  FFMA.FTZ R43, R43, R69, R74 ;  /* 0x000000452b2b7223 */ /* 0x000fe2000001004a */
[----:B------:R-:W-:-:S03]  /*5e70*/  FMUL.FTZ R72, R29, R72 ;  /* 0x000000481d487220 */ /* 0x000fc60000410000 */
[----:B------:R-:W-:Y:S01]  /*5e80*/  F2FP.F16.F32.PACK_AB R11, RZ, R11 ;  /* 0x0000000bff0b723e */ /* 0x000fe200000000ff */
[----:B------:R-:W-:Y:S01]  /*5e90*/  FMUL.FTZ R43, R28, R43 ;  /* 0x0000002b1c2b7220 */ /* 0x000fe20000410000 */
[----:B------:R-:W-:Y:S01]  /*5ea0*/  FMUL.FTZ R76, R27, R76 ;  /* 0x0000004c1b4c7220 */ /* 0x000fe20000410000 */
[----:B------:R-:W-:Y:S01]  /*5eb0*/  FMUL.FTZ R71, R26, R71 ;  /* 0x000000471a477220 */ /* 0x000fe20000410000 */
[----:B------:R-:W-:Y:S01]  /*5ec0*/  PRMT R10, R10, 0x5410, R11 ;  /* 0x000054100a0a7816 */ /* 0x000fe2000000000b */
[----:B------:R-:W-:Y:S01]  /*5ed0*/  FMUL.FTZ R78, R29, R78 ;  /* 0x0000004e1d4e7220 */ /* 0x000fe20000410000 */
[----:B------:R-:W-:Y:S02]  /*5ee0*/  F2FP.F16.F32.PACK_AB R72, RZ, R72 ;  /* 0x00000048ff48723e */ /* 0x000fe400000000ff */
[----:B------:R-:W-:Y:S02]  /*5ef0*/  F2FP.F16.F32.PACK_AB R43, RZ, R43 ;  /* 0x0000002bff2b723e */ /* 0x000fe400000000ff */
[----:B------:R-:W-:Y:S01]  /*5f00*/  F2FP.F16.F32.PACK_AB R76, RZ, R76 ;  /* 0x0000004cff4c723e */ /* 0x000fe200000000ff */
[----:B------:R-:W-:Y:S01]  /*5f10*/  HFMA2.MMA R36, R10, 1, 1, R36 ;  /* 0x3c003c000a247835 */ /* 0x000fe20000000024 */
[----:B------:R-:W-:Y:S01]  /*5f20*/  F2FP.F16.F32.PACK_AB R71, RZ, R71 ;  /* 0x00000047ff47723e */ /* 0x000fe200000000ff */
[----:B0-----:R-:W-:Y:S01]  /*5f30*/  HADD2.F32 R10, -RZ, R8.H0_H0 ;  /* 0x20000008ff0a7230 */ /* 0x001fe20000004100 */
[----:B------:R-:W-:-:S02]  /*5f40*/  F2FP.F16.F32.PACK_AB R78, RZ, R78 ;  /* 0x0000004eff4e723e */ /* 0x000fc400000000ff */
[----:B------:R-:W-:Y:S02]  /*5f50*/  PRMT R72, R72, 0x5410, R43 ;  /* 0x0000541048487816 */ /* 0x000fe4000000002b */
[----:B--2---:R-:W-:Y:S01]  /*5f60*/  LEA.HI R31, R16, 0xffffff80, RZ, 0x8 ;  /* 0xffffff80101f7811 */ /* 0x004fe200078f40ff */
[----:B------:R-:W-:Y:S01]  /*5f70*/  HADD2.F32 R70, -RZ, R9.H0_H0 ;  /* 0x20000009ff467230 */ /* 0x000fe20000004100 */
[----:B------:R-:W-:Y:S01]  /*5f80*/  PRMT R76, R76, 0x5410, R71 ;  /* 0x000054104c4c7816 */ /* 0x000fe20000000047 */
[----:B------:R-:W-:Y:S01]  /*5f90*/  HADD2 R37, R72, R37 ;  /* 0x0000002548257230 */ /* 0x000fe20000000000 */
[----:B------:R-:W-:Y:S01]  /*5fa0*/  PRMT R78, R78, 0x5410, R23 ;  /* 0x000054104e4e7816 */ /* 0x000fe20000000017 */
[----:B------:R-:W-:Y:S01]  /*5fb0*/  HADD2.F32 R71, -RZ, R9.H1_H1 ;  /* 0x30000009ff477230 */ /* 0x000fe20000004100 */
[----:B------:R0:W-:Y:S01]  /*5fc0*/  I2F.F16 R23, R31 ;  /* 0x0000001f00177306 */ /* 0x0001e20000200c00 */
[----:B------:R-:W-:Y:S02]  /*5fd0*/  HADD2.F32 R8, -RZ, R8.H1_H1 ;  /* 0x30000008ff087230 */ /* 0x000fe40000004100 */
[-C--:B------:R-:W-:Y:S01]  /*5fe0*/  FFMA.FTZ R9, R4, R10.reuse, RZ ;  /* 0x0000000a04097223 */ /* 0x080fe200000100ff */
[-C--:B------:R-:W-:Y:S01]  /*5ff0*/  FFMA.FTZ R72, R2, R10.reuse, RZ ;  /* 0x0000000a02487223 */ /* 0x080fe200000100ff */
[-C--:B0-----:R-:W-:Y:S01]  /*6000*/  FFMA.FTZ R31, R5, R10.reuse, RZ ;  /* 0x0000000a051f7223 */ /* 0x081fe200000100ff */
        /* <DEDUP_REMOVED lines=15> */
[----:B------:R-:W-:Y:S01]  /*6100*/  HFMA2.MMA R33, R76, 1, 1, R33 ;  /* 0x3c003c004c217835 */ /* 0x000fe20000000021 */
[----:B------:R-:W-:Y:S01]  /*6110*/  HADD2.F32 R73, -RZ, R6.H1_H1 ;  /* 0x30000006ff497230 */ /* 0x000fe20000004100 */
[C---:B------:R-:W-:Y:S01]  /*6120*/  LEA.HI R76, R19.reuse, 0xffffff80, RZ, 0x8 ;  /* 0xffffff80134c7811 */ /* 0x040fe200078f40ff */
[--C-:B------:R-:W-:Y:S01]  /*6130*/  HADD2.F32 R72, -RZ, R7.reuse.H0_H0 ;  /* 0x20000007ff487230 */ /* 0x100fe20000004100 */
[----:B------:R-:W-:Y:S01]  /*6140*/  LOP3.LUT R6, R19, 0xff, RZ, 0xc0, !PT ;  /* 0x000000ff13067812 */ /* 0x000fe200078ec0ff */
[----:B------:R-:W-:-:S02]  /*6150*/  HADD2.F32 R77, -RZ, R7.H1_H1 ;  /* 0x30000007ff4d7230 */ /* 0x000fc40000004100 */
[-C--:B------:R-:W-:Y:S01]  /*6160*/  FFMA.FTZ R7, R55, R71.reuse, R10 ;  /* 0x0000004737077223 */ /* 0x080fe2000001000a */
[----:B------:R1:W-:Y:S01]  /*6170*/  I2F.F16 R31, R76 ;  /* 0x0000004c001f7306 */ /* 0x0003e20000200c00 */
[-C--:B------:R-:W-:Y:S01]  /*6180*/  FFMA.FTZ R11, R52, R71.reuse, R11 ;  /* 0x00000047340b7223 */ /* 0x080fe2000001000b */
[-C--:B------:R-:W-:Y:S01]  /*6190*/  FFMA.FTZ R75, R54, R71.reuse, R75 ;  /* 0x00000047364b7223 */ /* 0x080fe2000001004b */
[----:B------:R-:W-:Y:S01]  /*61a0*/  FFMA.FTZ R79, R56, R71, R79 ;  /* 0x00000047384f7223 */ /* 0x000fe2000001004f */
[----:B------:R-:W-:Y:S01]  /*61b0*/  IADD3 R71, R6, -0x80, RZ ;  /* 0xffffff8006477810 */ /* 0x000fe20007ffe0ff */
[-C--:B-1----:R-:W-:Y:S02]  /*61c0*/  FFMA.FTZ R76, R62, R73.reuse, R7 ;  /* 0x000000493e4c7223 */ /* 0x082fe40000010007 */
[----:B------:R-:W1:Y:S01]  /*61d0*/  LDS.64 R6, [UR5+0x2a8] ;  /* 0x0002a805ff067984 */ /* 0x000e620008000a00 */
[----:B------:R-:W-:Y:S01]  /*61e0*/  FFMA.FTZ R74, R60, R73, R75 ;  /* 0x000000493c4a7223 */ /* 0x000fe2000001004b */
[----:B------:R-:W-:-:S02]  /*61f0*/  HADD2 R34, R78, R34 ;  /* 0x000000224e227230 */ /* 0x000fc40000000000 */
        /* <DEDUP_REMOVED lines=8> */
[--C-:B0-----:R-:W-:Y:S02]  /*6280*/  HADD2.F32 R10, -RZ, R8.reuse.H0_H0 ;  /* 0x20000008ff0a7230 */ /* 0x101fe40000004100 */
        /* <DEDUP_REMOVED lines=9> */
[----:B------:R-:W-:Y:S01]  /*6320*/  FFMA.FTZ R5, R46, R11, R5 ;  /* 0x0000000b2e057223 */ /* 0x000fe20000010005 */
[----:B------:R-:W-:-:S02]  /*6330*/  FFMA.FTZ R4, R3, R10, RZ ;  /* 0x0000000a03047223 */ /* 0x000fc400000100ff */
[-C--:B------:R-:W-:Y:S01]  /*6340*/  FFMA.FTZ R9, R48, R78.reuse, R9 ;  /* 0x0000004e30097223 */ /* 0x080fe20000010009 */
[-C--:B------:R-:W-:Y:S01]  /*6350*/  FFMA.FTZ R2, R45, R11.reuse, R2 ;  /* 0x0000000b2d027223 */ /* 0x080fe20000010002 */
[-C--:B------:R-:W-:Y:S01]  /*6360*/  FFMA.FTZ R50, R50, R78.reuse, R5 ;  /* 0x0000004e32327223 */ /* 0x080fe20000010005 */
[----:B------:R-:W-:Y:S01]  /*6370*/  FFMA.FTZ R4, R47, R11, R4 ;  /* 0x0000000b2f047223 */ /* 0x000fe20000010004 */
[----:B------:R-:W-:Y:S01]  /*6380*/  FFMA.FTZ R3, R22, R77, R9 ;  /* 0x0000004d16037223 */ /* 0x000fe20000010009 */
[-C--:B------:R-:W-:Y:S01]  /*6390*/  FFMA.FTZ R2, R49, R78.reuse, R2 ;  /* 0x0000004e31027223 */ /* 0x080fe20000010002 */
[--C-:B-1----:R-:W-:Y:S02]  /*63a0*/  HADD2.F32 R5, -RZ, R6.reuse.H0_H0 ;  /* 0x20000006ff057230 */ /* 0x102fe40000004100 */
[----:B------:R-:W-:Y:S02]  /*63b0*/  HADD2.F32 R45, -RZ, R6.H1_H1 ;  /* 0x30000006ff2d7230 */ /* 0x000fe40000004100 */
[----:B------:R-:W-:Y:S01]  /*63c0*/  FFMA.FTZ R51, R51, R78, R4 ;  /* 0x0000004e33337223 */ /* 0x000fe20000010004 */
[----:B------:R-:W-:Y:S01]  /*63d0*/  FFMA.FTZ R3, R52, R5, R3 ;  /* 0x0000000534037223 */ /* 0x000fe20000010003 */
[-C--:B------:R-:W-:Y:S01]  /*63e0*/  FFMA.FTZ R53, R53, R77.reuse, R2 ;  /* 0x0000004d35357223 */ /* 0x080fe20000010002 */
[----:B------:R-:W-:Y:S01]  /*63f0*/  SHF.R.U32.HI R2, RZ, 0x8, R16 ;  /* 0x00000008ff027819 */ /* 0x000fe20000011610 */
[----:B------:R-:W-:Y:S01]  /*6400*/  FFMA.FTZ R50, R41, R77, R50 ;  /* 0x0000004d29327223 */ /* 0x000fe20000010032 */
[----:B------:R-:W-:Y:S01]  /*6410*/  FFMA.FTZ R58, R58, R45, R3 ;  /* 0x0000002d3a3a7223 */ /* 0x000fe20000010003 */
[----:B------:R-:W-:Y:S01]  /*6420*/  FFMA.FTZ R51, R42, R77, R51 ;  /* 0x0000004d2a337223 */ /* 0x000fe20000010033 */
[----:B------:R-:W-:-:S02]  /*6430*/  SHF.R.U32.HI R3, RZ, 0x8, R19 ;  /* 0x00000008ff037819 */ /* 0x000fc40000011613 */
[----:B------:R-:W-:Y:S01]  /*6440*/  LOP3.LUT R2, R2, 0xff, RZ, 0xc0, !PT ;  /* 0x000000ff02027812 */ /* 0x000fe200078ec0ff */
[-C--:B------:R-:W-:Y:S01]  /*6450*/  FFMA.FTZ R53, R54, R5.reuse, R53 ;  /* 0x0000000536357223 */ /* 0x080fe20000010035 */
[----:B------:R-:W-:Y:S01]  /*6460*/  SHF.R.U32.HI R4, RZ, 0x8, R17 ;  /* 0x00000008ff047819 */ /* 0x000fe20000011611 */
[-C--:B------:R-:W-:Y:S01]  /*6470*/  FFMA.FTZ R55, R55, R5.reuse, R50 ;  /* 0x0000000537377223 */ /* 0x080fe20000010032 */
[----:B------:R-:W-:Y:S01]  /*6480*/  FFMA.FTZ R51, R56, R5, R51 ;  /* 0x0000000538337223 */ /* 0x000fe20000010033 */
[----:B------:R-:W-:Y:S02]  /*6490*/  LOP3.LUT R3, R3, 0xff, RZ, 0xc0, !PT ;  /* 0x000000ff03037812 */ /* 0x000fe400078ec0ff */
[----:B------:R-:W-:Y:S01]  /*64a0*/  IADD3 R9, R2, -0x80, RZ ;  /* 0xffffff8002097810 */ /* 0x000fe20007ffe0ff */
[----:B------:R-:W-:Y:S01]  /*64b0*/  HADD2.F32 R2, -RZ, R7.H0_H0 ;  /* 0x20000007ff027230 */ /* 0x000fe20000004100 */
[----:B------:R-:W-:Y:S01]  /*64c0*/  LOP3.LUT R80, R16, 0xff, RZ, 0xc0, !PT ;  /* 0x000000ff10507812 */ /* 0x000fe200078ec0ff */
[-C--:B------:R-:W-:Y:S01]  /*64d0*/  FFMA.FTZ R60, R60, R45.reuse, R53 ;  /* 0x0000002d3c3c7223 */ /* 0x080fe20000010035 */
[----:B------:R-:W-:Y:S01]  /*64e0*/  LOP3.LUT R4, R4, 0xff, RZ, 0xc0, !PT ;  /* 0x000000ff04047812 */ /* 0x000fe200078ec0ff */
[-C--:B------:R-:W-:Y:S01]  /*64f0*/  FFMA.FTZ R62, R62, R45.reuse, R55 ;  /* 0x0000002d3e3e7223 */ /* 0x080fe20000010037 */
[----:B------:R-:W-:Y:S01]  /*6500*/  FFMA.FTZ R66, R66, R45, R51 ;  /* 0x0000002d42427223 */ /* 0x000fe20000010033 */
[----:B------:R-:W-:-:S02]  /*6510*/  IADD3 R5, R3, -0x80, RZ ;  /* 0xffffff8003057810 */ /* 0x000fc40007ffe0ff */
[----:B------:R-:W-:Y:S02]  /*6520*/  SHF.R.U32.HI R16, RZ, 0x10, R16 ;  /* 0x00000010ff107819 */ /* 0x000fe40000011610 */
[----:B------:R-:W-:Y:S01]  /*6530*/  SHF.R.U32.HI R3, RZ, 0x10, R17 ;  /* 0x00000010ff037819 */ /* 0x000fe20000011611 */
[-C--:B------:R-:W-:Y:S01]  /*6540*/  FFMA.FTZ R59, R59, R2.reuse, R58 ;  /* 0x000000023b3b7223 */ /* 0x080fe2000001003a */
[----:B------:R-:W-:Y:S01]  /*6550*/  IADD3 R4, R4, -0x80, RZ ;  /* 0xffffff8004047810 */ /* 0x000fe20007ffe0ff */
[-C--:B------:R-:W-:Y:S01]  /*6560*/  FFMA.FTZ R60, R61, R2.reuse, R60 ;  /* 0x000000023d3c7223 */ /* 0x080fe2000001003c */
[-C--:B------:R-:W-:Y:S01]  /*6570*/  FFMA.FTZ R63, R63, R2.reuse, R62 ;  /* 0x000000023f3f7223 */ /* 0x080fe2000001003e */
[----:B------:R-:W-:Y:S01]  /*6580*/  FFMA.FTZ R66, R65, R2, R66 ;  /* 0x0000000241427223 */ /* 0x000fe20000010042 */
[----:B------:R-:W-:Y:S02]  /*6590*/  LOP3.LUT R2, R16, 0xff, RZ, 0xc0, !PT ;  /* 0x000000ff10027812 */ /* 0x000fe400078ec0ff */
[----:B------:R-:W-:Y:S01]  /*65a0*/  LOP3.LUT R3, R3, 0xff, RZ, 0xc0, !PT ;  /* 0x000000ff03037812 */ /* 0x000fe200078ec0ff */
[----:B------:R0:W-:Y:S01]  /*65b0*/  I2F.F16 R41, R4 ;  /* 0x0000000400297306 */ /* 0x0001e20000200c00 */
[----:B------:R-:W-:-:S02]  /*65c0*/  LEA.HI R57, R17, 0xffffff80, RZ, 0x8 ;  /* 0xffffff8011397811 */ /* 0x000fc400078f40ff */
[C---:B------:R-:W-:Y:S02]  /*65d0*/  LEA.HI R43, R18.reuse, 0xffffff80, RZ, 0x8 ;  /* 0xffffff80122b7811 */ /* 0x040fe400078f40ff */
[----:B------:R-:W-:Y:S02]  /*65e0*/  LOP3.LUT R70, R17, 0xff, RZ, 0xc0, !PT ;  /* 0x000000ff11467812 */ /* 0x000fe400078ec0ff */
[----:B------:R-:W-:Y:S02]  /*65f0*/  LOP3.LUT R79, R18, 0xff, RZ, 0xc0, !PT ;  /* 0x000000ff124f7812 */ /* 0x000fe400078ec0ff */
[--C-:B------:R-:W-:Y:S02]  /*6600*/  SHF.R.U32.HI R6, RZ, 0x8, R18.reuse ;  /* 0x00000008ff067819 */ /* 0x100fe40000011612 */
[----:B0-----:R-:W-:Y:S02]  /*6610*/  SHF.R.U32.HI R4, RZ, 0x10, R18 ;  /* 0x00000010ff047819 */ /* 0x001fe40000011612 */
[----:B------:R-:W-:-:S02]  /*6620*/  IADD3 R17, R2, -0x80, RZ ;  /* 0xffffff8002117810 */ /* 0x000fc40007ffe0ff */
[----:B------:R-:W-:Y:S02]  /*6630*/  IADD3 R18, R3, -0x80, RZ ;  /* 0xffffff8003127810 */ /* 0x000fe40007ffe0ff */
[----:B------:R-:W0:Y:S01]  /*6640*/  LDS.64 R2, [UR5+0xb0] ;  /* 0x0000b005ff027984 */ /* 0x000e220008000a00 */
[----:B------:R-:W-:Y:S01]  /*6650*/  HADD2.F32 R7, -RZ, R7.H1_H1 ;  /* 0x30000007ff077230 */ /* 0x000fe20000004100 */
[----:B------:R-:W-:Y:S02]  /*6660*/  LOP3.LUT R4, R4, 0xff, RZ, 0xc0, !PT ;  /* 0x000000ff04047812 */ /* 0x000fe400078ec0ff */
[----:B------:R-:W-:Y:S02]  /*6670*/  SHF.R.U32.HI R19, RZ, 0x10, R19 ;  /* 0x00000010ff137819 */ /* 0x000fe40000011613 */
[-C--:B------:R-:W-:Y:S01]  /*6680*/  FFMA.FTZ R64, R64, R7.reuse, R59 ;  /* 0x0000000740407223 */ /* 0x080fe2000001003b */
[-C--:B------:R-:W-:Y:S01]  /*6690*/  FFMA.FTZ R67, R67, R7.reuse, R60 ;  /* 0x0000000743437223 */ /* 0x080fe2000001003c */
[-C--:B------:R-:W-:Y:S01]  /*66a0*/  FFMA.FTZ R68, R68, R7.reuse, R63 ;  /* 0x0000000744447223 */ /* 0x080fe2000001003f */
[----:B------:R-:W-:Y:S01]  /*66b0*/  IADD3 R48, R4, -0x80, RZ ;  /* 0xffffff8004307810 */ /* 0x000fe20007ffe0ff */
[----:B------:R-:W-:Y:S01]  /*66c0*/  FFMA.FTZ R7, R69, R7, R66 ;  /* 0x0000000745077223 */ /* 0x000fe20000010042 */
[----:B------:R-:W-:-:S02]  /*66d0*/  IADD3 R70, R70, -0x80, RZ ;  /* 0xffffff8046467810 */ /* 0x000fc40007ffe0ff */
[----:B------:R-:W-:Y:S02]  /*66e0*/  IADD3 R80, R80, -0x80, RZ ;  /* 0xffffff8050507810 */ /* 0x000fe40007ffe0ff */
[----:B------:R-:W-:Y:S02]  /*66f0*/  LOP3.LUT R6, R6, 0xff, RZ, 0xc0, !PT ;  /* 0x000000ff06067812 */ /* 0x000fe400078ec0ff */
[----:B---3--:R-:W-:Y:S02]  /*6700*/  LOP3.LUT R4, R12, 0xff, RZ, 0xc0, !PT ;  /* 0x000000ff0c047812 */ /* 0x008fe400078ec0ff */
[----:B------:R-:W-:Y:S01]  /*6710*/  LOP3.LUT R19, R19, 0xff, RZ, 0xc0, !PT ;  /* 0x000000ff13137812 */ /* 0x000fe200078ec0ff */
[----:B------:R-:W1:Y:S01]  /*6720*/  I2F.F16 R72, R80 ;  /* 0x0000005000487306 */ /* 0x000e620000200c00 */
[----:B------:R-:W-:Y:S01]  /*6730*/  IADD3 R81, R79, -0x80, RZ ;  /* 0xffffff804f517810 */ /* 0x000fe20007ffe0ff */
[----:B------:R-:W-:Y:S01]  /*6740*/  FMUL.FTZ R7, R28, R7 ;  /* 0x000000071c077220 */ /* 0x000fe20000410000 */
[----:B------:R-:W-:Y:S01]  /*6750*/  IADD3 R6, R6, -0x80, RZ ;  /* 0xffffff8006067810 */ /* 0x000fe20007ffe0ff */
[----:B------:R-:W-:Y:S01]  /*6760*/  FMUL.FTZ R68, R29, R68 ;  /* 0x000000441d447220 */ /* 0x000fe20000410000 */
[----:B------:R-:W-:-:S02]  /*6770*/  IADD3 R4, R4, -0x80, RZ ;  /* 0xffffff8004047810 */ /* 0x000fc40007ffe0ff */
[----:B------:R-:W-:Y:S01]  /*6780*/  IADD3 R49, R19, -0x80, RZ ;  /* 0xffffff8013317810 */ /* 0x000fe20007ffe0ff */
[----:B------:R-:W2:Y:S01]  /*6790*/  I2F.F16 R70, R70 ;  /* 0x0000004600467306 */ /* 0x000ea20000200c00 */
[----:B------:R-:W-:Y:S02]  /*67a0*/  F2FP.F16.F32.PACK_AB R7, RZ, R7 ;  /* 0x00000007ff07723e */ /* 0x000fe400000000ff */
[----:B------:R-:W-:-:S05]  /*67b0*/  F2FP.F16.F32.PACK_AB R68, RZ, R68 ;  /* 0x00000044ff44723e */ /* 0x000fca00000000ff */
[----:B------:R-:W-:Y:S01]  /*67c0*/  I2F.F16 R8, R81 ;  /* 0x0000005100087306 */ /* 0x000fe20000200c00 */
[----:B------:R-:W-:Y:S01]  /*67d0*/  PRMT R68, R68, 0x5410, R7 ;  /* 0x0000541044447816 */ /* 0x000fe20000000007 */
[----:B0-----:R-:W-:-:S06]  /*67e0*/  HADD2.F32 R50, -RZ, R2.H0_H0 ;  /* 0x20000002ff327230 */ /* 0x001fcc0000004100 */
[----:B------:R-:W0:Y:S01]  /*67f0*/  I2F.F16 R9, R9 ;  /* 0x0000000900097306 */ /* 0x000e220000200c00 */
[----:B------:R-:W-:Y:S01]  /*6800*/  HADD2.F32 R51, -RZ, R2.H1_H1 ;  /* 0x30000002ff337230 */ /* 0x000fe20000004100 */
[----:B------:R-:W-:-:S06]  /*6810*/  SHF.R.U32.HI R2, RZ, 0x8, R12 ;  /* 0x00000008ff027819 */ /* 0x000fcc000001160c */
[----:B------:R3:W-:Y:S08]  /*6820*/  I2F.F16 R42, R6 ;  /* 0x00000006002a7306 */ /* 0x0007f00000200c00 */
[----:B------:R4:W-:Y:S01]  /*6830*/  I2F.F16 R19, R4 ;  /* 0x0000000400137306 */ /* 0x0009e20000200c00 */
[----:B---3--:R-:W-:-:S07]  /*6840*/  LOP3.LUT R6, R14, 0xff, RZ, 0xc0, !PT ;  /* 0x000000ff0e067812 */ /* 0x008fce00078ec0ff */
[----:B------:R-:W3:Y:S01]  /*6850*/  I2F.F16 R71, R71 ;  /* 0x0000004700477306 */ /* 0x000ee20000200c00 */
[----:B----4-:R-:W-:Y:S02]  /*6860*/  LOP3.LUT R4, R15, 0xff, RZ, 0xc0, !PT ;  /* 0x000000ff0f047812 */ /* 0x010fe400078ec0ff */
[----:B------:R-:W-:Y:S02]  /*6870*/  IADD3 R53, R6, -0x80, RZ ;  /* 0xffffff8006357810 */ /* 0x000fe40007ffe0ff */
[----:B------:R-:W-:Y:S01]  /*6880*/  IADD3 R54, R4, -0x80, RZ ;  /* 0xffffff8004367810 */ /* 0x000fe20007ffe0ff */
[----:B------:R-:W4:Y:S01]  /*6890*/  LDS.64 R6, [UR5+0xb8] ;  /* 0x0000b805ff067984 */ /* 0x000f220008000a00 */
[----:B------:R-:W-:Y:S01]  /*68a0*/  SHF.R.U32.HI R4, RZ, 0x10, R13 ;  /* 0x00000010ff047819 */ /* 0x000fe2000001160d */
[----:B------:R5:W3:Y:S01]  /*68b0*/  I2F.F16 R16, R5 ;  /* 0x0000000500107306 */ /* 0x000ae20000200c00 */
[----:B------:R-:W-:Y:S01]  /*68c0*/  LOP3.LUT R2, R2, 0xff, RZ, 0xc0, !PT ;  /* 0x000000ff02027812 */ /* 0x000fe200078ec0ff */
[--C-:B------:R-:W-:Y:S01]  /*68d0*/  HADD2.F32 R60, -RZ, R3.reuse.H0_H0 ;  /* 0x20000003ff3c7230 */ /* 0x100fe20000004100 */
[----:B------:R-:W-:Y:S01]  /*68e0*/  LOP3.LUT R46, R4, 0xff, RZ, 0xc0, !PT ;  /* 0x000000ff042e7812 */ /* 0x000fe200078ec0ff */
[----:B------:R-:W-:Y:S01]  /*68f0*/  HADD2.F32 R62, -RZ, R3.H1_H1 ;  /* 0x30000003ff3e7230 */ /* 0x000fe20000004100 */
[----:B-----5:R-:W-:-:S03]  /*6900*/  LOP3.LUT R5, R13, 0xff, RZ, 0xc0, !PT ;  /* 0x000000ff0d057812 */ /* 0x020fc600078ec0ff */
[----:B------:R-:W-:Y:S01]  /*6910*/  I2F.F16 R17, R17 ;  /* 0x0000001100117306 */ /* 0x000fe20000200c00 */
[----:B------:R-:W-:Y:S01]  /*6920*/  SHF.R.U32.HI R3, RZ, 0x8, R13 ;  /* 0x00000008ff037819 */ /* 0x000fe2000001160d */
[----:B-1----:R-:W-:Y:S01]  /*6930*/  HADD2.F32 R4, -RZ, R72.H0_H0 ;  /* 0x20000048ff047230 */ /* 0x002fe20000004100 */
[----:B------:R-:W-:Y:S01]  /*6940*/  IADD3 R5, R5, -0x80, RZ ;  /* 0xffffff8005057810 */ /* 0x000fe20007ffe0ff */
[----:B------:R-:W-:Y:S01]  /*6950*/  FMUL.FTZ R64, R27, R64 ;  /* 0x000000401b407220 */ /* 0x000fe20000410000 */
[----:B------:R-:W-:-:S03]  /*6960*/  IADD3 R55, R2, -0x80, RZ ;  /* 0xffffff8002377810 */ /* 0x000fc60007ffe0ff */
[----:B------:R-:W1:Y:S01]  /*6970*/  I2F.F16 R18, R18 ;  /* 0x0000001200127306 */ /* 0x000e620000200c00 */
[----:B------:R-:W-:Y:S01]  /*6980*/  FMUL.FTZ R67, R26, R67 ;  /* 0x000000431a437220 */ /* 0x000fe20000410000 */
[----:B--2---:R-:W-:Y:S01]  /*6990*/  HADD2.F32 R2, -RZ, R70.H0_H0 ;  /* 0x20000046ff027230 */ /* 0x004fe20000004100 */
[----:B------:R-:W-:-:S05]  /*69a0*/  LEA.HI R11, R13, 0xffffff80, RZ, 0x8 ;  /* 0xffffff800d0b7811 */ /* 0x000fca00078f40ff */
[----:B------:R-:W2:Y:S01]  /*69b0*/  I2F.F16 R48, R48 ;  /* 0x0000003000307306 */ /* 0x000ea20000200c00 */
[----:B------:R-:W-:Y:S01]  /*69c0*/  LOP3.LUT R13, R3, 0xff, RZ, 0xc0, !PT ;  /* 0x000000ff030d7812 */ /* 0x000fe200078ec0ff */
[----:B0-----:R-:W-:-:S06]  /*69d0*/  HADD2.F32 R44, -RZ, R9.H0_H0 ;  /* 0x20000009ff2c7230 */ /* 0x001fcc0000004100 */
[----:B------:R-:W0:Y:S01]  /*69e0*/  I2F.F16 R49, R49 ;  /* 0x0000003100317306 */ /* 0x000e220000200c00 */
[----:B---3--:R-:W-:Y:S02]  /*69f0*/  HADD2.F32 R3, -RZ, R71.H0_H0 ;  /* 0x20000047ff037230 */ /* 0x008fe40000004100 */
[----:B------:R-:W-:Y:S01]  /*6a00*/  FFMA.FTZ R9, R4, R50, RZ ;  /* 0x0000003204097223 */ /* 0x000fe200000100ff */
[----:B------:R-:W-:Y:S01]  /*6a10*/  SHF.R.U32.HI R47, RZ, 0x8, R14 ;  /* 0x00000008ff2f7819 */ /* 0x000fe2000001160e */
[----:B------:R-:W-:-:S03]  /*6a20*/  HADD2.F32 R41, -RZ, R41.H0_H0 ;  /* 0x20000029ff297230 */ /* 0x000fc60000004100 */
[----:B------:R3:W-:Y:S01]  /*6a30*/  I2F.F16 R52, R5 ;  /* 0x0000000500347306 */ /* 0x0007e20000200c00 */
[----:B------:R-:W-:Y:S02]  /*6a40*/  F2FP.F16.F32.PACK_AB R64, RZ, R64 ;  /* 0x00000040ff40723e */ /* 0x000fe400000000ff */
[----:B------:R-:W-:Y:S01]  /*6a50*/  F2FP.F16.F32.PACK_AB R67, RZ, R67 ;  /* 0x00000043ff43723e */ /* 0x000fe200000000ff */
[----:B------:R-:W-:Y:S02]  /*6a60*/  HADD2.F32 R42, -RZ, R42.H0_H0 ;  /* 0x2000002aff2a7230 */ /* 0x000fe40000004100 */
[----:B---3--:R-:W-:Y:S02]  /*6a70*/  HADD2.F32 R5, -RZ, R8.H0_H0 ;  /* 0x20000008ff057230 */ /* 0x008fe40000004100 */
[----:B------:R-:W-:Y:S01]  /*6a80*/  FFMA.FTZ R8, R2, R50, RZ ;  /* 0x0000003202087223 */ /* 0x000fe200000100ff */
[----:B------:R-:W-:Y:S01]  /*6a90*/  LEA.HI R79, R12, 0xffffff80, RZ, 0x8 ;  /* 0xffffff800c4f7811 */ /* 0x000fe200078f40ff */
[----:B------:R-:W-:-:S02]  /*6aa0*/  HADD2.F32 R45, -RZ, R16.H0_H0 ;  /* 0x20000010ff2d7230 */ /* 0x000fc40000004100 */
[-C--:B------:R-:W-:Y:S01]  /*6ab0*/  FFMA.FTZ R61, R44, R51.reuse, R9 ;  /* 0x000000332c3d7223 */ /* 0x080fe20000010009 */
[-C--:B------:R-:W-:Y:S01]  /*6ac0*/  FFMA.FTZ R59, R5, R50.reuse, RZ ;  /* 0x00000032053b7223 */ /* 0x080fe200000100ff */
[----:B------:R-:W-:Y:S01]  /*6ad0*/  SHF.R.U32.HI R12, RZ, 0x10, R12 ;  /* 0x00000010ff0c7819 */ /* 0x000fe2000001160c */
[----:B------:R-:W-:Y:S01]  /*6ae0*/  FFMA.FTZ R50, R3, R50, RZ ;  /* 0x0000003203327223 */ /* 0x000fe200000100ff */
[----:B------:R-:W-:Y:S01]  /*6af0*/  LOP3.LUT R9, R47, 0xff, RZ, 0xc0, !PT ;  /* 0x000000ff2f097812 */ /* 0x000fe200078ec0ff */
[----:B------:R-:W-:Y:S01]  /*6b00*/  FFMA.FTZ R16, R41, R51, R8 ;  /* 0x0000003329107223 */ /* 0x000fe20000010008 */
[----:B------:R-:W-:Y:S01]  /*6b10*/  PRMT R64, R64, 0x5410, R67 ;  /* 0x0000541040407816 */ /* 0x000fe20000000043 */
[----:B-1----:R-:W-:Y:S01]  /*6b20*/  HADD2.F32 R47, -RZ, R18.H0_H0 ;  /* 0x20000012ff2f7230 */ /* 0x002fe20000004100 */
[----:B------:R-:W-:Y:S01]  /*6b30*/  IADD3 R8, R46, -0x80, RZ ;  /* 0xffffff802e087810 */ /* 0x000fe20007ffe0ff */
[----:B------:R-:W-:Y:S01]  /*6b40*/  HADD2.F32 R46, -RZ, R17.H0_H0 ;  /* 0x20000011ff2e7230 */ /* 0x000fe20000004100 */
[----:B------:R-:W-:Y:S01]  /*6b50*/  LOP3.LUT R12, R12, 0xff, RZ, 0xc0, !PT ;  /* 0x000000ff0c0c7812 */ /* 0x000fe200078ec0ff */
[----:B--2---:R-:W-:-:S02]  /*6b60*/  HADD2.F32 R48, -RZ, R48.H0_H0 ;  /* 0x20000030ff307230 */ /* 0x004fc40000004100 */
[-C--:B------:R-:W-:Y:S01]  /*6b70*/  FFMA.FTZ R63, R42, R51.reuse, R59 ;  /* 0x000000332a3f7223 */ /* 0x080fe2000001003b */
[----:B0-----:R-:W-:Y:S02]  /*6b80*/  HADD2.F32 R49, -RZ, R49.H0_H0 ;  /* 0x20000031ff317230 */ /* 0x001fe40000004100 */
[----:B------:R-:W-:Y:S01]  /*6b90*/  FFMA.FTZ R50, R45, R51, R50 ;  /* 0x000000332d327223 */ /* 0x000fe20000010032 */
[----:B------:R-:W-:Y:S01]  /*6ba0*/  IADD3 R9, R9, -0x80, RZ ;  /* 0xffffff8009097810 */ /* 0x000fe20007ffe0ff */
[----:B------:R-:W0:Y:S01]  /*6bb0*/  I2F.F16 R57, R57 ;  /* 0x0000003900397306 */ /* 0x000e220000200c00 */
[----:B------:R-:W-:Y:S01]  /*6bc0*/  HFMA2.MMA R24, R64, 1, 1, R24 ;  /* 0x3c003c0040187835 */ /* 0x000fe20000000018 */
[----:B------:R-:W-:Y:S01]  /*6bd0*/  IADD3 R12, R12, -0x80, RZ ;  /* 0xffffff800c0c7810 */ /* 0x000fe20007ffe0ff */
[-C--:B------:R-:W-:Y:S01]  /*6be0*/  FFMA.FTZ R61, R46, R60.reuse, R61 ;  /* 0x0000003c2e3d7223 */ /* 0x080fe2000001003d */
[-C--:B------:R-:W-:Y:S01]  /*6bf0*/  FFMA.FTZ R18, R47, R60.reuse, R16 ;  /* 0x0000003c2f127223 */ /* 0x080fe20000010010 */
[-C--:B------:R-:W-:Y:S01]  /*6c00*/  FFMA.FTZ R64, R48, R60.reuse, R63 ;  /* 0x0000003c30407223 */ /* 0x080fe2000001003f */
[----:B------:R-:W-:-:S02]  /*6c10*/  FFMA.FTZ R66, R49, R60, R50 ;  /* 0x0000003c31427223 */ /* 0x000fc40000010032 */
[----:B------:R-:W-:Y:S01]  /*6c20*/  I2F.F16 R59, R8 ;  /* 0x00000008003b7306 */ /* 0x000fe20000200c00 */
[----:B------:R-:W-:Y:S02]  /*6c30*/  IADD3 R13, R13, -0x80, RZ ;  /* 0xffffff800d0d7810 */ /* 0x000fe40007ffe0ff */
[----:B------:R-:W-:-:S05]  /*6c40*/  LEA.HI R22, R14, 0xffffff80, RZ, 0x8 ;  /* 0xffffff800e167811 */ /* 0x000fca00078f40ff */
[----:B------:R1:W-:Y:S01]  /*6c50*/  I2F.F16 R60, R9 ;  /* 0x00000009003c7306 */ /* 0x0003e20000200c00 */
[----:B------:R-:W-:Y:S01]  /*6c60*/  SHF.R.U32.HI R14, RZ, 0x10, R14 ;  /* 0x00000010ff0e7819 */ /* 0x000fe2000001160e */
[----:B-1----:R-:W1:Y:S06]  /*6c70*/  LDS.64 R8, [UR5+0x130] ;  /* 0x00013005ff087984 */ /* 0x002e6c0008000a00 */
[----:B------:R2:W-:Y:S01]  /*6c80*/  I2F.F16 R56, R12 ;  /* 0x0000000c00387306 */ /* 0x0005e20000200c00 */
[----:B------:R-:W-:Y:S01]  /*6c90*/  LOP3.LUT R14, R14, 0xff, RZ, 0xc0, !PT ;  /* 0x000000ff0e0e7812 */ /* 0x000fe200078ec0ff */
[----:B------:R-:W-:Y:S01]  /*6ca0*/  HADD2.F32 R50, -RZ, R23.H0_H0 ;  /* 0x20000017ff327230 */ /* 0x000fe20000004100 */
[----:B--2---:R-:W-:-:S05]  /*6cb0*/  SHF.R.U32.HI R12, RZ, 0x8, R15 ;  /* 0x00000008ff0c7819 */ /* 0x004fca000001160f */
[----:B------:R2:W-:Y:S01]  /*6cc0*/  I2F.F16 R58, R13 ;  /* 0x0000000d003a7306 */ /* 0x0005e20000200c00 */
[----:B------:R-:W-:Y:S01]  /*6cd0*/  LOP3.LUT R12, R12, 0xff, RZ, 0xc0, !PT ;  /* 0x000000ff0c0c7812 */ /* 0x000fe200078ec0ff */
[----:B0-----:R-:W-:-:S06]  /*6ce0*/  HADD2.F32 R57, -RZ, R57.H0_H0 ;  /* 0x20000039ff397230 */ /* 0x001fcc0000004100 */
[----:B------:R-:W0:Y:S01]  /*6cf0*/  I2F.F16 R43, R43 ;  /* 0x0000002b002b7306 */ /* 0x000e220000200c00 */
[----:B--2---:R-:W-:Y:S02]  /*6d00*/  SHF.R.U32.HI R13, RZ, 0x10, R15 ;  /* 0x00000010ff0d7819 */ /* 0x004fe4000001160f */
[----:B------:R-:W-:Y:S02]  /*6d10*/  IADD3 R12, R12, -0x80, RZ ;  /* 0xffffff800c0c7810 */ /* 0x000fe40007ffe0ff */
[----:B------:R-:W-:-:S03]  /*6d20*/  LOP3.LUT R13, R13, 0xff, RZ, 0xc0, !PT ;  /* 0x000000ff0d0d7812 */ /* 0x000fc600078ec0ff */
[----:B------:R-:W2:Y:S01]  /*6d30*/  I2F.F16 R53, R53 ;  /* 0x0000003500357306 */ /* 0x000ea20000200c00 */
[----:B------:R-:W-:Y:S01]  /*6d40*/  IADD3 R14, R14, -0x80, RZ ;  /* 0xffffff800e0e7810 */ /* 0x000fe20007ffe0ff */
[-C--:B------:R-:W-:Y:S01]  /*6d50*/  FFMA.FTZ R16, R50, R62.reuse, R61 ;  /* 0x0000003e32107223 */ /* 0x080fe2000001003d */
[----:B------:R-:W-:Y:S01]  /*6d60*/  IADD3 R13, R13, -0x80, RZ ;  /* 0xffffff800d0d7810 */ /* 0x000fe20007ffe0ff */
[----:B------:R-:W-:Y:S01]  /*6d70*/  FFMA.FTZ R61, R57, R62, R18 ;  /* 0x0000003e393d7223 */ /* 0x000fe20000010012 */
[----:B------:R-:W-:-:S03]  /*6d80*/  HADD2.F32 R51, -RZ, R19.H0_H0 ;  /* 0x20000013ff337230 */ /* 0x000fc60000004100 */
[----:B------:R-:W3:Y:S01]  /*6d90*/  I2F.F16 R54, R54 ;  /* 0x0000003600367306 */ /* 0x000ee20000200c00 */
[--C-:B----4-:R-:W-:Y:S02]  /*6da0*/  HADD2.F32 R17, -RZ, R6.reuse.H0_H0 ;  /* 0x20000006ff117230 */ /* 0x110fe40000004100 */
[----:B------:R-:W-:Y:S02]  /*6db0*/  HADD2.F32 R23, -RZ, R6.H1_H1 ;  /* 0x30000006ff177230 */ /* 0x000fe40000004100 */
[--C-:B------:R-:W-:Y:S02]  /*6dc0*/  HADD2.F32 R18, -RZ, R7.reuse.H0_H0 ;  /* 0x20000007ff127230 */ /* 0x100fe40000004100 */
[----:B------:R-:W-:Y:S01]  /*6dd0*/  HADD2.F32 R19, -RZ, R7.H1_H1 ;  /* 0x30000007ff137230 */ /* 0x000fe20000004100 */
[----:B------:R-:W4:Y:S01]  /*6de0*/  I2F.F16 R55, R55 ;  /* 0x0000003700377306 */ /* 0x000f220000200c00 */
[----:B------:R-:W5:Y:S01]  /*6df0*/  LDS.64 R6, [UR5+0x138] ;  /* 0x00013805ff067984 */ /* 0x000f620008000a00 */
[----:B------:R-:W-:Y:S01]  /*6e00*/  LEA.HI R15, R15, 0xffffff80, RZ, 0x8 ;  /* 0xffffff800f0f7811 */ /* 0x000fe200078f40ff */
[----:B0-----:R-:W-:-:S05]  /*6e10*/  HADD2.F32 R43, -RZ, R43.H0_H0 ;  /* 0x2000002bff2b7230 */ /* 0x001fca0000004100 */
[----:B------:R-:W0:Y:S01]  /*6e20*/  I2F.F16 R12, R12 ;  /* 0x0000000c000c7306 */ /* 0x000e220000200c00 */
[----:B------:R-:W-:-:S07]  /*6e30*/  HADD2.F32 R31, -RZ, R31.H0_H0 ;  /* 0x2000001fff1f7230 */ /* 0x000fce0000004100 */
[----:B------:R-:W1:Y:S01]  /*6e40*/  I2F.F16 R14, R14 ;  /* 0x0000000e000e7306 */ /* 0x000e620000200c00 */
[----:B------:R-:W-:-:S07]  /*6e50*/  HADD2.F32 R52, -RZ, R52.H0_H0 ;  /* 0x20000034ff347230 */ /* 0x000fce0000004100 */
[----:B------:R-:W5:Y:S01]  /*6e60*/  I2F.F16 R13, R13 ;  /* 0x0000000d000d7306 */ /* 0x000f620000200c00 */
[----:B--2---:R-:W-:Y:S02]  /*6e70*/  HADD2.F32 R53, -RZ, R53.H0_H0 ;  /* 0x20000035ff357230 */ /* 0x004fe40000004100 */
[----:B------:R-:W-:Y:S01]  /*6e80*/  FFMA.FTZ R64, R43, R62, R64 ;  /* 0x0000003e2b407223 */ /* 0x000fe20000010040 */
[----:B---3--:R-:W-:-:S04]  /*6e90*/  HADD2.F32 R54, -RZ, R54.H0_H0 ;  /* 0x20000036ff367230 */ /* 0x008fc80000004100 */
[----:B------:R-:W2:Y:S01]  /*6ea0*/  I2F.F16 R11, R11 ;  /* 0x0000000b000b7306 */ /* 0x000ea20000200c00 */
[----:B------:R-:W-:Y:S01]  /*6eb0*/  FFMA.FTZ R63, R31, R62, R66 ;  /* 0x0000003e1f3f7223 */ /* 0x000fe20000010042 */
[----:B------:R-:W-:-:S06]  /*6ec0*/  HADD2.F32 R58, -RZ, R58.H0_H0 ;  /* 0x2000003aff3a7230 */ /* 0x000fcc0000004100 */
[----:B------:R-:W3:Y:S01]  /*6ed0*/  I2F.F16 R10, R79 ;  /* 0x0000004f000a7306 */ /* 0x000ee20000200c00 */
[----:B------:R-:W-:-:S07]  /*6ee0*/  HADD2.F32 R60, -RZ, R60.H0_H0 ;  /* 0x2000003cff3c7230 */ /* 0x000fce0000004100 */
[----:B------:R-:W3:Y:S01]  /*6ef0*/  I2F.F16 R22, R22 ;  /* 0x0000001600167306 */ /* 0x000ee20000200c00 */
[-C--:B------:R-:W-:Y:S01]  /*6f00*/  FFMA.FTZ R65, R52, R17.reuse, R61 ;  /* 0x0000001134417223 */ /* 0x080fe2000001003d */
[----:B------:R-:W-:-:S06]  /*6f10*/  FFMA.FTZ R67, R53, R17, R64 ;  /* 0x0000001135437223 */ /* 0x000fcc0000010040 */
[----:B------:R-:W3:Y:S01]  /*6f20*/  I2F.F16 R15, R15 ;  /* 0x0000000f000f7306 */ /* 0x000ee20000200c00 */
[----:B----4-:R-:W-:Y:S02]  /*6f30*/  HADD2.F32 R55, -RZ, R55.H0_H0 ;  /* 0x20000037ff377230 */ /* 0x010fe40000004100 */
[-C--:B------:R-:W-:Y:S01]  /*6f40*/  FFMA.FTZ R16, R51, R17.reuse, R16 ;  /* 0x0000001133107223 */ /* 0x080fe20000010010 */
[----:B0-----:R-:W-:Y:S02]  /*6f50*/  HADD2.F32 R62, -RZ, R12.H0_H0 ;  /* 0x2000000cff3e7230 */ /* 0x001fe40000004100 */
[----:B------:R-:W-:Y:S01]  /*6f60*/  FFMA.FTZ R17, R54, R17, R63 ;  /* 0x0000001136117223 */ /* 0x000fe2000001003f */
[----:B------:R-:W-:Y:S02]  /*6f70*/  HADD2.F32 R59, -RZ, R59.H0_H0 ;  /* 0x2000003bff3b7230 */ /* 0x000fe40000004100 */
[----:B------:R-:W-:Y:S01]  /*6f80*/  FFMA.FTZ R12, R58, R23, R65 ;  /* 0x000000173a0c7223 */ /* 0x000fe20000010041 */
[----:B-1----:R-:W-:-:S02]  /*6f90*/  HADD2.F32 R61, -RZ, R14.H0_H0 ;  /* 0x2000000eff3d7230 */ /* 0x002fc40000004100 */
[-C--:B------:R-:W-:Y:S01]  /*6fa0*/  FFMA.FTZ R14, R60, R23.reuse, R67 ;  /* 0x000000173c0e7223 */ /* 0x080fe20000010043 */
[----:B------:R-:W-:Y:S02]  /*6fb0*/  HADD2.F32 R56, -RZ, R56.H0_H0 ;  /* 0x20000038ff387230 */ /* 0x000fe40000004100 */
[----:B-----5:R-:W-:Y:S02]  /*6fc0*/  HADD2.F32 R63, -RZ, R13.H0_H0 ;  /* 0x2000000dff3f7230 */ /* 0x020fe40000004100 */
[-C--:B------:R-:W-:Y:S01]  /*6fd0*/  FFMA.FTZ R13, R55, R23.reuse, R16 ;  /* 0x00000017370d7223 */ /* 0x080fe20000010010 */
[----:B------:R-:W-:Y:S01]  /*6fe0*/  FFMA.FTZ R16, R62, R23, R17 ;  /* 0x000000173e107223 */ /* 0x000fe20000010011 */
[----:B--2---:R-:W-:Y:S02]  /*6ff0*/  HADD2.F32 R65, -RZ, R11.H0_H0 ;  /* 0x2000000bff417230 */ /* 0x004fe40000004100 */
[-C--:B------:R-:W-:Y:S01]  /*7000*/  FFMA.FTZ R12, R59, R18.reuse, R12 ;  /* 0x000000123b0c7223 */ /* 0x080fe2000001000c */
[----:B------:R-:W-:Y:S01]  /*7010*/  FFMA.FTZ R17, R61, R18, R14 ;  /* 0x000000123d117223 */ /* 0x000fe2000001000e */
[----:B---3--:R-:W-:-:S02]  /*7020*/  HADD2.F32 R64, -RZ, R10.H0_H0 ;  /* 0x2000000aff407230 */ /* 0x008fc40000004100 */
[-C--:B------:R-:W-:Y:S01]  /*7030*/  FFMA.FTZ R13, R56, R18.reuse, R13 ;  /* 0x00000012380d7223 */ /* 0x080fe2000001000d */
[----:B------:R-:W-:Y:S02]  /*7040*/  HADD2.F32 R66, -RZ, R22.H0_H0 ;  /* 0x20000016ff427230 */ /* 0x000fe40000004100 */
[----:B------:R-:W-:Y:S01]  /*7050*/  FFMA.FTZ R16, R63, R18, R16 ;  /* 0x000000123f107223 */ /* 0x000fe20000010010 */
[----:B------:R-:W-:Y:S02]  /*7060*/  HADD2.F32 R67, -RZ, R15.H0_H0 ;  /* 0x2000000fff437230 */ /* 0x000fe40000004100 */
[--C-:B------:R-:W-:Y:S02]  /*7070*/  HADD2.F32 R14, -RZ, R8.reuse.H0_H0 ;  /* 0x20000008ff0e7230 */ /* 0x100fe40000004100 */
[-C--:B------:R-:W-:Y:S01]  /*7080*/  FFMA.FTZ R11, R65, R19.reuse, R12 ;  /* 0x00000013410b7223 */ /* 0x080fe2000001000c */
[-C--:B------:R-:W-:Y:S01]  /*7090*/  FFMA.FTZ R10, R64, R19.reuse, R13 ;  /* 0x00000013400a7223 */ /* 0x080fe2000001000d */
[----:B------:R-:W-:Y:S01]  /*70a0*/  FFMA.FTZ R12, R66, R19, R17 ;  /* 0x00000013420c7223 */ /* 0x000fe20000010011 */
[----:B------:R-:W-:-:S02]  /*70b0*/  HADD2.F32 R8, -RZ, R8.H1_H1 ;  /* 0x30000008ff087230 */ /* 0x000fc40000004100 */
[----:B------:R-:W-:Y:S01]  /*70c0*/  FFMA.FTZ R19, R67, R19, R16 ;  /* 0x0000001343137223 */ /* 0x000fe20000010010 */
[-C--:B------:R-:W-:Y:S01]  /*70d0*/  FFMA.FTZ R22, R2, R14.reuse, RZ ;  /* 0x0000000e02167223 */ /* 0x080fe200000100ff */
[-C--:B------:R-:W-:Y:S01]  /*70e0*/  FFMA.FTZ R13, R5, R14.reuse, RZ ;  /* 0x0000000e050d7223 */ /* 0x080fe200000100ff */
[--C-:B------:R-:W-:Y:S02]  /*70f0*/  HADD2.F32 R16, -RZ, R9.reuse.H0_H0 ;  /* 0x20000009ff107230 */ /* 0x100fe40000004100 */
        /* <DEDUP_REMOVED lines=9> */
[----:B------:R-:W-:Y:S01]  /*7190*/  FFMA.FTZ R9, R46, R16, R9 ;  /* 0x000000102e097223 */ /* 0x000fe20000010009 */
[----:B------:R-:W-:-:S02]  /*71a0*/  HADD2.F32 R13, -RZ, R6.H0_H0 ;  /* 0x20000006ff0d7230 */ /* 0x000fc40000004100 */
[-C--:B------:R-:W-:Y:S01]  /*71b0*/  FFMA.FTZ R15, R57, R18.reuse, R22 ;  /* 0x00000012390f7223 */ /* 0x080fe20000010016 */
[----:B------:R-:W-:Y:S01]  /*71c0*/  FFMA.FTZ R14, R43, R18, R14 ;  /* 0x000000122b0e7223 */ /* 0x000fe2000001000e */
[----:B------:R-:W-:Y:S01]  /*71d0*/  FFMA.FTZ R16, R49, R16, R8 ;  /* 0x0000001031107223 */ /* 0x000fe20000010008 */
[-C--:B------:R-:W-:Y:S01]  /*71e0*/  FFMA.FTZ R8, R50, R18.reuse, R9 ;  /* 0x0000001232087223 */ /* 0x080fe20000010009 */
[-C--:B------:R-:W-:Y:S01]  /*71f0*/  FFMA.FTZ R17, R52, R13.reuse, R15 ;  /* 0x0000000d34117223 */ /* 0x080fe2000001000f */
[-C--:B------:R-:W-:Y:S01]  /*7200*/  FFMA.FTZ R23, R53, R13.reuse, R14 ;  /* 0x0000000d35177223 */ /* 0x080fe2000001000e */
[----:B------:R-:W-:Y:S01]  /*7210*/  FFMA.FTZ R69, R31, R18, R16 ;  /* 0x000000121f457223 */ /* 0x000fe20000010010 */
[----:B------:R-:W0:Y:S01]  /*7220*/  LDS.64 R14, [UR5+0x1b0] ;  /* 0x0001b005ff0e7984 */ /* 0x000e220008000a00 */
[----:B------:R-:W-:Y:S02]  /*7230*/  HADD2.F32 R9, -RZ, R6.H1_H1 ;  /* 0x30000006ff097230 */ /* 0x000fe40000004100 */
        /* <DEDUP_REMOVED lines=13> */
[-C--:B------:R-:W-:Y:S01]  /*7310*/  FFMA.FTZ R22, R66, R16.reuse, R13 ;  /* 0x0000001042167223 */ /* 0x080fe2000001000d */
[-C--:B------:R-:W-:Y:S02]  /*7320*/  FFMA.FTZ R13, R67, R16.reuse, R6 ;  /* 0x00000010430d7223 */ /* 0x080fe40000010006 */
[----:B------:R-:W1:Y:S01]  /*7330*/  LDS.64 R6, [UR5+0x1b8] ;  /* 0x0001b805ff067984 */ /* 0x000e620008000a00 */
[----:B------:R-:W-:Y:S01]  /*7340*/  FFMA.FTZ R9, R65, R16, R8 ;  /* 0x0000001041097223 */ /* 0x000fe20000010008 */
[----:B------:R-:W-:Y:S01]  /*7350*/  FMUL.FTZ R12, R29, R12 ;  /* 0x0000000c1d0c7220 */ /* 0x000fe20000410000 */
[----:B------:R-:W-:Y:S01]  /*7360*/  FMUL.FTZ R19, R28, R19 ;  /* 0x000000131c137220 */ /* 0x000fe20000410000 */
[C---:B------:R-:W-:Y:S01]  /*7370*/  FMUL.FTZ R10, R27.reuse, R10 ;  /* 0x0000000a1b0a7220 */ /* 0x040fe20000410000 */
[C---:B------:R-:W-:Y:S01]  /*7380*/  FMUL.FTZ R11, R26.reuse, R11 ;  /* 0x0000000b1a0b7220 */ /* 0x040fe20000410000 */
[----:B------:R-:W-:Y:S01]  /*7390*/  FMUL.FTZ R18, R27, R18 ;  /* 0x000000121b127220 */ /* 0x000fe20000410000 */
[----:B------:R-:W-:Y:S01]  /*73a0*/  FMUL.FTZ R9, R26, R9 ;  /* 0x000000091a097220 */ /* 0x000fe20000410000 */
[----:B------:R-:W-:Y:S01]  /*73b0*/  FMUL.FTZ R22, R29, R22 ;  /* 0x000000161d167220 */ /* 0x000fe20000410000 */
[----:B------:R-:W-:Y:S01]  /*73c0*/  FMUL.FTZ R13, R28, R13 ;  /* 0x0000000d1c0d7220 */ /* 0x000fe20000410000 */
[----:B------:R-:W-:Y:S01]  /*73d0*/  F2FP.F16.F32.PACK_AB R8, RZ, R12 ;  /* 0x0000000cff08723e */ /* 0x000fe200000000ff */
[----:B------:R-:W2:Y:S01]  /*73e0*/  LDS.64 R16, [UR5+0x30] ;  /* 0x00003005ff107984 */ /* 0x000ea20008000a00 */
        /* <DEDUP_REMOVED lines=11> */
[----:B------:R-:W-:Y:S02]  /*74a0*/  HADD2 R11, R8, R39 ;  /* 0x00000027080b7230 */ /* 0x000fe40000000000 */
[--C-:B0-----:R-:W-:Y:S01]  /*74b0*/  HADD2.F32 R8, -RZ, R14.reuse.H0_H0 ;  /* 0x2000000eff087230 */ /* 0x101fe20000004100 */
[----:B------:R-:W-:Y:S01]  /*74c0*/  HFMA2.MMA R12, R10, 1, 1, R38 ;  /* 0x3c003c000a0c7835 */ /* 0x000fe20000000026 */
[----:B------:R-:W-:Y:S01]  /*74d0*/  HADD2.F32 R14, -RZ, R14.H1_H1 ;  /* 0x3000000eff0e7230 */ /* 0x000fe20000004100 */
[----:B------:R-:W-:Y:S01]  /*74e0*/  HFMA2.MMA R10, R18, 1, 1, R35 ;  /* 0x3c003c00120a7835 */ /* 0x000fe20000000023 */
        /* <DEDUP_REMOVED lines=42> */
[----:B------:R-:W-:Y:S01]  /*7790*/  FFMA.FTZ R7, R4, R6, RZ ;  /* 0x0000000604077223 */ /* 0x000fe200000100ff */
[--C-:B------:R-:W-:Y:S02]  /*77a0*/  HADD2.F32 R8, -RZ, R17.reuse.H0_H0 ;  /* 0x20000011ff087230 */ /* 0x100fe40000004100 */
[----:B------:R-:W-:Y:S01]  /*77b0*/  FFMA.FTZ R13, R6, R2, RZ ;  /* 0x00000002060d7223 */ /* 0x000fe200000100ff */
[----:B------:R-:W-:-:S02]  /*77c0*/  HADD2.F32 R18, -RZ, R17.H1_H1 ;  /* 0x30000011ff127230 */ /* 0x000fc40000004100 */
        /* <DEDUP_REMOVED lines=14> */
[----:B------:R-:W1:Y:S01]  /*78b0*/  LDS.64 R18, [UR5+0x230] ;  /* 0x00023005ff127984 */ /* 0x000e620008000a00 */
[--C-:B0-----:R-:W-:Y:S02]  /*78c0*/  HADD2.F32 R13, -RZ, R14.reuse.H0_H0 ;  /* 0x2000000eff0d7230 */ /* 0x101fe40000004100 */
[----:B------:R-:W-:-:S03]  /*78d0*/  HADD2.F32 R7, -RZ, R14.H1_H1 ;  /* 0x3000000eff077230 */ /* 0x000fc60000004100 */
[----:B------:R-:W-:Y:S01]  /*78e0*/  FFMA.FTZ R6, R51, R13, R6 ;  /* 0x0000000d33067223 */ /* 0x000fe20000010006 */
[C---:B------:R-:W-:Y:S01]  /*78f0*/  FFMA.FTZ R16, R13.reuse, R52, R16 ;  /* 0x000000340d107223 */ /* 0x040fe20000010010 */
[C---:B------:R-:W-:Y:S01]  /*7900*/  FFMA.FTZ R23, R13.reuse, R53, R22 ;  /* 0x000000350d177223 */ /* 0x040fe20000010016 */
[----:B------:R-:W-:Y:S01]  /*7910*/  FFMA.FTZ R35, R13, R54, R17 ;  /* 0x000000360d237223 */ /* 0x000fe20000010011 */
[--C-:B------:R-:W-:Y:S02]  /*7920*/  HADD2.F32 R8, -RZ, R15.reuse.H0_H0 ;  /* 0x2000000fff087230 */ /* 0x100fe40000004100 */
[----:B------:R-:W-:Y:S01]  /*7930*/  FFMA.FTZ R13, R55, R7, R6 ;  /* 0x00000007370d7223 */ /* 0x000fe20000010006 */
[C---:B------:R-:W-:Y:S01]  /*7940*/  FFMA.FTZ R17, R7.reuse, R58, R16 ;  /* 0x0000003a07117223 */ /* 0x040fe20000010010 */
[C---:B------:R-:W-:Y:S01]  /*7950*/  FFMA.FTZ R6, R7.reuse, R60, R23 ;  /* 0x0000003c07067223 */ /* 0x040fe20000010017 */
[----:B------:R-:W-:Y:S01]  /*7960*/  FFMA.FTZ R16, R7, R62, R35 ;  /* 0x0000003e07107223 */ /* 0x000fe20000010023 */
[----:B------:R-:W-:-:S02]  /*7970*/  HADD2.F32 R15, -RZ, R15.H1_H1 ;  /* 0x3000000fff0f7230 */ /* 0x000fc40000004100 */
        /* <DEDUP_REMOVED lines=8> */
[----:B------:R-:W-:Y:S01]  /*7a00*/  FMUL.FTZ R6, R27, R6 ;  /* 0x000000061b067220 */ /* 0x000fe20000410000 */
[----:B------:R-:W0:Y:S01]  /*7a10*/  LDS.64 R16, [UR5+0x238] ;  /* 0x00023805ff107984 */ /* 0x000e220008000a00 */
[----:B------:R-:W-:Y:S01]  /*7a20*/  FMUL.FTZ R7, R26, R7 ;  /* 0x000000071a077220 */ /* 0x000fe20000410000 */
[----:B------:R-:W-:Y:S01]  /*7a30*/  FMUL.FTZ R40, R29, R40 ;  /* 0x000000281d287220 */ /* 0x000fe20000410000 */
[----:B------:R-:W-:Y:S01]  /*7a40*/  FMUL.FTZ R69, R28, R69 ;  /* 0x000000451c457220 */ /* 0x000fe20000410000 */
[----:B------:R-:W-:Y:S01]  /*7a50*/  F2FP.F16.F32.PACK_AB R6, RZ, R6 ;  /* 0x00000006ff06723e */ /* 0x000fe200000000ff */
[----:B------:R-:W-:Y:S01]  /*7a60*/  FMUL.FTZ R38, R27, R38 ;  /* 0x000000261b267220 */ /* 0x000fe20000410000 */
[----:B------:R-:W-:Y:S01]  /*7a70*/  F2FP.F16.F32.PACK_AB R7, RZ, R7 ;  /* 0x00000007ff07723e */ /* 0x000fe200000000ff */
[----:B------:R-:W-:Y:S01]  /*7a80*/  FMUL.FTZ R39, R26, R39 ;  /* 0x000000271a277220 */ /* 0x000fe20000410000 */
[----:B------:R-:W-:Y:S01]  /*7a90*/  F2FP.F16.F32.PACK_AB R40, RZ, R40 ;  /* 0x00000028ff28723e */ /* 0x000fe200000000ff */
[----:B------:R-:W2:Y:S01]  /*7aa0*/  LDS.64 R22, [UR5+0x2b0] ;  /* 0x0002b005ff167984 */ /* 0x000ea20008000a00 */
[----:B------:R-:W-:-:S02]  /*7ab0*/  PRMT R6, R6, 0x5410, R7 ;  /* 0x0000541006067816 */ /* 0x000fc40000000007 */
[----:B------:R-:W-:Y:S01]  /*7ac0*/  F2FP.F16.F32.PACK_AB R69, RZ, R69 ;  /* 0x00000045ff45723e */ /* 0x000fe200000000ff */
[----:B------:R-:W-:Y:S01]  /*7ad0*/  FMUL.FTZ R13, R29, R8 ;  /* 0x000000081d0d7220 */ /* 0x000fe20000410000 */
[----:B------:R-:W-:Y:S01]  /*7ae0*/  F2FP.F16.F32.PACK_AB R38, RZ, R38 ;  /* 0x00000026ff26723e */ /* 0x000fe200000000ff */
[----:B------:R-:W-:Y:S01]  /*7af0*/  FMUL.FTZ R15, R28, R15 ;  /* 0x0000000f1c0f7220 */ /* 0x000fe20000410000 */
[----:B------:R-:W-:Y:S01]  /*7b00*/  F2FP.F16.F32.PACK_AB R39, RZ, R39 ;  /* 0x00000027ff27723e */ /* 0x000fe200000000ff */
[----:B------:R-:W-:Y:S01]  /*7b10*/  HFMA2.MMA R14, R6, 1, 1, R36 ;  /* 0x3c003c00060e7835 */ /* 0x000fe20000000024 */
[----:B------:R-:W-:Y:S01]  /*7b20*/  PRMT R40, R40, 0x5410, R69 ;  /* 0x0000541028287816 */ /* 0x000fe20000000045 */
[--C-:B-1----:R-:W-:Y:S01]  /*7b30*/  HADD2.F32 R6, -RZ, R18.reuse.H0_H0 ;  /* 0x20000012ff067230 */ /* 0x102fe20000004100 */
[----:B------:R-:W-:Y:S01]  /*7b40*/  PRMT R38, R38, 0x5410, R39 ;  /* 0x0000541026267816 */ /* 0x000fe20000000027 */
[----:B------:R-:W-:Y:S01]  /*7b50*/  HADD2.F32 R18, -RZ, R18.H1_H1 ;  /* 0x30000012ff127230 */ /* 0x000fe20000004100 */
[----:B------:R-:W-:Y:S01]  /*7b60*/  F2FP.F16.F32.PACK_AB R13, RZ, R13 ;  /* 0x0000000dff0d723e */ /* 0x000fe200000000ff */
[----:B------:R-:W-:Y:S01]  /*7b70*/  HADD2 R7, R40, R34 ;  /* 0x0000002228077230 */ /* 0x000fe20000000000 */
[----:B------:R-:W-:Y:S01]  /*7b80*/  F2FP.F16.F32.PACK_AB R15, RZ, R15 ;  /* 0x0000000fff0f723e */ /* 0x000fe200000000ff */
[----:B------:R-:W-:-:S02]  /*7b90*/  HADD2.F32 R34, -RZ, R19.H0_H0 ;  /* 0x20000013ff227230 */ /* 0x000fc40000004100 */
[----:B------:R-:W-:Y:S02]  /*7ba0*/  HADD2.F32 R36, -RZ, R19.H1_H1 ;  /* 0x30000013ff247230 */ /* 0x000fe40000004100 */
[-C--:B------:R-:W-:Y:S01]  /*7bb0*/  FFMA.FTZ R19, R5, R6.reuse, RZ ;  /* 0x0000000605137223 */ /* 0x080fe200000100ff */
[----:B------:R-:W-:Y:S01]  /*7bc0*/  HFMA2.MMA R8, R38, 1, 1, R33 ;  /* 0x3c003c0026087835 */ /* 0x000fe20000000021 */
[----:B------:R-:W-:Y:S01]  /*7bd0*/  PRMT R13, R13, 0x5410, R15 ;  /* 0x000054100d0d7816 */ /* 0x000fe2000000000f */
        /* <DEDUP_REMOVED lines=17> */
[----:B------:R-:W-:Y:S01]  /*7cf0*/  HADD2.F32 R15, -RZ, R16.H1_H1 ;  /* 0x30000010ff0f7230 */ /* 0x000fe20000004100 */
[----:B------:R-:W-:Y:S01]  /*7d00*/  HFMA2.MMA R13, R13, 1, 1, R37 ;  /* 0x3c003c000d0d7835 */ /* 0x000fe20000000025 */
        /* <DEDUP_REMOVED lines=45> */
[-C--:B------:R-:W-:Y:S01]  /*7fe0*/  FFMA.FTZ R55, R55, R5.reuse, R50 ;  /* 0x0000000537377223 */ /* 0x080fe20000010032 */
[-C--:B------:R-:W-:Y:S01]  /*7ff0*/  FFMA.FTZ R58, R58, R5.reuse, R57 ;  /* 0x000000053a3a7223 */ /* 0x080fe20000010039 */
[----:B------:R-:W-:Y:S01]  /*8000*/  FFMA.FTZ R60, R60, R5, R53 ;  /* 0x000000053c3c7223 */ /* 0x000fe20000010035 */
[----:B------:R-:W-:-:S02]  /*8010*/  HADD2.F32 R19, -RZ, R19.H1_H1 ;  /* 0x30000013ff137230 */ /* 0x000fc40000004100 */
[----:B------:R-:W-:Y:S01]  /*8020*/  FFMA.FTZ R62, R62, R5, R31 ;  /* 0x000000053e3e7223 */ /* 0x000fe2000001001f */
[----:B------:R-:W-:Y:S01]  /*8030*/  FMUL.FTZ R76, R27, R76 ;  /* 0x0000004c1b4c7220 */ /* 0x000fe20000410000 */
[----:B------:R-:W-:Y:S01]  /*8040*/  FMUL.FTZ R75, R26, R75 ;  /* 0x0000004b1a4b7220 */ /* 0x000fe20000410000 */
[-C--:B------:R-:W-:Y:S01]  /*8050*/  FFMA.FTZ R55, R56, R2.reuse, R55 ;  /* 0x0000000238377223 */ /* 0x080fe20000010037 */
[-C--:B------:R-:W-:Y:S01]  /*8060*/  FFMA.FTZ R58, R59, R2.reuse, R58 ;  /* 0x000000023b3a7223 */ /* 0x080fe2000001003a */
[-C--:B------:R-:W-:Y:S01]  /*8070*/  FFMA.FTZ R61, R61, R2.reuse, R60 ;  /* 0x000000023d3d7223 */ /* 0x080fe2000001003c */
[----:B------:R-:W-:Y:S01]  /*8080*/  FFMA.FTZ R62, R63, R2, R62 ;  /* 0x000000023f3e7223 */ /* 0x000fe2000001003e */
[-C--:B------:R-:W-:Y:S01]  /*8090*/  FFMA.FTZ R64, R64, R19.reuse, R55 ;  /* 0x0000001340407223 */ /* 0x080fe20000010037 */
[----:B------:R-:W-:Y:S01]  /*80a0*/  FFMA.FTZ R65, R65, R19, R58 ;  /* 0x0000001341417223 */ /* 0x000fe2000001003a */
[----:B------:R-:W-:Y:S01]  /*80b0*/  F2FP.F16.F32.PACK_AB R76, RZ, R76 ;  /* 0x0000004cff4c723e */ /* 0x000fe200000000ff */
[----:B------:R-:W-:Y:S01]  /*80c0*/  FMUL.FTZ R74, R29, R74 ;  /* 0x0000004a1d4a7220 */ /* 0x000fe20000410000 */
[----:B------:R-:W-:Y:S01]  /*80d0*/  F2FP.F16.F32.PACK_AB R75, RZ, R75 ;  /* 0x0000004bff4b723e */ /* 0x000fe200000000ff */
[----:B------:R-:W-:Y:S01]  /*80e0*/  FMUL.FTZ R73, R28, R73 ;  /* 0x000000491c497220 */ /* 0x000fe20000410000 */
[-C--:B------:R-:W-:Y:S01]  /*80f0*/  FFMA.FTZ R66, R66, R19.reuse, R61 ;  /* 0x0000001342427223 */ /* 0x080fe2000001003d */
[----:B------:R-:W-:Y:S01]  /*8100*/  IADD3 R115, R115, 0x20, RZ ;  /* 0x0000002073737810 */ /* 0x000fe20007ffe0ff */
[----:B------:R-:W-:Y:S01]  /*8110*/  FFMA.FTZ R19, R67, R19, R62 ;  /* 0x0000001343137223 */ /* 0x000fe2000001003e */
[C---:B------:R-:W-:Y:S01]  /*8120*/  FMUL.FTZ R6, R27.reuse, R6 ;  /* 0x000000061b067220 */ /* 0x040fe20000410000 */
[C---:B------:R-:W-:Y:S01]  /*8130*/  FMUL.FTZ R15, R26.reuse, R15 ;  /* 0x0000000f1a0f7220 */ /* 0x040fe20000410000 */
[----:B------:R-:W-:Y:S01]  /*8140*/  FMUL.FTZ R64, R27, R64 ;  /* 0x000000401b407220 */ /* 0x000fe20000410000 */
[----:B------:R-:W-:Y:S01]  /*8150*/  FMUL.FTZ R65, R26, R65 ;  /* 0x000000411a417220 */ /* 0x000fe20000410000 */
[----:B------:R-:W-:Y:S01]  /*8160*/  PRMT R76, R76, 0x5410, R75 ;  /* 0x000054104c4c7816 */ /* 0x000fe2000000004b */
[----:B------:R-:W-:Y:S01]  /*8170*/  FMUL.FTZ R16, R29, R16 ;  /* 0x000000101d107220 */ /* 0x000fe20000410000 */
[C---:B------:R-:W-:Y:S01]  /*8180*/  FMUL.FTZ R17, R28.reuse, R17 ;  /* 0x000000111c117220 */ /* 0x040fe20000410000 */
[----:B------:R-:W-:Y:S01]  /*8190*/  ISETP.GE.AND P0, PT, R115, UR7, PT ;  /* 0x0000000773007c0c */ /* 0x000fe2000bf06270 */
        /* <DEDUP_REMOVED lines=11> */
[----:B------:R-:W-:Y:S02]  /*8250*/  F2FP.F16.F32.PACK_AB R16, RZ, R16 ;  /* 0x00000010ff10723e */ /* 0x000fe400000000ff */
[----:B------:R-:W-:Y:S02]  /*8260*/  F2FP.F16.F32.PACK_AB R17, RZ, R17 ;  /* 0x00000011ff11723e */ /* 0x000fe400000000ff */
[----:B------:R-:W-:Y:S02]  /*8270*/  F2FP.F16.F32.PACK_AB R66, RZ, R66 ;  /* 0x00000042ff42723e */ /* 0x000fe400000000ff */
[----:B------:R-:W-:Y:S02]  /*8280*/  F2FP.F16.F32.PACK_AB R19, RZ, R19 ;  /* 0x00000013ff13723e */ /* 0x000fe400000000ff */
[----:B------:R-:W-:Y:S02]  /*8290*/  PRMT R6, R6, 0x5410, R15 ;  /* 0x0000541006067816 */ /* 0x000fe4000000000f */
[----:B------:R-:W-:Y:S01]  /*82a0*/  PRMT R64, R64, 0x5410, R65 ;  /* 0x0000541040407816 */ /* 0x000fe20000000041 */
[----:B------:R-:W-:Y:S01]  /*82b0*/  HADD2 R30, R74, R30 ;  /* 0x0000001e4a1e7230 */ /* 0x000fe20000000000 */
[----:B------:R-:W-:Y:S01]  /*82c0*/  PRMT R16, R16, 0x5410, R17 ;  /* 0x0000541010107816 */ /* 0x000fe20000000011 */
[----:B------:R-:W-:Y:S01]  /*82d0*/  HADD2 R25, R68, R25 ;  /* 0x0000001944197230 */ /* 0x000fe20000000000 */
[----:B------:R-:W-:Y:S01]  /*82e0*/  PRMT R66, R66, 0x5410, R19 ;  /* 0x0000541042427816 */ /* 0x000fe20000000013 */
[----:B------:R-:W-:Y:S01]  /*82f0*/  UIADD3 UR5, UR5, 0x40, URZ ;  /* 0x0000004005057890 */ /* 0x000fe2000fffe03f */
[----:B------:R-:W-:Y:S01]  /*8300*/  HFMA2.MMA R6, R6, 1, 1, R32 ;  /* 0x3c003c0006067835 */ /* 0x000fe20000000020 */
[----:B------:R-:W-:Y:S01]  /*8310*/  HADD2 R5, R16, R30 ;  /* 0x0000001e10057230 */ /* 0x000fe20000000000 */
[----:B------:R-:W-:Y:S01]  /*8320*/  HFMA2.MMA R4, R64, 1, 1, R24 ;  /* 0x3c003c0040047835 */ /* 0x000fe20000000018 */
[----:B------:R-:W-:-:S02]  /*8330*/  HADD2 R3, R66, R25 ;  /* 0x0000001942037230 */ /* 0x000fc40000000000 */
[----:B------:R-:W-:Y:S01]  /*8340*/  IMAD.WIDE R30, R111, 0x4, R20 ;  /* 0x000000046f1e7825 */ /* 0x000fe200078e0214 */
[----:B------:R-:W-:Y:S07]  /*8350*/  @!P0 BRA P1, `(.L_x_3277) ;  /* 0xffffff88009c8947 */ /* 0x000fee000083ffff */
.L_x_3276:
[----:B------:R-:W-:-:S04]  /*8360*/  ISETP.GE.AND P0, PT, R115, R116, PT ;  /* 0x000000747300720c */ /* 0x000fc80003f06270 */
[----:B------:R-:W-:-:S13]  /*8370*/  ISETP.GE.OR P0, PT, R115, R0, P0 ;  /* 0x000000007300720c */ /* 0x000fda0000706670 */
[----:B------:R-:W-:Y:S05]  /*8380*/  @P0 BRA `(.L_x_3278) ;  /* 0x0000004000f80947 */ /* 0x000fea0003800000 */
.L_x_3279:
[----:B------:R-:W2:Y:S01]  /*8390*/  LDG.E.128.CONSTANT R20, desc[UR8][R30.64] ;  /* 0x000000081e147981 */ /* 0x000ea2000c1e9d00 */
[----:B------:R-:W-:-:S04]  /*83a0*/  IMAD.WIDE R16, R111, 0x4, R30 ;  /* 0x000000046f107825 */ /* 0x000fc800078e021e */
[----:B------:R-:W-:Y:S02]  /*83b0*/  IMAD.WIDE R90, R111, 0x4, R16 ;  /* 0x000000046f5a7825 */ /* 0x000fe400078e0210 */
[----:B------:R-:W3:Y:S04]  /*83c0*/  LDG.E.128.CONSTANT R16, desc[UR8][R16.64] ;  /* 0x0000000810107981 */ /* 0x000ee8000c1e9d00 */
[----:B------:R0:W4:Y:S01]  /*83d0*/  LDG.E.128.CONSTANT R24, desc[UR8][R90.64] ;  /* 0x000000085a187981 */ /* 0x000122000c1e9d00 */
[----:B------:R-:W-:-:S13]  /*83e0*/  ISETP.NE.AND P0, PT, R115, R112, PT ;  /* 0x000000707300720c */ /* 0x000fda0003f05270 */
[----:B------:R-:W1:Y:S01]  /*83f0*/  @!P0 LDC.64 R34, c[0x0][0x248] ;  /* 0x00009200ff228b82 */ /* 0x000e620000000a00 */
[----:B------:R-:W-:-:S05]  /*8400*/  @!P0 LEA R15, R115, 0x1, 0x1 ;  /* 0x00000001730f8811 */ /* 0x000fca00078e08ff */
[----:B-1----:R-:W-:-:S06]  /*8410*/  @!P0 IMAD.WIDE R34, R15, 0x2, R34 ;  /* 0x000000020f228825 */ /* 0x002fcc00078e0222 */
[----:B------:R1:W5:Y:S01]  /*8420*/  @!P0 LDG.E.U16.CONSTANT R34, desc[UR8][R34.64] ;  /* 0x0000000822228981 */ /* 0x000362000c1e9500 */
[----:B------:R-:W-:Y:S01]  /*8430*/  @!P0 IADD3 R113, R113, 0x1, RZ ;  /* 0x0000000171718810 */ /* 0x000fe20007ffe0ff */
[----:B0-----:R-:W-:-:S05]  /*8440*/  IMAD.WIDE R90, R111, 0x4, R90 ;  /* 0x000000046f5a7825 */ /* 0x001fca00078e025a */
[----:B------:R0:W5:Y:S01]  /*8450*/  LDG.E.128.CONSTANT R52, desc[UR8][R90.64] ;  /* 0x000000085a347981 */ /* 0x000162000c1e9d00 */
[----:B--2---:R-:W-:Y:S02]  /*8460*/  LOP3.LUT R28, R22, 0x3f, RZ, 0xc0, !PT ;  /* 0x0000003f161c7812 */ /* 0x004fe400078ec0ff */
[----:B------:R-:W-:Y:S02]  /*8470*/  SHF.R.U32.HI R15, RZ, 0x6, R23 ;  /* 0x00000006ff0f7819 */ /* 0x000fe40000011617 */
[----:B------:R-:W-:Y:S02]  /*8480*/  IADD3 R43, R28, -0x20, RZ ;  /* 0xffffffe01c2b7810 */ /* 0x000fe40007ffe0ff */
[----:B------:R-:W-:Y:S02]  /*8490*/  LOP3.LUT R28, R15, 0x3f, RZ, 0xc0, !PT ;  /* 0x0000003f0f1c7812 */ /* 0x000fe400078ec0ff */
[----:B------:R-:W-:-:S04]  /*84a0*/  SHF.R.U32.HI R15, RZ, 0x6, R20 ;  /* 0x00000006ff0f7819 */ /* 0x000fc80000011614 */
[----:B------:R-:W-:Y:S02]  /*84b0*/  LOP3.LUT R15, R15, 0x3f, RZ, 0xc0, !PT ;  /* 0x0000003f0f0f7812 */ /* 0x000fe400078ec0ff */
[----:B------:R-:W-:Y:S02]  /*84c0*/  IADD3 R32, R28, -0x20, RZ ;  /* 0xffffffe01c207810 */ /* 0x000fe40007ffe0ff */
[----:B------:R-:W-:Y:S02]  /*84d0*/  IADD3 R15, R15, -0x20, RZ ;  /* 0xffffffe00f0f7810 */ /* 0x000fe40007ffe0ff */
[--C-:B------:R-:W-:Y:S02]  /*84e0*/  SHF.R.U32.HI R28, RZ, 0xc, R20.reuse ;  /* 0x0000000cff1c7819 */ /* 0x100fe40000011614 */
[----:B------:R-:W-:Y:S01]  /*84f0*/  SHF.R.U32.HI R29, RZ, 0x12, R20 ;  /* 0x00000012ff1d7819 */ /* 0x000fe20000011614 */
[----:B------:R2:W-:Y:S01]  /*8500*/  I2F.F16 R42, R15 ;  /* 0x0000000f002a7306 */ /* 0x0005e20000200c00 */
[----:B------:R-:W-:-:S02]  /*8510*/  LOP3.LUT R28, R28, 0x3f, RZ, 0xc0, !PT ;  /* 0x0000003f1c1c7812 */ /* 0x000fc400078ec0ff */
[----:B------:R-:W-:Y:S02]  /*8520*/  LOP3.LUT R29, R29, 0x3f, RZ, 0xc0, !PT ;  /* 0x0000003f1d1d7812 */ /* 0x000fe400078ec0ff */
[----:B------:R-:W-:Y:S02]  /*8530*/  IADD3 R28, R28, -0x20, RZ ;  /* 0xffffffe01c1c7810 */ /* 0x000fe40007ffe0ff */
[----:B--2---:R-:W-:Y:S02]  /*8540*/  SHF.R.U32.HI R15, RZ, 0x12, R21 ;  /* 0x00000012ff0f7819 */ /* 0x004fe40000011615 */
[----:B------:R-:W-:Y:S02]  /*8550*/  IADD3 R29, R29, -0x20, RZ ;  /* 0xffffffe01d1d7810 */ /* 0x000fe40007ffe0ff */
[----:B------:R-:W-:Y:S01]  /*8560*/  LOP3.LUT R15, R15, 0x3f, RZ, 0xc0, !PT ;  /* 0x0000003f0f0f7812 */ /* 0x000fe200078ec0ff */
[----:B------:R2:W-:Y:S03]  /*8570*/  I2F.F16 R98, R28 ;  /* 0x0000001c00627306 */ /* 0x0005e60000200c00 */
[----:B------:R-:W-:-:S02]  /*8580*/  IADD3 R15, R15, -0x20, RZ ;  /* 0xffffffe00f0f7810 */ /* 0x000fc40007ffe0ff */
[----:B------:R-:W-:-:S03]  /*8590*/  SHF.R.U32.HI R31, RZ, 0xc, R21 ;  /* 0x0000000cff1f7819 */ /* 0x000fc60000011615 */
[----:B------:R1:W-:Y:S01]  /*85a0*/  I2F.F16 R63, R29 ;  /* 0x0000001d003f7306 */ /* 0x0003e20000200c00 */
[----:B--2---:R-:W-:Y:S02]  /*85b0*/  SHF.R.U32.HI R28, RZ, 0x18, R21 ;  /* 0x00000018ff1c7819 */ /* 0x004fe40000011615 */
[----:B------:R-:W-:Y:S02]  /*85c0*/  LOP3.LUT R31, R31, 0x3f, RZ, 0xc0, !PT ;  /* 0x0000003f1f1f7812 */ /* 0x000fe400078ec0ff */
[----:B------:R-:W-:-:S03]  /*85d0*/  LOP3.LUT R28, R28, 0x3f, RZ, 0xc0, !PT ;  /* 0x0000003f1c1c7812 */ /* 0x000fc600078ec0ff */
[----:B------:R2:W-:Y:S01]  /*85e0*/  I2F.F16 R73, R15 ;  /* 0x0000000f00497306 */ /* 0x0005e20000200c00 */
[--C-:B-1----:R-:W-:Y:S02]  /*85f0*/  SHF.R.U32.HI R29, RZ, 0x6, R22.reuse ;  /* 0x00000006ff1d7819 */ /* 0x102fe40000011616 */
[----:B------:R-:W-:Y:S02]  /*8600*/  IADD3 R28, R28, -0x20, RZ ;  /* 0xffffffe01c1c7810 */ /* 0x000fe40007ffe0ff */
[----:B------:R-:W-:Y:S02]  /*8610*/  LOP3.LUT R29, R29, 0x3f, RZ, 0xc0, !PT ;  /* 0x0000003f1d1d7812 */ /* 0x000fe400078ec0ff */
[----:B--2---:R-:W-:Y:S02]  /*8620*/  SHF.R.U32.HI R15, RZ, 0x18, R22 ;  /* 0x00000018ff0f7819 */ /* 0x004fe40000011616 */
[----:B------:R-:W-:Y:S02]  /*8630*/  IADD3 R29, R29, -0x20, RZ ;  /* 0xffffffe01d1d7810 */ /* 0x000fe40007ffe0ff */
[----:B------:R-:W-:-:S02]  /*8640*/  LOP3.LUT R15, R15, 0x3f, RZ, 0xc0, !PT ;  /* 0x0000003f0f0f7812 */ /* 0x000fc400078ec0ff */
[----:B------:R-:W-:Y:S02]  /*8650*/  IADD3 R96, R31, -0x20, RZ ;  /* 0xffffffe01f607810 */ /* 0x000fe40007ffe0ff */
[----:B------:R1:W-:Y:S01]  /*8660*/  I2F.F16 R31, R28 ;  /* 0x0000001c001f7306 */ /* 0x0003e20000200c00 */
[----:B------:R-:W-:Y:S02]  /*8670*/  IADD3 R36, R15, -0x20, RZ ;  /* 0xffffffe00f247810 */ /* 0x000fe40007ffe0ff */
[--C-:B------:R-:W-:Y:S02]  /*8680*/  SHF.R.U32.HI R37, RZ, 0x12, R23.reuse ;  /* 0x00000012ff257819 */ /* 0x100fe40000011617 */
[----:B-1----:R-:W-:-:S03]  /*8690*/  SHF.R.U32.HI R28, RZ, 0xc, R23 ;  /* 0x0000000cff1c7819 */ /* 0x002fc60000011617 */
[----:B------:R-:W-:Y:S01]  /*86a0*/  I2F.F16 R40, R29 ;  /* 0x0000001d00287306 */ /* 0x000fe20000200c00 */
[----:B------:R-:W-:Y:S02]  /*86b0*/  LOP3.LUT R37, R37, 0x3f, RZ, 0xc0, !PT ;  /* 0x0000003f25257812 */ /* 0x000fe400078ec0ff */
[----:B------:R-:W-:-:S05]  /*86c0*/  LOP3.LUT R28, R28, 0x3f, RZ, 0xc0, !PT ;  /* 0x0000003f1c1c7812 */ /* 0x000fca00078ec0ff */
[----:B------:R1:W-:Y:S01]  /*86d0*/  I2F.F16 R29, R36 ;  /* 0x00000024001d7306 */ /* 0x0003e20000200c00 */
[----:B------:R-:W-:Y:S02]  /*86e0*/  IADD3 R15, R28, -0x20, RZ ;  /* 0xffffffe01c0f7810 */ /* 0x000fe40007ffe0ff */
[----:B------:R-:W-:Y:S02]  /*86f0*/  IADD3 R28, R37, -0x20, RZ ;  /* 0xffffffe0251c7810 */ /* 0x000fe40007ffe0ff */
[----:B-1----:R-:W-:-:S06]  /*8700*/  @!P0 LEA R36, R113, R118, 0x3 ;  /* 0x0000007671248211 */ /* 0x002fcc00078e18ff */
[----:B------:R-:W2:Y:S01]  /*8710*/  @!P0 LDL.64 R36, [R36] ;  /* 0x0000000024248983 */ /* 0x000ea20000100a00 */
[----:B------:R-:W-:-:S04]  /*8720*/  LOP3.LUT R2, R21, 0x3f, RZ, 0xc0, !PT ;  /* 0x0000003f15027812 */ /* 0x000fc800078ec0ff */
[----:B------:R-:W-:Y:S02]  /*8730*/  IADD3 R85, R2, -0x20, RZ ;  /* 0xffffffe002557810 */ /* 0x000fe40007ffe0ff */
[----:B------:R-:W-:Y:S02]  /*8740*/  LOP3.LUT R2, R23, 0x3f, RZ, 0xc0, !PT ;  /* 0x0000003f17027812 */ /* 0x000fe400078ec0ff */
[----:B------:R-:W-:Y:S02]  /*8750*/  SHF.R.U32.HI R30, RZ, 0x18, R20 ;  /* 0x00000018ff1e7819 */ /* 0x000fe40000011614 */
[----:B------:R-:W-:Y:S02]  /*8760*/  IADD3 R41, R2, -0x20, RZ ;  /* 0xffffffe002297810 */ /* 0x000fe40007ffe0ff */
[C---:B------:R-:W-:Y:S02]  /*8770*/  LOP3.LUT R2, R20.reuse, 0x3f, RZ, 0xc0, !PT ;  /* 0x0000003f14027812 */ /* 0x040fe400078ec0ff */
[----:B---3--:R-:W-:-:S04]  /*8780*/  SHF.R.U32 R20, R20, 0x1e, R16 ;  /* 0x0000001e14147819 */ /* 0x008fc80000001610 */
[----:B------:R-:W-:Y:S02]  /*8790*/  LOP3.LUT R20, R20, 0x3f, RZ, 0xc0, !PT ;  /* 0x0000003f14147812 */ /* 0x000fe400078ec0ff */
[----:B------:R-:W-:Y:S02]  /*87a0*/  IADD3 R89, R2, -0x20, RZ ;  /* 0xffffffe002597810 */ /* 0x000fe40007ffe0ff */
[----:B------:R-:W-:Y:S02]  /*87b0*/  SHF.R.U32.HI R2, RZ, 0x6, R21 ;  /* 0x00000006ff027819 */ /* 0x000fe40000011615 */
[----:B------:R-:W-:Y:S02]  /*87c0*/  IADD3 R20, R20, -0x20, RZ ;  /* 0xffffffe014147810 */ /* 0x000fe40007ffe0ff */
[----:B------:R-:W-:Y:S02]  /*87d0*/  SHF.R.U32 R21, R21, 0x1e, R17 ;  /* 0x0000001e15157819 */ /* 0x000fe40000001611 */
[----:B------:R1:W-:Y:S02]  /*87e0*/  I2F.F16 R50, R20 ;  /* 0x0000001400327306 */ /* 0x0003e40000200c00 */
[----:B------:R-:W-:-:S02]  /*87f0*/  LOP3.LUT R21, R21, 0x3f, RZ, 0xc0, !PT ;  /* 0x0000003f15157812 */ /* 0x000fc400078ec0ff */
[--C-:B-1----:R-:W-:Y:S02]  /*8800*/  SHF.R.U32.HI R20, RZ, 0xa, R16.reuse ;  /* 0x0000000aff147819 */ /* 0x102fe40000011610 */
[----:B------:R-:W-:Y:S02]  /*8810*/  IADD3 R48, R21, -0x20, RZ ;  /* 0xffffffe015307810 */ /* 0x000fe40007ffe0ff */
[----:B------:R-:W-:Y:S02]  /*8820*/  LOP3.LUT R20, R20, 0x3f, RZ, 0xc0, !PT ;  /* 0x0000003f14147812 */ /* 0x000fe400078ec0ff */
[----:B------:R-:W-:Y:S02]  /*8830*/  SHF.R.U32.HI R21, RZ, 0x4, R16 ;  /* 0x00000004ff157819 */ /* 0x000fe40000011610 */
[----:B------:R-:W-:Y:S02]  /*8840*/  IADD3 R20, R20, -0x20, RZ ;  /* 0xffffffe014147810 */ /* 0x000fe40007ffe0ff */
[----:B------:R-:W-:-:S02]  /*8850*/  LOP3.LUT R21, R21, 0x3f, RZ, 0xc0, !PT ;  /* 0x0000003f15157812 */ /* 0x000fc400078ec0ff */
[----:B------:R1:W-:Y:S01]  /*8860*/  I2F.F16 R68, R20 ;  /* 0x0000001400447306 */ /* 0x0003e20000200c00 */
[----:B------:R-:W-:Y:S02]  /*8870*/  LOP3.LUT R30, R30, 0x3f, RZ, 0xc0, !PT ;  /* 0x0000003f1e1e7812 */ /* 0x000fe400078ec0ff */
[----:B------:R-:W-:Y:S02]  /*8880*/  IADD3 R21, R21, -0x20, RZ ;  /* 0xffffffe015157810 */ /* 0x000fe40007ffe0ff */
[----:B------:R-:W-:Y:S02]  /*8890*/  IADD3 R30, R30, -0x20, RZ ;  /* 0xffffffe01e1e7810 */ /* 0x000fe40007ffe0ff */
[----:B-1----:R-:W-:Y:S01]  /*88a0*/  SHF.R.U32.HI R20, RZ, 0xa, R18 ;  /* 0x0000000aff147819 */ /* 0x002fe20000011612 */
[----:B------:R1:W-:Y:S01]  /*88b0*/  I2F.F16 R57, R21 ;  /* 0x0000001500397306 */ /* 0x0003e20000200c00 */
[----:B------:R-:W-:Y:S02]  /*88c0*/  SHF.R.U32.HI R33, RZ, 0x12, R22 ;  /* 0x00000012ff217819 */ /* 0x000fe40000011616 */
[----:B------:R-:W-:-:S02]  /*88d0*/  LOP3.LUT R20, R20, 0x3f, RZ, 0xc0, !PT ;  /* 0x0000003f14147812 */ /* 0x000fc400078ec0ff */
[----:B------:R-:W-:Y:S02]  /*88e0*/  LOP3.LUT R33, R33, 0x3f, RZ, 0xc0, !PT ;  /* 0x0000003f21217812 */ /* 0x000fe400078ec0ff */
[--C-:B-1----:R-:W-:Y:S01]  /*88f0*/  SHF.R.U32.HI R21, RZ, 0x4, R19.reuse ;  /* 0x00000004ff157819 */ /* 0x102fe20000011613 */
[----:B------:R1:W-:Y:S01]  /*8900*/  I2F.F16 R35, R30 ;  /* 0x0000001e00237306 */ /* 0x0003e20000200c00 */
[----:B------:R-:W-:Y:S02]  /*8910*/  IADD3 R58, R20, -0x20, RZ ;  /* 0xffffffe0143a7810 */ /* 0x000fe40007ffe0ff */
[----:B------:R-:W-:Y:S02]  /*8920*/  LOP3.LUT R21, R21, 0x3f, RZ, 0xc0, !PT ;  /* 0x0000003f15157812 */ /* 0x000fe400078ec0ff */
[----:B------:R-:W-:Y:S02]  /*8930*/  SHF.R.U32.HI R20, RZ, 0xa, R19 ;  /* 0x0000000aff147819 */ /* 0x000fe40000011613 */
[----:B------:R-:W-:-:S02]  /*8940*/  SHF.R.U32.HI R38, RZ, 0x18, R23 ;  /* 0x00000018ff267819 */ /* 0x000fc40000011617 */
[----:B-1----:R-:W-:Y:S02]  /*8950*/  SHF.R.U32.HI R30, RZ, 0xc, R22 ;  /* 0x0000000cff1e7819 */ /* 0x002fe40000011616 */
[----:B------:R-:W-:Y:S02]  /*8960*/  SHF.R.U32 R22, R22, 0x1e, R18 ;  /* 0x0000001e16167819 */ /* 0x000fe40000001612 */
[----:B------:R-:W-:Y:S02]  /*8970*/  IADD3 R33, R33, -0x20, RZ ;  /* 0xffffffe021217810 */ /* 0x000fe40007ffe0ff */
[----:B------:R-:W-:Y:S02]  /*8980*/  IADD3 R56, R21, -0x20, RZ ;  /* 0xffffffe015387810 */ /* 0x000fe40007ffe0ff */
[----:B------:R-:W-:Y:S02]  /*8990*/  LOP3.LUT R20, R20, 0x3f, RZ, 0xc0, !PT ;  /* 0x0000003f14147812 */ /* 0x000fe400078ec0ff */
[----:B------:R-:W-:-:S02]  /*89a0*/  LOP3.LUT R38, R38, 0x3f, RZ, 0xc0, !PT ;  /* 0x0000003f26267812 */ /* 0x000fc400078ec0ff */
[----:B------:R-:W-:Y:S02]  /*89b0*/  LOP3.LUT R22, R22, 0x3f, RZ, 0xc0, !PT ;  /* 0x0000003f16167812 */ /* 0x000fe400078ec0ff */
[----:B------:R-:W-:Y:S01]  /*89c0*/  SHF.R.U32.HI R21, RZ, 0x10, R16 ;  /* 0x00000010ff157819 */ /* 0x000fe20000011610 */
[----:B------:R1:W-:Y:S01]  /*89d0*/  I2F.F16 R49, R33 ;  /* 0x0000002100317306 */ /* 0x0003e20000200c00 */
[----:B------:R-:W-:Y:S02]  /*89e0*/  IADD3 R51, R20, -0x20, RZ ;  /* 0xffffffe014337810 */ /* 0x000fe40007ffe0ff */
[----:B------:R-:W-:Y:S02]  /*89f0*/  IADD3 R46, R22, -0x20, RZ ;  /* 0xffffffe0162e7810 */ /* 0x000fe40007ffe0ff */
[----:B------:R-:W-:Y:S02]  /*8a00*/  LOP3.LUT R20, R21, 0x3f, RZ, 0xc0, !PT ;  /* 0x0000003f15147812 */ /* 0x000fe400078ec0ff */
[----:B------:R-:W-:-:S02]  /*8a10*/  SHF.R.U32.HI R22, RZ, 0x4, R17 ;  /* 0x00000004ff167819 */ /* 0x000fc40000011611 */
[----:B-1----:R-:W-:Y:S02]  /*8a20*/  IADD3 R33, R38, -0x20, RZ ;  /* 0xffffffe026217810 */ /* 0x002fe40007ffe0ff */
[----:B------:R-:W-:Y:S02]  /*8a30*/  SHF.R.U32.HI R38, RZ, 0x4, R18 ;  /* 0x00000004ff267819 */ /* 0x000fe40000011612 */
[----:B------:R-:W-:Y:S02]  /*8a40*/  SHF.R.U32.HI R21, RZ, 0x16, R16 ;  /* 0x00000016ff157819 */ /* 0x000fe40000011610 */
[----:B------:R-:W-:Y:S02]  /*8a50*/  SHF.R.U32 R23, R23, 0x1e, R19 ;  /* 0x0000001e17177819 */ /* 0x000fe40000001613 */
[----:B------:R-:W-:Y:S02]  /*8a60*/  LOP3.LUT R22, R22, 0x3f, RZ, 0xc0, !PT ;  /* 0x0000003f16167812 */ /* 0x000fe400078ec0ff */
[----:B------:R-:W-:-:S02]  /*8a70*/  LOP3.LUT R38, R38, 0x3f, RZ, 0xc0, !PT ;  /* 0x0000003f26267812 */ /* 0x000fc400078ec0ff */
[----:B------:R-:W-:Y:S02]  /*8a80*/  LOP3.LUT R21, R21, 0x3f, RZ, 0xc0, !PT ;  /* 0x0000003f15157812 */ /* 0x000fe400078ec0ff */
[----:B------:R-:W-:Y:S02]  /*8a90*/  LOP3.LUT R23, R23, 0x3f, RZ, 0xc0, !PT ;  /* 0x0000003f17177812 */ /* 0x000fe400078ec0ff */
[----:B------:R-:W-:Y:S02]  /*8aa0*/  IADD3 R22, R22, -0x20, RZ ;  /* 0xffffffe016167810 */ /* 0x000fe40007ffe0ff */
[----:B------:R-:W-:Y:S02]  /*8ab0*/  IADD3 R38, R38, -0x20, RZ ;  /* 0xffffffe026267810 */ /* 0x000fe40007ffe0ff */
[----:B------:R-:W-:Y:S01]  /*8ac0*/  IADD3 R21, R21, -0x20, RZ ;  /* 0xffffffe015157810 */ /* 0x000fe20007ffe0ff */
[----:B------:R1:W-:Y:S01]  /*8ad0*/  I2F.F16 R66, R22 ;  /* 0x0000001600427306 */ /* 0x0003e20000200c00 */
[----:B------:R-:W-:-:S02]  /*8ae0*/  IADD3 R44, R23, -0x20, RZ ;  /* 0xffffffe0172c7810 */ /* 0x000fc40007ffe0ff */
[----:B------:R-:W-:Y:S02]  /*8af0*/  IADD3 R20, R20, -0x20, RZ ;  /* 0xffffffe014147810 */ /* 0x000fe40007ffe0ff */
[----:B------:R-:W-:-:S03]  /*8b00*/  SHF.R.U32.HI R23, RZ, 0xa, R17 ;  /* 0x0000000aff177819 */ /* 0x000fc60000011611 */
[----:B------:R3:W-:Y:S01]  /*8b10*/  I2F.F16 R65, R38 ;  /* 0x0000002600417306 */ /* 0x0007e20000200c00 */
[----:B-1----:R-:W-:Y:S02]  /*8b20*/  SHF.R.U32.HI R22, RZ, 0x10, R17 ;  /* 0x00000010ff167819 */ /* 0x002fe40000011611 */
[----:B------:R-:W-:-:S05]  /*8b30*/  LOP3.LUT R23, R23, 0x3f, RZ, 0xc0, !PT ;  /* 0x0000003f17177812 */ /* 0x000fca00078ec0ff */
[----:B------:R1:W-:Y:S01]  /*8b40*/  I2F.F16 R72, R21 ;  /* 0x0000001500487306 */ /* 0x0003e20000200c00 */
[----:B---3--:R-:W-:Y:S02]  /*8b50*/  SHF.R.U32.HI R38, RZ, 0x10, R18 ;  /* 0x00000010ff267819 */ /* 0x008fe40000011612 */
[----:B------:R-:W-:Y:S02]  /*8b60*/  LOP3.LUT R22, R22, 0x3f, RZ, 0xc0, !PT ;  /* 0x0000003f16167812 */ /* 0x000fe400078ec0ff */
[----:B-1----:R-:W-:-:S03]  /*8b70*/  SHF.R.U32.HI R21, RZ, 0x10, R19 ;  /* 0x00000010ff157819 */ /* 0x002fc60000011613 */
[----:B------:R1:W-:Y:S01]  /*8b80*/  I2F.F16 R67, R20 ;  /* 0x0000001400437306 */ /* 0x0003e20000200c00 */
[----:B------:R-:W-:Y:S02]  /*8b90*/  LOP3.LUT R21, R21, 0x3f, RZ, 0xc0, !PT ;  /* 0x0000003f15157812 */ /* 0x000fe400078ec0ff */
[----:B------:R-:W-:Y:S02]  /*8ba0*/  IADD3 R23, R23, -0x20, RZ ;  /* 0xffffffe017177810 */ /* 0x000fe40007ffe0ff */
[----:B-1----:R-:W-:Y:S02]  /*8bb0*/  LOP3.LUT R20, R38, 0x3f, RZ, 0xc0, !PT ;  /* 0x0000003f26147812 */ /* 0x002fe400078ec0ff */
[----:B------:R-:W-:Y:S02]  /*8bc0*/  IADD3 R22, R22, -0x20, RZ ;  /* 0xffffffe016167810 */ /* 0x000fe40007ffe0ff */
[----:B------:R-:W-:Y:S02]  /*8bd0*/  IADD3 R20, R20, -0x20, RZ ;  /* 0xffffffe014147810 */ /* 0x000fe40007ffe0ff */
[----:B------:R-:W-:Y:S01]  /*8be0*/  IADD3 R21, R21, -0x20, RZ ;  /* 0xffffffe015157810 */ /* 0x000fe20007ffe0ff */
[----:B------:R1:W-:Y:S01]  /*8bf0*/  I2F.F16 R69, R23 ;  /* 0x0000001700457306 */ /* 0x0003e20000200c00 */
[----:B------:R-:W-:-:S07]  /*8c00*/  SHF.R.U32.HI R38, RZ, 0x16, R18 ;  /* 0x00000016ff267819 */ /* 0x000fce0000011612 */
[----:B------:R3:W-:Y:S01]  /*8c10*/  I2F.F16 R71, R22 ;  /* 0x0000001600477306 */ /* 0x0007e20000200c00 */
[----:B-1----:R-:W-:-:S07]  /*8c20*/  SHF.R.U32.HI R23, RZ, 0x16, R17 ;  /* 0x00000016ff177819 */ /* 0x002fce0000011611 */
[----:B------:R4:W-:Y:S01]  /*8c30*/  I2F.F16 R60, R20 ;  /* 0x00000014003c7306 */ /* 0x0009e20000200c00 */
[----:B---3--:R-:W-:Y:S02]  /*8c40*/  SHF.R.U32.HI R22, RZ, 0x16, R19 ;  /* 0x00000016ff167819 */ /* 0x008fe40000011613 */
[----:B------:R-:W-:-:S05]  /*8c50*/  LOP3.LUT R23, R23, 0x3f, RZ, 0xc0, !PT ;  /* 0x0000003f17177812 */ /* 0x000fca00078ec0ff */
[----:B------:R1:W-:Y:S01]  /*8c60*/  I2F.F16 R61, R21 ;  /* 0x00000015003d7306 */ /* 0x0003e20000200c00 */
[----:B----4-:R-:W-:Y:S02]  /*8c70*/  SHF.R.U32.HI R20, RZ, 0x2, R24 ;  /* 0x00000002ff147819 */ /* 0x010fe40000011618 */
[----:B------:R-:W-:Y:S02]  /*8c80*/  LOP3.LUT R22, R22, 0x3f, RZ, 0xc0, !PT ;  /* 0x0000003f16167812 */ /* 0x000fe400078ec0ff */
[----:B------:R-:W-:Y:S02]  /*8c90*/  LOP3.LUT R20, R20, 0x3f, RZ, 0xc0, !PT ;  /* 0x0000003f14147812 */ /* 0x000fe400078ec0ff */
[----:B-1----:R-:W-:-:S04]  /*8ca0*/  SHF.R.U32.HI R21, RZ, 0x2, R25 ;  /* 0x00000002ff157819 */ /* 0x002fc80000011619 */
[----:B------:R-:W-:Y:S02]  /*8cb0*/  LOP3.LUT R21, R21, 0x3f, RZ, 0xc0, !PT ;  /* 0x0000003f15157812 */ /* 0x000fe400078ec0ff */
[----:B------:R-:W-:Y:S02]  /*8cc0*/  LOP3.LUT R38, R38, 0x3f, RZ, 0xc0, !PT ;  /* 0x0000003f26267812 */ /* 0x000fe400078ec0ff */
[----:B------:R-:W-:Y:S02]  /*8cd0*/  IADD3 R23, R23, -0x20, RZ ;  /* 0xffffffe017177810 */ /* 0x000fe40007ffe0ff */
[----:B------:R-:W-:Y:S02]  /*8ce0*/  IADD3 R22, R22, -0x20, RZ ;  /* 0xffffffe016167810 */ /* 0x000fe40007ffe0ff */
[----:B------:R-:W-:Y:S02]  /*8cf0*/  IADD3 R20, R20, -0x20, RZ ;  /* 0xffffffe014147810 */ /* 0x000fe40007ffe0ff */
[----:B------:R-:W-:-:S02]  /*8d00*/  IADD3 R21, R21, -0x20, RZ ;  /* 0xffffffe015157810 */ /* 0x000fc40007ffe0ff */
[----:B------:R-:W-:Y:S01]  /*8d10*/  LOP3.LUT R2, R2, 0x3f, RZ, 0xc0, !PT ;  /* 0x0000003f02027812 */ /* 0x000fe200078ec0ff */
[----:B------:R-:W-:Y:S01]  /*8d20*/  I2F.F16 R70, R23 ;  /* 0x0000001700467306 */ /* 0x000fe20000200c00 */
[----:B------:R-:W-:Y:S02]  /*8d30*/  IADD3 R59, R38, -0x20, RZ ;  /* 0xffffffe0263b7810 */ /* 0x000fe40007ffe0ff */
[----:B------:R-:W-:Y:S02]  /*8d40*/  SHF.R.U32 R16, R16, 0x1c, R24 ;  /* 0x0000001c10107819 */ /* 0x000fe40000001618 */
[----:B------:R-:W-:-:S03]  /*8d50*/  IADD3 R2, R2, -0x20, RZ ;  /* 0xffffffe002027810 */ /* 0x000fc60007ffe0ff */
[----:B------:R-:W-:Y:S01]  /*8d60*/  I2F.F16 R38, R22 ;  /* 0x0000001600267306 */ /* 0x000fe20000200c00 */
[----:B------:R-:W-:-:S07]  /*8d70*/  LOP3.LUT R16, R16, 0x3f, RZ, 0xc0, !PT ;  /* 0x0000003f10107812 */ /* 0x000fce00078ec0ff */
[----:B------:R-:W-:Y:S08]  /*8d80*/  I2F.F16 R39, R20 ;  /* 0x0000001400277306 */ /* 0x000ff00000200c00 */
[----:B------:R1:W-:Y:S01]  /*8d90*/  I2F.F16 R45, R21 ;  /* 0x00000015002d7306 */ /* 0x0003e20000200c00 */
[----:B------:R-:W-:Y:S01]  /*8da0*/  IADD3 R16, R16, -0x20, RZ ;  /* 0xffffffe010107810 */ /* 0x000fe20007ffe0ff */
[----:B-1----:R-:W1:Y:S06]  /*8db0*/  LDS.128 R20, [UR5+0x80] ;  /* 0x00008005ff147984 */ /* 0x002e6c0008000c00 */
[----:B------:R-:W-:Y:S01]  /*8dc0*/  I2F.F16 R85, R85 ;  /* 0x0000005500557306 */ /* 0x000fe20000200c00 */
[----:B------:R-:W-:-:S07]  /*8dd0*/  LOP3.LUT R30, R30, 0x3f, RZ, 0xc0, !PT ;  /* 0x0000003f1e1e7812 */ /* 0x000fce00078ec0ff */
[----:B------:R-:W3:Y:S08]  /*8de0*/  I2F.F16 R2, R2 ;  /* 0x0000000200027306 */ /* 0x000ef00000200c00 */
[----:B------:R-:W-:Y:S08]  /*8df0*/  I2F.F16 R15, R15 ;  /* 0x0000000f000f7306 */ /* 0x000ff00000200c00 */
[----:B------:R-:W4:Y:S01]  /*8e00*/  I2F.F16 R28, R28 ;  /* 0x0000001c001c7306 */ /* 0x000f220000200c00 */
[----:B------:R-:W-:-:S07]  /*8e10*/  IADD3 R30, R30, -0x20, RZ ;  /* 0xffffffe01e1e7810 */ /* 0x000fce0007ffe0ff */
[----:B------:R0:W-:Y:S01]  /*8e20*/  I2F.F16 R88, R16 ;  /* 0x0000001000587306 */ /* 0x0001e20000200c00 */
[----:B------:R-:W-:Y:S02]  /*8e30*/  SHF.R.U32 R17, R17, 0x1c, R25 ;  /* 0x0000001c11117819 */ /* 0x000fe40000001619 */
[----:B0-----:R-:W-:-:S05]  /*8e40*/  SHF.R.U32.HI R16, RZ, 0x2, R26 ;  /* 0x00000002ff107819 */ /* 0x001fca000001161a */
[----:B------:R-:W0:Y:S01]  /*8e50*/  I2F.F16 R89, R89 ;  /* 0x0000005900597306 */ /* 0x000e220000200c00 */
[----:B------:R-:W-:Y:S02]  /*8e60*/  LOP3.LUT R16, R16, 0x3f, RZ, 0xc0, !PT ;  /* 0x0000003f10107812 */ /* 0x000fe400078ec0ff */
[----:B------:R-:W-:Y:S02]  /*8e70*/  SHF.R.U32 R18, R18, 0x1c, R26 ;  /* 0x0000001c12127819 */ /* 0x000fe4000000161a */
[----:B------:R-:W-:-:S03]  /*8e80*/  SHF.R.U32 R19, R19, 0x1c, R27 ;  /* 0x0000001c13137819 */ /* 0x000fc6000000161b */
[----:B------:R-:W5:Y:S01]  /*8e90*/  I2F.F16 R43, R43 ;  /* 0x0000002b002b7306 */ /* 0x000f620000200c00 */
[----:B------:R-:W-:Y:S02]  /*8ea0*/  IADD3 R16, R16, -0x20, RZ ;  /* 0xffffffe010107810 */ /* 0x000fe40007ffe0ff */
[----:B---3--:R-:W-:Y:S02]  /*8eb0*/  PRMT R85, R85, 0x5410, R2 ;  /* 0x0000541055557816 */ /* 0x008fe40000000002 */
[----:B------:R-:W-:Y:S02]  /*8ec0*/  SHF.R.U32.HI R2, RZ, 0x2, R27 ;  /* 0x00000002ff027819 */ /* 0x000fe4000001161b */
[----:B------:R-:W-:Y:S01]  /*8ed0*/  LOP3.LUT R17, R17, 0x3f, RZ, 0xc0, !PT ;  /* 0x0000003f11117812 */ /* 0x000fe200078ec0ff */
[----:B------:R-:W3:Y:S01]  /*8ee0*/  I2F.F16 R58, R58 ;  /* 0x0000003a003a7306 */ /* 0x000ee20000200c00 */
[----:B------:R-:W-:Y:S02]  /*8ef0*/  LOP3.LUT R18, R18, 0x3f, RZ, 0xc0, !PT ;  /* 0x0000003f12127812 */ /* 0x000fe400078ec0ff */
[----:B------:R-:W-:-:S02]  /*8f00*/  LOP3.LUT R19, R19, 0x3f, RZ, 0xc0, !PT ;  /* 0x0000003f13137812 */ /* 0x000fc400078ec0ff */
[----:B----4-:R-:W-:-:S03]  /*8f10*/  PRMT R28, R15, 0x5410, R28 ;  /* 0x000054100f1c7816 */ /* 0x010fc6000000001c */
[----:B------:R-:W4:Y:S01]  /*8f20*/  I2F.F16 R30, R30 ;  /* 0x0000001e001e7306 */ /* 0x000f220000200c00 */
[----:B------:R-:W-:Y:S02]  /*8f30*/  LEA.HI R80, R24, 0xffffffe0, RZ, 0x6 ;  /* 0xffffffe018507811 */ /* 0x000fe400078f30ff */
[----:B------:R-:W-:Y:S02]  /*8f40*/  SHF.R.U32.HI R15, RZ, 0xe, R24 ;  /* 0x0000000eff0f7819 */ /* 0x000fe40000011618 */
[----:B------:R-:W-:-:S03]  /*8f50*/  LOP3.LUT R2, R2, 0x3f, RZ, 0xc0, !PT ;  /* 0x0000003f02027812 */ /* 0x000fc600078ec0ff */
[----:B------:R1:W-:Y:S01]  /*8f60*/  I2F.F16 R47, R16 ;  /* 0x00000010002f7306 */ /* 0x0003e20000200c00 */
[----:B------:R-:W-:Y:S02]  /*8f70*/  IADD3 R17, R17, -0x20, RZ ;  /* 0xffffffe011117810 */ /* 0x000fe40007ffe0ff */
[----:B------:R-:W-:Y:S02]  /*8f80*/  IADD3 R18, R18, -0x20, RZ ;  /* 0xffffffe012127810 */ /* 0x000fe40007ffe0ff */
[----:B------:R-:W-:Y:S02]  /*8f90*/  IADD3 R19, R19, -0x20, RZ ;  /* 0xffffffe013137810 */ /* 0x000fe40007ffe0ff */
[--C-:B-1----:R-:W-:Y:S01]  /*8fa0*/  SHF.R.U32.HI R16, RZ, 0x8, R24.reuse ;  /* 0x00000008ff107819 */ /* 0x102fe20000011618 */
[----:B------:R-:W1:Y:S01]  /*8fb0*/  I2F.F16 R46, R46 ;  /* 0x0000002e002e7306 */ /* 0x000e620000200c00 */
[----:B------:R-:W-:Y:S02]  /*8fc0*/  SHF.R.U32.HI R24, RZ, 0x14, R24 ;  /* 0x00000014ff187819 */ /* 0x000fe40000011618 */
[----:B------:R-:W-:-:S02]  /*8fd0*/  PRMT R98, R98, 0x5410, R63 ;  /* 0x0000541062627816 */ /* 0x000fc4000000003f */
[----:B------:R-:W-:-:S03]  /*8fe0*/  IADD3 R63, R2, -0x20, RZ ;  /* 0xffffffe0023f7810 */ /* 0x000fc60007ffe0ff */
[----:B------:R-:W-:Y:S01]  /*8ff0*/  I2F.F16 R41, R41 ;  /* 0x0000002900297306 */ /* 0x000fe20000200c00 */
[----:B------:R-:W-:Y:S02]  /*9000*/  LOP3.LUT R24, R24, 0x3f, RZ, 0xc0, !PT ;  /* 0x0000003f18187812 */ /* 0x000fe400078ec0ff */
[----:B------:R-:W-:-:S05]  /*9010*/  LOP3.LUT R2, R16, 0x3f, RZ, 0xc0, !PT ;  /* 0x0000003f10027812 */ /* 0x000fca00078ec0ff */
[----:B------:R-:W2:Y:S01]  /*9020*/  I2F.F16 R32, R32 ;  /* 0x0000002000207306 */ /* 0x000ea20000200c00 */
[----:B0-----:R-:W-:Y:S02]  /*9030*/  PRMT R89, R89, 0x5410, R42 ;  /* 0x0000541059597816 */ /* 0x001fe4000000002a */
[----:B-----5:R-:W-:Y:S02]  /*9040*/  PRMT R43, R43, 0x5410, R40 ;  /* 0x000054102b2b7816 */ /* 0x020fe40000000028 */
[----:B------:R-:W-:-:S03]  /*9050*/  IADD3 R24, R24, -0x20, RZ ;  /* 0xffffffe018187810 */ /* 0x000fc60007ffe0ff */
[----:B------:R-:W0:Y:S01]  /*9060*/  I2F.F16 R48, R48 ;  /* 0x0000003000307306 */ /* 0x000e220000200c00 */
[----:B------:R-:W-:Y:S02]  /*9070*/  IADD3 R2, R2, -0x20, RZ ;  /* 0xffffffe002027810 */ /* 0x000fe40007ffe0ff */
[----:B------:R-:W-:-:S05]  /*9080*/  @!P0 IADD3 R112, R34, R115, RZ ;  /* 0x0000007322708210 */ /* 0x000fca0007ffe0ff */
[----:B------:R-:W-:Y:S01]  /*9090*/  I2F.F16 R86, R17 ;  /* 0x0000001100567306 */ /* 0x000fe20000200c00 */
[----:B---3--:R-:W-:-:S07]  /*90a0*/  PRMT R34, R65, 0x5410, R58 ;  /* 0x0000541041227816 */ /* 0x008fce000000003a */
[----:B------:R-:W-:Y:S01]  /*90b0*/  I2F.F16 R84, R18 ;  /* 0x0000001200547306 */ /* 0x000fe20000200c00 */
[----:B----4-:R-:W-:-:S07]  /*90c0*/  PRMT R30, R30, 0x5410, R49 ;  /* 0x000054101e1e7816 */ /* 0x010fce0000000031 */
[----:B------:R3:W-:Y:S01]  /*90d0*/  I2F.F16 R82, R19 ;  /* 0x0000001300527306 */ /* 0x0007e20000200c00 */
[----:B------:R-:W-:-:S07]  /*90e0*/  HFMA2.MMA R49, R89, R20, RZ ;  /* 0x0000001459317235 */ /* 0x000fce00000000ff */
[----:B------:R-:W4:Y:S01]  /*90f0*/  I2F.F16 R96, R96 ;  /* 0x0000006000607306 */ /* 0x000f220000200c00 */
[----:B---3--:R-:W3:Y:S01]  /*9100*/  LDS.128 R16, [UR5] ;  /* 0x00000005ff107984 */ /* 0x008ee20008000c00 */
[----:B-1----:R-:W-:-:S06]  /*9110*/  PRMT R29, R29, 0x5410, R46 ;  /* 0x000054101d1d7816 */ /* 0x002fcc000000002e */
[----:B------:R-:W-:Y:S01]  /*9120*/  I2F.F16 R33, R33 ;  /* 0x0000002100217306 */ /* 0x000fe20000200c00 */
[----:B--2---:R-:W-:-:S07]  /*9130*/  PRMT R41, R41, 0x5410, R32 ;  /* 0x0000541029297816 */ /* 0x004fce0000000020 */
[----:B------:R-:W1:Y:S01]  /*9140*/  I2F.F16 R44, R44 ;  /* 0x0000002c002c7306 */ /* 0x000e620000200c00 */
[----:B------:R-:W-:-:S07]  /*9150*/  SHF.R.U32.HI R46, RZ, 0xe, R25 ;  /* 0x0000000eff2e7819 */ /* 0x000fce0000011619 */
[----:B------:R2:W-:Y:S01]  /*9160*/  I2F.F16 R65, R24 ;  /* 0x0000001800417306 */ /* 0x0005e20000200c00 */
[----:B0-----:R-:W-:-:S07]  /*9170*/  PRMT R31, R31, 0x5410, R48 ;  /* 0x000054101f1f7816 */ /* 0x001fce0000000030 */
[----:B------:R0:W-:Y:S01]  /*9180*/  I2F.F16 R81, R2 ;  /* 0x0000000200517306 */ /* 0x0001e20000200c00 */
[----:B--2---:R-:W-:-:S07]  /*9190*/  HFMA2.MMA R24, R43, R20, RZ ;  /* 0x000000142b187235 */ /* 0x004fce00000000ff */
[----:B------:R-:W2:Y:S01]  /*91a0*/  I2F.F16 R59, R59 ;  /* 0x0000003b003b7306 */ /* 0x000ea20000200c00 */
[----:B0-----:R-:W-:Y:S01]  /*91b0*/  SHF.R.U32.HI R2, RZ, 0x8, R25 ;  /* 0x00000008ff027819 */ /* 0x001fe20000011619 */
[----:B------:R-:W-:-:S03]  /*91c0*/  HFMA2 R48, R85, R20, RZ.H0_H0 ;  /* 0x0000001455307231 */ /* 0x000fc600000400ff */
[----:B------:R-:W-:-:S03]  /*91d0*/  LOP3.LUT R2, R2, 0x3f, RZ, 0xc0, !PT ;  /* 0x0000003f02027812 */ /* 0x000fc600078ec0ff */
[----:B------:R-:W-:Y:S01]  /*91e0*/  I2F.F16 R56, R56 ;  /* 0x0000003800387306 */ /* 0x000fe20000200c00 */
[----:B------:R-:W-:Y:S01]  /*91f0*/  LOP3.LUT R46, R46, 0x3f, RZ, 0xc0, !PT ;  /* 0x0000003f2e2e7812 */ /* 0x000fe200078ec0ff */
[-C--:B------:R-:W-:Y:S01]  /*9200*/  HFMA2.MMA R49, R98, R21.reuse, R49 ;  /* 0x0000001562317235 */ /* 0x080fe20000000031 */
[----:B------:R-:W-:Y:S01]  /*9210*/  PRMT R35, R35, 0x5410, R50 ;  /* 0x0000541023237816 */ /* 0x000fe20000000032 */
[----:B------:R-:W-:-:S04]  /*9220*/  HFMA2.MMA R24, R30, R21, R24 ;  /* 0x000000151e187235 */ /* 0x000fc80000000018 */
[----:B------:R-:W0:Y:S01]  /*9230*/  I2F.F16 R51, R51 ;  /* 0x0000003300337306 */ /* 0x000e220000200c00 */
[----:B------:R-:W-:Y:S01]  /*9240*/  IADD3 R2, R2, -0x20, RZ ;  /* 0xffffffe002027810 */ /* 0x000fe20007ffe0ff */
[----:B------:R-:W-:Y:S01]  /*9250*/  HFMA2 R20, R41, R20, RZ.H0_H0 ;  /* 0x0000001429147231 */ /* 0x000fe200000400ff */
[----:B----4-:R-:W-:Y:S02]  /*9260*/  PRMT R96, R96, 0x5410, R73 ;  /* 0x0000541060607816 */ /* 0x010fe40000000049 */
[----:B------:R-:W-:Y:S02]  /*9270*/  SHF.R.U32.HI R50, RZ, 0x8, R27 ;  /* 0x00000008ff327819 */ /* 0x000fe4000001161b */
[----:B------:R-:W-:Y:S02]  /*9280*/  LEA.HI R78, R25, 0xffffffe0, RZ, 0x6 ;  /* 0xffffffe0194e7811 */ /* 0x000fe400078f30ff */
[----:B------:R-:W-:Y:S01]  /*9290*/  PRMT R61, R61, 0x5410, R38 ;  /* 0x000054103d3d7816 */ /* 0x000fe20000000026 */
[----:B------:R4:W-:Y:S01]  /*92a0*/  I2F.F16 R79, R2 ;  /* 0x00000002004f7306 */ /* 0x0009e20000200c00 */
[----:B-1----:R-:W-:-:S02]  /*92b0*/  PRMT R33, R33, 0x5410, R44 ;  /* 0x0000541021217816 */ /* 0x002fc4000000002c */
[----:B------:R-:W-:Y:S02]  /*92c0*/  SHF.R.U32.HI R25, RZ, 0x14, R25 ;  /* 0x00000014ff197819 */ /* 0x000fe40000011619 */
[----:B------:R-:W-:Y:S01]  /*92d0*/  IADD3 R38, R46, -0x20, RZ ;  /* 0xffffffe02e267810 */ /* 0x000fe20007ffe0ff */
[-C--:B------:R-:W-:Y:S01]  /*92e0*/  HFMA2 R46, R28, R21.reuse, R20 ;  /* 0x000000151c2e7231 */ /* 0x080fe20000000014 */
[----:B------:R-:W-:Y:S01]  /*92f0*/  SHF.R.U32.HI R20, RZ, 0xe, R27 ;  /* 0x0000000eff147819 */ /* 0x000fe2000001161b */
[----:B------:R-:W-:Y:S01]  /*9300*/  HFMA2 R48, R96, R21, R48 ;  /* 0x0000001560307231 */ /* 0x000fe20000000030 */
[----:B----4-:R-:W-:Y:S01]  /*9310*/  LOP3.LUT R2, R50, 0x3f, RZ, 0xc0, !PT ;  /* 0x0000003f32027812 */ /* 0x010fe200078ec0ff */
[-C--:B------:R-:W-:Y:S01]  /*9320*/  HFMA2.MMA R21, R35, R22.reuse, R49 ;  /* 0x0000001623157235 */ /* 0x080fe20000000031 */
[----:B--2---:R-:W-:Y:S01]  /*9330*/  PRMT R59, R60, 0x5410, R59 ;  /* 0x000054103c3b7816 */ /* 0x004fe2000000003b */
[----:B------:R-:W-:Y:S01]  /*9340*/  HFMA2.MMA R24, R29, R22, R24 ;  /* 0x000000161d187235 */ /* 0x000fe20000000018 */
[----:B------:R-:W-:Y:S01]  /*9350*/  LOP3.LUT R25, R25, 0x3f, RZ, 0xc0, !PT ;  /* 0x0000003f19197812 */ /* 0x000fe200078ec0ff */
[-C--:B------:R-:W-:Y:S01]  /*9360*/  HFMA2 R60, R33, R22.reuse, R46 ;  /* 0x00000016213c7231 */ /* 0x080fe2000000002e */
[----:B------:R-:W-:Y:S01]  /*9370*/  IADD3 R46, R2, -0x20, RZ ;  /* 0xffffffe0022e7810 */ /* 0x000fe20007ffe0ff */
[----:B------:R-:W-:Y:S01]  /*9380*/  HFMA2 R48, R31, R22, R48 ;  /* 0x000000161f307231 */ /* 0x000fe20000000030 */
[----:B------:R-:W-:-:S02]  /*9390*/  PRMT R42, R57, 0x5410, R68 ;  /* 0x00005410392a7816 */ /* 0x000fc40000000044 */
[----:B------:R-:W-:Y:S02]  /*93a0*/  LOP3.LUT R2, R20, 0x3f, RZ, 0xc0, !PT ;  /* 0x0000003f14027812 */ /* 0x000fe400078ec0ff */
[----:B------:R-:W-:Y:S02]  /*93b0*/  PRMT R40, R66, 0x5410, R69 ;  /* 0x0000541042287816 */ /* 0x000fe40000000045 */
[----:B0-----:R-:W-:Y:S02]  /*93c0*/  PRMT R32, R56, 0x5410, R51 ;  /* 0x0000541038207816 */ /* 0x001fe40000000033 */
[----:B------:R-:W-:Y:S02]  /*93d0*/  IADD3 R25, R25, -0x20, RZ ;  /* 0xffffffe019197810 */ /* 0x000fe40007ffe0ff */
[--C-:B------:R-:W-:Y:S02]  /*93e0*/  SHF.R.U32.HI R22, RZ, 0x8, R26.reuse ;  /* 0x00000008ff167819 */ /* 0x100fe4000001161a */
[----:B------:R-:W-:Y:S01]  /*93f0*/  SHF.R.U32.HI R20, RZ, 0xe, R26 ;  /* 0x0000000eff147819 */ /* 0x000fe2000001161a */
[-C--:B------:R-:W-:Y:S01]  /*9400*/  HFMA2.MMA R58, R34, R23.reuse, R24 ;  /* 0x00000017223a7235 */ /* 0x080fe20000000018 */
[----:B------:R-:W-:Y:S01]  /*9410*/  PRMT R57, R67, 0x5410, R72 ;  /* 0x0000541043397816 */ /* 0x000fe20000000048 */
[----:B------:R-:W-:Y:S01]  /*9420*/  HFMA2.MMA R56, R42, R23, R21 ;  /* 0x000000172a387235 */ /* 0x000fe20000000015 */
[----:B------:R0:W-:Y:S01]  /*9430*/  I2F.F16 R67, R25 ;  /* 0x0000001900437306 */ /* 0x0001e20000200c00 */
[----:B------:R-:W-:Y:S01]  /*9440*/  IADD3 R69, R2, -0x20, RZ ;  /* 0xffffffe002457810 */ /* 0x000fe20007ffe0ff */
[-C--:B------:R-:W-:Y:S01]  /*9450*/  HFMA2 R2, R40, R23.reuse, R48 ;  /* 0x0000001728027231 */ /* 0x080fe20000000030 */
[----:B------:R-:W-:Y:S01]  /*9460*/  LOP3.LUT R24, R22, 0x3f, RZ, 0xc0, !PT ;  /* 0x0000003f16187812 */ /* 0x000fe200078ec0ff */
[----:B------:R-:W-:Y:S01]  /*9470*/  HFMA2 R60, R32, R23, R60 ;  /* 0x00000017203c7231 */ /* 0x000fe2000000003c */
[----:B0-----:R-:W-:-:S02]  /*9480*/  LOP3.LUT R25, R20, 0x3f, RZ, 0xc0, !PT ;  /* 0x0000003f14197812 */ /* 0x001fc400078ec0ff */
[----:B------:R-:W0:Y:S01]  /*9490*/  LDS.128 R20, [UR5+0x10] ;  /* 0x00001005ff147984 */ /* 0x000e220008000c00 */
[-C--:B---3--:R-:W-:Y:S02]  /*94a0*/  HFMA2.MMA R49, R89, R16.reuse, RZ ;  /* 0x0000001059317235 */ /* 0x088fe400000000ff */
[----:B------:R-:W-:Y:S01]  /*94b0*/  HFMA2.MMA R50, R43, R16, RZ ;  /* 0x000000102b327235 */ /* 0x000fe200000000ff */
[----:B------:R-:W-:Y:S02]  /*94c0*/  LOP3.LUT R15, R15, 0x3f, RZ, 0xc0, !PT ;  /* 0x0000003f0f0f7812 */ /* 0x000fe400078ec0ff */
[----:B------:R-:W-:-:S03]  /*94d0*/  LEA.HI R62, R26, 0xffffffe0, RZ, 0x6 ;  /* 0xffffffe01a3e7811 */ /* 0x000fc600078f30ff */
[-C--:B------:R-:W-:Y:S01]  /*94e0*/  HFMA2.MMA R49, R98, R17.reuse, R49 ;  /* 0x0000001162317235 */ /* 0x080fe20000000031 */
[----:B------:R-:W-:Y:S01]  /*94f0*/  IADD3 R24, R24, -0x20, RZ ;  /* 0xffffffe018187810 */ /* 0x000fe20007ffe0ff */
[-C--:B------:R-:W-:Y:S01]  /*9500*/  HFMA2 R48, R85, R16.reuse, RZ.H0_H0 ;  /* 0x0000001055307231 */ /* 0x080fe200000400ff */
[----:B------:R-:W-:Y:S02]  /*9510*/  IADD3 R15, R15, -0x20, RZ ;  /* 0xffffffe00f0f7810 */ /* 0x000fe40007ffe0ff */
[----:B------:R-:W-:Y:S01]  /*9520*/  SHF.R.U32.HI R26, RZ, 0x14, R26 ;  /* 0x00000014ff1a7819 */ /* 0x000fe2000001161a */
[----:B------:R-:W-:Y:S01]  /*9530*/  HFMA2.MMA R50, R30, R17, R50 ;  /* 0x000000111e327235 */ /* 0x000fe20000000032 */
[----:B------:R1:W-:Y:S01]  /*9540*/  I2F.F16 R77, R24 ;  /* 0x00000018004d7306 */ /* 0x0003e20000200c00 */
[----:B------:R-:W-:Y:S01]  /*9550*/  HFMA2 R16, R41, R16, RZ.H0_H0 ;  /* 0x0000001029107231 */ /* 0x000fe200000400ff */
[----:B------:R-:W-:Y:S01]  /*9560*/  LEA.HI R64, R27, 0xffffffe0, RZ, 0x6 ;  /* 0xffffffe01b407811 */ /* 0x000fe200078f30ff */
[----:B------:R-:W-:Y:S01]  /*9570*/  HFMA2 R48, R96, R17, R48 ;  /* 0x0000001160307231 */ /* 0x000fe20000000030 */
[----:B------:R-:W-:-:S02]  /*9580*/  LOP3.LUT R26, R26, 0x3f, RZ, 0xc0, !PT ;  /* 0x0000003f1a1a7812 */ /* 0x000fc400078ec0ff */
[----:B------:R-:W-:Y:S02]  /*9590*/  SHF.R.U32.HI R27, RZ, 0x14, R27 ;  /* 0x00000014ff1b7819 */ /* 0x000fe4000001161b */
[----:B------:R2:W3:Y:S01]  /*95a0*/  I2F.F16 R44, R15 ;  /* 0x0000000f002c7306 */ /* 0x0004e20000200c00 */
[-C--:B-1----:R-:W-:Y:S01]  /*95b0*/  HFMA2.MMA R24, R35, R18.reuse, R49 ;  /* 0x0000001223187235 */ /* 0x082fe20000000031 */
[----:B------:R-:W-:Y:S01]  /*95c0*/  HFMA2 R51, R28, R17, R16 ;  /* 0x000000111c337231 */ /* 0x000fe20000000010 */
[----:B------:R-:W-:Y:S01]  /*95d0*/  IADD3 R17, R26, -0x20, RZ ;  /* 0xffffffe01a117810 */ /* 0x000fe20007ffe0ff */
[-C--:B------:R-:W-:Y:S01]  /*95e0*/  HFMA2 R26, R31, R18.reuse, R48 ;  /* 0x000000121f1a7231 */ /* 0x080fe20000000030 */
[----:B------:R-:W-:Y:S02]  /*95f0*/  IADD3 R25, R25, -0x20, RZ ;  /* 0xffffffe019197810 */ /* 0x000fe40007ffe0ff */
[----:B------:R-:W-:Y:S02]  /*9600*/  LOP3.LUT R27, R27, 0x3f, RZ, 0xc0, !PT ;  /* 0x0000003f1b1b7812 */ /* 0x000fe400078ec0ff */
[----:B--2---:R-:W-:Y:S01]  /*9610*/  PRMT R15, R71, 0x5410, R70 ;  /* 0x00005410470f7816 */ /* 0x004fe20000000046 */
[----:B------:R-:W-:Y:S01]  /*9620*/  HFMA2.MMA R70, R29, R18, R50 ;  /* 0x000000121d467235 */ /* 0x000fe20000000032 */
[----:B------:R-:W-:Y:S01]  /*9630*/  HFMA2 R71, R33, R18, R51 ;  /* 0x0000001221477231 */ /* 0x000fe20000000033 */
[----:B------:R-:W-:Y:S01]  /*9640*/  HFMA2.MMA R66, R42, R19, R24 ;  /* 0x000000132a427235 */ /* 0x000fe20000000018 */
[----:B------:R1:W2:Y:S01]  /*9650*/  I2F.F16 R16, R25 ;  /* 0x0000001900107306 */ /* 0x0002a20000200c00 */
[----:B------:R-:W-:Y:S01]  /*9660*/  IADD3 R18, R27, -0x20, RZ ;  /* 0xffffffe01b127810 */ /* 0x000fe20007ffe0ff */
[----:B------:R-:W-:Y:S01]  /*9670*/  HFMA2 R68, R40, R19, R26 ;  /* 0x0000001328447231 */ /* 0x000fe2000000001a */
[----:B---3--:R-:W-:-:S02]  /*9680*/  PRMT R81, R81, 0x5410, R44 ;  /* 0x0000541051517816 */ /* 0x008fc4000000002c */
[----:B------:R-:W-:Y:S01]  /*9690*/  HFMA2.MMA R70, R34, R19, R70 ;  /* 0x0000001322467235 */ /* 0x000fe20000000046 */
[----:B-1----:R-:W1:Y:S01]  /*96a0*/  LDS.128 R24, [UR5+0x100] ;  /* 0x00010005ff187984 */ /* 0x002e620008000c00 */
[----:B0-----:R-:W-:Y:S01]  /*96b0*/  HFMA2.MMA R44, R57, R20, R66 ;  /* 0x00000014392c7235 */ /* 0x001fe20000000042 */
[----:B------:R-:W-:Y:S01]  /*96c0*/  PRMT R88, R88, 0x5410, R39 ;  /* 0x0000541058587816 */ /* 0x000fe20000000027 */
[----:B------:R-:W0:Y:S01]  /*96d0*/  I2F.F16 R80, R80 ;  /* 0x0000005000507306 */ /* 0x000e220000200c00 */
[----:B------:R-:W-:-:S03]  /*96e0*/  IMAD.WIDE R90, R111, 0x4, R90 ;  /* 0x000000046f5a7825 */ /* 0x000fc600078e025a */
[----:B------:R-:W-:Y:S01]  /*96f0*/  HFMA2.MMA R70, R59, R20, R70 ;  /* 0x000000143b467235 */ /* 0x000fe20000000046 */
[----:B------:R-:W-:Y:S01]  /*9700*/  PRMT R84, R84, 0x5410, R47 ;  /* 0x0000541054547816 */ /* 0x000fe2000000002f */
[----:B------:R-:W-:Y:S01]  /*9710*/  HFMA2 R71, R32, R19, R71 ;  /* 0x0000001320477231 */ /* 0x000fe20000000047 */
[-C--:B------:R-:W-:Y:S01]  /*9720*/  HFMA2.MMA R44, R88, R21.reuse, R44 ;  /* 0x00000015582c7235 */ /* 0x080fe2000000002c */
[----:B------:R3:W4:Y:S01]  /*9730*/  LDG.E.128.CONSTANT R48, desc[UR8][R90.64] ;  /* 0x000000085a307981 */ /* 0x000722000c1e9d00 */
[----:B------:R-:W-:Y:S01]  /*9740*/  I2F.F16 R62, R62 ;  /* 0x0000003e003e7306 */ /* 0x000fe20000200c00 */
[----:B------:R-:W-:Y:S02]  /*9750*/  HFMA2 R68, R15, R20, R68 ;  /* 0x000000140f447231 */ /* 0x000fe40000000044 */
[----:B------:R-:W-:-:S05]  /*9760*/  HFMA2.MMA R70, R84, R21, R70 ;  /* 0x0000001554467235 */ /* 0x000fca0000000046 */
[----:B------:R-:W5:Y:S01]  /*9770*/  I2F.F16 R63, R63 ;  /* 0x0000003f003f7306 */ /* 0x000f620000200c00 */
[----:B------:R-:W-:-:S07]  /*9780*/  HFMA2 R71, R61, R20, R71 ;  /* 0x000000143d477231 */ /* 0x000fce0000000047 */
[----:B------:R-:W3:Y:S01]  /*9790*/  I2F.F16 R17, R17 ;  /* 0x0000001100117306 */ /* 0x000ee20000200c00 */
[----:B--2---:R-:W-:Y:S01]  /*97a0*/  PRMT R77, R77, 0x5410, R16 ;  /* 0x000054104d4d7816 */ /* 0x004fe20000000010 */
[----:B------:R-:W-:-:S06]  /*97b0*/  HFMA2.MMA R20, R81, R22, R44 ;  /* 0x0000001651147235 */ /* 0x000fcc000000002c */
[----:B------:R-:W-:Y:S01]  /*97c0*/  I2F.F16 R64, R64 ;  /* 0x0000004000407306 */ /* 0x000fe20000200c00 */
[----:B0-----:R-:W-:-:S07]  /*97d0*/  PRMT R80, R65, 0x5410, R80 ;  /* 0x0000541041507816 */ /* 0x001fce0000000050 */
[----:B------:R-:W0:Y:S08]  /*97e0*/  I2F.F16 R19, R18 ;  /* 0x0000001200137306 */ /* 0x000e300000200c00 */
[----:B------:R-:W2:Y:S08]  /*97f0*/  I2F.F16 R38, R38 ;  /* 0x0000002600267306 */ /* 0x000eb00000200c00 */
[----:B------:R-:W-:Y:S08]  /*9800*/  I2F.F16 R46, R46 ;  /* 0x0000002e002e7306 */ /* 0x000ff00000200c00 */
[----:B------:R-:W1:Y:S01]  /*9810*/  I2F.F16 R69, R69 ;  /* 0x0000004500457306 */ /* 0x000e620000200c00 */
[----:B------:R-:W-:-:S07]  /*9820*/  HFMA2.MMA R70, R77, R22, R70 ;  /* 0x000000164d467235 */ /* 0x000fce0000000046 */
[----:B------:R-:W1:Y:S01]  /*9830*/  I2F.F16 R78, R78 ;  /* 0x0000004e004e7306 */ /* 0x000e620000200c00 */
[----:B------:R-:W-:Y:S01]  /*9840*/  PRMT R86, R86, 0x5410, R45 ;  /* 0x0000541056567816 */ /* 0x000fe2000000002d */
[-C--:B------:R-:W-:Y:S01]  /*9850*/  HFMA2.MMA R20, R80, R23.reuse, R20 ;  /* 0x0000001750147235 */ /* 0x080fe20000000014 */
[----:B-----5:R-:W-:Y:S02]  /*9860*/  PRMT R82, R82, 0x5410, R63 ;  /* 0x0000541052527816 */ /* 0x020fe4000000003f */
[----:B---3--:R-:W-:Y:S02]  /*9870*/  PRMT R62, R17, 0x5410, R62 ;  /* 0x00005410113e7816 */ /* 0x008fe4000000003e */
[----:B0-----:R-:W-:Y:S01]  /*9880*/  PRMT R64, R19, 0x5410, R64 ;  /* 0x0000541013407816 */ /* 0x001fe20000000040 */
[-C--:B------:R-:W-:Y:S01]  /*9890*/  HFMA2 R68, R86, R21.reuse, R68 ;  /* 0x0000001556447231 */ /* 0x080fe20000000044 */
[----:B--2---:R-:W-:Y:S01]  /*98a0*/  PRMT R79, R79, 0x5410, R38 ;  /* 0x000054104f4f7816 */ /* 0x004fe20000000026 */
[----:B------:R-:W0:Y:S01]  /*98b0*/  LDS.128 R16, [UR5+0x110] ;  /* 0x00011005ff107984 */ /* 0x000e220008000c00 */
[----:B-1----:R-:W-:Y:S01]  /*98c0*/  PRMT R63, R46, 0x5410, R69 ;  /* 0x000054102e3f7816 */ /* 0x002fe20000000045 */
[----:B------:R-:W-:Y:S01]  /*98d0*/  HFMA2 R71, R82, R21, R71 ;  /* 0x0000001552477231 */ /* 0x000fe20000000047 */
[----:B------:R-:W-:Y:S01]  /*98e0*/  HFMA2.MMA R70, R62, R23, R70 ;  /* 0x000000173e467235 */ /* 0x000fe20000000046 */
[-C--:B------:R-:W-:Y:S01]  /*98f0*/  HFMA2 R39, R79, R22.reuse, R68 ;  /* 0x000000164f277231 */ /* 0x080fe20000000044 */
[----:B------:R-:W-:Y:S01]  /*9900*/  PRMT R78, R67, 0x5410, R78 ;  /* 0x00005410434e7816 */ /* 0x000fe2000000004e */
[----:B------:R-:W-:-:S02]  /*9910*/  HFMA2 R71, R63, R22, R71 ;  /* 0x000000163f477231 */ /* 0x000fc40000000047 */
[----:B------:R-:W-:Y:S01]  /*9920*/  HADD2 R69, R20.H0_H0, R20.H1_H1 ;  /* 0x3000001414457230 */ /* 0x000fe20000000800 */
[-C--:B------:R-:W-:Y:S01]  /*9930*/  HFMA2.MMA R20, R89, R24.reuse, RZ ;  /* 0x0000001859147235 */ /* 0x080fe200000000ff */
[-C--:B------:R-:W-:Y:S02]  /*9940*/  HFMA2 R39, R78, R23.reuse, R39 ;  /* 0x000000174e277231 */ /* 0x080fe40000000027 */
[----:B------:R-:W-:Y:S02]  /*9950*/  HFMA2 R23, R64, R23, R71 ;  /* 0x0000001740177231 */ /* 0x000fe40000000047 */
[----:B------:R-:W-:Y:S01]  /*9960*/  HADD2 R72, R70.H0_H0, R70.H1_H1 ;  /* 0x3000004646487230 */ /* 0x000fe20000000800 */
[----:B------:R-:W-:Y:S01]  /*9970*/  HFMA2.MMA R22, R43, R24, RZ ;  /* 0x000000182b167235 */ /* 0x000fe200000000ff */
[----:B------:R-:W-:Y:S02]  /*9980*/  HADD2 R70, R23.H0_H0, R23.H1_H1 ;  /* 0x3000001717467230 */ /* 0x000fe40000000800 */
[----:B------:R-:W-:-:S02]  /*9990*/  HFMA2 R21, R85, R24, RZ.H0_H0 ;  /* 0x0000001855157231 */ /* 0x000fc400000400ff */
[----:B------:R-:W-:Y:S01]  /*99a0*/  HFMA2 R23, R41, R24, RZ.H0_H0 ;  /* 0x0000001829177231 */ /* 0x000fe200000400ff */
[----:B------:R-:W-:Y:S01]  /*99b0*/  HFMA2.MMA R24, R98, R25, R20 ;  /* 0x0000001962187235 */ /* 0x000fe20000000014 */
[----:B------:R-:W-:Y:S01]  /*99c0*/  @!P0 PRMT R105, R37, 0x7610, R105 ;  /* 0x0000761025698816 */ /* 0x000fe20000000069 */
[----:B------:R-:W-:-:S06]  /*99d0*/  IMAD.WIDE R90, R111, 0x4, R90 ;  /* 0x000000046f5a7825 */ /* 0x000fcc00078e025a */
[----:B------:R-:W-:Y:S01]  /*99e0*/  HFMA2.MMA R24, R35, R26, R24 ;  /* 0x0000001a23187235 */ /* 0x000fe20000000018 */
[----:B------:R-:W-:Y:S01]  /*99f0*/  @!P0 PRMT R105, R105, 0x7610, R37 ;  /* 0x0000761069698816 */ /* 0x000fe20000000025 */
[----:B------:R-:W-:Y:S01]  /*9a00*/  HFMA2.MMA R37, R30, R25, R22 ;  /* 0x000000191e257235 */ /* 0x000fe20000000016 */
[----:B------:R-:W-:Y:S01]  /*9a10*/  @!P0 PRMT R110, R36, 0x7610, R110 ;  /* 0x00007610246e8816 */ /* 0x000fe2000000006e */
[----:B------:R-:W2:Y:S04]  /*9a20*/  LDG.E.128.CONSTANT R44, desc[UR8][R90.64] ;  /* 0x000000085a2c7981 */ /* 0x000ea8000c1e9d00 */
[----:B------:R-:W-:Y:S01]  /*9a30*/  HFMA2.MMA R24, R42, R27, R24 ;  /* 0x0000001b2a187235 */ /* 0x000fe20000000018 */
[----:B------:R-:W-:Y:S01]  /*9a40*/  @!P0 PRMT R110, R110, 0x7610, R36 ;  /* 0x000076106e6e8816 */ /* 0x000fe20000000024 */
[-C--:B------:R-:W-:Y:S01]  /*9a50*/  HFMA2 R36, R96, R25.reuse, R21 ;  /* 0x0000001960247231 */ /* 0x080fe20000000015 */
[----:B------:R-:W-:Y:S01]  /*9a60*/  HFMA2.MMA R37, R29, R26, R37 ;  /* 0x0000001a1d257235 */ /* 0x000fe20000000025 */
[----:B------:R-:W-:-:S02]  /*9a70*/  HFMA2 R25, R28, R25, R23 ;  /* 0x000000191c197231 */ /* 0x000fc40000000017 */
[----:B------:R-:W1:Y:S02]  /*9a80*/  LDS.128 R20, [UR5+0x180] ;  /* 0x00018005ff147984 */ /* 0x000e640008000c00 */
[----:B0-----:R-:W-:Y:S01]  /*9a90*/  HFMA2.MMA R24, R57, R16, R24 ;  /* 0x0000001039187235 */ /* 0x001fe20000000018 */
[-C--:B------:R-:W-:Y:S02]  /*9aa0*/  HFMA2 R36, R31, R26.reuse, R36 ;  /* 0x0000001a1f247231 */ /* 0x080fe40000000024 */
[----:B------:R-:W-:Y:S01]  /*9ab0*/  HFMA2.MMA R37, R34, R27, R37 ;  /* 0x0000001b22257235 */ /* 0x000fe20000000025 */
[----:B------:R-:W-:-:S04]  /*9ac0*/  HFMA2 R25, R33, R26, R25 ;  /* 0x0000001a21197231 */ /* 0x000fc80000000019 */
[----:B------:R-:W-:Y:S01]  /*9ad0*/  HFMA2.MMA R24, R88, R17, R24 ;  /* 0x0000001158187235 */ /* 0x000fe20000000018 */
        /* <DEDUP_REMOVED lines=9> */
[----:B------:R-:W-:Y:S02]  /*9b70*/  HFMA2 R25, R82, R17, R25 ;  /* 0x0000001152197231 */ /* 0x000fe40000000019 */
[----:B------:R-:W-:Y:S01]  /*9b80*/  HADD2 R71, R39.H0_H0, R39.H1_H1 ;  /* 0x3000002727477230 */ /* 0x000fe20000000800 */
[----:B------:R-:W-:Y:S01]  /*9b90*/  HFMA2.MMA R37, R77, R18, R37 ;  /* 0x000000124d257235 */ /* 0x000fe20000000025 */
[-C--:B------:R-:W-:Y:S02]  /*9ba0*/  HFMA2 R39, R79, R18.reuse, R36 ;  /* 0x000000124f277231 */ /* 0x080fe40000000024 */
[----:B------:R-:W-:Y:S02]  /*9bb0*/  HFMA2 R18, R63, R18, R25 ;  /* 0x000000123f127231 */ /* 0x000fe40000000019 */
[----:B------:R-:W0:Y:S01]  /*9bc0*/  LDS.128 R24, [UR5+0x190] ;  /* 0x00019005ff187984 */ /* 0x000e220008000c00 */
[----:B------:R-:W-:Y:S01]  /*9bd0*/  HADD2 R65, R16.H0_H0, R16.H1_H1 ;  /* 0x3000001010417230 */ /* 0x000fe20000000800 */
[----:B------:R-:W-:Y:S01]  /*9be0*/  LOP3.LUT R16, R52, 0x3f, RZ, 0xc0, !PT ;  /* 0x0000003f34107812 */ /* 0x000fe200078ec0ff */
[----:B------:R-:W-:Y:S01]  /*9bf0*/  HFMA2 R18, R64, R19, R18 ;  /* 0x0000001340127231 */ /* 0x000fe20000000012 */
[----:B------:R-:W-:-:S02]  /*9c00*/  LOP3.LUT R17, R53, 0x3f, RZ, 0xc0, !PT ;  /* 0x0000003f35117812 */ /* 0x000fc400078ec0ff */
[----:B------:R-:W-:Y:S01]  /*9c10*/  IADD3 R97, R16, -0x20, RZ ;  /* 0xffffffe010617810 */ /* 0x000fe20007ffe0ff */
[----:B------:R-:W-:Y:S01]  /*9c20*/  HADD2 R68, R18.H0_H0, R18.H1_H1 ;  /* 0x3000001212447230 */ /* 0x000fe20000000800 */
[-C--:B-1----:R-:W-:Y:S01]  /*9c30*/  HFMA2.MMA R16, R89, R20.reuse, RZ ;  /* 0x0000001459107235 */ /* 0x082fe200000000ff */
[----:B------:R-:W-:Y:S01]  /*9c40*/  IADD3 R101, R17, -0x20, RZ ;  /* 0xffffffe011657810 */ /* 0x000fe20007ffe0ff */
[----:B------:R-:W-:Y:S01]  /*9c50*/  HFMA2.MMA R18, R43, R20, RZ ;  /* 0x000000142b127235 */ /* 0x000fe200000000ff */
[----:B------:R-:W-:-:S04]  /*9c60*/  LOP3.LUT R17, R55, 0x3f, RZ, 0xc0, !PT ;  /* 0x0000003f37117812 */ /* 0x000fc800078ec0ff */
[----:B------:R-:W-:Y:S01]  /*9c70*/  IADD3 R100, R17, -0x20, RZ ;  /* 0xffffffe011647810 */ /* 0x000fe20007ffe0ff */
[-C--:B------:R-:W-:Y:S01]  /*9c80*/  HFMA2 R17, R85, R20.reuse, RZ.H0_H0 ;  /* 0x0000001455117231 */ /* 0x080fe200000400ff */
[-C--:B------:R-:W-:Y:S02]  /*9c90*/  HFMA2.MMA R16, R98, R21.reuse, R16 ;  /* 0x0000001562107235 */ /* 0x080fe40000000010 */
[----:B------:R-:W-:Y:S01]  /*9ca0*/  HFMA2.MMA R18, R30, R21, R18 ;  /* 0x000000151e127235 */ /* 0x000fe20000000012 */
[----:B------:R-:W-:Y:S02]  /*9cb0*/  HFMA2 R20, R41, R20, RZ.H0_H0 ;  /* 0x0000001429147231 */ /* 0x000fe400000400ff */
[----:B------:R-:W-:Y:S01]  /*9cc0*/  HFMA2 R17, R96, R21, R17 ;  /* 0x0000001560117231 */ /* 0x000fe20000000011 */
[----:B------:R-:W-:Y:S01]  /*9cd0*/  HFMA2.MMA R37, R62, R19, R37 ;  /* 0x000000133e257235 */ /* 0x000fe20000000025 */
[----:B------:R-:W-:Y:S02]  /*9ce0*/  HFMA2 R39, R78, R19, R39 ;  /* 0x000000134e277231 */ /* 0x000fe40000000027 */
[----:B------:R-:W-:Y:S01]  /*9cf0*/  HFMA2 R19, R28, R21, R20 ;  /* 0x000000151c137231 */ /* 0x000fe20000000014 */
[-C--:B------:R-:W-:Y:S01]  /*9d00*/  HFMA2.MMA R21, R35, R22.reuse, R16 ;  /* 0x0000001623157235 */ /* 0x080fe20000000010 */
[-C--:B------:R-:W-:Y:S01]  /*9d10*/  HFMA2 R20, R31, R22.reuse, R17 ;  /* 0x000000161f147231 */ /* 0x080fe20000000011 */
[----:B------:R-:W-:Y:S01]  /*9d20*/  HFMA2.MMA R17, R29, R22, R18 ;  /* 0x000000161d117235 */ /* 0x000fe20000000012 */
[----:B------:R-:W-:Y:S01]  /*9d30*/  HFMA2 R16, R33, R22, R19 ;  /* 0x0000001621107231 */ /* 0x000fe20000000013 */
[----:B------:R-:W-:-:S04]  /*9d40*/  SHF.R.U32.HI R18, RZ, 0x6, R55 ;  /* 0x00000006ff127819 */ /* 0x000fc80000011637 */
[-C--:B------:R-:W-:Y:S02]  /*9d50*/  HFMA2.MMA R21, R42, R23.reuse, R21 ;  /* 0x000000172a157235 */ /* 0x080fe40000000015 */
[----:B------:R-:W-:Y:S01]  /*9d60*/  HFMA2.MMA R17, R34, R23, R17 ;  /* 0x0000001722117235 */ /* 0x000fe20000000011 */
[-C--:B------:R-:W-:Y:S01]  /*9d70*/  HFMA2 R20, R40, R23.reuse, R20 ;  /* 0x0000001728147231 */ /* 0x080fe20000000014 */
[----:B------:R-:W-:Y:S01]  /*9d80*/  LOP3.LUT R18, R18, 0x3f, RZ, 0xc0, !PT ;  /* 0x0000003f12127812 */ /* 0x000fe200078ec0ff */
[----:B------:R-:W-:Y:S02]  /*9d90*/  HFMA2 R16, R32, R23, R16 ;  /* 0x0000001720107231 */ /* 0x000fe40000000010 */
[-C--:B0-----:R-:W-:Y:S01]  /*9da0*/  HFMA2 R20, R15, R24.reuse, R20 ;  /* 0x000000180f147231 */ /* 0x081fe20000000014 */
[-C--:B------:R-:W-:Y:S01]  /*9db0*/  HFMA2.MMA R21, R57, R24.reuse, R21 ;  /* 0x0000001839157235 */ /* 0x080fe20000000015 */
[----:B------:R-:W-:Y:S01]  /*9dc0*/  IADD3 R109, R18, -0x20, RZ ;  /* 0xffffffe0126d7810 */ /* 0x000fe20007ffe0ff */
[----:B------:R-:W-:Y:S01]  /*9dd0*/  HFMA2.MMA R22, R59, R24, R17 ;  /* 0x000000183b167235 */ /* 0x000fe20000000011 */
[----:B------:R-:W-:-:S02]  /*9de0*/  HFMA2 R24, R61, R24, R16 ;  /* 0x000000183d187231 */ /* 0x000fc40000000010 */
[----:B------:R-:W0:Y:S03]  /*9df0*/  LDS.128 R16, [UR5+0x200] ;  /* 0x00020005ff107984 */ /* 0x000e260008000c00 */
[-C--:B------:R-:W-:Y:S02]  /*9e00*/  HFMA2.MMA R21, R88, R25.reuse, R21 ;  /* 0x0000001958157235 */ /* 0x080fe40000000015 */
[----:B------:R-:W-:Y:S01]  /*9e10*/  HFMA2.MMA R22, R84, R25, R22 ;  /* 0x0000001954167235 */ /* 0x000fe20000000016 */
[-C--:B------:R-:W-:Y:S02]  /*9e20*/  HFMA2 R24, R82, R25.reuse, R24 ;  /* 0x0000001952187231 */ /* 0x080fe40000000018 */
[----:B------:R-:W-:Y:S01]  /*9e30*/  HFMA2 R20, R86, R25, R20 ;  /* 0x0000001956147231 */ /* 0x000fe20000000014 */
[----:B------:R-:W-:Y:S02]  /*9e40*/  SHF.R.U32.HI R36, RZ, 0x6, R53 ;  /* 0x00000006ff247819 */ /* 0x000fe40000011635 */
[----:B------:R-:W-:-:S02]  /*9e50*/  HFMA2.MMA R21, R81, R26, R21 ;  /* 0x0000001a51157235 */ /* 0x000fc40000000015 */
[----:B------:R-:W-:Y:S01]  /*9e60*/  HFMA2.MMA R22, R77, R26, R22 ;  /* 0x0000001a4d167235 */ /* 0x000fe20000000016 */
[----:B------:R-:W-:Y:S01]  /*9e70*/  HADD2 R67, R37.H0_H0, R37.H1_H1 ;  /* 0x3000002525437230 */ /* 0x000fe20000000800 */
[----:B------:R-:W-:Y:S01]  /*9e80*/  LOP3.LUT R37, R54, 0x3f, RZ, 0xc0, !PT ;  /* 0x0000003f36257812 */ /* 0x000fe200078ec0ff */
[----:B------:R-:W-:Y:S02]  /*9e90*/  HADD2 R66, R39.H0_H0, R39.H1_H1 ;  /* 0x3000002727427230 */ /* 0x000fe40000000800 */
[-C--:B------:R-:W-:Y:S02]  /*9ea0*/  HFMA2 R24, R63, R26.reuse, R24 ;  /* 0x0000001a3f187231 */ /* 0x080fe40000000018 */
[----:B------:R-:W-:Y:S01]  /*9eb0*/  HFMA2 R39, R79, R26, R20 ;  /* 0x0000001a4f277231 */ /* 0x000fe20000000014 */
[----:B------:R-:W-:Y:S01]  /*9ec0*/  LOP3.LUT R36, R36, 0x3f, RZ, 0xc0, !PT ;  /* 0x0000003f24247812 */ /* 0x000fe200078ec0ff */
[-C--:B------:R-:W-:Y:S01]  /*9ed0*/  HFMA2.MMA R21, R80, R27.reuse, R21 ;  /* 0x0000001b50157235 */ /* 0x080fe20000000015 */
[----:B------:R-:W-:Y:S01]  /*9ee0*/  IADD3 R37, R37, -0x20, RZ ;  /* 0xffffffe025257810 */ /* 0x000fe20007ffe0ff */
[-C--:B------:R-:W-:Y:S01]  /*9ef0*/  HFMA2 R39, R78, R27.reuse, R39 ;  /* 0x0000001b4e277231 */ /* 0x080fe20000000027 */
[----:B------:R-:W-:Y:S01]  /*9f00*/  HFMA2.MMA R22, R62, R27, R22 ;  /* 0x0000001b3e167235 */ /* 0x000fe20000000016 */
[----:B------:R-:W-:Y:S01]  /*9f10*/  HFMA2 R76, R64, R27, R24 ;  /* 0x0000001b404c7231 */ /* 0x000fe20000000018 */
[----:B------:R-:W-:Y:S01]  /*9f20*/  IADD3 R106, R36, -0x20, RZ ;  /* 0xffffffe0246a7810 */ /* 0x000fe20007ffe0ff */
[----:B------:R-:W1:Y:S01]  /*9f30*/  LDS.128 R24, [UR5+0x280] ;  /* 0x00028005ff187984 */ /* 0x000e620008000c00 */
[----:B------:R3:W-:Y:S01]  /*9f40*/  I2F.F16 R99, R37 ;  /* 0x0000002500637306 */ /* 0x0007e20000200c00 */
[----:B------:R-:W-:-:S02]  /*9f50*/  SHF.R.U32.HI R36, RZ, 0xc, R52 ;  /* 0x0000000cff247819 */ /* 0x000fc40000011634 */
[----:B------:R-:W-:Y:S02]  /*9f60*/  SHF.R.U32.HI R20, RZ, 0xc, R53 ;  /* 0x0000000cff147819 */ /* 0x000fe40000011635 */
[----:B------:R-:W-:Y:S02]  /*9f70*/  LOP3.LUT R36, R36, 0x3f, RZ, 0xc0, !PT ;  /* 0x0000003f24247812 */ /* 0x000fe400078ec0ff */
[----:B---3--:R-:W-:Y:S02]  /*9f80*/  SHF.R.U32.HI R37, RZ, 0x12, R52 ;  /* 0x00000012ff257819 */ /* 0x008fe40000011634 */
[----:B------:R-:W-:Y:S02]  /*9f90*/  LOP3.LUT R20, R20, 0x3f, RZ, 0xc0, !PT ;  /* 0x0000003f14147812 */ /* 0x000fe400078ec0ff */
[----:B------:R-:W-:Y:S01]  /*9fa0*/  LOP3.LUT R37, R37, 0x3f, RZ, 0xc0, !PT ;  /* 0x0000003f25257812 */ /* 0x000fe200078ec0ff */
[----:B------:R-:W-:Y:S01]  /*9fb0*/  HADD2 R75, R22.H0_H0, R22.H1_H1 ;  /* 0x30000016164b7230 */ /* 0x000fe20000000800 */
[----:B------:R-:W-:-:S02]  /*9fc0*/  IADD3 R36, R36, -0x20, RZ ;  /* 0xffffffe024247810 */ /* 0x000fc40007ffe0ff */
[----:B------:R-:W-:Y:S02]  /*9fd0*/  IADD3 R107, R20, -0x20, RZ ;  /* 0xffffffe0146b7810 */ /* 0x000fe40007ffe0ff */
[----:B------:R-:W-:Y:S02]  /*9fe0*/  IADD3 R37, R37, -0x20, RZ ;  /* 0xffffffe025257810 */ /* 0x000fe40007ffe0ff */
[--C-:B------:R-:W-:Y:S02]  /*9ff0*/  SHF.R.U32.HI R20, RZ, 0x6, R54.reuse ;  /* 0x00000006ff147819 */ /* 0x100fe40000011636 */
[----:B------:R-:W-:Y:S01]  /*a000*/  SHF.R.U32.HI R22, RZ, 0xc, R54 ;  /* 0x0000000cff167819 */ /* 0x000fe20000011636 */
[----:B------:R3:W-:Y:S01]  /*a010*/  I2F.F16 R103, R36 ;  /* 0x0000002400677306 */ /* 0x0007e20000200c00 */
[----:B------:R-:W-:Y:S01]  /*a020*/  SHF.R.U32.HI R23, RZ, 0x6, R52 ;  /* 0x00000006ff177819 */ /* 0x000fe20000011634 */
[----:B------:R-:W-:Y:S01]  /*a030*/  HADD2 R73, R21.H0_H0, R21.H1_H1 ;  /* 0x3000001515497230 */ /* 0x000fe20000000800 */
[----:B------:R-:W-:-:S02]  /*a040*/  SHF.R.U32.HI R21, RZ, 0x12, R53 ;  /* 0x00000012ff157819 */ /* 0x000fc40000011635 */
[----:B------:R-:W-:-:S03]  /*a050*/  LOP3.LUT R23, R23, 0x3f, RZ, 0xc0, !PT ;  /* 0x0000003f17177812 */ /* 0x000fc600078ec0ff */
[----:B------:R5:W-:Y:S01]  /*a060*/  I2F.F16 R108, R37 ;  /* 0x00000025006c7306 */ /* 0x000be20000200c00 */
[----:B---3--:R-:W-:Y:S01]  /*a070*/  LOP3.LUT R36, R20, 0x3f, RZ, 0xc0, !PT ;  /* 0x0000003f14247812 */ /* 0x008fe200078ec0ff */
[-C--:B0-----:R-:W-:Y:S01]  /*a080*/  HFMA2.MMA R20, R89, R16.reuse, RZ ;  /* 0x0000001059147235 */ /* 0x081fe200000000ff */
[----:B------:R-:W-:Y:S02]  /*a090*/  LOP3.LUT R21, R21, 0x3f, RZ, 0xc0, !PT ;  /* 0x0000003f15157812 */ /* 0x000fe400078ec0ff */
[----:B-----5:R-:W-:Y:S01]  /*a0a0*/  LOP3.LUT R37, R22, 0x3f, RZ, 0xc0, !PT ;  /* 0x0000003f16257812 */ /* 0x020fe200078ec0ff */
[----:B------:R-:W-:Y:S01]  /*a0b0*/  HFMA2.MMA R22, R43, R16, RZ ;  /* 0x000000102b167235 */ /* 0x000fe200000000ff */
[----:B------:R-:W-:-:S03]  /*a0c0*/  IADD3 R23, R23, -0x20, RZ ;  /* 0xffffffe017177810 */ /* 0x000fc60007ffe0ff */
[-C--:B------:R-:W-:Y:S01]  /*a0d0*/  HFMA2.MMA R20, R98, R17.reuse, R20 ;  /* 0x0000001162147235 */ /* 0x080fe20000000014 */
[----:B------:R-:W-:Y:S01]  /*a0e0*/  IADD3 R104, R21, -0x20, RZ ;  /* 0xffffffe015687810 */ /* 0x000fe20007ffe0ff */
[-C--:B------:R-:W-:Y:S01]  /*a0f0*/  HFMA2 R21, R85, R16.reuse, RZ.H0_H0 ;  /* 0x0000001055157231 */ /* 0x080fe200000400ff */
[----:B------:R0:W-:Y:S01]  /*a100*/  I2F.F16 R102, R23 ;  /* 0x0000001700667306 */ /* 0x0001e20000200c00 */
[----:B------:R-:W-:Y:S01]  /*a110*/  HFMA2.MMA R22, R30, R17, R22 ;  /* 0x000000111e167235 */ /* 0x000fe20000000016 */
[----:B------:R-:W-:Y:S01]  /*a120*/  IADD3 R36, R36, -0x20, RZ ;  /* 0xffffffe024247810 */ /* 0x000fe20007ffe0ff */
[----:B0-----:R-:W-:Y:S01]  /*a130*/  HFMA2 R23, R41, R16, RZ.H0_H0 ;  /* 0x0000001029177231 */ /* 0x001fe200000400ff */
[----:B------:R-:W-:Y:S01]  /*a140*/  SHF.R.U32.HI R38, RZ, 0x12, R54 ;  /* 0x00000012ff267819 */ /* 0x000fe20000011636 */
[-C--:B------:R-:W-:Y:S02]  /*a150*/  HFMA2 R16, R96, R17.reuse, R21 ;  /* 0x0000001160107231 */ /* 0x080fe40000000015 */
[----:B------:R-:W-:Y:S01]  /*a160*/  HFMA2 R23, R28, R17, R23 ;  /* 0x000000111c177231 */ /* 0x000fe20000000017 */
[-C--:B------:R-:W-:Y:S01]  /*a170*/  HFMA2.MMA R21, R35, R18.reuse, R20 ;  /* 0x0000001223157235 */ /* 0x080fe20000000014 */
[-C--:B------:R-:W-:Y:S01]  /*a180*/  HFMA2 R20, R31, R18.reuse, R16 ;  /* 0x000000121f147231 */ /* 0x080fe20000000010 */
[----:B------:R-:W-:Y:S01]  /*a190*/  HFMA2.MMA R17, R29, R18, R22 ;  /* 0x000000121d117235 */ /* 0x000fe20000000016 */
[----:B------:R-:W-:Y:S01]  /*a1a0*/  HFMA2 R16, R33, R18, R23 ;  /* 0x0000001221107231 */ /* 0x000fe20000000017 */
[----:B------:R0:W-:Y:S01]  /*a1b0*/  I2F.F16 R122, R36 ;  /* 0x00000024007a7306 */ /* 0x0001e20000200c00 */
[----:B------:R-:W-:Y:S01]  /*a1c0*/  HADD2 R74, R39.H0_H0, R39.H1_H1 ;  /* 0x30000027274a7230 */ /* 0x000fe20000000800 */
[----:B------:R-:W-:-:S02]  /*a1d0*/  IADD3 R117, R37, -0x20, RZ ;  /* 0xffffffe025757810 */ /* 0x000fc40007ffe0ff */
[----:B------:R-:W-:Y:S01]  /*a1e0*/  LOP3.LUT R18, R38, 0x3f, RZ, 0xc0, !PT ;  /* 0x0000003f26127812 */ /* 0x000fe200078ec0ff */
[-C--:B-1----:R-:W-:Y:S01]  /*a1f0*/  HFMA2.MMA R89, R89, R24.reuse, RZ ;  /* 0x0000001859597235 */ /* 0x082fe200000000ff */
[----:B0-----:R-:W0:Y:S01]  /*a200*/  LDS.128 R36, [UR5+0xa0] ;  /* 0x0000a005ff247984 */ /* 0x001e220008000c00 */
[----:B------:R-:W-:Y:S01]  /*a210*/  HFMA2.MMA R43, R43, R24, RZ ;  /* 0x000000182b2b7235 */ /* 0x000fe200000000ff */
[-C--:B------:R-:W-:Y:S01]  /*a220*/  HFMA2 R92, R40, R19.reuse, R20 ;  /* 0x00000013285c7231 */ /* 0x080fe20000000014 */
[-C--:B------:R-:W-:Y:S01]  /*a230*/  HFMA2.MMA R87, R34, R19.reuse, R17 ;  /* 0x0000001322577235 */ /* 0x080fe20000000011 */
[--C-:B------:R-:W-:Y:S01]  /*a240*/  SHF.R.U32.HI R17, RZ, 0xc, R55.reuse ;  /* 0x0000000cff117819 */ /* 0x100fe20000011637 */
[----:B------:R-:W-:Y:S02]  /*a250*/  HFMA2.MMA R83, R42, R19, R21 ;  /* 0x000000132a537235 */ /* 0x000fe40000000015 */
[----:B------:R-:W1:Y:S01]  /*a260*/  LDS.128 R20, [UR5+0x120] ;  /* 0x00012005ff147984 */ /* 0x000e620008000c00 */
[----:B------:R-:W-:Y:S01]  /*a270*/  HFMA2 R94, R32, R19, R16 ;  /* 0x00000013205e7231 */ /* 0x000fe20000000010 */
[----:B------:R-:W-:Y:S01]  /*a280*/  SHF.R.U32.HI R16, RZ, 0x12, R55 ;  /* 0x00000012ff107819 */ /* 0x000fe20000011637 */
[-C--:B------:R-:W-:Y:S01]  /*a290*/  HFMA2 R85, R85, R24.reuse, RZ.H0_H0 ;  /* 0x0000001855557231 */ /* 0x080fe200000400ff */
[----:B------:R-:W-:Y:S01]  /*a2a0*/  LOP3.LUT R17, R17, 0x3f, RZ, 0xc0, !PT ;  /* 0x0000003f11117812 */ /* 0x000fe200078ec0ff */
[----:B------:R-:W-:Y:S01]  /*a2b0*/  HFMA2 R24, R41, R24, RZ.H0_H0 ;  /* 0x0000001829187231 */ /* 0x000fe200000400ff */
[----:B------:R-:W-:-:S02]  /*a2c0*/  HFMA2.MMA R41, R98, R25, R89 ;  /* 0x0000001962297235 */ /* 0x000fc40000000059 */
[----:B------:R-:W-:Y:S01]  /*a2d0*/  HFMA2.MMA R43, R30, R25, R43 ;  /* 0x000000191e2b7235 */ /* 0x000fe2000000002b */
[----:B------:R-:W-:Y:S02]  /*a2e0*/  LOP3.LUT R89, R16, 0x3f, RZ, 0xc0, !PT ;  /* 0x0000003f10597812 */ /* 0x000fe400078ec0ff */
[----:B------:R-:W-:Y:S02]  /*a2f0*/  IADD3 R124, R18, -0x20, RZ ;  /* 0xffffffe0127c7810 */ /* 0x000fe40007ffe0ff */
[----:B------:R-:W-:Y:S01]  /*a300*/  IADD3 R93, R17, -0x20, RZ ;  /* 0xffffffe0115d7810 */ /* 0x000fe20007ffe0ff */
[-C--:B------:R-:W-:Y:S01]  /*a310*/  HFMA2 R85, R96, R25.reuse, R85 ;  /* 0x0000001960557231 */ /* 0x080fe20000000055 */
[----:B------:R-:W3:Y:S01]  /*a320*/  LDS.128 R16, [UR5+0x1a0] ;  /* 0x0001a005ff107984 */ /* 0x000ee20008000c00 */
[----:B------:R-:W-:Y:S01]  /*a330*/  I2F.F16 R107, R107 ;  /* 0x0000006b006b7306 */ /* 0x000fe20000200c00 */
[----:B------:R-:W-:Y:S01]  /*a340*/  IADD3 R96, R89, -0x20, RZ ;  /* 0xffffffe059607810 */ /* 0x000fe20007ffe0ff */
[----:B------:R-:W-:Y:S01]  /*a350*/  HFMA2 R24, R28, R25, R24 ;  /* 0x000000191c187231 */ /* 0x000fe20000000018 */
[----:B------:R-:W-:-:S02]  /*a360*/  HFMA2.MMA R41, R35, R26, R41 ;  /* 0x0000001a23297235 */ /* 0x000fc40000000029 */
[----:B------:R-:W-:-:S03]  /*a370*/  HFMA2.MMA R43, R29, R26, R43 ;  /* 0x0000001a1d2b7235 */ /* 0x000fc6000000002b */
[----:B------:R-:W5:Y:S01]  /*a380*/  I2F.F16 R104, R104 ;  /* 0x0000006800687306 */ /* 0x000f620000200c00 */
[-C--:B------:R-:W-:Y:S02]  /*a390*/  HFMA2 R85, R31, R26.reuse, R85 ;  /* 0x0000001a1f557231 */ /* 0x080fe40000000055 */
[----:B------:R-:W-:Y:S01]  /*a3a0*/  HFMA2 R24, R33, R26, R24 ;  /* 0x0000001a21187231 */ /* 0x000fe20000000018 */
[----:B------:R-:W4:Y:S04]  /*a3b0*/  LDS.128 R28, [UR5+0x20] ;  /* 0x00002005ff1c7984 */ /* 0x000f280008000c00 */
[----:B------:R-:W0:Y:S01]  /*a3c0*/  I2F.F16 R97, R97 ;  /* 0x0000006100617306 */ /* 0x000e220000200c00 */
[----:B------:R-:W-:Y:S01]  /*a3d0*/  HFMA2.MMA R89, R42, R27, R41 ;  /* 0x0000001b2a597235 */ /* 0x000fe20000000029 */
[----:B------:R-:W-:-:S06]  /*a3e0*/  HFMA2 R95, R32, R27, R24 ;  /* 0x0000001b205f7231 */ /* 0x000fcc0000000018 */
[----:B------:R5:W-:Y:S08]  /*a3f0*/  I2F.F16 R98, R93 ;  /* 0x0000005d00627306 */ /* 0x000bf00000200c00 */
[----:B------:R-:W1:Y:S01]  /*a400*/  I2F.F16 R35, R96 ;  /* 0x0000006000237306 */ /* 0x000e620000200c00 */
[----:B-----5:R-:W-:Y:S01]  /*a410*/  HFMA2 R93, R40, R27, R85 ;  /* 0x0000001b285d7231 */ /* 0x020fe20000000055 */
[----:B------:R-:W-:-:S02]  /*a420*/  HFMA2.MMA R85, R34, R27, R43 ;  /* 0x0000001b22557235 */ /* 0x000fc4000000002b */
[----:B------:R-:W5:Y:S04]  /*a430*/  LDS.128 R24, [UR5+0x220] ;  /* 0x00022005ff187984 */ /* 0x000f680008000c00 */
[----:B------:R-:W-:Y:S08]  /*a440*/  I2F.F16 R101, R101 ;  /* 0x0000006500657306 */ /* 0x000ff00000200c00 */
[----:B------:R-:W3:Y:S08]  /*a450*/  I2F.F16 R106, R106 ;  /* 0x0000006a006a7306 */ /* 0x000ef00000200c00 */
[----:B------:R-:W-:Y:S08]  /*a460*/  I2F.F16 R100, R100 ;  /* 0x0000006400647306 */ /* 0x000ff00000200c00 */
[----:B------:R-:W4:Y:S01]  /*a470*/  I2F.F16 R109, R109 ;  /* 0x0000006d006d7306 */ /* 0x000f220000200c00 */
[----:B------:R-:W-:-:S07]  /*a480*/  PRMT R40, R107, 0x5410, R104 ;  /* 0x000054106b287816 */ /* 0x000fce0000000068 */
[----:B------:R-:W-:Y:S01]  /*a490*/  I2F.F16 R117, R117 ;  /* 0x0000007500757306 */ /* 0x000fe20000200c00 */
[----:B0-----:R-:W-:-:S07]  /*a4a0*/  PRMT R43, R97, 0x5410, R102 ;  /* 0x00005410612b7816 */ /* 0x001fce0000000066 */
[----:B------:R-:W0:Y:S01]  /*a4b0*/  I2F.F16 R124, R124 ;  /* 0x0000007c007c7306 */ /* 0x000e220000200c00 */
[----:B------:R-:W-:Y:S02]  /*a4c0*/  PRMT R107, R99, 0x5410, R122 ;  /* 0x00005410636b7816 */ /* 0x000fe4000000007a */
[----:B-1----:R-:W-:Y:S02]  /*a4d0*/  PRMT R42, R98, 0x5410, R35 ;  /* 0x00005410622a7816 */ /* 0x002fe40000000023 */
[----:B------:R-:W1:Y:S01]  /*a4e0*/  LDS.128 R32, [UR5+0x2a0] ;  /* 0x0002a005ff207984 */ /* 0x000e620008000c00 */
[----:B---3--:R-:W-:Y:S01]  /*a4f0*/  PRMT R41, R101, 0x5410, R106 ;  /* 0x0000541065297816 */ /* 0x008fe2000000006a */
[-C--:B------:R-:W-:Y:S01]  /*a500*/  HFMA2.MMA R97, R43, R36.reuse, RZ ;  /* 0x000000242b617235 */ /* 0x080fe200000000ff */
[----:B----4-:R-:W-:Y:S01]  /*a510*/  PRMT R109, R100, 0x5410, R109 ;  /* 0x00005410646d7816 */ /* 0x010fe2000000006d */
[C---:B------:R-:W-:Y:S01]  /*a520*/  HFMA2.MMA R98, R107.reuse, R36, RZ ;  /* 0x000000246b627235 */ /* 0x040fe200000000ff */
[----:B------:R-:W-:Y:S01]  /*a530*/  PRMT R108, R103, 0x5410, R108 ;  /* 0x00005410676c7816 */ /* 0x000fe2000000006c */
[-C--:B------:R-:W-:Y:S01]  /*a540*/  HFMA2 R96, R41, R36.reuse, RZ.H0_H0 ;  /* 0x0000002429607231 */ /* 0x080fe200000400ff */
[----:B0-----:R-:W-:Y:S01]  /*a550*/  PRMT R124, R117, 0x5410, R124 ;  /* 0x00005410757c7816 */ /* 0x001fe2000000007c */
[----:B------:R-:W-:Y:S01]  /*a560*/  HFMA2 R99, R109, R36, RZ.H0_H0 ;  /* 0x000000246d637231 */ /* 0x000fe200000400ff */
[----:B------:R-:W-:Y:S01]  /*a570*/  HFMA2.MMA R100, R107, R20, RZ ;  /* 0x000000146b647235 */ /* 0x000fe200000000ff */
[----:B------:R-:W-:Y:S01]  /*a580*/  HFMA2 R96, R40, R37, R96 ;  /* 0x0000002528607231 */ /* 0x000fe20000000060 */
[----:B------:R-:W-:-:S02]  /*a590*/  HFMA2.MMA R97, R108, R37, R97 ;  /* 0x000000256c617235 */ /* 0x000fc40000000061 */
[----:B------:R-:W-:Y:S01]  /*a5a0*/  HFMA2.MMA R36, R124, R37, R98 ;  /* 0x000000257c247235 */ /* 0x000fe20000000062 */
[----:B------:R-:W-:Y:S01]  /*a5b0*/  HFMA2 R37, R42, R37, R99 ;  /* 0x000000252a257231 */ /* 0x000fe20000000063 */
[----:B------:R-:W-:Y:S01]  /*a5c0*/  HFMA2.MMA R99, R43, R20, RZ ;  /* 0x000000142b637235 */ /* 0x000fe200000000ff */
[-C--:B------:R-:W-:Y:S02]  /*a5d0*/  HFMA2 R98, R41, R20.reuse, RZ.H0_H0 ;  /* 0x0000001429627231 */ /* 0x080fe400000400ff */
[----:B------:R-:W-:Y:S01]  /*a5e0*/  HFMA2 R101, R109, R20, RZ.H0_H0 ;  /* 0x000000146d657231 */ /* 0x000fe200000400ff */
[----:B------:R-:W-:Y:S02]  /*a5f0*/  HFMA2.MMA R20, R124, R21, R100 ;  /* 0x000000157c147235 */ /* 0x000fe40000000064 */
[-C--:B------:R-:W-:Y:S02]  /*a600*/  HFMA2.MMA R100, R43, R16.reuse, RZ ;  /* 0x000000102b647235 */ /* 0x080fe400000000ff */
[----:B------:R-:W-:Y:S01]  /*a610*/  HFMA2.MMA R102, R107, R16, RZ ;  /* 0x000000106b667235 */ /* 0x000fe200000000ff */
[-C--:B------:R-:W-:Y:S01]  /*a620*/  HFMA2 R98, R40, R21.reuse, R98 ;  /* 0x0000001528627231 */ /* 0x080fe20000000062 */
[----:B------:R-:W-:Y:S01]  /*a630*/  HFMA2.MMA R99, R108, R21, R99 ;  /* 0x000000156c637235 */ /* 0x000fe20000000063 */
[----:B------:R-:W-:-:S02]  /*a640*/  HFMA2 R21, R42, R21, R101 ;  /* 0x000000152a157231 */ /* 0x000fc40000000065 */
[-C--:B------:R-:W-:Y:S02]  /*a650*/  HFMA2 R101, R41, R16.reuse, RZ.H0_H0 ;  /* 0x0000001029657231 */ /* 0x080fe400000400ff */
[----:B------:R-:W-:Y:S01]  /*a660*/  HFMA2 R103, R109, R16, RZ.H0_H0 ;  /* 0x000000106d677231 */ /* 0x000fe200000400ff */
[-C--:B------:R-:W-:Y:S01]  /*a670*/  HFMA2.MMA R100, R108, R17.reuse, R100 ;  /* 0x000000116c647235 */ /* 0x080fe20000000064 */
[-C--:B------:R-:W-:Y:S01]  /*a680*/  HFMA2 R101, R40, R17.reuse, R101 ;  /* 0x0000001128657231 */ /* 0x080fe20000000065 */
[----:B------:R-:W-:Y:S01]  /*a690*/  HFMA2.MMA R16, R124, R17, R102 ;  /* 0x000000117c107235 */ /* 0x000fe20000000066 */
[----:B------:R-:W-:Y:S01]  /*a6a0*/  HFMA2 R17, R42, R17, R103 ;  /* 0x000000112a117231 */ /* 0x000fe20000000067 */
[-C--:B------:R-:W-:Y:S02]  /*a6b0*/  HFMA2.MMA R102, R41, R28.reuse, RZ ;  /* 0x0000001c29667235 */ /* 0x080fe400000000ff */
[----:B------:R-:W-:Y:S01]  /*a6c0*/  HFMA2.MMA R103, R43, R28, RZ ;  /* 0x0000001c2b677235 */ /* 0x000fe200000000ff */
[-C--:B------:R-:W-:Y:S01]  /*a6d0*/  HFMA2 R104, R107, R28.reuse, RZ.H0_H0 ;  /* 0x0000001c6b687231 */ /* 0x080fe200000400ff */
[----:B-----5:R-:W-:Y:S01]  /*a6e0*/  HFMA2.MMA R117, R107, R24, RZ ;  /* 0x000000186b757235 */ /* 0x020fe200000000ff */
[----:B------:R-:W-:-:S03]  /*a6f0*/  HFMA2 R106, R109, R28, RZ.H0_H0 ;  /* 0x0000001c6d6a7231 */ /* 0x000fc600000400ff */
[-C--:B------:R-:W-:Y:S01]  /*a700*/  HFMA2.MMA R28, R40, R29.reuse, R102 ;  /* 0x0000001d281c7235 */ /* 0x080fe20000000066 */
[-C--:B------:R-:W-:Y:S01]  /*a710*/  HFMA2 R102, R124, R29.reuse, R104 ;  /* 0x0000001d7c667231 */ /* 0x080fe20000000068 */
[----:B------:R-:W-:Y:S01]  /*a720*/  HFMA2.MMA R103, R108, R29, R103 ;  /* 0x0000001d6c677235 */ /* 0x000fe20000000067 */
[----:B------:R-:W-:Y:S01]  /*a730*/  HFMA2 R29, R42, R29, R106 ;  /* 0x0000001d2a1d7231 */ /* 0x000fe2000000006a */
[----:B------:R-:W-:Y:S01]  /*a740*/  HFMA2.MMA R106, R43, R24, RZ ;  /* 0x000000182b6a7235 */ /* 0x000fe200000000ff */
[-C--:B------:R-:W-:Y:S02]  /*a750*/  HFMA2 R104, R41, R24.reuse, RZ.H0_H0 ;  /* 0x0000001829687231 */ /* 0x080fe400000400ff */
[----:B------:R-:W-:Y:S01]  /*a760*/  HFMA2 R119, R109, R24, RZ.H0_H0 ;  /* 0x000000186d777231 */ /* 0x000fe200000400ff */
[----:B------:R-:W-:Y:S02]  /*a770*/  HFMA2.MMA R24, R124, R25, R117 ;  /* 0x000000197c187235 */ /* 0x000fe40000000075 */
[-C--:B-1----:R-:W-:Y:S01]  /*a780*/  HFMA2.MMA R117, R43, R32.reuse, RZ ;  /* 0x000000202b757235 */ /* 0x082fe200000000ff */
[-C--:B------:R-:W-:Y:S01]  /*a790*/  HFMA2 R41, R41, R32.reuse, RZ.H0_H0 ;  /* 0x0000002029297231 */ /* 0x080fe200000400ff */
[----:B------:R-:W-:Y:S01]  /*a7a0*/  HFMA2.MMA R43, R107, R32, RZ ;  /* 0x000000206b2b7235 */ /* 0x000fe200000000ff */
[----:B------:R-:W-:Y:S01]  /*a7b0*/  HFMA2 R32, R109, R32, RZ.H0_H0 ;  /* 0x000000206d207231 */ /* 0x000fe200000400ff */
[----:B------:R-:W-:Y:S01]  /*a7c0*/  SHF.R.U32.HI R109, RZ, 0x18, R52 ;  /* 0x00000018ff6d7819 */ /* 0x000fe20000011634 */
[----:B------:R-:W-:Y:S01]  /*a7d0*/  HFMA2.MMA R106, R108, R25, R106 ;  /* 0x000000196c6a7235 */ /* 0x000fe2000000006a */
[----:B------:R-:W-:-:S02]  /*a7e0*/  HFMA2 R104, R40, R25, R104 ;  /* 0x0000001928687231 */ /* 0x000fc40000000068 */
[----:B------:R-:W-:Y:S01]  /*a7f0*/  HFMA2.MMA R107, R108, R33, R117 ;  /* 0x000000216c6b7235 */ /* 0x000fe20000000075 */
[----:B------:R-:W-:Y:S01]  /*a800*/  LOP3.LUT R108, R109, 0x3f, RZ, 0xc0, !PT ;  /* 0x0000003f6d6c7812 */ /* 0x000fe200078ec0ff */
[----:B------:R-:W-:Y:S01]  /*a810*/  HFMA2 R109, R40, R33, R41 ;  /* 0x00000021286d7231 */ /* 0x000fe20000000029 */
[----:B------:R-:W-:Y:S01]  /*a820*/  SHF.R.U32.HI R40, RZ, 0x18, R53 ;  /* 0x00000018ff287819 */ /* 0x000fe20000011635 */
[----:B------:R-:W-:-:S03]  /*a830*/  HFMA2 R25, R42, R25, R119 ;  /* 0x000000192a197231 */ /* 0x000fc60000000077 */
[----:B------:R-:W-:Y:S02]  /*a840*/  LOP3.LUT R40, R40, 0x3f, RZ, 0xc0, !PT ;  /* 0x0000003f28287812 */ /* 0x000fe400078ec0ff */
[----:B------:R-:W-:Y:S01]  /*a850*/  IADD3 R119, R108, -0x20, RZ ;  /* 0xffffffe06c777810 */ /* 0x000fe20007ffe0ff */
[----:B------:R-:W-:Y:S01]  /*a860*/  HFMA2.MMA R108, R124, R33, R43 ;  /* 0x000000217c6c7235 */ /* 0x000fe2000000002b */
[----:B------:R-:W-:Y:S01]  /*a870*/  HFMA2 R33, R42, R33, R32 ;  /* 0x000000212a217231 */ /* 0x000fe20000000020 */
[----:B------:R-:W-:Y:S02]  /*a880*/  IADD3 R117, R40, -0x20, RZ ;  /* 0xffffffe028757810 */ /* 0x000fe40007ffe0ff */
[----:B------:R-:W0:Y:S01]  /*a890*/  LDS.128 R40, [UR5+0x210] ;  /* 0x00021005ff287984 */ /* 0x000e220008000c00 */
[----:B------:R-:W-:Y:S02]  /*a8a0*/  SHF.R.U32.HI R121, RZ, 0x18, R55 ;  /* 0x00000018ff797819 */ /* 0x000fe40000011637 */
[----:B------:R-:W-:-:S02]  /*a8b0*/  SHF.R.U32 R52, R52, 0x1e, R48 ;  /* 0x0000001e34347819 */ /* 0x000fc40000001630 */
[----:B------:R-:W-:Y:S02]  /*a8c0*/  LOP3.LUT R121, R121, 0x3f, RZ, 0xc0, !PT ;  /* 0x0000003f79797812 */ /* 0x000fe400078ec0ff */
[----:B------:R-:W-:Y:S02]  /*a8d0*/  SHF.R.U32 R53, R53, 0x1e, R49 ;  /* 0x0000001e35357819 */ /* 0x000fe40000001631 */
[----:B------:R-:W-:Y:S02]  /*a8e0*/  IADD3 R123, R121, -0x20, RZ ;  /* 0xffffffe0797b7810 */ /* 0x000fe40007ffe0ff */
[----:B------:R-:W-:Y:S02]  /*a8f0*/  LOP3.LUT R121, R52, 0x3f, RZ, 0xc0, !PT ;  /* 0x0000003f34797812 */ /* 0x000fe400078ec0ff */
[----:B------:R-:W-:Y:S02]  /*a900*/  LOP3.LUT R53, R53, 0x3f, RZ, 0xc0, !PT ;  /* 0x0000003f35357812 */ /* 0x000fe400078ec0ff */
[----:B------:R-:W-:-:S02]  /*a910*/  IADD3 R122, R121, -0x20, RZ ;  /* 0xffffffe0797a7810 */ /* 0x000fc40007ffe0ff */
[----:B------:R-:W-:Y:S02]  /*a920*/  SHF.R.U32.HI R32, RZ, 0x18, R54 ;  /* 0x00000018ff207819 */ /* 0x000fe40000011636 */
[----:B------:R-:W-:Y:S02]  /*a930*/  SHF.R.U32 R121, R54, 0x1e, R50 ;  /* 0x0000001e36797819 */ /* 0x000fe40000001632 */
[----:B------:R-:W-:Y:S02]  /*a940*/  SHF.R.U32 R55, R55, 0x1e, R51 ;  /* 0x0000001e37377819 */ /* 0x000fe40000001633 */
[----:B------:R-:W-:Y:S02]  /*a950*/  IADD3 R54, R53, -0x20, RZ ;  /* 0xffffffe035367810 */ /* 0x000fe40007ffe0ff */
[----:B------:R-:W-:Y:S02]  /*a960*/  LOP3.LUT R32, R32, 0x3f, RZ, 0xc0, !PT ;  /* 0x0000003f20207812 */ /* 0x000fe400078ec0ff */
[----:B------:R-:W-:-:S02]  /*a970*/  LOP3.LUT R53, R121, 0x3f, RZ, 0xc0, !PT ;  /* 0x0000003f79357812 */ /* 0x000fc400078ec0ff */
[----:B------:R-:W-:Y:S02]  /*a980*/  LOP3.LUT R55, R55, 0x3f, RZ, 0xc0, !PT ;  /* 0x0000003f37377812 */ /* 0x000fe400078ec0ff */
[----:B------:R-:W-:Y:S02]  /*a990*/  IADD3 R32, R32, -0x20, RZ ;  /* 0xffffffe020207810 */ /* 0x000fe40007ffe0ff */
[----:B------:R-:W-:Y:S02]  /*a9a0*/  IADD3 R53, R53, -0x20, RZ ;  /* 0xffffffe035357810 */ /* 0x000fe40007ffe0ff */
[----:B------:R-:W-:Y:S01]  /*a9b0*/  IADD3 R121, R55, -0x20, RZ ;  /* 0xffffffe037797810 */ /* 0x000fe20007ffe0ff */
[----:B------:R-:W-:Y:S08]  /*a9c0*/  I2F.F16 R119, R119 ;  /* 0x0000007700777306 */ /* 0x000ff00000200c00 */
[----:B------:R-:W-:Y:S01]  /*a9d0*/  I2F.F16 R32, R32 ;  /* 0x0000002000207306 */ /* 0x000fe20000200c00 */
[----:B0-----:R-:W-:-:S07]  /*a9e0*/  HFMA2.MMA R55, R57, R40, R83 ;  /* 0x0000002839377235 */ /* 0x001fce0000000053 */
[----:B------:R-:W0:Y:S08]  /*a9f0*/  I2F.F16 R122, R122 ;  /* 0x0000007a007a7306 */ /* 0x000e300000200c00 */
[----:B------:R-:W1:Y:S08]  /*aa00*/  I2F.F16 R53, R53 ;  /* 0x0000003500357306 */ /* 0x000e700000200c00 */
[----:B------:R-:W-:Y:S08]  /*aa10*/  I2F.F16 R117, R117 ;  /* 0x0000007500757306 */ /* 0x000ff00000200c00 */
[----:B------:R-:W-:Y:S08]  /*aa20*/  I2F.F16 R52, R123 ;  /* 0x0000007b00347306 */ /* 0x000ff00000200c00 */
[----:B------:R-:W3:Y:S08]  /*aa30*/  I2F.F16 R54, R54 ;  /* 0x0000003600367306 */ /* 0x000ef00000200c00 */
[----:B------:R-:W4:Y:S01]  /*aa40*/  I2F.F16 R121, R121 ;  /* 0x0000007900797306 */ /* 0x000f220000200c00 */
[----:B------:R-:W-:Y:S01]  /*aa50*/  HFMA2 R83, R15, R40, R92 ;  /* 0x000000280f537231 */ /* 0x000fe2000000005c */
[----:B------:R-:W-:Y:S01]  /*aa60*/  HFMA2.MMA R92, R88, R41, R55 ;  /* 0x00000029585c7235 */ /* 0x000fe20000000037 */
[----:B0-----:R-:W-:-:S02]  /*aa70*/  PRMT R119, R119, 0x5410, R122 ;  /* 0x0000541077777816 */ /* 0x001fc4000000007a */
[----:B-1----:R-:W-:Y:S02]  /*aa80*/  PRMT R53, R32, 0x5410, R53 ;  /* 0x0000541020357816 */ /* 0x002fe40000000035 */
[----:B---3--:R-:W-:Y:S02]  /*aa90*/  PRMT R55, R117, 0x5410, R54 ;  /* 0x0000541075377816 */ /* 0x008fe40000000036 */
[-C--:B------:R-:W-:Y:S01]  /*aaa0*/  HFMA2.MMA R100, R119, R18.reuse, R100 ;  /* 0x0000001277647235 */ /* 0x080fe20000000064 */
[----:B----4-:R-:W-:Y:S02]  /*aab0*/  PRMT R52, R52, 0x5410, R121 ;  /* 0x0000541034347816 */ /* 0x010fe40000000079 */
[CC--:B------:R-:W-:Y:S01]  /*aac0*/  HFMA2 R101, R55.reuse, R18.reuse, R101 ;  /* 0x0000001237657231 */ /* 0x0c0fe20000000065 */
[----:B------:R-:W-:Y:S02]  /*aad0*/  HFMA2.MMA R16, R53, R18, R16 ;  /* 0x0000001235107235 */ /* 0x000fe40000000010 */
[C---:B------:R-:W-:Y:S01]  /*aae0*/  HFMA2 R17, R52.reuse, R18, R17 ;  /* 0x0000001234117231 */ /* 0x040fe20000000011 */
[----:B------:R-:W-:Y:S01]  /*aaf0*/  HFMA2.MMA R18, R55, R30, R28 ;  /* 0x0000001e37127235 */ /* 0x000fe2000000001c */
[----:B------:R-:W-:Y:S01]  /*ab00*/  SHF.R.U32.HI R28, RZ, 0x4, R49 ;  /* 0x00000004ff1c7819 */ /* 0x000fe20000011631 */
[-C--:B------:R-:W-:Y:S01]  /*ab10*/  HFMA2.MMA R106, R119, R26.reuse, R106 ;  /* 0x0000001a776a7235 */ /* 0x080fe2000000006a */
[-C--:B------:R-:W-:Y:S01]  /*ab20*/  HFMA2 R104, R55, R26.reuse, R104 ;  /* 0x0000001a37687231 */ /* 0x080fe20000000068 */
[----:B------:R-:W-:Y:S01]  /*ab30*/  HFMA2.MMA R24, R53, R26, R24 ;  /* 0x0000001a35187235 */ /* 0x000fe20000000018 */
[----:B------:R-:W-:Y:S01]  /*ab40*/  LOP3.LUT R28, R28, 0x3f, RZ, 0xc0, !PT ;  /* 0x0000003f1c1c7812 */ /* 0x000fe200078ec0ff */
[----:B------:R-:W-:Y:S01]  /*ab50*/  HFMA2 R25, R52, R26, R25 ;  /* 0x0000001a34197231 */ /* 0x000fe20000000019 */
[----:B--2---:R-:W-:-:S02]  /*ab60*/  LEA.HI R54, R45, 0xffffffe0, RZ, 0x6 ;  /* 0xffffffe02d367811 */ /* 0x004fc400078f30ff */
[----:B------:R-:W-:Y:S01]  /*ab70*/  SHF.R.U32.HI R26, RZ, 0xa, R49 ;  /* 0x0000000aff1a7819 */ /* 0x000fe20000011631 */
[-C--:B------:R-:W-:Y:S01]  /*ab80*/  HFMA2.MMA R99, R119, R22.reuse, R99 ;  /* 0x0000001677637235 */ /* 0x080fe20000000063 */
[----:B------:R-:W-:Y:S01]  /*ab90*/  IADD3 R128, R28, -0x20, RZ ;  /* 0xffffffe01c807810 */ /* 0x000fe20007ffe0ff */
[CC--:B------:R-:W-:Y:S01]  /*aba0*/  HFMA2 R98, R55.reuse, R22.reuse, R98 ;  /* 0x0000001637627231 */ /* 0x0c0fe20000000062 */
[C---:B------:R-:W-:Y:S01]  /*abb0*/  HFMA2.MMA R20, R53.reuse, R22, R20 ;  /* 0x0000001635147235 */ /* 0x040fe20000000014 */
[C---:B------:R-:W-:Y:S01]  /*abc0*/  HFMA2 R21, R52.reuse, R22, R21 ;  /* 0x0000001634157231 */ /* 0x040fe20000000015 */
[----:B------:R-:W-:Y:S01]  /*abd0*/  LOP3.LUT R28, R26, 0x3f, RZ, 0xc0, !PT ;  /* 0x0000003f1a1c7812 */ /* 0x000fe200078ec0ff */
[----:B------:R0:W-:Y:S01]  /*abe0*/  I2F.F16 R32, R54 ;  /* 0x0000003600207306 */ /* 0x0001e20000200c00 */
[-C--:B------:R-:W-:Y:S01]  /*abf0*/  HFMA2 R96, R55, R38.reuse, R96 ;  /* 0x0000002637607231 */ /* 0x080fe20000000060 */
[C---:B------:R-:W-:Y:S01]  /*ac00*/  HFMA2.MMA R36, R53.reuse, R38, R36 ;  /* 0x0000002635247235 */ /* 0x040fe20000000024 */
[----:B------:R-:W-:Y:S01]  /*ac10*/  HFMA2 R37, R52, R38, R37 ;  /* 0x0000002634257231 */ /* 0x000fe20000000025 */
[----:B------:R-:W-:Y:S01]  /*ac20*/  HFMA2.MMA R108, R53, R34, R108 ;  /* 0x00000022356c7235 */ /* 0x000fe2000000006c */
[----:B------:R-:W-:-:S02]  /*ac30*/  HFMA2 R102, R53, R30, R102 ;  /* 0x0000001e35667231 */ /* 0x000fc40000000066 */
[C---:B------:R-:W-:Y:S02]  /*ac40*/  HFMA2 R22, R52.reuse, R30, R29 ;  /* 0x0000001e34167231 */ /* 0x040fe4000000001d */
[-C--:B------:R-:W-:Y:S02]  /*ac50*/  HFMA2 R109, R55, R34.reuse, R109 ;  /* 0x00000022376d7231 */ /* 0x080fe4000000006d */
[----:B------:R-:W-:Y:S02]  /*ac60*/  HFMA2 R26, R52, R34, R33 ;  /* 0x00000022341a7231 */ /* 0x000fe40000000021 */
[----:B0-----:R-:W0:Y:S01]  /*ac70*/  LDS.128 R52, [UR5+0x290] ;  /* 0x00029005ff347984 */ /* 0x001e220008000c00 */
[----:B------:R-:W-:Y:S02]  /*ac80*/  HFMA2.MMA R87, R59, R40, R87 ;  /* 0x000000283b577235 */ /* 0x000fe40000000057 */
[C---:B------:R-:W-:Y:S01]  /*ac90*/  HFMA2.MMA R97, R119.reuse, R38, R97 ;  /* 0x0000002677617235 */ /* 0x040fe20000000061 */
[----:B------:R-:W-:Y:S01]  /*aca0*/  SHF.R.U32.HI R38, RZ, 0x4, R48 ;  /* 0x00000004ff267819 */ /* 0x000fe20000011630 */
[----:B------:R-:W-:-:S04]  /*acb0*/  HFMA2.MMA R107, R119, R34, R107 ;  /* 0x00000022776b7235 */ /* 0x000fc8000000006b */
[----:B------:R-:W-:Y:S01]  /*acc0*/  HFMA2.MMA R87, R84, R41, R87 ;  /* 0x0000002954577235 */ /* 0x000fe20000000057 */
[----:B------:R-:W-:Y:S01]  /*acd0*/  HFMA2 R94, R61, R40, R94 ;  /* 0x000000283d5e7231 */ /* 0x000fe2000000005e */
[----:B------:R-:W-:Y:S02]  /*ace0*/  LOP3.LUT R38, R38, 0x3f, RZ, 0xc0, !PT ;  /* 0x0000003f26267812 */ /* 0x000fe400078ec0ff */
[--C-:B------:R-:W-:Y:S01]  /*acf0*/  SHF.R.U32.HI R34, RZ, 0x4, R51.reuse ;  /* 0x00000004ff227819 */ /* 0x100fe20000011633 */
[-C--:B------:R-:W-:Y:S01]  /*ad00*/  HFMA2 R83, R86, R41.reuse, R83 ;  /* 0x0000002956537231 */ /* 0x080fe20000000053 */
[----:B------:R-:W-:Y:S01]  /*ad10*/  SHF.R.U32.HI R29, RZ, 0x4, R50 ;  /* 0x00000004ff1d7819 */ /* 0x000fe20000011632 */
[----:B------:R-:W-:Y:S01]  /*ad20*/  HFMA2 R41, R82, R41, R94 ;  /* 0x0000002952297231 */ /* 0x000fe2000000005e */
[----:B------:R-:W-:Y:S01]  /*ad30*/  IADD3 R130, R38, -0x20, RZ ;  /* 0xffffffe026827810 */ /* 0x000fe20007ffe0ff */
[----:B------:R-:W-:Y:S01]  /*ad40*/  HFMA2.MMA R103, R119, R30, R103 ;  /* 0x0000001e77677235 */ /* 0x000fe20000000067 */
[----:B------:R-:W-:Y:S01]  /*ad50*/  LOP3.LUT R34, R34, 0x3f, RZ, 0xc0, !PT ;  /* 0x0000003f22227812 */ /* 0x000fe200078ec0ff */
[-C--:B------:R-:W-:Y:S01]  /*ad60*/  HFMA2.MMA R92, R81, R42.reuse, R92 ;  /* 0x0000002a515c7235 */ /* 0x080fe2000000005c */
[----:B------:R-:W-:Y:S01]  /*ad70*/  IADD3 R119, R28, -0x20, RZ ;  /* 0xffffffe01c777810 */ /* 0x000fe20007ffe0ff */
[----:B------:R-:W-:Y:S01]  /*ad80*/  HFMA2.MMA R87, R77, R42, R87 ;  /* 0x0000002a4d577235 */ /* 0x000fe20000000057 */
[----:B------:R-:W-:-:S02]  /*ad90*/  SHF.R.U32.HI R38, RZ, 0xa, R51 ;  /* 0x0000000aff267819 */ /* 0x000fc40000011633 */
[----:B------:R-:W-:Y:S01]  /*ada0*/  LOP3.LUT R28, R29, 0x3f, RZ, 0xc0, !PT ;  /* 0x0000003f1d1c7812 */ /* 0x000fe200078ec0ff */
[-C--:B------:R-:W-:Y:S01]  /*adb0*/  HFMA2 R83, R79, R42.reuse, R83 ;  /* 0x0000002a4f537231 */ /* 0x080fe20000000053 */
[----:B------:R-:W-:Y:S01]  /*adc0*/  SHF.R.U32.HI R29, RZ, 0xa, R50 ;  /* 0x0000000aff1d7819 */ /* 0x000fe20000011632 */
[----:B------:R-:W-:Y:S01]  /*add0*/  HFMA2 R33, R63, R42, R41 ;  /* 0x0000002a3f217231 */ /* 0x000fe20000000029 */
[----:B------:R-:W-:Y:S02]  /*ade0*/  IADD3 R124, R34, -0x20, RZ ;  /* 0xffffffe0227c7810 */ /* 0x000fe40007ffe0ff */
[----:B------:R-:W-:Y:S02]  /*adf0*/  LOP3.LUT R34, R38, 0x3f, RZ, 0xc0, !PT ;  /* 0x0000003f26227812 */ /* 0x000fe400078ec0ff */
[----:B------:R-:W-:Y:S02]  /*ae00*/  SHF.R.U32.HI R41, RZ, 0x10, R48 ;  /* 0x00000010ff297819 */ /* 0x000fe40000011630 */
[----:B------:R-:W-:Y:S01]  /*ae10*/  IADD3 R125, R28, -0x20, RZ ;  /* 0xffffffe01c7d7810 */ /* 0x000fe20007ffe0ff */
[----:B------:R-:W-:Y:S01]  /*ae20*/  HFMA2.MMA R92, R80, R43, R92 ;  /* 0x0000002b505c7235 */ /* 0x000fe2000000005c */
[----:B------:R-:W-:Y:S01]  /*ae30*/  LOP3.LUT R28, R29, 0x3f, RZ, 0xc0, !PT ;  /* 0x0000003f1d1c7812 */ /* 0x000fe200078ec0ff */
[-C--:B------:R-:W-:Y:S01]  /*ae40*/  HFMA2 R29, R78, R43.reuse, R83 ;  /* 0x0000002b4e1d7231 */ /* 0x080fe20000000053 */
[----:B0-----:R-:W-:Y:S01]  /*ae50*/  HFMA2.MMA R42, R59, R52, R85 ;  /* 0x000000343b2a7235 */ /* 0x001fe20000000055 */
[----:B------:R-:W-:Y:S01]  /*ae60*/  HFMA2 R33, R64, R43, R33 ;  /* 0x0000002b40217231 */ /* 0x000fe20000000021 */
[----:B------:R-:W-:Y:S01]  /*ae70*/  HFMA2.MMA R30, R62, R43, R87 ;  /* 0x0000002b3e1e7235 */ /* 0x000fe20000000057 */
[----:B------:R-:W-:Y:S01]  /*ae80*/  IADD3 R43, R34, -0x20, RZ ;  /* 0xffffffe0222b7810 */ /* 0x000fe20007ffe0ff */
[----:B------:R-:W-:Y:S01]  /*ae90*/  HFMA2.MMA R34, R57, R52, R89 ;  /* 0x0000003439227235 */ /* 0x000fe20000000059 */
[----:B------:R-:W-:Y:S01]  /*aea0*/  LOP3.LUT R41, R41, 0x3f, RZ, 0xc0, !PT ;  /* 0x0000003f29297812 */ /* 0x000fe200078ec0ff */
[----:B------:R-:W-:-:S02]  /*aeb0*/  HFMA2 R38, R15, R52, R93 ;  /* 0x000000340f267231 */ /* 0x000fc4000000005d */
[----:B------:R-:W-:Y:S01]  /*aec0*/  HFMA2 R52, R61, R52, R95 ;  /* 0x000000343d347231 */ /* 0x000fe2000000005f */
[----:B------:R-:W-:Y:S01]  /*aed0*/  IADD3 R95, R41, -0x20, RZ ;  /* 0xffffffe0295f7810 */ /* 0x000fe20007ffe0ff */
[-C--:B------:R-:W-:Y:S01]  /*aee0*/  HFMA2.MMA R41, R84, R53.reuse, R42 ;  /* 0x0000003554297235 */ /* 0x080fe2000000002a */
[----:B------:R-:W-:Y:S01]  /*aef0*/  SHF.R.U32.HI R121, RZ, 0xa, R48 ;  /* 0x0000000aff797819 */ /* 0x000fe20000011630 */
[-C--:B------:R-:W-:Y:S01]  /*af00*/  HFMA2 R42, R82, R53.reuse, R52 ;  /* 0x00000035522a7231 */ /* 0x080fe20000000034 */
[--C-:B------:R-:W-:Y:S01]  /*af10*/  SHF.R.U32.HI R52, RZ, 0x10, R49.reuse ;  /* 0x00000010ff347819 */ /* 0x100fe20000011631 */
[----:B------:R-:W-:Y:S01]  /*af20*/  HFMA2.MMA R34, R88, R53, R34 ;  /* 0x0000003558227235 */ /* 0x000fe20000000022 */
[----:B------:R-:W-:Y:S01]  /*af30*/  LOP3.LUT R121, R121, 0x3f, RZ, 0xc0, !PT ;  /* 0x0000003f79797812 */ /* 0x000fe200078ec0ff */
[----:B------:R-:W-:Y:S01]  /*af40*/  HFMA2 R38, R86, R53, R38 ;  /* 0x0000003556267231 */ /* 0x000fe20000000026 */
[----:B------:R-:W-:Y:S02]  /*af50*/  LOP3.LUT R52, R52, 0x3f, RZ, 0xc0, !PT ;  /* 0x0000003f34347812 */ /* 0x000fe400078ec0ff */
[----:B------:R-:W-:-:S02]  /*af60*/  SHF.R.U32.HI R53, RZ, 0x16, R49 ;  /* 0x00000016ff357819 */ /* 0x000fc40000011631 */
[----:B------:R-:W-:Y:S02]  /*af70*/  IADD3 R121, R121, -0x20, RZ ;  /* 0xffffffe079797810 */ /* 0x000fe40007ffe0ff */
[----:B------:R-:W-:Y:S02]  /*af80*/  IADD3 R89, R52, -0x20, RZ ;  /* 0xffffffe034597810 */ /* 0x000fe40007ffe0ff */
[----:B------:R-:W-:Y:S02]  /*af90*/  LOP3.LUT R52, R53, 0x3f, RZ, 0xc0, !PT ;  /* 0x0000003f35347812 */ /* 0x000fe400078ec0ff */
[----:B------:R-:W-:Y:S02]  /*afa0*/  SHF.R.U32.HI R83, RZ, 0x16, R48 ;  /* 0x00000016ff537819 */ /* 0x000fe40000011630 */
[----:B------:R-:W-:Y:S01]  /*afb0*/  SHF.R.U32.HI R53, RZ, 0x10, R50 ;  /* 0x00000010ff357819 */ /* 0x000fe20000011632 */
[----:B------:R-:W-:Y:S01]  /*afc0*/  I2F.F16 R130, R130 ;  /* 0x0000008200827306 */ /* 0x000fe20000200c00 */
[----:B------:R-:W-:-:S02]  /*afd0*/  IADD3 R132, R52, -0x20, RZ ;  /* 0xffffffe034847810 */ /* 0x000fc40007ffe0ff */
[----:B------:R-:W-:Y:S02]  /*afe0*/  LOP3.LUT R83, R83, 0x3f, RZ, 0xc0, !PT ;  /* 0x0000003f53537812 */ /* 0x000fe400078ec0ff */
[----:B------:R-:W-:-:S03]  /*aff0*/  LOP3.LUT R52, R53, 0x3f, RZ, 0xc0, !PT ;  /* 0x0000003f35347812 */ /* 0x000fc600078ec0ff */
[----:B------:R-:W0:Y:S01]  /*b000*/  I2F.F16 R121, R121 ;  /* 0x0000007900797306 */ /* 0x000e220000200c00 */
[----:B------:R-:W-:Y:S02]  /*b010*/  SHF.R.U32.HI R53, RZ, 0x16, R50 ;  /* 0x00000016ff357819 */ /* 0x000fe40000011632 */
[----:B------:R-:W-:Y:S01]  /*b020*/  IADD3 R126, R28, -0x20, RZ ;  /* 0xffffffe01c7e7810 */ /* 0x000fe20007ffe0ff */
[----:B------:R-:W-:-:S04]  /*b030*/  HADD2 R28, R92.H0_H0, R92.H1_H1 ;  /* 0x3000005c5c1c7230 */ /* 0x000fc80000000800 */
[----:B------:R-:W-:Y:S01]  /*b040*/  I2F.F16 R124, R124 ;  /* 0x0000007c007c7306 */ /* 0x000fe20000200c00 */
[----:B------:R-:W-:Y:S02]  /*b050*/  IADD3 R83, R83, -0x20, RZ ;  /* 0xffffffe053537810 */ /* 0x000fe40007ffe0ff */
[----:B------:R-:W-:-:S05]  /*b060*/  IADD3 R92, R52, -0x20, RZ ;  /* 0xffffffe0345c7810 */ /* 0x000fca0007ffe0ff */
[----:B------:R-:W1:Y:S01]  /*b070*/  I2F.F16 R43, R43 ;  /* 0x0000002b002b7306 */ /* 0x000e620000200c00 */
[----:B------:R-:W-:Y:S02]  /*b080*/  LOP3.LUT R52, R53, 0x3f, RZ, 0xc0, !PT ;  /* 0x0000003f35347812 */ /* 0x000fe400078ec0ff */
[----:B------:R-:W-:Y:S01]  /*b090*/  SHF.R.U32.HI R53, RZ, 0x10, R51 ;  /* 0x00000010ff357819 */ /* 0x000fe20000011633 */
[----:B------:R-:W-:-:S04]  /*b0a0*/  HFMA2.MMA R34, R81, R54, R34 ;  /* 0x0000003651227235 */ /* 0x000fc80000000022 */
[----:B------:R2:W-:Y:S01]  /*b0b0*/  I2F.F16 R134, R83 ;  /* 0x0000005300867306 */ /* 0x0005e20000200c00 */
[----:B------:R-:W-:Y:S01]  /*b0c0*/  HFMA2.MMA R41, R77, R54, R41 ;  /* 0x000000364d297235 */ /* 0x000fe20000000029 */
[----:B0-----:R-:W-:Y:S01]  /*b0d0*/  PRMT R130, R130, 0x5410, R121 ;  /* 0x0000541082827816 */ /* 0x001fe20000000079 */
[-C--:B------:R-:W-:Y:S01]  /*b0e0*/  HFMA2 R38, R79, R54.reuse, R38 ;  /* 0x000000364f267231 */ /* 0x080fe20000000026 */
[----:B--2---:R-:W-:Y:S02]  /*b0f0*/  IADD3 R83, R52, -0x20, RZ ;  /* 0xffffffe034537810 */ /* 0x004fe40007ffe0ff */
[----:B------:R-:W-:Y:S02]  /*b100*/  LOP3.LUT R52, R53, 0x3f, RZ, 0xc0, !PT ;  /* 0x0000003f35347812 */ /* 0x000fe400078ec0ff */
[----:B------:R-:W-:Y:S01]  /*b110*/  SHF.R.U32.HI R53, RZ, 0x16, R51 ;  /* 0x00000016ff357819 */ /* 0x000fe20000011633 */
[----:B------:R-:W-:Y:S01]  /*b120*/  I2F.F16 R89, R89 ;  /* 0x0000005900597306 */ /* 0x000fe20000200c00 */
[----:B------:R-:W-:Y:S01]  /*b130*/  HFMA2 R42, R63, R54, R42 ;  /* 0x000000363f2a7231 */ /* 0x000fe2000000002a */
[----:B------:R-:W-:-:S02]  /*b140*/  IADD3 R52, R52, -0x20, RZ ;  /* 0xffffffe034347810 */ /* 0x000fc40007ffe0ff */
[----:B------:R-:W-:Y:S02]  /*b150*/  LOP3.LUT R53, R53, 0x3f, RZ, 0xc0, !PT ;  /* 0x0000003f35357812 */ /* 0x000fe400078ec0ff */
[----:B-1----:R-:W-:Y:S02]  /*b160*/  PRMT R121, R124, 0x5410, R43 ;  /* 0x000054107c797816 */ /* 0x002fe4000000002b */
[----:B------:R-:W0:Y:S01]  /*b170*/  I2F.F16 R132, R132 ;  /* 0x0000008400847306 */ /* 0x000e220000200c00 */
[----:B------:R-:W-:Y:S01]  /*b180*/  SHF.R.U32 R43, R49, 0x1c, R45 ;  /* 0x0000001c312b7819 */ /* 0x000fe2000000162d */
[-C--:B------:R-:W-:Y:S01]  /*b190*/  HFMA2.MMA R34, R80, R55.reuse, R34 ;  /* 0x0000003750227235 */ /* 0x080fe20000000022 */
[-C--:B------:R-:W-:Y:S01]  /*b1a0*/  HFMA2 R38, R78, R55.reuse, R38 ;  /* 0x000000374e267231 */ /* 0x080fe20000000026 */
[----:B------:R-:W-:Y:S01]  /*b1b0*/  HFMA2.MMA R41, R62, R55, R41 ;  /* 0x000000373e297235 */ /* 0x000fe20000000029 */
[----:B------:R-:W-:Y:S01]  /*b1c0*/  HFMA2 R42, R64, R55, R42 ;  /* 0x00000037402a7231 */ /* 0x000fe2000000002a */
[----:B------:R-:W-:-:S02]  /*b1d0*/  IADD3 R85, R53, -0x20, RZ ;  /* 0xffffffe035557810 */ /* 0x000fc40007ffe0ff */
[----:B------:R1:W-:Y:S01]  /*b1e0*/  I2F.F16 R54, R52 ;  /* 0x0000003400367306 */ /* 0x0003e20000200c00 */
[----:B------:R-:W-:Y:S02]  /*b1f0*/  LEA.HI R40, R44, 0xffffffe0, RZ, 0x6 ;  /* 0xffffffe02c287811 */ /* 0x000fe400078f30ff */
[--C-:B------:R-:W-:Y:S02]  /*b200*/  SHF.R.U32 R48, R48, 0x1c, R44.reuse ;  /* 0x0000001c30307819 */ /* 0x100fe4000000162c */
[--C-:B------:R-:W-:Y:S02]  /*b210*/  SHF.R.U32.HI R53, RZ, 0x2, R44.reuse ;  /* 0x00000002ff357819 */ /* 0x100fe4000001162c */
[--C-:B------:R-:W-:Y:S01]  /*b220*/  SHF.R.U32.HI R55, RZ, 0xe, R44.reuse ;  /* 0x0000000eff377819 */ /* 0x100fe2000001162c */
[----:B------:R-:W-:Y:S01]  /*b230*/  I2F.F16 R125, R125 ;  /* 0x0000007d007d7306 */ /* 0x000fe20000200c00 */
[--C-:B-1----:R-:W-:Y:S02]  /*b240*/  SHF.R.U32.HI R52, RZ, 0x8, R44.reuse ;  /* 0x00000008ff347819 */ /* 0x102fe4000001162c */
[----:B------:R-:W-:-:S02]  /*b250*/  SHF.R.U32.HI R93, RZ, 0x14, R44 ;  /* 0x00000014ff5d7819 */ /* 0x000fc4000001162c */
[----:B------:R-:W-:Y:S02]  /*b260*/  LOP3.LUT R43, R43, 0x3f, RZ, 0xc0, !PT ;  /* 0x0000003f2b2b7812 */ /* 0x000fe400078ec0ff */
[----:B------:R-:W-:Y:S01]  /*b270*/  SHF.R.U32.HI R44, RZ, 0x2, R45 ;  /* 0x00000002ff2c7819 */ /* 0x000fe2000001162d */
[----:B------:R-:W1:Y:S01]  /*b280*/  I2F.F16 R126, R126 ;  /* 0x0000007e007e7306 */ /* 0x000e620000200c00 */
[----:B------:R-:W-:Y:S02]  /*b290*/  IADD3 R124, R43, -0x20, RZ ;  /* 0xffffffe02b7c7810 */ /* 0x000fe40007ffe0ff */
[----:B------:R-:W-:-:S05]  /*b2a0*/  LOP3.LUT R43, R44, 0x3f, RZ, 0xc0, !PT ;  /* 0x0000003f2c2b7812 */ /* 0x000fca00078ec0ff */
[----:B------:R-:W-:Y:S01]  /*b2b0*/  I2F.F16 R128, R128 ;  /* 0x0000008000807306 */ /* 0x000fe20000200c00 */
[----:B------:R-:W-:-:S07]  /*b2c0*/  SHF.R.U32.HI R44, RZ, 0x8, R45 ;  /* 0x00000008ff2c7819 */ /* 0x000fce000001162d */
[----:B------:R-:W2:Y:S01]  /*b2d0*/  I2F.F16 R119, R119 ;  /* 0x0000007700777306 */ /* 0x000ea20000200c00 */
[----:B0-----:R-:W-:-:S07]  /*b2e0*/  PRMT R49, R89, 0x5410, R132 ;  /* 0x0000541059317816 */ /* 0x001fce0000000084 */
[----:B------:R-:W0:Y:S01]  /*b2f0*/  I2F.F16 R95, R95 ;  /* 0x0000005f005f7306 */ /* 0x000e220000200c00 */
[----:B------:R-:W-:Y:S02]  /*b300*/  IADD3 R89, R43, -0x20, RZ ;  /* 0xffffffe02b597810 */ /* 0x000fe40007ffe0ff */
[----:B------:R-:W-:Y:S02]  /*b310*/  LOP3.LUT R43, R44, 0x3f, RZ, 0xc0, !PT ;  /* 0x0000003f2c2b7812 */ /* 0x000fe400078ec0ff */
[----:B------:R-:W-:Y:S02]  /*b320*/  LOP3.LUT R48, R48, 0x3f, RZ, 0xc0, !PT ;  /* 0x0000003f30307812 */ /* 0x000fe400078ec0ff */
[----:B------:R-:W-:Y:S02]  /*b330*/  IADD3 R43, R43, -0x20, RZ ;  /* 0xffffffe02b2b7810 */ /* 0x000fe40007ffe0ff */
[----:B------:R-:W-:Y:S02]  /*b340*/  IADD3 R122, R48, -0x20, RZ ;  /* 0xffffffe0307a7810 */ /* 0x000fe40007ffe0ff */
[----:B-1----:R-:W-:-:S02]  /*b350*/  PRMT R125, R125, 0x5410, R126 ;  /* 0x000054107d7d7816 */ /* 0x002fc4000000007e */
[----:B--2---:R-:W-:Y:S02]  /*b360*/  PRMT R128, R128, 0x5410, R119 ;  /* 0x0000541080807816 */ /* 0x004fe40000000077 */
[----:B------:R-:W-:Y:S02]  /*b370*/  LOP3.LUT R48, R53, 0x3f, RZ, 0xc0, !PT ;  /* 0x0000003f35307812 */ /* 0x000fe400078ec0ff */
[----:B0-----:R-:W-:Y:S02]  /*b380*/  PRMT R53, R95, 0x5410, R134 ;  /* 0x000054105f357816 */ /* 0x001fe40000000086 */
[----:B------:R0:W-:Y:S01]  /*b390*/  I2F.F16 R95, R43 ;  /* 0x0000002b005f7306 */ /* 0x0001e20000200c00 */
[-C--:B------:R-:W-:Y:S01]  /*b3a0*/  HFMA2.MMA R97, R130, R39.reuse, R97 ;  /* 0x0000002782617235 */ /* 0x080fe20000000061 */
[-C--:B------:R-:W-:Y:S01]  /*b3b0*/  HFMA2 R96, R128, R39.reuse, R96 ;  /* 0x0000002780607231 */ /* 0x080fe20000000060 */
[C---:B------:R-:W-:Y:S01]  /*b3c0*/  HFMA2.MMA R36, R125.reuse, R39, R36 ;  /* 0x000000277d247235 */ /* 0x040fe20000000024 */
[----:B------:R-:W-:Y:S01]  /*b3d0*/  HFMA2 R37, R121, R39, R37 ;  /* 0x0000002779257231 */ /* 0x000fe20000000025 */
[----:B------:R-:W-:Y:S01]  /*b3e0*/  HFMA2.MMA R39, R125, R23, R20 ;  /* 0x000000177d277235 */ /* 0x000fe20000000014 */
[----:B0-----:R-:W-:-:S04]  /*b3f0*/  SHF.R.U32.HI R43, RZ, 0x2, R46 ;  /* 0x00000002ff2b7819 */ /* 0x001fc8000001162e */
[----:B------:R-:W-:Y:S01]  /*b400*/  LOP3.LUT R20, R43, 0x3f, RZ, 0xc0, !PT ;  /* 0x0000003f2b147812 */ /* 0x000fe200078ec0ff */
[----:B------:R-:W-:Y:S01]  /*b410*/  HFMA2.MMA R43, R125, R19, R16 ;  /* 0x000000137d2b7235 */ /* 0x000fe20000000010 */
[--C-:B------:R-:W-:Y:S02]  /*b420*/  SHF.R.U32.HI R16, RZ, 0x8, R46.reuse ;  /* 0x00000008ff107819 */ /* 0x100fe4000001162e */
[----:B------:R-:W-:Y:S02]  /*b430*/  IADD3 R87, R48, -0x20, RZ ;  /* 0xffffffe030577810 */ /* 0x000fe40007ffe0ff */
[--C-:B------:R-:W-:Y:S02]  /*b440*/  SHF.R.U32.HI R119, RZ, 0xe, R45.reuse ;  /* 0x0000000eff777819 */ /* 0x100fe4000001162d */
[----:B------:R-:W-:Y:S01]  /*b450*/  SHF.R.U32.HI R123, RZ, 0x14, R45 ;  /* 0x00000014ff7b7819 */ /* 0x000fe2000001162d */
[----:B------:R-:W-:Y:S01]  /*b460*/  HFMA2 R45, R121, R19, R17 ;  /* 0x00000013792d7231 */ /* 0x000fe20000000011 */
[----:B------:R-:W-:Y:S01]  /*b470*/  SHF.R.U32 R126, R50, 0x1c, R46 ;  /* 0x0000001c327e7819 */ /* 0x000fe2000000162e */
[----:B------:R-:W-:Y:S01]  /*b480*/  HFMA2.MMA R50, R128, R31, R18 ;  /* 0x0000001f80327235 */ /* 0x000fe20000000012 */
[----:B------:R-:W-:-:S02]  /*b490*/  LOP3.LUT R48, R52, 0x3f, RZ, 0xc0, !PT ;  /* 0x0000003f34307812 */ /* 0x000fc400078ec0ff */
[----:B------:R-:W-:Y:S02]  /*b4a0*/  LOP3.LUT R16, R16, 0x3f, RZ, 0xc0, !PT ;  /* 0x0000003f10107812 */ /* 0x000fe400078ec0ff */
[----:B------:R-:W-:Y:S02]  /*b4b0*/  SHF.R.U32.HI R17, RZ, 0xe, R46 ;  /* 0x0000000eff117819 */ /* 0x000fe4000001162e */
[----:B------:R-:W-:Y:S02]  /*b4c0*/  SHF.R.U32.HI R18, RZ, 0x8, R47 ;  /* 0x00000008ff127819 */ /* 0x000fe4000001162f */
[----:B------:R-:W-:Y:S02]  /*b4d0*/  IADD3 R48, R48, -0x20, RZ ;  /* 0xffffffe030307810 */ /* 0x000fe40007ffe0ff */
[----:B------:R-:W-:Y:S02]  /*b4e0*/  IADD3 R16, R16, -0x20, RZ ;  /* 0xffffffe010107810 */ /* 0x000fe40007ffe0ff */
[----:B------:R-:W-:-:S02]  /*b4f0*/  LOP3.LUT R17, R17, 0x3f, RZ, 0xc0, !PT ;  /* 0x0000003f11117812 */ /* 0x000fc400078ec0ff */
[----:B------:R-:W-:Y:S01]  /*b500*/  LOP3.LUT R18, R18, 0x3f, RZ, 0xc0, !PT ;  /* 0x0000003f12127812 */ /* 0x000fe200078ec0ff */
[----:B------:R0:W-:Y:S01]  /*b510*/  I2F.F16 R52, R48 ;  /* 0x0000003000347306 */ /* 0x0001e20000200c00 */
[----:B------:R-:W-:Y:S01]  /*b520*/  SHF.R.U32 R127, R51, 0x1c, R47 ;  /* 0x0000001c337f7819 */ /* 0x000fe2000000162f */
[-C--:B------:R-:W-:Y:S01]  /*b530*/  HFMA2 R102, R125, R31.reuse, R102 ;  /* 0x0000001f7d667231 */ /* 0x080fe20000000066 */
[C---:B------:R-:W-:Y:S01]  /*b540*/  HFMA2.MMA R103, R130.reuse, R31, R103 ;  /* 0x0000001f82677235 */ /* 0x040fe20000000067 */
[C---:B------:R-:W-:Y:S01]  /*b550*/  HFMA2 R51, R121.reuse, R31, R22 ;  /* 0x0000001f79337231 */ /* 0x040fe20000000016 */
[-C--:B------:R-:W-:Y:S01]  /*b560*/  HFMA2.MMA R107, R130, R35.reuse, R107 ;  /* 0x00000023826b7235 */ /* 0x080fe2000000006b */
[CC--:B------:R-:W-:Y:S01]  /*b570*/  HFMA2 R109, R128.reuse, R35.reuse, R109 ;  /* 0x00000023806d7231 */ /* 0x0c0fe2000000006d */
[C---:B------:R-:W-:Y:S01]  /*b580*/  HFMA2.MMA R108, R125.reuse, R35, R108 ;  /* 0x000000237d6c7235 */ /* 0x040fe2000000006c */
[C---:B------:R-:W-:Y:S01]  /*b590*/  HFMA2 R35, R121.reuse, R35, R26 ;  /* 0x0000002379237231 */ /* 0x040fe2000000001a */
[----:B------:R-:W-:Y:S01]  /*b5a0*/  HFMA2.MMA R31, R125, R27, R24 ;  /* 0x0000001b7d1f7235 */ /* 0x000fe20000000018 */
[----:B0-----:R-:W-:Y:S01]  /*b5b0*/  HFMA2 R48, R121, R27, R25 ;  /* 0x0000001b79307231 */ /* 0x001fe20000000019 */
[----:B------:R-:W-:Y:S01]  /*b5c0*/  HFMA2.MMA R100, R130, R19, R100 ;  /* 0x0000001382647235 */ /* 0x000fe20000000064 */
[----:B------:R-:W-:Y:S01]  /*b5d0*/  HFMA2 R101, R128, R19, R101 ;  /* 0x0000001380657231 */ /* 0x000fe20000000065 */
[----:B------:R0:W-:Y:S01]  /*b5e0*/  I2F.F16 R24, R16 ;  /* 0x0000001000187306 */ /* 0x0001e20000200c00 */
[----:B------:R-:W-:-:S02]  /*b5f0*/  IADD3 R25, R17, -0x20, RZ ;  /* 0xffffffe011197810 */ /* 0x000fc40007ffe0ff */
[----:B------:R-:W-:Y:S02]  /*b600*/  IADD3 R26, R18, -0x20, RZ ;  /* 0xffffffe0121a7810 */ /* 0x000fe40007ffe0ff */
[----:B0-----:R-:W0:Y:S01]  /*b610*/  LDS.128 R16, [UR5+0x30] ;  /* 0x00003005ff107984 */ /* 0x001e220008000c00 */
[----:B------:R-:W-:Y:S01]  /*b620*/  IADD3 R20, R20, -0x20, RZ ;  /* 0xffffffe014147810 */ /* 0x000fe20007ffe0ff */
[----:B------:R-:W-:Y:S01]  /*b630*/  HFMA2 R44, R121, R23, R21 ;  /* 0x00000017792c7231 */ /* 0x000fe20000000015 */
[----:B------:R-:W-:Y:S02]  /*b640*/  LOP3.LUT R126, R126, 0x3f, RZ, 0xc0, !PT ;  /* 0x0000003f7e7e7812 */ /* 0x000fe400078ec0ff */
[----:B------:R1:W-:Y:S01]  /*b650*/  I2F.F16 R129, R20 ;  /* 0x0000001400817306 */ /* 0x0003e20000200c00 */
[----:B------:R-:W-:Y:S01]  /*b660*/  SHF.R.U32.HI R21, RZ, 0x14, R46 ;  /* 0x00000014ff157819 */ /* 0x000fe2000001162e */
[----:B------:R-:W-:Y:S01]  /*b670*/  HFMA2.MMA R106, R130, R27, R106 ;  /* 0x0000001b826a7235 */ /* 0x000fe2000000006a */
[----:B------:R-:W-:Y:S01]  /*b680*/  LOP3.LUT R55, R55, 0x3f, RZ, 0xc0, !PT ;  /* 0x0000003f37377812 */ /* 0x000fe200078ec0ff */
[----:B------:R-:W-:Y:S01]  /*b690*/  HFMA2 R104, R128, R27, R104 ;  /* 0x0000001b80687231 */ /* 0x000fe20000000068 */
[----:B------:R-:W-:-:S02]  /*b6a0*/  IADD3 R126, R126, -0x20, RZ ;  /* 0xffffffe07e7e7810 */ /* 0x000fc40007ffe0ff */
[--C-:B-1----:R-:W-:Y:S01]  /*b6b0*/  SHF.R.U32.HI R20, RZ, 0x14, R47.reuse ;  /* 0x00000014ff147819 */ /* 0x102fe2000001162f */
[----:B------:R-:W-:Y:S01]  /*b6c0*/  I2F.F16 R92, R92 ;  /* 0x0000005c005c7306 */ /* 0x000fe20000200c00 */
[----:B------:R-:W-:Y:S02]  /*b6d0*/  LOP3.LUT R21, R21, 0x3f, RZ, 0xc0, !PT ;  /* 0x0000003f15157812 */ /* 0x000fe400078ec0ff */
[----:B------:R-:W-:Y:S02]  /*b6e0*/  LOP3.LUT R20, R20, 0x3f, RZ, 0xc0, !PT ;  /* 0x0000003f14147812 */ /* 0x000fe400078ec0ff */
[----:B------:R-:W-:-:S03]  /*b6f0*/  SHF.R.U32.HI R27, RZ, 0xe, R47 ;  /* 0x0000000eff1b7819 */ /* 0x000fc6000001162f */
[----:B------:R-:W1:Y:S01]  /*b700*/  I2F.F16 R83, R83 ;  /* 0x0000005300537306 */ /* 0x000e620000200c00 */
[----:B------:R-:W-:Y:S01]  /*b710*/  LEA.HI R94, R46, 0xffffffe0, RZ, 0x6 ;  /* 0xffffffe02e5e7811 */ /* 0x000fe200078f30ff */
[----:B------:R-:W-:Y:S01]  /*b720*/  HFMA2.MMA R99, R130, R23, R99 ;  /* 0x0000001782637235 */ /* 0x000fe20000000063 */
[----:B------:R-:W-:Y:S01]  /*b730*/  LEA.HI R117, R47, 0xffffffe0, RZ, 0x6 ;  /* 0xffffffe02f757811 */ /* 0x000fe200078f30ff */
[----:B------:R-:W-:Y:S01]  /*b740*/  HFMA2 R98, R128, R23, R98 ;  /* 0x0000001780627231 */ /* 0x000fe20000000062 */
[----:B------:R-:W-:-:S03]  /*b750*/  IADD3 R55, R55, -0x20, RZ ;  /* 0xffffffe037377810 */ /* 0x000fc60007ffe0ff */
[----:B------:R-:W-:Y:S01]  /*b760*/  I2F.F16 R122, R122 ;  /* 0x0000007a007a7306 */ /* 0x000fe20000200c00 */
[----:B------:R-:W-:Y:S02]  /*b770*/  SHF.R.U32.HI R132, RZ, 0x2, R47 ;  /* 0x00000002ff847819 */ /* 0x000fe4000001162f */
[----:B------:R-:W-:Y:S02]  /*b780*/  LOP3.LUT R27, R27, 0x3f, RZ, 0xc0, !PT ;  /* 0x0000003f1b1b7812 */ /* 0x000fe400078ec0ff */
[----:B------:R-:W-:-:S03]  /*b790*/  IADD3 R47, R21, -0x20, RZ ;  /* 0xffffffe0152f7810 */ /* 0x000fc60007ffe0ff */
[----:B------:R-:W2:Y:S01]  /*b7a0*/  I2F.F16 R87, R87 ;  /* 0x0000005700577306 */ /* 0x000ea20000200c00 */
[----:B------:R-:W-:Y:S02]  /*b7b0*/  IADD3 R46, R20, -0x20, RZ ;  /* 0xffffffe0142e7810 */ /* 0x000fe40007ffe0ff */
[----:B------:R-:W3:Y:S01]  /*b7c0*/  LDS.128 R20, [UR5+0x90] ;  /* 0x00009005ff147984 */ /* 0x000ee20008000c00 */
[----:B------:R-:W-:-:S04]  /*b7d0*/  LOP3.LUT R93, R93, 0x3f, RZ, 0xc0, !PT ;  /* 0x0000003f5d5d7812 */ /* 0x000fc800078ec0ff */
[----:B------:R-:W4:Y:S01]  /*b7e0*/  I2F.F16 R126, R126 ;  /* 0x0000007e007e7306 */ /* 0x000f220000200c00 */
[----:B------:R-:W-:Y:S02]  /*b7f0*/  IADD3 R27, R27, -0x20, RZ ;  /* 0xffffffe01b1b7810 */ /* 0x000fe40007ffe0ff */
[----:B------:R-:W-:Y:S02]  /*b800*/  LOP3.LUT R127, R127, 0x3f, RZ, 0xc0, !PT ;  /* 0x0000003f7f7f7812 */ /* 0x000fe400078ec0ff */
[----:B------:R-:W-:Y:S02]  /*b810*/  LOP3.LUT R132, R132, 0x3f, RZ, 0xc0, !PT ;  /* 0x0000003f84847812 */ /* 0x000fe400078ec0ff */
[----:B------:R-:W-:Y:S01]  /*b820*/  LOP3.LUT R119, R119, 0x3f, RZ, 0xc0, !PT ;  /* 0x0000003f77777812 */ /* 0x000fe200078ec0ff */
[----:B------:R-:W5:Y:S01]  /*b830*/  I2F.F16 R55, R55 ;  /* 0x0000003700377306 */ /* 0x000f620000200c00 */
[----:B------:R-:W-:Y:S02]  /*b840*/  IADD3 R93, R93, -0x20, RZ ;  /* 0xffffffe05d5d7810 */ /* 0x000fe40007ffe0ff */
[----:B-1----:R-:W-:Y:S01]  /*b850*/  PRMT R83, R92, 0x5410, R83 ;  /* 0x000054105c537816 */ /* 0x002fe20000000053 */
[----:B0-----:R-:W-:Y:S01]  /*b860*/  HFMA2.MMA R103, R53, R16, R103 ;  /* 0x0000001035677235 */ /* 0x001fe20000000067 */
[----:B------:R-:W-:-:S02]  /*b870*/  IADD3 R127, R127, -0x20, RZ ;  /* 0xffffffe07f7f7810 */ /* 0x000fc40007ffe0ff */
[----:B------:R-:W-:Y:S01]  /*b880*/  IADD3 R132, R132, -0x20, RZ ;  /* 0xffffffe084847810 */ /* 0x000fe20007ffe0ff */
[----:B------:R-:W-:Y:S01]  /*b890*/  I2F.F16 R124, R124 ;  /* 0x0000007c007c7306 */ /* 0x000fe20000200c00 */
[----:B------:R-:W-:Y:S02]  /*b8a0*/  IADD3 R119, R119, -0x20, RZ ;  /* 0xffffffe077777810 */ /* 0x000fe40007ffe0ff */
[----:B------:R-:W-:Y:S02]  /*b8b0*/  LOP3.LUT R123, R123, 0x3f, RZ, 0xc0, !PT ;  /* 0x0000003f7b7b7812 */ /* 0x000fe400078ec0ff */
[----:B--2---:R-:W-:-:S03]  /*b8c0*/  PRMT R122, R122, 0x5410, R87 ;  /* 0x000054107a7a7816 */ /* 0x004fc60000000057 */
[----:B------:R-:W0:Y:S01]  /*b8d0*/  I2F.F16 R89, R89 ;  /* 0x0000005900597306 */ /* 0x000e220000200c00 */
[----:B------:R-:W-:Y:S01]  /*b8e0*/  IADD3 R123, R123, -0x20, RZ ;  /* 0xffffffe07b7b7810 */ /* 0x000fe20007ffe0ff */
[----:B------:R-:W-:-:S06]  /*b8f0*/  HFMA2.MMA R102, R83, R16, R102 ;  /* 0x0000001053667235 */ /* 0x000fcc0000000066 */
[----:B------:R-:W1:Y:S01]  /*b900*/  I2F.F16 R25, R25 ;  /* 0x0000001900197306 */ /* 0x000e620000200c00 */
[----:B----4-:R-:W-:-:S07]  /*b910*/  PRMT R126, R126, 0x5410, R129 ;  /* 0x000054107e7e7816 */ /* 0x010fce0000000081 */
[----:B------:R-:W-:Y:S08]  /*b920*/  I2F.F16 R26, R26 ;  /* 0x0000001a001a7306 */ /* 0x000ff00000200c00 */
[----:B------:R-:W2:Y:S01]  /*b930*/  I2F.F16 R27, R27 ;  /* 0x0000001b001b7306 */ /* 0x000ea20000200c00 */
[----:B------:R-:W-:-:S07]  /*b940*/  HFMA2.MMA R103, R122, R17, R103 ;  /* 0x000000117a677235 */ /* 0x000fce0000000067 */
[----:B------:R-:W4:Y:S01]  /*b950*/  I2F.F16 R85, R85 ;  /* 0x0000005500557306 */ /* 0x000f220000200c00 */
[----:B-----5:R-:W-:-:S07]  /*b960*/  PRMT R55, R52, 0x5410, R55 ;  /* 0x0000541034377816 */ /* 0x020fce0000000037 */
[----:B------:R-:W-:Y:S08]  /*b970*/  I2F.F16 R40, R40 ;  /* 0x0000002800287306 */ /* 0x000ff00000200c00 */
[----:B------:R-:W5:Y:S08]  /*b980*/  I2F.F16 R93, R93 ;  /* 0x0000005d005d7306 */ /* 0x000f700000200c00 */
[----:B------:R-:W-:Y:S08]  /*b990*/  I2F.F16 R94, R94 ;  /* 0x0000005e005e7306 */ /* 0x000ff00000200c00 */
[----:B------:R-:W3:Y:S01]  /*b9a0*/  I2F.F16 R47, R47 ;  /* 0x0000002f002f7306 */ /* 0x000ee20000200c00 */
[----:B------:R-:W-:-:S07]  /*b9b0*/  HFMA2.MMA R102, R126, R17, R102 ;  /* 0x000000117e667235 */ /* 0x000fce0000000066 */
[----:B------:R-:W-:Y:S08]  /*b9c0*/  I2F.F16 R127, R127 ;  /* 0x0000007f007f7306 */ /* 0x000ff00000200c00 */
[----:B------:R-:W3:Y:S08]  /*b9d0*/  I2F.F16 R132, R132 ;  /* 0x0000008400847306 */ /* 0x000ef00000200c00 */
[----:B------:R-:W3:Y:S01]  /*b9e0*/  I2F.F16 R119, R119 ;  /* 0x0000007700777306 */ /* 0x000ee20000200c00 */
[----:B0-----:R-:W-:-:S02]  /*b9f0*/  PRMT R124, R124, 0x5410, R89 ;  /* 0x000054107c7c7816 */ /* 0x001fc40000000059 */
[----:B-1----:R-:W-:-:S05]  /*ba00*/  PRMT R87, R24, 0x5410, R25 ;  /* 0x0000541018577816 */ /* 0x002fca0000000019 */
[----:B------:R-:W0:Y:S01]  /*ba10*/  I2F.F16 R123, R123 ;  /* 0x0000007b007b7306 */ /* 0x000e220000200c00 */
[----:B--2---:R-:W-:Y:S01]  /*ba20*/  PRMT R89, R26, 0x5410, R27 ;  /* 0x000054101a597816 */ /* 0x004fe2000000001b */
[----:B------:R-:W-:Y:S01]  /*ba30*/  HFMA2.MMA R103, R55, R18, R103 ;  /* 0x0000001237677235 */ /* 0x000fe20000000067 */
[----:B----4-:R-:W-:Y:S01]  /*ba40*/  PRMT R85, R54, 0x5410, R85 ;  /* 0x0000541036557816 */ /* 0x010fe20000000055 */
[----:B------:R-:W1:Y:S04]  /*ba50*/  LDS.128 R24, [UR5+0xb0] ;  /* 0x0000b005ff187984 */ /* 0x000e680008000c00 */
[----:B------:R-:W-:Y:S01]  /*ba60*/  I2F.F16 R117, R117 ;  /* 0x0000007500757306 */ /* 0x000fe20000200c00 */
[----:B-----5:R-:W-:Y:S01]  /*ba70*/  PRMT R40, R93, 0x5410, R40 ;  /* 0x000054105d287816 */ /* 0x020fe20000000028 */
[----:B------:R-:W-:-:S06]  /*ba80*/  HFMA2 R50, R49, R16, R50 ;  /* 0x0000001031327231 */ /* 0x000fcc0000000032 */
[----:B------:R-:W2:Y:S01]  /*ba90*/  I2F.F16 R46, R46 ;  /* 0x0000002e002e7306 */ /* 0x000ea20000200c00 */
[----:B---3--:R-:W-:Y:S01]  /*baa0*/  PRMT R94, R47, 0x5410, R94 ;  /* 0x000054102f5e7816 */ /* 0x008fe2000000005e */
[----:B------:R-:W-:Y:S01]  /*bab0*/  HFMA2.MMA R47, R87, R18, R102 ;  /* 0x00000012572f7235 */ /* 0x000fe20000000066 */
[----:B------:R-:W-:Y:S01]  /*bac0*/  PRMT R132, R127, 0x5410, R132 ;  /* 0x000054107f847816 */ /* 0x000fe20000000084 */
[----:B------:R-:W-:Y:S01]  /*bad0*/  HFMA2 R51, R85, R16, R51 ;  /* 0x0000001055337231 */ /* 0x000fe20000000033 */
[----:B------:R-:W-:Y:S01]  /*bae0*/  PRMT R95, R95, 0x5410, R119 ;  /* 0x000054105f5f7816 */ /* 0x000fe20000000077 */
[-C--:B------:R-:W-:Y:S01]  /*baf0*/  HFMA2 R50, R124, R17.reuse, R50 ;  /* 0x000000117c327231 */ /* 0x080fe20000000032 */
[-C--:B------:R-:W-:Y:S01]  /*bb00*/  HFMA2.MMA R103, R40, R19.reuse, R103 ;  /* 0x0000001328677235 */ /* 0x080fe20000000067 */
[----:B0-----:R-:W-:Y:S01]  /*bb10*/  PRMT R32, R123, 0x5410, R32 ;  /* 0x000054107b207816 */ /* 0x001fe20000000020 */
[----:B------:R-:W-:Y:S02]  /*bb20*/  HFMA2 R51, R132, R17, R51 ;  /* 0x0000001184337231 */ /* 0x000fe40000000033 */
[-C--:B------:R-:W-:Y:S01]  /*bb30*/  HFMA2 R16, R95, R18.reuse, R50 ;  /* 0x000000125f107231 */ /* 0x080fe20000000032 */
[----:B------:R-:W-:Y:S01]  /*bb40*/  HFMA2.MMA R47, R94, R19, R47 ;  /* 0x000000135e2f7235 */ /* 0x000fe2000000002f */
[----:B------:R-:W-:Y:S01]  /*bb50*/  HFMA2 R51, R89, R18, R51 ;  /* 0x0000001259337231 */ /* 0x000fe20000000033 */
[----:B--2---:R-:W-:Y:S01]  /*bb60*/  PRMT R46, R46, 0x5410, R117 ;  /* 0x000054102e2e7816 */ /* 0x004fe20000000075 */
[----:B------:R-:W-:Y:S01]  /*bb70*/  HFMA2 R16, R32, R19, R16 ;  /* 0x0000001320107231 */ /* 0x000fe20000000010 */
[----:B------:R-:W-:-:S03]  /*bb80*/  HFMA2.MMA R58, R59, R20, R58 ;  /* 0x000000143b3a7235 */ /* 0x000fc6000000003a */
[----:B------:R-:W-:Y:S02]  /*bb90*/  HFMA2 R19, R46, R19, R51 ;  /* 0x000000132e137231 */ /* 0x000fe40000000033 */
[----:B------:R-:W-:Y:S02]  /*bba0*/  HADD2 R51, R103.H0_H0, R103.H1_H1 ;  /* 0x3000006767337230 */ /* 0x000fe40000000800 */
[----:B------:R-:W-:Y:S01]  /*bbb0*/  HADD2 R16, R16.H0_H0, R16.H1_H1 ;  /* 0x3000001010107230 */ /* 0x000fe20000000800 */
[----:B------:R-:W-:Y:S01]  /*bbc0*/  HFMA2.MMA R58, R84, R21, R58 ;  /* 0x00000015543a7235 */ /* 0x000fe2000000003a */
[----:B------:R-:W-:Y:S02]  /*bbd0*/  HADD2 R50, R47.H0_H0, R47.H1_H1 ;  /* 0x3000002f2f327230 */ /* 0x000fe40000000800 */
[----:B------:R-:W-:Y:S01]  /*bbe0*/  HADD2 R47, R19.H0_H0, R19.H1_H1 ;  /* 0x30000013132f7230 */ /* 0x000fe20000000800 */
[----:B------:R-:W-:Y:S02]  /*bbf0*/  PRMT R51, R51, 0x5410, R16 ;  /* 0x0000541033337816 */ /* 0x000fe40000000010 */
[----:B------:R-:W0:Y:S02]  /*bc00*/  LDS.128 R16, [UR5+0x130] ;  /* 0x00013005ff107984 */ /* 0x000e240008000c00 */
[----:B------:R-:W-:-:S02]  /*bc10*/  HFMA2.MMA R58, R77, R22, R58 ;  /* 0x000000164d3a7235 */ /* 0x000fc4000000003a */
[----:B------:R-:W-:Y:S02]  /*bc20*/  HFMA2.MMA R56, R57, R20, R56 ;  /* 0x0000001439387235 */ /* 0x000fe40000000038 */
[----:B-1----:R-:W-:-:S04]  /*bc30*/  HFMA2.MMA R37, R85, R24, R37 ;  /* 0x0000001855257235 */ /* 0x002fc80000000025 */
[----:B------:R-:W-:Y:S02]  /*bc40*/  HFMA2.MMA R58, R62, R23, R58 ;  /* 0x000000173e3a7235 */ /* 0x000fe4000000003a */
[----:B------:R-:W-:Y:S02]  /*bc50*/  HFMA2.MMA R62, R49, R24, R96 ;  /* 0x00000018313e7235 */ /* 0x000fe40000000060 */
[----:B------:R-:W-:Y:S01]  /*bc60*/  HFMA2.MMA R56, R88, R21, R56 ;  /* 0x0000001558387235 */ /* 0x000fe20000000038 */
[-C--:B------:R-:W-:Y:S02]  /*bc70*/  HFMA2 R2, R15, R20.reuse, R2 ;  /* 0x000000140f027231 */ /* 0x080fe40000000002 */
[----:B------:R-:W-:-:S03]  /*bc80*/  HFMA2 R60, R61, R20, R60 ;  /* 0x000000143d3c7231 */ /* 0x000fc6000000003c */
[----:B------:R-:W-:Y:S01]  /*bc90*/  HFMA2.MMA R62, R124, R25, R62 ;  /* 0x000000197c3e7235 */ /* 0x000fe2000000003e */
[-C--:B------:R-:W-:Y:S01]  /*bca0*/  HFMA2 R2, R86, R21.reuse, R2 ;  /* 0x0000001556027231 */ /* 0x080fe20000000002 */
[----:B------:R-:W-:Y:S01]  /*bcb0*/  HFMA2.MMA R56, R81, R22, R56 ;  /* 0x0000001651387235 */ /* 0x000fe20000000038 */
[----:B------:R-:W-:Y:S01]  /*bcc0*/  HFMA2 R60, R82, R21, R60 ;  /* 0x00000015523c7231 */ /* 0x000fe2000000003c */
[----:B------:R-:W-:Y:S01]  /*bcd0*/  HFMA2.MMA R37, R132, R25, R37 ;  /* 0x0000001984257235 */ /* 0x000fe20000000025 */
[----:B------:R-:W-:Y:S02]  /*bce0*/  HFMA2 R61, R53, R24, R97 ;  /* 0x00000018353d7231 */ /* 0x000fe40000000061 */
        /* <DEDUP_REMOVED lines=8> */
[----:B------:R-:W-:Y:S01]  /*bd70*/  HFMA2.MMA R23, R89, R26, R37 ;  /* 0x0000001a59177235 */ /* 0x000fe20000000025 */
[----:B------:R-:W-:Y:S02]  /*bd80*/  HFMA2 R63, R126, R25, R63 ;  /* 0x000000197e3f7231 */ /* 0x000fe4000000003f */
[-C--:B------:R-:W-:Y:S01]  /*bd90*/  HFMA2 R20, R55, R26.reuse, R61 ;  /* 0x0000001a37147231 */ /* 0x080fe2000000003d */
[----:B------:R-:W-:Y:S01]  /*bda0*/  HFMA2.MMA R62, R32, R27, R62 ;  /* 0x0000001b203e7235 */ /* 0x000fe2000000003e */
[----:B------:R-:W-:Y:S01]  /*bdb0*/  HFMA2 R63, R87, R26, R63 ;  /* 0x0000001a573f7231 */ /* 0x000fe2000000003f */
[----:B0-----:R-:W-:Y:S01]  /*bdc0*/  HFMA2.MMA R61, R53, R16, R99 ;  /* 0x00000010353d7235 */ /* 0x001fe20000000063 */
[----:B------:R-:W-:-:S02]  /*bdd0*/  HFMA2 R20, R40, R27, R20 ;  /* 0x0000001b28147231 */ /* 0x000fc40000000014 */
[----:B------:R-:W-:Y:S01]  /*bde0*/  HFMA2 R63, R94, R27, R63 ;  /* 0x0000001b5e3f7231 */ /* 0x000fe2000000003f */
[----:B------:R-:W-:Y:S01]  /*bdf0*/  HFMA2.MMA R27, R46, R27, R23 ;  /* 0x0000001b2e1b7235 */ /* 0x000fe20000000017 */
[----:B------:R-:W-:Y:S02]  /*be00*/  HADD2 R24, R20.H0_H0, R20.H1_H1 ;  /* 0x3000001414187230 */ /* 0x000fe40000000800 */
[----:B------:R-:W0:Y:S01]  /*be10*/  LDS.128 R20, [UR5+0x1b0] ;  /* 0x0001b005ff147984 */ /* 0x000e220008000c00 */
[----:B------:R-:W-:Y:S01]  /*be20*/  HFMA2.MMA R61, R122, R17, R61 ;  /* 0x000000117a3d7235 */ /* 0x000fe2000000003d */
[----:B------:R-:W-:Y:S01]  /*be30*/  HADD2 R62, R62.H0_H0, R62.H1_H1 ;  /* 0x3000003e3e3e7230 */ /* 0x000fe20000000800 */
[----:B------:R-:W-:Y:S01]  /*be40*/  HFMA2.MMA R39, R83, R16, R39 ;  /* 0x0000001053277235 */ /* 0x000fe20000000027 */
[----:B------:R-:W-:-:S03]  /*be50*/  HADD2 R56, R56.H0_H0, R56.H1_H1 ;  /* 0x3000003838387230 */ /* 0x000fc60000000800 */
[----:B------:R-:W-:Y:S01]  /*be60*/  PRMT R24, R24, 0x5410, R62 ;  /* 0x0000541018187816 */ /* 0x000fe2000000003e */
[-C--:B------:R-:W-:Y:S01]  /*be70*/  HFMA2 R62, R49, R16.reuse, R98 ;  /* 0x00000010313e7231 */ /* 0x080fe20000000062 */
[----:B------:R-:W-:Y:S01]  /*be80*/  HFMA2.MMA R61, R55, R18, R61 ;  /* 0x00000012373d7235 */ /* 0x000fe2000000003d */
[----:B------:R-:W-:Y:S01]  /*be90*/  HADD2 R52, R2.H0_H0, R2.H1_H1 ;  /* 0x3000000202347230 */ /* 0x000fe20000000800 */
[----:B------:R-:W-:Y:S01]  /*bea0*/  HFMA2.MMA R39, R126, R17, R39 ;  /* 0x000000117e277235 */ /* 0x000fe20000000027 */
[-C--:B------:R-:W-:Y:S02]  /*beb0*/  HFMA2 R62, R124, R17.reuse, R62 ;  /* 0x000000117c3e7231 */ /* 0x080fe4000000003e */
[----:B------:R-:W-:Y:S01]  /*bec0*/  HFMA2 R44, R85, R16, R44 ;  /* 0x00000010552c7231 */ /* 0x000fe2000000002c */
[----:B------:R-:W-:Y:S01]  /*bed0*/  PRMT R56, R56, 0x5410, R52 ;  /* 0x0000541038387816 */ /* 0x000fe20000000034 */
[----:B------:R-:W-:Y:S01]  /*bee0*/  HFMA2 R16, R95, R18, R62 ;  /* 0x000000125f107231 */ /* 0x000fe2000000003e */
[----:B------:R-:W-:Y:S01]  /*bef0*/  PRMT R50, R50, 0x5410, R47 ;  /* 0x0000541032327816 */ /* 0x000fe2000000002f */
[----:B------:R-:W-:Y:S01]  /*bf00*/  HFMA2.MMA R61, R40, R19, R61 ;  /* 0x00000013283d7235 */ /* 0x000fe2000000003d */
[----:B------:R-:W-:Y:S01]  /*bf10*/  HFMA2 R44, R132, R17, R44 ;  /* 0x00000011842c7231 */ /* 0x000fe2000000002c */
[----:B------:R-:W-:Y:S01]  /*bf20*/  HFMA2.MMA R47, R87, R18, R39 ;  /* 0x00000012572f7235 */ /* 0x000fe20000000027 */
[----:B------:R-:W-:-:S02]  /*bf30*/  HFMA2 R12, R56, R110, R12 ;  /* 0x0000006e380c7231 */ /* 0x000fc4000000000c */
[-C--:B------:R-:W-:Y:S02]  /*bf40*/  HFMA2 R16, R32, R19.reuse, R16 ;  /* 0x0000001320107231 */ /* 0x080fe40000000010 */
[----:B------:R-:W-:Y:S02]  /*bf50*/  HFMA2 R44, R89, R18, R44 ;  /* 0x00000012592c7231 */ /* 0x000fe4000000002c */
[----:B------:R-:W-:Y:S01]  /*bf60*/  HFMA2 R12, R24, R110, R12 ;  /* 0x0000006e180c7231 */ /* 0x000fe2000000000c */
[----:B------:R-:W-:Y:S01]  /*bf70*/  HFMA2.MMA R47, R94, R19, R47 ;  /* 0x000000135e2f7235 */ /* 0x000fe2000000002f */
[----:B------:R-:W-:Y:S02]  /*bf80*/  HFMA2 R44, R46, R19, R44 ;  /* 0x000000132e2c7231 */ /* 0x000fe4000000002c */
[----:B------:R-:W-:Y:S01]  /*bf90*/  HADD2 R24, R16.H0_H0, R16.H1_H1 ;  /* 0x3000001010187230 */ /* 0x000fe20000000800 */
[----:B------:R-:W-:Y:S01]  /*bfa0*/  PRMT R65, R65, 0x5410, R66 ;  /* 0x0000541041417816 */ /* 0x000fe20000000042 */
[----:B------:R-:W-:Y:S01]  /*bfb0*/  HADD2 R61, R61.H0_H0, R61.H1_H1 ;  /* 0x3000003d3d3d7230 */ /* 0x000fe20000000800 */
[----:B------:R-:W1:Y:S01]  /*bfc0*/  LDS.128 R16, [UR5+0x230] ;  /* 0x00023005ff107984 */ /* 0x000e620008000c00 */
[----:B------:R-:W-:-:S02]  /*bfd0*/  HADD2 R2, R58.H0_H0, R58.H1_H1 ;  /* 0x3000003a3a027230 */ /* 0x000fc40000000800 */
[----:B------:R-:W-:Y:S01]  /*bfe0*/  HADD2 R15, R15.H0_H0, R15.H1_H1 ;  /* 0x3000000f0f0f7230 */ /* 0x000fe20000000800 */
[----:B------:R-:W-:Y:S01]  /*bff0*/  PRMT R61, R61, 0x5410, R24 ;  /* 0x000054103d3d7816 */ /* 0x000fe20000000018 */
[----:B------:R-:W-:-:S03]  /*c000*/  HFMA2 R10, R65, R110, R10 ;  /* 0x0000006e410a7231 */ /* 0x000fc6000000000a */
[----:B------:R-:W-:Y:S01]  /*c010*/  PRMT R2, R2, 0x5410, R15 ;  /* 0x0000541002027816 */ /* 0x000fe2000000000f */
[----:B------:R-:W-:Y:S02]  /*c020*/  HADD2 R63, R63.H0_H0, R63.H1_H1 ;  /* 0x3000003f3f3f7230 */ /* 0x000fe40000000800 */
[----:B------:R-:W-:Y:S02]  /*c030*/  HADD2 R27, R27.H0_H0, R27.H1_H1 ;  /* 0x3000001b1b1b7230 */ /* 0x000fe40000000800 */
[----:B------:R-:W-:Y:S01]  /*c040*/  HFMA2 R10, R61, R110, R10 ;  /* 0x0000006e3d0a7231 */ /* 0x000fe2000000000a */
[----:B0-----:R-:W-:Y:S02]  /*c050*/  HFMA2.MMA R61, R53, R20, R100 ;  /* 0x00000014353d7235 */ /* 0x001fe40000000064 */
[----:B------:R-:W-:Y:S01]  /*c060*/  HFMA2.MMA R11, R2, R105, R11 ;  /* 0x00000069020b7235 */ /* 0x000fe2000000000b */
[----:B------:R-:W-:-:S05]  /*c070*/  PRMT R63, R63, 0x5410, R27 ;  /* 0x000054103f3f7816 */ /* 0x000fca000000001b */
[----:B------:R-:W-:Y:S02]  /*c080*/  HFMA2.MMA R61, R122, R21, R61 ;  /* 0x000000157a3d7235 */ /* 0x000fe4000000003d */
[----:B------:R-:W-:Y:S02]  /*c090*/  HFMA2.MMA R11, R63, R105, R11 ;  /* 0x000000693f0b7235 */ /* 0x000fe4000000000b */
        /* <DEDUP_REMOVED lines=8> */
[----:B------:R-:W-:Y:S01]  /*c120*/  HFMA2.MMA R63, R87, R22, R63 ;  /* 0x00000016573f7235 */ /* 0x000fe2000000003f */
[-C--:B------:R-:W-:Y:S01]  /*c130*/  HFMA2 R62, R95, R22.reuse, R62 ;  /* 0x000000165f3e7231 */ /* 0x080fe2000000003e */
[----:B-1----:R-:W-:Y:S01]  /*c140*/  HFMA2.MMA R61, R53, R16, R106 ;  /* 0x00000010353d7235 */ /* 0x002fe2000000006a */
[----:B------:R-:W-:Y:S02]  /*c150*/  HFMA2 R66, R89, R22, R66 ;  /* 0x0000001659427231 */ /* 0x000fe40000000042 */
[-C--:B------:R-:W-:Y:S02]  /*c160*/  HFMA2 R62, R32, R23.reuse, R62 ;  /* 0x00000017203e7231 */ /* 0x080fe4000000003e */
[----:B------:R-:W-:Y:S01]  /*c170*/  HFMA2 R66, R46, R23, R66 ;  /* 0x000000172e427231 */ /* 0x000fe20000000042 */
[----:B------:R-:W-:Y:S01]  /*c180*/  HFMA2.MMA R63, R94, R23, R63 ;  /* 0x000000175e3f7235 */ /* 0x000fe2000000003f */
[----:B------:R-:W-:Y:S02]  /*c190*/  HADD2 R2, R20.H0_H0, R20.H1_H1 ;  /* 0x3000001414027230 */ /* 0x000fe40000000800 */
[----:B------:R-:W0:Y:S01]  /*c1a0*/  LDS.128 R20, [UR5+0x2b0] ;  /* 0x0002b005ff147984 */ /* 0x000e220008000c00 */
[----:B------:R-:W-:Y:S01]  /*c1b0*/  HFMA2.MMA R61, R122, R17, R61 ;  /* 0x000000117a3d7235 */ /* 0x000fe2000000003d */
[----:B------:R-:W-:Y:S01]  /*c1c0*/  HADD2 R62, R62.H0_H0, R62.H1_H1 ;  /* 0x3000003e3e3e7230 */ /* 0x000fe20000000800 */
[----:B------:R-:W-:-:S04]  /*c1d0*/  HFMA2.MMA R31, R83, R16, R31 ;  /* 0x00000010531f7235 */ /* 0x000fc8000000001f */
[----:B------:R-:W-:Y:S02]  /*c1e0*/  PRMT R2, R2, 0x5410, R62 ;  /* 0x0000541002027816 */ /* 0x000fe4000000003e */
[----:B------:R-:W-:Y:S01]  /*c1f0*/  HFMA2.MMA R61, R55, R18, R61 ;  /* 0x00000012373d7235 */ /* 0x000fe2000000003d */
[-C--:B------:R-:W-:Y:S01]  /*c200*/  HFMA2 R62, R49, R16.reuse, R104 ;  /* 0x00000010313e7231 */ /* 0x080fe20000000068 */
[----:B------:R-:W-:Y:S01]  /*c210*/  PRMT R67, R67, 0x5410, R68 ;  /* 0x0000541043437816 */ /* 0x000fe20000000044 */
[----:B------:R-:W-:Y:S02]  /*c220*/  HADD2 R47, R47.H0_H0, R47.H1_H1 ;  /* 0x3000002f2f2f7230 */ /* 0x000fe40000000800 */
[----:B------:R-:W-:Y:S02]  /*c230*/  HFMA2 R62, R124, R17, R62 ;  /* 0x000000117c3e7231 */ /* 0x000fe4000000003e */
[----:B------:R-:W-:Y:S01]  /*c240*/  HADD2 R44, R44.H0_H0, R44.H1_H1 ;  /* 0x3000002c2c2c7230 */ /* 0x000fe20000000800 */
[----:B------:R-:W-:Y:S01]  /*c250*/  HFMA2.MMA R61, R40, R19, R61 ;  /* 0x00000013283d7235 */ /* 0x000fe2000000003d */
[----:B------:R-:W-:Y:S01]  /*c260*/  HFMA2 R48, R85, R16, R48 ;  /* 0x0000001055307231 */ /* 0x000fe20000000030 */
[----:B------:R-:W-:Y:S01]  /*c270*/  HFMA2.MMA R9, R67, R105, R9 ;  /* 0x0000006943097235 */ /* 0x000fe20000000009 */
[----:B------:R-:W-:Y:S01]  /*c280*/  HFMA2 R16, R95, R18, R62 ;  /* 0x000000125f107231 */ /* 0x000fe2000000003e */
[----:B------:R-:W-:Y:S01]  /*c290*/  HFMA2.MMA R31, R126, R17, R31 ;  /* 0x000000117e1f7235 */ /* 0x000fe2000000001f */
[----:B------:R-:W-:Y:S01]  /*c2a0*/  HADD2 R76, R76.H0_H0, R76.H1_H1 ;  /* 0x3000004c4c4c7230 */ /* 0x000fe20000000800 */
[----:B------:R-:W-:Y:S01]  /*c2b0*/  PRMT R47, R47, 0x5410, R44 ;  /* 0x000054102f2f7816 */ /* 0x000fe2000000002c */
[----:B------:R-:W-:-:S02]  /*c2c0*/  HADD2 R29, R29.H0_H0, R29.H1_H1 ;  /* 0x3000001d1d1d7230 */ /* 0x000fc40000000800 */
[----:B------:R-:W-:Y:S01]  /*c2d0*/  HFMA2 R16, R32, R19, R16 ;  /* 0x0000001320107231 */ /* 0x000fe20000000010 */
[----:B------:R-:W-:Y:S01]  /*c2e0*/  PRMT R75, R75, 0x5410, R76 ;  /* 0x000054104b4b7816 */ /* 0x000fe2000000004c */
[----:B------:R-:W-:Y:S01]  /*c2f0*/  HADD2 R61, R61.H0_H0, R61.H1_H1 ;  /* 0x3000003d3d3d7230 */ /* 0x000fe20000000800 */
[----:B------:R-:W-:Y:S01]  /*c300*/  PRMT R28, R28, 0x5410, R29 ;  /* 0x000054101c1c7816 */ /* 0x000fe2000000001d */
[----:B------:R-:W-:Y:S01]  /*c310*/  HADD2 R16, R16.H0_H0, R16.H1_H1 ;  /* 0x3000001010107230 */ /* 0x000fe20000000800 */
[----:B------:R-:W-:Y:S02]  /*c320*/  HFMA2.MMA R9, R47, R105, R9 ;  /* 0x000000692f097235 */ /* 0x000fe40000000009 */
[----:B------:R-:W-:Y:S01]  /*c330*/  HFMA2.MMA R47, R87, R18, R31 ;  /* 0x00000012572f7235 */ /* 0x000fe2000000001f */
[----:B------:R-:W-:Y:S01]  /*c340*/  HADD2 R63, R63.H0_H0, R63.H1_H1 ;  /* 0x3000003f3f3f7230 */ /* 0x000fe20000000800 */
[----:B------:R-:W-:Y:S01]  /*c350*/  HFMA2.MMA R7, R75, R105, R7 ;  /* 0x000000694b077235 */ /* 0x000fe20000000007 */
[----:B------:R-:W-:Y:S01]  /*c360*/  HADD2 R66, R66.H0_H0, R66.H1_H1 ;  /* 0x3000004242427230 */ /* 0x000fe20000000800 */
[----:B------:R-:W-:Y:S01]  /*c370*/  PRMT R61, R61, 0x5410, R16 ;  /* 0x000054103d3d7816 */ /* 0x000fe20000000010 */
[----:B------:R-:W-:-:S02]  /*c380*/  HFMA2 R6, R28, R110, R6 ;  /* 0x0000006e1c067231 */ /* 0x000fc40000000006 */
[----:B------:R-:W-:Y:S01]  /*c390*/  HFMA2 R48, R132, R17, R48 ;  /* 0x0000001184307231 */ /* 0x000fe20000000030 */
[----:B------:R-:W-:Y:S01]  /*c3a0*/  PRMT R63, R63, 0x5410, R66 ;  /* 0x000054103f3f7816 */ /* 0x000fe20000000042 */
[----:B------:R-:W-:Y:S01]  /*c3b0*/  HADD2 R30, R30.H0_H0, R30.H1_H1 ;  /* 0x3000001e1e1e7230 */ /* 0x000fe20000000800 */
[----:B------:R-:W-:Y:S01]  /*c3c0*/  HFMA2.MMA R47, R94, R19, R47 ;  /* 0x000000135e2f7235 */ /* 0x000fe2000000002f */
[----:B------:R-:W-:Y:S01]  /*c3d0*/  HADD2 R33, R33.H0_H0, R33.H1_H1 ;  /* 0x3000002121217230 */ /* 0x000fe20000000800 */
[----:B------:R-:W-:Y:S01]  /*c3e0*/  HFMA2.MMA R6, R61, R110, R6 ;  /* 0x0000006e3d067235 */ /* 0x000fe20000000006 */
[----:B------:R-:W-:Y:S01]  /*c3f0*/  HFMA2 R48, R89, R18, R48 ;  /* 0x0000001259307231 */ /* 0x000fe20000000030 */
[-C--:B0-----:R-:W-:Y:S01]  /*c400*/  HFMA2.MMA R61, R53, R20.reuse, R107 ;  /* 0x00000014353d7235 */ /* 0x081fe2000000006b */
[----:B------:R-:W-:Y:S01]  /*c410*/  HFMA2 R7, R63, R105, R7 ;  /* 0x000000693f077231 */ /* 0x000fe20000000007 */
[----:B------:R-:W-:Y:S01]  /*c420*/  PRMT R30, R30, 0x5410, R33 ;  /* 0x000054101e1e7816 */ /* 0x000fe20000000021 */
[----:B------:R-:W-:Y:S01]  /*c430*/  HFMA2.MMA R63, R83, R20, R108 ;  /* 0x00000014533f7235 */ /* 0x000fe2000000006c */
[----:B------:R-:W-:-:S02]  /*c440*/  HFMA2 R48, R46, R19, R48 ;  /* 0x000000132e307231 */ /* 0x000fc40000000030 */
[----:B------:R-:W-:Y:S02]  /*c450*/  HADD2 R47, R47.H0_H0, R47.H1_H1 ;  /* 0x3000002f2f2f7230 */ /* 0x000fe40000000800 */
[----:B------:R-:W-:Y:S01]  /*c460*/  HADD2 R48, R48.H0_H0, R48.H1_H1 ;  /* 0x3000003030307230 */ /* 0x000fe20000000800 */
[----:B------:R-:W-:Y:S02]  /*c470*/  HFMA2.MMA R5, R30, R105, R5 ;  /* 0x000000691e057235 */ /* 0x000fe40000000005 */
[-C--:B------:R-:W-:Y:S02]  /*c480*/  HFMA2.MMA R61, R122, R21.reuse, R61 ;  /* 0x000000157a3d7235 */ /* 0x080fe4000000003d */
[----:B------:R-:W-:Y:S01]  /*c490*/  HFMA2.MMA R63, R126, R21, R63 ;  /* 0x000000157e3f7235 */ /* 0x000fe2000000003f */
[----:B------:R-:W-:Y:S01]  /*c4a0*/  PRMT R47, R47, 0x5410, R48 ;  /* 0x000054102f2f7816 */ /* 0x000fe20000000030 */
[-C--:B------:R-:W-:Y:S02]  /*c4b0*/  HFMA2 R62, R49, R20.reuse, R109 ;  /* 0x00000014313e7231 */ /* 0x080fe4000000006d */
[----:B------:R-:W-:-:S02]  /*c4c0*/  HFMA2 R66, R85, R20, R35 ;  /* 0x0000001455427231 */ /* 0x000fc40000000023 */
[-C--:B------:R-:W-:Y:S01]  /*c4d0*/  HFMA2.MMA R20, R55, R22.reuse, R61 ;  /* 0x0000001637147235 */ /* 0x080fe2000000003d */
[----:B------:R-:W-:Y:S01]  /*c4e0*/  HFMA2 R5, R47, R105, R5 ;  /* 0x000000692f057231 */ /* 0x000fe20000000005 */
[----:B------:R-:W-:Y:S01]  /*c4f0*/  HFMA2.MMA R47, R87, R22, R63 ;  /* 0x00000016572f7235 */ /* 0x000fe2000000003f */
[-C--:B------:R-:W-:Y:S02]  /*c500*/  HFMA2 R62, R124, R21.reuse, R62 ;  /* 0x000000157c3e7231 */ /* 0x080fe4000000003e */
[----:B------:R-:W-:-:S03]  /*c510*/  HFMA2 R66, R132, R21, R66 ;  /* 0x0000001584427231 */ /* 0x000fc60000000042 */
[-C--:B------:R-:W-:Y:S01]  /*c520*/  HFMA2.MMA R20, R40, R23.reuse, R20 ;  /* 0x0000001728147235 */ /* 0x080fe20000000014 */
[----:B------:R-:W-:Y:S01]  /*c530*/  HADD2 R34, R34.H0_H0, R34.H1_H1 ;  /* 0x3000002222227230 */ /* 0x000fe20000000800 */
[----:B------:R-:W-:Y:S01]  /*c540*/  HFMA2.MMA R47, R94, R23, R47 ;  /* 0x000000175e2f7235 */ /* 0x000fe2000000002f */
[----:B------:R-:W-:Y:S02]  /*c550*/  HADD2 R38, R38.H0_H0, R38.H1_H1 ;  /* 0x3000002626267230 */ /* 0x000fe40000000800 */
[-C--:B------:R-:W-:Y:S01]  /*c560*/  HFMA2 R16, R95, R22.reuse, R62 ;  /* 0x000000165f107231 */ /* 0x080fe2000000003e */
[----:B------:R-:W-:Y:S01]  /*c570*/  IADD3 R115, R115, 0x20, RZ ;  /* 0x0000002073737810 */ /* 0x000fe20007ffe0ff */
[----:B------:R-:W-:Y:S01]  /*c580*/  HFMA2 R66, R89, R22, R66 ;  /* 0x0000001659427231 */ /* 0x000fe20000000042 */
[----:B------:R-:W-:Y:S01]  /*c590*/  PRMT R69, R69, 0x5410, R71 ;  /* 0x0000541045457816 */ /* 0x000fe20000000047 */
[-C--:B------:R-:W-:Y:S01]  /*c5a0*/  HFMA2 R16, R32, R23.reuse, R16 ;  /* 0x0000001720107231 */ /* 0x080fe20000000010 */
[----:B------:R-:W-:Y:S01]  /*c5b0*/  PRMT R34, R34, 0x5410, R38 ;  /* 0x0000541022227816 */ /* 0x000fe20000000026 */
[----:B------:R-:W-:Y:S01]  /*c5c0*/  HADD2 R41, R41.H0_H0, R41.H1_H1 ;  /* 0x3000002929297230 */ /* 0x000fe20000000800 */
[C---:B------:R-:W-:Y:S01]  /*c5d0*/  ISETP.GE.AND P0, PT, R115.reuse, R0, PT ;  /* 0x000000007300720c */ /* 0x040fe20003f06270 */
[----:B------:R-:W-:Y:S01]  /*c5e0*/  HADD2 R42, R42.H0_H0, R42.H1_H1 ;  /* 0x3000002a2a2a7230 */ /* 0x000fe20000000800 */
[----:B------:R-:W-:Y:S01]  /*c5f0*/  ISETP.LT.AND P1, PT, R115, R116, PT ;  /* 0x000000747300720c */ /* 0x000fe20003f21270 */
[----:B------:R-:W-:Y:S01]  /*c600*/  HFMA2 R66, R46, R23, R66 ;  /* 0x000000172e427231 */ /* 0x000fe20000000042 */
[----:B------:R-:W-:Y:S01]  /*c610*/  PRMT R72, R72, 0x5410, R70 ;  /* 0x0000541048487816 */ /* 0x000fe20000000046 */
[----:B------:R-:W-:-:S02]  /*c620*/  HADD2 R20, R20.H0_H0, R20.H1_H1 ;  /* 0x3000001414147230 */ /* 0x000fc40000000800 */
[----:B------:R-:W-:Y:S01]  /*c630*/  HADD2 R16, R16.H0_H0, R16.H1_H1 ;  /* 0x3000001010107230 */ /* 0x000fe20000000800 */
[-C--:B------:R-:W-:Y:S01]  /*c640*/  HFMA2.MMA R14, R69, R110.reuse, R14 ;  /* 0x0000006e450e7235 */ /* 0x080fe2000000000e */
[----:B------:R-:W-:Y:S01]  /*c650*/  HADD2 R47, R47.H0_H0, R47.H1_H1 ;  /* 0x3000002f2f2f7230 */ /* 0x000fe20000000800 */
[-C--:B------:R-:W-:Y:S01]  /*c660*/  HFMA2.MMA R55, R34, R110.reuse, R4 ;  /* 0x0000006e22377235 */ /* 0x080fe20000000004 */
[----:B------:R-:W-:Y:S01]  /*c670*/  HADD2 R66, R66.H0_H0, R66.H1_H1 ;  /* 0x3000004242427230 */ /* 0x000fe20000000800 */
[----:B------:R-:W-:Y:S01]  /*c680*/  PRMT R73, R73, 0x5410, R74 ;  /* 0x0000541049497816 */ /* 0x000fe2000000004a */
[-C--:B------:R-:W-:Y:S01]  /*c690*/  HFMA2 R13, R72, R105.reuse, R13 ;  /* 0x00000069480d7231 */ /* 0x080fe2000000000d */
[----:B------:R-:W-:Y:S02]  /*c6a0*/  PRMT R41, R41, 0x5410, R42 ;  /* 0x0000541029297816 */ /* 0x000fe4000000002a */
[----:B------:R-:W-:Y:S01]  /*c6b0*/  PRMT R20, R20, 0x5410, R16 ;  /* 0x0000541014147816 */ /* 0x000fe20000000010 */
[----:B------:R-:W-:Y:S01]  /*c6c0*/  HFMA2 R8, R73, R110, R8 ;  /* 0x0000006e49087231 */ /* 0x000fe20000000008 */
[----:B------:R-:W-:Y:S01]  /*c6d0*/  PRMT R47, R47, 0x5410, R66 ;  /* 0x000054102f2f7816 */ /* 0x000fe20000000042 */
[----:B------:R-:W-:Y:S01]  /*c6e0*/  HFMA2 R3, R41, R105, R3 ;  /* 0x0000006929037231 */ /* 0x000fe20000000003 */
[----:B------:R-:W-:Y:S01]  /*c6f0*/  UIADD3 UR5, UR5, 0x40, URZ ;  /* 0x0000004005057890 */ /* 0x000fe2000fffe03f */
[----:B------:R-:W-:-:S02]  /*c700*/  HFMA2.MMA R14, R51, R110, R14 ;  /* 0x0000006e330e7235 */ /* 0x000fc4000000000e */
[----:B------:R-:W-:Y:S02]  /*c710*/  HFMA2.MMA R13, R50, R105, R13 ;  /* 0x00000069320d7235 */ /* 0x000fe4000000000d */
[----:B------:R-:W-:Y:S01]  /*c720*/  HFMA2.MMA R4, R20, R110, R55 ;  /* 0x0000006e14047235 */ /* 0x000fe20000000037 */
[----:B------:R-:W-:Y:S02]  /*c730*/  HFMA2 R8, R2, R110, R8 ;  /* 0x0000006e02087231 */ /* 0x000fe40000000008 */
[----:B------:R-:W-:-:S04]  /*c740*/  IMAD.WIDE R30, R111, 0x4, R90 ;  /* 0x000000046f1e7825 */ /* 0x000fc800078e025a */
[----:B------:R-:W-:Y:S01]  /*c750*/  HFMA2 R3, R47, R105, R3 ;  /* 0x000000692f037231 */ /* 0x000fe20000000003 */
[----:B------:R-:W-:Y:S06]  /*c760*/  @!P0 BRA P1, `(.L_x_3279) ;  /* 0xffffffbc00088947 */ /* 0x000fec000083ffff */
.L_x_3278:
[----:B------:R-:W-:-:S04]  /*c770*/  ISETP.GE.AND P0, PT, R115, R116, PT ;  /* 0x000000747300720c */ /* 0x000fc80003f06270 */
[----:B------:R-:W-:-:S13]  /*c780*/  ISETP.GE.OR P0, PT, R115, UR12, P0 ;  /* 0x0000000c73007c0c */ /* 0x000fda0008706670 */
[----:B------:R-:W-:Y:S05]  /*c790*/  @P0 BRA `(.L_x_3280) ;  /* 0x0000002c00740947 */ /* 0x000fea0003800000 */
.L_x_3281:
        /* <DEDUP_REMOVED lines=9> */
[----:B------:R0:W5:Y:S01]  /*c830*/  LDG.E.128.CONSTANT R40, desc[UR8][R28.64] ;  /* 0x000000081c287981 */ /* 0x000162000c1e9d00 */
[----:B------:R-:W-:-:S05]  /*c840*/  IMAD.WIDE R44, R111, 0x4, R28 ;  /* 0x000000046f2c7825 */ /* 0x000fca00078e021c */
[----:B------:R1:W5:Y:S01]  /*c850*/  LDG.E.128.CONSTANT R36, desc[UR8][R44.64] ;  /* 0x000000082c247981 */ /* 0x000362000c1e9d00 */
[----:B------:R-:W-:Y:S01]  /*c860*/  IMAD.WIDE R122, R111, 0x4, R44 ;  /* 0x000000046f7a7825 */ /* 0x000fe200078e022c */
[----:B------:R-:W-:Y:S02]  /*c870*/  @!P0 IADD3 R113, R113, 0x1, RZ ;  /* 0x0000000171718810 */ /* 0x000fe40007ffe0ff */
[----:B0-----:R-:W-:Y:S04]  /*c880*/  LDS.128 R28, [UR5+0x10] ;  /* 0x00001005ff1c7984 */ /* 0x001fe80008000c00 */
[----:B------:R-:W5:Y:S01]  /*c890*/  LDG.E.128.CONSTANT R32, desc[UR8][R122.64] ;  /* 0x000000087a207981 */ /* 0x000f62000c1e9d00 */
        /* <DEDUP_REMOVED lines=10> */
[----:B------:R-:W-:Y:S02]  /*c940*/  LOP3.LUT R0, R0, 0x64006400, RZ, 0xfc, !PT ;  /* 0x6400640000007812 */ /* 0x000fe400078efcff */
[----:B---3--:R-:W-:Y:S02]  /*c950*/  @!P0 IADD3 R112, R24, R115, RZ ;  /* 0x0000007318708210 */ /* 0x008fe40007ffe0ff */
[----:B------:R-:W0:Y:S01]  /*c960*/  LDS.128 R24, [UR5] ;  /* 0x00000005ff187984 */ /* 0x000e220008000c00 */
[----:B----4-:R-:W-:Y:S02]  /*c970*/  LOP3.LUT R59, R16, 0x1f001f, RZ, 0xc0, !PT ;  /* 0x001f001f103b7812 */ /* 0x010fe400078ec0ff */
[----:B------:R-:W-:-:S02]  /*c980*/  SHF.R.U32.HI R52, RZ, 0xa, R16 ;  /* 0x0000000aff347819 */ /* 0x000fc40000011610 */
[----:B------:R-:W-:Y:S02]  /*c990*/  LOP3.LUT R57, R16, 0x3e003e0, RZ, 0xc0, !PT ;  /* 0x03e003e010397812 */ /* 0x000fe400078ec0ff */
[----:B-1----:R-:W-:Y:S02]  /*c9a0*/  SHF.R.U32.HI R45, RZ, 0xe, R16 ;  /* 0x0000000eff2d7819 */ /* 0x002fe40000011610 */
[----:B------:R-:W-:Y:S02]  /*c9b0*/  LOP3.LUT R16, R15, 0x1f001f, RZ, 0xc0, !PT ;  /* 0x001f001f0f107812 */ /* 0x000fe400078ec0ff */
[----:B------:R-:W-:Y:S02]  /*c9c0*/  LOP3.LUT R15, R2, 0x64006400, RZ, 0xfc, !PT ;  /* 0x64006400020f7812 */ /* 0x000fe400078efcff */
[----:B------:R-:W-:Y:S02]  /*c9d0*/  LOP3.LUT R2, R60, 0x64006400, RZ, 0xfc, !PT ;  /* 0x640064003c027812 */ /* 0x000fe400078efcff */
[----:B------:R-:W-:-:S02]  /*c9e0*/  LOP3.LUT R63, R63, 0x64006400, RZ, 0xfc, !PT ;  /* 0x640064003f3f7812 */ /* 0x000fc400078efcff */
[----:B------:R-:W-:Y:S02]  /*c9f0*/  LOP3.LUT R64, R22, 0x3e003e0, RZ, 0xc0, !PT ;  /* 0x03e003e016407812 */ /* 0x000fe400078ec0ff */
[----:B------:R-:W-:Y:S01]  /*ca00*/  LOP3.LUT R45, R20, 0x20002, R45, 0xf8, !PT ;  /* 0x00020002142d7812 */ /* 0x000fe200078ef82d */
[----:B------:R-:W-:Y:S01]  /*ca10*/  HADD2 R20, R0, -1040, -1040 ;  /* 0xe410e41000147430 */ /* 0x000fe20000000000 */
[C---:B------:R-:W-:Y:S01]  /*ca20*/  LOP3.LUT R66, R23.reuse, 0x1f001f, RZ, 0xc0, !PT ;  /* 0x001f001f17427812 */ /* 0x040fe200078ec0ff */
[----:B------:R-:W-:Y:S01]  /*ca30*/  HADD2 R0, R2, -1040, -1040 ;  /* 0xe410e41002007430 */ /* 0x000fe20000000000 */
[--C-:B------:R-:W-:Y:S01]  /*ca40*/  SHF.R.U32.HI R65, RZ, 0xa, R22.reuse ;  /* 0x0000000aff417819 */ /* 0x100fe20000011616 */
[----:B------:R-:W-:Y:S01]  /*ca50*/  HADD2 R2, R63, -1040, -1040 ;  /* 0xe410e4103f027430 */ /* 0x000fe20000000000 */
[----:B------:R-:W-:Y:S02]  /*ca60*/  SHF.R.U32.HI R22, RZ, 0xf, R22 ;  /* 0x0000000fff167819 */ /* 0x000fe40000011616 */
[----:B------:R-:W-:-:S02]  /*ca70*/  LOP3.LUT R67, R23, 0x3e003e0, RZ, 0xc0, !PT ;  /* 0x03e003e017437812 */ /* 0x000fc400078ec0ff */
[----:B------:R-:W-:Y:S02]  /*ca80*/  SHF.R.U32.HI R68, RZ, 0xa, R23 ;  /* 0x0000000aff447819 */ /* 0x000fe40000011617 */
[C---:B------:R-:W-:Y:S02]  /*ca90*/  LOP3.LUT R49, R19.reuse, 0x1f001f, RZ, 0xc0, !PT ;  /* 0x001f001f13317812 */ /* 0x040fe400078ec0ff */
[----:B------:R-:W-:Y:S02]  /*caa0*/  LOP3.LUT R48, R19, 0x3e003e0, RZ, 0xc0, !PT ;  /* 0x03e003e013307812 */ /* 0x000fe400078ec0ff */
[--C-:B------:R-:W-:Y:S02]  /*cab0*/  SHF.R.U32.HI R55, RZ, 0xa, R19.reuse ;  /* 0x0000000aff377819 */ /* 0x100fe40000011613 */
[----:B------:R-:W-:Y:S02]  /*cac0*/  SHF.R.U32.HI R44, RZ, 0xe, R19 ;  /* 0x0000000eff2c7819 */ /* 0x000fe40000011613 */
[----:B------:R-:W-:-:S02]  /*cad0*/  SHF.R.U32.HI R62, RZ, 0xa, R21 ;  /* 0x0000000aff3e7819 */ /* 0x000fc40000011615 */
[----:B------:R-:W-:Y:S02]  /*cae0*/  LOP3.LUT R61, R21, 0x3e003e0, RZ, 0xc0, !PT ;  /* 0x03e003e0153d7812 */ /* 0x000fe400078ec0ff */
[----:B------:R-:W-:Y:S02]  /*caf0*/  SHF.R.U32.HI R23, RZ, 0xf, R23 ;  /* 0x0000000fff177819 */ /* 0x000fe40000011617 */
[----:B------:R-:W-:Y:S02]  /*cb00*/  LOP3.LUT R19, R64, 0x64006400, RZ, 0xfc, !PT ;  /* 0x6400640040137812 */ /* 0x000fe400078efcff */
[----:B------:R-:W-:Y:S02]  /*cb10*/  LOP3.LUT R66, R66, 0x64006400, RZ, 0xfc, !PT ;  /* 0x6400640042427812 */ /* 0x000fe400078efcff */
[----:B------:R-:W-:Y:S02]  /*cb20*/  SHF.R.U32.HI R21, RZ, 0xf, R21 ;  /* 0x0000000fff157819 */ /* 0x000fe40000011615 */
[----:B------:R-:W-:-:S02]  /*cb30*/  LOP3.LUT R58, R17, 0x1f001f, RZ, 0xc0, !PT ;  /* 0x001f001f113a7812 */ /* 0x000fc400078ec0ff */
[--C-:B------:R-:W-:Y:S02]  /*cb40*/  SHF.R.U32.HI R53, RZ, 0xa, R17.reuse ;  /* 0x0000000aff357819 */ /* 0x100fe40000011611 */
[----:B------:R-:W-:Y:S02]  /*cb50*/  LOP3.LUT R56, R17, 0x3e003e0, RZ, 0xc0, !PT ;  /* 0x03e003e011387812 */ /* 0x000fe400078ec0ff */
[----:B------:R-:W-:Y:S02]  /*cb60*/  SHF.R.U32.HI R46, RZ, 0xe, R17 ;  /* 0x0000000eff2e7819 */ /* 0x000fe40000011611 */
[----:B------:R-:W-:Y:S02]  /*cb70*/  SHF.R.U32.HI R47, RZ, 0xe, R18 ;  /* 0x0000000eff2f7819 */ /* 0x000fe40000011612 */
[----:B------:R-:W-:Y:S01]  /*cb80*/  LOP3.LUT R22, R22, 0x10001, RZ, 0xc0, !PT ;  /* 0x0001000116167812 */ /* 0x000fe200078ec0ff */
[----:B0-----:R-:W-:Y:S01]  /*cb90*/  HFMA2.MMA R63, R2, R24, RZ ;  /* 0x00000018023f7235 */ /* 0x001fe200000000ff */
[----:B------:R-:W-:-:S02]  /*cba0*/  LOP3.LUT R23, R23, 0x10001, RZ, 0xc0, !PT ;  /* 0x0001000117177812 */ /* 0x000fc400078ec0ff */
[----:B------:R-:W-:Y:S02]  /*cbb0*/  LOP3.LUT R62, R62, 0x1f001f, RZ, 0xc0, !PT ;  /* 0x001f001f3e3e7812 */ /* 0x000fe400078ec0ff */
[----:B------:R-:W-:Y:S01]  /*cbc0*/  LOP3.LUT R17, R61, 0x64006400, RZ, 0xfc, !PT ;  /* 0x640064003d117812 */ /* 0x000fe200078efcff */
[----:B------:R-:W-:Y:S01]  /*cbd0*/  HFMA2.MMA R61, R20, R24, RZ ;  /* 0x00000018143d7235 */ /* 0x000fe200000000ff */
[----:B------:R-:W-:Y:S01]  /*cbe0*/  LOP3.LUT R60, R16, 0x64006400, RZ, 0xfc, !PT ;  /* 0x64006400103c7812 */ /* 0x000fe200078efcff */
[----:B------:R-:W-:Y:S01]  /*cbf0*/  HFMA2 R16, R19, R78.H0_H0, -48, -48 ;  /* 0xd200d20013107431 */ /* 0x000fe2000004004e */
[----:B------:R-:W-:Y:S01]  /*cc00*/  LOP3.LUT R67, R67, 0x64006400, RZ, 0xfc, !PT ;  /* 0x6400640043437812 */ /* 0x000fe200078efcff */
[----:B------:R-:W-:Y:S01]  /*cc10*/  HADD2 R19, R66, -1040, -1040 ;  /* 0xe410e41042137430 */ /* 0x000fe20000000000 */
[----:B------:R-:W-:Y:S02]  /*cc20*/  LOP3.LUT R68, R68, 0x1f001f, RZ, 0xc0, !PT ;  /* 0x001f001f44447812 */ /* 0x000fe400078ec0ff */
[----:B------:R-:W-:-:S02]  /*cc30*/  LOP3.LUT R51, R18, 0x1f001f, RZ, 0xc0, !PT ;  /* 0x001f001f12337812 */ /* 0x000fc400078ec0ff */
[----:B------:R-:W-:Y:S02]  /*cc40*/  SHF.R.U32.HI R54, RZ, 0xa, R18 ;  /* 0x0000000aff367819 */ /* 0x000fe40000011612 */
[----:B------:R-:W-:Y:S01]  /*cc50*/  LOP3.LUT R50, R18, 0x3e003e0, RZ, 0xc0, !PT ;  /* 0x03e003e012327812 */ /* 0x000fe200078ec0ff */
[-C--:B------:R-:W-:Y:S01]  /*cc60*/  HFMA2 R18, R15, R78.reuse.H0_H0, -48, -48 ;  /* 0xd200d2000f127431 */ /* 0x080fe2000004004e */
[----:B------:R-:W-:Y:S02]  /*cc70*/  LOP3.LUT R21, R21, 0x10001, RZ, 0xc0, !PT ;  /* 0x0001000115157812 */ /* 0x000fe400078ec0ff */
[----:B------:R-:W-:Y:S02]  /*cc80*/  LOP3.LUT R47, R22, 0x20002, R47, 0xf8, !PT ;  /* 0x00020002162f7812 */ /* 0x000fe400078ef82f */
[----:B------:R-:W-:Y:S01]  /*cc90*/  LOP3.LUT R65, R65, 0x1f001f, RZ, 0xc0, !PT ;  /* 0x001f001f41417812 */ /* 0x000fe200078ec0ff */
[----:B------:R-:W-:Y:S01]  /*cca0*/  HFMA2 R17, R17, R78.H0_H0, -48, -48 ;  /* 0xd200d20011117431 */ /* 0x000fe2000004004e */
[----:B------:R-:W-:-:S02]  /*ccb0*/  LOP3.LUT R44, R23, 0x20002, R44, 0xf8, !PT ;  /* 0x00020002172c7812 */ /* 0x000fc400078ef82c */
[----:B------:R-:W-:Y:S01]  /*ccc0*/  LOP3.LUT R22, R62, 0x64006400, RZ, 0xfc, !PT ;  /* 0x640064003e167812 */ /* 0x000fe200078efcff */
[----:B------:R-:W-:Y:S01]  /*ccd0*/  HFMA2 R62, R0, R24, RZ.H0_H0 ;  /* 0x00000018003e7231 */ /* 0x000fe200000400ff */
[----:B------:R-:W-:Y:S01]  /*cce0*/  LOP3.LUT R23, R68, 0x64006400, RZ, 0xfc, !PT ;  /* 0x6400640044177812 */ /* 0x000fe200078efcff */
[----:B------:R-:W-:Y:S01]  /*ccf0*/  HFMA2 R15, R67, R78.H0_H0, -48, -48 ;  /* 0xd200d200430f7431 */ /* 0x000fe2000004004e */
[----:B------:R-:W-:Y:S01]  /*cd00*/  LOP3.LUT R46, R21, 0x20002, R46, 0xf8, !PT ;  /* 0x00020002152e7812 */ /* 0x000fe200078ef82e */
[----:B------:R-:W-:Y:S01]  /*cd10*/  HFMA2 R64, R19, R24, RZ.H0_H0 ;  /* 0x0000001813407231 */ /* 0x000fe200000400ff */
[----:B------:R-:W-:Y:S01]  /*cd20*/  LOP3.LUT R21, R65, 0x64006400, RZ, 0xfc, !PT ;  /* 0x6400640041157812 */ /* 0x000fe200078efcff */
[-C--:B------:R-:W-:Y:S01]  /*cd30*/  HFMA2.MMA R61, R18, R25.reuse, R61 ;  /* 0x00000019123d7235 */ /* 0x080fe2000000003d */
[-C--:B------:R-:W-:Y:S01]  /*cd40*/  HFMA2 R24, R17, R25.reuse, R62 ;  /* 0x0000001911187231 */ /* 0x080fe2000000003e */
[----:B------:R-:W-:Y:S01]  /*cd50*/  HFMA2.MMA R63, R16, R25, R63 ;  /* 0x00000019103f7235 */ /* 0x000fe2000000003f */
[----:B------:R-:W-:-:S02]  /*cd60*/  HFMA2 R25, R15, R25, R64 ;  /* 0x000000190f197231 */ /* 0x000fc40000000040 */
[----:B------:R-:W-:Y:S02]  /*cd70*/  HADD2 R23, R23, -1040, -1040 ;  /* 0xe410e41017177430 */ /* 0x000fe40000000000 */
[----:B------:R-:W-:Y:S02]  /*cd80*/  HADD2 R21, R21, -1040, -1040 ;  /* 0xe410e41015157430 */ /* 0x000fe40000000000 */
[----:B------:R-:W-:Y:S02]  /*cd90*/  HADD2 R60, R60, -1040, -1040 ;  /* 0xe410e4103c3c7430 */ /* 0x000fe40000000000 */
[-C--:B------:R-:W-:Y:S01]  /*cda0*/  HFMA2 R67, R23, R26.reuse, R25 ;  /* 0x0000001a17437231 */ /* 0x080fe20000000019 */
[----:B------:R-:W-:Y:S01]  /*cdb0*/  LOP3.LUT R25, R51, 0x64006400, RZ, 0xfc, !PT ;  /* 0x6400640033197812 */ /* 0x000fe200078efcff */
[----:B------:R-:W-:Y:S01]  /*cdc0*/  HADD2 R22, R22, -1040, -1040 ;  /* 0xe410e41016167430 */ /* 0x000fe20000000000 */
        /* <DEDUP_REMOVED lines=14> */
[-C--:B------:R-:W-:Y:S01]  /*ceb0*/  HFMA2.MMA R66, R25, R27.reuse, R66 ;  /* 0x0000001b19427235 */ /* 0x080fe20000000042 */
[-C--:B------:R-:W-:Y:S01]  /*cec0*/  HFMA2 R49, R63, R78.reuse.H0_H0, -48, -48 ;  /* 0xd200d2003f317431 */ /* 0x080fe2000004004e */
[----:B------:R-:W-:Y:S01]  /*ced0*/  HFMA2.MMA R62, R48, R27, R62 ;  /* 0x0000001b303e7235 */ /* 0x000fe2000000003e */
[-C--:B------:R-:W-:Y:S01]  /*cee0*/  HFMA2 R51, R57, R78.reuse.H0_H0, -48, -48 ;  /* 0xd200d20039337431 */ /* 0x080fe2000004004e */
[----:B------:R-:W-:Y:S01]  /*cef0*/  LOP3.LUT R53, R53, 0x1f001f, RZ, 0xc0, !PT ;  /* 0x001f001f35357812 */ /* 0x000fe200078ec0ff */
[-C--:B------:R-:W-:Y:S02]  /*cf00*/  HFMA2 R64, R26, R27.reuse, R64 ;  /* 0x0000001b1a407231 */ /* 0x080fe40000000040 */
[----:B------:R-:W-:Y:S01]  /*cf10*/  HFMA2 R67, R24, R27, R67 ;  /* 0x0000001b18437231 */ /* 0x000fe20000000043 */
[----:B------:R-:W-:Y:S01]  /*cf20*/  LOP3.LUT R54, R54, 0x1f001f, RZ, 0xc0, !PT ;  /* 0x001f001f36367812 */ /* 0x000fe200078ec0ff */
[----:B------:R-:W-:-:S02]  /*cf30*/  HFMA2 R50, R61, R78.H0_H0, -48, -48 ;  /* 0xd200d2003d327431 */ /* 0x000fc4000004004e */
[----:B------:R-:W-:Y:S01]  /*cf40*/  HFMA2 R27, R65, R78.H0_H0, -48, -48 ;  /* 0xd200d200411b7431 */ /* 0x000fe2000004004e */
[-C--:B------:R-:W-:Y:S01]  /*cf50*/  HFMA2.MMA R57, R49, R28.reuse, R66 ;  /* 0x0000001c31397235 */ /* 0x080fe20000000042 */
[-C--:B------:R-:W-:Y:S01]  /*cf60*/  HFMA2 R64, R50, R28.reuse, R64 ;  /* 0x0000001c32407231 */ /* 0x080fe20000000040 */
[----:B------:R-:W-:Y:S01]  /*cf70*/  HFMA2.MMA R62, R51, R28, R62 ;  /* 0x0000001c333e7235 */ /* 0x000fe2000000003e */
[----:B------:R-:W-:Y:S01]  /*cf80*/  HFMA2 R58, R27, R28, R67 ;  /* 0x0000001c1b3a7231 */ /* 0x000fe20000000043 */
[----:B-----5:R-:W-:Y:S02]  /*cf90*/  SHF.R.U32.HI R66, RZ, 0xd, R40 ;  /* 0x0000000dff427819 */ /* 0x020fe40000011628 */
[----:B------:R-:W-:Y:S02]  /*cfa0*/  LOP3.LUT R53, R53, 0x64006400, RZ, 0xfc, !PT ;  /* 0x6400640035357812 */ /* 0x000fe400078efcff */
[----:B------:R-:W-:Y:S02]  /*cfb0*/  LOP3.LUT R28, R54, 0x64006400, RZ, 0xfc, !PT ;  /* 0x64006400361c7812 */ /* 0x000fe400078efcff */
[----:B------:R-:W-:Y:S01]  /*cfc0*/  LOP3.LUT R66, R45, 0x40004, R66, 0xf8, !PT ;  /* 0x000400042d427812 */ /* 0x000fe200078ef842 */
[----:B------:R-:W-:Y:S01]  /*cfd0*/  HADD2 R54, R53, -1040, -1040 ;  /* 0xe410e41035367430 */ /* 0x000fe20000000000 */
[----:B------:R-:W-:Y:S01]  /*cfe0*/  LOP3.LUT R45, R42, 0x1f001f, RZ, 0xc0, !PT ;  /* 0x001f001f2a2d7812 */ /* 0x000fe200078ec0ff */
[----:B------:R-:W-:Y:S01]  /*cff0*/  HADD2 R53, R28, -1040, -1040 ;  /* 0xe410e4101c357430 */ /* 0x000fe20000000000 */
[----:B------:R-:W-:-:S02]  /*d000*/  SHF.R.U32.HI R67, RZ, 0xd, R41 ;  /* 0x0000000dff437819 */ /* 0x000fc40000011629 */
[----:B------:R-:W-:Y:S02]  /*d010*/  LOP3.LUT R45, R45, 0x64006400, RZ, 0xfc, !PT ;  /* 0x640064002d2d7812 */ /* 0x000fe400078efcff */
[----:B------:R-:W-:Y:S01]  /*d020*/  LOP3.LUT R52, R52, 0x1f001f, RZ, 0xc0, !PT ;  /* 0x001f001f34347812 */ /* 0x000fe200078ec0ff */
[----:B------:R-:W-:Y:S01]  /*d030*/  HFMA2.MMA R61, R53, R29, R57 ;  /* 0x0000001d353d7235 */ /* 0x000fe20000000039 */
[----:B------:R-:W-:Y:S02]  /*d040*/  LOP3.LUT R55, R55, 0x1f001f, RZ, 0xc0, !PT ;  /* 0x001f001f37377812 */ /* 0x000fe400078ec0ff */
[----:B------:R-:W-:Y:S02]  /*d050*/  LOP3.LUT R67, R46, 0x40004, R67, 0xf8, !PT ;  /* 0x000400042e437812 */ /* 0x000fe400078ef843 */
[----:B------:R-:W-:Y:S02]  /*d060*/  SHF.R.U32.HI R65, RZ, 0xd, R43 ;  /* 0x0000000dff417819 */ /* 0x000fe4000001162b */
[----:B------:R-:W-:Y:S01]  /*d070*/  LOP3.LUT R46, R43, 0x1f001f, RZ, 0xc0, !PT ;  /* 0x001f001f2b2e7812 */ /* 0x000fe200078ec0ff */
[----:B------:R-:W-:Y:S01]  /*d080*/  HADD2 R57, R45, -1040, -1040 ;  /* 0xe410e4102d397430 */ /* 0x000fe20000000000 */
[----:B------:R-:W-:-:S02]  /*d090*/  LOP3.LUT R52, R52, 0x64006400, RZ, 0xfc, !PT ;  /* 0x6400640034347812 */ /* 0x000fc400078efcff */
[----:B------:R-:W-:Y:S02]  /*d0a0*/  LOP3.LUT R56, R55, 0x64006400, RZ, 0xfc, !PT ;  /* 0x6400640037387812 */ /* 0x000fe400078efcff */
[----:B------:R-:W-:Y:S02]  /*d0b0*/  LOP3.LUT R65, R44, 0x40004, R65, 0xf8, !PT ;  /* 0x000400042c417812 */ /* 0x000fe400078ef841 */
[----:B------:R-:W-:Y:S02]  /*d0c0*/  LOP3.LUT R46, R46, 0x64006400, RZ, 0xfc, !PT ;  /* 0x640064002e2e7812 */ /* 0x000fe400078efcff */
[----:B------:R-:W-:Y:S02]  /*d0d0*/  LOP3.LUT R44, R42, 0x3e003e0, RZ, 0xc0, !PT ;  /* 0x03e003e02a2c7812 */ /* 0x000fe400078ec0ff */
[----:B------:R-:W-:Y:S02]  /*d0e0*/  LOP3.LUT R45, R43, 0x3e003e0, RZ, 0xc0, !PT ;  /* 0x03e003e02b2d7812 */ /* 0x000fe400078ec0ff */
[----:B------:R-:W-:Y:S01]  /*d0f0*/  SHF.R.U32.HI R68, RZ, 0xd, R42 ;  /* 0x0000000dff447819 */ /* 0x000fe2000001162a */
[----:B------:R-:W-:Y:S01]  /*d100*/  HADD2 R55, R52, -1040, -1040 ;  /* 0xe410e41034377430 */ /* 0x000fe20000000000 */
[----:B------:R-:W-:Y:S01]  /*d110*/  HFMA2.MMA R72, R57, R30, R61 ;  /* 0x0000001e39487235 */ /* 0x000fe2000000003d */
[----:B------:R-:W-:Y:S01]  /*d120*/  HADD2 R52, R56, -1040, -1040 ;  /* 0xe410e41038347430 */ /* 0x000fe20000000000 */
[----:B------:R-:W-:Y:S01]  /*d130*/  LOP3.LUT R68, R47, 0x40004, R68, 0xf8, !PT ;  /* 0x000400042f447812 */ /* 0x000fe200078ef844 */
[----:B------:R-:W-:Y:S01]  /*d140*/  HADD2 R56, R46, -1040, -1040 ;  /* 0xe410e4102e387430 */ /* 0x000fe20000000000 */
[----:B------:R-:W-:-:S02]  /*d150*/  LOP3.LUT R61, R44, 0x64006400, RZ, 0xfc, !PT ;  /* 0x640064002c3d7812 */ /* 0x000fc400078efcff */
[----:B------:R-:W-:Y:S02]  /*d160*/  LOP3.LUT R69, R45, 0x64006400, RZ, 0xfc, !PT ;  /* 0x640064002d457812 */ /* 0x000fe400078efcff */
[----:B------:R-:W0:Y:S01]  /*d170*/  LDS.128 R44, [UR5+0x20] ;  /* 0x00002005ff2c7984 */ /* 0x000e220008000c00 */
[----:B------:R-:W-:Y:S01]  /*d180*/  LOP3.LUT R28, R40, 0x1f001f, RZ, 0xc0, !PT ;  /* 0x001f001f281c7812 */ /* 0x000fe200078ec0ff */
[----:B------:R-:W-:-:S03]  /*d190*/  HFMA2.MMA R62, R55, R29, R62 ;  /* 0x0000001d373e7235 */ /* 0x000fc6000000003e */
[----:B------:R-:W-:Y:S01]  /*d1a0*/  LOP3.LUT R28, R28, 0x64006400, RZ, 0xfc, !PT ;  /* 0x640064001c1c7812 */ /* 0x000fe200078efcff */
[-C--:B------:R-:W-:Y:S02]  /*d1b0*/  HFMA2 R64, R54, R29.reuse, R64 ;  /* 0x0000001d36407231 */ /* 0x080fe40000000040 */
[----:B------:R-:W-:Y:S01]  /*d1c0*/  HFMA2 R63, R52, R29, R58 ;  /* 0x0000001d343f7231 */ /* 0x000fe2000000003a */
[----:B------:R-:W-:Y:S01]  /*d1d0*/  LOP3.LUT R29, R41, 0x1f001f, RZ, 0xc0, !PT ;  /* 0x001f001f291d7812 */ /* 0x000fe200078ec0ff */
[----:B------:R-:W-:-:S03]  /*d1e0*/  HADD2 R59, R28, -1040, -1040 ;  /* 0xe410e4101c3b7430 */ /* 0x000fc60000000000 */
[----:B------:R-:W-:-:S03]  /*d1f0*/  LOP3.LUT R29, R29, 0x64006400, RZ, 0xfc, !PT ;  /* 0x640064001d1d7812 */ /* 0x000fc600078efcff */
[----:B------:R-:W-:Y:S01]  /*d200*/  HFMA2.MMA R71, R59, R30, R62 ;  /* 0x0000001e3b477235 */ /* 0x000fe2000000003e */
[----:B------:R-:W-:Y:S02]  /*d210*/  HFMA2 R62, R61, R78.H0_H0, -48, -48 ;  /* 0xd200d2003d3e7431 */ /* 0x000fe4000004004e */
[----:B------:R-:W-:Y:S01]  /*d220*/  HADD2 R58, R29, -1040, -1040 ;  /* 0xe410e4101d3a7430 */ /* 0x000fe20000000000 */
[----:B------:R-:W-:Y:S01]  /*d230*/  LOP3.LUT R28, R40, 0x3e003e0, RZ, 0xc0, !PT ;  /* 0x03e003e0281c7812 */ /* 0x000fe200078ec0ff */
[-C--:B------:R-:W-:Y:S01]  /*d240*/  HFMA2 R73, R56, R30.reuse, R63 ;  /* 0x0000001e38497231 */ /* 0x080fe2000000003f */
[----:B------:R-:W-:Y:S01]  /*d250*/  SHF.R.U32.HI R75, RZ, 0xa, R42 ;  /* 0x0000000aff4b7819 */ /* 0x000fe2000001162a */
[----:B------:R-:W-:Y:S01]  /*d260*/  HFMA2 R70, R58, R30, R64 ;  /* 0x0000001e3a467231 */ /* 0x000fe20000000040 */
[----:B------:R-:W-:Y:S01]  /*d270*/  LOP3.LUT R30, R41, 0x3e003e0, RZ, 0xc0, !PT ;  /* 0x03e003e0291e7812 */ /* 0x000fe200078ec0ff */
[----:B------:R-:W-:Y:S01]  /*d280*/  HFMA2 R61, R69, R78.H0_H0, -48, -48 ;  /* 0xd200d200453d7431 */ /* 0x000fe2000004004e */
[----:B------:R-:W-:Y:S01]  /*d290*/  HFMA2.MMA R69, R62, R31, R72 ;  /* 0x0000001f3e457235 */ /* 0x000fe20000000048 */
[----:B------:R-:W-:-:S02]  /*d2a0*/  SHF.R.U32.HI R72, RZ, 0xa, R41 ;  /* 0x0000000aff487819 */ /* 0x000fc40000011629 */
[----:B------:R-:W-:Y:S02]  /*d2b0*/  SHF.R.U32.HI R83, RZ, 0xc, R36 ;  /* 0x0000000cff537819 */ /* 0x000fe40000011624 */
[----:B------:R-:W-:Y:S02]  /*d2c0*/  LOP3.LUT R29, R28, 0x64006400, RZ, 0xfc, !PT ;  /* 0x640064001c1d7812 */ /* 0x000fe400078efcff */
[----:B------:R-:W-:Y:S02]  /*d2d0*/  SHF.R.U32.HI R41, RZ, 0xa, R40 ;  /* 0x0000000aff297819 */ /* 0x000fe40000011628 */
[----:B------:R-:W-:Y:S02]  /*d2e0*/  LOP3.LUT R75, R75, 0x1f001f, RZ, 0xc0, !PT ;  /* 0x001f001f4b4b7812 */ /* 0x000fe400078ec0ff */
[----:B------:R-:W-:Y:S02]  /*d2f0*/  SHF.R.U32.HI R79, RZ, 0xa, R43 ;  /* 0x0000000aff4f7819 */ /* 0x000fe4000001162b */
[----:B------:R-:W-:-:S02]  /*d300*/  LOP3.LUT R63, R30, 0x64006400, RZ, 0xfc, !PT ;  /* 0x640064001e3f7812 */ /* 0x000fc400078efcff */
[C---:B------:R-:W-:Y:S02]  /*d310*/  LOP3.LUT R42, R36.reuse, 0x1f001f, RZ, 0xc0, !PT ;  /* 0x001f001f242a7812 */ /* 0x040fe400078ec0ff */
[----:B------:R-:W-:Y:S02]  /*d320*/  LOP3.LUT R43, R36, 0x3e003e0, RZ, 0xc0, !PT ;  /* 0x03e003e0242b7812 */ /* 0x000fe400078ec0ff */
[----:B------:R-:W-:Y:S02]  /*d330*/  SHF.R.U32.HI R28, RZ, 0xa, R36 ;  /* 0x0000000aff1c7819 */ /* 0x000fe40000011624 */
[----:B------:R-:W-:Y:S01]  /*d340*/  LOP3.LUT R36, R66, 0x80008, R83, 0xf8, !PT ;  /* 0x0008000842247812 */ /* 0x000fe200078ef853 */
[----:B------:R-:W-:Y:S01]  /*d350*/  HFMA2 R64, R29, R78.H0_H0, -48, -48 ;  /* 0xd200d2001d407431 */ /* 0x000fe2000004004e */
[----:B------:R-:W-:Y:S02]  /*d360*/  LOP3.LUT R41, R41, 0x1f001f, RZ, 0xc0, !PT ;  /* 0x001f001f29297812 */ /* 0x000fe400078ec0ff */
[----:B------:R-:W-:-:S02]  /*d370*/  LOP3.LUT R66, R75, 0x64006400, RZ, 0xfc, !PT ;  /* 0x640064004b427812 */ /* 0x000fc400078efcff */
[----:B------:R-:W-:Y:S01]  /*d380*/  LOP3.LUT R79, R79, 0x1f001f, RZ, 0xc0, !PT ;  /* 0x001f001f4f4f7812 */ /* 0x000fe200078ec0ff */
[----:B------:R-:W-:Y:S01]  /*d390*/  HFMA2 R63, R63, R78.H0_H0, -48, -48 ;  /* 0xd200d2003f3f7431 */ /* 0x000fe2000004004e */
[----:B------:R-:W-:Y:S01]  /*d3a0*/  SHF.R.U32.HI R82, RZ, 0xc, R37 ;  /* 0x0000000cff527819 */ /* 0x000fe20000011625 */
[----:B------:R-:W-:Y:S01]  /*d3b0*/  HFMA2 R81, R61, R31, R73 ;  /* 0x0000001f3d517231 */ /* 0x000fe20000000049 */
[----:B------:R-:W-:Y:S01]  /*d3c0*/  LOP3.LUT R72, R72, 0x1f001f, RZ, 0xc0, !PT ;  /* 0x001f001f48487812 */ /* 0x000fe200078ec0ff */
[----:B------:R-:W-:Y:S01]  /*d3d0*/  HADD2 R66, R66, -1040, -1040 ;  /* 0xe410e41042427430 */ /* 0x000fe20000000000 */
[----:B------:R-:W-:Y:S02]  /*d3e0*/  SHF.R.U32.HI R85, RZ, 0xc, R38 ;  /* 0x0000000cff557819 */ /* 0x000fe40000011626 */
[----:B------:R-:W-:Y:S02]  /*d3f0*/  LOP3.LUT R41, R41, 0x64006400, RZ, 0xfc, !PT ;  /* 0x6400640029297812 */ /* 0x000fe400078efcff */
[----:B------:R-:W-:-:S02]  /*d400*/  LOP3.LUT R73, R37, 0x1f001f, RZ, 0xc0, !PT ;  /* 0x001f001f25497812 */ /* 0x000fc400078ec0ff */
[----:B------:R-:W-:Y:S02]  /*d410*/  LOP3.LUT R74, R37, 0x3e003e0, RZ, 0xc0, !PT ;  /* 0x03e003e0254a7812 */ /* 0x000fe400078ec0ff */
[----:B------:R-:W-:Y:S02]  /*d420*/  SHF.R.U32.HI R30, RZ, 0xa, R37 ;  /* 0x0000000aff1e7819 */ /* 0x000fe40000011625 */
[----:B------:R-:W-:Y:S02]  /*d430*/  SHF.R.U32.HI R84, RZ, 0xc, R39 ;  /* 0x0000000cff547819 */ /* 0x000fe40000011627 */
[----:B------:R-:W-:Y:S01]  /*d440*/  LOP3.LUT R79, R79, 0x64006400, RZ, 0xfc, !PT ;  /* 0x640064004f4f7812 */ /* 0x000fe200078efcff */
[----:B------:R-:W-:Y:S01]  /*d450*/  HFMA2.MMA R71, R64, R31, R71 ;  /* 0x0000001f40477235 */ /* 0x000fe20000000047 */
[----:B------:R-:W-:Y:S01]  /*d460*/  LOP3.LUT R37, R67, 0x80008, R82, 0xf8, !PT ;  /* 0x0008000843257812 */ /* 0x000fe200078ef852 */
[----:B------:R-:W-:Y:S01]  /*d470*/  HFMA2 R70, R63, R31, R70 ;  /* 0x0000001f3f467231 */ /* 0x000fe20000000046 */
[----:B------:R-:W-:-:S02]  /*d480*/  LOP3.LUT R76, R38, 0x1f001f, RZ, 0xc0, !PT ;  /* 0x001f001f264c7812 */ /* 0x000fc400078ec0ff */
[----:B------:R-:W-:Y:S02]  /*d490*/  LOP3.LUT R77, R38, 0x3e003e0, RZ, 0xc0, !PT ;  /* 0x03e003e0264d7812 */ /* 0x000fe400078ec0ff */
[----:B------:R-:W-:Y:S02]  /*d4a0*/  SHF.R.U32.HI R29, RZ, 0xa, R38 ;  /* 0x0000000aff1d7819 */ /* 0x000fe40000011626 */
[----:B------:R-:W-:Y:S02]  /*d4b0*/  LOP3.LUT R67, R72, 0x64006400, RZ, 0xfc, !PT ;  /* 0x6400640048437812 */ /* 0x000fe400078efcff */
[C---:B------:R-:W-:Y:S02]  /*d4c0*/  LOP3.LUT R80, R39.reuse, 0x1f001f, RZ, 0xc0, !PT ;  /* 0x001f001f27507812 */ /* 0x040fe400078ec0ff */
[----:B------:R-:W-:Y:S02]  /*d4d0*/  LOP3.LUT R40, R39, 0x3e003e0, RZ, 0xc0, !PT ;  /* 0x03e003e027287812 */ /* 0x000fe400078ec0ff */
[----:B------:R-:W-:-:S02]  /*d4e0*/  SHF.R.U32.HI R31, RZ, 0xa, R39 ;  /* 0x0000000aff1f7819 */ /* 0x000fc40000011627 */
[----:B------:R-:W-:Y:S01]  /*d4f0*/  LOP3.LUT R38, R68, 0x80008, R85, 0xf8, !PT ;  /* 0x0008000844267812 */ /* 0x000fe200078ef855 */
[----:B------:R-:W-:Y:S01]  /*d500*/  HADD2 R68, R41, -1040, -1040 ;  /* 0xe410e41029447430 */ /* 0x000fe20000000000 */
[----:B------:R-:W-:Y:S01]  /*d510*/  LOP3.LUT R39, R65, 0x80008, R84, 0xf8, !PT ;  /* 0x0008000841277812 */ /* 0x000fe200078ef854 */
[----:B------:R-:W-:Y:S01]  /*d520*/  HADD2 R65, R79, -1040, -1040 ;  /* 0xe410e4104f417430 */ /* 0x000fe20000000000 */
[-C--:B0-----:R-:W-:Y:S01]  /*d530*/  HFMA2.MMA R79, R66, R44.reuse, R69 ;  /* 0x0000002c424f7235 */ /* 0x081fe20000000045 */
[----:B------:R-:W-:Y:S01]  /*d540*/  HADD2 R67, R67, -1040, -1040 ;  /* 0xe410e41043437430 */ /* 0x000fe20000000000 */
[----:B------:R-:W-:Y:S02]  /*d550*/  LOP3.LUT R42, R42, 0x64006400, RZ, 0xfc, !PT ;  /* 0x640064002a2a7812 */ /* 0x000fe400078efcff */
[----:B------:R-:W-:Y:S01]  /*d560*/  LOP3.LUT R69, R76, 0x64006400, RZ, 0xfc, !PT ;  /* 0x640064004c457812 */ /* 0x000fe200078efcff */
[----:B------:R-:W-:Y:S01]  /*d570*/  HFMA2.MMA R72, R68, R44, R71 ;  /* 0x0000002c44487235 */ /* 0x000fe20000000047 */
[-C--:B------:R-:W-:Y:S01]  /*d580*/  HFMA2 R75, R67, R44.reuse, R70 ;  /* 0x0000002c434b7231 */ /* 0x080fe20000000046 */
[----:B------:R-:W-:Y:S01]  /*d590*/  LOP3.LUT R70, R73, 0x64006400, RZ, 0xfc, !PT ;  /* 0x6400640049467812 */ /* 0x000fe200078efcff */
[----:B------:R-:W-:Y:S01]  /*d5a0*/  HFMA2 R81, R65, R44, R81 ;  /* 0x0000002c41517231 */ /* 0x000fe20000000051 */
[----:B------:R-:W-:Y:S01]  /*d5b0*/  LOP3.LUT R44, R80, 0x64006400, RZ, 0xfc, !PT ;  /* 0x64006400502c7812 */ /* 0x000fe200078efcff */
[----:B------:R-:W-:-:S02]  /*d5c0*/  HADD2 R71, R42, -1040, -1040 ;  /* 0xe410e4102a477430 */ /* 0x000fc40000000000 */
[----:B------:R-:W-:Y:S01]  /*d5d0*/  HADD2 R69, R69, -1040, -1040 ;  /* 0xe410e41045457430 */ /* 0x000fe20000000000 */
[----:B------:R-:W-:Y:S02]  /*d5e0*/  LOP3.LUT R43, R43, 0x64006400, RZ, 0xfc, !PT ;  /* 0x640064002b2b7812 */ /* 0x000fe400078efcff */
[----:B------:R-:W-:Y:S01]  /*d5f0*/  LOP3.LUT R77, R77, 0x64006400, RZ, 0xfc, !PT ;  /* 0x640064004d4d7812 */ /* 0x000fe200078efcff */
[----:B------:R-:W-:Y:S01]  /*d600*/  HADD2 R70, R70, -1040, -1040 ;  /* 0xe410e41046467430 */ /* 0x000fe20000000000 */
[----:B------:R-:W-:Y:S01]  /*d610*/  LOP3.LUT R73, R74, 0x64006400, RZ, 0xfc, !PT ;  /* 0x640064004a497812 */ /* 0x000fe200078efcff */
[----:B------:R-:W-:Y:S01]  /*d620*/  HADD2 R44, R44, -1040, -1040 ;  /* 0xe410e4102c2c7430 */ /* 0x000fe20000000000 */
[----:B------:R-:W-:Y:S01]  /*d630*/  LOP3.LUT R41, R40, 0x64006400, RZ, 0xfc, !PT ;  /* 0x6400640028297812 */ /* 0x000fe200078efcff */
[-C--:B------:R-:W-:Y:S02]  /*d640*/  HFMA2.MMA R40, R71, R45.reuse, R72 ;  /* 0x0000002d47287235 */ /* 0x080fe40000000048 */
        /* <DEDUP_REMOVED lines=36> */
[----:B------:R-:W-:Y:S02]  /*d890*/  LOP3.LUT R33, R34, 0x1f001f, RZ, 0xc0, !PT ;  /* 0x001f001f22217812 */ /* 0x000fe400078ec0ff */
[----:B------:R-:W-:-:S02]  /*d8a0*/  LOP3.LUT R82, R35, 0x3e003e0, RZ, 0xc0, !PT ;  /* 0x03e003e023527812 */ /* 0x000fc400078ec0ff */
[----:B------:R-:W-:Y:S02]  /*d8b0*/  LOP3.LUT R86, R37, 0x100010, R86, 0xf8, !PT ;  /* 0x0010001025567812 */ /* 0x000fe400078ef856 */
[----:B------:R-:W-:Y:S02]  /*d8c0*/  LOP3.LUT R47, R47, 0x64006400, RZ, 0xfc, !PT ;  /* 0x640064002f2f7812 */ /* 0x000fe400078efcff */
[----:B------:R-:W-:Y:S02]  /*d8d0*/  LOP3.LUT R80, R80, 0x64006400, RZ, 0xfc, !PT ;  /* 0x6400640050507812 */ /* 0x000fe400078efcff */
[----:B------:R-:W-:Y:S02]  /*d8e0*/  LOP3.LUT R37, R82, 0x64006400, RZ, 0xfc, !PT ;  /* 0x6400640052257812 */ /* 0x000fe400078efcff */
[----:B------:R-:W-:Y:S02]  /*d8f0*/  LOP3.LUT R33, R33, 0x64006400, RZ, 0xfc, !PT ;  /* 0x6400640021217812 */ /* 0x000fe400078efcff */
[----:B------:R-:W-:-:S02]  /*d900*/  SHF.R.U32.HI R87, RZ, 0xb, R34 ;  /* 0x0000000bff577819 */ /* 0x000fc40000011622 */
[----:B------:R-:W-:Y:S01]  /*d910*/  SHF.R.U32.HI R88, RZ, 0xb, R35 ;  /* 0x0000000bff587819 */ /* 0x000fe20000011623 */
[-C--:B------:R-:W-:Y:S01]  /*d920*/  HFMA2 R83, R47, R78.reuse.H0_H0, -48, -48 ;  /* 0xd200d2002f537431 */ /* 0x080fe2000004004e */
[----:B------:R-:W-:Y:S01]  /*d930*/  LOP3.LUT R81, R34, 0x3e003e0, RZ, 0xc0, !PT ;  /* 0x03e003e022517812 */ /* 0x000fe200078ec0ff */
[----:B------:R-:W-:Y:S01]  /*d940*/  HADD2 R84, R80, -1040, -1040 ;  /* 0xe410e41050547430 */ /* 0x000fe20000000000 */
[----:B------:R-:W-:Y:S01]  /*d950*/  SHF.R.U32.HI R42, RZ, 0xa, R34 ;  /* 0x0000000aff2a7819 */ /* 0x000fe20000011622 */
[----:B------:R-:W-:Y:S01]  /*d960*/  HFMA2 R47, R37, R78.H0_H0, -48, -48 ;  /* 0xd200d200252f7431 */ /* 0x000fe2000004004e */
[----:B------:R-:W-:Y:S01]  /*d970*/  LOP3.LUT R34, R35, 0x1f001f, RZ, 0xc0, !PT ;  /* 0x001f001f23227812 */ /* 0x000fe200078ec0ff */
[----:B------:R-:W-:Y:S01]  /*d980*/  HADD2 R80, R33, -1040, -1040 ;  /* 0xe410e41021507430 */ /* 0x000fe20000000000 */
[----:B------:R-:W-:Y:S02]  /*d990*/  LOP3.LUT R85, R36, 0x100010, R85, 0xf8, !PT ;  /* 0x0010001024557812 */ /* 0x000fe400078ef855 */
[----:B------:R-:W-:-:S02]  /*d9a0*/  LOP3.LUT R87, R38, 0x100010, R87, 0xf8, !PT ;  /* 0x0010001026577812 */ /* 0x000fc400078ef857 */
[----:B------:R-:W-:Y:S02]  /*d9b0*/  LOP3.LUT R88, R39, 0x100010, R88, 0xf8, !PT ;  /* 0x0010001027587812 */ /* 0x000fe400078ef858 */
[----:B------:R-:W-:Y:S01]  /*d9c0*/  LOP3.LUT R32, R32, 0x64006400, RZ, 0xfc, !PT ;  /* 0x6400640020207812 */ /* 0x000fe200078efcff */
[----:B------:R-:W1:Y:S01]  /*d9d0*/  LDS.128 R36, [UR5+0x80] ;  /* 0x00008005ff247984 */ /* 0x000e620008000c00 */
[----:B------:R-:W-:Y:S02]  /*d9e0*/  SHF.R.U32.HI R43, RZ, 0xa, R35 ;  /* 0x0000000aff2b7819 */ /* 0x000fe40000011623 */
[----:B------:R-:W-:Y:S02]  /*d9f0*/  LOP3.LUT R79, R79, 0x64006400, RZ, 0xfc, !PT ;  /* 0x640064004f4f7812 */ /* 0x000fe400078efcff */
[----:B------:R-:W-:Y:S01]  /*da00*/  LOP3.LUT R35, R81, 0x64006400, RZ, 0xfc, !PT ;  /* 0x6400640051237812 */ /* 0x000fe200078efcff */
[----:B------:R-:W-:Y:S01]  /*da10*/  HADD2 R82, R32, -1040, -1040 ;  /* 0xe410e41020527430 */ /* 0x000fe20000000000 */
[----:B------:R-:W-:Y:S01]  /*da20*/  LOP3.LUT R34, R34, 0x64006400, RZ, 0xfc, !PT ;  /* 0x6400640022227812 */ /* 0x000fe200078efcff */
[-C--:B0-----:R-:W-:Y:S01]  /*da30*/  HFMA2.MMA R91, R84, R28.reuse, R91 ;  /* 0x0000001c545b7235 */ /* 0x081fe2000000005b */
[-C--:B------:R-:W-:Y:S01]  /*da40*/  HFMA2 R81, R79, R78.reuse.H0_H0, -48, -48 ;  /* 0xd200d2004f517431 */ /* 0x080fe2000004004e */
[----:B------:R-:W-:Y:S01]  /*da50*/  HFMA2.MMA R32, R80, R28, R89 ;  /* 0x0000001c50207235 */ /* 0x000fe20000000059 */
[----:B------:R-:W-:Y:S01]  /*da60*/  LOP3.LUT R42, R42, 0x1f001f, RZ, 0xc0, !PT ;  /* 0x001f001f2a2a7812 */ /* 0x000fe200078ec0ff */
[----:B------:R-:W-:Y:S01]  /*da70*/  HFMA2 R79, R35, R78.H0_H0, -48, -48 ;  /* 0xd200d200234f7431 */ /* 0x000fe2000004004e */
[----:B------:R-:W-:Y:S01]  /*da80*/  LOP3.LUT R41, R41, 0x1f001f, RZ, 0xc0, !PT ;  /* 0x001f001f29297812 */ /* 0x000fe200078ec0ff */
[----:B------:R-:W-:Y:S01]  /*da90*/  HADD2 R78, R34, -1040, -1040 ;  /* 0xe410e410224e7430 */ /* 0x000fe20000000000 */
[----:B------:R-:W-:Y:S01]  /*daa0*/  LOP3.LUT R42, R42, 0x64006400, RZ, 0xfc, !PT ;  /* 0x640064002a2a7812 */ /* 0x000fe200078efcff */
[-C--:B------:R-:W-:Y:S01]  /*dab0*/  HFMA2 R90, R82, R28.reuse, R90 ;  /* 0x0000001c525a7231 */ /* 0x080fe2000000005a */
[-C--:B------:R-:W-:Y:S01]  /*dac0*/  HFMA2.MMA R89, R83, R29.reuse, R91 ;  /* 0x0000001d53597235 */ /* 0x080fe2000000005b */
[----:B------:R-:W-:Y:S01]  /*dad0*/  HFMA2 R92, R78, R28, R92 ;  /* 0x0000001c4e5c7231 */ /* 0x000fe2000000005c */
[----:B------:R-:W-:Y:S01]  /*dae0*/  HFMA2.MMA R28, R79, R29, R32 ;  /* 0x0000001d4f1c7235 */ /* 0x000fe20000000020 */
[----:B------:R-:W-:-:S02]  /*daf0*/  LOP3.LUT R41, R41, 0x64006400, RZ, 0xfc, !PT ;  /* 0x6400640029297812 */ /* 0x000fc400078efcff */
[----:B------:R-:W-:Y:S01]  /*db00*/  LOP3.LUT R93, R43, 0x1f001f, RZ, 0xc0, !PT ;  /* 0x001f001f2b5d7812 */ /* 0x000fe200078ec0ff */
[----:B------:R-:W-:Y:S01]  /*db10*/  HFMA2 R90, R81, R29, R90 ;  /* 0x0000001d515a7231 */ /* 0x000fe2000000005a */
[----:B------:R-:W-:Y:S01]  /*db20*/  LOP3.LUT R91, R86, 0x64006400, RZ, 0xfc, !PT ;  /* 0x64006400565b7812 */ /* 0x000fe200078efcff */
[----:B------:R-:W-:Y:S01]  /*db30*/  HADD2 R86, R42, -1040, -1040 ;  /* 0xe410e4102a567430 */ /* 0x000fe20000000000 */
[----:B------:R-:W-:Y:S01]  /*db40*/  LOP3.LUT R43, R87, 0x64006400, RZ, 0xfc, !PT ;  /* 0x64006400572b7812 */ /* 0x000fe200078efcff */
[----:B------:R-:W-:Y:S01]  /*db50*/  HADD2 R87, R41, -1040, -1040 ;  /* 0xe410e41029577430 */ /* 0x000fe20000000000 */
[----:B------:R-:W-:Y:S01]  /*db60*/  LOP3.LUT R40, R40, 0x1f001f, RZ, 0xc0, !PT ;  /* 0x001f001f28287812 */ /* 0x000fe200078ec0ff */
[----:B------:R-:W0:Y:S02]  /*db70*/  LDS.128 R32, [UR5+0x90] ;  /* 0x00009005ff207984 */ /* 0x000e240008000c00 */
[----:B------:R-:W-:Y:S01]  /*db80*/  HFMA2.MMA R28, R86, R30, R28 ;  /* 0x0000001e561c7235 */ /* 0x000fe2000000001c */
[----:B------:R-:W-:-:S02]  /*db90*/  HFMA2 R41, R87, R30, R90 ;  /* 0x0000001e57297231 */ /* 0x000fc4000000005a */
[----:B------:R-:W-:Y:S01]  /*dba0*/  HADD2 R90, R43, -1040, -1040 ;  /* 0xe410e4102b5a7430 */ /* 0x000fe20000000000 */
[----:B------:R-:W-:Y:S01]  /*dbb0*/  LOP3.LUT R40, R40, 0x64006400, RZ, 0xfc, !PT ;  /* 0x6400640028287812 */ /* 0x000fe200078efcff */
[----:B------:R-:W-:Y:S01]  /*dbc0*/  HFMA2 R29, R47, R29, R92 ;  /* 0x0000001d2f1d7231 */ /* 0x000fe2000000005c */
[----:B------:R-:W-:Y:S02]  /*dbd0*/  LOP3.LUT R92, R85, 0x64006400, RZ, 0xfc, !PT ;  /* 0x64006400555c7812 */ /* 0x000fe400078efcff */
[----:B------:R-:W-:Y:S01]  /*dbe0*/  LOP3.LUT R85, R93, 0x64006400, RZ, 0xfc, !PT ;  /* 0x640064005d557812 */ /* 0x000fe200078efcff */
[----:B------:R-:W-:Y:S01]  /*dbf0*/  HFMA2.MMA R28, R90, R31, R28 ;  /* 0x0000001f5a1c7235 */ /* 0x000fe2000000001c */
[----:B------:R-:W-:Y:S01]  /*dc00*/  LOP3.LUT R93, R88, 0x64006400, RZ, 0xfc, !PT ;  /* 0x64006400585d7812 */ /* 0x000fe200078efcff */
[----:B------:R-:W-:Y:S02]  /*dc10*/  HADD2 R88, R40, -1040, -1040 ;  /* 0xe410e41028587430 */ /* 0x000fe40000000000 */
[----:B------:R-:W-:-:S02]  /*dc20*/  HADD2 R85, R85, -1040, -1040 ;  /* 0xe410e41055557430 */ /* 0x000fc40000000000 */
[----:B------:R-:W-:Y:S02]  /*dc30*/  HADD2 R92, R92, -1040, -1040 ;  /* 0xe410e4105c5c7430 */ /* 0x000fe40000000000 */
[----:B------:R-:W-:Y:S02]  /*dc40*/  HFMA2.MMA R40, R88, R30, R89 ;  /* 0x0000001e58287235 */ /* 0x000fe40000000059 */
[----:B------:R-:W-:Y:S01]  /*dc50*/  HADD2 R94, R28.H0_H0, R28.H1_H1 ;  /* 0x3000001c1c5e7230 */ /* 0x000fe20000000800 */
[----:B-1----:R-:W-:Y:S01]  /*dc60*/  HFMA2.MMA R28, R20, R36, RZ ;  /* 0x00000024141c7235 */ /* 0x002fe200000000ff */
[----:B------:R-:W-:Y:S02]  /*dc70*/  HFMA2 R29, R85, R30, R29 ;  /* 0x0000001e551d7231 */ /* 0x000fe4000000001d */
[----:B------:R-:W-:Y:S02]  /*dc80*/  HADD2 R91, R91, -1040, -1040 ;  /* 0xe410e4105b5b7430 */ /* 0x000fe40000000000 */
[----:B------:R-:W-:Y:S01]  /*dc90*/  HADD2 R89, R93, -1040, -1040 ;  /* 0xe410e4105d597430 */ /* 0x000fe20000000000 */
[----:B------:R-:W-:Y:S01]  /*dca0*/  HFMA2.MMA R40, R92, R31, R40 ;  /* 0x0000001f5c287235 */ /* 0x000fe20000000028 */
[----:B------:R-:W-:-:S02]  /*dcb0*/  HFMA2 R41, R91, R31, R41 ;  /* 0x0000001f5b297231 */ /* 0x000fc40000000029 */
[----:B------:R-:W-:Y:S01]  /*dcc0*/  HFMA2 R29, R89, R31, R29 ;  /* 0x0000001f591d7231 */ /* 0x000fe2000000001d */
[----:B------:R-:W-:Y:S02]  /*dcd0*/  HFMA2.MMA R31, R2, R36, RZ ;  /* 0x00000024021f7235 */ /* 0x000fe400000000ff */
[-C--:B------:R-:W-:Y:S01]  /*dce0*/  HFMA2.MMA R30, R18, R37.reuse, R28 ;  /* 0x00000025121e7235 */ /* 0x080fe2000000001c */
[----:B------:R-:W-:Y:S02]  /*dcf0*/  HADD2 R93, R29.H0_H0, R29.H1_H1 ;  /* 0x3000001d1d5d7230 */ /* 0x000fe40000000800 */
[-C--:B------:R-:W-:Y:S02]  /*dd00*/  HFMA2 R29, R0, R36.reuse, RZ.H0_H0 ;  /* 0x00000024001d7231 */ /* 0x080fe400000400ff */
[----:B------:R-:W-:Y:S01]  /*dd10*/  HFMA2 R36, R19, R36, RZ.H0_H0 ;  /* 0x0000002413247231 */ /* 0x000fe200000400ff */
[----:B------:R-:W-:-:S03]  /*dd20*/  HFMA2.MMA R31, R16, R37, R31 ;  /* 0x00000025101f7235 */ /* 0x000fc6000000001f */
[----:B------:R-:W-:Y:S01]  /*dd30*/  HFMA2 R28, R15, R37, R36 ;  /* 0x000000250f1c7231 */ /* 0x000fe20000000024 */
[-C--:B------:R-:W-:Y:S01]  /*dd40*/  HFMA2.MMA R36, R60, R38.reuse, R30 ;  /* 0x000000263c247235 */ /* 0x080fe2000000001e */
[----:B------:R-:W-:Y:S02]  /*dd50*/  HADD2 R96, R40.H0_H0, R40.H1_H1 ;  /* 0x3000002828607230 */ /* 0x000fe40000000800 */
[----:B------:R-:W-:Y:S01]  /*dd60*/  HADD2 R95, R41.H0_H0, R41.H1_H1 ;  /* 0x30000029295f7230 */ /* 0x000fe20000000800 */
[----:B------:R-:W-:Y:S01]  /*dd70*/  HFMA2.MMA R97, R21, R38, R31 ;  /* 0x0000002615617235 */ /* 0x000fe2000000001f */
[----:B------:R-:W1:Y:S03]  /*dd80*/  LDS.128 R40, [UR5+0xa0] ;  /* 0x0000a005ff287984 */ /* 0x000e660008000c00 */
[----:B------:R-:W-:-:S04]  /*dd90*/  HFMA2.MMA R36, R48, R39, R36 ;  /* 0x0000002730247235 */ /* 0x000fc80000000024 */
[----:B------:R-:W-:Y:S01]  /*dda0*/  HFMA2.MMA R97, R25, R39, R97 ;  /* 0x0000002719617235 */ /* 0x000fe20000000061 */
[----:B------:R-:W-:-:S03]  /*ddb0*/  HFMA2 R29, R17, R37, R29 ;  /* 0x00000025111d7231 */ /* 0x000fc6000000001d */
        /* <DEDUP_REMOVED lines=12> */
[----:B------:R-:W-:Y:S01]  /*de80*/  HFMA2.MMA R97, R57, R34, R97 ;  /* 0x0000002239617235 */ /* 0x000fe20000000061 */
[----:B------:R-:W-:-:S03]  /*de90*/  HFMA2 R37, R54, R33, R37 ;  /* 0x0000002136257231 */ /* 0x000fc60000000025 */
[-C--:B------:R-:W-:Y:S01]  /*dea0*/  HFMA2.MMA R36, R64, R35.reuse, R32 ;  /* 0x0000002340247235 */ /* 0x080fe20000000020 */
[----:B------:R-:W-:Y:S02]  /*deb0*/  HFMA2 R38, R52, R33, R38 ;  /* 0x0000002134267231 */ /* 0x000fe40000000026 */
[-C--:B------:R-:W-:Y:S01]  /*dec0*/  HFMA2 R37, R58, R34.reuse, R37 ;  /* 0x000000223a257231 */ /* 0x080fe20000000025 */
[----:B------:R-:W-:Y:S01]  /*ded0*/  HFMA2.MMA R97, R62, R35, R97 ;  /* 0x000000233e617235 */ /* 0x000fe20000000061 */
[----:B------:R-:W-:-:S03]  /*dee0*/  HFMA2 R38, R56, R34, R38 ;  /* 0x0000002238267231 */ /* 0x000fc60000000026 */
        /* <DEDUP_REMOVED lines=9> */
[----:B------:R-:W-:Y:S01]  /*df80*/  HFMA2.MMA R36, R69, R41, R97 ;  /* 0x0000002945247235 */ /* 0x000fe20000000061 */
[----:B------:R-:W-:-:S03]  /*df90*/  HFMA2 R38, R70, R41, R38 ;  /* 0x0000002946267231 */ /* 0x000fc60000000026 */
[-C--:B------:R-:W-:Y:S01]  /*dfa0*/  HFMA2.MMA R40, R74, R42.reuse, R37 ;  /* 0x0000002a4a287235 */ /* 0x080fe20000000025 */
[----:B------:R-:W-:Y:S01]  /*dfb0*/  HFMA2 R39, R44, R41, R39 ;  /* 0x000000292c277231 */ /* 0x000fe20000000027 */
[----:B------:R-:W-:Y:S01]  /*dfc0*/  @!P0 PRMT R110, R110, 0x7610, R98 ;  /* 0x000076106e6e8816 */ /* 0x000fe20000000062 */
[-C--:B------:R-:W-:Y:S01]  /*dfd0*/  HFMA2 R41, R73, R42.reuse, R38 ;  /* 0x0000002a49297231 */ /* 0x080fe20000000026 */
[----:B------:R-:W-:Y:S01]  /*dfe0*/  HFMA2.MMA R97, R72, R42, R36 ;  /* 0x0000002a48617235 */ /* 0x000fe20000000024 */
[----:B------:R-:W-:Y:S02]  /*dff0*/  HFMA2 R98, R45, R42, R39 ;  /* 0x0000002a2d627231 */ /* 0x000fe40000000027 */
[----:B------:R-:W-:Y:S01]  /*e000*/  HFMA2 R41, R76, R43, R41 ;  /* 0x0000002b4c297231 */ /* 0x000fe20000000029 */
[-C--:B------:R-:W-:Y:S01]  /*e010*/  HFMA2.MMA R42, R77, R43.reuse, R40 ;  /* 0x0000002b4d2a7235 */ /* 0x080fe20000000028 */
[----:B------:R-:W2:Y:S03]  /*e020*/  LDS.128 R36, [UR5+0x110] ;  /* 0x00011005ff247984 */ /* 0x000ea60008000c00 */
[----:B------:R-:W-:-:S04]  /*e030*/  HFMA2.MMA R40, R75, R43, R97 ;  /* 0x0000002b4b287235 */ /* 0x000fc80000000061 */
[----:B0-----:R-:W-:-:S04]  /*e040*/  HFMA2.MMA R42, R84, R28, R42 ;  /* 0x0000001c542a7235 */ /* 0x001fc8000000002a */
[----:B------:R-:W-:Y:S01]  /*e050*/  HFMA2.MMA R40, R80, R28, R40 ;  /* 0x0000001c50287235 */ /* 0x000fe20000000028 */
[----:B------:R-:W-:-:S03]  /*e060*/  HFMA2 R98, R46, R43, R98 ;  /* 0x0000002b2e627231 */ /* 0x000fc60000000062 */
[-C--:B------:R-:W-:Y:S01]  /*e070*/  HFMA2.MMA R42, R83, R29.reuse, R42 ;  /* 0x0000001d532a7235 */ /* 0x080fe2000000002a */
[-C--:B------:R-:W-:Y:S02]  /*e080*/  HFMA2 R41, R82, R28.reuse, R41 ;  /* 0x0000001c52297231 */ /* 0x080fe40000000029 */
[----:B------:R-:W-:Y:S01]  /*e090*/  HFMA2 R98, R78, R28, R98 ;  /* 0x0000001c4e627231 */ /* 0x000fe20000000062 */
[----:B------:R-:W-:-:S04]  /*e0a0*/  HFMA2.MMA R43, R79, R29, R40 ;  /* 0x0000001d4f2b7235 */ /* 0x000fc80000000028 */
        /* <DEDUP_REMOVED lines=10> */
[-C--:B-1----:R-:W-:Y:S01]  /*e150*/  HFMA2.MMA R28, R20, R32.reuse, RZ ;  /* 0x00000020141c7235 */ /* 0x082fe200000000ff */
[-C--:B------:R-:W-:Y:S01]  /*e160*/  HFMA2 R29, R91, R31.reuse, R29 ;  /* 0x0000001f5b1d7231 */ /* 0x080fe2000000001d */
[----:B------:R-:W0:Y:S01]  /*e170*/  LDS.128 R40, [UR5+0x120] ;  /* 0x00012005ff287984 */ /* 0x000e220008000c00 */
        /* <DEDUP_REMOVED lines=16> */
[-C--:B--2---:R-:W-:Y:S01]  /*e280*/  HFMA2.MMA R32, R51, R36.reuse, R32 ;  /* 0x0000002433207235 */ /* 0x084fe20000000020 */
[-C--:B------:R-:W-:Y:S01]  /*e290*/  HFMA2 R101, R22, R34.reuse, R101 ;  /* 0x0000002216657231 */ /* 0x080fe20000000065 */
[----:B------:R-:W-:Y:S01]  /*e2a0*/  HFMA2.MMA R102, R49, R36, R102 ;  /* 0x0000002431667235 */ /* 0x000fe20000000066 */
[----:B------:R-:W-:Y:S01]  /*e2b0*/  HFMA2 R33, R23, R34, R33 ;  /* 0x0000002217217231 */ /* 0x000fe20000000021 */
[----:B------:R-:W1:Y:S01]  /*e2c0*/  LDS.128 R28, [UR5+0x130] ;  /* 0x00013005ff1c7984 */ /* 0x000e620008000c00 */
[----:B------:R-:W-:-:S03]  /*e2d0*/  HFMA2 R101, R26, R35, R101 ;  /* 0x000000231a657231 */ /* 0x000fc60000000065 */
[-C--:B------:R-:W-:Y:S01]  /*e2e0*/  HFMA2.MMA R32, R55, R37.reuse, R32 ;  /* 0x0000002537207235 */ /* 0x080fe20000000020 */
[----:B------:R-:W-:Y:S01]  /*e2f0*/  HFMA2 R33, R24, R35, R33 ;  /* 0x0000002318217231 */ /* 0x000fe20000000021 */
[----:B------:R-:W-:Y:S01]  /*e300*/  HFMA2.MMA R102, R53, R37, R102 ;  /* 0x0000002535667235 */ /* 0x000fe20000000066 */
[-C--:B------:R-:W-:Y:S02]  /*e310*/  HFMA2 R101, R50, R36.reuse, R101 ;  /* 0x0000002432657231 */ /* 0x080fe40000000065 */
[----:B------:R-:W-:-:S03]  /*e320*/  HFMA2 R33, R27, R36, R33 ;  /* 0x000000241b217231 */ /* 0x000fc60000000021 */
        /* <DEDUP_REMOVED lines=9> */
[----:B------:R-:W-:Y:S02]  /*e3c0*/  HFMA2 R38, R56, R38, R33 ;  /* 0x0000002638267231 */ /* 0x000fe40000000021 */
[-C--:B------:R-:W-:Y:S01]  /*e3d0*/  HFMA2 R101, R63, R39.reuse, R101 ;  /* 0x000000273f657231 */ /* 0x080fe20000000065 */
[----:B------:R-:W0:Y:S02]  /*e3e0*/  LDS.128 R32, [UR5+0x180] ;  /* 0x00018005ff207984 */ /* 0x000e240008000c00 */
[-C--:B------:R-:W-:Y:S01]  /*e3f0*/  HFMA2.MMA R37, R71, R41.reuse, R36 ;  /* 0x0000002947257235 */ /* 0x080fe20000000024 */
[----:B------:R-:W-:Y:S01]  /*e400*/  HFMA2 R38, R61, R39, R38 ;  /* 0x000000273d267231 */ /* 0x000fe20000000026 */
[----:B------:R-:W-:Y:S01]  /*e410*/  HFMA2.MMA R36, R69, R41, R102 ;  /* 0x0000002945247235 */ /* 0x000fe20000000066 */
[----:B------:R-:W-:-:S02]  /*e420*/  HFMA2 R101, R67, R40, R101 ;  /* 0x0000002843657231 */ /* 0x000fc40000000065 */
[----:B------:R-:W-:-:S03]  /*e430*/  HFMA2 R38, R65, R40, R38 ;  /* 0x0000002841267231 */ /* 0x000fc60000000026 */
[-C--:B------:R-:W-:Y:S01]  /*e440*/  HFMA2.MMA R40, R74, R42.reuse, R37 ;  /* 0x0000002a4a287235 */ /* 0x080fe20000000025 */
[-C--:B------:R-:W-:Y:S02]  /*e450*/  HFMA2 R101, R70, R41.reuse, R101 ;  /* 0x0000002946657231 */ /* 0x080fe40000000065 */
[----:B------:R-:W-:Y:S01]  /*e460*/  HFMA2 R38, R44, R41, R38 ;  /* 0x000000292c267231 */ /* 0x000fe20000000026 */
[----:B------:R-:W-:Y:S01]  /*e470*/  HFMA2.MMA R102, R72, R42, R36 ;  /* 0x0000002a48667235 */ /* 0x000fe20000000024 */
[-C--:B------:R-:W-:Y:S02]  /*e480*/  HFMA2 R101, R73, R42.reuse, R101 ;  /* 0x0000002a49657231 */ /* 0x080fe40000000065 */
[----:B------:R-:W-:Y:S01]  /*e490*/  HFMA2 R103, R45, R42, R38 ;  /* 0x0000002a2d677231 */ /* 0x000fe20000000026 */
[-C--:B------:R-:W-:Y:S01]  /*e4a0*/  HFMA2.MMA R42, R77, R43.reuse, R40 ;  /* 0x0000002b4d2a7235 */ /* 0x080fe20000000028 */
[----:B------:R-:W-:Y:S01]  /*e4b0*/  HFMA2 R41, R76, R43, R101 ;  /* 0x0000002b4c297231 */ /* 0x000fe20000000065 */
[----:B------:R-:W2:Y:S02]  /*e4c0*/  LDS.128 R36, [UR5+0x190] ;  /* 0x00019005ff247984 */ /* 0x000ea40008000c00 */
[----:B------:R-:W-:-:S04]  /*e4d0*/  HFMA2.MMA R40, R75, R43, R102 ;  /* 0x0000002b4b287235 */ /* 0x000fc80000000066 */
[----:B-1----:R-:W-:-:S04]  /*e4e0*/  HFMA2.MMA R42, R84, R28, R42 ;  /* 0x0000001c542a7235 */ /* 0x002fc8000000002a */
        /* <DEDUP_REMOVED lines=14> */
[----:B------:R-:W1:Y:S02]  /*e5d0*/  LDS.128 R40, [UR5+0x1a0] ;  /* 0x0001a005ff287984 */ /* 0x000e640008000c00 */
[----:B------:R-:W-:Y:S01]  /*e5e0*/  HADD2 R104, R28.H0_H0, R28.H1_H1 ;  /* 0x3000001c1c687230 */ /* 0x000fe20000000800 */
[----:B0-----:R-:W-:Y:S01]  /*e5f0*/  HFMA2.MMA R28, R20, R32, RZ ;  /* 0x00000020141c7235 */ /* 0x001fe200000000ff */
[----:B------:R-:W-:-:S02]  /*e600*/  HFMA2 R29, R91, R31, R29 ;  /* 0x0000001f5b1d7231 */ /* 0x000fc4000000001d */
[----:B------:R-:W-:Y:S02]  /*e610*/  HFMA2 R31, R89, R31, R103 ;  /* 0x0000001f591f7231 */ /* 0x000fe40000000067 */
[----:B------:R-:W-:Y:S01]  /*e620*/  HADD2 R102, R101.H0_H0, R101.H1_H1 ;  /* 0x3000006565667230 */ /* 0x000fe20000000800 */
[----:B------:R-:W-:Y:S01]  /*e630*/  HFMA2.MMA R30, R2, R32, RZ ;  /* 0x00000020021e7235 */ /* 0x000fe200000000ff */
[----:B------:R-:W-:Y:S02]  /*e640*/  HADD2 R103, R29.H0_H0, R29.H1_H1 ;  /* 0x3000001d1d677230 */ /* 0x000fe40000000800 */
[----:B------:R-:W-:Y:S02]  /*e650*/  HADD2 R101, R31.H0_H0, R31.H1_H1 ;  /* 0x3000001f1f657230 */ /* 0x000fe40000000800 */
[-C--:B------:R-:W-:Y:S02]  /*e660*/  HFMA2 R29, R0, R32.reuse, RZ.H0_H0 ;  /* 0x00000020001d7231 */ /* 0x080fe400000400ff */
[----:B------:R-:W-:Y:S01]  /*e670*/  HFMA2 R31, R19, R32, RZ.H0_H0 ;  /* 0x00000020131f7231 */ /* 0x000fe200000400ff */
[----:B------:R-:W-:-:S02]  /*e680*/  HFMA2.MMA R32, R18, R33, R28 ;  /* 0x0000002112207235 */ /* 0x000fc4000000001c */
        /* <DEDUP_REMOVED lines=24> */
[-C--:B-1----:R-:W-:Y:S01]  /*e810*/  HFMA2.MMA R36, R68, R40.reuse, R36 ;  /* 0x0000002844247235 */ /* 0x082fe20000000024 */
[-C--:B------:R-:W-:Y:S01]  /*e820*/  HFMA2 R106, R58, R38.reuse, R106 ;  /* 0x000000263a6a7231 */ /* 0x080fe2000000006a */
[----:B------:R-:W-:Y:S01]  /*e830*/  HFMA2.MMA R107, R66, R40, R107 ;  /* 0x00000028426b7235 */ /* 0x000fe2000000006b */
[----:B------:R-:W-:Y:S02]  /*e840*/  HFMA2 R38, R56, R38, R33 ;  /* 0x0000002638267231 */ /* 0x000fe40000000021 */
[-C--:B------:R-:W-:Y:S01]  /*e850*/  HFMA2 R106, R63, R39.reuse, R106 ;  /* 0x000000273f6a7231 */ /* 0x080fe2000000006a */
[----:B------:R-:W1:Y:S02]  /*e860*/  LDS.128 R32, [UR5+0x200] ;  /* 0x00020005ff207984 */ /* 0x000e640008000c00 */
        /* <DEDUP_REMOVED lines=15> */
[----:B0-----:R-:W-:Y:S01]  /*e960*/  HFMA2.MMA R42, R84, R28, R42 ;  /* 0x0000001c542a7235 */ /* 0x001fe2000000002a */
[----:B------:R-:W-:-:S03]  /*e970*/  HFMA2 R108, R46, R43, R108 ;  /* 0x0000002b2e6c7231 */ /* 0x000fc6000000006c */
[----:B------:R-:W-:-:S04]  /*e980*/  HFMA2.MMA R40, R80, R28, R40 ;  /* 0x0000001c50287235 */ /* 0x000fc80000000028 */
[-C--:B------:R-:W-:Y:S01]  /*e990*/  HFMA2.MMA R42, R83, R29.reuse, R42 ;  /* 0x0000001d532a7235 */ /* 0x080fe2000000002a */
[-C--:B------:R-:W-:Y:S02]  /*e9a0*/  HFMA2 R41, R82, R28.reuse, R41 ;  /* 0x0000001c52297231 */ /* 0x080fe40000000029 */
[----:B------:R-:W-:Y:S01]  /*e9b0*/  HFMA2 R108, R78, R28, R108 ;  /* 0x0000001c4e6c7231 */ /* 0x000fe2000000006c */
        /* <DEDUP_REMOVED lines=8> */
[----:B------:R-:W-:Y:S01]  /*ea40*/  HFMA2.MMA R108, R90, R31, R106 ;  /* 0x0000001f5a6c7235 */ /* 0x000fe2000000006a */
[-C--:B------:R-:W-:Y:S01]  /*ea50*/  HFMA2 R29, R91, R31.reuse, R29 ;  /* 0x0000001f5b1d7231 */ /* 0x080fe2000000001d */
[----:B------:R-:W0:Y:S01]  /*ea60*/  LDS.128 R40, [UR5+0x220] ;  /* 0x00022005ff287984 */ /* 0x000e220008000c00 */
[----:B------:R-:W-:Y:S01]  /*ea70*/  HFMA2 R30, R89, R31, R30 ;  /* 0x0000001f591e7231 */ /* 0x000fe2000000001e */
[-C--:B-1----:R-:W-:Y:S02]  /*ea80*/  HFMA2.MMA R31, R2, R32.reuse, RZ ;  /* 0x00000020021f7235 */ /* 0x082fe400000000ff */
[----:B------:R-:W-:Y:S01]  /*ea90*/  HADD2 R106, R28.H0_H0, R28.H1_H1 ;  /* 0x3000001c1c6a7230 */ /* 0x000fe20000000800 */
[----:B------:R-:W-:Y:S01]  /*eaa0*/  HFMA2.MMA R28, R20, R32, RZ ;  /* 0x00000020141c7235 */ /* 0x000fe200000000ff */
[----:B------:R-:W-:-:S02]  /*eab0*/  HADD2 R109, R30.H0_H0, R30.H1_H1 ;  /* 0x3000001e1e6d7230 */ /* 0x000fc40000000800 */
[----:B------:R-:W-:Y:S02]  /*eac0*/  HADD2 R107, R29.H0_H0, R29.H1_H1 ;  /* 0x3000001d1d6b7230 */ /* 0x000fe40000000800 */
[-C--:B------:R-:W-:Y:S01]  /*ead0*/  HFMA2.MMA R31, R16, R33.reuse, R31 ;  /* 0x00000021101f7235 */ /* 0x080fe2000000001f */
[-C--:B------:R-:W-:Y:S02]  /*eae0*/  HFMA2 R29, R0, R32.reuse, RZ.H0_H0 ;  /* 0x00000020001d7231 */ /* 0x080fe400000400ff */
[----:B------:R-:W-:Y:S01]  /*eaf0*/  HFMA2.MMA R30, R18, R33, R28 ;  /* 0x00000021121e7235 */ /* 0x000fe2000000001c */
[----:B------:R-:W-:Y:S02]  /*eb00*/  HFMA2 R32, R19, R32, RZ.H0_H0 ;  /* 0x0000002013207231 */ /* 0x000fe400000400ff */
[-C--:B------:R-:W-:Y:S02]  /*eb10*/  HFMA2 R29, R17, R33.reuse, R29 ;  /* 0x00000021111d7231 */ /* 0x080fe4000000001d */
[----:B------:R-:W-:Y:S01]  /*eb20*/  HFMA2 R28, R15, R33, R32 ;  /* 0x000000210f1c7231 */ /* 0x000fe20000000020 */
[----:B------:R-:W-:-:S02]  /*eb30*/  HFMA2.MMA R32, R21, R34, R31 ;  /* 0x0000002215207235 */ /* 0x000fc4000000001f */
[----:B------:R-:W-:-:S06]  /*eb40*/  HFMA2.MMA R33, R60, R34, R30 ;  /* 0x000000223c217235 */ /* 0x000fcc000000001e */
[-C--:B------:R-:W-:Y:S02]  /*eb50*/  HFMA2.MMA R32, R25, R35.reuse, R32 ;  /* 0x0000002319207235 */ /* 0x080fe40000000020 */
[----:B------:R-:W-:Y:S01]  /*eb60*/  HFMA2.MMA R33, R48, R35, R33 ;  /* 0x0000002330217235 */ /* 0x000fe20000000021 */
[-C--:B------:R-:W-:Y:S02]  /*eb70*/  HFMA2 R117, R22, R34.reuse, R29 ;  /* 0x0000002216757231 */ /* 0x080fe4000000001d */
[----:B------:R-:W-:-:S03]  /*eb80*/  HFMA2 R34, R23, R34, R28 ;  /* 0x0000002217227231 */ /* 0x000fc6000000001c */
[-C--:B--2---:R-:W-:Y:S02]  /*eb90*/  HFMA2.MMA R32, R49, R36.reuse, R32 ;  /* 0x0000002431207235 */ /* 0x084fe40000000020 */
[----:B------:R-:W-:Y:S01]  /*eba0*/  HFMA2.MMA R33, R51, R36, R33 ;  /* 0x0000002433217235 */ /* 0x000fe20000000021 */
[-C--:B------:R-:W-:Y:S01]  /*ebb0*/  HFMA2 R117, R26, R35.reuse, R117 ;  /* 0x000000231a757231 */ /* 0x080fe20000000075 */
[----:B------:R-:W-:Y:S01]  /*ebc0*/  LDS.128 R28, [UR5+0x230] ;  /* 0x00023005ff1c7984 */ /* 0x000fe20008000c00 */
[----:B------:R-:W-:Y:S02]  /*ebd0*/  HFMA2 R34, R24, R35, R34 ;  /* 0x0000002318227231 */ /* 0x000fe40000000022 */
[-C--:B------:R-:W-:Y:S02]  /*ebe0*/  HFMA2 R117, R50, R36.reuse, R117 ;  /* 0x0000002432757231 */ /* 0x080fe40000000075 */
[----:B------:R-:W-:Y:S01]  /*ebf0*/  HFMA2 R36, R27, R36, R34 ;  /* 0x000000241b247231 */ /* 0x000fe20000000022 */
[----:B------:R-:W-:-:S02]  /*ec00*/  HFMA2.MMA R33, R55, R37, R33 ;  /* 0x0000002537217235 */ /* 0x000fc40000000021 */
[----:B------:R-:W-:Y:S01]  /*ec10*/  HFMA2.MMA R34, R53, R37, R32 ;  /* 0x0000002535227235 */ /* 0x000fe20000000020 */
[-C--:B------:R-:W-:Y:S02]  /*ec20*/  HFMA2 R117, R54, R37.reuse, R117 ;  /* 0x0000002536757231 */ /* 0x080fe40000000075 */
[----:B------:R-:W-:-:S03]  /*ec30*/  HFMA2 R36, R52, R37, R36 ;  /* 0x0000002534247231 */ /* 0x000fc60000000024 */
[-C--:B------:R-:W-:Y:S02]  /*ec40*/  HFMA2.MMA R32, R59, R38.reuse, R33 ;  /* 0x000000263b207235 */ /* 0x080fe40000000021 */
[----:B------:R-:W-:Y:S01]  /*ec50*/  HFMA2.MMA R34, R57, R38, R34 ;  /* 0x0000002639227235 */ /* 0x000fe20000000022 */
[-C--:B------:R-:W-:Y:S02]  /*ec60*/  HFMA2 R117, R58, R38.reuse, R117 ;  /* 0x000000263a757231 */ /* 0x080fe40000000075 */
[----:B------:R-:W-:Y:S02]  /*ec70*/  HFMA2 R33, R56, R38, R36 ;  /* 0x0000002638217231 */ /* 0x000fe40000000024 */
[-C--:B------:R-:W-:Y:S01]  /*ec80*/  HFMA2 R38, R63, R39.reuse, R117 ;  /* 0x000000273f267231 */ /* 0x080fe20000000075 */
[-C--:B------:R-:W-:Y:S02]  /*ec90*/  HFMA2.MMA R37, R64, R39.reuse, R32 ;  /* 0x0000002740257235 */ /* 0x080fe40000000020 */
[----:B------:R-:W-:Y:S01]  /*eca0*/  HFMA2.MMA R36, R62, R39, R34 ;  /* 0x000000273e247235 */ /* 0x000fe20000000022 */
[----:B------:R-:W-:-:S02]  /*ecb0*/  HFMA2 R39, R61, R39, R33 ;  /* 0x000000273d277231 */ /* 0x000fc40000000021 */
[----:B------:R-:W1:Y:S03]  /*ecc0*/  LDS.128 R32, [UR5+0x280] ;  /* 0x00028005ff207984 */ /* 0x000e660008000c00 */
        /* <DEDUP_REMOVED lines=16> */
[----:B------:R-:W0:Y:S01]  /*edd0*/  LDS.128 R36, [UR5+0x290] ;  /* 0x00029005ff247984 */ /* 0x000e220008000c00 */
[-C--:B-1----:R-:W-:Y:S02]  /*ede0*/  HFMA2.MMA R20, R20, R32.reuse, RZ ;  /* 0x0000002014147235 */ /* 0x082fe400000000ff */
[----:B------:R-:W-:-:S02]  /*edf0*/  HFMA2.MMA R2, R2, R32, RZ ;  /* 0x0000002002027235 */ /* 0x000fc400000000ff */
[-C--:B------:R-:W-:Y:S02]  /*ee00*/  HFMA2.MMA R42, R84, R28.reuse, R42 ;  /* 0x0000001c542a7235 */ /* 0x080fe4000000002a */
[----:B------:R-:W-:Y:S02]  /*ee10*/  HFMA2.MMA R40, R80, R28, R40 ;  /* 0x0000001c50287235 */ /* 0x000fe40000000028 */
[-C--:B------:R-:W-:Y:S01]  /*ee20*/  HFMA2.MMA R20, R18, R33.reuse, R20 ;  /* 0x0000002112147235 */ /* 0x080fe20000000014 */
[-C--:B------:R-:W-:Y:S01]  /*ee30*/  HFMA2 R41, R82, R28.reuse, R41 ;  /* 0x0000001c52297231 */ /* 0x080fe20000000029 */
[----:B------:R-:W-:Y:S01]  /*ee40*/  HFMA2.MMA R2, R16, R33, R2 ;  /* 0x0000002110027235 */ /* 0x000fe20000000002 */
[----:B------:R-:W-:Y:S01]  /*ee50*/  HFMA2 R28, R78, R28, R43 ;  /* 0x0000001c4e1c7231 */ /* 0x000fe2000000002b */
[-C--:B------:R-:W-:Y:S02]  /*ee60*/  HFMA2.MMA R42, R83, R29.reuse, R42 ;  /* 0x0000001d532a7235 */ /* 0x080fe4000000002a */
[----:B------:R-:W-:-:S02]  /*ee70*/  HFMA2.MMA R43, R79, R29, R40 ;  /* 0x0000001d4f2b7235 */ /* 0x000fc40000000028 */
[-C--:B------:R-:W-:Y:S01]  /*ee80*/  HFMA2.MMA R20, R60, R34.reuse, R20 ;  /* 0x000000223c147235 */ /* 0x080fe20000000014 */
[-C--:B------:R-:W-:Y:S01]  /*ee90*/  HFMA2 R41, R81, R29.reuse, R41 ;  /* 0x0000001d51297231 */ /* 0x080fe20000000029 */
[----:B------:R-:W-:Y:S01]  /*eea0*/  HFMA2.MMA R2, R21, R34, R2 ;  /* 0x0000002215027235 */ /* 0x000fe20000000002 */
[----:B------:R-:W-:Y:S01]  /*eeb0*/  HFMA2 R119, R47, R29, R28 ;  /* 0x0000001d2f777231 */ /* 0x000fe2000000001c */
[-C--:B------:R-:W-:Y:S01]  /*eec0*/  HFMA2.MMA R28, R88, R30.reuse, R42 ;  /* 0x0000001e581c7235 */ /* 0x080fe2000000002a */
[----:B------:R-:W-:Y:S01]  /*eed0*/  HFMA2 R29, R87, R30, R41 ;  /* 0x0000001e571d7231 */ /* 0x000fe20000000029 */
[----:B------:R-:W-:Y:S02]  /*eee0*/  HFMA2.MMA R117, R86, R30, R43 ;  /* 0x0000001e56757235 */ /* 0x000fe4000000002b */
[----:B------:R-:W1:Y:S01]  /*eef0*/  LDS.128 R40, [UR5+0x2a0] ;  /* 0x0002a005ff287984 */ /* 0x000e620008000c00 */
[-C--:B------:R-:W-:Y:S02]  /*ef00*/  HFMA2.MMA R20, R48, R35.reuse, R20 ;  /* 0x0000002330147235 */ /* 0x080fe40000000014 */
[----:B------:R-:W-:-:S06]  /*ef10*/  HFMA2.MMA R2, R25, R35, R2 ;  /* 0x0000002319027235 */ /* 0x000fcc0000000002 */
[-C--:B0-----:R-:W-:Y:S02]  /*ef20*/  HFMA2.MMA R20, R51, R36.reuse, R20 ;  /* 0x0000002433147235 */ /* 0x081fe40000000014 */
[----:B------:R-:W-:-:S06]  /*ef30*/  HFMA2.MMA R2, R49, R36, R2 ;  /* 0x0000002431027235 */ /* 0x000fcc0000000002 */
[-C--:B------:R-:W-:Y:S02]  /*ef40*/  HFMA2.MMA R20, R55, R37.reuse, R20 ;  /* 0x0000002537147235 */ /* 0x080fe40000000014 */
[----:B------:R-:W-:Y:S01]  /*ef50*/  HFMA2.MMA R2, R53, R37, R2 ;  /* 0x0000002535027235 */ /* 0x000fe20000000002 */
[-C--:B------:R-:W-:Y:S02]  /*ef60*/  HFMA2 R0, R0, R32.reuse, RZ.H0_H0 ;  /* 0x0000002000007231 */ /* 0x080fe400000400ff */
[----:B------:R-:W-:-:S03]  /*ef70*/  HFMA2 R19, R19, R32, RZ.H0_H0 ;  /* 0x0000002013137231 */ /* 0x000fc600000400ff */
[-C--:B------:R-:W-:Y:S01]  /*ef80*/  HFMA2.MMA R32, R59, R38.reuse, R20 ;  /* 0x000000263b207235 */ /* 0x080fe20000000014 */
[-C--:B------:R-:W-:Y:S01]  /*ef90*/  HFMA2 R0, R17, R33.reuse, R0 ;  /* 0x0000002111007231 */ /* 0x080fe20000000000 */
[----:B------:R-:W-:Y:S01]  /*efa0*/  HFMA2.MMA R2, R57, R38, R2 ;  /* 0x0000002639027235 */ /* 0x000fe20000000002 */
[----:B------:R-:W-:Y:S02]  /*efb0*/  HFMA2 R15, R15, R33, R19 ;  /* 0x000000210f0f7231 */ /* 0x000fe40000000013 */
[-C--:B------:R-:W-:Y:S01]  /*efc0*/  HFMA2 R0, R22, R34.reuse, R0 ;  /* 0x0000002216007231 */ /* 0x080fe20000000000 */
[----:B------:R-:W0:Y:S01]  /*efd0*/  LDS.128 R16, [UR5+0x2b0] ;  /* 0x0002b005ff107984 */ /* 0x000e220008000c00 */
[----:B------:R-:W-:Y:S01]  /*efe0*/  HFMA2 R15, R23, R34, R15 ;  /* 0x00000022170f7231 */ /* 0x000fe2000000000f */
[-C--:B------:R-:W-:Y:S01]  /*eff0*/  HFMA2.MMA R34, R64, R39.reuse, R32 ;  /* 0x0000002740227235 */ /* 0x080fe20000000020 */
[-C--:B------:R-:W-:Y:S01]  /*f000*/  HFMA2 R0, R26, R35.reuse, R0 ;  /* 0x000000231a007231 */ /* 0x080fe20000000000 */
[----:B------:R-:W-:Y:S01]  /*f010*/  HFMA2.MMA R33, R62, R39, R2 ;  /* 0x000000273e217235 */ /* 0x000fe20000000002 */
[----:B------:R-:W-:-:S02]  /*f020*/  HFMA2 R15, R24, R35, R15 ;  /* 0x00000023180f7231 */ /* 0x000fc4000000000f */
[-C--:B------:R-:W-:Y:S02]  /*f030*/  HFMA2 R0, R50, R36.reuse, R0 ;  /* 0x0000002432007231 */ /* 0x080fe40000000000 */
[----:B------:R-:W-:Y:S01]  /*f040*/  HFMA2 R26, R27, R36, R15 ;  /* 0x000000241b1a7231 */ /* 0x000fe2000000000f */
        /* <DEDUP_REMOVED lines=18> */
[----:B------:R-:W-:-:S02]  /*f170*/  HFMA2.MMA R42, R77, R43, R37 ;  /* 0x0000002b4d2a7235 */ /* 0x000fc40000000025 */
[----:B------:R-:W-:-:S06]  /*f180*/  HFMA2.MMA R40, R75, R43, R36 ;  /* 0x0000002b4b287235 */ /* 0x000fcc0000000024 */
[-C--:B0-----:R-:W-:Y:S02]  /*f190*/  HFMA2.MMA R42, R84, R16.reuse, R42 ;  /* 0x00000010542a7235 */ /* 0x081fe4000000002a */
[----:B------:R-:W-:Y:S01]  /*f1a0*/  HFMA2.MMA R40, R80, R16, R40 ;  /* 0x0000001050287235 */ /* 0x000fe20000000028 */
[-C--:B------:R-:W-:Y:S02]  /*f1b0*/  HFMA2 R41, R76, R43.reuse, R38 ;  /* 0x0000002b4c297231 */ /* 0x080fe40000000026 */
[----:B------:R-:W-:-:S03]  /*f1c0*/  HFMA2 R39, R46, R43, R23 ;  /* 0x0000002b2e277231 */ /* 0x000fc60000000017 */
[-C--:B------:R-:W-:Y:S02]  /*f1d0*/  HFMA2.MMA R44, R83, R17.reuse, R42 ;  /* 0x00000011532c7235 */ /* 0x080fe4000000002a */
[----:B------:R-:W-:Y:S01]  /*f1e0*/  HFMA2.MMA R43, R79, R17, R40 ;  /* 0x000000114f2b7235 */ /* 0x000fe20000000028 */
[----:B------:R-:W-:-:S05]  /*f1f0*/  HFMA2 R41, R82, R16, R41 ;  /* 0x0000001052297231 */ /* 0x000fca0000000029 */
[-C--:B------:R-:W-:Y:S02]  /*f200*/  HFMA2.MMA R46, R88, R18.reuse, R44 ;  /* 0x00000012582e7235 */ /* 0x080fe4000000002c */
[----:B------:R-:W-:Y:S01]  /*f210*/  HFMA2.MMA R45, R86, R18, R43 ;  /* 0x00000012562d7235 */ /* 0x000fe2000000002b */
[----:B------:R-:W-:Y:S02]  /*f220*/  HFMA2 R39, R78, R16, R39 ;  /* 0x000000104e277231 */ /* 0x000fe40000000027 */
[-C--:B------:R-:W-:Y:S01]  /*f230*/  HFMA2 R41, R81, R17.reuse, R41 ;  /* 0x0000001151297231 */ /* 0x080fe20000000029 */
[C---:B------:R-:W-:Y:S01]  /*f240*/  HFMA2.MMA R28, R92.reuse, R31, R28 ;  /* 0x0000001f5c1c7235 */ /* 0x040fe2000000001c */
[----:B------:R-:W-:Y:S01]  /*f250*/  HFMA2 R119, R85, R30, R119 ;  /* 0x0000001e55777231 */ /* 0x000fe20000000077 */
[----:B------:R-:W-:Y:S01]  /*f260*/  HFMA2.MMA R46, R92, R19, R46 ;  /* 0x000000135c2e7235 */ /* 0x000fe2000000002e */
[----:B------:R-:W-:Y:S01]  /*f270*/  HFMA2 R39, R47, R17, R39 ;  /* 0x000000112f277231 */ /* 0x000fe20000000027 */
[C---:B------:R-:W-:Y:S01]  /*f280*/  HFMA2.MMA R30, R90.reuse, R31, R117 ;  /* 0x0000001f5a1e7235 */ /* 0x040fe20000000075 */
[-C--:B------:R-:W-:Y:S01]  /*f290*/  HFMA2 R41, R87, R18.reuse, R41 ;  /* 0x0000001257297231 */ /* 0x080fe20000000029 */
[----:B------:R-:W-:Y:S01]  /*f2a0*/  HFMA2.MMA R45, R90, R19, R45 ;  /* 0x000000135a2d7235 */ /* 0x000fe2000000002d */
[----:B------:R-:W-:Y:S01]  /*f2b0*/  IADD3 R115, R115, 0x20, RZ ;  /* 0x0000002073737810 */ /* 0x000fe20007ffe0ff */
[----:B------:R-:W-:-:S02]  /*f2c0*/  HFMA2 R39, R85, R18, R39 ;  /* 0x0000001255277231 */ /* 0x000fc40000000027 */
[C---:B------:R-:W-:Y:S02]  /*f2d0*/  HFMA2 R29, R91.reuse, R31, R29 ;  /* 0x0000001f5b1d7231 */ /* 0x040fe4000000001d */
[----:B------:R-:W-:Y:S01]  /*f2e0*/  HFMA2 R41, R91, R19, R41 ;  /* 0x000000135b297231 */ /* 0x000fe20000000029 */
[C---:B------:R-:W-:Y:S01]  /*f2f0*/  ISETP.GE.AND P0, PT, R115.reuse, UR12, PT ;  /* 0x0000000c73007c0c */ /* 0x040fe2000bf06270 */
[C---:B------:R-:W-:Y:S01]  /*f300*/  HFMA2 R31, R89.reuse, R31, R119 ;  /* 0x0000001f591f7231 */ /* 0x040fe20000000077 */
[----:B------:R-:W-:Y:S01]  /*f310*/  ISETP.LT.AND P1, PT, R115, R116, PT ;  /* 0x000000747300720c */ /* 0x000fe20003f21270 */
[----:B------:R-:W-:Y:S02]  /*f320*/  HFMA2 R39, R89, R19, R39 ;  /* 0x0000001359277231 */ /* 0x000fe40000000027 */
        /* <DEDUP_REMOVED lines=22> */
[-C--:B------:R-:W-:Y:S01]  /*f490*/  HFMA2.MMA R14, R96, R110.reuse, R14 ;  /* 0x0000006e600e7235 */ /* 0x080fe2000000000e */
[----:B------:R-:W-:Y:S01]  /*f4a0*/  HFMA2 R5, R30, R105, R5 ;  /* 0x000000691e057231 */ /* 0x000fe20000000005 */
[----:B------:R-:W-:-:S02]  /*f4b0*/  HFMA2.MMA R12, R100, R110, R12 ;  /* 0x0000006e640c7235 */ /* 0x000fc4000000000c */
[-C--:B------:R-:W-:Y:S02]  /*f4c0*/  HFMA2.MMA R10, R104, R110.reuse, R10 ;  /* 0x0000006e680a7235 */ /* 0x080fe4000000000a */
        /* <DEDUP_REMOVED lines=8> */
[----:B------:R-:W-:Y:S01]  /*f550*/  HFMA2 R3, R45, R105, R3 ;  /* 0x000000692d037231 */ /* 0x000fe20000000003 */
[----:B------:R-:W-:Y:S06]  /*f560*/  @!P0 BRA P1, `(.L_x_3281) ;  /* 0xffffffd0008c8947 */ /* 0x000fec000083ffff */
.L_x_3280:
[----:B------:R-:W-:-:S04]  /*f570*/  ISETP.GE.AND P0, PT, R115, R116, PT ;  /* 0x000000747300720c */ /* 0x000fc80003f06270 */
[----:B------:R-:W-:-:S13]  /*f580*/  ISETP.GE.OR P0, PT, R115, R120, P0 ;  /* 0x000000787300720c */ /* 0x000fda0000706670 */
[----:B------:R-:W-:Y:S05]  /*f590*/  @P0 BRA `(.L_x_3282) ;  /* 0x0000006800080947 */ /* 0x000fea0003800000 */
.L_x_3283:
[C---:B------:R-:W-:Y:S01]  /*f5a0*/  ISETP.NE.AND P0, PT, R115.reuse, R112, PT ;  /* 0x000000707300720c */ /* 0x040fe20003f05270 */
[----:B------:R-:W2:Y:S04]  /*f5b0*/  LDG.E.128.CONSTANT R20, desc[UR8][R30.64] ;  /* 0x000000081e147981 */ /* 0x000ea8000c1e9d00 */
[----:B------:R-:W0:Y:S08]  /*f5c0*/  LDS.64 R36, [UR5] ;  /* 0x00000005ff247984 */ /* 0x000e300008000a00 */
[----:B------:R-:W1:Y:S01]  /*f5d0*/  @!P0 LDC.64 R16, c[0x0][0x248] ;  /* 0x00009200ff108b82 */ /* 0x000e620000000a00 */
[----:B------:R-:W-:-:S05]  /*f5e0*/  @!P0 LEA R15, R115, 0x1, 0x1 ;  /* 0x00000001730f8811 */ /* 0x000fca00078e08ff */
[----:B-1----:R-:W-:-:S06]  /*f5f0*/  @!P0 IMAD.WIDE R16, R15, 0x2, R16 ;  /* 0x000000020f108825 */ /* 0x002fcc00078e0210 */
[----:B------:R0:W3:Y:S01]  /*f600*/  @!P0 LDG.E.U16.CONSTANT R16, desc[UR8][R16.64] ;  /* 0x0000000810108981 */ /* 0x0000e2000c1e9500 */
[----:B------:R-:W-:-:S04]  /*f610*/  @!P0 IADD3 R113, R113, 0x1, RZ ;  /* 0x0000000171718810 */ /* 0x000fc80007ffe0ff */
[----:B------:R-:W-:-:S06]  /*f620*/  @!P0 LEA R26, R113, R118, 0x3 ;  /* 0x00000076711a8211 */ /* 0x000fcc00078e18ff */
[----:B------:R-:W4:Y:S01]  /*f630*/  @!P0 LDL.64 R26, [R26] ;  /* 0x000000001a1a8983 */ /* 0x000f220000100a00 */
[--C-:B0-----:R-:W-:Y:S02]  /*f640*/  HADD2.F32 R17, -RZ, R36.reuse.H0_H0 ;  /* 0x20000024ff117230 */ /* 0x101fe40000004100 */
[--C-:B------:R-:W-:Y:S02]  /*f650*/  HADD2.F32 R49, -RZ, R37.reuse.H0_H0 ;  /* 0x20000025ff317230 */ /* 0x100fe40000004100 */
[----:B------:R-:W-:Y:S02]  /*f660*/  HADD2.F32 R50, -RZ, R37.H1_H1 ;  /* 0x30000025ff327230 */ /* 0x000fe40000004100 */
[----:B------:R-:W-:Y:S01]  /*f670*/  HADD2.F32 R36, -RZ, R36.H1_H1 ;  /* 0x30000024ff247230 */ /* 0x000fe20000004100 */
[----:B------:R-:W-:Y:S02]  /*f680*/  MOV R18, 0x2c00 ;  /* 0x00002c0000127802 */ /* 0x000fe40000000f00 */
[----:B--2---:R-:W-:-:S02]  /*f690*/  LOP3.LUT R0, R20, 0xf000f, RZ, 0xc0, !PT ;  /* 0x000f000f14007812 */ /* 0x004fc400078ec0ff */
[----:B------:R-:W-:Y:S02]  /*f6a0*/  LOP3.LUT R2, R21, 0xf000f, RZ, 0xc0, !PT ;  /* 0x000f000f15027812 */ /* 0x000fe400078ec0ff */
[----:B------:R-:W-:Y:S02]  /*f6b0*/  LOP3.LUT R25, R20, 0xf000f0, RZ, 0xc0, !PT ;  /* 0x00f000f014197812 */ /* 0x000fe400078ec0ff */
[----:B------:R-:W-:Y:S02]  /*f6c0*/  SHF.R.U32.HI R24, RZ, 0x8, R20 ;  /* 0x00000008ff187819 */ /* 0x000fe40000011614 */
[----:B------:R-:W-:Y:S02]  /*f6d0*/  LOP3.LUT R20, R23, 0xf000f, RZ, 0xc0, !PT ;  /* 0x000f000f17147812 */ /* 0x000fe400078ec0ff */
[----:B------:R-:W-:Y:S02]  /*f6e0*/  LOP3.LUT R0, R0, 0x64006400, RZ, 0xfc, !PT ;  /* 0x6400640000007812 */ /* 0x000fe400078efcff */
[----:B------:R-:W-:-:S02]  /*f6f0*/  LOP3.LUT R15, R2, 0x64006400, RZ, 0xfc, !PT ;  /* 0x64006400020f7812 */ /* 0x000fc400078efcff */
[----:B------:R-:W-:Y:S01]  /*f700*/  LOP3.LUT R29, R20, 0x64006400, RZ, 0xfc, !PT ;  /* 0x64006400141d7812 */ /* 0x000fe200078efcff */
[----:B------:R-:W-:Y:S01]  /*f710*/  HADD2 R2, R0, -1032, -1032 ;  /* 0xe408e40800027430 */ /* 0x000fe20000000000 */
[----:B------:R-:W-:Y:S01]  /*f720*/  LOP3.LUT R28, R21, 0xf000f0, RZ, 0xc0, !PT ;  /* 0x00f000f0151c7812 */ /* 0x000fe200078ec0ff */
[----:B------:R-:W-:Y:S01]  /*f730*/  HADD2 R15, R15, -1032, -1032 ;  /* 0xe408e4080f0f7430 */ /* 0x000fe20000000000 */
[----:B------:R-:W-:Y:S01]  /*f740*/  SHF.R.U32.HI R19, RZ, 0x8, R21 ;  /* 0x00000008ff137819 */ /* 0x000fe20000011615 */
[----:B------:R-:W-:Y:S01]  /*f750*/  HADD2 R29, R29, -1032, -1032 ;  /* 0xe408e4081d1d7430 */ /* 0x000fe20000000000 */
[----:B------:R-:W0:Y:S01]  /*f760*/  LDS.64 R20, [UR5+0x8] ;  /* 0x00000805ff147984 */ /* 0x000e220008000a00 */
[--C-:B------:R-:W-:Y:S02]  /*f770*/  HADD2.F32 R0, -RZ, R2.reuse.H0_H0 ;  /* 0x20000002ff007230 */ /* 0x100fe40000004100 */
[----:B------:R-:W-:Y:S02]  /*f780*/  HADD2.F32 R38, -RZ, R2.H1_H1 ;  /* 0x30000002ff267230 */ /* 0x000fe40000004100 */
[----:B------:R-:W-:-:S02]  /*f790*/  HADD2.F32 R2, -RZ, R15.H0_H0 ;  /* 0x2000000fff027230 */ /* 0x000fc40000004100 */
[----:B------:R-:W-:Y:S01]  /*f7a0*/  HADD2.F32 R39, -RZ, R15.H1_H1 ;  /* 0x3000000fff277230 */ /* 0x000fe20000004100 */
[----:B---3--:R-:W-:Y:S02]  /*f7b0*/  @!P0 IADD3 R112, R16, R115, RZ ;  /* 0x0000007310708210 */ /* 0x008fe40007ffe0ff */
[----:B------:R-:W-:-:S04]  /*f7c0*/  LOP3.LUT R16, R22, 0xf000f, RZ, 0xc0, !PT ;  /* 0x000f000f16107812 */ /* 0x000fc800078ec0ff */
[----:B------:R-:W-:-:S05]  /*f7d0*/  LOP3.LUT R16, R16, 0x64006400, RZ, 0xfc, !PT ;  /* 0x6400640010107812 */ /* 0x000fca00078efcff */
[----:B------:R-:W-:Y:S01]  /*f7e0*/  HADD2 R16, R16, -1032, -1032 ;  /* 0xe408e40810107430 */ /* 0x000fe20000000000 */
[----:B------:R-:W-:-:S04]  /*f7f0*/  LOP3.LUT R32, R22, 0xf000f0, RZ, 0xc0, !PT ;  /* 0x00f000f016207812 */ /* 0x000fc800078ec0ff */
[--C-:B------:R-:W-:Y:S02]  /*f800*/  HADD2.F32 R15, -RZ, R16.reuse.H0_H0 ;  /* 0x20000010ff0f7230 */ /* 0x100fe40000004100 */
[----:B------:R-:W-:Y:S02]  /*f810*/  HADD2.F32 R37, -RZ, R16.H1_H1 ;  /* 0x30000010ff257230 */ /* 0x000fe40000004100 */
[--C-:B------:R-:W-:Y:S02]  /*f820*/  HADD2.F32 R16, -RZ, R29.reuse.H0_H0 ;  /* 0x2000001dff107230 */ /* 0x100fe40000004100 */
[----:B------:R-:W-:Y:S01]  /*f830*/  FFMA.FTZ R35, R0, R17, RZ ;  /* 0x0000001100237223 */ /* 0x000fe200000100ff */
[----:B------:R-:W-:Y:S02]  /*f840*/  HADD2.F32 R40, -RZ, R29.H1_H1 ;  /* 0x3000001dff287230 */ /* 0x000fe40000004100 */
[C---:B------:R-:W-:Y:S01]  /*f850*/  FFMA.FTZ R41, R17.reuse, R2, RZ ;  /* 0x0000000211297223 */ /* 0x040fe200000100ff */
[C---:B------:R-:W-:Y:S01]  /*f860*/  FFMA.FTZ R42, R17.reuse, R15, RZ ;  /* 0x0000000f112a7223 */ /* 0x040fe200000100ff */
[----:B------:R-:W-:Y:S01]  /*f870*/  FFMA.FTZ R17, R17, R16, RZ ;  /* 0x0000001011117223 */ /* 0x000fe200000100ff */
[----:B------:R-:W-:-:S02]  /*f880*/  LOP3.LUT R34, R23, 0xf000f0, RZ, 0xc0, !PT ;  /* 0x00f000f017227812 */ /* 0x000fc400078ec0ff */
[----:B------:R-:W-:Y:S01]  /*f890*/  LOP3.LUT R29, R28, 0x64006400, RZ, 0xfc, !PT ;  /* 0x640064001c1d7812 */ /* 0x000fe200078efcff */
[----:B------:R-:W-:Y:S01]  /*f8a0*/  FFMA.FTZ R28, R38, R36, R35 ;  /* 0x00000024261c7223 */ /* 0x000fe20000010023 */
[----:B------:R-:W-:Y:S01]  /*f8b0*/  LOP3.LUT R33, R32, 0x64006400, RZ, 0xfc, !PT ;  /* 0x6400640020217812 */ /* 0x000fe200078efcff */
[C---:B------:R-:W-:Y:S01]  /*f8c0*/  FFMA.FTZ R32, R36.reuse, R39, R41 ;  /* 0x0000002724207223 */ /* 0x040fe20000010029 */
[C---:B------:R-:W-:Y:S01]  /*f8d0*/  FFMA.FTZ R35, R36.reuse, R37, R42 ;  /* 0x0000002524237223 */ /* 0x040fe2000001002a */
[----:B------:R-:W-:Y:S01]  /*f8e0*/  LOP3.LUT R25, R25, 0x64006400, RZ, 0xfc, !PT ;  /* 0x6400640019197812 */ /* 0x000fe200078efcff */
[----:B------:R-:W-:Y:S01]  /*f8f0*/  FFMA.FTZ R36, R36, R40, R17 ;  /* 0x0000002824247223 */ /* 0x000fe20000010011 */
[----:B------:R-:W-:Y:S01]  /*f900*/  LOP3.LUT R17, R34, 0x64006400, RZ, 0xfc, !PT ;  /* 0x6400640022117812 */ /* 0x000fe200078efcff */
[-C--:B------:R-:W-:Y:S02]  /*f910*/  HFMA2 R29, R29, R18.reuse.H0_H0, -72, -72 ;  /* 0xd480d4801d1d7431 */ /* 0x080fe40000040012 */
[----:B------:R-:W-:-:S02]  /*f920*/  HFMA2 R25, R25, R18.H0_H0, -72, -72 ;  /* 0xd480d48019197431 */ /* 0x000fc40000040012 */
[----:B------:R-:W-:Y:S02]  /*f930*/  HFMA2 R17, R17, R18.H0_H0, -72, -72 ;  /* 0xd480d48011117431 */ /* 0x000fe40000040012 */
[----:B------:R-:W-:Y:S02]  /*f940*/  HADD2.F32 R48, -RZ, R29.H0_H0 ;  /* 0x2000001dff307230 */ /* 0x000fe40000004100 */
[--C-:B------:R-:W-:Y:S02]  /*f950*/  HADD2.F32 R47, -RZ, R25.reuse.H0_H0 ;  /* 0x20000019ff2f7230 */ /* 0x100fe40000004100 */
[----:B------:R-:W-:Y:S01]  /*f960*/  HADD2.F32 R45, -RZ, R25.H1_H1 ;  /* 0x30000019ff2d7230 */ /* 0x000fe20000004100 */
[----:B------:R-:W-:Y:S01]  /*f970*/  LOP3.LUT R25, R19, 0xf000f, RZ, 0xc0, !PT ;  /* 0x000f000f13197812 */ /* 0x000fe200078ec0ff */
[----:B------:R-:W-:Y:S02]  /*f980*/  HADD2.F32 R43, -RZ, R29.H1_H1 ;  /* 0x3000001dff2b7230 */ /* 0x000fe40000004100 */
[----:B------:R-:W-:-:S02]  /*f990*/  HADD2.F32 R41, -RZ, R17.H0_H0 ;  /* 0x20000011ff297230 */ /* 0x000fc40000004100 */
[----:B------:R-:W-:Y:S02]  /*f9a0*/  HADD2.F32 R46, -RZ, R17.H1_H1 ;  /* 0x30000011ff2e7230 */ /* 0x000fe40000004100 */
[----:B------:R-:W-:Y:S01]  /*f9b0*/  FFMA.FTZ R17, R49, R48, R32 ;  /* 0x0000003031117223 */ /* 0x000fe20000010020 */
[----:B------:R-:W-:Y:S01]  /*f9c0*/  HFMA2 R33, R33, R18.H0_H0, -72, -72 ;  /* 0xd480d48021217431 */ /* 0x000fe20000040012 */
[----:B------:R-:W-:Y:S01]  /*f9d0*/  LOP3.LUT R25, R25, 0x64006400, RZ, 0xfc, !PT ;  /* 0x6400640019197812 */ /* 0x000fe200078efcff */
[----:B------:R-:W-:Y:S01]  /*f9e0*/  FFMA.FTZ R28, R47, R49, R28 ;  /* 0x000000312f1c7223 */ /* 0x000fe2000001001c */
[----:B------:R-:W-:Y:S01]  /*f9f0*/  FFMA.FTZ R53, R50, R43, R17 ;  /* 0x0000002b32357223 */ /* 0x000fe20000010011 */
[----:B------:R-:W-:Y:S02]  /*fa00*/  SHF.R.U32.HI R23, RZ, 0x8, R23 ;  /* 0x00000008ff177819 */ /* 0x000fe40000011617 */
[----:B------:R-:W-:Y:S02]  /*fa10*/  LOP3.LUT R17, R24, 0xf000f, RZ, 0xc0, !PT ;  /* 0x000f000f18117812 */ /* 0x000fe400078ec0ff */
[----:B------:R-:W-:Y:S01]  /*fa20*/  SHF.R.U32.HI R22, RZ, 0x8, R22 ;  /* 0x00000008ff167819 */ /* 0x000fe20000011616 */
[----:B------:R-:W-:-:S02]  /*fa30*/  HADD2.F32 R42, -RZ, R33.H0_H0 ;  /* 0x20000021ff2a7230 */ /* 0x000fc40000004100 */
[----:B------:R-:W-:Y:S02]  /*fa40*/  HADD2 R25, R25, -1032, -1032 ;  /* 0xe408e40819197430 */ /* 0x000fe40000000000 */
[----:B------:R-:W-:Y:S02]  /*fa50*/  HADD2.F32 R44, -RZ, R33.H1_H1 ;  /* 0x30000021ff2c7230 */ /* 0x000fe40000004100 */
[----:B------:R-:W-:Y:S01]  /*fa60*/  FFMA.FTZ R33, R45, R50, R28 ;  /* 0x000000322d217223 */ /* 0x000fe2000001001c */
[----:B------:R-:W-:Y:S02]  /*fa70*/  LOP3.LUT R29, R23, 0xf000f, RZ, 0xc0, !PT ;  /* 0x000f000f171d7812 */ /* 0x000fe400078ec0ff */
[----:B------:R-:W-:Y:S02]  /*fa80*/  LOP3.LUT R17, R17, 0x64006400, RZ, 0xfc, !PT ;  /* 0x6400640011117812 */ /* 0x000fe400078efcff */
[----:B------:R-:W-:Y:S01]  /*fa90*/  LOP3.LUT R28, R22, 0xf000f, RZ, 0xc0, !PT ;  /* 0x000f000f161c7812 */ /* 0x000fe200078ec0ff */
[----:B0-----:R-:W-:Y:S01]  /*faa0*/  HADD2.F32 R32, -RZ, R20.H0_H0 ;  /* 0x20000014ff207230 */ /* 0x001fe20000004100 */
[----:B------:R-:W-:Y:S01]  /*fab0*/  LOP3.LUT R29, R29, 0x64006400, RZ, 0xfc, !PT ;  /* 0x640064001d1d7812 */ /* 0x000fe200078efcff */
[----:B------:R-:W-:Y:S01]  /*fac0*/  HADD2.F32 R51, -RZ, R25.H0_H0 ;  /* 0x20000019ff337230 */ /* 0x000fe20000004100 */
[----:B------:R-:W-:Y:S01]  /*fad0*/  LOP3.LUT R28, R28, 0x64006400, RZ, 0xfc, !PT ;  /* 0x640064001c1c7812 */ /* 0x000fe200078efcff */
[----:B------:R-:W-:Y:S01]  /*fae0*/  HADD2 R17, R17, -1032, -1032 ;  /* 0xe408e40811117430 */ /* 0x000fe20000000000 */
[----:B------:R-:W-:Y:S01]  /*faf0*/  LOP3.LUT R24, R24, 0xf000f0, RZ, 0xc0, !PT ;  /* 0x00f000f018187812 */ /* 0x000fe200078ec0ff */
[C---:B------:R-:W-:Y:S01]  /*fb00*/  FFMA.FTZ R35, R49.reuse, R42, R35 ;  /* 0x0000002a31237223 */ /* 0x040fe20000010023 */
[----:B------:R-:W-:Y:S01]  /*fb10*/  FFMA.FTZ R49, R49, R41, R36 ;  /* 0x0000002931317223 */ /* 0x000fe20000010024 */
[----:B------:R-:W-:-:S02]  /*fb20*/  HADD2 R29, R29, -1032, -1032 ;  /* 0xe408e4081d1d7430 */ /* 0x000fc40000000000 */
[----:B------:R-:W-:Y:S01]  /*fb30*/  FFMA.FTZ R57, R32, R51, R53 ;  /* 0x0000003320397223 */ /* 0x000fe20000010035 */
[----:B------:R-:W-:Y:S02]  /*fb40*/  HADD2 R28, R28, -1032, -1032 ;  /* 0xe408e4081c1c7430 */ /* 0x000fe40000000000 */
[--C-:B------:R-:W-:Y:S01]  /*fb50*/  HADD2.F32 R52, -RZ, R17.reuse.H0_H0 ;  /* 0x20000011ff347230 */ /* 0x100fe20000004100 */
[----:B------:R-:W-:Y:S01]  /*fb60*/  LOP3.LUT R19, R19, 0xf000f0, RZ, 0xc0, !PT ;  /* 0x00f000f013137812 */ /* 0x000fe200078ec0ff */
[----:B------:R-:W-:Y:S01]  /*fb70*/  HADD2.F32 R53, -RZ, R17.H1_H1 ;  /* 0x30000011ff357230 */ /* 0x000fe20000004100 */
[----:B------:R-:W-:Y:S01]  /*fb80*/  LOP3.LUT R17, R24, 0x64006400, RZ, 0xfc, !PT ;  /* 0x6400640018117812 */ /* 0x000fe200078efcff */
[C---:B------:R-:W-:Y:S01]  /*fb90*/  FFMA.FTZ R54, R50.reuse, R46, R49 ;  /* 0x0000002e32367223 */ /* 0x040fe20000010031 */
[----:B------:R-:W-:Y:S01]  /*fba0*/  LOP3.LUT R23, R23, 0xf000f0, RZ, 0xc0, !PT ;  /* 0x00f000f017177812 */ /* 0x000fe200078ec0ff */
[----:B------:R-:W-:Y:S01]  /*fbb0*/  FFMA.FTZ R55, R50, R44, R35 ;  /* 0x0000002c32377223 */ /* 0x000fe20000010023 */
[----:B------:R-:W-:Y:S01]  /*fbc0*/  HADD2.F32 R49, -RZ, R29.H0_H0 ;  /* 0x2000001dff317230 */ /* 0x000fe20000004100 */
[----:B------:R-:W-:Y:S01]  /*fbd0*/  LOP3.LUT R19, R19, 0x64006400, RZ, 0xfc, !PT ;  /* 0x6400640013137812 */ /* 0x000fe200078efcff */
[----:B------:R-:W-:Y:S01]  /*fbe0*/  HADD2.F32 R50, -RZ, R28.H0_H0 ;  /* 0x2000001cff327230 */ /* 0x000fe20000004100 */
[----:B------:R-:W-:Y:S01]  /*fbf0*/  LOP3.LUT R23, R23, 0x64006400, RZ, 0xfc, !PT ;  /* 0x6400640017177812 */ /* 0x000fe200078efcff */
[----:B------:R-:W-:-:S02]  /*fc00*/  HFMA2 R17, R17, R18.H0_H0, -72, -72 ;  /* 0xd480d48011117431 */ /* 0x000fc40000040012 */
[----:B------:R-:W-:Y:S01]  /*fc10*/  HADD2.F32 R20, -RZ, R20.H1_H1 ;  /* 0x30000014ff147230 */ /* 0x000fe20000004100 */
[----:B------:R-:W-:Y:S01]  /*fc20*/  LOP3.LUT R22, R22, 0xf000f0, RZ, 0xc0, !PT ;  /* 0x00f000f016167812 */ /* 0x000fe200078ec0ff */
[----:B------:R-:W-:Y:S01]  /*fc30*/  FFMA.FTZ R34, R52, R32, R33 ;  /* 0x0000002034227223 */ /* 0x000fe20000010021 */
[C---:B------:R-:W-:Y:S01]  /*fc40*/  FFMA.FTZ R58, R32.reuse, R49, R54 ;  /* 0x00000031203a7223 */ /* 0x040fe20000010036 */
[----:B------:R-:W-:Y:S02]  /*fc50*/  HADD2.F32 R56, -RZ, R28.H1_H1 ;  /* 0x3000001cff387230 */ /* 0x000fe40000004100 */
[----:B------:R-:W-:Y:S01]  /*fc60*/  FFMA.FTZ R59, R32, R50, R55 ;  /* 0x00000032203b7223 */ /* 0x000fe20000010037 */
[--C-:B------:R-:W-:Y:S02]  /*fc70*/  HADD2.F32 R36, -RZ, R21.reuse.H0_H0 ;  /* 0x20000015ff247230 */ /* 0x100fe40000004100 */
[----:B------:R-:W-:Y:S02]  /*fc80*/  HFMA2 R19, R19, R18.H0_H0, -72, -72 ;  /* 0xd480d48013137431 */ /* 0x000fe40000040012 */
[----:B------:R-:W-:Y:S01]  /*fc90*/  HADD2.F32 R35, -RZ, R21.H1_H1 ;  /* 0x30000015ff237230 */ /* 0x000fe20000004100 */
[----:B------:R-:W0:Y:S01]  /*fca0*/  LDS.64 R32, [UR5+0x80] ;  /* 0x00008005ff207984 */ /* 0x000e220008000a00 */
[----:B------:R-:W-:Y:S01]  /*fcb0*/  HADD2.F32 R54, -RZ, R25.H1_H1 ;  /* 0x30000019ff367230 */ /* 0x000fe20000004100 */
[----:B------:R-:W-:Y:S01]  /*fcc0*/  LOP3.LUT R21, R22, 0x64006400, RZ, 0xfc, !PT ;  /* 0x6400640016157812 */ /* 0x000fe200078efcff */
[----:B------:R-:W-:-:S02]  /*fcd0*/  HADD2.F32 R55, -RZ, R29.H1_H1 ;  /* 0x3000001dff377230 */ /* 0x000fc40000004100 */
[-C--:B------:R-:W-:Y:S02]  /*fce0*/  HFMA2 R23, R23, R18.reuse.H0_H0, -72, -72 ;  /* 0xd480d48017177431 */ /* 0x080fe40000040012 */
[----:B------:R-:W-:Y:S02]  /*fcf0*/  HADD2.F32 R60, -RZ, R17.H0_H0 ;  /* 0x20000011ff3c7230 */ /* 0x000fe40000004100 */
[----:B------:R-:W-:Y:S01]  /*fd00*/  FFMA.FTZ R25, R53, R20, R34 ;  /* 0x0000001435197223 */ /* 0x000fe20000010022 */
[C---:B------:R-:W-:Y:S01]  /*fd10*/  FFMA.FTZ R63, R20.reuse, R56, R59 ;  /* 0x00000038143f7223 */ /* 0x040fe2000001003b */
[C---:B------:R-:W-:Y:S01]  /*fd20*/  FFMA.FTZ R61, R20.reuse, R54, R57 ;  /* 0x00000036143d7223 */ /* 0x040fe20000010039 */
[----:B------:R-:W-:Y:S02]  /*fd30*/  HADD2.F32 R59, -RZ, R19.H0_H0 ;  /* 0x20000013ff3b7230 */ /* 0x000fe40000004100 */
[----:B------:R-:W-:Y:S01]  /*fd40*/  FFMA.FTZ R20, R20, R55, R58 ;  /* 0x0000003714147223 */ /* 0x000fe2000001003a */
[----:B------:R-:W-:-:S02]  /*fd50*/  HFMA2 R21, R21, R18.H0_H0, -72, -72 ;  /* 0xd480d48015157431 */ /* 0x000fc40000040012 */
[----:B------:R-:W-:Y:S02]  /*fd60*/  HADD2.F32 R57, -RZ, R23.H0_H0 ;  /* 0x20000017ff397230 */ /* 0x000fe40000004100 */
[----:B------:R-:W-:Y:S01]  /*fd70*/  FFMA.FTZ R65, R60, R36, R25 ;  /* 0x000000243c417223 */ /* 0x000fe20000010019 */
[----:B------:R-:W-:-:S04]  /*fd80*/  IMAD.WIDE R24, R111, 0x4, R30 ;  /* 0x000000046f187825 */ /* 0x000fc800078e021e */
[C---:B------:R-:W-:Y:S01]  /*fd90*/  FFMA.FTZ R34, R36.reuse, R59, R61 ;  /* 0x0000003b24227223 */ /* 0x040fe2000001003d */
[----:B------:R-:W1:Y:S01]  /*fda0*/  LDS.64 R28, [UR5+0x88] ;  /* 0x00008805ff1c7984 */ /* 0x000e620008000a00 */
[----:B------:R-:W-:Y:S01]  /*fdb0*/  FFMA.FTZ R68, R36, R57, R20 ;  /* 0x0000003924447223 */ /* 0x000fe20000010014 */
[--C-:B------:R-:W-:Y:S02]  /*fdc0*/  HADD2.F32 R58, -RZ, R21.reuse.H0_H0 ;  /* 0x20000015ff3a7230 */ /* 0x100fe40000004100 */
[----:B------:R-:W-:Y:S01]  /*fdd0*/  HADD2.F32 R62, -RZ, R21.H1_H1 ;  /* 0x30000015ff3e7230 */ /* 0x000fe20000004100 */
[----:B------:R-:W2:Y:S01]  /*fde0*/  LDS.64 R30, [UR5+0x100] ;  /* 0x00010005ff1e7984 */ /* 0x000ea20008000a00 */
[----:B------:R-:W-:-:S03]  /*fdf0*/  HADD2.F32 R61, -RZ, R23.H1_H1 ;  /* 0x30000017ff3d7230 */ /* 0x000fc60000004100 */
[----:B------:R-:W3:Y:S01]  /*fe00*/  LDG.E.128.CONSTANT R20, desc[UR8][R24.64] ;  /* 0x0000000818147981 */ /* 0x000ee2000c1e9d00 */
[----:B------:R-:W-:Y:S01]  /*fe10*/  FFMA.FTZ R67, R36, R58, R63 ;  /* 0x0000003a24437223 */ /* 0x000fe2000001003f */
[----:B------:R-:W-:Y:S02]  /*fe20*/  HADD2.F32 R63, -RZ, R19.H1_H1 ;  /* 0x30000013ff3f7230 */ /* 0x000fe40000004100 */
[----:B------:R-:W-:Y:S02]  /*fe30*/  HADD2.F32 R64, -RZ, R17.H1_H1 ;  /* 0x30000011ff407230 */ /* 0x000fe40000004100 */
[C---:B------:R-:W-:Y:S01]  /*fe40*/  FFMA.FTZ R19, R35.reuse, R62, R67 ;  /* 0x0000003e23137223 */ /* 0x040fe20000010043 */
[C---:B------:R-:W-:Y:S01]  /*fe50*/  FFMA.FTZ R36, R35.reuse, R63, R34 ;  /* 0x0000003f23247223 */ /* 0x040fe20000010022 */
[----:B------:R-:W-:Y:S01]  /*fe60*/  FFMA.FTZ R34, R35, R61, R68 ;  /* 0x0000003d23227223 */ /* 0x000fe20000010044 */
[----:B------:R-:W-:Y:S01]  /*fe70*/  FFMA.FTZ R66, R64, R35, R65 ;  /* 0x0000002340427223 */ /* 0x000fe20000010041 */
[----:B0-----:R-:W-:-:S02]  /*fe80*/  HADD2.F32 R17, -RZ, R32.H0_H0 ;  /* 0x20000020ff117230 */ /* 0x001fc40000004100 */
        /* <DEDUP_REMOVED lines=11> */
[-C--:B------:R-:W-:Y:S01]  /*ff40*/  FFMA.FTZ R32, R48, R35.reuse, R17 ;  /* 0x0000002330207223 */ /* 0x080fe20000010011 */
[-C--:B------:R-:W-:Y:S01]  /*ff50*/  FFMA.FTZ R33, R42, R35.reuse, R33 ;  /* 0x000000232a217223 */ /* 0x080fe20000010021 */
[----:B------:R-:W-:Y:S02]  /*ff60*/  FFMA.FTZ R68, R47, R35, R68 ;  /* 0x000000232f447223 */ /* 0x000fe40000010044 */
[-C--:B------:R-:W-:Y:S01]  /*ff70*/  FFMA.FTZ R74, R43, R65.reuse, R32 ;  /* 0x000000412b4a7223 */ /* 0x080fe20000010020 */
[-C--:B------:R-:W-:Y:S02]  /*ff80*/  FFMA.FTZ R67, R44, R65.reuse, R33 ;  /* 0x000000412c437223 */ /* 0x080fe40000010021 */
[----:B------:R-:W0:Y:S01]  /*ff90*/  LDS.64 R32, [UR5+0x108] ;  /* 0x00010805ff207984 */ /* 0x000e220008000a00 */
[----:B------:R-:W-:Y:S01]  /*ffa0*/  FFMA.FTZ R17, R45, R65, R68 ;  /* 0x000000412d117223 */ /* 0x000fe20000010044 */
[--C-:B-1----:R-:W-:Y:S02]  /*ffb0*/  HADD2.F32 R68, -RZ, R28.reuse.H0_H0 ;  /* 0x2000001cff447230 */ /* 0x102fe40000004100 */
[----:B------:R-:W-:Y:S01]  /*ffc0*/  FFMA.FTZ R35, R41, R35, R70 ;  /* 0x0000002329237223 */ /* 0x000fe20000010046 */
[----:B------:R-:W-:-:S02]  /*ffd0*/  HADD2.F32 R28, -RZ, R28.H1_H1 ;  /* 0x3000001cff1c7230 */ /* 0x000fc40000004100 */
[----:B------:R-:W-:Y:S01]  /*ffe0*/  FFMA.FTZ R70, R52, R68, R17 ;  /* 0x0000004434467223 */ /* 0x000fe20000010011 */
[--C-:B------:R-:W-:Y:S02]  /*fff0*/  HADD2.F32 R72, -RZ, R29.reuse.H0_H0 ;  /* 0x2000001dff487230 */ /* 0x100fe40000004100 */
[----:B------:R-:W-:Y:S01]  /*10000*/  FFMA.FTZ R76, R46, R65, R35 ;  /* 0x000000412e4c7223 */ /* 0x000fe20000010023 */
[----:B------:R-:W-:Y:S01]  /*10010*/  FFMA.FTZ R17, R53, R28, R70 ;  /* 0x0000001c35117223 */ /* 0x000fe20000010046 */
        /* <DEDUP_REMOVED lines=9> */
[--C-:B--2---:R-:W-:Y:S01]  /*100b0*/  HADD2.F32 R17, -RZ, R30.reuse.H0_H0 ;  /* 0x2000001eff117230 */ /* 0x104fe20000004100 */
[----:B----4-:R-:W-:Y:S01]  /*100c0*/  @!P0 PRMT R105, R27, 0x7610, R105 ;  /* 0x000076101b698816 */ /* 0x010fe20000000069 */
        /* <DEDUP_REMOVED lines=8> */
[----:B------:R-:W-:Y:S01]  /*10150*/  FFMA.FTZ R74, R15, R17, RZ ;  /* 0x000000110f4a7223 */ /* 0x000fe200000100ff */
[-C--:B------:R-:W-:Y:S01]  /*10160*/  FFMA.FTZ R28, R63, R29.reuse, R28 ;  /* 0x0000001d3f1c7223 */ /* 0x080fe2000001001c */
[-C--:B------:R-:W-:Y:S01]  /*10170*/  FFMA.FTZ R35, R62, R29.reuse, R35 ;  /* 0x0000001d3e237223 */ /* 0x080fe20000010023 */
[----:B------:R-:W-:Y:S01]  /*10180*/  FFMA.FTZ R68, R61, R29, R68 ;  /* 0x0000001d3d447223 */ /* 0x000fe20000010044 */
[----:B------:R-:W-:Y:S01]  /*10190*/  FFMA.FTZ R65, R16, R17, RZ ;  /* 0x0000001110417223 */ /* 0x000fe200000100ff */
[----:B------:R-:W-:Y:S01]  /*101a0*/  @!P0 PRMT R110, R110, 0x7610, R26 ;  /* 0x000076106e6e8816 */ /* 0x000fe2000000001a */
        /* <DEDUP_REMOVED lines=14> */
[----:B------:R-:W-:Y:S02]  /*10290*/  HADD2.F32 R32, -RZ, R32.H1_H1 ;  /* 0x30000020ff207230 */ /* 0x000fe40000004100 */
[-C--:B------:R-:W-:Y:S01]  /*102a0*/  FFMA.FTZ R26, R52, R30.reuse, R17 ;  /* 0x0000001e341a7223 */ /* 0x080fe20000010011 */
[----:B------:R-:W-:Y:S01]  /*102b0*/  FFMA.FTZ R76, R46, R31, R65 ;  /* 0x0000001f2e4c7223 */ /* 0x000fe20000010041 */
[-C--:B------:R-:W-:Y:S01]  /*102c0*/  FFMA.FTZ R27, R51, R30.reuse, R74 ;  /* 0x0000001e331b7223 */ /* 0x080fe2000001004a */
[--C-:B------:R-:W-:Y:S02]  /*102d0*/  HADD2.F32 R72, -RZ, R33.reuse.H0_H0 ;  /* 0x20000021ff487230 */ /* 0x100fe40000004100 */
[----:B------:R-:W-:Y:S01]  /*102e0*/  FFMA.FTZ R29, R50, R30, R29 ;  /* 0x0000001e321d7223 */ /* 0x000fe2000001001d */
[----:B------:R-:W-:Y:S01]  /*102f0*/  FFMA.FTZ R17, R53, R32, R26 ;  /* 0x0000002035117223 */ /* 0x000fe2000001001a */
[----:B------:R-:W-:Y:S01]  /*10300*/  FFMA.FTZ R76, R49, R30, R76 ;  /* 0x0000001e314c7223 */ /* 0x000fe2000001004c */
[-C--:B------:R-:W-:Y:S01]  /*10310*/  FFMA.FTZ R26, R54, R32.reuse, R27 ;  /* 0x00000020361a7223 */ /* 0x080fe2000001001b */
[----:B------:R-:W-:Y:S01]  /*10320*/  FFMA.FTZ R27, R56, R32, R29 ;  /* 0x00000020381b7223 */ /* 0x000fe2000001001d */
[----:B------:R-:W-:Y:S01]  /*10330*/  FFMA.FTZ R29, R60, R72, R17 ;  /* 0x000000483c1d7223 */ /* 0x000fe20000010011 */
[----:B------:R-:W-:-:S02]  /*10340*/  HADD2.F32 R33, -RZ, R33.H1_H1 ;  /* 0x30000021ff217230 */ /* 0x000fc40000004100 */
[----:B------:R-:W-:Y:S01]  /*10350*/  FFMA.FTZ R76, R55, R32, R76 ;  /* 0x00000020374c7223 */ /* 0x000fe2000001004c */
[--C-:B------:R-:W-:Y:S02]  /*10360*/  HADD2.F32 R17, -RZ, R110.reuse.H1_H1 ;  /* 0x3000006eff117230 */ /* 0x100fe40000004100 */
[-C--:B------:R-:W-:Y:S01]  /*10370*/  FFMA.FTZ R26, R59, R72.reuse, R26 ;  /* 0x000000483b1a7223 */ /* 0x080fe2000001001a */
[-C--:B------:R-:W-:Y:S01]  /*10380*/  FFMA.FTZ R31, R58, R72.reuse, R27 ;  /* 0x000000483a1f7223 */ /* 0x080fe2000001001b */
[----:B------:R-:W-:Y:S01]  /*10390*/  FFMA.FTZ R76, R57, R72, R76 ;  /* 0x00000048394c7223 */ /* 0x000fe2000001004c */
[----:B------:R-:W-:Y:S01]  /*103a0*/  FFMA.FTZ R72, R64, R33, R29 ;  /* 0x0000002140487223 */ /* 0x000fe2000001001d */
[----:B------:R-:W-:Y:S02]  /*103b0*/  FMUL.FTZ R30, R28, R17 ;  /* 0x000000111c1e7220 */ /* 0x000fe40000410000 */
[----:B------:R-:W0:Y:S01]  /*103c0*/  LDS.64 R28, [UR5+0x180] ;  /* 0x00018005ff1c7984 */ /* 0x000e220008000a00 */
[----:B------:R-:W-:-:S02]  /*103d0*/  HADD2.F32 R27, -RZ, R110.H0_H0 ;  /* 0x2000006eff1b7230 */ /* 0x000fc40000004100 */
[----:B------:R-:W-:Y:S01]  /*103e0*/  FMUL.FTZ R36, R36, R17 ;  /* 0x0000001124247220 */ /* 0x000fe20000410000 */
[----:B------:R-:W-:Y:S01]  /*103f0*/  FFMA.FTZ R74, R63, R33, R26 ;  /* 0x000000213f4a7223 */ /* 0x000fe2000001001a */
[--C-:B------:R-:W-:Y:S02]  /*10400*/  HADD2.F32 R26, -RZ, R105.reuse.H0_H0 ;  /* 0x20000069ff1a7230 */ /* 0x100fe40000004100 */
[----:B------:R-:W-:Y:S01]  /*10410*/  FMUL.FTZ R66, R66, R27 ;  /* 0x0000001b42427220 */ /* 0x000fe20000410000 */
[----:B------:R-:W-:Y:S01]  /*10420*/  FFMA.FTZ R65, R62, R33, R31 ;  /* 0x000000213e417223 */ /* 0x000fe2000001001f */
[----:B------:R-:W-:Y:S01]  /*10430*/  F2FP.F16.F32.PACK_AB R36, RZ, R36 ;  /* 0x00000024ff24723e */ /* 0x000fe200000000ff */
[----:B------:R-:W-:Y:S01]  /*10440*/  FMUL.FTZ R70, R70, R27 ;  /* 0x0000001b46467220 */ /* 0x000fe20000410000 */
[----:B------:R-:W-:Y:S02]  /*10450*/  MOV R31, R14 ;  /* 0x0000000e001f7202 */ /* 0x000fe40000000f00 */
[----:B------:R-:W-:Y:S01]  /*10460*/  F2FP.F16.F32.PACK_AB R66, RZ, R66 ;  /* 0x00000042ff42723e */ /* 0x000fe200000000ff */
[----:B------:R-:W-:Y:S01]  /*10470*/  FMUL.FTZ R14, R19, R26 ;  /* 0x0000001a130e7220 */ /* 0x000fe20000410000 */
[----:B------:R-:W-:-:S02]  /*10480*/  HADD2.F32 R19, -RZ, R105.H1_H1 ;  /* 0x30000069ff137230 */ /* 0x000fc40000004100 */
[----:B------:R-:W-:Y:S01]  /*10490*/  FMUL.FTZ R35, R35, R26 ;  /* 0x0000001a23237220 */ /* 0x000fe20000410000 */
[----:B------:R-:W-:Y:S02]  /*104a0*/  PRMT R66, R66, 0x5410, R36 ;  /* 0x0000541042427816 */ /* 0x000fe40000000024 */
[----:B------:R-:W-:Y:S02]  /*104b0*/  F2FP.F16.F32.PACK_AB R30, RZ, R30 ;  /* 0x0000001eff1e723e */ /* 0x000fe400000000ff */
[----:B------:R-:W-:Y:S01]  /*104c0*/  F2FP.F16.F32.PACK_AB R70, RZ, R70 ;  /* 0x00000046ff46723e */ /* 0x000fe200000000ff */
[-C--:B------:R-:W-:Y:S01]  /*104d0*/  FMUL.FTZ R34, R34, R19.reuse ;  /* 0x0000001322227220 */ /* 0x080fe20000410000 */
[----:B------:R-:W-:Y:S01]  /*104e0*/  FMUL.FTZ R68, R68, R19 ;  /* 0x0000001344447220 */ /* 0x000fe20000410000 */
[----:B------:R-:W-:Y:S01]  /*104f0*/  FMUL.FTZ R72, R72, R27 ;  /* 0x0000001b48487220 */ /* 0x000fe20000410000 */
[----:B------:R-:W-:Y:S01]  /*10500*/  FMUL.FTZ R74, R74, R17 ;  /* 0x000000114a4a7220 */ /* 0x000fe20000410000 */
[----:B------:R-:W-:Y:S01]  /*10510*/  F2FP.F16.F32.PACK_AB R32, RZ, R35 ;  /* 0x00000023ff20723e */ /* 0x000fe200000000ff */
[----:B------:R-:W-:Y:S01]  /*10520*/  HFMA2.MMA R35, R66, 1, 1, R31 ;  /* 0x3c003c0042237835 */ /* 0x000fe2000000001f */
[----:B------:R-:W-:-:S02]  /*10530*/  PRMT R70, R70, 0x5410, R30 ;  /* 0x0000541046467816 */ /* 0x000fc4000000001e */
[----:B------:R-:W1:Y:S01]  /*10540*/  LDS.64 R30, [UR5+0x188] ;  /* 0x00018805ff1e7984 */ /* 0x000e620008000a00 */
[----:B------:R-:W-:Y:S02]  /*10550*/  F2FP.F16.F32.PACK_AB R14, RZ, R14 ;  /* 0x0000000eff0e723e */ /* 0x000fe400000000ff */
[----:B------:R-:W-:Y:S02]  /*10560*/  F2FP.F16.F32.PACK_AB R34, RZ, R34 ;  /* 0x00000022ff22723e */ /* 0x000fe400000000ff */
[----:B------:R-:W-:Y:S02]  /*10570*/  F2FP.F16.F32.PACK_AB R68, RZ, R68 ;  /* 0x00000044ff44723e */ /* 0x000fe400000000ff */
[----:B------:R-:W-:Y:S02]  /*10580*/  F2FP.F16.F32.PACK_AB R72, RZ, R72 ;  /* 0x00000048ff48723e */ /* 0x000fe400000000ff */
[----:B------:R-:W-:Y:S01]  /*10590*/  F2FP.F16.F32.PACK_AB R74, RZ, R74 ;  /* 0x0000004aff4a723e */ /* 0x000fe200000000ff */
[----:B------:R-:W-:Y:S01]  /*105a0*/  FFMA.FTZ R76, R61, R33, R76 ;  /* 0x000000213d4c7223 */ /* 0x000fe2000001004c */
[----:B------:R-:W-:-:S02]  /*105b0*/  PRMT R14, R14, 0x5410, R34 ;  /* 0x000054100e0e7816 */ /* 0x000fc40000000022 */
[----:B------:R-:W-:Y:S02]  /*105c0*/  PRMT R32, R32, 0x5410, R68 ;  /* 0x0000541020207816 */ /* 0x000fe40000000044 */
[----:B------:R-:W-:Y:S01]  /*105d0*/  PRMT R72, R72, 0x5410, R74 ;  /* 0x0000541048487816 */ /* 0x000fe2000000004a */
[----:B------:R-:W-:Y:S01]  /*105e0*/  FMUL.FTZ R65, R65, R26 ;  /* 0x0000001a41417220 */ /* 0x000fe20000410000 */
[----:B------:R-:W-:Y:S01]  /*105f0*/  FMUL.FTZ R76, R76, R19 ;  /* 0x000000134c4c7220 */ /* 0x000fe20000410000 */
[----:B------:R-:W-:Y:S01]  /*10600*/  HADD2 R34, R32, R11 ;  /* 0x0000000b20227230 */ /* 0x000fe20000000000 */
[----:B------:R-:W-:Y:S01]  /*10610*/  HFMA2.MMA R36, R14, 1, 1, R13 ;  /* 0x3c003c000e247835 */ /* 0x000fe2000000000d */
[----:B------:R-:W-:Y:S01]  /*10620*/  MOV R14, R9 ;  /* 0x00000009000e7202 */ /* 0x000fe20000000f00 */
[----:B------:R-:W-:Y:S01]  /*10630*/  HFMA2.MMA R32, R72, 1, 1, R10 ;  /* 0x3c003c0048207835 */ /* 0x000fe2000000000a */
[----:B------:R-:W-:Y:S01]  /*10640*/  F2FP.F16.F32.PACK_AB R65, RZ, R65 ;  /* 0x00000041ff41723e */ /* 0x000fe200000000ff */
[----:B------:R-:W2:Y:S01]  /*10650*/  LDS.64 R10, [UR5+0x200] ;  /* 0x00020005ff0a7984 */ /* 0x000ea20008000a00 */
[----:B------:R-:W-:Y:S01]  /*10660*/  F2FP.F16.F32.PACK_AB R76, RZ, R76 ;  /* 0x0000004cff4c723e */ /* 0x000fe200000000ff */
[----:B0-----:R-:W-:-:S02]  /*10670*/  HADD2.F32 R9, -RZ, R28.H0_H0 ;  /* 0x2000001cff097230 */ /* 0x001fc40000004100 */
[----:B------:R-:W-:Y:S01]  /*10680*/  HADD2.F32 R28, -RZ, R28.H1_H1 ;  /* 0x3000001cff1c7230 */ /* 0x000fe20000004100 */
[----:B------:R-:W-:Y:S02]  /*10690*/  PRMT R65, R65, 0x5410, R76 ;  /* 0x0000541041417816 */ /* 0x000fe4000000004c */
[-C--:B------:R-:W-:Y:S01]  /*106a0*/  FFMA.FTZ R13, R0, R9.reuse, RZ ;  /* 0x00000009000d7223 */ /* 0x080fe200000100ff */
[-C--:B------:R-:W-:Y:S01]  /*106b0*/  FFMA.FTZ R68, R15, R9.reuse, RZ ;  /* 0x000000090f447223 */ /* 0x080fe200000100ff */
[----:B------:R-:W-:Y:S02]  /*106c0*/  HADD2 R33, R70, R12 ;  /* 0x0000000c46217230 */ /* 0x000fe40000000000 */
[----:B------:R-:W-:Y:S01]  /*106d0*/  FFMA.FTZ R66, R2, R9, RZ ;  /* 0x0000000902427223 */ /* 0x000fe200000100ff */
[----:B------:R-:W-:Y:S01]  /*106e0*/  HFMA2.MMA R14, R65, 1, 1, R14 ;  /* 0x3c003c00410e7835 */ /* 0x000fe2000000000e */
[----:B------:R-:W-:Y:S01]  /*106f0*/  FFMA.FTZ R12, R38, R28, R13 ;  /* 0x0000001c260c7223 */ /* 0x000fe2000001000d */
[----:B------:R-:W-:-:S02]  /*10700*/  HADD2.F32 R65, -RZ, R29.H0_H0 ;  /* 0x2000001dff417230 */ /* 0x000fc40000004100 */
[----:B------:R-:W-:Y:S01]  /*10710*/  FFMA.FTZ R67, R16, R9, RZ ;  /* 0x0000000910437223 */ /* 0x000fe200000100ff */
[-C--:B------:R-:W-:Y:S01]  /*10720*/  FFMA.FTZ R13, R37, R28.reuse, R68 ;  /* 0x0000001c250d7223 */ /* 0x080fe20000010044 */
[-C--:B------:R-:W-:Y:S02]  /*10730*/  FFMA.FTZ R9, R39, R28.reuse, R66 ;  /* 0x0000001c27097223 */ /* 0x080fe40000010042 */
[----:B------:R-:W-:Y:S01]  /*10740*/  FFMA.FTZ R66, R40, R28, R67 ;  /* 0x0000001c28427223 */ /* 0x000fe20000010043 */
[-C--:B------:R-:W-:Y:S01]  /*10750*/  FFMA.FTZ R28, R47, R65.reuse, R12 ;  /* 0x000000412f1c7223 */ /* 0x080fe2000001000c */
[-C--:B------:R-:W-:Y:S02]  /*10760*/  FFMA.FTZ R67, R42, R65.reuse, R13 ;  /* 0x000000412a437223 */ /* 0x080fe4000001000d */
[----:B------:R-:W0:Y:S01]  /*10770*/  LDS.64 R12, [UR5+0x208] ;  /* 0x00020805ff0c7984 */ /* 0x000e220008000a00 */
[----:B------:R-:W-:Y:S02]  /*10780*/  HADD2.F32 R29, -RZ, R29.H1_H1 ;  /* 0x3000001dff1d7230 */ /* 0x000fe40000004100 */
        /* <DEDUP_REMOVED lines=19> */
[--C-:B--2---:R-:W-:Y:S02]  /*108c0*/  HADD2.F32 R29, -RZ, R10.reuse.H0_H0 ;  /* 0x2000000aff1d7230 */ /* 0x104fe40000004100 */
[-C--:B------:R-:W-:Y:S01]  /*108d0*/  FFMA.FTZ R30, R59, R68.reuse, R28 ;  /* 0x000000443b1e7223 */ /* 0x080fe2000001001c */
[-C--:B------:R-:W-:Y:S01]  /*108e0*/  FFMA.FTZ R67, R58, R68.reuse, R67 ;  /* 0x000000443a437223 */ /* 0x080fe20000010043 */
[----:B------:R-:W-:Y:S01]  /*108f0*/  FFMA.FTZ R72, R57, R68, R72 ;  /* 0x0000004439487223 */ /* 0x000fe20000010048 */
[----:B------:R-:W-:Y:S01]  /*10900*/  FFMA.FTZ R28, R64, R31, R9 ;  /* 0x0000001f401c7223 */ /* 0x000fe20000010009 */
[----:B------:R-:W-:-:S02]  /*10910*/  HADD2.F32 R10, -RZ, R10.H1_H1 ;  /* 0x3000000aff0a7230 */ /* 0x000fc40000004100 */
[-C--:B------:R-:W-:Y:S01]  /*10920*/  FFMA.FTZ R9, R0, R29.reuse, RZ ;  /* 0x0000001d00097223 */ /* 0x080fe200000100ff */
[-C--:B------:R-:W-:Y:S01]  /*10930*/  FFMA.FTZ R68, R2, R29.reuse, RZ ;  /* 0x0000001d02447223 */ /* 0x080fe200000100ff */
[----:B------:R-:W-:Y:S01]  /*10940*/  FFMA.FTZ R70, R15, R29, RZ ;  /* 0x0000001d0f467223 */ /* 0x000fe200000100ff */
        /* <DEDUP_REMOVED lines=25> */
[----:B------:R-:W-:Y:S02]  /*10ae0*/  FFMA.FTZ R66, R54, R12, R11 ;  /* 0x0000000c36427223 */ /* 0x000fe4000001000b */
[----:B------:R-:W0:Y:S01]  /*10af0*/  LDS.64 R10, [UR5+0x280] ;  /* 0x00028005ff0a7984 */ /* 0x000e220008000a00 */
[----:B------:R-:W-:Y:S01]  /*10b00*/  FMUL.FTZ R28, R28, R27 ;  /* 0x0000001b1c1c7220 */ /* 0x000fe20000410000 */
[----:B------:R-:W-:Y:S01]  /*10b10*/  FMUL.FTZ R30, R30, R17 ;  /* 0x000000111e1e7220 */ /* 0x000fe20000410000 */
[----:B------:R-:W-:-:S02]  /*10b20*/  HADD2.F32 R68, -RZ, R13.H0_H0 ;  /* 0x2000000dff447230 */ /* 0x000fc40000004100 */
[-C--:B------:R-:W-:Y:S01]  /*10b30*/  FFMA.FTZ R29, R56, R12.reuse, R29 ;  /* 0x0000000c381d7223 */ /* 0x080fe2000001001d */
[----:B------:R-:W-:Y:S01]  /*10b40*/  FFMA.FTZ R74, R55, R12, R74 ;  /* 0x0000000c374a7223 */ /* 0x000fe2000001004a */
[----:B------:R-:W-:Y:S01]  /*10b50*/  HADD2.F32 R13, -RZ, R13.H1_H1 ;  /* 0x3000000dff0d7230 */ /* 0x000fe20000004100 */
[----:B------:R-:W-:Y:S01]  /*10b60*/  F2FP.F16.F32.PACK_AB R28, RZ, R28 ;  /* 0x0000001cff1c723e */ /* 0x000fe200000000ff */
[----:B------:R-:W-:Y:S01]  /*10b70*/  FFMA.FTZ R9, R60, R68, R9 ;  /* 0x000000443c097223 */ /* 0x000fe20000010009 */
[----:B------:R-:W-:Y:S01]  /*10b80*/  F2FP.F16.F32.PACK_AB R30, RZ, R30 ;  /* 0x0000001eff1e723e */ /* 0x000fe200000000ff */
[-C--:B------:R-:W-:Y:S01]  /*10b90*/  FFMA.FTZ R29, R58, R68.reuse, R29 ;  /* 0x000000443a1d7223 */ /* 0x080fe2000001001d */
[----:B------:R-:W-:Y:S01]  /*10ba0*/  FFMA.FTZ R74, R57, R68, R74 ;  /* 0x00000044394a7223 */ /* 0x000fe2000001004a */
[----:B------:R-:W-:Y:S01]  /*10bb0*/  FMUL.FTZ R67, R67, R26 ;  /* 0x0000001a43437220 */ /* 0x000fe20000410000 */
[----:B------:R-:W-:Y:S01]  /*10bc0*/  FMUL.FTZ R72, R72, R19 ;  /* 0x0000001348487220 */ /* 0x000fe20000410000 */
[----:B------:R-:W-:Y:S01]  /*10bd0*/  FFMA.FTZ R66, R59, R68, R66 ;  /* 0x000000443b427223 */ /* 0x000fe20000010042 */
[----:B------:R-:W-:Y:S01]  /*10be0*/  PRMT R28, R28, 0x5410, R30 ;  /* 0x000054101c1c7816 */ /* 0x000fe2000000001e */
        /* <DEDUP_REMOVED lines=9> */
[----:B------:R-:W-:Y:S01]  /*10c80*/  HFMA2.MMA R12, R28, 1, 1, R8 ;  /* 0x3c003c001c0c7835 */ /* 0x000fe20000000008 */
[----:B------:R-:W-:Y:S01]  /*10c90*/  PRMT R67, R67, 0x5410, R72 ;  /* 0x0000541043437816 */ /* 0x000fe20000000048 */
[----:B------:R-:W1:Y:S01]  /*10ca0*/  LDS.64 R8, [UR5+0x288] ;  /* 0x00028805ff087984 */ /* 0x000e620008000a00 */
[----:B------:R-:W-:-:S02]  /*10cb0*/  F2FP.F16.F32.PACK_AB R29, RZ, R29 ;  /* 0x0000001dff1d723e */ /* 0x000fc400000000ff */
[----:B------:R-:W-:Y:S01]  /*10cc0*/  F2FP.F16.F32.PACK_AB R74, RZ, R74 ;  /* 0x0000004aff4a723e */ /* 0x000fe200000000ff */
[----:B------:R-:W-:Y:S01]  /*10cd0*/  FMUL.FTZ R66, R66, R17 ;  /* 0x0000001142427220 */ /* 0x000fe20000410000 */
[----:B------:R-:W-:Y:S02]  /*10ce0*/  HADD2 R28, R67, R7 ;  /* 0x00000007431c7230 */ /* 0x000fe40000000000 */
[----:B------:R-:W-:Y:S02]  /*10cf0*/  PRMT R7, R29, 0x5410, R74 ;  /* 0x000054101d077816 */ /* 0x000fe4000000004a */
[----:B------:R-:W-:Y:S02]  /*10d00*/  MOV R29, R5 ;  /* 0x00000005001d7202 */ /* 0x000fe40000000f00 */
[----:B------:R-:W-:Y:S02]  /*10d10*/  F2FP.F16.F32.PACK_AB R13, RZ, R13 ;  /* 0x0000000dff0d723e */ /* 0x000fe400000000ff */
[----:B------:R-:W-:Y:S01]  /*10d20*/  F2FP.F16.F32.PACK_AB R66, RZ, R66 ;  /* 0x00000042ff42723e */ /* 0x000fe200000000ff */
[----:B0-----:R-:W-:Y:S01]  /*10d30*/  HADD2.F32 R5, -RZ, R10.H0_H0 ;  /* 0x2000000aff057230 */ /* 0x001fe20000004100 */
[----:B------:R-:W-:-:S02]  /*10d40*/  HFMA2.MMA R29, R7, 1, 1, R29 ;  /* 0x3c003c00071d7835 */ /* 0x000fc4000000001d */
[----:B------:R-:W-:Y:S01]  /*10d50*/  PRMT R13, R13, 0x5410, R66 ;  /* 0x000054100d0d7816 */ /* 0x000fe20000000042 */
[----:B------:R-:W-:Y:S02]  /*10d60*/  HADD2.F32 R10, -RZ, R10.H1_H1 ;  /* 0x3000000aff0a7230 */ /* 0x000fe40000004100 */
[-C--:B------:R-:W-:Y:S01]  /*10d70*/  FFMA.FTZ R7, R0, R5.reuse, RZ ;  /* 0x0000000500077223 */ /* 0x080fe200000100ff */
[-C--:B------:R-:W-:Y:S01]  /*10d80*/  FFMA.FTZ R2, R2, R5.reuse, RZ ;  /* 0x0000000502027223 */ /* 0x080fe200000100ff */
[-C--:B------:R-:W-:Y:S01]  /*10d90*/  FFMA.FTZ R0, R15, R5.reuse, RZ ;  /* 0x000000050f007223 */ /* 0x080fe200000100ff */
[----:B------:R-:W-:Y:S01]  /*10da0*/  FFMA.FTZ R5, R16, R5, RZ ;  /* 0x0000000510057223 */ /* 0x000fe200000100ff */
[----:B------:R-:W-:Y:S01]  /*10db0*/  HFMA2.MMA R13, R13, 1, 1, R6 ;  /* 0x3c003c000d0d7835 */ /* 0x000fe20000000006 */
[--C-:B------:R-:W-:Y:S02]  /*10dc0*/  HADD2.F32 R31, -RZ, R11.reuse.H0_H0 ;  /* 0x2000000bff1f7230 */ /* 0x100fe40000004100 */
[----:B------:R-:W-:Y:S01]  /*10dd0*/  FFMA.FTZ R38, R38, R10, R7 ;  /* 0x0000000a26267223 */ /* 0x000fe20000010007 */
[----:B------:R-:W-:-:S02]  /*10de0*/  HADD2.F32 R6, -RZ, R11.H1_H1 ;  /* 0x3000000bff067230 */ /* 0x000fc40000004100 */
        /* <DEDUP_REMOVED lines=28> */
[----:B---3--:R-:W-:Y:S01]  /*10fb0*/  LOP3.LUT R5, R22, 0xf000f, RZ, 0xc0, !PT ;  /* 0x000f000f16057812 */ /* 0x008fe200078ec0ff */
[-C--:B------:R-:W-:Y:S01]  /*10fc0*/  FFMA.FTZ R64, R64, R9.reuse, R53 ;  /* 0x0000000940407223 */ /* 0x080fe20000010035 */
[-C--:B------:R-:W-:Y:S01]  /*10fd0*/  FFMA.FTZ R16, R63, R9.reuse, R16 ;  /* 0x000000093f107223 */ /* 0x080fe20000010010 */
[-C--:B------:R-:W-:Y:S01]  /*10fe0*/  FFMA.FTZ R15, R62, R9.reuse, R15 ;  /* 0x000000093e0f7223 */ /* 0x080fe2000001000f */
[----:B------:R-:W-:Y:S01]  /*10ff0*/  FFMA.FTZ R30, R61, R9, R6 ;  /* 0x000000093d1e7223 */ /* 0x000fe20000010006 */
[----:B------:R-:W-:Y:S02]  /*11000*/  LOP3.LUT R9, R23, 0xf000f, RZ, 0xc0, !PT ;  /* 0x000f000f17097812 */ /* 0x000fe400078ec0ff */
[----:B------:R-:W-:-:S02]  /*11010*/  LOP3.LUT R8, R5, 0x64006400, RZ, 0xfc, !PT ;  /* 0x6400640005087812 */ /* 0x000fc400078efcff */
[----:B------:R-:W-:Y:S02]  /*11020*/  LOP3.LUT R0, R20, 0xf000f, RZ, 0xc0, !PT ;  /* 0x000f000f14007812 */ /* 0x000fe400078ec0ff */
[----:B------:R-:W-:Y:S01]  /*11030*/  LOP3.LUT R2, R21, 0xf000f, RZ, 0xc0, !PT ;  /* 0x000f000f15027812 */ /* 0x000fe200078ec0ff */
[--C-:B0-----:R-:W-:Y:S01]  /*11040*/  HADD2.F32 R7, -RZ, R10.reuse.H0_H0 ;  /* 0x2000000aff077230 */ /* 0x101fe20000004100 */
[----:B------:R-:W-:Y:S01]  /*11050*/  LOP3.LUT R0, R0, 0x64006400, RZ, 0xfc, !PT ;  /* 0x6400640000007812 */ /* 0x000fe200078efcff */
[----:B------:R-:W-:Y:S02]  /*11060*/  HADD2.F32 R43, -RZ, R10.H1_H1 ;  /* 0x3000000aff2b7230 */ /* 0x000fe40000004100 */
[----:B------:R-:W-:Y:S02]  /*11070*/  HADD2 R10, R8, -1032, -1032 ;  /* 0xe408e408080a7430 */ /* 0x000fe40000000000 */
[--C-:B------:R-:W-:Y:S02]  /*11080*/  HADD2.F32 R50, -RZ, R11.reuse.H0_H0 ;  /* 0x2000000bff327230 */ /* 0x100fe40000004100 */
[----:B------:R-:W-:Y:S01]  /*11090*/  HADD2.F32 R52, -RZ, R11.H1_H1 ;  /* 0x3000000bff347230 */ /* 0x000fe20000004100 */
[----:B------:R-:W-:-:S02]  /*110a0*/  LOP3.LUT R11, R9, 0x64006400, RZ, 0xfc, !PT ;  /* 0x64006400090b7812 */ /* 0x000fc400078efcff */
[----:B------:R-:W-:Y:S01]  /*110b0*/  LOP3.LUT R2, R2, 0x64006400, RZ, 0xfc, !PT ;  /* 0x6400640002027812 */ /* 0x000fe200078efcff */
[----:B------:R-:W0:Y:S01]  /*110c0*/  LDS.64 R8, [UR5+0x18] ;  /* 0x00001805ff087984 */ /* 0x000e220008000a00 */
[----:B------:R-:W-:Y:S01]  /*110d0*/  HADD2 R0, R0, -1032, -1032 ;  /* 0xe408e40800007430 */ /* 0x000fe20000000000 */
[----:B------:R-:W-:Y:S01]  /*110e0*/  LOP3.LUT R6, R20, 0xf000f0, RZ, 0xc0, !PT ;  /* 0x00f000f014067812 */ /* 0x000fe200078ec0ff */
[----:B------:R-:W-:Y:S02]  /*110f0*/  HADD2 R42, R11, -1032, -1032 ;  /* 0xe408e4080b2a7430 */ /* 0x000fe40000000000 */
[----:B------:R-:W-:Y:S01]  /*11100*/  HADD2 R2, R2, -1032, -1032 ;  /* 0xe408e40802027430 */ /* 0x000fe20000000000 */
[----:B------:R-:W-:Y:S01]  /*11110*/  LOP3.LUT R41, R23, 0xf000f0, RZ, 0xc0, !PT ;  /* 0x00f000f017297812 */ /* 0x000fe200078ec0ff */
[--C-:B------:R-:W-:Y:S01]  /*11120*/  HADD2.F32 R5, -RZ, R0.reuse.H0_H0 ;  /* 0x20000000ff057230 */ /* 0x100fe20000004100 */
[----:B------:R-:W-:Y:S01]  /*11130*/  LOP3.LUT R11, R6, 0x64006400, RZ, 0xfc, !PT ;  /* 0x64006400060b7812 */ /* 0x000fe200078efcff */
[----:B------:R-:W-:Y:S01]  /*11140*/  HADD2.F32 R40, -RZ, R0.H1_H1 ;  /* 0x30000000ff287230 */ /* 0x000fe20000004100 */
[----:B------:R-:W-:Y:S01]  /*11150*/  LOP3.LUT R31, R21, 0xf000f0, RZ, 0xc0, !PT ;  /* 0x00f000f0151f7812 */ /* 0x000fe200078ec0ff */
[--C-:B------:R-:W-:Y:S01]  /*11160*/  HADD2.F32 R0, -RZ, R2.reuse.H0_H0 ;  /* 0x20000002ff007230 */ /* 0x100fe20000004100 */
[----:B------:R-:W-:Y:S01]  /*11170*/  LOP3.LUT R37, R22, 0xf000f0, RZ, 0xc0, !PT ;  /* 0x00f000f016257812 */ /* 0x000fe200078ec0ff */
[----:B------:R-:W-:Y:S01]  /*11180*/  HADD2.F32 R39, -RZ, R2.H1_H1 ;  /* 0x30000002ff277230 */ /* 0x000fe20000004100 */
[----:B------:R-:W-:Y:S01]  /*11190*/  LOP3.LUT R41, R41, 0x64006400, RZ, 0xfc, !PT ;  /* 0x6400640029297812 */ /* 0x000fe200078efcff */
[----:B------:R-:W-:-:S02]  /*111a0*/  HADD2.F32 R2, -RZ, R10.H0_H0 ;  /* 0x2000000aff027230 */ /* 0x000fc40000004100 */
[----:B------:R-:W-:Y:S01]  /*111b0*/  HADD2.F32 R6, -RZ, R42.H0_H0 ;  /* 0x2000002aff067230 */ /* 0x000fe20000004100 */
        /* <DEDUP_REMOVED lines=8> */
[----:B------:R-:W-:-:S02]  /*11240*/  HFMA2 R11, R11, R18.H0_H0, -72, -72 ;  /* 0xd480d4800b0b7431 */ /* 0x000fc40000040012 */
[-C--:B------:R-:W-:Y:S02]  /*11250*/  HFMA2 R7, R41, R18.reuse.H0_H0, -72, -72 ;  /* 0xd480d48029077431 */ /* 0x080fe40000040012 */
[-C--:B------:R-:W-:Y:S02]  /*11260*/  HFMA2 R31, R31, R18.reuse.H0_H0, -72, -72 ;  /* 0xd480d4801f1f7431 */ /* 0x080fe40000040012 */
[----:B------:R-:W-:Y:S01]  /*11270*/  HFMA2 R37, R37, R18.H0_H0, -72, -72 ;  /* 0xd480d48025257431 */ /* 0x000fe20000040012 */
[----:B------:R-:W-:Y:S01]  /*11280*/  SHF.R.U32.HI R23, RZ, 0x8, R23 ;  /* 0x00000008ff177819 */ /* 0x000fe20000011617 */
[----:B------:R-:W-:Y:S02]  /*11290*/  HADD2.F32 R48, -RZ, R11.H0_H0 ;  /* 0x2000000bff307230 */ /* 0x000fe40000004100 */
[----:B------:R-:W-:Y:S01]  /*112a0*/  FFMA.FTZ R51, R40, R43, R45 ;  /* 0x0000002b28337223 */ /* 0x000fe2000001002d */
[----:B------:R-:W-:Y:S02]  /*112b0*/  HADD2.F32 R41, -RZ, R7.H0_H0 ;  /* 0x20000007ff297230 */ /* 0x000fe40000004100 */
[C---:B------:R-:W-:Y:S01]  /*112c0*/  FFMA.FTZ R54, R43.reuse, R47, R42 ;  /* 0x0000002f2b367223 */ /* 0x040fe2000001002a */
[C---:B------:R-:W-:Y:S01]  /*112d0*/  FFMA.FTZ R55, R43.reuse, R38, R49 ;  /* 0x000000262b377223 */ /* 0x040fe20000010031 */
[----:B------:R-:W-:Y:S01]  /*112e0*/  FFMA.FTZ R53, R43, R39, R10 ;  /* 0x000000272b357223 */ /* 0x000fe2000001000a */
[----:B------:R-:W-:-:S02]  /*112f0*/  HADD2.F32 R49, -RZ, R31.H0_H0 ;  /* 0x2000001fff317230 */ /* 0x000fc40000004100 */
[----:B------:R-:W-:Y:S01]  /*11300*/  HADD2.F32 R46, -RZ, R31.H1_H1 ;  /* 0x3000001fff2e7230 */ /* 0x000fe20000004100 */
[----:B------:R-:W-:Y:S01]  /*11310*/  LOP3.LUT R31, R23, 0xf000f, RZ, 0xc0, !PT ;  /* 0x000f000f171f7812 */ /* 0x000fe200078ec0ff */
[----:B------:R-:W-:Y:S02]  /*11320*/  HADD2.F32 R42, -RZ, R37.H0_H0 ;  /* 0x20000025ff2a7230 */ /* 0x000fe40000004100 */
[----:B------:R-:W-:Y:S01]  /*11330*/  FFMA.FTZ R10, R48, R50, R51 ;  /* 0x00000032300a7223 */ /* 0x000fe20000010033 */
[----:B------:R-:W-:Y:S02]  /*11340*/  HADD2.F32 R43, -RZ, R11.H1_H1 ;  /* 0x3000000bff2b7230 */ /* 0x000fe40000004100 */
[----:B------:R-:W-:Y:S02]  /*11350*/  HADD2.F32 R44, -RZ, R7.H1_H1 ;  /* 0x30000007ff2c7230 */ /* 0x000fe40000004100 */
[----:B------:R-:W-:Y:S01]  /*11360*/  FFMA.FTZ R7, R50, R41, R54 ;  /* 0x0000002932077223 */ /* 0x000fe20000010036 */
[----:B------:R-:W-:-:S02]  /*11370*/  SHF.R.U32.HI R20, RZ, 0x8, R20 ;  /* 0x00000008ff147819 */ /* 0x000fc40000011614 */
[----:B------:R-:W-:Y:S01]  /*11380*/  SHF.R.U32.HI R21, RZ, 0x8, R21 ;  /* 0x00000008ff157819 */ /* 0x000fe20000011615 */
[----:B------:R-:W-:Y:S01]  /*11390*/  FFMA.FTZ R58, R50, R42, R55 ;  /* 0x0000002a323a7223 */ /* 0x000fe20000010037 */
[----:B------:R-:W-:Y:S01]  /*113a0*/  SHF.R.U32.HI R22, RZ, 0x8, R22 ;  /* 0x00000008ff167819 */ /* 0x000fe20000011616 */
[----:B------:R-:W-:Y:S01]  /*113b0*/  FFMA.FTZ R54, R43, R52, R10 ;  /* 0x000000342b367223 */ /* 0x000fe2000001000a */
[----:B------:R-:W-:Y:S01]  /*113c0*/  LOP3.LUT R31, R31, 0x64006400, RZ, 0xfc, !PT ;  /* 0x640064001f1f7812 */ /* 0x000fe200078efcff */
[----:B------:R-:W-:Y:S01]  /*113d0*/  FFMA.FTZ R55, R52, R44, R7 ;  /* 0x0000002c34377223 */ /* 0x000fe20000010007 */
[----:B------:R-:W-:Y:S02]  /*113e0*/  LOP3.LUT R7, R20, 0xf000f, RZ, 0xc0, !PT ;  /* 0x000f000f14077812 */ /* 0x000fe400078ec0ff */
[----:B------:R-:W-:Y:S01]  /*113f0*/  LOP3.LUT R10, R21, 0xf000f, RZ, 0xc0, !PT ;  /* 0x000f000f150a7812 */ /* 0x000fe200078ec0ff */
[----:B------:R-:W-:Y:S01]  /*11400*/  HADD2 R31, R31, -1032, -1032 ;  /* 0xe408e4081f1f7430 */ /* 0x000fe20000000000 */
[----:B------:R-:W-:-:S02]  /*11410*/  LOP3.LUT R11, R22, 0xf000f, RZ, 0xc0, !PT ;  /* 0x000f000f160b7812 */ /* 0x000fc400078ec0ff */
[----:B------:R-:W-:Y:S02]  /*11420*/  LOP3.LUT R7, R7, 0x64006400, RZ, 0xfc, !PT ;  /* 0x6400640007077812 */ /* 0x000fe400078efcff */
[----:B------:R-:W-:Y:S01]  /*11430*/  LOP3.LUT R10, R10, 0x64006400, RZ, 0xfc, !PT ;  /* 0x640064000a0a7812 */ /* 0x000fe200078efcff */
[----:B------:R-:W-:Y:S01]  /*11440*/  HADD2.F32 R45, -RZ, R37.H1_H1 ;  /* 0x30000025ff2d7230 */ /* 0x000fe20000004100 */
[----:B------:R-:W-:Y:S01]  /*11450*/  LOP3.LUT R11, R11, 0x64006400, RZ, 0xfc, !PT ;  /* 0x640064000b0b7812 */ /* 0x000fe200078efcff */
[----:B------:R-:W-:Y:S01]  /*11460*/  FFMA.FTZ R53, R50, R49, R53 ;  /* 0x0000003132357223 */ /* 0x000fe20000010035 */
[----:B0-----:R-:W-:Y:S02]  /*11470*/  HADD2.F32 R37, -RZ, R8.H0_H0 ;  /* 0x20000008ff257230 */ /* 0x001fe40000004100 */
[----:B------:R-:W-:Y:S02]  /*11480*/  HADD2 R7, R7, -1032, -1032 ;  /* 0xe408e40807077430 */ /* 0x000fe40000000000 */
[----:B------:R-:W-:-:S02]  /*11490*/  HADD2.F32 R50, -RZ, R31.H0_H0 ;  /* 0x2000001fff327230 */ /* 0x000fc40000004100 */
[----:B------:R-:W-:Y:S01]  /*114a0*/  HADD2 R10, R10, -1032, -1032 ;  /* 0xe408e4080a0a7430 */ /* 0x000fe20000000000 */
[----:B------:R-:W-:Y:S01]  /*114b0*/  LOP3.LUT R22, R22, 0xf000f0, RZ, 0xc0, !PT ;  /* 0x00f000f016167812 */ /* 0x000fe200078ec0ff */
[----:B------:R-:W-:Y:S01]  /*114c0*/  HADD2 R11, R11, -1032, -1032 ;  /* 0xe408e4080b0b7430 */ /* 0x000fe20000000000 */
[----:B------:R-:W-:Y:S01]  /*114d0*/  LOP3.LUT R20, R20, 0xf000f0, RZ, 0xc0, !PT ;  /* 0x00f000f014147812 */ /* 0x000fe200078ec0ff */
[C---:B------:R-:W-:Y:S01]  /*114e0*/  FFMA.FTZ R56, R52.reuse, R46, R53 ;  /* 0x0000002e34387223 */ /* 0x040fe20000010035 */
[----:B------:R-:W-:Y:S01]  /*114f0*/  FFMA.FTZ R58, R52, R45, R58 ;  /* 0x0000002d343a7223 */ /* 0x000fe2000001003a */
[--C-:B------:R-:W-:Y:S02]  /*11500*/  HADD2.F32 R68, -RZ, R9.reuse.H0_H0 ;  /* 0x20000009ff447230 */ /* 0x100fe40000004100 */
[----:B------:R-:W-:Y:S01]  /*11510*/  FFMA.FTZ R70, R37, R50, R55 ;  /* 0x0000003225467223 */ /* 0x000fe20000010037 */
[----:B------:R-:W-:Y:S01]  /*11520*/  HADD2.F32 R67, -RZ, R9.H1_H1 ;  /* 0x30000009ff437230 */ /* 0x000fe20000004100 */
[----:B------:R-:W-:Y:S01]  /*11530*/  LOP3.LUT R9, R22, 0x64006400, RZ, 0xfc, !PT ;  /* 0x6400640016097812 */ /* 0x000fe200078efcff */
[----:B------:R-:W-:-:S02]  /*11540*/  HADD2.F32 R53, -RZ, R7.H0_H0 ;  /* 0x20000007ff357230 */ /* 0x000fc40000004100 */
[----:B------:R-:W-:Y:S02]  /*11550*/  HADD2.F32 R52, -RZ, R10.H0_H0 ;  /* 0x2000000aff347230 */ /* 0x000fe40000004100 */
[----:B------:R-:W-:Y:S01]  /*11560*/  HADD2.F32 R55, -RZ, R7.H1_H1 ;  /* 0x30000007ff377230 */ /* 0x000fe20000004100 */
[----:B------:R-:W-:Y:S01]  /*11570*/  LOP3.LUT R7, R20, 0x64006400, RZ, 0xfc, !PT ;  /* 0x6400640014077812 */ /* 0x000fe200078efcff */
[--C-:B------:R-:W-:Y:S01]  /*11580*/  HADD2.F32 R51, -RZ, R11.reuse.H0_H0 ;  /* 0x2000000bff337230 */ /* 0x100fe20000004100 */
[----:B------:R-:W-:Y:S01]  /*11590*/  LOP3.LUT R21, R21, 0xf000f0, RZ, 0xc0, !PT ;  /* 0x00f000f015157812 */ /* 0x000fe200078ec0ff */
[----:B------:R-:W-:Y:S01]  /*115a0*/  FFMA.FTZ R63, R37, R52, R56 ;  /* 0x00000034253f7223 */ /* 0x000fe20000010038 */
[----:B------:R-:W-:Y:S02]  /*115b0*/  HFMA2 R9, R9, R18.H0_H0, -72, -72 ;  /* 0xd480d48009097431 */ /* 0x000fe40000040012 */
[----:B------:R-:W-:Y:S01]  /*115c0*/  HADD2.F32 R62, -RZ, R8.H1_H1 ;  /* 0x30000008ff3e7230 */ /* 0x000fe20000004100 */
[----:B------:R-:W-:Y:S01]  /*115d0*/  LOP3.LUT R21, R21, 0x64006400, RZ, 0xfc, !PT ;  /* 0x6400640015157812 */ /* 0x000fe200078efcff */
[----:B------:R-:W-:-:S02]  /*115e0*/  HADD2.F32 R56, -RZ, R11.H1_H1 ;  /* 0x3000000bff387230 */ /* 0x000fc40000004100 */
[-C--:B------:R-:W-:Y:S02]  /*115f0*/  HFMA2 R7, R7, R18.reuse.H0_H0, -72, -72 ;  /* 0xd480d48007077431 */ /* 0x080fe40000040012 */
[----:B------:R-:W-:Y:S01]  /*11600*/  FFMA.FTZ R66, R53, R37, R54 ;  /* 0x0000002535427223 */ /* 0x000fe20000010036 */
[----:B------:R-:W-:Y:S01]  /*11610*/  FFMA.FTZ R65, R37, R51, R58 ;  /* 0x0000003325417223 */ /* 0x000fe2000001003a */
[----:B------:R-:W-:Y:S02]  /*11620*/  HADD2.F32 R60, -RZ, R9.H0_H0 ;  /* 0x20000009ff3c7230 */ /* 0x000fe40000004100 */
[----:B------:R-:W-:Y:S02]  /*11630*/  HFMA2 R8, R21, R18.H0_H0, -72, -72 ;  /* 0xd480d48015087431 */ /* 0x000fe40000040012 */
[----:B------:R-:W-:Y:S02]  /*11640*/  HADD2.F32 R58, -RZ, R7.H0_H0 ;  /* 0x20000007ff3a7230 */ /* 0x000fe40000004100 */
[----:B------:R-:W-:Y:S01]  /*11650*/  FFMA.FTZ R11, R55, R62, R66 ;  /* 0x0000003e370b7223 */ /* 0x000fe20000010042 */
[----:B------:R-:W-:Y:S01]  /*11660*/  FFMA.FTZ R65, R62, R56, R65 ;  /* 0x000000383e417223 */ /* 0x000fe20000010041 */
[----:B------:R-:W-:Y:S01]  /*11670*/  IMAD.WIDE R24, R111, 0x4, R24 ;  /* 0x000000046f187825 */ /* 0x000fe200078e0218 */
[----:B------:R-:W0:Y:S03]  /*11680*/  LDS.64 R20, [UR5+0x90] ;  /* 0x00009005ff147984 */ /* 0x000e260008000a00 */
[----:B------:R-:W-:Y:S01]  /*11690*/  FFMA.FTZ R72, R68, R60, R65 ;  /* 0x0000003c44487223 */ /* 0x000fe20000010041 */
[----:B------:R-:W-:-:S02]  /*116a0*/  HADD2.F32 R57, -RZ, R31.H1_H1 ;  /* 0x3000001fff397230 */ /* 0x000fc40000004100 */
[----:B------:R-:W-:Y:S01]  /*116b0*/  FFMA.FTZ R31, R58, R68, R11 ;  /* 0x000000443a1f7223 */ /* 0x000fe2000001000b */
[----:B------:R-:W-:Y:S02]  /*116c0*/  HADD2.F32 R54, -RZ, R10.H1_H1 ;  /* 0x3000000aff367230 */ /* 0x000fe40000004100 */
[--C-:B------:R-:W-:Y:S02]  /*116d0*/  HADD2.F32 R59, -RZ, R8.reuse.H0_H0 ;  /* 0x20000008ff3b7230 */ /* 0x100fe40000004100 */
[----:B------:R-:W-:Y:S02]  /*116e0*/  HADD2.F32 R66, -RZ, R8.H1_H1 ;  /* 0x30000008ff427230 */ /* 0x000fe40000004100 */
[----:B------:R-:W-:Y:S02]  /*116f0*/  HADD2.F32 R65, -RZ, R9.H1_H1 ;  /* 0x30000009ff417230 */ /* 0x000fe40000004100 */
[----:B------:R-:W2:Y:S01]  /*11700*/  LDG.E.128.CONSTANT R8, desc[UR8][R24.64] ;  /* 0x0000000818087981 */ /* 0x000ea2000c1e9d00 */
[----:B------:R-:W-:-:S04]  /*11710*/  LOP3.LUT R23, R23, 0xf000f0, RZ, 0xc0, !PT ;  /* 0x00f000f017177812 */ /* 0x000fc800078ec0ff */
[----:B------:R-:W-:Y:S01]  /*11720*/  LOP3.LUT R23, R23, 0x64006400, RZ, 0xfc, !PT ;  /* 0x6400640017177812 */ /* 0x000fe200078efcff */
[----:B------:R-:W-:-:S04]  /*11730*/  FFMA.FTZ R63, R62, R54, R63 ;  /* 0x000000363e3f7223 */ /* 0x000fc8000001003f */
[----:B------:R-:W-:Y:S02]  /*11740*/  HFMA2 R23, R23, R18.H0_H0, -72, -72 ;  /* 0xd480d48017177431 */ /* 0x000fe40000040012 */
[----:B------:R-:W-:Y:S01]  /*11750*/  FFMA.FTZ R70, R62, R57, R70 ;  /* 0x000000393e467223 */ /* 0x000fe20000010046 */
[----:B------:R-:W-:Y:S02]  /*11760*/  FFMA.FTZ R22, R68, R59, R63 ;  /* 0x0000003b44167223 */ /* 0x000fe4000001003f */
[--C-:B------:R-:W-:Y:S02]  /*11770*/  HADD2.F32 R61, -RZ, R23.reuse.H0_H0 ;  /* 0x20000017ff3d7230 */ /* 0x100fe40000004100 */
[----:B------:R-:W-:-:S03]  /*11780*/  HADD2.F32 R63, -RZ, R23.H1_H1 ;  /* 0x30000017ff3f7230 */ /* 0x000fc60000004100 */
[----:B------:R-:W-:Y:S01]  /*11790*/  FFMA.FTZ R74, R68, R61, R70 ;  /* 0x0000003d444a7223 */ /* 0x000fe20000010046 */
[C---:B------:R-:W-:Y:S01]  /*117a0*/  FFMA.FTZ R70, R67.reuse, R66, R22 ;  /* 0x0000004243467223 */ /* 0x040fe20000010016 */
[----:B------:R-:W-:Y:S01]  /*117b0*/  HADD2.F32 R62, -RZ, R7.H1_H1 ;  /* 0x30000007ff3e7230 */ /* 0x000fe20000004100 */
[----:B------:R-:W1:Y:S01]  /*117c0*/  LDS.64 R22, [UR5+0x98] ;  /* 0x00009805ff167984 */ /* 0x000e620008000a00 */
[C---:B------:R-:W-:Y:S01]  /*117d0*/  FFMA.FTZ R7, R67.reuse, R65, R72 ;  /* 0x0000004143077223 */ /* 0x040fe20000010048 */
[----:B------:R-:W-:Y:S01]  /*117e0*/  FFMA.FTZ R74, R67, R63, R74 ;  /* 0x0000003f434a7223 */ /* 0x000fe2000001004a */
[-C--:B------:R-:W-:Y:S01]  /*117f0*/  FMUL.FTZ R15, R15, R26.reuse ;  /* 0x0000001a0f0f7220 */ /* 0x080fe20000410000 */
[----:B------:R-:W-:Y:S01]  /*11800*/  FMUL.FTZ R30, R30, R19 ;  /* 0x000000131e1e7220 */ /* 0x000fe20000410000 */
[----:B------:R-:W-:Y:S01]  /*11810*/  FMUL.FTZ R64, R64, R27 ;  /* 0x0000001b40407220 */ /* 0x000fe20000410000 */
[----:B------:R-:W-:Y:S01]  /*11820*/  FMUL.FTZ R16, R16, R17 ;  /* 0x0000001110107220 */ /* 0x000fe20000410000 */
[----:B------:R-:W-:Y:S01]  /*11830*/  FMUL.FTZ R7, R7, R26 ;  /* 0x0000001a07077220 */ /* 0x000fe20000410000 */
[----:B------:R-:W-:Y:S01]  /*11840*/  FMUL.FTZ R74, R74, R19 ;  /* 0x000000134a4a7220 */ /* 0x000fe20000410000 */
[----:B------:R-:W-:Y:S01]  /*11850*/  FFMA.FTZ R68, R62, R67, R31 ;  /* 0x000000433e447223 */ /* 0x000fe2000001001f */
        /* <DEDUP_REMOVED lines=9> */
[----:B------:R-:W3:Y:S01]  /*118f0*/  LDS.64 R30, [UR5+0x110] ;  /* 0x00011005ff1e7984 */ /* 0x000ee20008000a00 */
[----:B------:R-:W-:Y:S02]  /*11900*/  PRMT R64, R64, 0x5410, R16 ;  /* 0x0000541040407816 */ /* 0x000fe40000000010 */
[----:B------:R-:W-:Y:S01]  /*11910*/  PRMT R7, R7, 0x5410, R74 ;  /* 0x0000541007077816 */ /* 0x000fe2000000004a */
[----:B------:R-:W-:Y:S01]  /*11920*/  HADD2 R37, R15, R3 ;  /* 0x000000030f257230 */ /* 0x000fe20000000000 */
[----:B------:R-:W-:Y:S01]  /*11930*/  F2FP.F16.F32.PACK_AB R68, RZ, R68 ;  /* 0x00000044ff44723e */ /* 0x000fe200000000ff */
[--C-:B0-----:R-:W-:Y:S01]  /*11940*/  HADD2.F32 R3, -RZ, R20.reuse.H0_H0 ;  /* 0x20000014ff037230 */ /* 0x101fe20000004100 */
[----:B------:R-:W-:Y:S01]  /*11950*/  F2FP.F16.F32.PACK_AB R70, RZ, R70 ;  /* 0x00000046ff46723e */ /* 0x000fe200000000ff */
[----:B------:R-:W-:Y:S01]  /*11960*/  HFMA2.MMA R16, R64, 1, 1, R4 ;  /* 0x3c003c0040107835 */ /* 0x000fe20000000004 */
[----:B------:R-:W-:Y:S01]  /*11970*/  HADD2.F32 R20, -RZ, R20.H1_H1 ;  /* 0x30000014ff147230 */ /* 0x000fe20000004100 */
[----:B------:R-:W-:Y:S01]  /*11980*/  HFMA2.MMA R36, R7, 1, 1, R36 ;  /* 0x3c003c0007247835 */ /* 0x000fe20000000024 */
[----:B------:R-:W-:Y:S01]  /*11990*/  PRMT R68, R68, 0x5410, R70 ;  /* 0x0000541044447816 */ /* 0x000fe20000000046 */
[----:B------:R-:W-:-:S02]  /*119a0*/  HADD2.F32 R4, -RZ, R21.H0_H0 ;  /* 0x20000015ff047230 */ /* 0x000fc40000004100 */
[-C--:B------:R-:W-:Y:S01]  /*119b0*/  FFMA.FTZ R7, R5, R3.reuse, RZ ;  /* 0x0000000305077223 */ /* 0x080fe200000100ff */
[----:B------:R-:W-:Y:S02]  /*119c0*/  HADD2.F32 R15, -RZ, R21.H1_H1 ;  /* 0x30000015ff0f7230 */ /* 0x000fe40000004100 */
[-C--:B------:R-:W-:Y:S01]  /*119d0*/  FFMA.FTZ R64, R0, R3.reuse, RZ ;  /* 0x0000000300407223 */ /* 0x080fe200000100ff */
[-C--:B------:R-:W-:Y:S01]  /*119e0*/  FFMA.FTZ R21, R2, R3.reuse, RZ ;  /* 0x0000000302157223 */ /* 0x080fe200000100ff */
[----:B------:R-:W-:Y:S01]  /*119f0*/  HFMA2.MMA R35, R68, 1, 1, R35 ;  /* 0x3c003c0044237835 */ /* 0x000fe20000000023 */
[-C--:B------:R-:W-:Y:S01]  /*11a00*/  FFMA.FTZ R7, R40, R20.reuse, R7 ;  /* 0x0000001428077223 */ /* 0x080fe20000010007 */
[-C--:B------:R-:W-:Y:S01]  /*11a10*/  FFMA.FTZ R68, R39, R20.reuse, R64 ;  /* 0x0000001427447223 */ /* 0x080fe20000010040 */
[----:B------:R-:W-:Y:S01]  /*11a20*/  FFMA.FTZ R21, R38, R20, R21 ;  /* 0x0000001426157223 */ /* 0x000fe20000010015 */
[----:B------:R-:W-:Y:S01]  /*11a30*/  FFMA.FTZ R70, R6, R3, RZ ;  /* 0x0000000306467223 */ /* 0x000fe200000100ff */
[-C--:B------:R-:W-:Y:S01]  /*11a40*/  FFMA.FTZ R64, R48, R4.reuse, R7 ;  /* 0x0000000430407223 */ /* 0x080fe20000010007 */
[-C--:B------:R-:W-:Y:S01]  /*11a50*/  FFMA.FTZ R7, R49, R4.reuse, R68 ;  /* 0x0000000431077223 */ /* 0x080fe20000010044 */
[----:B------:R-:W-:Y:S01]  /*11a60*/  FFMA.FTZ R68, R42, R4, R21 ;  /* 0x000000042a447223 */ /* 0x000fe20000010015 */
[----:B------:R-:W-:-:S02]  /*11a70*/  FFMA.FTZ R70, R47, R20, R70 ;  /* 0x000000142f467223 */ /* 0x000fc40000010046 */
[----:B------:R-:W0:Y:S01]  /*11a80*/  LDS.64 R20, [UR5+0x118] ;  /* 0x00011805ff147984 */ /* 0x000e220008000a00 */
[--C-:B-1----:R-:W-:Y:S02]  /*11a90*/  HADD2.F32 R3, -RZ, R22.reuse.H0_H0 ;  /* 0x20000016ff037230 */ /* 0x102fe40000004100 */
        /* <DEDUP_REMOVED lines=18> */
[--C-:B---3--:R-:W-:Y:S02]  /*11bc0*/  HADD2.F32 R15, -RZ, R30.reuse.H0_H0 ;  /* 0x2000001eff0f7230 */ /* 0x108fe40000004100 */
[-C--:B------:R-:W-:Y:S01]  /*11bd0*/  FFMA.FTZ R7, R59, R4.reuse, R64 ;  /* 0x000000043b077223 */ /* 0x080fe20000010040 */
[----:B------:R-:W-:Y:S01]  /*11be0*/  FFMA.FTZ R68, R61, R4, R68 ;  /* 0x000000043d447223 */ /* 0x000fe20000010044 */
[----:B------:R-:W-:Y:S01]  /*11bf0*/  FFMA.FTZ R4, R62, R23, R3 ;  /* 0x000000173e047223 */ /* 0x000fe20000010003 */
[----:B------:R-:W-:-:S02]  /*11c00*/  HADD2.F32 R30, -RZ, R30.H1_H1 ;  /* 0x3000001eff1e7230 */ /* 0x000fc40000004100 */
[-C--:B------:R-:W-:Y:S01]  /*11c10*/  FFMA.FTZ R64, R66, R23.reuse, R7 ;  /* 0x0000001742407223 */ /* 0x080fe20000010007 */
[-C--:B------:R-:W-:Y:S01]  /*11c20*/  FFMA.FTZ R3, R65, R23.reuse, R22 ;  /* 0x0000001741037223 */ /* 0x080fe20000010016 */
[----:B------:R-:W-:Y:S01]  /*11c30*/  FFMA.FTZ R68, R63, R23, R68 ;  /* 0x000000173f447223 */ /* 0x000fe20000010044 */
[-C--:B------:R-:W-:Y:S01]  /*11c40*/  FFMA.FTZ R70, R0, R15.reuse, RZ ;  /* 0x0000000f00467223 */ /* 0x080fe200000100ff */
[-C--:B------:R-:W-:Y:S01]  /*11c50*/  FFMA.FTZ R23, R2, R15.reuse, RZ ;  /* 0x0000000f02177223 */ /* 0x080fe200000100ff */
[-C--:B------:R-:W-:Y:S01]  /*11c60*/  FFMA.FTZ R72, R6, R15.reuse, RZ ;  /* 0x0000000f06487223 */ /* 0x080fe200000100ff */
[--C-:B------:R-:W-:Y:S02]  /*11c70*/  HADD2.F32 R22, -RZ, R31.reuse.H0_H0 ;  /* 0x2000001fff167230 */ /* 0x100fe40000004100 */
[-C--:B------:R-:W-:Y:S01]  /*11c80*/  FFMA.FTZ R70, R39, R30.reuse, R70 ;  /* 0x0000001e27467223 */ /* 0x080fe20000010046 */
[----:B------:R-:W-:Y:S01]  /*11c90*/  FFMA.FTZ R7, R5, R15, RZ ;  /* 0x0000000f05077223 */ /* 0x000fe200000100ff */
[-C--:B------:R-:W-:Y:S01]  /*11ca0*/  FFMA.FTZ R23, R38, R30.reuse, R23 ;  /* 0x0000001e26177223 */ /* 0x080fe20000010017 */
[----:B------:R-:W-:Y:S01]  /*11cb0*/  FFMA.FTZ R72, R47, R30, R72 ;  /* 0x0000001e2f487223 */ /* 0x000fe20000010048 */
[----:B------:R-:W-:Y:S01]  /*11cc0*/  FFMA.FTZ R15, R49, R22, R70 ;  /* 0x00000016310f7223 */ /* 0x000fe20000010046 */
[----:B------:R-:W-:-:S02]  /*11cd0*/  HADD2.F32 R31, -RZ, R31.H1_H1 ;  /* 0x3000001fff1f7230 */ /* 0x000fc40000004100 */
[----:B------:R-:W-:Y:S01]  /*11ce0*/  FFMA.FTZ R7, R40, R30, R7 ;  /* 0x0000001e28077223 */ /* 0x000fe20000010007 */
[-C--:B------:R-:W-:Y:S01]  /*11cf0*/  FFMA.FTZ R70, R42, R22.reuse, R23 ;  /* 0x000000162a467223 */ /* 0x080fe20000010017 */
[-C--:B------:R-:W-:Y:S02]  /*11d00*/  FFMA.FTZ R23, R41, R22.reuse, R72 ;  /* 0x0000001629177223 */ /* 0x080fe40000010048 */
[----:B------:R-:W-:Y:S01]  /*11d10*/  FFMA.FTZ R30, R48, R22, R7 ;  /* 0x00000016301e7223 */ /* 0x000fe20000010007 */
[----:B0-----:R-:W-:Y:S02]  /*11d20*/  HADD2.F32 R7, -RZ, R20.H0_H0 ;  /* 0x20000014ff077230 */ /* 0x001fe40000004100 */
[-C--:B------:R-:W-:Y:S01]  /*11d30*/  FFMA.FTZ R22, R45, R31.reuse, R70 ;  /* 0x0000001f2d167223 */ /* 0x080fe20000010046 */
[-C--:B------:R-:W-:Y:S01]  /*11d40*/  FFMA.FTZ R23, R44, R31.reuse, R23 ;  /* 0x0000001f2c177223 */ /* 0x080fe20000010017 */
[-C--:B------:R-:W-:Y:S01]  /*11d50*/  FFMA.FTZ R30, R43, R31.reuse, R30 ;  /* 0x0000001f2b1e7223 */ /* 0x080fe2000001001e */
[----:B------:R-:W-:Y:S01]  /*11d60*/  FFMA.FTZ R15, R46, R31, R15 ;  /* 0x0000001f2e0f7223 */ /* 0x000fe2000001000f */
[-C--:B------:R-:W-:Y:S01]  /*11d70*/  FFMA.FTZ R31, R51, R7.reuse, R22 ;  /* 0x00000007331f7223 */ /* 0x080fe20000010016 */
[----:B------:R-:W-:-:S02]  /*11d80*/  FFMA.FTZ R72, R50, R7, R23 ;  /* 0x0000000732487223 */ /* 0x000fc40000010017 */
[----:B------:R-:W0:Y:S01]  /*11d90*/  LDS.64 R22, [UR5+0x190] ;  /* 0x00019005ff167984 */ /* 0x000e220008000a00 */
[----:B------:R-:W-:Y:S02]  /*11da0*/  HADD2.F32 R20, -RZ, R20.H1_H1 ;  /* 0x30000014ff147230 */ /* 0x000fe40000004100 */
        /* <DEDUP_REMOVED lines=17> */
[----:B------:R-:W-:Y:S02]  /*11ec0*/  FFMA.FTZ R72, R63, R21, R72 ;  /* 0x000000153f487223 */ /* 0x000fe40000010048 */
[----:B------:R-:W1:Y:S01]  /*11ed0*/  LDS.64 R20, [UR5+0x198] ;  /* 0x00019805ff147984 */ /* 0x000e620008000a00 */
        /* <DEDUP_REMOVED lines=12> */
[----:B------:R-:W-:Y:S01]  /*11fa0*/  F2FP.F16.F32.PACK_AB R70, RZ, R70 ;  /* 0x00000046ff46723e */ /* 0x000fe200000000ff */
[----:B------:R-:W-:Y:S01]  /*11fb0*/  HFMA2.MMA R33, R4, 1, 1, R33 ;  /* 0x3c003c0004217835 */ /* 0x000fe20000000021 */
[----:B------:R-:W-:Y:S02]  /*11fc0*/  F2FP.F16.F32.PACK_AB R7, RZ, R7 ;  /* 0x00000007ff07723e */ /* 0x000fe400000000ff */
[----:B------:R-:W-:-:S02]  /*11fd0*/  F2FP.F16.F32.PACK_AB R72, RZ, R72 ;  /* 0x00000048ff48723e */ /* 0x000fc400000000ff */
[----:B------:R-:W-:Y:S02]  /*11fe0*/  PRMT R3, R3, 0x5410, R68 ;  /* 0x0000541003037816 */ /* 0x000fe40000000044 */
[----:B------:R-:W-:Y:S02]  /*11ff0*/  PRMT R4, R30, 0x5410, R70 ;  /* 0x000054101e047816 */ /* 0x000fe40000000046 */
[----:B------:R-:W3:Y:S01]  /*12000*/  LDS.64 R30, [UR5+0x210] ;  /* 0x00021005ff1e7984 */ /* 0x000ee20008000a00 */
[----:B------:R-:W-:Y:S01]  /*12010*/  PRMT R7, R7, 0x5410, R72 ;  /* 0x0000541007077816 */ /* 0x000fe20000000048 */
[----:B------:R-:W-:Y:S02]  /*12020*/  HADD2 R34, R3, R34 ;  /* 0x0000002203227230 */ /* 0x000fe40000000000 */
[--C-:B0-----:R-:W-:Y:S02]  /*12030*/  HADD2.F32 R3, -RZ, R22.reuse.H0_H0 ;  /* 0x20000016ff037230 */ /* 0x101fe40000004100 */
[----:B------:R-:W-:Y:S01]  /*12040*/  HADD2.F32 R22, -RZ, R22.H1_H1 ;  /* 0x30000016ff167230 */ /* 0x000fe20000004100 */
[----:B------:R-:W-:-:S02]  /*12050*/  HFMA2.MMA R7, R7, 1, 1, R14 ;  /* 0x3c003c0007077835 */ /* 0x000fc4000000000e */
[-C--:B------:R-:W-:Y:S01]  /*12060*/  FFMA.FTZ R15, R5, R3.reuse, RZ ;  /* 0x00000003050f7223 */ /* 0x080fe200000100ff */
[-C--:B------:R-:W-:Y:S01]  /*12070*/  FFMA.FTZ R14, R0, R3.reuse, RZ ;  /* 0x00000003000e7223 */ /* 0x080fe200000100ff */
[----:B------:R-:W-:Y:S01]  /*12080*/  HFMA2.MMA R32, R4, 1, 1, R32 ;  /* 0x3c003c0004207835 */ /* 0x000fe20000000020 */
[----:B------:R-:W-:Y:S02]  /*12090*/  HADD2.F32 R4, -RZ, R23.H0_H0 ;  /* 0x20000017ff047230 */ /* 0x000fe40000004100 */
[-C--:B------:R-:W-:Y:S01]  /*120a0*/  FFMA.FTZ R67, R2, R3.reuse, RZ ;  /* 0x0000000302437223 */ /* 0x080fe200000100ff */
[----:B------:R-:W-:Y:S01]  /*120b0*/  FFMA.FTZ R64, R6, R3, RZ ;  /* 0x0000000306407223 */ /* 0x000fe200000100ff */
        /* <DEDUP_REMOVED lines=21> */
[--C-:B------:R-:W-:Y:S02]  /*12210*/  HADD2.F32 R4, -RZ, R21.reuse.H0_H0 ;  /* 0x20000015ff047230 */ /* 0x100fe40000004100 */
[-C--:B------:R-:W-:Y:S01]  /*12220*/  FFMA.FTZ R22, R54, R20.reuse, R67 ;  /* 0x0000001436167223 */ /* 0x080fe20000010043 */
[-C--:B------:R-:W-:Y:S01]  /*12230*/  FFMA.FTZ R67, R56, R20.reuse, R23 ;  /* 0x0000001438437223 */ /* 0x080fe20000010017 */
[----:B------:R-:W-:Y:S01]  /*12240*/  FFMA.FTZ R64, R57, R20, R64 ;  /* 0x0000001439407223 */ /* 0x000fe20000010040 */
[----:B------:R-:W-:-:S02]  /*12250*/  HADD2.F32 R21, -RZ, R21.H1_H1 ;  /* 0x30000015ff157230 */ /* 0x000fc40000004100 */
[-C--:B------:R-:W-:Y:S01]  /*12260*/  FFMA.FTZ R20, R60, R4.reuse, R67 ;  /* 0x000000043c147223 */ /* 0x080fe20000010043 */
[--C-:B---3--:R-:W-:Y:S02]  /*12270*/  HADD2.F32 R67, -RZ, R30.reuse.H0_H0 ;  /* 0x2000001eff437230 */ /* 0x108fe40000004100 */
[-C--:B------:R-:W-:Y:S01]  /*12280*/  FFMA.FTZ R3, R58, R4.reuse, R3 ;  /* 0x000000043a037223 */ /* 0x080fe20000010003 */
[-C--:B------:R-:W-:Y:S01]  /*12290*/  FFMA.FTZ R23, R59, R4.reuse, R22 ;  /* 0x000000043b177223 */ /* 0x080fe20000010016 */
[----:B------:R-:W-:Y:S01]  /*122a0*/  FFMA.FTZ R4, R61, R4, R64 ;  /* 0x000000043d047223 */ /* 0x000fe20000010040 */
[----:B------:R-:W-:Y:S02]  /*122b0*/  HADD2.F32 R30, -RZ, R30.H1_H1 ;  /* 0x3000001eff1e7230 */ /* 0x000fe40000004100 */
[-C--:B------:R-:W-:Y:S01]  /*122c0*/  FFMA.FTZ R22, R62, R21.reuse, R3 ;  /* 0x000000153e167223 */ /* 0x080fe20000010003 */
[----:B------:R-:W-:Y:S01]  /*122d0*/  FFMA.FTZ R64, R66, R21, R23 ;  /* 0x0000001542407223 */ /* 0x000fe20000010017 */
[----:B------:R-:W-:Y:S01]  /*122e0*/  FFMA.FTZ R68, R0, R67, RZ ;  /* 0x0000004300447223 */ /* 0x000fe200000100ff */
[-C--:B------:R-:W-:Y:S01]  /*122f0*/  FFMA.FTZ R3, R65, R21.reuse, R20 ;  /* 0x0000001541037223 */ /* 0x080fe20000010014 */
[----:B------:R-:W-:Y:S01]  /*12300*/  FFMA.FTZ R4, R63, R21, R4 ;  /* 0x000000153f047223 */ /* 0x000fe20000010004 */
        /* <DEDUP_REMOVED lines=36> */
[----:B------:R-:W-:-:S02]  /*12550*/  FFMA.FTZ R31, R65, R23, R14 ;  /* 0x00000017411f7223 */ /* 0x000fc4000001000e */
[----:B------:R-:W1:Y:S01]  /*12560*/  LDS.64 R14, [UR5+0x298] ;  /* 0x00029805ff0e7984 */ /* 0x000e620008000a00 */
[----:B------:R-:W-:Y:S01]  /*12570*/  FMUL.FTZ R3, R3, R26 ;  /* 0x0000001a03037220 */ /* 0x000fe20000410000 */
[----:B------:R-:W-:-:S04]  /*12580*/  FMUL.FTZ R4, R4, R19 ;  /* 0x0000001304047220 */ /* 0x000fc80000410000 */
[----:B------:R-:W-:Y:S02]  /*12590*/  F2FP.F16.F32.PACK_AB R3, RZ, R3 ;  /* 0x00000003ff03723e */ /* 0x000fe400000000ff */
[----:B------:R-:W-:-:S04]  /*125a0*/  F2FP.F16.F32.PACK_AB R4, RZ, R4 ;  /* 0x00000004ff04723e */ /* 0x000fc800000000ff */
[----:B------:R-:W-:-:S05]  /*125b0*/  PRMT R3, R3, 0x5410, R4 ;  /* 0x0000541003037816 */ /* 0x000fca0000000004 */
[----:B------:R-:W-:Y:S02]  /*125c0*/  HADD2 R28, R3, R28 ;  /* 0x0000001c031c7230 */ /* 0x000fe40000000000 */
[----:B------:R-:W-:Y:S01]  /*125d0*/  FFMA.FTZ R70, R63, R23, R70 ;  /* 0x000000173f467223 */ /* 0x000fe20000010046 */
[----:B0-----:R-:W-:-:S05]  /*125e0*/  HADD2.F32 R3, -RZ, R20.H0_H0 ;  /* 0x20000014ff037230 */ /* 0x001fca0000004100 */
[-C--:B------:R-:W-:Y:S01]  /*125f0*/  FFMA.FTZ R5, R5, R3.reuse, RZ ;  /* 0x0000000305057223 */ /* 0x080fe200000100ff */
[-C--:B------:R-:W-:Y:S01]  /*12600*/  FFMA.FTZ R0, R0, R3.reuse, RZ ;  /* 0x0000000300007223 */ /* 0x080fe200000100ff */
[-C--:B------:R-:W-:Y:S01]  /*12610*/  FFMA.FTZ R23, R2, R3.reuse, RZ ;  /* 0x0000000302177223 */ /* 0x080fe200000100ff */
[----:B------:R-:W-:Y:S02]  /*12620*/  FFMA.FTZ R6, R6, R3, RZ ;  /* 0x0000000306067223 */ /* 0x000fe400000100ff */
[----:B------:R-:W0:Y:S01]  /*12630*/  LDS.64 R2, [UR5+0x20] ;  /* 0x00002005ff027984 */ /* 0x000e220008000a00 */
[----:B------:R-:W-:Y:S02]  /*12640*/  HADD2.F32 R20, -RZ, R20.H1_H1 ;  /* 0x30000014ff147230 */ /* 0x000fe40000004100 */
        /* <DEDUP_REMOVED lines=15> */
[----:B------:R-:W-:Y:S01]  /*12740*/  FMUL.FTZ R22, R22, R27 ;  /* 0x0000001b16167220 */ /* 0x000fe20000410000 */
[----:B------:R-:W-:Y:S01]  /*12750*/  FMUL.FTZ R64, R64, R17 ;  /* 0x0000001140407220 */ /* 0x000fe20000410000 */
[----:B------:R-:W-:Y:S02]  /*12760*/  HADD2.F32 R14, -RZ, R14.H1_H1 ;  /* 0x3000000eff0e7230 */ /* 0x000fe40000004100 */
[-C--:B------:R-:W-:Y:S01]  /*12770*/  FFMA.FTZ R48, R53, R5.reuse, R48 ;  /* 0x0000000535307223 */ /* 0x080fe20000010030 */
[-C--:B------:R-:W-:Y:S01]  /*12780*/  FFMA.FTZ R49, R52, R5.reuse, R49 ;  /* 0x0000000534317223 */ /* 0x080fe20000010031 */
[-C--:B------:R-:W-:Y:S01]  /*12790*/  FFMA.FTZ R51, R51, R5.reuse, R42 ;  /* 0x0000000533337223 */ /* 0x080fe2000001002a */
[----:B------:R-:W-:Y:S01]  /*127a0*/  FFMA.FTZ R50, R50, R5, R41 ;  /* 0x0000000532327223 */ /* 0x000fe20000010029 */
[--C-:B------:R-:W-:Y:S01]  /*127b0*/  HADD2.F32 R0, -RZ, R15.reuse.H0_H0 ;  /* 0x2000000fff007230 */ /* 0x100fe20000004100 */
[----:B------:R-:W-:Y:S01]  /*127c0*/  F2FP.F16.F32.PACK_AB R22, RZ, R22 ;  /* 0x00000016ff16723e */ /* 0x000fe200000000ff */
[----:B------:R-:W-:Y:S01]  /*127d0*/  FFMA.FTZ R55, R55, R14, R48 ;  /* 0x0000000e37377223 */ /* 0x000fe20000010030 */
[----:B------:R-:W-:Y:S01]  /*127e0*/  F2FP.F16.F32.PACK_AB R64, RZ, R64 ;  /* 0x00000040ff40723e */ /* 0x000fe200000000ff */
[-C--:B------:R-:W-:Y:S01]  /*127f0*/  FFMA.FTZ R54, R54, R14.reuse, R49 ;  /* 0x0000000e36367223 */ /* 0x080fe20000010031 */
[-C--:B------:R-:W-:Y:S01]  /*12800*/  FFMA.FTZ R51, R56, R14.reuse, R51 ;  /* 0x0000000e38337223 */ /* 0x080fe20000010033 */
[----:B------:R-:W-:Y:S01]  /*12810*/  FFMA.FTZ R50, R57, R14, R50 ;  /* 0x0000000e39327223 */ /* 0x000fe20000010032 */
[----:B------:R-:W-:Y:S01]  /*12820*/  PRMT R22, R22, 0x5410, R64 ;  /* 0x0000541016167816 */ /* 0x000fe20000000040 */
[----:B------:R-:W-:-:S02]  /*12830*/  HADD2.F32 R15, -RZ, R15.H1_H1 ;  /* 0x3000000fff0f7230 */ /* 0x000fc40000004100 */
[-C--:B------:R-:W-:Y:S01]  /*12840*/  FFMA.FTZ R55, R58, R0.reuse, R55 ;  /* 0x000000003a377223 */ /* 0x080fe20000010037 */
[-C--:B------:R-:W-:Y:S01]  /*12850*/  FFMA.FTZ R59, R59, R0.reuse, R54 ;  /* 0x000000003b3b7223 */ /* 0x080fe20000010036 */
[-C--:B------:R-:W-:Y:S01]  /*12860*/  FFMA.FTZ R60, R60, R0.reuse, R51 ;  /* 0x000000003c3c7223 */ /* 0x080fe20000010033 */
[----:B------:R-:W-:Y:S01]  /*12870*/  FFMA.FTZ R6, R61, R0, R50 ;  /* 0x000000003d067223 */ /* 0x000fe20000010032 */
[----:B--2---:R-:W-:Y:S01]  /*12880*/  LOP3.LUT R0, R8, 0xf000f, RZ, 0xc0, !PT ;  /* 0x000f000f08007812 */ /* 0x004fe200078ec0ff */
[----:B------:R-:W-:Y:S01]  /*12890*/  FMUL.FTZ R30, R30, R27 ;  /* 0x0000001b1e1e7220 */ /* 0x000fe20000410000 */
[----:B------:R-:W-:Y:S01]  /*128a0*/  FMUL.FTZ R68, R68, R17 ;  /* 0x0000001144447220 */ /* 0x000fe20000410000 */
[-C--:B------:R-:W-:Y:S01]  /*128b0*/  FFMA.FTZ R62, R62, R15.reuse, R55 ;  /* 0x0000000f3e3e7223 */ /* 0x080fe20000010037 */
[-C--:B------:R-:W-:Y:S01]  /*128c0*/  FFMA.FTZ R66, R66, R15.reuse, R59 ;  /* 0x0000000f42427223 */ /* 0x080fe2000001003b */
[-C--:B------:R-:W-:Y:S01]  /*128d0*/  FFMA.FTZ R65, R65, R15.reuse, R60 ;  /* 0x0000000f41417223 */ /* 0x080fe2000001003c */
[----:B------:R-:W-:Y:S01]  /*128e0*/  FFMA.FTZ R6, R63, R15, R6 ;  /* 0x0000000f3f067223 */ /* 0x000fe20000010006 */
[----:B------:R-:W-:Y:S01]  /*128f0*/  LOP3.LUT R4, R9, 0xf000f, RZ, 0xc0, !PT ;  /* 0x000f000f09047812 */ /* 0x000fe200078ec0ff */
[----:B------:R-:W-:Y:S01]  /*12900*/  HFMA2.MMA R12, R22, 1, 1, R12 ;  /* 0x3c003c00160c7835 */ /* 0x000fe2000000000c */
[----:B------:R-:W-:-:S02]  /*12910*/  LOP3.LUT R0, R0, 0x64006400, RZ, 0xfc, !PT ;  /* 0x6400640000007812 */ /* 0x000fc400078efcff */
[----:B------:R-:W-:Y:S02]  /*12920*/  LOP3.LUT R20, R8, 0xf000f0, RZ, 0xc0, !PT ;  /* 0x00f000f008147812 */ /* 0x000fe400078ec0ff */
[----:B------:R-:W-:Y:S02]  /*12930*/  SHF.R.U32.HI R15, RZ, 0x8, R8 ;  /* 0x00000008ff0f7819 */ /* 0x000fe40000011608 */
[----:B------:R-:W-:Y:S02]  /*12940*/  LOP3.LUT R22, R9, 0xf000f0, RZ, 0xc0, !PT ;  /* 0x00f000f009167812 */ /* 0x000fe400078ec0ff */
[----:B------:R-:W-:Y:S02]  /*12950*/  SHF.R.U32.HI R14, RZ, 0x8, R9 ;  /* 0x00000008ff0e7819 */ /* 0x000fe40000011609 */
[----:B------:R-:W-:Y:S01]  /*12960*/  LOP3.LUT R8, R10, 0xf000f, RZ, 0xc0, !PT ;  /* 0x000f000f0a087812 */ /* 0x000fe200078ec0ff */
[----:B------:R-:W-:Y:S01]  /*12970*/  FMUL.FTZ R31, R31, R26 ;  /* 0x0000001a1f1f7220 */ /* 0x000fe20000410000 */
[----:B------:R-:W-:Y:S01]  /*12980*/  LOP3.LUT R9, R11, 0xf000f, RZ, 0xc0, !PT ;  /* 0x000f000f0b097812 */ /* 0x000fe200078ec0ff */
[----:B------:R-:W-:Y:S01]  /*12990*/  FMUL.FTZ R70, R70, R19 ;  /* 0x0000001346467220 */ /* 0x000fe20000410000 */
[----:B------:R-:W-:Y:S01]  /*129a0*/  F2FP.F16.F32.PACK_AB R30, RZ, R30 ;  /* 0x0000001eff1e723e */ /* 0x000fe200000000ff */
[----:B------:R-:W-:Y:S01]  /*129b0*/  HADD2 R0, R0, -1032, -1032 ;  /* 0xe408e40800007430 */ /* 0x000fe20000000000 */
[----:B------:R-:W-:-:S02]  /*129c0*/  F2FP.F16.F32.PACK_AB R68, RZ, R68 ;  /* 0x00000044ff44723e */ /* 0x000fc400000000ff */
[----:B------:R-:W-:Y:S01]  /*129d0*/  LOP3.LUT R4, R4, 0x64006400, RZ, 0xfc, !PT ;  /* 0x6400640004047812 */ /* 0x000fe200078efcff */
[--C-:B0-----:R-:W-:Y:S01]  /*129e0*/  HADD2.F32 R48, -RZ, R3.reuse.H0_H0 ;  /* 0x20000003ff307230 */ /* 0x101fe20000004100 */
[----:B------:R-:W-:Y:S01]  /*129f0*/  LOP3.LUT R8, R8, 0x64006400, RZ, 0xfc, !PT ;  /* 0x6400640008087812 */ /* 0x000fe200078efcff */
[----:B------:R-:W-:Y:S01]  /*12a00*/  HADD2.F32 R49, -RZ, R3.H1_H1 ;  /* 0x30000003ff317230 */ /* 0x000fe20000004100 */
[----:B------:R-:W-:Y:S01]  /*12a10*/  LOP3.LUT R3, R9, 0x64006400, RZ, 0xfc, !PT ;  /* 0x6400640009037812 */ /* 0x000fe200078efcff */
[--C-:B------:R-:W-:Y:S01]  /*12a20*/  HADD2.F32 R5, -RZ, R2.reuse.H0_H0 ;  /* 0x20000002ff057230 */ /* 0x100fe20000004100 */
[----:B------:R-:W-:Y:S01]  /*12a30*/  PRMT R30, R30, 0x5410, R68 ;  /* 0x000054101e1e7816 */ /* 0x000fe20000000044 */
[----:B------:R-:W-:Y:S01]  /*12a40*/  HADD2.F32 R43, -RZ, R2.H1_H1 ;  /* 0x30000002ff2b7230 */ /* 0x000fe20000004100 */
[----:B------:R-:W-:Y:S01]  /*12a50*/  F2FP.F16.F32.PACK_AB R31, RZ, R31 ;  /* 0x0000001fff1f723e */ /* 0x000fe200000000ff */
[----:B------:R-:W-:Y:S01]  /*12a60*/  HADD2 R2, R4, -1032, -1032 ;  /* 0xe408e40804027430 */ /* 0x000fe20000000000 */
[----:B------:R-:W-:Y:S01]  /*12a70*/  F2FP.F16.F32.PACK_AB R70, RZ, R70 ;  /* 0x00000046ff46723e */ /* 0x000fe200000000ff */
[----:B------:R-:W-:-:S02]  /*12a80*/  HADD2.F32 R4, -RZ, R0.H0_H0 ;  /* 0x20000000ff047230 */ /* 0x000fc40000004100 */
[----:B------:R-:W-:Y:S02]  /*12a90*/  HADD2.F32 R39, -RZ, R0.H1_H1 ;  /* 0x30000000ff277230 */ /* 0x000fe40000004100 */
[----:B------:R-:W-:Y:S01]  /*12aa0*/  HADD2 R0, R8, -1032, -1032 ;  /* 0xe408e40808007430 */ /* 0x000fe20000000000 */
[----:B------:R-:W-:Y:S01]  /*12ab0*/  PRMT R31, R31, 0x5410, R70 ;  /* 0x000054101f1f7816 */ /* 0x000fe20000000046 */
[----:B------:R-:W-:Y:S01]  /*12ac0*/  HADD2 R23, R3, -1032, -1032 ;  /* 0xe408e40803177430 */ /* 0x000fe20000000000 */
[----:B------:R-:W-:Y:S01]  /*12ad0*/  HFMA2.MMA R13, R30, 1, 1, R13 ;  /* 0x3c003c001e0d7835 */ /* 0x000fe2000000000d */
[----:B------:R-:W0:Y:S01]  /*12ae0*/  LDS.64 R8, [UR5+0x28] ;  /* 0x00002805ff087984 */ /* 0x000e220008000a00 */
[--C-:B------:R-:W-:Y:S02]  /*12af0*/  HADD2.F32 R3, -RZ, R2.reuse.H0_H0 ;  /* 0x20000002ff037230 */ /* 0x100fe40000004100 */
[----:B------:R-:W-:Y:S01]  /*12b00*/  HADD2.F32 R30, -RZ, R2.H1_H1 ;  /* 0x30000002ff1e7230 */ /* 0x000fe20000004100 */
[----:B------:R-:W-:Y:S01]  /*12b10*/  LOP3.LUT R40, R10, 0xf000f0, RZ, 0xc0, !PT ;  /* 0x00f000f00a287812 */ /* 0x000fe200078ec0ff */
[--C-:B------:R-:W-:Y:S01]  /*12b20*/  HADD2.F32 R2, -RZ, R0.reuse.H0_H0 ;  /* 0x20000000ff027230 */ /* 0x100fe20000004100 */
[----:B------:R-:W-:Y:S01]  /*12b30*/  LOP3.LUT R21, R20, 0x64006400, RZ, 0xfc, !PT ;  /* 0x6400640014157812 */ /* 0x000fe200078efcff */
[----:B------:R-:W-:-:S02]  /*12b40*/  HADD2.F32 R38, -RZ, R0.H1_H1 ;  /* 0x30000000ff267230 */ /* 0x000fc40000004100 */
[--C-:B------:R-:W-:Y:S01]  /*12b50*/  HADD2.F32 R0, -RZ, R23.reuse.H0_H0 ;  /* 0x20000017ff007230 */ /* 0x100fe20000004100 */
[----:B------:R-:W-:Y:S01]  /*12b60*/  HFMA2.MMA R29, R31, 1, 1, R29 ;  /* 0x3c003c001f1d7835 */ /* 0x000fe2000000001d */
[----:B------:R-:W-:Y:S01]  /*12b70*/  LOP3.LUT R42, R11, 0xf000f0, RZ, 0xc0, !PT ;  /* 0x00f000f00b2a7812 */ /* 0x000fe200078ec0ff */
[----:B------:R-:W-:Y:S01]  /*12b80*/  HADD2.F32 R31, -RZ, R23.H1_H1 ;  /* 0x30000017ff1f7230 */ /* 0x000fe20000004100 */
[----:B------:R-:W-:Y:S01]  /*12b90*/  LOP3.LUT R23, R22, 0x64006400, RZ, 0xfc, !PT ;  /* 0x6400640016177812 */ /* 0x000fe200078efcff */
[----:B------:R-:W-:Y:S01]  /*12ba0*/  HFMA2 R21, R21, R18.H0_H0, -72, -72 ;  /* 0xd480d48015157431 */ /* 0x000fe20000040012 */
        /* <DEDUP_REMOVED lines=8> */
[----:B------:R-:W-:Y:S01]  /*12c30*/  FFMA.FTZ R53, R43, R31, R40 ;  /* 0x0000001f2b357223 */ /* 0x000fe20000010028 */
[----:B------:R-:W-:-:S02]  /*12c40*/  HADD2.F32 R40, -RZ, R21.H0_H0 ;  /* 0x20000015ff287230 */ /* 0x000fc40000004100 */
[-C--:B------:R-:W-:Y:S02]  /*12c50*/  HFMA2 R23, R23, R18.reuse.H0_H0, -72, -72 ;  /* 0xd480d48017177431 */ /* 0x080fe40000040012 */
[----:B------:R-:W-:Y:S02]  /*12c60*/  HADD2.F32 R45, -RZ, R21.H1_H1 ;  /* 0x30000015ff2d7230 */ /* 0x000fe40000004100 */
[-C--:B------:R-:W-:Y:S02]  /*12c70*/  HFMA2 R20, R41, R18.reuse.H0_H0, -72, -72 ;  /* 0xd480d48029147431 */ /* 0x080fe40000040012 */
[----:B------:R-:W-:Y:S02]  /*12c80*/  HFMA2 R21, R5, R18.H0_H0, -72, -72 ;  /* 0xd480d48005157431 */ /* 0x000fe40000040012 */
[----:B------:R-:W-:Y:S01]  /*12c90*/  FFMA.FTZ R51, R43, R30, R22 ;  /* 0x0000001e2b337223 */ /* 0x000fe20000010016 */
[----:B------:R-:W-:Y:S02]  /*12ca0*/  HADD2.F32 R5, -RZ, R23.H0_H0 ;  /* 0x20000017ff057230 */ /* 0x000fe40000004100 */
[----:B------:R-:W-:-:S02]  /*12cb0*/  HADD2.F32 R43, -RZ, R20.H0_H0 ;  /* 0x20000014ff2b7230 */ /* 0x000fc40000004100 */
[----:B------:R-:W-:Y:S02]  /*12cc0*/  HADD2.F32 R44, -RZ, R21.H0_H0 ;  /* 0x20000015ff2c7230 */ /* 0x000fe40000004100 */
[----:B------:R-:W-:Y:S02]  /*12cd0*/  HADD2.F32 R46, -RZ, R20.H1_H1 ;  /* 0x30000014ff2e7230 */ /* 0x000fe40000004100 */
[----:B------:R-:W-:Y:S01]  /*12ce0*/  FFMA.FTZ R20, R40, R48, R47 ;  /* 0x0000003028147223 */ /* 0x000fe2000001002f */
[----:B------:R-:W-:Y:S02]  /*12cf0*/  HADD2.F32 R41, -RZ, R23.H1_H1 ;  /* 0x30000017ff297230 */ /* 0x000fe40000004100 */
[C---:B------:R-:W-:Y:S01]  /*12d00*/  FFMA.FTZ R22, R48.reuse, R5, R51 ;  /* 0x0000000530167223 */ /* 0x040fe20000010033 */
[----:B------:R-:W-:Y:S02]  /*12d10*/  HADD2.F32 R42, -RZ, R21.H1_H1 ;  /* 0x30000015ff2a7230 */ /* 0x000fe40000004100 */
[C---:B------:R-:W-:Y:S01]  /*12d20*/  FFMA.FTZ R21, R48.reuse, R43, R50 ;  /* 0x0000002b30157223 */ /* 0x040fe20000010032 */
[----:B------:R-:W-:Y:S01]  /*12d30*/  FFMA.FTZ R23, R48, R44, R53 ;  /* 0x0000002c30177223 */ /* 0x000fe20000010035 */
[----:B------:R-:W-:Y:S01]  /*12d40*/  SHF.R.U32.HI R10, RZ, 0x8, R10 ;  /* 0x00000008ff0a7819 */ /* 0x000fe2000001160a */
[----:B------:R-:W-:Y:S01]  /*12d50*/  FFMA.FTZ R51, R45, R49, R20 ;  /* 0x000000312d337223 */ /* 0x000fe20000010014 */
[----:B------:R-:W-:-:S02]  /*12d60*/  SHF.R.U32.HI R11, RZ, 0x8, R11 ;  /* 0x00000008ff0b7819 */ /* 0x000fc4000001160b */
[----:B------:R-:W-:Y:S01]  /*12d70*/  LOP3.LUT R20, R15, 0xf000f, RZ, 0xc0, !PT ;  /* 0x000f000f0f147812 */ /* 0x000fe200078ec0ff */
[C---:B------:R-:W-:Y:S01]  /*12d80*/  FFMA.FTZ R53, R49.reuse, R41, R22 ;  /* 0x0000002931357223 */ /* 0x040fe20000010016 */
[C---:B------:R-:W-:Y:S01]  /*12d90*/  FFMA.FTZ R55, R49.reuse, R46, R21 ;  /* 0x0000002e31377223 */ /* 0x040fe20000010015 */
        /* <DEDUP_REMOVED lines=10> */
[----:B------:R-:W-:Y:S02]  /*12e40*/  HADD2 R21, R21, -1032, -1032 ;  /* 0xe408e40815157430 */ /* 0x000fe40000000000 */
[----:B------:R-:W-:Y:S02]  /*12e50*/  HADD2 R22, R22, -1032, -1032 ;  /* 0xe408e40816167430 */ /* 0x000fe40000000000 */
[----:B------:R-:W-:-:S02]  /*12e60*/  HADD2 R23, R23, -1032, -1032 ;  /* 0xe408e40817177430 */ /* 0x000fc40000000000 */
[----:B0-----:R-:W-:Y:S02]  /*12e70*/  HADD2.F32 R52, -RZ, R8.H0_H0 ;  /* 0x20000008ff347230 */ /* 0x001fe40000004100 */
[----:B------:R-:W-:Y:S01]  /*12e80*/  HADD2.F32 R50, -RZ, R20.H0_H0 ;  /* 0x20000014ff327230 */ /* 0x000fe20000004100 */
[----:B------:R-:W-:Y:S01]  /*12e90*/  LOP3.LUT R14, R14, 0xf000f0, RZ, 0xc0, !PT ;  /* 0x00f000f00e0e7812 */ /* 0x000fe200078ec0ff */
[----:B------:R-:W-:Y:S01]  /*12ea0*/  HADD2.F32 R59, -RZ, R8.H1_H1 ;  /* 0x30000008ff3b7230 */ /* 0x000fe20000004100 */
[----:B------:R-:W-:Y:S01]  /*12eb0*/  LOP3.LUT R8, R11, 0xf000f0, RZ, 0xc0, !PT ;  /* 0x00f000f00b087812 */ /* 0x000fe200078ec0ff */
[----:B------:R-:W-:Y:S01]  /*12ec0*/  HADD2.F32 R49, -RZ, R21.H0_H0 ;  /* 0x20000015ff317230 */ /* 0x000fe20000004100 */
[----:B------:R-:W-:Y:S01]  /*12ed0*/  LOP3.LUT R15, R15, 0x64006400, RZ, 0xfc, !PT ;  /* 0x640064000f0f7812 */ /* 0x000fe200078efcff */
[----:B------:R-:W-:Y:S02]  /*12ee0*/  HADD2.F32 R48, -RZ, R22.H0_H0 ;  /* 0x20000016ff307230 */ /* 0x000fe40000004100 */
[----:B------:R-:W-:-:S02]  /*12ef0*/  HADD2.F32 R47, -RZ, R23.H0_H0 ;  /* 0x20000017ff2f7230 */ /* 0x000fc40000004100 */
[----:B------:R-:W-:Y:S01]  /*12f00*/  FFMA.FTZ R61, R50, R52, R51 ;  /* 0x00000034323d7223 */ /* 0x000fe20000010033 */
[--C-:B------:R-:W-:Y:S02]  /*12f10*/  HADD2.F32 R63, -RZ, R9.reuse.H0_H0 ;  /* 0x20000009ff3f7230 */ /* 0x100fe40000004100 */
[----:B------:R-:W-:Y:S01]  /*12f20*/  HADD2.F32 R64, -RZ, R9.H1_H1 ;  /* 0x30000009ff407230 */ /* 0x000fe20000004100 */
[----:B------:R-:W-:Y:S01]  /*12f30*/  LOP3.LUT R9, R14, 0x64006400, RZ, 0xfc, !PT ;  /* 0x640064000e097812 */ /* 0x000fe200078efcff */
[----:B------:R-:W-:Y:S01]  /*12f40*/  HADD2.F32 R51, -RZ, R21.H1_H1 ;  /* 0x30000015ff337230 */ /* 0x000fe20000004100 */
[----:B------:R-:W-:Y:S01]  /*12f50*/  LOP3.LUT R21, R8, 0x64006400, RZ, 0xfc, !PT ;  /* 0x6400640008157812 */ /* 0x000fe200078efcff */
[C---:B------:R-:W-:Y:S01]  /*12f60*/  FFMA.FTZ R60, R52.reuse, R49, R53 ;  /* 0x00000031343c7223 */ /* 0x040fe20000010035 */
[C---:B------:R-:W-:Y:S01]  /*12f70*/  FFMA.FTZ R68, R52.reuse, R48, R55 ;  /* 0x0000003034447223 */ /* 0x040fe20000010037 */
[----:B------:R-:W-:Y:S01]  /*12f80*/  FFMA.FTZ R67, R52, R47, R54 ;  /* 0x0000002f34437223 */ /* 0x000fe20000010036 */
[----:B------:R-:W-:-:S02]  /*12f90*/  HFMA2 R8, R15, R18.H0_H0, -72, -72 ;  /* 0xd480d4800f087431 */ /* 0x000fc40000040012 */
[----:B------:R-:W-:Y:S01]  /*12fa0*/  HADD2.F32 R52, -RZ, R20.H1_H1 ;  /* 0x30000014ff347230 */ /* 0x000fe20000004100 */
[----:B------:R-:W-:Y:S01]  /*12fb0*/  LOP3.LUT R10, R10, 0xf000f0, RZ, 0xc0, !PT ;  /* 0x00f000f00a0a7812 */ /* 0x000fe200078ec0ff */
[----:B------:R-:W-:Y:S02]  /*12fc0*/  HADD2.F32 R53, -RZ, R22.H1_H1 ;  /* 0x30000016ff357230 */ /* 0x000fe40000004100 */
[----:B------:R-:W-:Y:S02]  /*12fd0*/  HFMA2 R9, R9, R18.H0_H0, -72, -72 ;  /* 0xd480d48009097431 */ /* 0x000fe40000040012 */
[----:B------:R-:W-:Y:S01]  /*12fe0*/  HADD2.F32 R58, -RZ, R23.H1_H1 ;  /* 0x30000017ff3a7230 */ /* 0x000fe20000004100 */
[----:B------:R-:W-:Y:S01]  /*12ff0*/  LOP3.LUT R11, R10, 0x64006400, RZ, 0xfc, !PT ;  /* 0x640064000a0b7812 */ /* 0x000fe200078efcff */
[----:B------:R-:W-:Y:S02]  /*13000*/  HADD2.F32 R57, -RZ, R8.H0_H0 ;  /* 0x20000008ff397230 */ /* 0x000fe40000004100 */
[----:B------:R-:W-:Y:S01]  /*13010*/  FFMA.FTZ R10, R52, R59, R61 ;  /* 0x0000003b340a7223 */ /* 0x000fe2000001003d */
[----:B------:R-:W-:-:S02]  /*13020*/  HADD2.F32 R56, -RZ, R9.H0_H0 ;  /* 0x20000009ff387230 */ /* 0x000fc40000004100 */
[C---:B------:R-:W-:Y:S01]  /*13030*/  FFMA.FTZ R60, R59.reuse, R51, R60 ;  /* 0x000000333b3c7223 */ /* 0x040fe2000001003c */
[C---:B------:R-:W-:Y:S01]  /*13040*/  FFMA.FTZ R68, R59.reuse, R53, R68 ;  /* 0x000000353b447223 */ /* 0x040fe20000010044 */
[----:B------:R-:W-:Y:S01]  /*13050*/  FFMA.FTZ R67, R59, R58, R67 ;  /* 0x0000003a3b437223 */ /* 0x000fe20000010043 */
[----:B------:R-:W-:Y:S02]  /*13060*/  HFMA2 R11, R11, R18.H0_H0, -72, -72 ;  /* 0xd480d4800b0b7431 */ /* 0x000fe40000040012 */
[----:B------:R-:W-:Y:S01]  /*13070*/  FFMA.FTZ R10, R57, R63, R10 ;  /* 0x0000003f390a7223 */ /* 0x000fe2000001000a */
[----:B------:R-:W-:Y:S02]  /*13080*/  HADD2.F32 R59, -RZ, R8.H1_H1 ;  /* 0x30000008ff3b7230 */ /* 0x000fe40000004100 */
[----:B------:R-:W-:-:S04]  /*13090*/  IMAD.WIDE R24, R111, 0x4, R24 ;  /* 0x000000046f187825 */ /* 0x000fc800078e0218 */
[----:B------:R-:W-:Y:S01]  /*130a0*/  FFMA.FTZ R23, R63, R56, R60 ;  /* 0x000000383f177223 */ /* 0x000fe2000001003c */
[----:B------:R-:W0:Y:S01]  /*130b0*/  LDS.64 R14, [UR5+0xa0] ;  /* 0x0000a005ff0e7984 */ /* 0x000e220008000a00 */
[----:B------:R-:W-:Y:S01]  /*130c0*/  FFMA.FTZ R22, R59, R64, R10 ;  /* 0x000000403b167223 */ /* 0x000fe2000001000a */
[----:B------:R-:W-:Y:S02]  /*130d0*/  HADD2.F32 R55, -RZ, R11.H0_H0 ;  /* 0x2000000bff377230 */ /* 0x000fe40000004100 */
[----:B------:R-:W-:Y:S02]  /*130e0*/  HADD2.F32 R60, -RZ, R9.H1_H1 ;  /* 0x30000009ff3c7230 */ /* 0x000fe40000004100 */
[----:B------:R-:W-:Y:S02]  /*130f0*/  HADD2.F32 R61, -RZ, R11.H1_H1 ;  /* 0x3000000bff3d7230 */ /* 0x000fe40000004100 */
[----:B------:R-:W2:Y:S01]  /*13100*/  LDG.E.128.CONSTANT R8, desc[UR8][R24.64] ;  /* 0x0000000818087981 */ /* 0x000ea2000c1e9d00 */
[----:B------:R-:W-:-:S02]  /*13110*/  HFMA2 R21, R21, R18.H0_H0, -72, -72 ;  /* 0xd480d48015157431 */ /* 0x000fc40000040012 */
[----:B------:R-:W-:-:S03]  /*13120*/  FFMA.FTZ R20, R63, R55, R68 ;  /* 0x000000373f147223 */ /* 0x000fc60000010044 */
[--C-:B------:R-:W-:Y:S02]  /*13130*/  HADD2.F32 R54, -RZ, R21.reuse.H0_H0 ;  /* 0x20000015ff367230 */ /* 0x100fe40000004100 */
[----:B------:R-:W-:Y:S01]  /*13140*/  FMUL.FTZ R62, R62, R27 ;  /* 0x0000001b3e3e7220 */ /* 0x000fe20000410000 */
[----:B------:R-:W-:Y:S02]  /*13150*/  FFMA.FTZ R68, R64, R60, R23 ;  /* 0x0000003c40447223 */ /* 0x000fe40000010017 */
[----:B------:R-:W-:Y:S01]  /*13160*/  FFMA.FTZ R70, R63, R54, R67 ;  /* 0x000000363f467223 */ /* 0x000fe20000010043 */
[----:B------:R-:W-:Y:S02]  /*13170*/  HADD2.F32 R63, -RZ, R21.H1_H1 ;  /* 0x30000015ff3f7230 */ /* 0x000fe40000004100 */
[----:B------:R-:W-:Y:S01]  /*13180*/  FMUL.FTZ R66, R66, R17 ;  /* 0x0000001142427220 */ /* 0x000fe20000410000 */
[C---:B------:R-:W-:Y:S02]  /*13190*/  FFMA.FTZ R23, R64.reuse, R61, R20 ;  /* 0x0000003d40177223 */ /* 0x040fe40000010014 */
[----:B------:R-:W1:Y:S01]  /*131a0*/  LDS.64 R20, [UR5+0xa8] ;  /* 0x0000a805ff147984 */ /* 0x000e620008000a00 */
        /* <DEDUP_REMOVED lines=14> */
[----:B------:R-:W-:Y:S02]  /*13290*/  F2FP.F16.F32.PACK_AB R68, RZ, R68 ;  /* 0x00000044ff44723e */ /* 0x000fe400000000ff */
[----:B------:R-:W-:-:S02]  /*132a0*/  F2FP.F16.F32.PACK_AB R70, RZ, R70 ;  /* 0x00000046ff46723e */ /* 0x000fc400000000ff */
[----:B------:R-:W-:Y:S01]  /*132b0*/  PRMT R65, R65, 0x5410, R6 ;  /* 0x0000541041417816 */ /* 0x000fe20000000006 */
[----:B------:R-:W-:Y:S01]  /*132c0*/  HFMA2.MMA R62, R62, 1, 1, R16 ;  /* 0x3c003c003e3e7835 */ /* 0x000fe20000000010 */
[----:B------:R-:W-:Y:S02]  /*132d0*/  PRMT R6, R22, 0x5410, R68 ;  /* 0x0000541016067816 */ /* 0x000fe40000000044 */
[----:B------:R-:W-:Y:S01]  /*132e0*/  PRMT R16, R23, 0x5410, R70 ;  /* 0x0000541017107816 */ /* 0x000fe20000000046 */
[----:B------:R-:W-:Y:S01]  /*132f0*/  HADD2 R37, R65, R37 ;  /* 0x0000002541257230 */ /* 0x000fe20000000000 */
[----:B------:R-:W3:Y:S01]  /*13300*/  LDS.64 R22, [UR5+0x120] ;  /* 0x00012005ff167984 */ /* 0x000ee20008000a00 */
[--C-:B0-----:R-:W-:Y:S01]  /*13310*/  HADD2.F32 R65, -RZ, R14.reuse.H0_H0 ;  /* 0x2000000eff417230 */ /* 0x101fe20000004100 */
[----:B------:R-:W-:Y:S01]  /*13320*/  HFMA2.MMA R35, R6, 1, 1, R35 ;  /* 0x3c003c0006237835 */ /* 0x000fe20000000023 */
[----:B------:R-:W-:Y:S01]  /*13330*/  HADD2.F32 R14, -RZ, R14.H1_H1 ;  /* 0x3000000eff0e7230 */ /* 0x000fe20000004100 */
[----:B------:R-:W-:-:S02]  /*13340*/  HFMA2.MMA R36, R16, 1, 1, R36 ;  /* 0x3c003c0010247835 */ /* 0x000fc40000000024 */
[-C--:B------:R-:W-:Y:S01]  /*13350*/  FFMA.FTZ R6, R4, R65.reuse, RZ ;  /* 0x0000004104067223 */ /* 0x080fe200000100ff */
[--C-:B------:R-:W-:Y:S02]  /*13360*/  HADD2.F32 R16, -RZ, R15.reuse.H0_H0 ;  /* 0x2000000fff107230 */ /* 0x100fe40000004100 */
[----:B------:R-:W-:Y:S02]  /*13370*/  HADD2.F32 R64, -RZ, R15.H1_H1 ;  /* 0x3000000fff407230 */ /* 0x000fe40000004100 */
[----:B------:R-:W-:Y:S01]  /*13380*/  FFMA.FTZ R15, R39, R14, R6 ;  /* 0x0000000e270f7223 */ /* 0x000fe20000010006 */
[-C--:B------:R-:W-:Y:S01]  /*13390*/  FFMA.FTZ R67, R3, R65.reuse, RZ ;  /* 0x0000004103437223 */ /* 0x080fe200000100ff */
[-C--:B------:R-:W-:Y:S01]  /*133a0*/  FFMA.FTZ R69, R2, R65.reuse, RZ ;  /* 0x0000004102457223 */ /* 0x080fe200000100ff */
[----:B------:R-:W-:Y:S01]  /*133b0*/  FFMA.FTZ R70, R0, R65, RZ ;  /* 0x0000004100467223 */ /* 0x000fe200000100ff */
[----:B------:R-:W-:Y:S01]  /*133c0*/  FFMA.FTZ R6, R40, R16, R15 ;  /* 0x0000001028067223 */ /* 0x000fe2000001000f */
[-C--:B------:R-:W-:Y:S01]  /*133d0*/  FFMA.FTZ R66, R30, R14.reuse, R67 ;  /* 0x0000000e1e427223 */ /* 0x080fe20000010043 */
        /* <DEDUP_REMOVED lines=28> */
[----:B------:R-:W-:Y:S02]  /*135a0*/  HADD2.F32 R22, -RZ, R22.H1_H1 ;  /* 0x30000016ff167230 */ /* 0x000fe40000004100 */
[-C--:B------:R-:W-:Y:S01]  /*135b0*/  FFMA.FTZ R6, R63, R64.reuse, R20 ;  /* 0x000000403f067223 */ /* 0x080fe20000010014 */
[-C--:B------:R-:W-:Y:S01]  /*135c0*/  FFMA.FTZ R20, R4, R67.reuse, RZ ;  /* 0x0000004304147223 */ /* 0x080fe200000100ff */
[-C--:B------:R-:W-:Y:S01]  /*135d0*/  FFMA.FTZ R69, R3, R67.reuse, RZ ;  /* 0x0000004303457223 */ /* 0x080fe200000100ff */
[-C--:B------:R-:W-:Y:S01]  /*135e0*/  FFMA.FTZ R71, R2, R67.reuse, RZ ;  /* 0x0000004302477223 */ /* 0x080fe200000100ff */
[----:B------:R-:W-:Y:S01]  /*135f0*/  FFMA.FTZ R72, R0, R67, RZ ;  /* 0x0000004300487223 */ /* 0x000fe200000100ff */
        /* <DEDUP_REMOVED lines=22> */
[-C--:B------:R-:W-:Y:S01]  /*13760*/  FFMA.FTZ R15, R50, R22.reuse, R21 ;  /* 0x00000016320f7223 */ /* 0x080fe20000010015 */
[----:B------:R-:W-:Y:S01]  /*13770*/  FFMA.FTZ R68, R49, R22, R68 ;  /* 0x0000001631447223 */ /* 0x000fe20000010044 */
[----:B------:R-:W0:Y:S02]  /*13780*/  LDS.64 R20, [UR5+0x1a0] ;  /* 0x0001a005ff147984 */ /* 0x000e240008000a00 */
        /* <DEDUP_REMOVED lines=10> */
[----:B------:R-:W-:Y:S01]  /*13830*/  FMUL.FTZ R16, R16, R27 ;  /* 0x0000001b10107220 */ /* 0x000fe20000410000 */
[----:B------:R-:W-:Y:S01]  /*13840*/  FMUL.FTZ R66, R66, R17 ;  /* 0x0000001142427220 */ /* 0x000fe20000410000 */
[-C--:B------:R-:W-:Y:S01]  /*13850*/  FFMA.FTZ R23, R61, R64.reuse, R70 ;  /* 0x000000403d177223 */ /* 0x080fe20000010046 */
[----:B------:R-:W-:Y:S01]  /*13860*/  FFMA.FTZ R64, R63, R64, R14 ;  /* 0x000000403f407223 */ /* 0x000fe2000001000e */
[----:B------:R-:W-:Y:S01]  /*13870*/  FMUL.FTZ R22, R22, R27 ;  /* 0x0000001b16167220 */ /* 0x000fe20000410000 */
[----:B------:R-:W-:Y:S01]  /*13880*/  FMUL.FTZ R68, R68, R17 ;  /* 0x0000001144447220 */ /* 0x000fe20000410000 */
[----:B------:R-:W1:Y:S01]  /*13890*/  LDS.64 R14, [UR5+0x1a8] ;  /* 0x0001a805ff0e7984 */ /* 0x000e620008000a00 */
[----:B------:R-:W-:Y:S01]  /*138a0*/  F2FP.F16.F32.PACK_AB R16, RZ, R16 ;  /* 0x00000010ff10723e */ /* 0x000fe200000000ff */
[----:B------:R-:W-:Y:S01]  /*138b0*/  FMUL.FTZ R23, R23, R26 ;  /* 0x0000001a17177220 */ /* 0x000fe20000410000 */
[----:B------:R-:W-:Y:S01]  /*138c0*/  F2FP.F16.F32.PACK_AB R66, RZ, R66 ;  /* 0x00000042ff42723e */ /* 0x000fe200000000ff */
[----:B------:R-:W-:Y:S01]  /*138d0*/  FMUL.FTZ R64, R64, R19 ;  /* 0x0000001340407220 */ /* 0x000fe20000410000 */
[----:B------:R-:W-:-:S02]  /*138e0*/  F2FP.F16.F32.PACK_AB R22, RZ, R22 ;  /* 0x00000016ff16723e */ /* 0x000fc400000000ff */
[----:B------:R-:W-:Y:S01]  /*138f0*/  F2FP.F16.F32.PACK_AB R68, RZ, R68 ;  /* 0x00000044ff44723e */ /* 0x000fe200000000ff */
[----:B------:R-:W-:Y:S01]  /*13900*/  FMUL.FTZ R65, R65, R26 ;  /* 0x0000001a41417220 */ /* 0x000fe20000410000 */
[----:B------:R-:W-:Y:S01]  /*13910*/  PRMT R16, R16, 0x5410, R66 ;  /* 0x0000541010107816 */ /* 0x000fe20000000042 */
[----:B------:R-:W-:Y:S01]  /*13920*/  FMUL.FTZ R6, R6, R19 ;  /* 0x0000001306067220 */ /* 0x000fe20000410000 */
[----:B------:R-:W-:Y:S02]  /*13930*/  PRMT R22, R22, 0x5410, R68 ;  /* 0x0000541016167816 */ /* 0x000fe40000000044 */
[----:B------:R-:W-:Y:S02]  /*13940*/  F2FP.F16.F32.PACK_AB R23, RZ, R23 ;  /* 0x00000017ff17723e */ /* 0x000fe400000000ff */
[----:B------:R-:W-:Y:S01]  /*13950*/  F2FP.F16.F32.PACK_AB R64, RZ, R64 ;  /* 0x00000040ff40723e */ /* 0x000fe200000000ff */
[----:B------:R-:W-:Y:S01]  /*13960*/  HFMA2.MMA R33, R16, 1, 1, R33 ;  /* 0x3c003c0010217835 */ /* 0x000fe20000000021 */
[----:B------:R-:W-:Y:S01]  /*13970*/  F2FP.F16.F32.PACK_AB R65, RZ, R65 ;  /* 0x00000041ff41723e */ /* 0x000fe200000000ff */
[----:B------:R-:W-:Y:S01]  /*13980*/  HFMA2.MMA R32, R22, 1, 1, R32 ;  /* 0x3c003c0016207835 */ /* 0x000fe20000000020 */
[----:B------:R-:W-:-:S02]  /*13990*/  F2FP.F16.F32.PACK_AB R6, RZ, R6 ;  /* 0x00000006ff06723e */ /* 0x000fc400000000ff */
[----:B------:R-:W-:Y:S02]  /*139a0*/  PRMT R16, R23, 0x5410, R64 ;  /* 0x0000541017107816 */ /* 0x000fe40000000040 */
[----:B------:R-:W3:Y:S01]  /*139b0*/  LDS.64 R22, [UR5+0x220] ;  /* 0x00022005ff167984 */ /* 0x000ee20008000a00 */
[----:B------:R-:W-:-:S05]  /*139c0*/  PRMT R65, R65, 0x5410, R6 ;  /* 0x0000541041417816 */ /* 0x000fca0000000006 */
[----:B------:R-:W-:Y:S02]  /*139d0*/  HADD2 R34, R65, R34 ;  /* 0x0000002241227230 */ /* 0x000fe40000000000 */
[--C-:B0-----:R-:W-:Y:S02]  /*139e0*/  HADD2.F32 R65, -RZ, R20.reuse.H0_H0 ;  /* 0x20000014ff417230 */ /* 0x101fe40000004100 */
        /* <DEDUP_REMOVED lines=40> */
[----:B------:R-:W-:Y:S02]  /*13c70*/  HADD2.F32 R22, -RZ, R22.H1_H1 ;  /* 0x30000016ff167230 */ /* 0x000fe40000004100 */
[-C--:B------:R-:W-:Y:S01]  /*13c80*/  FFMA.FTZ R66, R60, R70.reuse, R65 ;  /* 0x000000463c427223 */ /* 0x080fe20000010041 */
[-C--:B------:R-:W-:Y:S01]  /*13c90*/  FFMA.FTZ R65, R61, R70.reuse, R64 ;  /* 0x000000463d417223 */ /* 0x080fe20000010040 */
[-C--:B------:R-:W-:Y:S01]  /*13ca0*/  FFMA.FTZ R20, R4, R21.reuse, RZ ;  /* 0x0000001504147223 */ /* 0x080fe200000100ff */
[-C--:B------:R-:W-:Y:S01]  /*13cb0*/  FFMA.FTZ R67, R3, R21.reuse, RZ ;  /* 0x0000001503437223 */ /* 0x080fe200000100ff */
[----:B------:R-:W-:Y:S01]  /*13cc0*/  FFMA.FTZ R64, R63, R70, R72 ;  /* 0x000000463f407223 */ /* 0x000fe20000010048 */
[-C--:B------:R-:W-:Y:S01]  /*13cd0*/  FFMA.FTZ R69, R2, R21.reuse, RZ ;  /* 0x0000001502457223 */ /* 0x080fe200000100ff */
[----:B------:R-:W-:Y:S01]  /*13ce0*/  FFMA.FTZ R72, R0, R21, RZ ;  /* 0x0000001500487223 */ /* 0x000fe200000100ff */
[----:B------:R-:W-:Y:S01]  /*13cf0*/  FFMA.FTZ R21, R39, R22, R20 ;  /* 0x0000001627157223 */ /* 0x000fe20000010014 */
[----:B------:R-:W-:-:S02]  /*13d00*/  HADD2.F32 R70, -RZ, R23.H0_H0 ;  /* 0x20000017ff467230 */ /* 0x000fc40000004100 */
[-C--:B------:R-:W-:Y:S01]  /*13d10*/  FFMA.FTZ R20, R30, R22.reuse, R67 ;  /* 0x000000161e147223 */ /* 0x080fe20000010043 */
[-C--:B------:R-:W-:Y:S01]  /*13d20*/  FFMA.FTZ R74, R38, R22.reuse, R69 ;  /* 0x00000016264a7223 */ /* 0x080fe20000010045 */
[----:B------:R-:W-:Y:S01]  /*13d30*/  FFMA.FTZ R67, R31, R22, R72 ;  /* 0x000000161f437223 */ /* 0x000fe20000010048 */
[-C--:B------:R-:W-:Y:S01]  /*13d40*/  FFMA.FTZ R22, R40, R70.reuse, R21 ;  /* 0x0000004628167223 */ /* 0x080fe20000010015 */
[-C--:B------:R-:W-:Y:S02]  /*13d50*/  FFMA.FTZ R72, R5, R70.reuse, R20 ;  /* 0x0000004605487223 */ /* 0x080fe40000010014 */
[----:B------:R-:W3:Y:S01]  /*13d60*/  LDS.64 R20, [UR5+0x2a8] ;  /* 0x0002a805ff147984 */ /* 0x000ee20008000a00 */
[----:B------:R-:W-:Y:S02]  /*13d70*/  HADD2.F32 R23, -RZ, R23.H1_H1 ;  /* 0x30000017ff177230 */ /* 0x000fe40000004100 */
        /* <DEDUP_REMOVED lines=67> */
[----:B------:R-:W-:Y:S01]  /*141b0*/  FMUL.FTZ R70, R70, R27 ;  /* 0x0000001b46467220 */ /* 0x000fe20000410000 */
[----:B------:R-:W-:Y:S01]  /*141c0*/  FMUL.FTZ R22, R22, R17 ;  /* 0x0000001116167220 */ /* 0x000fe20000410000 */
[-C--:B------:R-:W-:Y:S01]  /*141d0*/  FMUL.FTZ R7, R7, R26.reuse ;  /* 0x0000001a07077220 */ /* 0x080fe20000410000 */
[-C--:B------:R-:W-:Y:S01]  /*141e0*/  FMUL.FTZ R6, R6, R19.reuse ;  /* 0x0000001306067220 */ /* 0x080fe20000410000 */
[----:B------:R-:W-:Y:S01]  /*141f0*/  FMUL.FTZ R65, R65, R26 ;  /* 0x0000001a41417220 */ /* 0x000fe20000410000 */
[----:B------:R-:W-:Y:S01]  /*14200*/  FMUL.FTZ R64, R64, R19 ;  /* 0x0000001340407220 */ /* 0x000fe20000410000 */
[----:B------:R-:W-:Y:S02]  /*14210*/  F2FP.F16.F32.PACK_AB R70, RZ, R70 ;  /* 0x00000046ff46723e */ /* 0x000fe400000000ff */
[----:B------:R-:W-:Y:S02]  /*14220*/  F2FP.F16.F32.PACK_AB R22, RZ, R22 ;  /* 0x00000016ff16723e */ /* 0x000fe400000000ff */
[----:B------:R-:W-:-:S02]  /*14230*/  F2FP.F16.F32.PACK_AB R7, RZ, R7 ;  /* 0x00000007ff07723e */ /* 0x000fc400000000ff */
[----:B------:R-:W-:Y:S02]  /*14240*/  F2FP.F16.F32.PACK_AB R6, RZ, R6 ;  /* 0x00000006ff06723e */ /* 0x000fe400000000ff */
[----:B------:R-:W-:Y:S02]  /*14250*/  F2FP.F16.F32.PACK_AB R65, RZ, R65 ;  /* 0x00000041ff41723e */ /* 0x000fe400000000ff */
[----:B------:R-:W-:Y:S01]  /*14260*/  F2FP.F16.F32.PACK_AB R64, RZ, R64 ;  /* 0x00000040ff40723e */ /* 0x000fe200000000ff */
[----:B------:R-:W-:Y:S01]  /*14270*/  FMUL.FTZ R68, R68, R27 ;  /* 0x0000001b44447220 */ /* 0x000fe20000410000 */
[----:B------:R-:W-:Y:S01]  /*14280*/  PRMT R70, R70, 0x5410, R22 ;  /* 0x0000541046467816 */ /* 0x000fe20000000016 */
[----:B------:R-:W-:Y:S01]  /*14290*/  FMUL.FTZ R66, R66, R17 ;  /* 0x0000001142427220 */ /* 0x000fe20000410000 */
[----:B------:R-:W-:Y:S02]  /*142a0*/  PRMT R7, R7, 0x5410, R6 ;  /* 0x0000541007077816 */ /* 0x000fe40000000006 */
[----:B--2---:R-:W-:-:S02]  /*142b0*/  LOP3.LUT R0, R8, 0xf000f, RZ, 0xc0, !PT ;  /* 0x000f000f08007812 */ /* 0x004fc400078ec0ff */
[----:B------:R-:W-:Y:S02]  /*142c0*/  LOP3.LUT R6, R9, 0xf000f, RZ, 0xc0, !PT ;  /* 0x000f000f09067812 */ /* 0x000fe400078ec0ff */
[----:B------:R-:W-:Y:S01]  /*142d0*/  PRMT R65, R65, 0x5410, R64 ;  /* 0x0000541041417816 */ /* 0x000fe20000000040 */
[----:B------:R-:W-:Y:S01]  /*142e0*/  HADD2 R30, R7, R29 ;  /* 0x0000001d071e7230 */ /* 0x000fe20000000000 */
[----:B------:R-:W-:Y:S01]  /*142f0*/  LOP3.LUT R0, R0, 0x64006400, RZ, 0xfc, !PT ;  /* 0x6400640000007812 */ /* 0x000fe200078efcff */
[----:B------:R-:W-:Y:S01]  /*14300*/  HFMA2.MMA R31, R70, 1, 1, R13 ;  /* 0x3c003c00461f7835 */ /* 0x000fe2000000000d */
[----:B------:R-:W-:Y:S01]  /*14310*/  LOP3.LUT R6, R6, 0x64006400, RZ, 0xfc, !PT ;  /* 0x6400640006067812 */ /* 0x000fe200078efcff */
[----:B------:R-:W-:Y:S01]  /*14320*/  HADD2 R38, R65, R28 ;  /* 0x0000001c41267230 */ /* 0x000fe20000000000 */
[----:B------:R-:W-:Y:S02]  /*14330*/  F2FP.F16.F32.PACK_AB R68, RZ, R68 ;  /* 0x00000044ff44723e */ /* 0x000fe400000000ff */
[----:B------:R-:W-:-:S02]  /*14340*/  F2FP.F16.F32.PACK_AB R66, RZ, R66 ;  /* 0x00000042ff42723e */ /* 0x000fc400000000ff */
[----:B------:R-:W-:Y:S02]  /*14350*/  LOP3.LUT R7, R10, 0xf000f, RZ, 0xc0, !PT ;  /* 0x000f000f0a077812 */ /* 0x000fe400078ec0ff */
[----:B------:R-:W-:Y:S01]  /*14360*/  LOP3.LUT R4, R8, 0xf000f0, RZ, 0xc0, !PT ;  /* 0x00f000f008047812 */ /* 0x000fe200078ec0ff */
[--C-:B0-----:R-:W-:Y:S01]  /*14370*/  HADD2.F32 R5, -RZ, R2.reuse.H0_H0 ;  /* 0x20000002ff057230 */ /* 0x101fe20000004100 */
[----:B------:R-:W-:Y:S01]  /*14380*/  SHF.R.U32.HI R13, RZ, 0x8, R8 ;  /* 0x00000008ff0d7819 */ /* 0x000fe20000011608 */
[----:B------:R-:W-:Y:S01]  /*14390*/  HADD2.F32 R28, -RZ, R2.H1_H1 ;  /* 0x30000002ff1c7230 */ /* 0x000fe20000004100 */
[----:B------:R-:W-:Y:S01]  /*143a0*/  LOP3.LUT R8, R11, 0xf000f, RZ, 0xc0, !PT ;  /* 0x000f000f0b087812 */ /* 0x000fe200078ec0ff */
[----:B------:R-:W-:Y:S01]  /*143b0*/  HADD2 R2, R0, -1032, -1032 ;  /* 0xe408e40800027430 */ /* 0x000fe20000000000 */
[----:B------:R-:W-:Y:S01]  /*143c0*/  PRMT R68, R68, 0x5410, R66 ;  /* 0x0000541044447816 */ /* 0x000fe20000000042 */
[----:B------:R-:W-:Y:S01]  /*143d0*/  HADD2 R6, R6, -1032, -1032 ;  /* 0xe408e40806067430 */ /* 0x000fe20000000000 */
[----:B------:R-:W-:Y:S01]  /*143e0*/  LOP3.LUT R7, R7, 0x64006400, RZ, 0xfc, !PT ;  /* 0x6400640007077812 */ /* 0x000fe200078efcff */
[----:B------:R-:W-:-:S02]  /*143f0*/  HADD2.F32 R51, -RZ, R3.H0_H0 ;  /* 0x20000003ff337230 */ /* 0x000fc40000004100 */
[----:B------:R-:W-:Y:S01]  /*14400*/  HADD2.F32 R50, -RZ, R3.H1_H1 ;  /* 0x30000003ff327230 */ /* 0x000fe20000004100 */
[----:B------:R-:W-:Y:S01]  /*14410*/  LOP3.LUT R3, R8, 0x64006400, RZ, 0xfc, !PT ;  /* 0x6400640008037812 */ /* 0x000fe200078efcff */
[--C-:B------:R-:W-:Y:S02]  /*14420*/  HADD2.F32 R0, -RZ, R2.reuse.H0_H0 ;  /* 0x20000002ff007230 */ /* 0x100fe40000004100 */
[----:B------:R-:W-:Y:S02]  /*14430*/  HADD2 R7, R7, -1032, -1032 ;  /* 0xe408e40807077430 */ /* 0x000fe40000000000 */
[----:B------:R-:W-:Y:S01]  /*14440*/  HADD2.F32 R39, -RZ, R2.H1_H1 ;  /* 0x30000002ff277230 */ /* 0x000fe20000004100 */
[----:B------:R-:W-:Y:S01]  /*14450*/  HFMA2.MMA R15, R68, 1, 1, R12 ;  /* 0x3c003c00440f7835 */ /* 0x000fe2000000000c */
[--C-:B------:R-:W-:Y:S01]  /*14460*/  HADD2.F32 R2, -RZ, R6.reuse.H0_H0 ;  /* 0x20000006ff027230 */ /* 0x100fe20000004100 */
[----:B------:R-:W-:Y:S01]  /*14470*/  LOP3.LUT R14, R9, 0xf000f0, RZ, 0xc0, !PT ;  /* 0x00f000f0090e7812 */ /* 0x000fe200078ec0ff */
[----:B------:R-:W-:Y:S01]  /*14480*/  HADD2 R21, R3, -1032, -1032 ;  /* 0xe408e40803157430 */ /* 0x000fe20000000000 */
[----:B------:R-:W-:Y:S01]  /*14490*/  SHF.R.U32.HI R12, RZ, 0x8, R9 ;  /* 0x00000008ff0c7819 */ /* 0x000fe20000011609 */
[----:B------:R-:W-:Y:S01]  /*144a0*/  HADD2.F32 R40, -RZ, R6.H1_H1 ;  /* 0x30000006ff287230 */ /* 0x000fe20000004100 */
[----:B------:R-:W0:Y:S01]  /*144b0*/  LDS.64 R8, [UR5+0x38] ;  /* 0x00003805ff087984 */ /* 0x000e220008000a00 */
[----:B------:R-:W-:Y:S01]  /*144c0*/  LOP3.LUT R20, R10, 0xf000f0, RZ, 0xc0, !PT ;  /* 0x00f000f00a147812 */ /* 0x000fe200078ec0ff */
[----:B------:R-:W-:-:S02]  /*144d0*/  HADD2.F32 R3, -RZ, R7.H0_H0 ;  /* 0x20000007ff037230 */ /* 0x000fc40000004100 */
[----:B------:R-:W-:Y:S01]  /*144e0*/  FFMA.FTZ R29, R5, R2, RZ ;  /* 0x00000002051d7223 */ /* 0x000fe200000100ff */
[----:B------:R-:W-:Y:S01]  /*144f0*/  HADD2.F32 R41, -RZ, R7.H1_H1 ;  /* 0x30000007ff297230 */ /* 0x000fe20000004100 */
[----:B------:R-:W-:Y:S01]  /*14500*/  LOP3.LUT R22, R11, 0xf000f0, RZ, 0xc0, !PT ;  /* 0x00f000f00b167812 */ /* 0x000fe200078ec0ff */
[--C-:B------:R-:W-:Y:S01]  /*14510*/  HADD2.F32 R42, -RZ, R21.reuse.H1_H1 ;  /* 0x30000015ff2a7230 */ /* 0x100fe20000004100 */
[----:B------:R-:W-:Y:S01]  /*14520*/  LOP3.LUT R7, R4, 0x64006400, RZ, 0xfc, !PT ;  /* 0x6400640004077812 */ /* 0x000fe200078efcff */
[----:B------:R-:W-:Y:S01]  /*14530*/  HADD2.F32 R4, -RZ, R21.H0_H0 ;  /* 0x20000015ff047230 */ /* 0x000fe20000004100 */
[----:B------:R-:W-:Y:S01]  /*14540*/  LOP3.LUT R21, R14, 0x64006400, RZ, 0xfc, !PT ;  /* 0x640064000e157812 */ /* 0x000fe200078efcff */
[----:B------:R-:W-:Y:S01]  /*14550*/  FFMA.FTZ R14, R28, R40, R29 ;  /* 0x000000281c0e7223 */ /* 0x000fe2000001001d */
[----:B------:R-:W-:Y:S02]  /*14560*/  LOP3.LUT R23, R20, 0x64006400, RZ, 0xfc, !PT ;  /* 0x6400640014177812 */ /* 0x000fe400078efcff */
[----:B------:R-:W-:Y:S01]  /*14570*/  LOP3.LUT R29, R22, 0x64006400, RZ, 0xfc, !PT ;  /* 0x64006400161d7812 */ /* 0x000fe200078efcff */
[----:B------:R-:W-:-:S02]  /*14580*/  HFMA2 R21, R21, R18.H0_H0, -72, -72 ;  /* 0xd480d48015157431 */ /* 0x000fc40000040012 */
[-C--:B------:R-:W-:Y:S02]  /*14590*/  HFMA2 R23, R23, R18.reuse.H0_H0, -72, -72 ;  /* 0xd480d48017177431 */ /* 0x080fe40000040012 */
[----:B------:R-:W-:Y:S01]  /*145a0*/  FFMA.FTZ R6, R0, R5, RZ ;  /* 0x0000000500067223 */ /* 0x000fe200000100ff */
[-C--:B------:R-:W-:Y:S02]  /*145b0*/  HFMA2 R29, R29, R18.reuse.H0_H0, -72, -72 ;  /* 0xd480d4801d1d7431 */ /* 0x080fe40000040012 */
[C---:B------:R-:W-:Y:S01]  /*145c0*/  FFMA.FTZ R20, R5.reuse, R3, RZ ;  /* 0x0000000305147223 */ /* 0x040fe200000100ff */
[----:B------:R-:W-:Y:S02]  /*145d0*/  HFMA2 R7, R7, R18.H0_H0, -72, -72 ;  /* 0xd480d48007077431 */ /* 0x000fe40000040012 */
[----:B------:R-:W-:Y:S01]  /*145e0*/  FFMA.FTZ R5, R5, R4, RZ ;  /* 0x0000000405057223 */ /* 0x000fe200000100ff */
[----:B------:R-:W-:Y:S02]  /*145f0*/  HADD2.F32 R44, -RZ, R21.H0_H0 ;  /* 0x20000015ff2c7230 */ /* 0x000fe40000004100 */
[----:B------:R-:W-:Y:S01]  /*14600*/  FFMA.FTZ R53, R28, R41, R20 ;  /* 0x000000291c357223 */ /* 0x000fe20000010014 */
[----:B------:R-:W-:-:S02]  /*14610*/  HADD2.F32 R46, -RZ, R23.H0_H0 ;  /* 0x20000017ff2e7230 */ /* 0x000fc40000004100 */
[----:B------:R-:W-:Y:S01]  /*14620*/  FFMA.FTZ R55, R28, R42, R5 ;  /* 0x0000002a1c377223 */ /* 0x000fe20000010005 */
[----:B------:R-:W-:Y:S02]  /*14630*/  HADD2.F32 R48, -RZ, R29.H0_H0 ;  /* 0x2000001dff307230 */ /* 0x000fe40000004100 */
[----:B------:R-:W-:Y:S01]  /*14640*/  FMUL.FTZ R61, R61, R26 ;  /* 0x0000001a3d3d7220 */ /* 0x000fe20000410000 */
[----:B------:R-:W-:Y:S01]  /*14650*/  FMUL.FTZ R54, R54, R19 ;  /* 0x0000001336367220 */ /* 0x000fe20000410000 */
[--C-:B------:R-:W-:Y:S02]  /*14660*/  HADD2.F32 R5, -RZ, R7.reuse.H0_H0 ;  /* 0x20000007ff057230 */ /* 0x100fe40000004100 */
[----:B------:R-:W-:Y:S01]  /*14670*/  FFMA.FTZ R6, R39, R28, R6 ;  /* 0x0000001c27067223 */ /* 0x000fe20000010006 */
[----:B------:R-:W-:Y:S02]  /*14680*/  HADD2.F32 R43, -RZ, R7.H1_H1 ;  /* 0x30000007ff2b7230 */ /* 0x000fe40000004100 */
[----:B------:R-:W-:Y:S01]  /*14690*/  FFMA.FTZ R7, R51, R44, R14 ;  /* 0x0000002c33077223 */ /* 0x000fe2000001000e */
[----:B------:R-:W-:-:S02]  /*146a0*/  HADD2.F32 R47, -RZ, R23.H1_H1 ;  /* 0x30000017ff2f7230 */ /* 0x000fc40000004100 */
[C---:B------:R-:W-:Y:S01]  /*146b0*/  FFMA.FTZ R14, R51.reuse, R46, R53 ;  /* 0x0000002e330e7223 */ /* 0x040fe20000010035 */
[----:B------:R-:W-:Y:S02]  /*146c0*/  HADD2.F32 R49, -RZ, R29.H1_H1 ;  /* 0x3000001dff317230 */ /* 0x000fe40000004100 */
[----:B------:R-:W-:Y:S01]  /*146d0*/  FFMA.FTZ R20, R51, R48, R55 ;  /* 0x0000003033147223 */ /* 0x000fe20000010037 */
[----:B------:R-:W-:Y:S01]  /*146e0*/  SHF.R.U32.HI R10, RZ, 0x8, R10 ;  /* 0x00000008ff0a7819 */ /* 0x000fe2000001160a */
[----:B------:R-:W-:Y:S01]  /*146f0*/  HADD2.F32 R45, -RZ, R21.H1_H1 ;  /* 0x30000015ff2d7230 */ /* 0x000fe20000004100 */
[----:B------:R-:W-:Y:S01]  /*14700*/  SHF.R.U32.HI R11, RZ, 0x8, R11 ;  /* 0x00000008ff0b7819 */ /* 0x000fe2000001160b */
[----:B------:R-:W-:Y:S01]  /*14710*/  FFMA.FTZ R6, R5, R51, R6 ;  /* 0x0000003305067223 */ /* 0x000fe20000010006 */
[----:B------:R-:W-:Y:S01]  /*14720*/  F2FP.F16.F32.PACK_AB R61, RZ, R61 ;  /* 0x0000003dff3d723e */ /* 0x000fe200000000ff */
[----:B------:R-:W-:Y:S01]  /*14730*/  FMUL.FTZ R52, R52, R27 ;  /* 0x0000001b34347220 */ /* 0x000fe20000410000 */
[----:B------:R-:W-:Y:S01]  /*14740*/  F2FP.F16.F32.PACK_AB R54, RZ, R54 ;  /* 0x00000036ff36723e */ /* 0x000fe200000000ff */
[----:B------:R-:W-:Y:S01]  /*14750*/  FMUL.FTZ R60, R60, R17 ;  /* 0x000000113c3c7220 */ /* 0x000fe20000410000 */
[C---:B------:R-:W-:Y:S01]  /*14760*/  FFMA.FTZ R56, R50.reuse, R47, R14 ;  /* 0x0000002f32387223 */ /* 0x040fe2000001000e */
[----:B------:R-:W-:Y:S01]  /*14770*/  FFMA.FTZ R55, R50, R49, R20 ;  /* 0x0000003132377223 */ /* 0x000fe20000010014 */
[----:B------:R-:W-:-:S02]  /*14780*/  LOP3.LUT R14, R13, 0xf000f, RZ, 0xc0, !PT ;  /* 0x000f000f0d0e7812 */ /* 0x000fc400078ec0ff */
[----:B------:R-:W-:Y:S02]  /*14790*/  LOP3.LUT R20, R12, 0xf000f, RZ, 0xc0, !PT ;  /* 0x000f000f0c147812 */ /* 0x000fe400078ec0ff */
[----:B------:R-:W-:Y:S02]  /*147a0*/  LOP3.LUT R21, R10, 0xf000f, RZ, 0xc0, !PT ;  /* 0x000f000f0a157812 */ /* 0x000fe400078ec0ff */
[----:B------:R-:W-:Y:S01]  /*147b0*/  LOP3.LUT R22, R11, 0xf000f, RZ, 0xc0, !PT ;  /* 0x000f000f0b167812 */ /* 0x000fe200078ec0ff */
[----:B------:R-:W-:Y:S01]  /*147c0*/  FFMA.FTZ R28, R43, R50, R6 ;  /* 0x000000322b1c7223 */ /* 0x000fe20000010006 */
[----:B------:R-:W-:Y:S01]  /*147d0*/  PRMT R61, R61, 0x5410, R54 ;  /* 0x000054103d3d7816 */ /* 0x000fe20000000036 */
[----:B------:R-:W-:Y:S01]  /*147e0*/  FFMA.FTZ R54, R50, R45, R7 ;  /* 0x0000002d32367223 */ /* 0x000fe20000010007 */
[----:B------:R-:W-:Y:S01]  /*147f0*/  F2FP.F16.F32.PACK_AB R52, RZ, R52 ;  /* 0x00000034ff34723e */ /* 0x000fe200000000ff */
[----:B------:R-:W1:Y:S01]  /*14800*/  LDS.64 R6, [UR5+0xb0] ;  /* 0x0000b005ff067984 */ /* 0x000e620008000a00 */
[----:B------:R-:W-:-:S02]  /*14810*/  F2FP.F16.F32.PACK_AB R60, RZ, R60 ;  /* 0x0000003cff3c723e */ /* 0x000fc400000000ff */
[----:B------:R-:W-:Y:S02]  /*14820*/  LOP3.LUT R14, R14, 0x64006400, RZ, 0xfc, !PT ;  /* 0x640064000e0e7812 */ /* 0x000fe400078efcff */
[----:B------:R-:W-:Y:S02]  /*14830*/  LOP3.LUT R20, R20, 0x64006400, RZ, 0xfc, !PT ;  /* 0x6400640014147812 */ /* 0x000fe400078efcff */
[----:B------:R-:W-:Y:S02]  /*14840*/  LOP3.LUT R21, R21, 0x64006400, RZ, 0xfc, !PT ;  /* 0x6400640015157812 */ /* 0x000fe400078efcff */
[----:B------:R-:W-:Y:S01]  /*14850*/  LOP3.LUT R22, R22, 0x64006400, RZ, 0xfc, !PT ;  /* 0x6400640016167812 */ /* 0x000fe200078efcff */
[----:B------:R-:W-:Y:S01]  /*14860*/  HADD2 R14, R14, -1032, -1032 ;  /* 0xe408e4080e0e7430 */ /* 0x000fe20000000000 */
[----:B------:R-:W-:Y:S01]  /*14870*/  PRMT R52, R52, 0x5410, R60 ;  /* 0x0000541034347816 */ /* 0x000fe2000000003c */
[----:B------:R-:W-:Y:S02]  /*14880*/  HADD2 R20, R20, -1032, -1032 ;  /* 0xe408e40814147430 */ /* 0x000fe40000000000 */
[----:B------:R-:W-:-:S02]  /*14890*/  HADD2 R21, R21, -1032, -1032 ;  /* 0xe408e40815157430 */ /* 0x000fc40000000000 */
[----:B------:R-:W-:Y:S01]  /*148a0*/  HADD2 R22, R22, -1032, -1032 ;  /* 0xe408e40816167430 */ /* 0x000fe20000000000 */
[----:B------:R-:W-:Y:S01]  /*148b0*/  HFMA2.MMA R62, R52, 1, 1, R62 ;  /* 0x3c003c00343e7835 */ /* 0x000fe2000000003e */
[----:B0-----:R-:W-:Y:S02]  /*148c0*/  HADD2.F32 R23, -RZ, R8.H0_H0 ;  /* 0x20000008ff177230 */ /* 0x001fe40000004100 */
[----:B------:R-:W-:Y:S02]  /*148d0*/  HADD2.F32 R53, -RZ, R14.H0_H0 ;  /* 0x2000000eff357230 */ /* 0x000fe40000004100 */
[----:B------:R-:W-:Y:S01]  /*148e0*/  HADD2.F32 R29, -RZ, R8.H1_H1 ;  /* 0x30000008ff1d7230 */ /* 0x000fe20000004100 */
[----:B------:R-:W-:Y:S01]  /*148f0*/  LOP3.LUT R8, R11, 0xf000f0, RZ, 0xc0, !PT ;  /* 0x00f000f00b087812 */ /* 0x000fe200078ec0ff */
[----:B------:R-:W-:Y:S02]  /*14900*/  HADD2.F32 R52, -RZ, R20.H0_H0 ;  /* 0x20000014ff347230 */ /* 0x000fe40000004100 */
[----:B------:R-:W-:-:S02]  /*14910*/  HADD2.F32 R51, -RZ, R21.H0_H0 ;  /* 0x20000015ff337230 */ /* 0x000fc40000004100 */
[----:B------:R-:W-:Y:S02]  /*14920*/  HADD2.F32 R50, -RZ, R22.H0_H0 ;  /* 0x20000016ff327230 */ /* 0x000fe40000004100 */
[----:B------:R-:W-:Y:S02]  /*14930*/  HADD2 R37, R61, R37 ;  /* 0x000000253d257230 */ /* 0x000fe40000000000 */
[----:B------:R-:W-:Y:S01]  /*14940*/  FFMA.FTZ R61, R53, R23, R28 ;  /* 0x00000017353d7223 */ /* 0x000fe2000001001c */
[C---:B------:R-:W-:Y:S01]  /*14950*/  FFMA.FTZ R28, R23.reuse, R52, R54 ;  /* 0x00000034171c7223 */ /* 0x040fe20000010036 */
[C---:B------:R-:W-:Y:S01]  /*14960*/  FFMA.FTZ R65, R23.reuse, R51, R56 ;  /* 0x0000003317417223 */ /* 0x040fe20000010038 */
[----:B------:R-:W-:Y:S01]  /*14970*/  FFMA.FTZ R67, R23, R50, R55 ;  /* 0x0000003217437223 */ /* 0x000fe20000010037 */
[--C-:B------:R-:W-:Y:S01]  /*14980*/  HADD2.F32 R63, -RZ, R9.reuse.H0_H0 ;  /* 0x20000009ff3f7230 */ /* 0x100fe20000004100 */
[----:B------:R-:W-:Y:S01]  /*14990*/  LOP3.LUT R23, R8, 0x64006400, RZ, 0xfc, !PT ;  /* 0x6400640008177812 */ /* 0x000fe200078efcff */
[----:B------:R-:W-:Y:S01]  /*149a0*/  HADD2.F32 R66, -RZ, R9.H1_H1 ;  /* 0x30000009ff427230 */ /* 0x000fe20000004100 */
[----:B------:R-:W-:Y:S01]  /*149b0*/  LOP3.LUT R13, R13, 0xf000f0, RZ, 0xc0, !PT ;  /* 0x00f000f00d0d7812 */ /* 0x000fe200078ec0ff */
[----:B------:R-:W0:Y:S01]  /*149c0*/  LDS.64 R8, [UR5+0xb8] ;  /* 0x0000b805ff087984 */ /* 0x000e220008000a00 */
[----:B------:R-:W-:-:S02]  /*149d0*/  LOP3.LUT R12, R12, 0xf000f0, RZ, 0xc0, !PT ;  /* 0x00f000f00c0c7812 */ /* 0x000fc400078ec0ff */
[----:B------:R-:W-:Y:S01]  /*149e0*/  LOP3.LUT R10, R10, 0xf000f0, RZ, 0xc0, !PT ;  /* 0x00f000f00a0a7812 */ /* 0x000fe200078ec0ff */
[----:B------:R-:W-:Y:S01]  /*149f0*/  HADD2.F32 R56, -RZ, R21.H1_H1 ;  /* 0x30000015ff387230 */ /* 0x000fe20000004100 */
[----:B------:R-:W-:Y:S02]  /*14a00*/  LOP3.LUT R13, R13, 0x64006400, RZ, 0xfc, !PT ;  /* 0x640064000d0d7812 */ /* 0x000fe400078efcff */
[----:B------:R-:W-:Y:S02]  /*14a10*/  LOP3.LUT R11, R12, 0x64006400, RZ, 0xfc, !PT ;  /* 0x640064000c0b7812 */ /* 0x000fe400078efcff */
[----:B------:R-:W-:Y:S01]  /*14a20*/  LOP3.LUT R21, R10, 0x64006400, RZ, 0xfc, !PT ;  /* 0x640064000a157812 */ /* 0x000fe200078efcff */
[----:B------:R-:W-:Y:S02]  /*14a30*/  HADD2.F32 R54, -RZ, R14.H1_H1 ;  /* 0x3000000eff367230 */ /* 0x000fe40000004100 */
[----:B------:R-:W-:Y:S02]  /*14a40*/  HFMA2 R13, R13, R18.H0_H0, -72, -72 ;  /* 0xd480d4800d0d7431 */ /* 0x000fe40000040012 */
[----:B------:R-:W-:-:S02]  /*14a50*/  HADD2.F32 R55, -RZ, R20.H1_H1 ;  /* 0x30000014ff377230 */ /* 0x000fc40000004100 */
[-C--:B------:R-:W-:Y:S02]  /*14a60*/  HFMA2 R11, R11, R18.reuse.H0_H0, -72, -72 ;  /* 0xd480d4800b0b7431 */ /* 0x080fe40000040012 */
[----:B------:R-:W-:Y:S02]  /*14a70*/  HADD2.F32 R60, -RZ, R22.H1_H1 ;  /* 0x30000016ff3c7230 */ /* 0x000fe40000004100 */
[-C--:B------:R-:W-:Y:S02]  /*14a80*/  HFMA2 R21, R21, R18.reuse.H0_H0, -72, -72 ;  /* 0xd480d48015157431 */ /* 0x080fe40000040012 */
[----:B------:R-:W-:Y:S02]  /*14a90*/  HFMA2 R23, R23, R18.H0_H0, -72, -72 ;  /* 0xd480d48017177431 */ /* 0x000fe40000040012 */
        /* <DEDUP_REMOVED lines=8> */
[----:B------:R-:W-:Y:S01]  /*14b20*/  FFMA.FTZ R10, R59, R63, R10 ;  /* 0x0000003f3b0a7223 */ /* 0x000fe2000001000a */
[C---:B------:R-:W-:Y:S01]  /*14b30*/  FFMA.FTZ R29, R63.reuse, R58, R28 ;  /* 0x0000003a3f1d7223 */ /* 0x040fe2000001001c */
[C---:B------:R-:W-:Y:S01]  /*14b40*/  FFMA.FTZ R67, R63.reuse, R57, R12 ;  /* 0x000000393f437223 */ /* 0x040fe2000001000c */
[----:B------:R-:W-:Y:S01]  /*14b50*/  FFMA.FTZ R14, R63, R18, R61 ;  /* 0x000000123f0e7223 */ /* 0x000fe2000001003d */
[----:B------:R-:W-:-:S02]  /*14b60*/  HADD2.F32 R63, -RZ, R11.H1_H1 ;  /* 0x3000000bff3f7230 */ /* 0x000fc40000004100 */
[--C-:B-1----:R-:W-:Y:S02]  /*14b70*/  HADD2.F32 R11, -RZ, R6.reuse.H0_H0 ;  /* 0x20000006ff0b7230 */ /* 0x102fe40000004100 */
[----:B------:R-:W-:Y:S02]  /*14b80*/  HADD2.F32 R61, -RZ, R13.H1_H1 ;  /* 0x3000000dff3d7230 */ /* 0x000fe40000004100 */
[----:B------:R-:W-:Y:S02]  /*14b90*/  HADD2.F32 R64, -RZ, R21.H1_H1 ;  /* 0x30000015ff407230 */ /* 0x000fe40000004100 */
[-C--:B------:R-:W-:Y:S01]  /*14ba0*/  FFMA.FTZ R20, R0, R11.reuse, RZ ;  /* 0x0000000b00147223 */ /* 0x080fe200000100ff */
[----:B------:R-:W-:Y:S02]  /*14bb0*/  HADD2.F32 R6, -RZ, R6.H1_H1 ;  /* 0x30000006ff067230 */ /* 0x000fe40000004100 */
[----:B------:R-:W-:Y:S01]  /*14bc0*/  FFMA.FTZ R28, R3, R11, RZ ;  /* 0x0000000b031c7223 */ /* 0x000fe200000100ff */
[----:B------:R-:W-:-:S02]  /*14bd0*/  HADD2.F32 R13, -RZ, R7.H0_H0 ;  /* 0x20000007ff0d7230 */ /* 0x000fc40000004100 */
[-C--:B------:R-:W-:Y:S01]  /*14be0*/  FFMA.FTZ R21, R4, R11.reuse, RZ ;  /* 0x0000000b04157223 */ /* 0x080fe200000100ff */
[----:B------:R-:W-:Y:S02]  /*14bf0*/  HADD2.F32 R22, -RZ, R7.H1_H1 ;  /* 0x30000007ff167230 */ /* 0x000fe40000004100 */
[----:B------:R-:W-:Y:S01]  /*14c00*/  FFMA.FTZ R7, R2, R11, RZ ;  /* 0x0000000b02077223 */ /* 0x000fe200000100ff */
[----:B------:R-:W-:Y:S02]  /*14c10*/  HADD2.F32 R65, -RZ, R23.H1_H1 ;  /* 0x30000017ff417230 */ /* 0x000fe40000004100 */
[-C--:B------:R-:W-:Y:S01]  /*14c20*/  FFMA.FTZ R20, R39, R6.reuse, R20 ;  /* 0x0000000627147223 */ /* 0x080fe20000010014 */
[-C--:B------:R-:W-:Y:S01]  /*14c30*/  FFMA.FTZ R11, R41, R6.reuse, R28 ;  /* 0x00000006290b7223 */ /* 0x080fe2000001001c */
[-C--:B------:R-:W-:Y:S01]  /*14c40*/  FFMA.FTZ R7, R40, R6.reuse, R7 ;  /* 0x0000000628077223 */ /* 0x080fe20000010007 */
[----:B------:R-:W-:Y:S01]  /*14c50*/  FFMA.FTZ R21, R42, R6, R21 ;  /* 0x000000062a157223 */ /* 0x000fe20000010015 */
[----:B------:R-:W-:Y:S01]  /*14c60*/  FFMA.FTZ R10, R61, R66, R10 ;  /* 0x000000423d0a7223 */ /* 0x000fe2000001000a */
[C---:B------:R-:W-:Y:S01]  /*14c70*/  FFMA.FTZ R12, R66.reuse, R63, R29 ;  /* 0x0000003f420c7223 */ /* 0x040fe2000001001d */
[C---:B------:R-:W-:Y:S01]  /*14c80*/  FFMA.FTZ R67, R66.reuse, R64, R67 ;  /* 0x0000004042437223 */ /* 0x040fe20000010043 */
        /* <DEDUP_REMOVED lines=20> */
[----:B------:R-:W-:-:S02]  /*14dd0*/  FFMA.FTZ R20, R56, R11, R23 ;  /* 0x0000000b38147223 */ /* 0x000fc40000010017 */
[-C--:B------:R-:W-:Y:S01]  /*14de0*/  FFMA.FTZ R6, R59, R21.reuse, R6 ;  /* 0x000000153b067223 */ /* 0x080fe20000010006 */
[-C--:B------:R-:W-:Y:S01]  /*14df0*/  FFMA.FTZ R28, R58, R21.reuse, R7 ;  /* 0x000000153a1c7223 */ /* 0x080fe20000010007 */
[----:B------:R-:W-:Y:S02]  /*14e00*/  FFMA.FTZ R7, R57, R21, R20 ;  /* 0x0000001539077223 */ /* 0x000fe40000010014 */
[-C--:B------:R-:W-:Y:S02]  /*14e10*/  FFMA.FTZ R20, R61, R22.reuse, R6 ;  /* 0x000000163d147223 */ /* 0x080fe40000010006 */
[-C--:B------:R-:W-:Y:S02]  /*14e20*/  FFMA.FTZ R13, R64, R22.reuse, R7 ;  /* 0x00000016400d7223 */ /* 0x080fe40000010007 */
[----:B------:R-:W1:Y:S01]  /*14e30*/  LDS.64 R6, [UR5+0x138] ;  /* 0x00013805ff067984 */ /* 0x000e620008000a00 */
        /* <DEDUP_REMOVED lines=8> */
[----:B------:R-:W-:Y:S02]  /*14ec0*/  F2FP.F16.F32.PACK_AB R20, RZ, R20 ;  /* 0x00000014ff14723e */ /* 0x000fe400000000ff */
[----:B------:R-:W-:Y:S01]  /*14ed0*/  F2FP.F16.F32.PACK_AB R28, RZ, R28 ;  /* 0x0000001cff1c723e */ /* 0x000fe200000000ff */
[----:B------:R-:W-:Y:S01]  /*14ee0*/  FFMA.FTZ R66, R18, R21, R29 ;  /* 0x0000001512427223 */ /* 0x000fe2000001001d */
[----:B------:R-:W-:Y:S02]  /*14ef0*/  PRMT R10, R10, 0x5410, R12 ;  /* 0x000054100a0a7816 */ /* 0x000fe4000000000c */
[----:B------:R-:W-:Y:S02]  /*14f00*/  PRMT R12, R20, 0x5410, R28 ;  /* 0x00005410140c7816 */ /* 0x000fe4000000001c */
[----:B------:R-:W2:Y:S01]  /*14f10*/  LDS.64 R20, [UR5+0x1b0] ;  /* 0x0001b005ff147984 */ /* 0x000ea20008000a00 */
[----:B------:R-:W-:Y:S01]  /*14f20*/  FFMA.FTZ R66, R65, R22, R66 ;  /* 0x0000001641427223 */ /* 0x000fe20000010042 */
[----:B0-----:R-:W-:-:S02]  /*14f30*/  HADD2.F32 R23, -RZ, R8.H0_H0 ;  /* 0x20000008ff177230 */ /* 0x001fc40000004100 */
[-C--:B------:R-:W-:Y:S01]  /*14f40*/  FMUL.FTZ R14, R14, R19.reuse ;  /* 0x000000130e0e7220 */ /* 0x080fe20000410000 */
[-C--:B------:R-:W-:Y:S01]  /*14f50*/  FMUL.FTZ R67, R67, R26.reuse ;  /* 0x0000001a43437220 */ /* 0x080fe20000410000 */
[----:B------:R-:W-:Y:S02]  /*14f60*/  HADD2.F32 R8, -RZ, R8.H1_H1 ;  /* 0x30000008ff087230 */ /* 0x000fe40000004100 */
[----:B------:R-:W-:Y:S01]  /*14f70*/  FMUL.FTZ R13, R13, R26 ;  /* 0x0000001a0d0d7220 */ /* 0x000fe20000410000 */
[--C-:B------:R-:W-:Y:S02]  /*14f80*/  HADD2.F32 R29, -RZ, R9.reuse.H0_H0 ;  /* 0x20000009ff1d7230 */ /* 0x100fe40000004100 */
[----:B------:R-:W-:Y:S01]  /*14f90*/  FMUL.FTZ R66, R66, R19 ;  /* 0x0000001342427220 */ /* 0x000fe20000410000 */
[----:B------:R-:W-:Y:S02]  /*14fa0*/  HADD2.F32 R22, -RZ, R9.H1_H1 ;  /* 0x30000009ff167230 */ /* 0x000fe40000004100 */
[----:B------:R-:W-:Y:S01]  /*14fb0*/  FFMA.FTZ R9, R2, R23, RZ ;  /* 0x0000001702097223 */ /* 0x000fe200000100ff */
[----:B------:R-:W-:Y:S01]  /*14fc0*/  F2FP.F16.F32.PACK_AB R11, RZ, R14 ;  /* 0x0000000eff0b723e */ /* 0x000fe200000000ff */
[----:B------:R-:W-:Y:S01]  /*14fd0*/  HFMA2.MMA R14, R10, 1, 1, R35 ;  /* 0x3c003c000a0e7835 */ /* 0x000fe20000000023 */
[----:B------:R-:W-:Y:S01]  /*14fe0*/  F2FP.F16.F32.PACK_AB R67, RZ, R67 ;  /* 0x00000043ff43723e */ /* 0x000fe200000000ff */
[----:B------:R-:W-:Y:S01]  /*14ff0*/  HFMA2.MMA R12, R12, 1, 1, R33 ;  /* 0x3c003c000c0c7835 */ /* 0x000fe20000000021 */
[----:B------:R-:W-:Y:S01]  /*15000*/  FFMA.FTZ R28, R3, R23, RZ ;  /* 0x00000017031c7223 */ /* 0x000fe200000100ff */
[----:B------:R-:W-:Y:S01]  /*15010*/  FFMA.FTZ R9, R40, R8, R9 ;  /* 0x0000000828097223 */ /* 0x000fe20000010009 */
[----:B------:R-:W-:Y:S01]  /*15020*/  F2FP.F16.F32.PACK_AB R13, RZ, R13 ;  /* 0x0000000dff0d723e */ /* 0x000fe200000000ff */
[-C--:B------:R-:W-:Y:S01]  /*15030*/  FFMA.FTZ R10, R0, R23.reuse, RZ ;  /* 0x00000017000a7223 */ /* 0x080fe200000100ff */
[----:B------:R-:W-:Y:S01]  /*15040*/  F2FP.F16.F32.PACK_AB R66, RZ, R66 ;  /* 0x00000042ff42723e */ /* 0x000fe200000000ff */
[----:B------:R-:W-:Y:S01]  /*15050*/  FFMA.FTZ R33, R4, R23, RZ ;  /* 0x0000001704217223 */ /* 0x000fe200000100ff */
[----:B------:R-:W-:Y:S01]  /*15060*/  PRMT R67, R67, 0x5410, R11 ;  /* 0x0000541043437816 */ /* 0x000fe2000000000b */
[-C--:B------:R-:W-:Y:S01]  /*15070*/  FFMA.FTZ R23, R41, R8.reuse, R28 ;  /* 0x0000000829177223 */ /* 0x080fe2000001001c */
[----:B------:R-:W-:Y:S01]  /*15080*/  PRMT R11, R13, 0x5410, R66 ;  /* 0x000054100d0b7816 */ /* 0x000fe20000000042 */
[-C--:B------:R-:W-:Y:S01]  /*15090*/  FFMA.FTZ R10, R39, R8.reuse, R10 ;  /* 0x00000008270a7223 */ /* 0x080fe2000001000a */
[----:B------:R-:W-:Y:S01]  /*150a0*/  FFMA.FTZ R33, R42, R8, R33 ;  /* 0x000000082a217223 */ /* 0x000fe20000010021 */
[----:B------:R-:W-:-:S02]  /*150b0*/  FFMA.FTZ R28, R44, R29, R9 ;  /* 0x0000001d2c1c7223 */ /* 0x000fc40000010009 */
[----:B------:R-:W0:Y:S01]  /*150c0*/  LDS.64 R8, [UR5+0x1b8] ;  /* 0x0001b805ff087984 */ /* 0x000e220008000a00 */
[-C--:B------:R-:W-:Y:S01]  /*150d0*/  FFMA.FTZ R10, R5, R29.reuse, R10 ;  /* 0x0000001d050a7223 */ /* 0x080fe2000001000a */
[----:B------:R-:W-:Y:S01]  /*150e0*/  HADD2 R13, R67, R36 ;  /* 0x00000024430d7230 */ /* 0x000fe20000000000 */
        /* <DEDUP_REMOVED lines=78> */
[----:B------:R-:W-:Y:S01]  /*155d0*/  F2FP.F16.F32.PACK_AB R10, RZ, R10 ;  /* 0x0000000aff0a723e */ /* 0x000fe200000000ff */
[----:B------:R-:W-:Y:S01]  /*155e0*/  FMUL.FTZ R9, R9, R26 ;  /* 0x0000001a09097220 */ /* 0x000fe20000410000 */
[----:B------:R-:W-:Y:S01]  /*155f0*/  F2FP.F16.F32.PACK_AB R28, RZ, R28 ;  /* 0x0000001cff1c723e */ /* 0x000fe200000000ff */
[----:B------:R-:W-:Y:S01]  /*15600*/  FMUL.FTZ R36, R36, R19 ;  /* 0x0000001324247220 */ /* 0x000fe20000410000 */
[----:B------:R-:W-:Y:S02]  /*15610*/  PRMT R8, R8, 0x5410, R34 ;  /* 0x0000541008087816 */ /* 0x000fe40000000022 */
[----:B------:R-:W-:-:S02]  /*15620*/  F2FP.F16.F32.PACK_AB R7, RZ, R7 ;  /* 0x00000007ff07723e */ /* 0x000fc400000000ff */
[----:B------:R-:W-:Y:S02]  /*15630*/  PRMT R6, R6, 0x5410, R10 ;  /* 0x0000541006067816 */ /* 0x000fe4000000000a */
[----:B------:R-:W-:Y:S01]  /*15640*/  F2FP.F16.F32.PACK_AB R9, RZ, R9 ;  /* 0x00000009ff09723e */ /* 0x000fe200000000ff */
[----:B------:R-:W-:Y:S01]  /*15650*/  HFMA2.MMA R8, R8, 1, 1, R15 ;  /* 0x3c003c0008087835 */ /* 0x000fe2000000000f */
[----:B------:R-:W-:Y:S02]  /*15660*/  F2FP.F16.F32.PACK_AB R36, RZ, R36 ;  /* 0x00000024ff24723e */ /* 0x000fe400000000ff */
[----:B------:R-:W-:Y:S01]  /*15670*/  PRMT R7, R7, 0x5410, R28 ;  /* 0x0000541007077816 */ /* 0x000fe2000000001c */
[----:B0-----:R-:W-:Y:S01]  /*15680*/  HADD2.F32 R15, -RZ, R22.H0_H0 ;  /* 0x20000016ff0f7230 */ /* 0x001fe20000004100 */
[----:B------:R-:W0:Y:S01]  /*15690*/  LDS.64 R28, [UR5+0x2b0] ;  /* 0x0002b005ff1c7984 */ /* 0x000e220008000a00 */
[----:B------:R-:W-:Y:S01]  /*156a0*/  HFMA2.MMA R10, R6, 1, 1, R32 ;  /* 0x3c003c00060a7835 */ /* 0x000fe20000000020 */
[----:B------:R-:W-:Y:S01]  /*156b0*/  PRMT R6, R9, 0x5410, R36 ;  /* 0x0000541009067816 */ /* 0x000fe20000000024 */
[----:B------:R-:W-:-:S02]  /*156c0*/  HADD2 R9, R7, R16 ;  /* 0x0000001007097230 */ /* 0x000fc40000000000 */
        /* <DEDUP_REMOVED lines=13> */
[----:B------:R-:W2:Y:S01]  /*157a0*/  LDS.64 R22, [UR5+0x2b8] ;  /* 0x0002b805ff167984 */ /* 0x000ea20008000a00 */
        /* <DEDUP_REMOVED lines=68> */
[----:B------:R-:W-:Y:S01]  /*15bf0*/  FMUL.FTZ R54, R54, R27 ;  /* 0x0000001b36367220 */ /* 0x000fe20000410000 */
[----:B------:R-:W-:Y:S01]  /*15c00*/  FMUL.FTZ R58, R58, R17 ;  /* 0x000000113a3a7220 */ /* 0x000fe20000410000 */
[----:B------:R-:W-:Y:S01]  /*15c10*/  FMUL.FTZ R6, R6, R27 ;  /* 0x0000001b06067220 */ /* 0x000fe20000410000 */
[----:B------:R-:W-:Y:S01]  /*15c20*/  FMUL.FTZ R20, R20, R17 ;  /* 0x0000001114147220 */ /* 0x000fe20000410000 */
[----:B------:R-:W-:Y:S01]  /*15c30*/  FMUL.FTZ R15, R15, R26 ;  /* 0x0000001a0f0f7220 */ /* 0x000fe20000410000 */
[-C--:B------:R-:W-:Y:S01]  /*15c40*/  FMUL.FTZ R32, R32, R19.reuse ;  /* 0x0000001320207220 */ /* 0x080fe20000410000 */
[----:B------:R-:W-:Y:S01]  /*15c50*/  ISETP.GE.AND P0, PT, R115, R120, PT ;  /* 0x000000787300720c */ /* 0x000fe20003f06270 */
        /* <DEDUP_REMOVED lines=22> */
.L_x_3282:
[----:B------:R-:W-:-:S04]  /*15dc0*/  ISETP.GE.AND P0, PT, R115, R116, PT ;  /* 0x000000747300720c */ /* 0x000fc80003f06270 */
[----:B------:R-:W-:-:S13]  /*15dd0*/  ISETP.GE.OR P0, PT, R115, UR13, P0 ;  /* 0x0000000d73007c0c */ /* 0x000fda0008706670 */
[----:B------:R-:W-:Y:S05]  /*15de0*/  @P0 BRA `(.L_x_3284) ;  /* 0x0000002c00080947 */ /* 0x000fea0003800000 */
.L_x_3285:
[----:B------:R-:W-:-:S13]  /*15df0*/  ISETP.NE.AND P0, PT, R115, R112, PT ;  /* 0x000000707300720c */ /* 0x000fda0003f05270 */
[----:B------:R-:W0:Y:S01]  /*15e00*/  @!P0 LDC.64 R16, c[0x0][0x248] ;  /* 0x00009200ff108b82 */ /* 0x000e220000000a00 */
[----:B------:R-:W-:-:S05]  /*15e10*/  @!P0 LEA R25, R115, 0x1, 0x1 ;  /* 0x0000000173198811 */ /* 0x000fca00078e08ff */
[----:B0-----:R-:W-:Y:S02]  /*15e20*/  @!P0 IMAD.WIDE R24, R25, 0x2, R16 ;  /* 0x0000000219188825 */ /* 0x001fe400078e0210 */
[----:B------:R-:W2:Y:S02]  /*15e30*/  LDG.E.128.CONSTANT R16, desc[UR8][R30.64] ;  /* 0x000000081e107981 */ /* 0x000ea4000c1e9d00 */
[C---:B------:R-:W-:Y:S02]  /*15e40*/  IMAD.WIDE R26, R111.reuse, 0x4, R30 ;  /* 0x000000046f1a7825 */ /* 0x040fe400078e021e */
[----:B------:R-:W3:Y:S04]  /*15e50*/  @!P0 LDG.E.U16.CONSTANT R24, desc[UR8][R24.64] ;  /* 0x0000000818188981 */ /* 0x000ee8000c1e9500 */
[----:B------:R0:W4:Y:S01]  /*15e60*/  LDG.E.128.CONSTANT R20, desc[UR8][R26.64] ;  /* 0x000000081a147981 */ /* 0x000122000c1e9d00 */
[----:B------:R-:W-:-:S05]  /*15e70*/  IMAD.WIDE R122, R111, 0x4, R26 ;  /* 0x000000046f7a7825 */ /* 0x000fca00078e021a */
[----:B------:R-:W5:Y:S01]  /*15e80*/  LDG.E.128.CONSTANT R32, desc[UR8][R122.64] ;  /* 0x000000087a207981 */ /* 0x000f62000c1e9d00 */
[----:B------:R-:W-:Y:S02]  /*15e90*/  MOV R70, 0x3000 ;  /* 0x0000300000467802 */ /* 0x000fe40000000f00 */
[----:B------:R-:W-:-:S04]  /*15ea0*/  @!P0 IADD3 R113, R113, 0x1, RZ ;  /* 0x0000000171718810 */ /* 0x000fc80007ffe0ff */
[----:B------:R-:W-:Y:S01]  /*15eb0*/  @!P0 LEA R98, R113, R118, 0x3 ;  /* 0x0000007671628211 */ /* 0x000fe200078e18ff */
[----:B------:R-:W-:-:S05]  /*15ec0*/  HFMA2.MMA R69, -RZ, RZ, 0, 0.015625 ;  /* 0x00002400ff457435 */ /* 0x000fca00000001ff */
[----:B------:R-:W5:Y:S01]  /*15ed0*/  @!P0 LDL.64 R98, [R98] ;  /* 0x0000000062628983 */ /* 0x000f620000100a00 */
[C---:B--2---:R-:W-:Y:S02]  /*15ee0*/  LOP3.LUT R0, R16.reuse, 0x70007, RZ, 0xc0, !PT ;  /* 0x0007000710007812 */ /* 0x044fe400078ec0ff */
        /* <DEDUP_REMOVED lines=9> */
[--C-:B0-----:R-:W-:Y:S02]  /*15f80*/  SHF.R.U32.HI R27, RZ, 0x6, R18.reuse ;  /* 0x00000006ff1b7819 */ /* 0x101fe40000011612 */
[----:B------:R-:W-:-:S02]  /*15f90*/  SHF.R.U32.HI R41, RZ, 0xf, R18 ;  /* 0x0000000fff297819 */ /* 0x000fc40000011612 */
[C---:B------:R-:W-:Y:S02]  /*15fa0*/  LOP3.LUT R39, R19.reuse, 0x70007, RZ, 0xc0, !PT ;  /* 0x0007000713277812 */ /* 0x040fe400078ec0ff */
[----:B------:R-:W-:Y:S02]  /*15fb0*/  LOP3.LUT R48, R19, 0x380038, RZ, 0xc0, !PT ;  /* 0x0038003813307812 */ /* 0x000fe400078ec0ff */
[--C-:B------:R-:W-:Y:S02]  /*15fc0*/  SHF.R.U32.HI R38, RZ, 0x6, R19.reuse ;  /* 0x00000006ff267819 */ /* 0x100fe40000011613 */
[----:B------:R-:W-:Y:S02]  /*15fd0*/  SHF.R.U32.HI R42, RZ, 0xf, R19 ;  /* 0x0000000fff2a7819 */ /* 0x000fe40000011613 */
[----:B------:R-:W0:Y:S01]  /*15fe0*/  LDS.128 R16, [UR5] ;  /* 0x00000005ff107984 */ /* 0x000e220008000c00 */
[C---:B----4-:R-:W-:Y:S02]  /*15ff0*/  LOP3.LUT R26, R20.reuse, 0x70007, RZ, 0xc0, !PT ;  /* 0x00070007141a7812 */ /* 0x050fe400078ec0ff */
[----:B------:R-:W-:-:S02]  /*16000*/  LOP3.LUT R46, R20, 0x380038, RZ, 0xc0, !PT ;  /* 0x00380038142e7812 */ /* 0x000fc400078ec0ff */
[--C-:B------:R-:W-:Y:S02]  /*16010*/  SHF.R.U32.HI R61, RZ, 0x6, R20.reuse ;  /* 0x00000006ff3d7819 */ /* 0x100fe40000011614 */
[----:B------:R-:W-:Y:S02]  /*16020*/  SHF.R.U32.HI R20, RZ, 0xe, R20 ;  /* 0x0000000eff147819 */ /* 0x000fe40000011614 */
[----:B------:R-:W-:Y:S02]  /*16030*/  LOP3.LUT R15, R15, 0x10001, RZ, 0xc0, !PT ;  /* 0x000100010f0f7812 */ /* 0x000fe400078ec0ff */
[----:B------:R-:W-:Y:S02]  /*16040*/  LOP3.LUT R0, R0, 0x64006400, RZ, 0xfc, !PT ;  /* 0x6400640000007812 */ /* 0x000fe400078efcff */
[----:B------:R-:W-:Y:S02]  /*16050*/  LOP3.LUT R30, R30, 0x64006400, RZ, 0xfc, !PT ;  /* 0x640064001e1e7812 */ /* 0x000fe400078efcff */
[----:B---3--:R-:W-:-:S02]  /*16060*/  @!P0 IADD3 R112, R24, R115, RZ ;  /* 0x0000007318708210 */ /* 0x008fc40007ffe0ff */
[C---:B------:R-:W-:Y:S02]  /*16070*/  LOP3.LUT R24, R21.reuse, 0x70007, RZ, 0xc0, !PT ;  /* 0x0007000715187812 */ /* 0x040fe400078ec0ff */
[----:B------:R-:W-:Y:S02]  /*16080*/  LOP3.LUT R44, R21, 0x380038, RZ, 0xc0, !PT ;  /* 0x00380038152c7812 */ /* 0x000fe400078ec0ff */
[----:B------:R-:W-:Y:S02]  /*16090*/  SHF.R.U32.HI R62, RZ, 0x6, R21 ;  /* 0x00000006ff3e7819 */ /* 0x000fe40000011615 */
[C---:B------:R-:W-:Y:S02]  /*160a0*/  LOP3.LUT R25, R22.reuse, 0x70007, RZ, 0xc0, !PT ;  /* 0x0007000716197812 */ /* 0x040fe400078ec0ff */
[----:B------:R-:W-:Y:S02]  /*160b0*/  LOP3.LUT R45, R22, 0x380038, RZ, 0xc0, !PT ;  /* 0x00380038162d7812 */ /* 0x000fe400078ec0ff */
[----:B------:R-:W-:-:S02]  /*160c0*/  SHF.R.U32.HI R63, RZ, 0x6, R22 ;  /* 0x00000006ff3f7819 */ /* 0x000fc40000011616 */
[----:B------:R-:W-:Y:S01]  /*160d0*/  SHF.R.U32.HI R50, RZ, 0xe, R22 ;  /* 0x0000000eff327819 */ /* 0x000fe20000011616 */
[----:B------:R-:W-:Y:S01]  /*160e0*/  HADD2 R55, R0, -1028, -1028 ;  /* 0xe404e40400377430 */ /* 0x000fe20000000000 */
[----:B------:R-:W-:Y:S01]  /*160f0*/  SHF.R.U32.HI R21, RZ, 0xe, R21 ;  /* 0x0000000eff157819 */ /* 0x000fe20000011615 */
[----:B------:R-:W-:Y:S01]  /*16100*/  HADD2 R51, R30, -1028, -1028 ;  /* 0xe404e4041e337430 */ /* 0x000fe20000000000 */
[C---:B------:R-:W-:Y:S02]  /*16110*/  LOP3.LUT R22, R23.reuse, 0x70007, RZ, 0xc0, !PT ;  /* 0x0007000717167812 */ /* 0x040fe400078ec0ff */
[----:B------:R-:W-:Y:S02]  /*16120*/  LOP3.LUT R47, R23, 0x380038, RZ, 0xc0, !PT ;  /* 0x00380038172f7812 */ /* 0x000fe400078ec0ff */
[--C-:B------:R-:W-:Y:S02]  /*16130*/  SHF.R.U32.HI R64, RZ, 0x6, R23.reuse ;  /* 0x00000006ff407819 */ /* 0x100fe40000011617 */
[----:B------:R-:W-:-:S02]  /*16140*/  SHF.R.U32.HI R52, RZ, 0xe, R23 ;  /* 0x0000000eff347819 */ /* 0x000fc40000011617 */
[----:B------:R-:W-:Y:S02]  /*16150*/  LOP3.LUT R40, R40, 0x10001, RZ, 0xc0, !PT ;  /* 0x0001000128287812 */ /* 0x000fe400078ec0ff */
        /* <DEDUP_REMOVED lines=8> */
[----:B------:R-:W-:Y:S01]  /*161e0*/  LOP3.LUT R42, R40, 0x20002, R21, 0xf8, !PT ;  /* 0x00020002282a7812 */ /* 0x000fe200078ef815 */
[----:B------:R-:W-:Y:S01]  /*161f0*/  HADD2 R53, R28, -1028, -1028 ;  /* 0xe404e4041c357430 */ /* 0x000fe20000000000 */
[----:B------:R-:W-:Y:S01]  /*16200*/  LOP3.LUT R41, R41, 0x20002, R50, 0xf8, !PT ;  /* 0x0002000229297812 */ /* 0x000fe200078ef832 */
[-C--:B------:R-:W-:Y:S01]  /*16210*/  HFMA2 R54, R15, R70.reuse.H0_H0, -132, -132 ;  /* 0xd820d8200f367431 */ /* 0x080fe20000040046 */
[----:B------:R-:W-:Y:S01]  /*16220*/  LOP3.LUT R40, R23, 0x20002, R52, 0xf8, !PT ;  /* 0x0002000217287812 */ /* 0x000fe200078ef834 */
[-C--:B------:R-:W-:Y:S01]  /*16230*/  HFMA2 R52, R29, R70.reuse.H0_H0, -132, -132 ;  /* 0xd820d8201d347431 */ /* 0x080fe20000040046 */
[----:B------:R-:W-:Y:S01]  /*16240*/  LOP3.LUT R49, R48, 0x64006400, RZ, 0xfc, !PT ;  /* 0x6400640030317812 */ /* 0x000fe200078efcff */
[----:B------:R-:W-:Y:S01]  /*16250*/  HFMA2 R50, R31, R70.H0_H0, -132, -132 ;  /* 0xd820d8201f327431 */ /* 0x000fe20000040046 */
[-C--:B0-----:R-:W-:Y:S01]  /*16260*/  HFMA2.MMA R0, R55, R16.reuse, RZ ;  /* 0x0000001037007235 */ /* 0x081fe200000000ff */
[----:B------:R-:W-:Y:S01]  /*16270*/  HADD2 R48, R39, -1028, -1028 ;  /* 0xe404e40427307430 */ /* 0x000fe20000000000 */
[----:B------:R-:W-:Y:S01]  /*16280*/  HFMA2.MMA R15, R51, R16, RZ ;  /* 0x00000010330f7235 */ /* 0x000fe200000000ff */
[----:B------:R-:W0:Y:S01]  /*16290*/  LDS.128 R28, [UR5+0x10] ;  /* 0x00001005ff1c7984 */ /* 0x000e220008000c00 */
[----:B------:R-:W-:-:S02]  /*162a0*/  HFMA2 R2, R53, R16, RZ.H0_H0 ;  /* 0x0000001035027231 */ /* 0x000fc400000400ff */
[----:B------:R-:W-:Y:S02]  /*162b0*/  HFMA2 R49, R49, R70.H0_H0, -132, -132 ;  /* 0xd820d82031317431 */ /* 0x000fe40000040046 */
[----:B------:R-:W-:Y:S01]  /*162c0*/  HFMA2 R16, R48, R16, RZ.H0_H0 ;  /* 0x0000001030107231 */ /* 0x000fe200000400ff */
[-C--:B------:R-:W-:Y:S01]  /*162d0*/  HFMA2.MMA R58, R54, R17.reuse, R0 ;  /* 0x00000011363a7235 */ /* 0x080fe20000000000 */
[-C--:B------:R-:W-:Y:S01]  /*162e0*/  HFMA2 R60, R52, R17.reuse, R2 ;  /* 0x00000011343c7231 */ /* 0x080fe20000000002 */
[----:B------:R-:W-:Y:S01]  /*162f0*/  HFMA2.MMA R65, R50, R17, R15 ;  /* 0x0000001132417235 */ /* 0x000fe2000000000f */
[----:B------:R-:W-:Y:S01]  /*16300*/  HFMA2 R66, R49, R17, R16 ;  /* 0x0000001131427231 */ /* 0x000fe20000000010 */
        /* <DEDUP_REMOVED lines=24> */
[----:B------:R-:W-:Y:S02]  /*16490*/  HFMA2 R20, R39, R70.H0_H0, -132, -132 ;  /* 0xd820d82027147431 */ /* 0x000fe40000040046 */
[-C--:B------:R-:W-:Y:S02]  /*164a0*/  HFMA2 R60, R15, R18.reuse, R60 ;  /* 0x000000120f3c7231 */ /* 0x080fe4000000003c */
[----:B------:R-:W-:Y:S01]  /*164b0*/  HFMA2 R66, R21, R18, R66 ;  /* 0x0000001215427231 */ /* 0x000fe20000000042 */
[----:B------:R-:W-:Y:S01]  /*164c0*/  LOP3.LUT R18, R37, 0x64006400, RZ, 0xfc, !PT ;  /* 0x6400640025127812 */ /* 0x000fe200078efcff */
[-C--:B------:R-:W-:Y:S02]  /*164d0*/  HFMA2 R0, R23, R70.reuse.H0_H0, -132, -132 ;  /* 0xd820d82017007431 */ /* 0x080fe40000040046 */
[----:B------:R-:W-:Y:S01]  /*164e0*/  HFMA2 R16, R59, R70.H0_H0, -132, -132 ;  /* 0xd820d8203b107431 */ /* 0x000fe20000040046 */
[----:B------:R-:W-:Y:S01]  /*164f0*/  LOP3.LUT R27, R27, 0x1c001c0, RZ, 0xc0, !PT ;  /* 0x01c001c01b1b7812 */ /* 0x000fe200078ec0ff */
[-C--:B------:R-:W-:Y:S01]  /*16500*/  HFMA2.MMA R39, R17, R19.reuse, R58 ;  /* 0x0000001311277235 */ /* 0x080fe2000000003a */
[----:B------:R-:W-:Y:S01]  /*16510*/  LOP3.LUT R36, R36, 0x1c001c0, RZ, 0xc0, !PT ;  /* 0x01c001c024247812 */ /* 0x000fe200078ec0ff */
        /* <DEDUP_REMOVED lines=8> */
[-C--:B------:R-:W-:Y:S01]  /*165a0*/  HFMA2 R19, R38, R69.reuse.H0_H0, -20, -20 ;  /* 0xcd00cd0026137431 */ /* 0x080fe20000040045 */
[----:B------:R-:W-:Y:S01]  /*165b0*/  LOP3.LUT R26, R26, 0x64006400, RZ, 0xfc, !PT ;  /* 0x640064001a1a7812 */ /* 0x000fe200078efcff */
[-C--:B------:R-:W-:Y:S01]  /*165c0*/  HFMA2 R18, R36, R69.reuse.H0_H0, -20, -20 ;  /* 0xcd00cd0024127431 */ /* 0x080fe20000040045 */
[----:B------:R-:W-:Y:S01]  /*165d0*/  LOP3.LUT R24, R24, 0x64006400, RZ, 0xfc, !PT ;  /* 0x6400640018187812 */ /* 0x000fe200078efcff */
[-C--:B0-----:R-:W-:Y:S01]  /*165e0*/  HFMA2.MMA R39, R23, R28.reuse, R39 ;  /* 0x0000001c17277235 */ /* 0x081fe20000000027 */
[----:B------:R-:W-:Y:S01]  /*165f0*/  LOP3.LUT R25, R25, 0x64006400, RZ, 0xfc, !PT ;  /* 0x6400640019197812 */ /* 0x000fe200078efcff */
[----:B------:R-:W-:Y:S01]  /*16600*/  HADD2 R27, R26, -1028, -1028 ;  /* 0xe404e4041a1b7430 */ /* 0x000fe20000000000 */
[----:B------:R-:W-:Y:S01]  /*16610*/  LOP3.LUT R37, R22, 0x64006400, RZ, 0xfc, !PT ;  /* 0x6400640016257812 */ /* 0x000fe200078efcff */
[----:B------:R-:W-:Y:S01]  /*16620*/  HFMA2 R36, R18, R28, R60 ;  /* 0x0000001c12247231 */ /* 0x000fe2000000003c */
[----:B------:R-:W-:Y:S01]  /*16630*/  HFMA2.MMA R65, R19, R28, R65 ;  /* 0x0000001c13417235 */ /* 0x000fe20000000041 */
[----:B------:R-:W-:-:S02]  /*16640*/  HFMA2 R22, R58, R69.H0_H0, -20, -20 ;  /* 0xcd00cd003a167431 */ /* 0x000fc40000040045 */
[----:B------:R-:W-:Y:S02]  /*16650*/  HADD2 R26, R24, -1028, -1028 ;  /* 0xe404e404181a7430 */ /* 0x000fe40000000000 */
[----:B------:R-:W-:Y:S01]  /*16660*/  HADD2 R24, R25, -1028, -1028 ;  /* 0xe404e40419187430 */ /* 0x000fe20000000000 */
[-C--:B------:R-:W-:Y:S01]  /*16670*/  HFMA2.MMA R60, R27, R29.reuse, R39 ;  /* 0x0000001d1b3c7235 */ /* 0x080fe20000000027 */
[----:B------:R-:W-:Y:S02]  /*16680*/  HFMA2 R66, R22, R28, R66 ;  /* 0x0000001c16427231 */ /* 0x000fe40000000042 */
[----:B------:R-:W-:Y:S02]  /*16690*/  HADD2 R25, R37, -1028, -1028 ;  /* 0xe404e40425197430 */ /* 0x000fe40000000000 */
[-C--:B------:R-:W-:Y:S02]  /*166a0*/  HFMA2 R67, R26, R29.reuse, R36 ;  /* 0x0000001d1a437231 */ /* 0x080fe40000000024 */
[----:B------:R-:W0:Y:S01]  /*166b0*/  LDS.128 R36, [UR5+0x20] ;  /* 0x00002005ff247984 */ /* 0x000e220008000c00 */
        /* <DEDUP_REMOVED lines=13> */
[----:B------:R-:W-:Y:S02]  /*16790*/  LOP3.LUT R47, R47, 0x64006400, RZ, 0xfc, !PT ;  /* 0x640064002f2f7812 */ /* 0x000fe400078efcff */
        /* <DEDUP_REMOVED lines=48> */
[C---:B-----5:R-:W-:Y:S02]  /*16aa0*/  LOP3.LUT R71, R32.reuse, 0x70007, RZ, 0xc0, !PT ;  /* 0x0007000720477812 */ /* 0x060fe400078ec0ff */
[----:B------:R-:W-:-:S02]  /*16ab0*/  LOP3.LUT R72, R32, 0x380038, RZ, 0xc0, !PT ;  /* 0x0038003820487812 */ /* 0x000fc400078ec0ff */
[--C-:B------:R-:W-:Y:S02]  /*16ac0*/  SHF.R.U32.HI R37, RZ, 0x6, R32.reuse ;  /* 0x00000006ff257819 */ /* 0x100fe40000011620 */
[----:B------:R-:W-:Y:S02]  /*16ad0*/  SHF.R.U32.HI R32, RZ, 0xd, R32 ;  /* 0x0000000dff207819 */ /* 0x000fe40000011620 */
[--C-:B------:R-:W-:Y:S02]  /*16ae0*/  SHF.R.U32.HI R36, RZ, 0x6, R33.reuse ;  /* 0x00000006ff247819 */ /* 0x100fe40000011621 */
[C---:B------:R-:W-:Y:S02]  /*16af0*/  LOP3.LUT R75, R33.reuse, 0x380038, RZ, 0xc0, !PT ;  /* 0x00380038214b7812 */ /* 0x040fe400078ec0ff */
[----:B------:R-:W-:Y:S02]  /*16b00*/  SHF.R.U32.HI R73, RZ, 0xd, R33 ;  /* 0x0000000dff497819 */ /* 0x000fe40000011621 */
[----:B------:R-:W-:-:S02]  /*16b10*/  LOP3.LUT R74, R33, 0x70007, RZ, 0xc0, !PT ;  /* 0x00070007214a7812 */ /* 0x000fc400078ec0ff */
[----:B------:R-:W-:Y:S02]  /*16b20*/  LOP3.LUT R43, R43, 0x40004, R32, 0xf8, !PT ;  /* 0x000400042b2b7812 */ /* 0x000fe400078ef820 */
[--C-:B------:R-:W-:Y:S02]  /*16b30*/  SHF.R.U32.HI R85, RZ, 0x6, R34.reuse ;  /* 0x00000006ff557819 */ /* 0x100fe40000011622 */
[----:B------:R-:W-:Y:S02]  /*16b40*/  LOP3.LUT R32, R37, 0x1c001c0, RZ, 0xc0, !PT ;  /* 0x01c001c025207812 */ /* 0x000fe400078ec0ff */
[----:B------:R-:W-:Y:S02]  /*16b50*/  LOP3.LUT R33, R36, 0x1c001c0, RZ, 0xc0, !PT ;  /* 0x01c001c024217812 */ /* 0x000fe400078ec0ff */
[----:B------:R-:W-:Y:S02]  /*16b60*/  LOP3.LUT R78, R34, 0x380038, RZ, 0xc0, !PT ;  /* 0x00380038224e7812 */ /* 0x000fe400078ec0ff */
[----:B------:R-:W-:-:S02]  /*16b70*/  SHF.R.U32.HI R80, RZ, 0xd, R34 ;  /* 0x0000000dff507819 */ /* 0x000fc40000011622 */
[----:B------:R-:W-:Y:S02]  /*16b80*/  LOP3.LUT R76, R34, 0x70007, RZ, 0xc0, !PT ;  /* 0x00070007224c7812 */ /* 0x000fe400078ec0ff */
[--C-:B------:R-:W-:Y:S02]  /*16b90*/  SHF.R.U32.HI R86, RZ, 0x6, R35.reuse ;  /* 0x00000006ff567819 */ /* 0x100fe40000011623 */
[C---:B------:R-:W-:Y:S02]  /*16ba0*/  LOP3.LUT R82, R35.reuse, 0x380038, RZ, 0xc0, !PT ;  /* 0x0038003823527812 */ /* 0x040fe400078ec0ff */
[----:B------:R-:W-:Y:S02]  /*16bb0*/  SHF.R.U32.HI R77, RZ, 0xd, R35 ;  /* 0x0000000dff4d7819 */ /* 0x000fe40000011623 */
[----:B------:R-:W-:Y:S02]  /*16bc0*/  LOP3.LUT R79, R35, 0x70007, RZ, 0xc0, !PT ;  /* 0x00070007234f7812 */ /* 0x000fe400078ec0ff */
[----:B------:R-:W-:-:S02]  /*16bd0*/  LOP3.LUT R35, R85, 0x1c001c0, RZ, 0xc0, !PT ;  /* 0x01c001c055237812 */ /* 0x000fc400078ec0ff */
[----:B------:R-:W-:Y:S02]  /*16be0*/  LOP3.LUT R32, R32, 0x64006400, RZ, 0xfc, !PT ;  /* 0x6400640020207812 */ /* 0x000fe400078efcff */
[----:B------:R-:W-:Y:S02]  /*16bf0*/  LOP3.LUT R34, R33, 0x64006400, RZ, 0xfc, !PT ;  /* 0x6400640021227812 */ /* 0x000fe400078efcff */
[----:B------:R-:W-:Y:S01]  /*16c00*/  LOP3.LUT R41, R41, 0x40004, R80, 0xf8, !PT ;  /* 0x0004000429297812 */ /* 0x000fe200078ef850 */
[-C--:B------:R-:W-:Y:S01]  /*16c10*/  HFMA2 R81, R32, R69.reuse.H0_H0, -20, -20 ;  /* 0xcd00cd0020517431 */ /* 0x080fe20000040045 */
[----:B------:R-:W-:Y:S01]  /*16c20*/  LOP3.LUT R40, R40, 0x40004, R77, 0xf8, !PT ;  /* 0x0004000428287812 */ /* 0x000fe200078ef84d */
[----:B------:R-:W-:Y:S01]  /*16c30*/  HFMA2 R77, R34, R69.H0_H0, -20, -20 ;  /* 0xcd00cd00224d7431 */ /* 0x000fe20000040045 */
[----:B------:R-:W-:Y:S02]  /*16c40*/  LOP3.LUT R80, R35, 0x64006400, RZ, 0xfc, !PT ;  /* 0x6400640023507812 */ /* 0x000fe400078efcff */
[----:B------:R-:W0:Y:S01]  /*16c50*/  LDS.128 R32, [UR5+0x30] ;  /* 0x00003005ff207984 */ /* 0x000e220008000c00 */
[----:B------:R-:W-:-:S02]  /*16c60*/  LOP3.LUT R42, R42, 0x40004, R73, 0xf8, !PT ;  /* 0x000400042a2a7812 */ /* 0x000fc400078ef849 */
[----:B------:R-:W-:Y:S02]  /*16c70*/  LOP3.LUT R73, R86, 0x1c001c0, RZ, 0xc0, !PT ;  /* 0x01c001c056497812 */ /* 0x000fe400078ec0ff */
        /* <DEDUP_REMOVED lines=8> */
[----:B------:R-:W-:Y:S01]  /*16d00*/  LOP3.LUT R84, R71, 0x64006400, RZ, 0xfc, !PT ;  /* 0x6400640047547812 */ /* 0x000fe200078efcff */
[-C--:B------:R-:W-:Y:S01]  /*16d10*/  HFMA2 R79, R75, R70.reuse.H0_H0, -132, -132 ;  /* 0xd820d8204b4f7431 */ /* 0x080fe20000040046 */
[----:B------:R-:W-:Y:S01]  /*16d20*/  LOP3.LUT R83, R72, 0x64006400, RZ, 0xfc, !PT ;  /* 0x6400640048537812 */ /* 0x000fe200078efcff */
[----:B------:R-:W-:Y:S01]  /*16d30*/  HFMA2 R75, R91, R70.H0_H0, -132, -132 ;  /* 0xd820d8205b4b7431 */ /* 0x000fe20000040046 */
[----:B------:R-:W-:Y:S01]  /*16d40*/  LOP3.LUT R71, R37, 0x380038, RZ, 0xc0, !PT ;  /* 0x0038003825477812 */ /* 0x000fe200078ec0ff */
[----:B------:R-:W-:Y:S01]  /*16d50*/  HFMA2.MMA R91, R76, R38, R28 ;  /* 0x000000264c5b7235 */ /* 0x000fe2000000001c */
[----:B------:R-:W-:-:S02]  /*16d60*/  LOP3.LUT R80, R74, 0x64006400, RZ, 0xfc, !PT ;  /* 0x640064004a507812 */ /* 0x000fc400078efcff */
[----:B------:R-:W-:Y:S02]  /*16d70*/  LOP3.LUT R72, R36, 0x380038, RZ, 0xc0, !PT ;  /* 0x0038003824487812 */ /* 0x000fe400078ec0ff */
[C---:B------:R-:W-:Y:S01]  /*16d80*/  LOP3.LUT R74, R85.reuse, 0x380038, RZ, 0xc0, !PT ;  /* 0x00380038554a7812 */ /* 0x040fe200078ec0ff */
[----:B------:R-:W-:Y:S01]  /*16d90*/  HADD2 R84, R84, -1028, -1028 ;  /* 0xe404e40454547430 */ /* 0x000fe20000000000 */
        /* <DEDUP_REMOVED lines=9> */
[----:B------:R-:W-:Y:S01]  /*16e30*/  HFMA2 R82, R87, R70.H0_H0, -132, -132 ;  /* 0xd820d82057527431 */ /* 0x000fe20000040046 */
[----:B------:R-:W-:Y:S01]  /*16e40*/  HFMA2.MMA R87, R84, R38, R30 ;  /* 0x0000002654577235 */ /* 0x000fe2000000001e */
[-C--:B------:R-:W-:Y:S01]  /*16e50*/  HFMA2 R88, R80, R38.reuse, R29 ;  /* 0x0000002650587231 */ /* 0x080fe2000000001d */
[----:B------:R-:W-:Y:S01]  /*16e60*/  HFMA2.MMA R91, R75, R39, R91 ;  /* 0x000000274b5b7235 */ /* 0x000fe2000000005b */
[----:B------:R-:W-:Y:S01]  /*16e70*/  HFMA2 R92, R72, R38, R31 ;  /* 0x00000026485c7231 */ /* 0x000fe2000000001f */
[----:B------:R-:W-:Y:S01]  /*16e80*/  LOP3.LUT R37, R37, 0x70007, RZ, 0xc0, !PT ;  /* 0x0007000725257812 */ /* 0x000fe200078ec0ff */
[----:B------:R-:W-:Y:S01]  /*16e90*/  HFMA2 R83, R83, R70.H0_H0, -132, -132 ;  /* 0xd820d82053537431 */ /* 0x000fe20000040046 */
[----:B------:R-:W-:Y:S01]  /*16ea0*/  LOP3.LUT R38, R86, 0x64006400, RZ, 0xfc, !PT ;  /* 0x6400640056267812 */ /* 0x000fe200078efcff */
[----:B------:R-:W-:Y:S01]  /*16eb0*/  HADD2 R86, R85, -1028, -1028 ;  /* 0xe404e40455567430 */ /* 0x000fe20000000000 */
[----:B------:R-:W1:Y:S01]  /*16ec0*/  LDS.128 R28, [UR5+0x80] ;  /* 0x00008005ff1c7984 */ /* 0x000e620008000c00 */
[----:B------:R-:W-:-:S02]  /*16ed0*/  LOP3.LUT R36, R36, 0x70007, RZ, 0xc0, !PT ;  /* 0x0007000724247812 */ /* 0x000fc400078ec0ff */
[----:B------:R-:W-:Y:S02]  /*16ee0*/  LOP3.LUT R93, R74, 0x64006400, RZ, 0xfc, !PT ;  /* 0x640064004a5d7812 */ /* 0x000fe400078efcff */
[----:B------:R-:W-:Y:S02]  /*16ef0*/  LOP3.LUT R37, R37, 0x64006400, RZ, 0xfc, !PT ;  /* 0x6400640025257812 */ /* 0x000fe400078efcff */
[----:B------:R-:W-:Y:S01]  /*16f00*/  LOP3.LUT R97, R78, 0x64006400, RZ, 0xfc, !PT ;  /* 0x640064004e617812 */ /* 0x000fe200078efcff */
[-C--:B------:R-:W-:Y:S01]  /*16f10*/  HFMA2 R78, R89, R70.reuse.H0_H0, -132, -132 ;  /* 0xd820d820594e7431 */ /* 0x080fe20000040046 */
[----:B------:R-:W-:Y:S01]  /*16f20*/  LOP3.LUT R36, R36, 0x64006400, RZ, 0xfc, !PT ;  /* 0x6400640024247812 */ /* 0x000fe200078efcff */
[----:B------:R-:W-:Y:S01]  /*16f30*/  HFMA2.MMA R89, R83, R39, R87 ;  /* 0x0000002753597235 */ /* 0x000fe20000000057 */
[----:B------:R-:W-:Y:S01]  /*16f40*/  HFMA2 R90, R79, R39, R88 ;  /* 0x000000274f5a7231 */ /* 0x000fe20000000058 */
[----:B0-----:R-:W-:Y:S01]  /*16f50*/  HFMA2.MMA R91, R86, R32, R91 ;  /* 0x00000020565b7235 */ /* 0x001fe2000000005b */
[----:B------:R-:W-:-:S02]  /*16f60*/  HFMA2 R74, R93, R70.H0_H0, -132, -132 ;  /* 0xd820d8205d4a7431 */ /* 0x000fc40000040046 */
[----:B------:R-:W-:Y:S02]  /*16f70*/  HADD2 R88, R37, -1028, -1028 ;  /* 0xe404e40425587430 */ /* 0x000fe40000000000 */
[----:B------:R-:W-:Y:S02]  /*16f80*/  HFMA2 R71, R95, R70.H0_H0, -132, -132 ;  /* 0xd820d8205f477431 */ /* 0x000fe40000040046 */
[----:B------:R-:W-:Y:S01]  /*16f90*/  HADD2 R87, R36, -1028, -1028 ;  /* 0xe404e40424577430 */ /* 0x000fe20000000000 */
[----:B------:R-:W-:Y:S01]  /*16fa0*/  HFMA2.MMA R91, R74, R33, R91 ;  /* 0x000000214a5b7235 */ /* 0x000fe2000000005b */
[----:B------:R-:W-:Y:S01]  /*16fb0*/  HFMA2 R92, R71, R39, R92 ;  /* 0x00000027475c7231 */ /* 0x000fe2000000005c */
[----:B------:R-:W-:Y:S01]  /*16fc0*/  HFMA2.MMA R89, R88, R32, R89 ;  /* 0x0000002058597235 */ /* 0x000fe20000000059 */
[----:B------:R-:W-:Y:S02]  /*16fd0*/  HADD2 R85, R38, -1028, -1028 ;  /* 0xe404e40426557430 */ /* 0x000fe40000000000 */
[----:B------:R-:W-:Y:S01]  /*16fe0*/  HFMA2 R90, R87, R32, R90 ;  /* 0x00000020575a7231 */ /* 0x000fe2000000005a */
[----:B------:R-:W-:Y:S01]  /*16ff0*/  LOP3.LUT R41, R41, 0x64006400, RZ, 0xfc, !PT ;  /* 0x6400640029297812 */ /* 0x000fe200078efcff */
[----:B------:R-:W-:Y:S01]  /*17000*/  HFMA2 R70, R97, R70.H0_H0, -132, -132 ;  /* 0xd820d82061467431 */ /* 0x000fe20000040046 */
[----:B------:R-:W-:Y:S01]  /*17010*/  HFMA2.MMA R93, R73, R34, R91 ;  /* 0x00000022495d7235 */ /* 0x000fe2000000005b */
[----:B------:R-:W-:Y:S01]  /*17020*/  HFMA2 R92, R85, R32, R92 ;  /* 0x00000020555c7231 */ /* 0x000fe2000000005c */
[----:B------:R-:W-:Y:S01]  /*17030*/  HFMA2.MMA R89, R82, R33, R89 ;  /* 0x0000002152597235 */ /* 0x000fe20000000059 */
[-C--:B------:R-:W-:Y:S01]  /*17040*/  HFMA2 R90, R78, R33.reuse, R90 ;  /* 0x000000214e5a7231 */ /* 0x080fe2000000005a */
[----:B------:R-:W-:Y:S01]  /*17050*/  LOP3.LUT R40, R40, 0x64006400, RZ, 0xfc, !PT ;  /* 0x6400640028287812 */ /* 0x000fe200078efcff */
[----:B------:R-:W-:Y:S01]  /*17060*/  HFMA2 R92, R70, R33, R92 ;  /* 0x00000021465c7231 */ /* 0x000fe2000000005c */
[----:B------:R-:W0:Y:S01]  /*17070*/  LDS.128 R36, [UR5+0x90] ;  /* 0x00009005ff247984 */ /* 0x000e220008000c00 */
[----:B------:R-:W-:-:S02]  /*17080*/  HFMA2 R33, R77, R34, R90 ;  /* 0x000000224d217231 */ /* 0x000fc4000000005a */
[----:B------:R-:W-:Y:S01]  /*17090*/  HADD2 R90, R41, -1028, -1028 ;  /* 0xe404e404295a7430 */ /* 0x000fe20000000000 */
[----:B------:R-:W-:Y:S01]  /*170a0*/  HFMA2.MMA R32, R81, R34, R89 ;  /* 0x0000002251207235 */ /* 0x000fe20000000059 */
[----:B------:R-:W-:-:S04]  /*170b0*/  HFMA2 R34, R69, R34, R92 ;  /* 0x0000002245227231 */ /* 0x000fc8000000005c */
[----:B------:R-:W-:Y:S01]  /*170c0*/  HFMA2.MMA R93, R90, R35, R93 ;  /* 0x000000235a5d7235 */ /* 0x000fe2000000005d */
[----:B------:R-:W-:-:S04]  /*170d0*/  HADD2 R89, R40, -1028, -1028 ;  /* 0xe404e40428597430 */ /* 0x000fc80000000000 */
[----:B------:R-:W-:Y:S01]  /*170e0*/  HFMA2 R40, R89, R35, R34 ;  /* 0x0000002359287231 */ /* 0x000fe20000000022 */
[----:B------:R-:W-:-:S04]  /*170f0*/  LOP3.LUT R42, R42, 0x64006400, RZ, 0xfc, !PT ;  /* 0x640064002a2a7812 */ /* 0x000fc800078efcff */
[----:B------:R-:W-:Y:S02]  /*17100*/  HADD2 R94, R93.H0_H0, R93.H1_H1 ;  /* 0x3000005d5d5e7230 */ /* 0x000fe40000000800 */
[----:B------:R-:W-:Y:S01]  /*17110*/  HADD2 R93, R40.H0_H0, R40.H1_H1 ;  /* 0x30000028285d7230 */ /* 0x000fe20000000800 */
[-C--:B-1----:R-:W-:Y:S01]  /*17120*/  HFMA2.MMA R40, R55, R28.reuse, RZ ;  /* 0x0000001c37287235 */ /* 0x082fe200000000ff */
[----:B------:R-:W-:Y:S01]  /*17130*/  LOP3.LUT R43, R43, 0x64006400, RZ, 0xfc, !PT ;  /* 0x640064002b2b7812 */ /* 0x000fe200078efcff */
[----:B------:R-:W-:Y:S01]  /*17140*/  HADD2 R91, R42, -1028, -1028 ;  /* 0xe404e4042a5b7430 */ /* 0x000fe20000000000 */
[----:B------:R-:W-:Y:S01]  /*17150*/  HFMA2.MMA R42, R51, R28, RZ ;  /* 0x0000001c332a7235 */ /* 0x000fe200000000ff */
[-C--:B------:R-:W-:Y:S02]  /*17160*/  HFMA2 R41, R53, R28.reuse, RZ.H0_H0 ;  /* 0x0000001c35297231 */ /* 0x080fe400000400ff */
[----:B------:R-:W-:Y:S02]  /*17170*/  HADD2 R92, R43, -1028, -1028 ;  /* 0xe404e4042b5c7430 */ /* 0x000fe40000000000 */
[----:B------:R-:W-:Y:S01]  /*17180*/  HFMA2 R43, R48, R28, RZ.H0_H0 ;  /* 0x0000001c302b7231 */ /* 0x000fe200000400ff */
[----:B------:R-:W-:-:S02]  /*17190*/  HFMA2.MMA R28, R54, R29, R40 ;  /* 0x0000001d361c7235 */ /* 0x000fc40000000028 */
[----:B------:R-:W-:Y:S02]  /*171a0*/  HFMA2.MMA R42, R50, R29, R42 ;  /* 0x0000001d322a7235 */ /* 0x000fe4000000002a */
[----:B------:R-:W-:Y:S01]  /*171b0*/  HFMA2.MMA R32, R92, R35, R32 ;  /* 0x000000235c207235 */ /* 0x000fe20000000020 */
[----:B------:R-:W-:-:S03]  /*171c0*/  HFMA2 R33, R91, R35, R33 ;  /* 0x000000235b217231 */ /* 0x000fc60000000021 */
[-C--:B------:R-:W-:Y:S01]  /*171d0*/  HFMA2.MMA R28, R56, R30.reuse, R28 ;  /* 0x0000001e381c7235 */ /* 0x080fe2000000001c */
[----:B------:R-:W-:Y:S01]  /*171e0*/  HADD2 R95, R33.H0_H0, R33.H1_H1 ;  /* 0x30000021215f7230 */ /* 0x000fe20000000800 */
[----:B------:R-:W-:-:S04]  /*171f0*/  HFMA2.MMA R97, R2, R30, R42 ;  /* 0x0000001e02617235 */ /* 0x000fc8000000002a */
[----:B------:R-:W-:Y:S02]  /*17200*/  HADD2 R96, R32.H0_H0, R32.H1_H1 ;  /* 0x3000002020607230 */ /* 0x000fe40000000800 */
[----:B------:R-:W1:Y:S01]  /*17210*/  LDS.128 R32, [UR5+0xa0] ;  /* 0x0000a005ff207984 */ /* 0x000e620008000c00 */
[-C--:B------:R-:W-:Y:S01]  /*17220*/  HFMA2.MMA R28, R17, R31.reuse, R28 ;  /* 0x0000001f111c7235 */ /* 0x080fe2000000001c */
[-C--:B------:R-:W-:Y:S01]  /*17230*/  HFMA2 R41, R52, R29.reuse, R41 ;  /* 0x0000001d34297231 */ /* 0x080fe20000000029 */
[----:B------:R-:W-:Y:S01]  /*17240*/  HFMA2.MMA R97, R20, R31, R97 ;  /* 0x0000001f14617235 */ /* 0x000fe20000000061 */
[----:B------:R-:W-:Y:S02]  /*17250*/  HFMA2 R43, R49, R29, R43 ;  /* 0x0000001d312b7231 */ /* 0x000fe4000000002b */
[----:B------:R-:W-:-:S03]  /*17260*/  HFMA2 R29, R15, R30, R41 ;  /* 0x0000001e0f1d7231 */ /* 0x000fc60000000029 */
[-C--:B0-----:R-:W-:Y:S01]  /*17270*/  HFMA2.MMA R28, R23, R36.reuse, R28 ;  /* 0x00000024171c7235 */ /* 0x081fe2000000001c */
[----:B------:R-:W-:Y:S01]  /*17280*/  HFMA2 R30, R21, R30, R43 ;  /* 0x0000001e151e7231 */ /* 0x000fe2000000002b */
[----:B------:R-:W-:Y:S01]  /*17290*/  HFMA2.MMA R97, R19, R36, R97 ;  /* 0x0000002413617235 */ /* 0x000fe20000000061 */
[-C--:B------:R-:W-:Y:S01]  /*172a0*/  HFMA2 R29, R0, R31.reuse, R29 ;  /* 0x0000001f001d7231 */ /* 0x080fe2000000001d */
[----:B------:R-:W0:Y:S01]  /*172b0*/  LDS.128 R40, [UR5+0xb0] ;  /* 0x0000b005ff287984 */ /* 0x000e220008000c00 */
[----:B------:R-:W-:-:S03]  /*172c0*/  HFMA2 R30, R16, R31, R30 ;  /* 0x0000001f101e7231 */ /* 0x000fc6000000001e */
[-C--:B------:R-:W-:Y:S01]  /*172d0*/  HFMA2.MMA R28, R27, R37.reuse, R28 ;  /* 0x000000251b1c7235 */ /* 0x080fe2000000001c */
[-C--:B------:R-:W-:Y:S02]  /*172e0*/  HFMA2 R29, R18, R36.reuse, R29 ;  /* 0x00000024121d7231 */ /* 0x080fe4000000001d */
[----:B------:R-:W-:Y:S01]  /*172f0*/  HFMA2 R30, R22, R36, R30 ;  /* 0x00000024161e7231 */ /* 0x000fe2000000001e */
[----:B------:R-:W-:Y:S01]  /*17300*/  HFMA2.MMA R97, R24, R37, R97 ;  /* 0x0000002518617235 */ /* 0x000fe20000000061 */
[-C--:B------:R-:W-:Y:S02]  /*17310*/  HFMA2 R29, R26, R37.reuse, R29 ;  /* 0x000000251a1d7231 */ /* 0x080fe4000000001d */
[----:B------:R-:W-:Y:S01]  /*17320*/  HFMA2 R37, R25, R37, R30 ;  /* 0x0000002519257231 */ /* 0x000fe2000000001e */
[----:B------:R-:W-:-:S04]  /*17330*/  HFMA2.MMA R30, R44, R38, R28 ;  /* 0x000000262c1e7235 */ /* 0x000fc8000000001c */
[----:B------:R-:W-:-:S04]  /*17340*/  HFMA2.MMA R97, R46, R38, R97 ;  /* 0x000000262e617235 */ /* 0x000fc80000000061 */
[----:B------:R-:W-:-:S04]  /*17350*/  HFMA2.MMA R36, R60, R39, R30 ;  /* 0x000000273c247235 */ /* 0x000fc8000000001e */
[----:B------:R-:W-:Y:S01]  /*17360*/  HFMA2.MMA R97, R58, R39, R97 ;  /* 0x000000273a617235 */ /* 0x000fe20000000061 */
[----:B------:R-:W-:-:S03]  /*17370*/  HFMA2 R29, R45, R38, R29 ;  /* 0x000000262d1d7231 */ /* 0x000fc6000000001d */
[-C--:B-1----:R-:W-:Y:S01]  /*17380*/  HFMA2.MMA R36, R64, R32.reuse, R36 ;  /* 0x0000002040247235 */ /* 0x082fe20000000024 */
[----:B------:R-:W-:Y:S02]  /*17390*/  HFMA2 R38, R47, R38, R37 ;  /* 0x000000262f267231 */ /* 0x000fe40000000025 */
[-C--:B------:R-:W-:Y:S01]  /*173a0*/  HFMA2 R37, R59, R39.reuse, R29 ;  /* 0x000000273b257231 */ /* 0x080fe2000000001d */
[----:B------:R-:W-:Y:S01]  /*173b0*/  HFMA2.MMA R97, R62, R32, R97 ;  /* 0x000000203e617235 */ /* 0x000fe20000000061 */
[----:B------:R-:W-:Y:S01]  /*173c0*/  HFMA2 R38, R57, R39, R38 ;  /* 0x0000002739267231 */ /* 0x000fe20000000026 */
[----:B------:R-:W1:Y:S02]  /*173d0*/  LDS.128 R28, [UR5+0x100] ;  /* 0x00010005ff1c7984 */ /* 0x000e640008000c00 */
[-C--:B------:R-:W-:Y:S01]  /*173e0*/  HFMA2.MMA R36, R68, R33.reuse, R36 ;  /* 0x0000002144247235 */ /* 0x080fe20000000024 */
[-C--:B------:R-:W-:Y:S02]  /*173f0*/  HFMA2 R37, R63, R32.reuse, R37 ;  /* 0x000000203f257231 */ /* 0x080fe40000000025 */
[----:B------:R-:W-:Y:S01]  /*17400*/  HFMA2 R32, R61, R32, R38 ;  /* 0x000000203d207231 */ /* 0x000fe20000000026 */
[----:B------:R-:W-:-:S03]  /*17410*/  HFMA2.MMA R38, R66, R33, R97 ;  /* 0x0000002142267235 */ /* 0x000fc60000000061 */
[----:B------:R-:W-:Y:S01]  /*17420*/  HFMA2 R39, R65, R33, R32 ;  /* 0x0000002141277231 */ /* 0x000fe20000000020 */
[----:B------:R-:W-:-:S04]  /*17430*/  HFMA2.MMA R32, R84, R34, R36 ;  /* 0x0000002254207235 */ /* 0x000fc80000000024 */
[----:B------:R-:W-:-:S04]  /*17440*/  HFMA2.MMA R97, R76, R34, R38 ;  /* 0x000000224c617235 */ /* 0x000fc80000000026 */
        /* <DEDUP_REMOVED lines=73> */
[-C--:B------:R-:W-:Y:S01]  /*178e0*/  HFMA2 R37, R65, R33.reuse, R32 ;  /* 0x0000002141257231 */ /* 0x080fe20000000020 */
[----:B------:R-:W-:Y:S01]  /*178f0*/  HFMA2.MMA R32, R84, R34, R36 ;  /* 0x0000002254207235 */ /* 0x000fe20000000024 */
[----:B------:R-:W-:-:S03]  /*17900*/  HFMA2 R101, R67, R33, R101 ;  /* 0x0000002143657231 */ /* 0x000fc60000000065 */
[----:B------:R-:W-:-:S04]  /*17910*/  HFMA2.MMA R33, R76, R34, R38 ;  /* 0x000000224c217235 */ /* 0x000fc80000000026 */
[----:B------:R-:W-:-:S04]  /*17920*/  HFMA2.MMA R32, R83, R35, R32 ;  /* 0x0000002353207235 */ /* 0x000fc80000000020 */
        /* <DEDUP_REMOVED lines=15> */
[----:B------:R-:W-:-:S04]  /*17a20*/  HFMA2.MMA R41, R73, R42, R33 ;  /* 0x0000002a49297235 */ /* 0x000fc80000000021 */
[----:B------:R-:W-:Y:S01]  /*17a30*/  HFMA2.MMA R40, R92, R43, R40 ;  /* 0x0000002b5c287235 */ /* 0x000fe20000000028 */
[----:B------:R-:W-:-:S03]  /*17a40*/  HFMA2 R101, R77, R42, R101 ;  /* 0x0000002a4d657231 */ /* 0x000fc60000000065 */
[----:B------:R-:W-:Y:S01]  /*17a50*/  HFMA2.MMA R41, R90, R43, R41 ;  /* 0x0000002b5a297235 */ /* 0x000fe20000000029 */
[----:B------:R-:W-:Y:S02]  /*17a60*/  HFMA2 R42, R69, R42, R35 ;  /* 0x0000002a452a7231 */ /* 0x000fe40000000023 */
[-C--:B------:R-:W-:Y:S01]  /*17a70*/  HFMA2 R101, R91, R43.reuse, R101 ;  /* 0x0000002b5b657231 */ /* 0x080fe20000000065 */
[----:B------:R-:W2:Y:S02]  /*17a80*/  LDS.128 R32, [UR5+0x1a0] ;  /* 0x0001a005ff207984 */ /* 0x000ea40008000c00 */
[----:B------:R-:W-:Y:S01]  /*17a90*/  HADD2 R104, R40.H0_H0, R40.H1_H1 ;  /* 0x3000002828687230 */ /* 0x000fe20000000800 */
[----:B-1----:R-:W-:Y:S01]  /*17aa0*/  HFMA2.MMA R40, R55, R28, RZ ;  /* 0x0000001c37287235 */ /* 0x002fe200000000ff */
[----:B------:R-:W-:Y:S02]  /*17ab0*/  HFMA2 R42, R89, R43, R42 ;  /* 0x0000002b592a7231 */ /* 0x000fe4000000002a */
[----:B------:R-:W-:-:S02]  /*17ac0*/  HADD2 R103, R101.H0_H0, R101.H1_H1 ;  /* 0x3000006565677230 */ /* 0x000fc40000000800 */
[----:B------:R-:W-:Y:S02]  /*17ad0*/  HADD2 R102, R41.H0_H0, R41.H1_H1 ;  /* 0x3000002929667230 */ /* 0x000fe40000000800 */
        /* <DEDUP_REMOVED lines=29> */
[-C--:B--2---:R-:W-:Y:S01]  /*17cb0*/  HFMA2.MMA R36, R64, R32.reuse, R36 ;  /* 0x0000002040247235 */ /* 0x084fe20000000024 */
[-C--:B------:R-:W-:Y:S02]  /*17cc0*/  HFMA2 R106, R45, R38.reuse, R106 ;  /* 0x000000262d6a7231 */ /* 0x080fe4000000006a */
[----:B------:R-:W-:Y:S01]  /*17cd0*/  HFMA2 R38, R47, R38, R29 ;  /* 0x000000262f267231 */ /* 0x000fe2000000001d */
[----:B------:R-:W-:Y:S01]  /*17ce0*/  HFMA2.MMA R107, R62, R32, R107 ;  /* 0x000000203e6b7235 */ /* 0x000fe2000000006b */
[-C--:B------:R-:W-:Y:S01]  /*17cf0*/  HFMA2 R106, R59, R39.reuse, R106 ;  /* 0x000000273b6a7231 */ /* 0x080fe2000000006a */
[----:B------:R-:W1:Y:S02]  /*17d00*/  LDS.128 R28, [UR5+0x200] ;  /* 0x00020005ff1c7984 */ /* 0x000e640008000c00 */
[----:B------:R-:W-:Y:S01]  /*17d10*/  HFMA2.MMA R36, R68, R33, R36 ;  /* 0x0000002144247235 */ /* 0x000fe20000000024 */
[----:B------:R-:W-:Y:S02]  /*17d20*/  HFMA2 R38, R57, R39, R38 ;  /* 0x0000002739267231 */ /* 0x000fe40000000026 */
[----:B------:R-:W-:-:S02]  /*17d30*/  HFMA2 R106, R63, R32, R106 ;  /* 0x000000203f6a7231 */ /* 0x000fc4000000006a */
[----:B------:R-:W-:Y:S01]  /*17d40*/  HFMA2 R32, R61, R32, R38 ;  /* 0x000000203d207231 */ /* 0x000fe20000000026 */
[----:B------:R-:W-:Y:S02]  /*17d50*/  HFMA2.MMA R38, R66, R33, R107 ;  /* 0x0000002142267235 */ /* 0x000fe4000000006b */
[----:B------:R-:W-:-:S06]  /*17d60*/  HFMA2.MMA R36, R84, R34, R36 ;  /* 0x0000002254247235 */ /* 0x000fcc0000000024 */
[----:B------:R-:W-:Y:S02]  /*17d70*/  HFMA2.MMA R38, R76, R34, R38 ;  /* 0x000000224c267235 */ /* 0x000fe40000000026 */
        /* <DEDUP_REMOVED lines=11> */
[-C--:B------:R-:W-:Y:S02]  /*17e30*/  HFMA2 R106, R79, R35.reuse, R106 ;  /* 0x000000234f6a7231 */ /* 0x080fe4000000006a */
[----:B------:R-:W-:Y:S01]  /*17e40*/  HFMA2 R107, R71, R35, R32 ;  /* 0x00000023476b7231 */ /* 0x000fe20000000020 */
[----:B------:R-:W-:Y:S01]  /*17e50*/  HFMA2.MMA R37, R73, R42, R37 ;  /* 0x0000002a49257235 */ /* 0x000fe20000000025 */
[-C--:B------:R-:W-:Y:S01]  /*17e60*/  HFMA2 R39, R87, R40.reuse, R106 ;  /* 0x0000002857277231 */ /* 0x080fe2000000006a */
[----:B------:R-:W-:Y:S01]  /*17e70*/  HFMA2.MMA R36, R92, R43, R36 ;  /* 0x0000002b5c247235 */ /* 0x000fe20000000024 */
[----:B------:R-:W0:Y:S01]  /*17e80*/  LDS.128 R32, [UR5+0x210] ;  /* 0x00021005ff207984 */ /* 0x000e220008000c00 */
[----:B------:R-:W-:-:S02]  /*17e90*/  HFMA2 R107, R85, R40, R107 ;  /* 0x00000028556b7231 */ /* 0x000fc4000000006b */
[-C--:B------:R-:W-:Y:S02]  /*17ea0*/  HFMA2 R39, R78, R41.reuse, R39 ;  /* 0x000000294e277231 */ /* 0x080fe40000000027 */
[----:B------:R-:W-:Y:S01]  /*17eb0*/  HFMA2.MMA R37, R90, R43, R37 ;  /* 0x0000002b5a257235 */ /* 0x000fe20000000025 */
[----:B------:R-:W-:Y:S02]  /*17ec0*/  HFMA2 R107, R70, R41, R107 ;  /* 0x00000029466b7231 */ /* 0x000fe4000000006b */
[-C--:B------:R-:W-:Y:S02]  /*17ed0*/  HFMA2 R39, R77, R42.reuse, R39 ;  /* 0x0000002a4d277231 */ /* 0x080fe40000000027 */
[----:B------:R-:W-:Y:S01]  /*17ee0*/  HADD2 R106, R36.H0_H0, R36.H1_H1 ;  /* 0x30000024246a7230 */ /* 0x000fe20000000800 */
[-C--:B-1----:R-:W-:Y:S01]  /*17ef0*/  HFMA2.MMA R36, R55, R28.reuse, RZ ;  /* 0x0000001c37247235 */ /* 0x082fe200000000ff */
[----:B------:R-:W-:Y:S01]  /*17f00*/  HFMA2 R107, R69, R42, R107 ;  /* 0x0000002a456b7231 */ /* 0x000fe2000000006b */
[----:B------:R-:W-:Y:S01]  /*17f10*/  HFMA2.MMA R38, R51, R28, RZ ;  /* 0x0000001c33267235 */ /* 0x000fe200000000ff */
[----:B------:R-:W-:-:S02]  /*17f20*/  HFMA2 R39, R91, R43, R39 ;  /* 0x0000002b5b277231 */ /* 0x000fc40000000027 */
[----:B------:R-:W-:Y:S02]  /*17f30*/  HFMA2 R109, R89, R43, R107 ;  /* 0x0000002b596d7231 */ /* 0x000fe4000000006b */
[----:B------:R-:W-:Y:S01]  /*17f40*/  HADD2 R107, R39.H0_H0, R39.H1_H1 ;  /* 0x30000027276b7230 */ /* 0x000fe20000000800 */
[----:B------:R-:W1:Y:S01]  /*17f50*/  LDS.128 R40, [UR5+0x220] ;  /* 0x00022005ff287984 */ /* 0x000e620008000c00 */
[----:B------:R-:W-:Y:S02]  /*17f60*/  HADD2 R108, R37.H0_H0, R37.H1_H1 ;  /* 0x30000025256c7230 */ /* 0x000fe40000000800 */
[-C--:B------:R-:W-:Y:S02]  /*17f70*/  HFMA2 R37, R53, R28.reuse, RZ.H0_H0 ;  /* 0x0000001c35257231 */ /* 0x080fe400000400ff */
[----:B------:R-:W-:Y:S01]  /*17f80*/  HFMA2 R39, R48, R28, RZ.H0_H0 ;  /* 0x0000001c30277231 */ /* 0x000fe200000400ff */
[-C--:B------:R-:W-:Y:S02]  /*17f90*/  HFMA2.MMA R28, R54, R29.reuse, R36 ;  /* 0x0000001d361c7235 */ /* 0x080fe40000000024 */
[----:B------:R-:W-:Y:S01]  /*17fa0*/  HFMA2.MMA R38, R50, R29, R38 ;  /* 0x0000001d32267235 */ /* 0x000fe20000000026 */
[----:B------:R-:W-:-:S02]  /*17fb0*/  HFMA2 R37, R52, R29, R37 ;  /* 0x0000001d34257231 */ /* 0x000fc40000000025 */
[----:B------:R-:W-:-:S03]  /*17fc0*/  HFMA2 R39, R49, R29, R39 ;  /* 0x0000001d31277231 */ /* 0x000fc60000000027 */
[-C--:B------:R-:W-:Y:S02]  /*17fd0*/  HFMA2.MMA R29, R56, R30.reuse, R28 ;  /* 0x0000001e381d7235 */ /* 0x080fe4000000001c */
[----:B------:R-:W-:-:S06]  /*17fe0*/  HFMA2.MMA R28, R2, R30, R38 ;  /* 0x0000001e021c7235 */ /* 0x000fcc0000000026 */
[-C--:B------:R-:W-:Y:S02]  /*17ff0*/  HFMA2.MMA R29, R17, R31.reuse, R29 ;  /* 0x0000001f111d7235 */ /* 0x080fe4000000001d */
[----:B------:R-:W-:Y:S01]  /*18000*/  HFMA2.MMA R28, R20, R31, R28 ;  /* 0x0000001f141c7235 */ /* 0x000fe2000000001c */
[-C--:B------:R-:W-:Y:S02]  /*18010*/  HFMA2 R117, R15, R30.reuse, R37 ;  /* 0x0000001e0f757231 */ /* 0x080fe40000000025 */
[----:B------:R-:W-:-:S03]  /*18020*/  HFMA2 R30, R21, R30, R39 ;  /* 0x0000001e151e7231 */ /* 0x000fc60000000027 */
[-C--:B0-----:R-:W-:Y:S02]  /*18030*/  HFMA2.MMA R29, R23, R32.reuse, R29 ;  /* 0x00000020171d7235 */ /* 0x081fe4000000001d */
[----:B------:R-:W-:Y:S01]  /*18040*/  HFMA2.MMA R28, R19, R32, R28 ;  /* 0x00000020131c7235 */ /* 0x000fe2000000001c */
[-C--:B------:R-:W-:Y:S01]  /*18050*/  HFMA2 R117, R0, R31.reuse, R117 ;  /* 0x0000001f00757231 */ /* 0x080fe20000000075 */
[----:B------:R-:W-:Y:S01]  /*18060*/  LDS.128 R36, [UR5+0x230] ;  /* 0x00023005ff247984 */ /* 0x000fe20008000c00 */
[----:B------:R-:W-:Y:S02]  /*18070*/  HFMA2 R30, R16, R31, R30 ;  /* 0x0000001f101e7231 */ /* 0x000fe4000000001e */
[-C--:B------:R-:W-:Y:S01]  /*18080*/  HFMA2 R117, R18, R32.reuse, R117 ;  /* 0x0000002012757231 */ /* 0x080fe20000000075 */
[-C--:B------:R-:W-:Y:S01]  /*18090*/  HFMA2.MMA R29, R27, R33.reuse, R29 ;  /* 0x000000211b1d7235 */ /* 0x080fe2000000001d */
[----:B------:R-:W-:Y:S01]  /*180a0*/  HFMA2 R30, R22, R32, R30 ;  /* 0x00000020161e7231 */ /* 0x000fe2000000001e */
[----:B------:R-:W-:Y:S01]  /*180b0*/  HFMA2.MMA R28, R24, R33, R28 ;  /* 0x00000021181c7235 */ /* 0x000fe2000000001c */
[----:B------:R-:W-:-:S02]  /*180c0*/  HFMA2 R117, R26, R33, R117 ;  /* 0x000000211a757231 */ /* 0x000fc40000000075 */
[----:B------:R-:W-:Y:S02]  /*180d0*/  HFMA2 R30, R25, R33, R30 ;  /* 0x00000021191e7231 */ /* 0x000fe4000000001e */
[-C--:B------:R-:W-:Y:S01]  /*180e0*/  HFMA2 R117, R45, R34.reuse, R117 ;  /* 0x000000222d757231 */ /* 0x080fe20000000075 */
[-C--:B------:R-:W-:Y:S02]  /*180f0*/  HFMA2.MMA R33, R44, R34.reuse, R29 ;  /* 0x000000222c217235 */ /* 0x080fe4000000001d */
[----:B------:R-:W-:Y:S01]  /*18100*/  HFMA2.MMA R32, R46, R34, R28 ;  /* 0x000000222e207235 */ /* 0x000fe2000000001c */
[----:B------:R-:W-:Y:S02]  /*18110*/  HFMA2 R34, R47, R34, R30 ;  /* 0x000000222f227231 */ /* 0x000fe4000000001e */
[----:B------:R-:W0:Y:S03]  /*18120*/  LDS.128 R28, [UR5+0x280] ;  /* 0x00028005ff1c7984 */ /* 0x000e260008000c00 */
[----:B------:R-:W-:-:S02]  /*18130*/  HFMA2.MMA R33, R60, R35, R33 ;  /* 0x000000233c217235 */ /* 0x000fc40000000021 */
[----:B------:R-:W-:Y:S01]  /*18140*/  HFMA2.MMA R32, R58, R35, R32 ;  /* 0x000000233a207235 */ /* 0x000fe20000000020 */
[-C--:B------:R-:W-:Y:S02]  /*18150*/  HFMA2 R117, R59, R35.reuse, R117 ;  /* 0x000000233b757231 */ /* 0x080fe40000000075 */
[----:B------:R-:W-:-:S03]  /*18160*/  HFMA2 R35, R57, R35, R34 ;  /* 0x0000002339237231 */ /* 0x000fc60000000022 */
[-C--:B-1----:R-:W-:Y:S02]  /*18170*/  HFMA2.MMA R34, R64, R40.reuse, R33 ;  /* 0x0000002840227235 */ /* 0x082fe40000000021 */
        /* <DEDUP_REMOVED lines=12> */
[-C--:B------:R-:W-:Y:S02]  /*18240*/  HFMA2.MMA R41, R83, R43.reuse, R41 ;  /* 0x0000002b53297235 */ /* 0x080fe40000000029 */
[----:B------:R-:W-:Y:S02]  /*18250*/  HFMA2.MMA R40, R75, R43, R40 ;  /* 0x0000002b4b287235 */ /* 0x000fe40000000028 */
[-C--:B0-----:R-:W-:Y:S02]  /*18260*/  HFMA2.MMA R55, R55, R28.reuse, RZ ;  /* 0x0000001c37377235 */ /* 0x081fe400000000ff */
[----:B------:R-:W-:Y:S01]  /*18270*/  HFMA2.MMA R51, R51, R28, RZ ;  /* 0x0000001c33337235 */ /* 0x000fe200000000ff */
[-C--:B------:R-:W-:Y:S01]  /*18280*/  HFMA2 R53, R53, R28.reuse, RZ.H0_H0 ;  /* 0x0000001c35357231 */ /* 0x080fe200000400ff */
        /* <DEDUP_REMOVED lines=20> */
[----:B------:R-:W0:Y:S01]  /*183d0*/  LDS.128 R40, [UR5+0x2a0] ;  /* 0x0002a005ff287984 */ /* 0x000e220008000c00 */
[----:B------:R-:W-:Y:S01]  /*183e0*/  HFMA2 R48, R49, R29, R48 ;  /* 0x0000001d31307231 */ /* 0x000fe20000000030 */
[----:B------:R-:W-:-:S03]  /*183f0*/  HFMA2.MMA R51, R20, R31, R51 ;  /* 0x0000001f14337235 */ /* 0x000fc60000000033 */
[----:B------:R-:W-:Y:S02]  /*18400*/  HFMA2 R48, R21, R30, R48 ;  /* 0x0000001e15307231 */ /* 0x000fe40000000030 */
[-C--:B-1----:R-:W-:Y:S02]  /*18410*/  HFMA2.MMA R28, R23, R32.reuse, R28 ;  /* 0x00000020171c7235 */ /* 0x082fe4000000001c */
[----:B------:R-:W-:Y:S01]  /*18420*/  HFMA2 R16, R16, R31, R48 ;  /* 0x0000001f10107231 */ /* 0x000fe20000000030 */
[----:B------:R-:W-:-:S03]  /*18430*/  HFMA2.MMA R51, R19, R32, R51 ;  /* 0x0000002013337235 */ /* 0x000fc60000000033 */
[----:B------:R-:W-:Y:S02]  /*18440*/  HFMA2 R16, R22, R32, R16 ;  /* 0x0000002016107231 */ /* 0x000fe40000000010 */
[-C--:B------:R-:W-:Y:S01]  /*18450*/  HFMA2.MMA R22, R27, R33.reuse, R28 ;  /* 0x000000211b167235 */ /* 0x080fe2000000001c */
[----:B------:R-:W-:Y:S02]  /*18460*/  HFMA2 R52, R52, R29, R53 ;  /* 0x0000001d34347231 */ /* 0x000fe40000000035 */
[----:B------:R-:W-:Y:S02]  /*18470*/  HFMA2.MMA R23, R24, R33, R51 ;  /* 0x0000002118177235 */ /* 0x000fe40000000033 */
[-C--:B------:R-:W-:Y:S02]  /*18480*/  HFMA2.MMA R37, R92, R39.reuse, R37 ;  /* 0x000000275c257235 */ /* 0x080fe40000000025 */
[----:B------:R-:W-:Y:S01]  /*18490*/  HFMA2.MMA R36, R90, R39, R36 ;  /* 0x000000275a247235 */ /* 0x000fe20000000024 */
[----:B------:R-:W-:Y:S01]  /*184a0*/  HFMA2 R52, R15, R30, R52 ;  /* 0x0000001e0f347231 */ /* 0x000fe20000000034 */
[-C--:B------:R-:W-:Y:S01]  /*184b0*/  HFMA2.MMA R30, R44, R34.reuse, R22 ;  /* 0x000000222c1e7235 */ /* 0x080fe20000000016 */
[----:B------:R-:W-:Y:S01]  /*184c0*/  HFMA2 R38, R89, R39, R38 ;  /* 0x0000002759267231 */ /* 0x000fe20000000026 */
[----:B------:R-:W-:Y:S01]  /*184d0*/  HFMA2.MMA R29, R46, R34, R23 ;  /* 0x000000222e1d7235 */ /* 0x000fe20000000017 */
[----:B------:R-:W-:-:S02]  /*184e0*/  HFMA2 R52, R0, R31, R52 ;  /* 0x0000001f00347231 */ /* 0x000fc40000000034 */
[----:B------:R-:W-:Y:S02]  /*184f0*/  HFMA2 R119, R91, R39, R117 ;  /* 0x000000275b777231 */ /* 0x000fe40000000075 */
[----:B------:R-:W-:Y:S02]  /*18500*/  HADD2 R117, R37.H0_H0, R37.H1_H1 ;  /* 0x3000002525757230 */ /* 0x000fe40000000800 */
[----:B------:R-:W-:Y:S02]  /*18510*/  HADD2 R120, R36.H0_H0, R36.H1_H1 ;  /* 0x3000002424787230 */ /* 0x000fe40000000800 */
[----:B------:R-:W-:Y:S02]  /*18520*/  HADD2 R121, R38.H0_H0, R38.H1_H1 ;  /* 0x3000002626797230 */ /* 0x000fe40000000800 */
[----:B------:R-:W-:Y:S01]  /*18530*/  HFMA2 R52, R18, R32, R52 ;  /* 0x0000002012347231 */ /* 0x000fe20000000034 */
[----:B------:R-:W1:Y:S01]  /*18540*/  LDS.128 R36, [UR5+0x2b0] ;  /* 0x0002b005ff247984 */ /* 0x000e620008000c00 */
[-C--:B------:R-:W-:Y:S01]  /*18550*/  HFMA2.MMA R32, R60, R35.reuse, R30 ;  /* 0x000000233c207235 */ /* 0x080fe2000000001e */
[-C--:B------:R-:W-:Y:S01]  /*18560*/  HFMA2 R16, R25, R33.reuse, R16 ;  /* 0x0000002119107231 */ /* 0x080fe20000000010 */
[----:B------:R-:W-:Y:S01]  /*18570*/  HFMA2.MMA R31, R58, R35, R29 ;  /* 0x000000233a1f7235 */ /* 0x000fe2000000001d */
[----:B------:R-:W-:-:S02]  /*18580*/  HFMA2 R17, R26, R33, R52 ;  /* 0x000000211a117231 */ /* 0x000fc40000000034 */
[-C--:B------:R-:W-:Y:S02]  /*18590*/  HFMA2 R16, R47, R34.reuse, R16 ;  /* 0x000000222f107231 */ /* 0x080fe40000000010 */
[----:B------:R-:W-:Y:S01]  /*185a0*/  HFMA2 R17, R45, R34, R17 ;  /* 0x000000222d117231 */ /* 0x000fe20000000011 */
[-C--:B0-----:R-:W-:Y:S02]  /*185b0*/  HFMA2.MMA R34, R64, R40.reuse, R32 ;  /* 0x0000002840227235 */ /* 0x081fe40000000020 */
[----:B------:R-:W-:-:S06]  /*185c0*/  HFMA2.MMA R33, R62, R40, R31 ;  /* 0x000000283e217235 */ /* 0x000fcc000000001f */
[-C--:B------:R-:W-:Y:S02]  /*185d0*/  HFMA2.MMA R21, R68, R41.reuse, R34 ;  /* 0x0000002944157235 */ /* 0x080fe40000000022 */
[----:B------:R-:W-:-:S06]  /*185e0*/  HFMA2.MMA R33, R66, R41, R33 ;  /* 0x0000002942217235 */ /* 0x000fcc0000000021 */
        /* <DEDUP_REMOVED lines=8> */
[-C--:B------:R-:W-:Y:S02]  /*18670*/  HFMA2 R40, R67, R41.reuse, R20 ;  /* 0x0000002943287231 */ /* 0x080fe40000000014 */
[----:B------:R-:W-:Y:S01]  /*18680*/  HFMA2 R16, R65, R41, R16 ;  /* 0x0000002941107231 */ /* 0x000fe20000000010 */
[-C--:B-1----:R-:W-:Y:S02]  /*18690*/  HFMA2.MMA R41, R88, R36.reuse, R44 ;  /* 0x0000002458297235 */ /* 0x082fe4000000002c */
        /* <DEDUP_REMOVED lines=16> */
[----:B------:R-:W-:Y:S01]  /*187a0*/  IADD3 R115, R115, 0x20, RZ ;  /* 0x0000002073737810 */ /* 0x000fe20007ffe0ff */
        /* <DEDUP_REMOVED lines=36> */
[----:B------:R-:W-:Y:S01]  /*189f0*/  HFMA2 R3, R45, R105, R3 ;  /* 0x000000692d037231 */ /* 0x000fe20000000003 */
[----:B------:R-:W-:Y:S06]  /*18a00*/  @!P0 BRA P1, `(.L_x_3285) ;  /* 0xffffffd000f88947 */ /* 0x000fec000083ffff */
.L_x_3284:
        /* <DEDUP_REMOVED lines=10> */
.L_x_3287:
        /* <DEDUP_REMOVED lines=11> */
[----:B------:R-:W-:Y:S01]  /*18b60*/  IADD3 R0, P0, R30, R15, RZ ;  /* 0x0000000f1e007210 */ /* 0x000fe20007f1e0ff */
[----:B------:R-:W-:Y:S01]  /*18b70*/  HFMA2.MMA R45, -RZ, RZ, 0, 0.25 ;  /* 0x00003400ff2d7435 */ /* 0x000fe200000001ff */
[----:B------:R-:W-:Y:S01]  /*18b80*/  MOV R41, 0x2c00 ;  /* 0x00002c0000297802 */ /* 0x000fe20000000f00 */
[----:B------:R-:W-:Y:S01]  /*18b90*/  HFMA2.MMA R60, -RZ, RZ, 0, 0.015625 ;  /* 0x00002400ff3c7435 */ /* 0x000fe200000001ff */
[----:B------:R-:W-:-:S07]  /*18ba0*/  IADD3.X R37, R31, R35, RZ, P0, !PT ;  /* 0x000000231f257210 */ /* 0x000fce00007fe4ff */
        /* <DEDUP_REMOVED lines=14> */
[----:B------:R-:W-:Y:S02]  /*18c90*/  SHF.R.U32.HI R63, RZ, 0x8, R18 ;  /* 0x00000008ff3f7819 */ /* 0x000fe40000011612 */
[----:B------:R-:W-:Y:S02]  /*18ca0*/  SHF.R.U32.HI R64, RZ, 0x8, R19 ;  /* 0x00000008ff407819 */ /* 0x000fe40000011613 */
[C---:B------:R-:W-:Y:S02]  /*18cb0*/  LOP3.LUT R52, R18.reuse, 0x30003, RZ, 0xc0, !PT ;  /* 0x0003000312347812 */ /* 0x040fe400078ec0ff */
[----:B------:R-:W-:-:S02]  /*18cc0*/  LOP3.LUT R22, R18, 0x300030, RZ, 0xc0, !PT ;  /* 0x0030003012167812 */ /* 0x000fc400078ec0ff */
[----:B------:R-:W-:Y:S02]  /*18cd0*/  LOP3.LUT R53, R18, 0xc000c0, RZ, 0xc0, !PT ;  /* 0x00c000c012357812 */ /* 0x000fe400078ec0ff */
[C---:B------:R-:W-:Y:S02]  /*18ce0*/  LOP3.LUT R54, R19.reuse, 0x30003, RZ, 0xc0, !PT ;  /* 0x0003000313367812 */ /* 0x040fe400078ec0ff */
[C---:B------:R-:W-:Y:S02]  /*18cf0*/  LOP3.LUT R23, R19.reuse, 0xc000c, RZ, 0xc0, !PT ;  /* 0x000c000c13177812 */ /* 0x040fe400078ec0ff */
[C---:B------:R-:W-:Y:S02]  /*18d00*/  LOP3.LUT R42, R19.reuse, 0x300030, RZ, 0xc0, !PT ;  /* 0x00300030132a7812 */ /* 0x040fe400078ec0ff */
[----:B------:R-:W-:Y:S02]  /*18d10*/  LOP3.LUT R65, R19, 0xc000c0, RZ, 0xc0, !PT ;  /* 0x00c000c013417812 */ /* 0x000fe400078ec0ff */
        /* <DEDUP_REMOVED lines=46> */
[----:B------:R-:W1:Y:S01]  /*19000*/  LDS.128 R20, [UR5+0x10] ;  /* 0x00001005ff147984 */ /* 0x000e620008000c00 */
[----:B------:R-:W-:Y:S01]  /*19010*/  LOP3.LUT R19, R18, 0x64006400, RZ, 0xfc, !PT ;  /* 0x6400640012137812 */ /* 0x000fe200078efcff */
[----:B------:R-:W-:Y:S01]  /*19020*/  HADD2 R58, R58, -1026, -1026 ;  /* 0xe402e4023a3a7430 */ /* 0x000fe20000000000 */
        /* <DEDUP_REMOVED lines=12> */
[-C--:B0-----:R-:W-:Y:S01]  /*190f0*/  HFMA2.MMA R16, R59, R24.reuse, RZ ;  /* 0x000000183b107235 */ /* 0x081fe200000000ff */
[----:B------:R-:W-:Y:S01]  /*19100*/  LOP3.LUT R69, R40, 0x64006400, RZ, 0xfc, !PT ;  /* 0x6400640028457812 */ /* 0x000fe200078efcff */
[----:B------:R-:W-:Y:S01]  /*19110*/  HFMA2.MMA R19, R58, R24, RZ ;  /* 0x000000183a137235 */ /* 0x000fe200000000ff */
[----:B------:R-:W-:Y:S01]  /*19120*/  HFMA2 R40, R17, R60.H0_H0, -18, -18 ;  /* 0xcc80cc8011287431 */ /* 0x000fe2000004003c */
        /* <DEDUP_REMOVED lines=9> */
[----:B------:R-:W-:Y:S01]  /*191c0*/  HFMA2 R38, R65, R60.H0_H0, -18, -18 ;  /* 0xcc80cc8041267431 */ /* 0x000fe2000004003c */
[----:B------:R-:W-:Y:S01]  /*191d0*/  LOP3.LUT R64, R64, 0x30003, RZ, 0xc0, !PT ;  /* 0x0003000340407812 */ /* 0x000fe200078ec0ff */
[----:B------:R-:W-:Y:S01]  /*191e0*/  HFMA2 R25, R36, R26, R18 ;  /* 0x0000001a24197231 */ /* 0x000fe20000000012 */
[-C--:B------:R-:W-:Y:S01]  /*191f0*/  HFMA2.MMA R24, R57, R26.reuse, R16 ;  /* 0x0000001a39187235 */ /* 0x080fe20000000010 */
[----:B------:R-:W-:Y:S01]  /*19200*/  HFMA2 R54, R51, R60.H0_H0, -18, -18 ;  /* 0xcc80cc8033367431 */ /* 0x000fe2000004003c */
[----:B------:R-:W-:Y:S01]  /*19210*/  HFMA2.MMA R65, R56, R26, R19 ;  /* 0x0000001a38417235 */ /* 0x000fe20000000013 */
[----:B------:R-:W-:Y:S01]  /*19220*/  HFMA2 R26, R55, R26, R17 ;  /* 0x0000001a371a7231 */ /* 0x000fe20000000011 */
[----:B------:R-:W-:Y:S01]  /*19230*/  LOP3.LUT R66, R64, 0x64006400, RZ, 0xfc, !PT ;  /* 0x6400640040427812 */ /* 0x000fe200078efcff */
[----:B------:R-:W0:Y:S01]  /*19240*/  LDS.128 R16, [UR5+0x80] ;  /* 0x00008005ff107984 */ /* 0x000e220008000c00 */
[-C--:B------:R-:W-:Y:S01]  /*19250*/  HFMA2 R51, R67, R60.reuse.H0_H0, -18, -18 ;  /* 0xcc80cc8043337431 */ /* 0x080fe2000004003c */
[----:B------:R-:W-:Y:S01]  /*19260*/  LOP3.LUT R30, R30, 0x30003, RZ, 0xc0, !PT ;  /* 0x000300031e1e7812 */ /* 0x000fe200078ec0ff */
[----:B------:R-:W-:Y:S01]  /*19270*/  HFMA2 R60, R69, R60.H0_H0, -18, -18 ;  /* 0xcc80cc80453c7431 */ /* 0x000fe2000004003c */
[----:B------:R-:W-:Y:S01]  /*19280*/  LOP3.LUT R63, R63, 0x30003, RZ, 0xc0, !PT ;  /* 0x000300033f3f7812 */ /* 0x000fe200078ec0ff */
[-C--:B------:R-:W-:Y:S01]  /*19290*/  HFMA2 R70, R51, R27.reuse, R26 ;  /* 0x0000001b33467231 */ /* 0x080fe2000000001a */
[----:B------:R-:W-:Y:S01]  /*192a0*/  LOP3.LUT R30, R30, 0x64006400, RZ, 0xfc, !PT ;  /* 0x640064001e1e7812 */ /* 0x000fe200078efcff */
[----:B------:R-:W-:Y:S01]  /*192b0*/  HADD2 R66, R66, -1026, -1026 ;  /* 0xe402e40242427430 */ /* 0x000fe20000000000 */
[-C--:B------:R-:W-:Y:S01]  /*192c0*/  HFMA2.MMA R67, R53, R27.reuse, R24 ;  /* 0x0000001b35437235 */ /* 0x080fe20000000018 */
[----:B------:R-:W-:Y:S01]  /*192d0*/  HFMA2 R68, R54, R27, R25 ;  /* 0x0000001b36447231 */ /* 0x000fe20000000019 */
[----:B------:R-:W-:Y:S01]  /*192e0*/  HFMA2.MMA R69, R52, R27, R65 ;  /* 0x0000001b34457235 */ /* 0x000fe20000000041 */
[----:B-1----:R-:W-:Y:S01]  /*192f0*/  HFMA2 R70, R66, R20, R70 ;  /* 0x0000001442467231 */ /* 0x002fe20000000046 */
[----:B------:R-:W-:Y:S01]  /*19300*/  LOP3.LUT R65, R63, 0x64006400, RZ, 0xfc, !PT ;  /* 0x640064003f417812 */ /* 0x000fe200078efcff */
[----:B------:R-:W-:Y:S01]  /*19310*/  HADD2 R63, R30, -1026, -1026 ;  /* 0xe402e4021e3f7430 */ /* 0x000fe20000000000 */
[----:B------:R-:W1:Y:S01]  /*19320*/  LDS.128 R24, [UR5+0x90] ;  /* 0x00009005ff187984 */ /* 0x000e620008000c00 */
[----:B------:R-:W-:Y:S01]  /*19330*/  HFMA2 R70, R45, R21, R70 ;  /* 0x000000152d467231 */ /* 0x000fe20000000046 */
[----:B------:R-:W-:Y:S01]  /*19340*/  LOP3.LUT R31, R31, 0x30003, RZ, 0xc0, !PT ;  /* 0x000300031f1f7812 */ /* 0x000fe200078ec0ff */
[----:B------:R-:W-:Y:S01]  /*19350*/  HADD2 R65, R65, -1026, -1026 ;  /* 0xe402e40241417430 */ /* 0x000fe20000000000 */
[----:B----4-:R-:W-:Y:S01]  /*19360*/  @!P1 PRMT R110, R28, 0x7610, R110 ;  /* 0x000076101c6e9816 */ /* 0x010fe2000000006e */
[----:B------:R-:W-:Y:S01]  /*19370*/  HFMA2 R30, R41, R22, R70 ;  /* 0x00000016291e7231 */ /* 0x000fe20000000046 */
[----:B------:R-:W-:Y:S01]  /*19380*/  HFMA2.MMA R67, R63, R20, R67 ;  /* 0x000000143f437235 */ /* 0x000fe20000000043 */
[----:B------:R-:W-:-:S02]  /*19390*/  LOP3.LUT R31, R31, 0x64006400, RZ, 0xfc, !PT ;  /* 0x640064001f1f7812 */ /* 0x000fc400078efcff */
[----:B------:R-:W-:Y:S01]  /*193a0*/  HFMA2 R30, R60, R23, R30 ;  /* 0x000000173c1e7231 */ /* 0x000fe2000000001e */
[----:B------:R-:W-:Y:S01]  /*193b0*/  @!P1 PRMT R110, R110, 0x7610, R28 ;  /* 0x000076106e6e9816 */ /* 0x000fe2000000001c */
[----:B------:R-:W-:Y:S01]  /*193c0*/  HFMA2.MMA R69, R65, R20, R69 ;  /* 0x0000001441457235 */ /* 0x000fe20000000045 */
[----:B------:R-:W-:Y:S01]  /*193d0*/  HADD2 R64, R31, -1026, -1026 ;  /* 0xe402e4021f407430 */ /* 0x000fe20000000000 */
[----:B------:R-:W-:Y:S01]  /*193e0*/  @!P1 PRMT R105, R29, 0x7610, R105 ;  /* 0x000076101d699816 */ /* 0x000fe20000000069 */
[----:B------:R-:W-:Y:S01]  /*193f0*/  HADD2 R70, R30.H0_H0, R30.H1_H1 ;  /* 0x3000001e1e467230 */ /* 0x000fe20000000800 */
[-C--:B------:R-:W-:Y:S01]  /*19400*/  HFMA2.MMA R67, R48, R21.reuse, R67 ;  /* 0x0000001530437235 */ /* 0x080fe20000000043 */
[----:B------:R-:W-:Y:S01]  /*19410*/  HFMA2 R68, R64, R20, R68 ;  /* 0x0000001440447231 */ /* 0x000fe20000000044 */
[----:B------:R-:W-:Y:S02]  /*19420*/  @!P1 PRMT R105, R105, 0x7610, R29 ;  /* 0x0000761069699816 */ /* 0x000fe4000000001d */
[----:B------:R-:W-:Y:S01]  /*19430*/  HFMA2.MMA R69, R46, R21, R69 ;  /* 0x000000152e457235 */ /* 0x000fe20000000045 */
[----:B------:R-:W-:Y:S01]  /*19440*/  HFMA2 R68, R47, R21, R68 ;  /* 0x000000152f447231 */ /* 0x000fe20000000044 */
[----:B------:R-:W-:-:S02]  /*19450*/  ISETP.GE.AND P0, PT, R115, UR6, PT ;  /* 0x0000000673007c0c */ /* 0x000fc4000bf06270 */
[----:B------:R-:W-:Y:S01]  /*19460*/  HFMA2.MMA R20, R44, R22, R67 ;  /* 0x000000162c147235 */ /* 0x000fe20000000043 */
[----:B------:R-:W-:Y:S01]  /*19470*/  HFMA2 R68, R43, R22, R68 ;  /* 0x000000162b447231 */ /* 0x000fe20000000044 */
[----:B------:R-:W-:Y:S01]  /*19480*/  ISETP.LT.AND P1, PT, R115, R116, PT ;  /* 0x000000747300720c */ /* 0x000fe20003f21270 */
[-C--:B0-----:R-:W-:Y:S01]  /*19490*/  HFMA2.MMA R28, R59, R16.reuse, RZ ;  /* 0x000000103b1c7235 */ /* 0x081fe200000000ff */
        /* <DEDUP_REMOVED lines=10> */
[----:B------:R-:W-:Y:S01]  /*19540*/  HADD2 R68, R68.H0_H0, R68.H1_H1 ;  /* 0x3000004444447230 */ /* 0x000fe20000000800 */
[----:B------:R-:W-:Y:S01]  /*19550*/  HFMA2.MMA R69, R38, R23, R69 ;  /* 0x0000001726457235 */ /* 0x000fe20000000045 */
[----:B------:R-:W-:-:S03]  /*19560*/  HFMA2 R17, R36, R18, R29 ;  /* 0x0000001224117231 */ /* 0x000fc6000000001d */
[-C--:B------:R-:W-:Y:S01]  /*19570*/  HFMA2.MMA R16, R57, R18.reuse, R28 ;  /* 0x0000001239107235 */ /* 0x080fe2000000001c */
[----:B------:R-:W-:Y:S01]  /*19580*/  HADD2 R67, R20.H0_H0, R20.H1_H1 ;  /* 0x3000001414437230 */ /* 0x000fe20000000800 */
[----:B------:R-:W-:Y:S01]  /*19590*/  HFMA2.MMA R71, R56, R18, R30 ;  /* 0x0000001238477235 */ /* 0x000fe2000000001e */
[----:B------:R-:W0:Y:S01]  /*195a0*/  LDS.128 R20, [UR5+0x100] ;  /* 0x00010005ff147984 */ /* 0x000e220008000c00 */
[----:B------:R-:W-:Y:S02]  /*195b0*/  HFMA2 R18, R55, R18, R31 ;  /* 0x0000001237127231 */ /* 0x000fe4000000001f */
[-C--:B------:R-:W-:Y:S01]  /*195c0*/  HFMA2 R17, R54, R19.reuse, R17 ;  /* 0x0000001336117231 */ /* 0x080fe20000000011 */
[----:B------:R-:W2:Y:S01]  /*195d0*/  LDS.128 R28, [UR5+0x110] ;  /* 0x00011005ff1c7984 */ /* 0x000ea20008000c00 */
[-C--:B------:R-:W-:Y:S01]  /*195e0*/  HFMA2.MMA R16, R53, R19.reuse, R16 ;  /* 0x0000001335107235 */ /* 0x080fe20000000010 */
[----:B------:R-:W-:Y:S01]  /*195f0*/  HFMA2 R18, R51, R19, R18 ;  /* 0x0000001333127231 */ /* 0x000fe20000000012 */
[----:B------:R-:W-:Y:S01]  /*19600*/  HFMA2.MMA R71, R52, R19, R71 ;  /* 0x0000001334477235 */ /* 0x000fe20000000047 */
[-C--:B-1----:R-:W-:Y:S01]  /*19610*/  HFMA2 R17, R64, R24.reuse, R17 ;  /* 0x0000001840117231 */ /* 0x082fe20000000011 */
[----:B------:R-:W-:Y:S01]  /*19620*/  PRMT R67, R67, 0x5410, R68 ;  /* 0x0000541043437816 */ /* 0x000fe20000000044 */
[----:B------:R-:W-:-:S02]  /*19630*/  HFMA2 R18, R66, R24, R18 ;  /* 0x0000001842127231 */ /* 0x000fc40000000012 */
[-C--:B------:R-:W-:Y:S01]  /*19640*/  HFMA2 R17, R47, R25.reuse, R17 ;  /* 0x000000192f117231 */ /* 0x080fe20000000011 */
[-C--:B------:R-:W-:Y:S01]  /*19650*/  HFMA2.MMA R16, R63, R24.reuse, R16 ;  /* 0x000000183f107235 */ /* 0x080fe20000000010 */
[----:B------:R-:W-:Y:S01]  /*19660*/  HFMA2 R18, R45, R25, R18 ;  /* 0x000000192d127231 */ /* 0x000fe20000000012 */
[----:B------:R-:W-:Y:S01]  /*19670*/  HFMA2.MMA R71, R65, R24, R71 ;  /* 0x0000001841477235 */ /* 0x000fe20000000047 */
[-C--:B------:R-:W-:Y:S01]  /*19680*/  HFMA2 R17, R43, R26.reuse, R17 ;  /* 0x0000001a2b117231 */ /* 0x080fe20000000011 */
[----:B------:R-:W-:Y:S01]  /*19690*/  HFMA2.MMA R14, R67, R110, R14 ;  /* 0x0000006e430e7235 */ /* 0x000fe2000000000e */
[----:B------:R-:W-:Y:S02]  /*196a0*/  HFMA2 R18, R41, R26, R18 ;  /* 0x0000001a29127231 */ /* 0x000fe40000000012 */
[-C--:B------:R-:W-:Y:S01]  /*196b0*/  HFMA2 R17, R39, R27.reuse, R17 ;  /* 0x0000001b27117231 */ /* 0x080fe20000000011 */
[-C--:B------:R-:W-:Y:S01]  /*196c0*/  HFMA2.MMA R16, R48, R25.reuse, R16 ;  /* 0x0000001930107235 */ /* 0x080fe20000000010 */
[----:B------:R-:W-:Y:S01]  /*196d0*/  HFMA2 R18, R60, R27, R18 ;  /* 0x0000001b3c127231 */ /* 0x000fe20000000012 */
[----:B------:R-:W-:Y:S01]  /*196e0*/  HFMA2.MMA R71, R46, R25, R71 ;  /* 0x000000192e477235 */ /* 0x000fe20000000047 */
[----:B------:R-:W-:-:S02]  /*196f0*/  HADD2 R72, R17.H0_H0, R17.H1_H1 ;  /* 0x3000001111487230 */ /* 0x000fc40000000800 */
[----:B------:R-:W-:Y:S02]  /*19700*/  HADD2 R74, R18.H0_H0, R18.H1_H1 ;  /* 0x30000012124a7230 */ /* 0x000fe40000000800 */
[----:B------:R-:W-:Y:S01]  /*19710*/  HADD2 R69, R69.H0_H0, R69.H1_H1 ;  /* 0x3000004545457230 */ /* 0x000fe20000000800 */
[-C--:B------:R-:W-:Y:S02]  /*19720*/  HFMA2.MMA R16, R44, R26.reuse, R16 ;  /* 0x0000001a2c107235 */ /* 0x080fe40000000010 */
[----:B------:R-:W-:Y:S02]  /*19730*/  HFMA2.MMA R19, R42, R26, R71 ;  /* 0x0000001a2a137235 */ /* 0x000fe40000000047 */
[----:B------:R-:W-:-:S04]  /*19740*/  PRMT R69, R69, 0x5410, R70 ;  /* 0x0000541045457816 */ /* 0x000fc80000000046 */
[-C--:B------:R-:W-:Y:S01]  /*19750*/  HFMA2.MMA R16, R40, R27.reuse, R16 ;  /* 0x0000001b28107235 */ /* 0x080fe20000000010 */
[----:B------:R-:W-:Y:S01]  /*19760*/  HFMA2 R13, R69, R105, R13 ;  /* 0x00000069450d7231 */ /* 0x000fe2000000000d */
[----:B------:R-:W-:Y:S01]  /*19770*/  HFMA2.MMA R19, R38, R27, R19 ;  /* 0x0000001b26137235 */ /* 0x000fe20000000013 */
[----:B0-----:R-:W-:Y:S01]  /*19780*/  HFMA2 R17, R62, R20, RZ.H0_H0 ;  /* 0x000000143e117231 */ /* 0x001fe200000400ff */
[----:B------:R-:W0:Y:S03]  /*19790*/  LDS.128 R24, [UR5+0x180] ;  /* 0x00018005ff187984 */ /* 0x000e260008000c00 */
[----:B------:R-:W-:-:S03]  /*197a0*/  HFMA2 R18, R34, R21, R17 ;  /* 0x0000001522127231 */ /* 0x000fc60000000011 */
[----:B------:R-:W-:Y:S01]  /*197b0*/  HADD2 R71, R16.H0_H0, R16.H1_H1 ;  /* 0x3000001010477230 */ /* 0x000fe20000000800 */
[-C--:B------:R-:W-:Y:S01]  /*197c0*/  HFMA2.MMA R16, R59, R20.reuse, RZ ;  /* 0x000000143b107235 */ /* 0x080fe200000000ff */
[----:B------:R-:W-:Y:S01]  /*197d0*/  HADD2 R73, R19.H0_H0, R19.H1_H1 ;  /* 0x3000001313497230 */ /* 0x000fe20000000800 */
[----:B------:R-:W-:Y:S01]  /*197e0*/  HFMA2.MMA R19, R58, R20, RZ ;  /* 0x000000143a137235 */ /* 0x000fe200000000ff */
[----:B------:R-:W-:Y:S01]  /*197f0*/  HFMA2 R20, R61, R20, RZ.H0_H0 ;  /* 0x000000143d147231 */ /* 0x000fe200000400ff */
[----:B------:R-:W-:Y:S02]  /*19800*/  PRMT R71, R71, 0x5410, R72 ;  /* 0x0000541047477816 */ /* 0x000fe40000000048 */
[----:B------:R-:W-:Y:S01]  /*19810*/  PRMT R73, R73, 0x5410, R74 ;  /* 0x0000541049497816 */ /* 0x000fe2000000004a */
[----:B------:R-:W-:Y:S01]  /*19820*/  HFMA2 R17, R50, R21, R20 ;  /* 0x0000001532117231 */ /* 0x000fe20000000014 */
[-C--:B------:R-:W-:Y:S02]  /*19830*/  HFMA2.MMA R16, R49, R21.reuse, R16 ;  /* 0x0000001531107235 */ /* 0x080fe40000000010 */
[----:B------:R-:W-:Y:S01]  /*19840*/  HFMA2.MMA R19, R2, R21, R19 ;  /* 0x0000001502137235 */ /* 0x000fe20000000013 */
[----:B------:R-:W-:Y:S01]  /*19850*/  HFMA2 R21, R36, R22, R18 ;  /* 0x0000001624157231 */ /* 0x000fe20000000012 */
[----:B------:R-:W-:Y:S01]  /*19860*/  HFMA2.MMA R12, R71, R110, R12 ;  /* 0x0000006e470c7235 */ /* 0x000fe2000000000c */
[----:B------:R-:W-:-:S02]  /*19870*/  HFMA2 R11, R73, R105, R11 ;  /* 0x00000069490b7231 */ /* 0x000fc4000000000b */
[-C--:B------:R-:W-:Y:S01]  /*19880*/  HFMA2 R21, R54, R23.reuse, R21 ;  /* 0x0000001736157231 */ /* 0x080fe20000000015 */
[-C--:B------:R-:W-:Y:S02]  /*19890*/  HFMA2.MMA R20, R57, R22.reuse, R16 ;  /* 0x0000001639147235 */ /* 0x080fe40000000010 */
[----:B------:R-:W-:Y:S01]  /*198a0*/  HFMA2.MMA R75, R56, R22, R19 ;  /* 0x00000016384b7235 */ /* 0x000fe20000000013 */
[----:B------:R-:W-:Y:S02]  /*198b0*/  HFMA2 R22, R55, R22, R17 ;  /* 0x0000001637167231 */ /* 0x000fe40000000011 */
[----:B--2---:R-:W-:Y:S01]  /*198c0*/  HFMA2 R21, R64, R28, R21 ;  /* 0x0000001c40157231 */ /* 0x004fe20000000015 */
[----:B------:R-:W1:Y:S01]  /*198d0*/  LDS.128 R16, [UR5+0x190] ;  /* 0x00019005ff107984 */ /* 0x000e620008000c00 */
        /* <DEDUP_REMOVED lines=9> */
[----:B------:R-:W-:Y:S02]  /*19970*/  HADD2 R76, R21.H0_H0, R21.H1_H1 ;  /* 0x30000015154c7230 */ /* 0x000fe40000000800 */
[----:B------:R-:W-:Y:S01]  /*19980*/  HFMA2 R28, R45, R29, R28 ;  /* 0x0000001d2d1c7231 */ /* 0x000fe2000000001c */
[-C--:B------:R-:W-:Y:S02]  /*19990*/  HFMA2.MMA R22, R48, R29.reuse, R20 ;  /* 0x0000001d30167235 */ /* 0x080fe40000000014 */
[----:B------:R-:W-:Y:S01]  /*199a0*/  HFMA2.MMA R23, R46, R29, R23 ;  /* 0x0000001d2e177235 */ /* 0x000fe20000000017 */
[----:B0-----:R-:W-:-:S04]  /*199b0*/  HFMA2 R29, R62, R24, RZ.H0_H0 ;  /* 0x000000183e1d7231 */ /* 0x001fc800000400ff */
[----:B------:R-:W-:Y:S01]  /*199c0*/  HFMA2 R29, R34, R25, R29 ;  /* 0x00000019221d7231 */ /* 0x000fe2000000001d */
[-C--:B------:R-:W-:Y:S02]  /*199d0*/  HFMA2.MMA R20, R44, R30.reuse, R22 ;  /* 0x0000001e2c147235 */ /* 0x080fe40000000016 */
[----:B------:R-:W-:Y:S01]  /*199e0*/  HFMA2.MMA R23, R42, R30, R23 ;  /* 0x0000001e2a177235 */ /* 0x000fe20000000017 */
[----:B------:R-:W-:Y:S01]  /*199f0*/  HFMA2 R30, R41, R30, R28 ;  /* 0x0000001e291e7231 */ /* 0x000fe2000000001c */
[----:B------:R-:W-:-:S03]  /*19a00*/  HFMA2.MMA R28, R59, R24, RZ ;  /* 0x000000183b1c7235 */ /* 0x000fc600000000ff */
[----:B------:R-:W-:Y:S01]  /*19a10*/  HFMA2 R30, R60, R31, R30 ;  /* 0x0000001f3c1e7231 */ /* 0x000fe2000000001e */
[-C--:B------:R-:W-:Y:S02]  /*19a20*/  HFMA2.MMA R20, R40, R31.reuse, R20 ;  /* 0x0000001f28147235 */ /* 0x080fe40000000014 */
[----:B------:R-:W-:Y:S01]  /*19a30*/  HFMA2.MMA R23, R38, R31, R23 ;  /* 0x0000001f26177235 */ /* 0x000fe20000000017 */
[----:B------:R-:W-:Y:S01]  /*19a40*/  HADD2 R78, R30.H0_H0, R30.H1_H1 ;  /* 0x3000001e1e4e7230 */ /* 0x000fe20000000800 */
[----:B------:R-:W-:Y:S01]  /*19a50*/  HFMA2.MMA R30, R58, R24, RZ ;  /* 0x000000183a1e7235 */ /* 0x000fe200000000ff */
[----:B------:R-:W-:Y:S01]  /*19a60*/  HFMA2 R24, R61, R24, RZ.H0_H0 ;  /* 0x000000183d187231 */ /* 0x000fe200000400ff */
[----:B------:R-:W-:-:S03]  /*19a70*/  HFMA2.MMA R28, R49, R25, R28 ;  /* 0x00000019311c7235 */ /* 0x000fc6000000001c */
[----:B------:R-:W-:Y:S02]  /*19a80*/  HFMA2 R31, R50, R25, R24 ;  /* 0x00000019321f7231 */ /* 0x000fe40000000018 */
[----:B------:R-:W-:Y:S01]  /*19a90*/  HADD2 R75, R20.H0_H0, R20.H1_H1 ;  /* 0x30000014144b7230 */ /* 0x000fe20000000800 */
[----:B------:R-:W-:Y:S01]  /*19aa0*/  HFMA2.MMA R30, R2, R25, R30 ;  /* 0x00000019021e7235 */ /* 0x000fe2000000001e */
[----:B------:R-:W-:Y:S01]  /*19ab0*/  HADD2 R77, R23.H0_H0, R23.H1_H1 ;  /* 0x30000017174d7230 */ /* 0x000fe20000000800 */
[-C--:B------:R-:W-:Y:S01]  /*19ac0*/  HFMA2.MMA R24, R57, R26.reuse, R28 ;  /* 0x0000001a39187235 */ /* 0x080fe2000000001c */
[----:B------:R-:W0:Y:S01]  /*19ad0*/  LDS.128 R20, [UR5+0x200] ;  /* 0x00020005ff147984 */ /* 0x000e220008000c00 */
[-C--:B------:R-:W-:Y:S01]  /*19ae0*/  HFMA2 R25, R36, R26.reuse, R29 ;  /* 0x0000001a24197231 */ /* 0x080fe2000000001d */
[----:B------:R-:W-:Y:S02]  /*19af0*/  PRMT R75, R75, 0x5410, R76 ;  /* 0x000054104b4b7816 */ /* 0x000fe4000000004c */
[----:B------:R-:W-:Y:S01]  /*19b00*/  PRMT R77, R77, 0x5410, R78 ;  /* 0x000054104d4d7816 */ /* 0x000fe2000000004e */
[----:B------:R-:W-:Y:S01]  /*19b10*/  HFMA2.MMA R79, R56, R26, R30 ;  /* 0x0000001a384f7235 */ /* 0x000fe2000000001e */
[----:B------:R-:W-:Y:S01]  /*19b20*/  HFMA2 R26, R55, R26, R31 ;  /* 0x0000001a371a7231 */ /* 0x000fe2000000001f */
[----:B------:R-:W-:Y:S01]  /*19b30*/  HFMA2.MMA R24, R53, R27, R24 ;  /* 0x0000001b35187235 */ /* 0x000fe20000000018 */
[-C--:B------:R-:W-:Y:S01]  /*19b40*/  HFMA2 R25, R54, R27.reuse, R25 ;  /* 0x0000001b36197231 */ /* 0x080fe20000000019 */
[----:B------:R-:W2:Y:S01]  /*19b50*/  LDS.128 R28, [UR5+0x280] ;  /* 0x00028005ff1c7984 */ /* 0x000ea20008000c00 */
[----:B------:R-:W-:Y:S01]  /*19b60*/  HFMA2 R26, R51, R27, R26 ;  /* 0x0000001b331a7231 */ /* 0x000fe2000000001a */
[----:B------:R-:W-:Y:S01]  /*19b70*/  HFMA2.MMA R10, R75, R110, R10 ;  /* 0x0000006e4b0a7235 */ /* 0x000fe2000000000a */
[-C--:B-1----:R-:W-:Y:S01]  /*19b80*/  HFMA2 R25, R64, R16.reuse, R25 ;  /* 0x0000001040197231 */ /* 0x082fe20000000019 */
[----:B------:R-:W-:Y:S01]  /*19b90*/  HFMA2.MMA R79, R52, R27, R79 ;  /* 0x0000001b344f7235 */ /* 0x000fe2000000004f */
[----:B------:R-:W-:Y:S01]  /*19ba0*/  HFMA2 R26, R66, R16, R26 ;  /* 0x00000010421a7231 */ /* 0x000fe2000000001a */
[----:B------:R-:W-:Y:S01]  /*19bb0*/  HFMA2.MMA R24, R63, R16, R24 ;  /* 0x000000103f187235 */ /* 0x000fe20000000018 */
[----:B------:R-:W-:-:S02]  /*19bc0*/  HFMA2 R25, R47, R17, R25 ;  /* 0x000000112f197231 */ /* 0x000fc40000000019 */
[----:B------:R-:W-:Y:S02]  /*19bd0*/  HFMA2 R26, R45, R17, R26 ;  /* 0x000000112d1a7231 */ /* 0x000fe4000000001a */
[----:B------:R-:W-:Y:S01]  /*19be0*/  HFMA2 R9, R77, R105, R9 ;  /* 0x000000694d097231 */ /* 0x000fe20000000009 */
[----:B------:R-:W-:Y:S02]  /*19bf0*/  HFMA2.MMA R79, R65, R16, R79 ;  /* 0x00000010414f7235 */ /* 0x000fe4000000004f */
[----:B------:R-:W-:-:S06]  /*19c00*/  HFMA2.MMA R24, R48, R17, R24 ;  /* 0x0000001130187235 */ /* 0x000fcc0000000018 */
[----:B------:R-:W-:Y:S01]  /*19c10*/  HFMA2.MMA R79, R46, R17, R79 ;  /* 0x000000112e4f7235 */ /* 0x000fe2000000004f */
[----:B------:R-:W-:Y:S01]  /*19c20*/  HFMA2 R17, R43, R18, R25 ;  /* 0x000000122b117231 */ /* 0x000fe20000000019 */
[----:B------:R-:W-:-:S03]  /*19c30*/  HFMA2.MMA R16, R44, R18, R24 ;  /* 0x000000122c107235 */ /* 0x000fc60000000018 */
[----:B------:R-:W-:-:S03]  /*19c40*/  HFMA2 R17, R39, R19, R17 ;  /* 0x0000001327117231 */ /* 0x000fc60000000011 */
[----:B------:R-:W-:Y:S01]  /*19c50*/  HFMA2.MMA R79, R42, R18, R79 ;  /* 0x000000122a4f7235 */ /* 0x000fe2000000004f */
[----:B------:R-:W-:Y:S01]  /*19c60*/  HFMA2 R18, R41, R18, R26 ;  /* 0x0000001229127231 */ /* 0x000fe2000000001a */
[----:B------:R-:W-:Y:S01]  /*19c70*/  HFMA2.MMA R16, R40, R19, R16 ;  /* 0x0000001328107235 */ /* 0x000fe20000000010 */
[----:B------:R-:W-:Y:S01]  /*19c80*/  HADD2 R80, R17.H0_H0, R17.H1_H1 ;  /* 0x3000001111507230 */ /* 0x000fe20000000800 */
[----:B0-----:R-:W-:Y:S01]  /*19c90*/  HFMA2.MMA R17, R62, R20, RZ ;  /* 0x000000143e117235 */ /* 0x001fe200000000ff */
[----:B------:R-:W-:Y:S01]  /*19ca0*/  HFMA2 R18, R60, R19, R18 ;  /* 0x000000133c127231 */ /* 0x000fe20000000012 */
[----:B------:R-:W0:Y:S02]  /*19cb0*/  LDS.128 R24, [UR5+0x210] ;  /* 0x00021005ff187984 */ /* 0x000e240008000c00 */
[----:B------:R-:W-:Y:S01]  /*19cc0*/  HFMA2.MMA R81, R38, R19, R79 ;  /* 0x0000001326517235 */ /* 0x000fe2000000004f */
[----:B------:R-:W-:Y:S01]  /*19cd0*/  HADD2 R82, R18.H0_H0, R18.H1_H1 ;  /* 0x3000001212527230 */ /* 0x000fe20000000800 */
[----:B------:R-:W-:-:S02]  /*19ce0*/  HFMA2.MMA R19, R58, R20, RZ ;  /* 0x000000143a137235 */ /* 0x000fc400000000ff */
[----:B------:R-:W-:Y:S01]  /*19cf0*/  HADD2 R79, R16.H0_H0, R16.H1_H1 ;  /* 0x30000010104f7230 */ /* 0x000fe20000000800 */
[----:B------:R-:W-:Y:S01]  /*19d00*/  HFMA2.MMA R18, R34, R21, R17 ;  /* 0x0000001522127235 */ /* 0x000fe20000000011 */
[-C--:B------:R-:W-:Y:S01]  /*19d10*/  HFMA2 R16, R59, R20.reuse, RZ.H0_H0 ;  /* 0x000000143b107231 */ /* 0x080fe200000400ff */
[-C--:B--2---:R-:W-:Y:S01]  /*19d20*/  HFMA2.MMA R58, R58, R28.reuse, RZ ;  /* 0x0000001c3a3a7235 */ /* 0x084fe200000000ff */
[----:B------:R-:W-:Y:S01]  /*19d30*/  HFMA2 R20, R61, R20, RZ.H0_H0 ;  /* 0x000000143d147231 */ /* 0x000fe200000400ff */
[----:B------:R-:W-:Y:S01]  /*19d40*/  HFMA2.MMA R62, R62, R28, RZ ;  /* 0x0000001c3e3e7235 */ /* 0x000fe200000000ff */
[-C--:B------:R-:W-:Y:S01]  /*19d50*/  HFMA2 R16, R49, R21.reuse, R16 ;  /* 0x0000001531107231 */ /* 0x080fe20000000010 */
[----:B------:R-:W-:Y:S01]  /*19d60*/  HFMA2.MMA R19, R2, R21, R19 ;  /* 0x0000001502137235 */ /* 0x000fe20000000013 */
[C---:B------:R-:W-:Y:S01]  /*19d70*/  HFMA2 R17, R50.reuse, R21, R20 ;  /* 0x0000001532117231 */ /* 0x040fe20000000014 */
[----:B------:R-:W-:Y:S01]  /*19d80*/  HFMA2.MMA R21, R36, R22, R18 ;  /* 0x0000001624157235 */ /* 0x000fe20000000012 */
[----:B------:R-:W-:Y:S01]  /*19d90*/  HFMA2 R20, R57, R22, R16 ;  /* 0x0000001639147231 */ /* 0x000fe20000000010 */
[----:B------:R-:W-:Y:S01]  /*19da0*/  PRMT R79, R79, 0x5410, R80 ;  /* 0x000054104f4f7816 */ /* 0x000fe20000000050 */
[-C--:B------:R-:W-:Y:S01]  /*19db0*/  HFMA2 R59, R59, R28.reuse, RZ.H0_H0 ;  /* 0x0000001c3b3b7231 */ /* 0x080fe200000400ff */
[----:B------:R-:W-:Y:S01]  /*19dc0*/  HFMA2.MMA R62, R34, R29, R62 ;  /* 0x0000001d223e7235 */ /* 0x000fe2000000003e */
[----:B------:R-:W-:Y:S01]  /*19dd0*/  HFMA2 R61, R61, R28, RZ.H0_H0 ;  /* 0x0000001c3d3d7231 */ /* 0x000fe200000400ff */
[----:B------:R-:W-:Y:S01]  /*19de0*/  HFMA2.MMA R83, R56, R22, R19 ;  /* 0x0000001638537235 */ /* 0x000fe20000000013 */
[----:B------:R-:W-:Y:S01]  /*19df0*/  HFMA2 R22, R55, R22, R17 ;  /* 0x0000001637167231 */ /* 0x000fe20000000011 */
[----:B------:R-:W-:Y:S01]  /*19e00*/  HFMA2.MMA R28, R2, R29, R58 ;  /* 0x0000001d021c7235 */ /* 0x000fe2000000003a */
[----:B------:R-:W1:Y:S01]  /*19e10*/  LDS.128 R16, [UR5+0x290] ;  /* 0x00029005ff107984 */ /* 0x000e620008000c00 */
        /* <DEDUP_REMOVED lines=8> */
[----:B------:R-:W-:Y:S01]  /*19ea0*/  UIADD3 UR5, UR5, 0x20, URZ ;  /* 0x0000002005057890 */ /* 0x000fe2000fffe03f */
[----:B------:R-:W-:Y:S01]  /*19eb0*/  HFMA2 R61, R50, R29, R61 ;  /* 0x0000001d323d7231 */ /* 0x000fe2000000003d */
[----:B------:R-:W-:Y:S01]  /*19ec0*/  HFMA2.MMA R62, R54, R31, R62 ;  /* 0x0000001f363e7235 */ /* 0x000fe2000000003e */
[-C--:B------:R-:W-:Y:S01]  /*19ed0*/  HFMA2 R59, R53, R31.reuse, R59 ;  /* 0x0000001f353b7231 */ /* 0x080fe2000000003b */
[----:B------:R-:W-:Y:S01]  /*19ee0*/  HFMA2.MMA R8, R79, R110, R8 ;  /* 0x0000006e4f087235 */ /* 0x000fe20000000008 */
[----:B------:R-:W-:Y:S01]  /*19ef0*/  HFMA2 R61, R55, R30, R61 ;  /* 0x0000001e373d7231 */ /* 0x000fe2000000003d */
[----:B------:R-:W-:Y:S01]  /*19f00*/  HFMA2.MMA R28, R52, R31, R28 ;  /* 0x0000001f341c7235 */ /* 0x000fe2000000001c */
[-C--:B0-----:R-:W-:Y:S01]  /*19f10*/  HFMA2 R21, R64, R24.reuse, R21 ;  /* 0x0000001840157231 */ /* 0x081fe20000000015 */
[-C--:B------:R-:W-:Y:S01]  /*19f20*/  HFMA2.MMA R20, R63, R24.reuse, R20 ;  /* 0x000000183f147235 */ /* 0x080fe20000000014 */
[----:B------:R-:W-:Y:S01]  /*19f30*/  HFMA2 R61, R51, R31, R61 ;  /* 0x0000001f333d7231 */ /* 0x000fe2000000003d */
[----:B------:R-:W-:Y:S01]  /*19f40*/  HFMA2.MMA R23, R65, R24, R83 ;  /* 0x0000001841177235 */ /* 0x000fe20000000053 */
[----:B------:R-:W-:Y:S01]  /*19f50*/  HFMA2 R24, R66, R24, R22 ;  /* 0x0000001842187231 */ /* 0x000fe20000000016 */
[----:B------:R-:W-:Y:S01]  /*19f60*/  MOV R31, R37 ;  /* 0x00000025001f7202 */ /* 0x000fe20000000f00 */
        /* <DEDUP_REMOVED lines=13> */
[-C--:B-1----:R-:W-:Y:S01]  /*1a040*/  HFMA2.MMA R24, R63, R16.reuse, R59 ;  /* 0x000000103f187235 */ /* 0x082fe2000000003b */
        /* <DEDUP_REMOVED lines=11> */
[----:B------:R-:W-:Y:S01]  /*1a100*/  PRMT R81, R81, 0x5410, R82 ;  /* 0x0000541051517816 */ /* 0x000fe20000000052 */
[----:B------:R-:W-:-:S02]  /*1a110*/  HFMA2 R62, R39, R19, R62 ;  /* 0x00000013273e7231 */ /* 0x000fc4000000003e */
        /* <DEDUP_REMOVED lines=9> */
[----:B------:R-:W-:Y:S01]  /*1a1b0*/  HFMA2 R7, R81, R105, R7 ;  /* 0x0000006951077231 */ /* 0x000fe20000000007 */
[----:B------:R-:W-:Y:S01]  /*1a1c0*/  HFMA2.MMA R28, R38, R19, R28 ;  /* 0x00000013261c7235 */ /* 0x000fe2000000001c */
[----:B------:R-:W-:Y:S01]  /*1a1d0*/  PRMT R23, R23, 0x5410, R30 ;  /* 0x0000541017177816 */ /* 0x000fe2000000001e */
[----:B------:R-:W-:Y:S01]  /*1a1e0*/  HFMA2.MMA R6, R20, R110, R6 ;  /* 0x0000006e14067235 */ /* 0x000fe20000000006 */
[----:B------:R-:W-:-:S03]  /*1a1f0*/  MOV R30, R0 ;  /* 0x00000000001e7202 */ /* 0x000fc60000000f00 */
[----:B------:R-:W-:Y:S02]  /*1a200*/  HFMA2 R5, R23, R105, R5 ;  /* 0x0000006917057231 */ /* 0x000fe40000000005 */
[----:B------:R-:W-:Y:S02]  /*1a210*/  HADD2 R22, R22.H0_H0, R22.H1_H1 ;  /* 0x3000001616167230 */ /* 0x000fe40000000800 */
[----:B------:R-:W-:-:S03]  /*1a220*/  HADD2 R28, R28.H0_H0, R28.H1_H1 ;  /* 0x3000001c1c1c7230 */ /* 0x000fc60000000800 */
[----:B------:R-:W-:Y:S02]  /*1a230*/  PRMT R22, R22, 0x5410, R62 ;  /* 0x0000541016167816 */ /* 0x000fe4000000003e */
[----:B------:R-:W-:-:S04]  /*1a240*/  PRMT R28, R28, 0x5410, R61 ;  /* 0x000054101c1c7816 */ /* 0x000fc8000000003d */
[----:B------:R-:W-:Y:S01]  /*1a250*/  HFMA2.MMA R4, R22, R110, R4 ;  /* 0x0000006e16047235 */ /* 0x000fe20000000004 */
[----:B------:R-:W-:Y:S01]  /*1a260*/  HFMA2 R3, R28, R105, R3 ;  /* 0x000000691c037231 */ /* 0x000fe20000000003 */
[----:B------:R-:W-:Y:S09]  /*1a270*/  @!P0 BRA P1, `(.L_x_3287) ;  /* 0xffffffe8000c8947 */ /* 0x000ff2000083ffff */
.L_x_3286:
        /* <DEDUP_REMOVED lines=9> */
.L_x_3291:
[----:B------:R-:W0:Y:S02]  /*1a310*/  LDS R16, [R14] ;  /* 0x000000000e107984 */ /* 0x000e240000000800 */
[----:B0-----:R-:W-:-:S06]  /*1a320*/  HADD2 R17, R16, R19 ;  /* 0x0000001310117230 */ /* 0x001fcc0000000000 */
[----:B------:R-:W0:Y:S02]  /*1a330*/  ATOMS.CAST.SPIN R17, [R14], R16, R17 ;  /* 0x000000100e11738d */ /* 0x000e240001800011 */
[----:B0-----:R-:W-:-:S13]  /*1a340*/  ISETP.EQ.U32.AND P0, PT, R17, 0x1, PT ;  /* 0x000000011100780c */ /* 0x001fda0003f02070 */
[----:B------:R-:W-:Y:S05]  /*1a350*/  @!P0 BRA `(.L_x_3291) ;  /* 0xfffffffc00ec8947 */ /* 0x000fea000383ffff */
[----:B------:R-:W-:Y:S05]  /*1a360*/  BRA `(.L_x_3289) ;  /* 0x00000000000c7947 */ /* 0x000fea0003800000 */
.L_x_3290:
[----:B------:R-:W2:Y:S02]  /*1a370*/  LD.E R0, desc[UR8][R32.64] ;  /* 0x0000000820007980 */ /* 0x000ea4000c101900 */
[----:B--2---:R-:W-:-:S05]  /*1a380*/  IADD3 R13, R19, R0, RZ ;  /* 0x00000000130d7210 */ /* 0x004fca0007ffe0ff */
[----:B------:R0:W-:Y:S02]  /*1a390*/  ST.E desc[UR8][R32.64], R13 ;  /* 0x0000000d20007985 */ /* 0x0001e4000c101908 */
.L_x_3289:
[----:B------:R-:W-:Y:S05]  /*1a3a0*/  BSYNC B0 ;  /* 0x0000000000007941 */ /* 0x000fea0003800000 */
.L_x_3288:
        /* <DEDUP_REMOVED lines=9> */
.L_x_3295:
[----:B------:R-:W1:Y:S02]  /*1a440*/  LDS R18, [R14+0x4] ;  /* 0x000004000e127984 */ /* 0x000e640000000800 */
[----:B-1----:R-:W-:-:S10]  /*1a450*/  HFMA2.MMA R19, R18, 1, 1, R21 ;  /* 0x3c003c0012137835 */ /* 0x002fd40000000015 */
[----:B------:R-:W1:Y:S02]  /*1a460*/  ATOMS.CAST.SPIN R19, [R14+0x4], R18, R19 ;  /* 0x000004120e13738d */ /* 0x000e640001800013 */
[----:B-1----:R-:W-:-:S13]  /*1a470*/  ISETP.EQ.U32.AND P0, PT, R19, 0x1, PT ;  /* 0x000000011300780c */ /* 0x002fda0003f02070 */
[----:B------:R-:W-:Y:S05]  /*1a480*/  @!P0 BRA `(.L_x_3295) ;  /* 0xfffffffc00ec8947 */ /* 0x000fea000383ffff */
[----:B------:R-:W-:Y:S05]  /*1a490*/  BRA `(.L_x_3293) ;  /* 0x00000000000c7947 */ /* 0x000fea0003800000 */
.L_x_3294:
[----:B------:R-:W0:Y:S02]  /*1a4a0*/  LD.E R0, desc[UR8][R32.64+0x4] ;  /* 0x0000040820007980 */ /* 0x000e24000c101900 */
[----:B0-----:R-:W-:-:S05]  /*1a4b0*/  IADD3 R13, R21, R0, RZ ;  /* 0x00000000150d7210 */ /* 0x001fca0007ffe0ff */
[----:B------:R1:W-:Y:S02]  /*1a4c0*/  ST.E desc[UR8][R32.64+0x4], R13 ;  /* 0x0000040d20007985 */ /* 0x0003e4000c101908 */
.L_x_3293:
[----:B------:R-:W-:Y:S05]  /*1a4d0*/  BSYNC B0 ;  /* 0x0000000000007941 */ /* 0x000fea0003800000 */
.L_x_3292:
        /* <DEDUP_REMOVED lines=10> */
.L_x_3299:
[----:B------:R-:W0:Y:S02]  /*1a580*/  LDS R14, [R12] ;  /* 0x000000000c0e7984 */ /* 0x000e240000000800 */
[----:B0-----:R-:W-:-:S06]  /*1a590*/  HADD2 R15, R14, R19 ;  /* 0x000000130e0f7230 */ /* 0x001fcc0000000000 */
[----:B------:R-:W0:Y:S02]  /*1a5a0*/  ATOMS.CAST.SPIN R15, [R12], R14, R15 ;  /* 0x0000000e0c0f738d */ /* 0x000e24000180000f */
[----:B0-----:R-:W-:-:S13]  /*1a5b0*/  ISETP.EQ.U32.AND P0, PT, R15, 0x1, PT ;  /* 0x000000010f00780c */ /* 0x001fda0003f02070 */
[----:B------:R-:W-:Y:S05]  /*1a5c0*/  @!P0 BRA `(.L_x_3299) ;  /* 0xfffffffc00ec8947 */ /* 0x000fea000383ffff */
[----:B------:R-:W-:Y:S05]  /*1a5d0*/  BRA `(.L_x_3297) ;  /* 0x00000000000c7947 */ /* 0x000fea0003800000 */
.L_x_3298:
[----:B------:R-:W2:Y:S02]  /*1a5e0*/  LD.E R0, desc[UR8][R32.64] ;  /* 0x0000000820007980 */ /* 0x000ea4000c101900 */
[----:B--2---:R-:W-:-:S05]  /*1a5f0*/  IADD3 R11, R19, R0, RZ ;  /* 0x00000000130b7210 */ /* 0x004fca0007ffe0ff */
[----:B------:R0:W-:Y:S02]  /*1a600*/  ST.E desc[UR8][R32.64], R11 ;  /* 0x0000000b20007985 */ /* 0x0001e4000c101908 */
.L_x_3297:
[----:B------:R-:W-:Y:S05]  /*1a610*/  BSYNC B0 ;  /* 0x0000000000007941 */ /* 0x000fea0003800000 */
.L_x_3296:
[----:B------:R-:W-:-:S05]  /*1a620*/  IMAD.WIDE R12, R111, 0x2, R16 ;  /* 0x000000026f0c7825 */ /* 0x000fca00078e0210 */
[----:B------:R1:W-:Y:S01]  /*1a630*/  ATOM.E.ADD.F16x2.RN.STRONG.GPU P0, RZ, desc[UR8][R12.64], R21 ;  /* 0x000000150cff79a2 */ /* 0x0003e2000810e1c8 */
[----:B------:R-:W-:Y:S04]  /*1a640*/  BSSY B0, `(.L_x_3300) ;  /* 0x000000e000007945 */ /* 0x000fe80003800000 */
[----:B-1----:R-:W-:Y:S05]  /*1a650*/  @P0 BRA `(.L_x_3301) ;  /* 0x0000000000300947 */ /* 0x002fea0003800000 */
[----:B------:R-:W1:Y:S02]  /*1a660*/  QSPC.E.S P0, RZ, [R12] ;  /* 0x000000000cff73aa */ /* 0x000e640000000500 */
[----:B-1----:R-:W-:Y:S05]  /*1a670*/  @!P0 BRA `(.L_x_3302) ;  /* 0x00000000001c8947 */ /* 0x002fea0003800000 */
[----:B------:R-:W-:-:S07]  /*1a680*/  MOV R12, R12 ;  /* 0x0000000c000c7202 */ /* 0x000fce0000000f00 */
.L_x_3303:
[----:B------:R-:W1:Y:S02]  /*1a690*/  LDS R14, [R12] ;  /* 0x000000000c0e7984 */ /* 0x000e640000000800 */
[----:B-1----:R-:W-:-:S10]  /*1a6a0*/  HFMA2.MMA R15, R14, 1, 1, R21 ;  /* 0x3c003c000e0f7835 */ /* 0x002fd40000000015 */
[----:B------:R-:W1:Y:S02]  /*1a6b0*/  ATOMS.CAST.SPIN R15, [R12], R14, R15 ;  /* 0x0000000e0c0f738d */ /* 0x000e64000180000f */
[----:B-1----:R-:W-:-:S13]  /*1a6c0*/  ISETP.EQ.U32.AND P0, PT, R15, 0x1, PT ;  /* 0x000000010f00780c */ /* 0x002fda0003f02070 */
[----:B------:R-:W-:Y:S05]  /*1a6d0*/  @!P0 BRA `(.L_x_3303) ;  /* 0xfffffffc00ec8947 */ /* 0x000fea000383ffff */
[----:B------:R-:W-:Y:S05]  /*1a6e0*/  BRA `(.L_x_3301) ;  /* 0x00000000000c7947 */ /* 0x000fea0003800000 */
.L_x_3302:
[----:B------:R-:W0:Y:S02]  /*1a6f0*/  LD.E R0, desc[UR8][R12.64] ;  /* 0x000000080c007980 */ /* 0x000e24000c101900 */
[----:B0-----:R-:W-:-:S05]  /*1a700*/  IADD3 R11, R21, R0, RZ ;  /* 0x00000000150b7210 */ /* 0x001fca0007ffe0ff */
[----:B------:R1:W-:Y:S02]  /*1a710*/  ST.E desc[UR8][R12.64], R11 ;  /* 0x0000000b0c007985 */ /* 0x0003e4000c101908 */
.L_x_3301:
[----:B------:R-:W-:Y:S05]  /*1a720*/  BSYNC B0 ;  /* 0x0000000000007941 */ /* 0x000fea0003800000 */
.L_x_3300:
        /* <DEDUP_REMOVED lines=10> */
.L_x_3307:
[----:B-1----:R-:W1:Y:S02]  /*1a7d0*/  LDS R12, [R10] ;  /* 0x000000000a0c7984 */ /* 0x002e640000000800 */
[----:B-1----:R-:W-:-:S06]  /*1a7e0*/  HADD2 R13, R12, R17 ;  /* 0x000000110c0d7230 */ /* 0x002fcc0000000000 */
[----:B------:R-:W1:Y:S02]  /*1a7f0*/  ATOMS.CAST.SPIN R13, [R10], R12, R13 ;  /* 0x0000000c0a0d738d */ /* 0x000e64000180000d */
[----:B-1----:R-:W-:-:S13]  /*1a800*/  ISETP.EQ.U32.AND P0, PT, R13, 0x1, PT ;  /* 0x000000010d00780c */ /* 0x002fda0003f02070 */
[----:B------:R-:W-:Y:S05]  /*1a810*/  @!P0 BRA `(.L_x_3307) ;  /* 0xfffffffc00ec8947 */ /* 0x000fea000383ffff */
[----:B------:R-:W-:Y:S05]  /*1a820*/  BRA `(.L_x_3305) ;  /* 0x00000000000c7947 */ /* 0x000fea0003800000 */
.L_x_3306:
[----:B------:R-:W2:Y:S02]  /*1a830*/  LD.E R0, desc[UR8][R14.64] ;  /* 0x000000080e007980 */ /* 0x000ea4000c101900 */
[----:B--2---:R-:W-:-:S05]  /*1a840*/  IADD3 R9, R17, R0, RZ ;  /* 0x0000000011097210 */ /* 0x004fca0007ffe0ff */
[----:B------:R2:W-:Y:S02]  /*1a850*/  ST.E desc[UR8][R14.64], R9 ;  /* 0x000000090e007985 */ /* 0x0005e4000c101908 */
.L_x_3305:
[----:B------:R-:W-:Y:S05]  /*1a860*/  BSYNC B0 ;  /* 0x0000000000007941 */ /* 0x000fea0003800000 */
.L_x_3304:
        /* <DEDUP_REMOVED lines=11> */
.L_x_3311:
[----:B------:R-:W0:Y:S02]  /*1a920*/  LDS R16, [R12] ;  /* 0x000000000c107984 */ /* 0x000e240000000800 */
[----:B0-----:R-:W-:-:S06]  /*1a930*/  HADD2 R17, R16, R19 ;  /* 0x0000001310117230 */ /* 0x001fcc0000000000 */
[----:B------:R-:W0:Y:S02]  /*1a940*/  ATOMS.CAST.SPIN R17, [R12], R16, R17 ;  /* 0x000000100c11738d */ /* 0x000e240001800011 */
[----:B0-----:R-:W-:-:S13]  /*1a950*/  ISETP.EQ.U32.AND P0, PT, R17, 0x1, PT ;  /* 0x000000011100780c */ /* 0x001fda0003f02070 */
[----:B------:R-:W-:Y:S05]  /*1a960*/  @!P0 BRA `(.L_x_3311) ;  /* 0xfffffffc00ec8947 */ /* 0x000fea000383ffff */
[----:B------:R-:W-:Y:S05]  /*1a970*/  BRA `(.L_x_3309) ;  /* 0x00000000000c7947 */ /* 0x000fea0003800000 */
.L_x_3310:
[----:B------:R-:W2:Y:S02]  /*1a980*/  LD.E R0, desc[UR8][R12.64] ;  /* 0x000000080c007980 */ /* 0x000ea4000c101900 */
[----:B--2---:R-:W-:-:S05]  /*1a990*/  IADD3 R9, R19, R0, RZ ;  /* 0x0000000013097210 */ /* 0x004fca0007ffe0ff */
[----:B------:R0:W-:Y:S02]  /*1a9a0*/  ST.E desc[UR8][R12.64], R9 ;  /* 0x000000090c007985 */ /* 0x0001e4000c101908 */
.L_x_3309:
[----:B------:R-:W-:Y:S05]  /*1a9b0*/  BSYNC B0 ;  /* 0x0000000000007941 */ /* 0x000fea0003800000 */
.L_x_3308:
        /* <DEDUP_REMOVED lines=10> */
.L_x_3315:
[----:B------:R-:W0:Y:S02]  /*1aa60*/  LDS R16, [R8] ;  /* 0x0000000008107984 */ /* 0x000e240000000800 */
[----:B0-----:R-:W-:-:S06]  /*1aa70*/  HADD2 R17, R16, R19 ;  /* 0x0000001310117230 */ /* 0x001fcc0000000000 */
[----:B------:R-:W0:Y:S02]  /*1aa80*/  ATOMS.CAST.SPIN R17, [R8], R16, R17 ;  /* 0x000000100811738d */ /* 0x000e240001800011 */
[----:B0-----:R-:W-:-:S13]  /*1aa90*/  ISETP.EQ.U32.AND P0, PT, R17, 0x1, PT ;  /* 0x000000011100780c */ /* 0x001fda0003f02070 */
[----:B------:R-:W-:Y:S05]  /*1aaa0*/  @!P0 BRA `(.L_x_3315) ;  /* 0xfffffffc00ec8947 */ /* 0x000fea000383ffff */
[----:B------:R-:W-:Y:S05]  /*1aab0*/  BRA `(.L_x_3313) ;  /* 0x00000000000c7947 */ /* 0x000fea0003800000 */
.L_x_3314:
[----:B------:R-:W3:Y:S02]  /*1aac0*/  LD.E R0, desc[UR8][R12.64] ;  /* 0x000000080c007980 */ /* 0x000ee4000c101900 */
[----:B---3--:R-:W-:-:S05]  /*1aad0*/  IADD3 R7, R19, R0, RZ ;  /* 0x0000000013077210 */ /* 0x008fca0007ffe0ff */
[----:B------:R0:W-:Y:S02]  /*1aae0*/  ST.E desc[UR8][R12.64], R7 ;  /* 0x000000070c007985 */ /* 0x0001e4000c101908 */
.L_x_3313:
[----:B------:R-:W-:Y:S05]  /*1aaf0*/  BSYNC B0 ;  /* 0x0000000000007941 */ /* 0x000fea0003800000 */
.L_x_3312:
        /* <DEDUP_REMOVED lines=8> */
.L_x_3319:
[----:B------:R-:W1:Y:S02]  /*1ab80*/  LDS R14, [R8] ;  /* 0x00000000080e7984 */ /* 0x000e640000000800 */
[----:B-1----:R-:W-:-:S10]  /*1ab90*/  HFMA2.MMA R15, R14, 1, 1, R21 ;  /* 0x3c003c000e0f7835 */ /* 0x002fd40000000015 */
[----:B------:R-:W1:Y:S02]  /*1aba0*/  ATOMS.CAST.SPIN R15, [R8], R14, R15 ;  /* 0x0000000e080f738d */ /* 0x000e64000180000f */
[----:B-1----:R-:W-:-:S13]  /*1abb0*/  ISETP.EQ.U32.AND P0, PT, R15, 0x1, PT ;  /* 0x000000010f00780c */ /* 0x002fda0003f02070 */
[----:B------:R-:W-:Y:S05]  /*1abc0*/  @!P0 BRA `(.L_x_3319) ;  /* 0xfffffffc00ec8947 */ /* 0x000fea000383ffff */
[----:B------:R-:W-:Y:S05]  /*1abd0*/  BRA `(.L_x_3317) ;  /* 0x00000000000c7947 */ /* 0x000fea0003800000 */
.L_x_3318:
[----:B------:R-:W0:Y:S02]  /*1abe0*/  LD.E R0, desc[UR8][R8.64] ;  /* 0x0000000808007980 */ /* 0x000e24000c101900 */
[----:B0-----:R-:W-:-:S05]  /*1abf0*/  IADD3 R7, R21, R0, RZ ;  /* 0x0000000015077210 */ /* 0x001fca0007ffe0ff */
[----:B------:R1:W-:Y:S02]  /*1ac00*/  ST.E desc[UR8][R8.64], R7 ;  /* 0x0000000708007985 */ /* 0x0003e4000c101908 */
.L_x_3317:
[----:B------:R-:W-:Y:S05]  /*1ac10*/  BSYNC B0 ;  /* 0x0000000000007941 */ /* 0x000fea0003800000 */
.L_x_3316:
        /* <DEDUP_REMOVED lines=10> */
.L_x_3323:
[----:B------:R-:W1:Y:S02]  /*1acc0*/  LDS R14, [R6] ;  /* 0x00000000060e7984 */ /* 0x000e640000000800 */
[----:B-1----:R-:W-:-:S06]  /*1acd0*/  HADD2 R15, R14, R17 ;  /* 0x000000110e0f7230 */ /* 0x002fcc0000000000 */
[----:B------:R-:W1:Y:S02]  /*1ace0*/  ATOMS.CAST.SPIN R15, [R6], R14, R15 ;  /* 0x0000000e060f738d */ /* 0x000e64000180000f */
[----:B-1----:R-:W-:-:S13]  /*1acf0*/  ISETP.EQ.U32.AND P0, PT, R15, 0x1, PT ;  /* 0x000000010f00780c */ /* 0x002fda0003f02070 */
[----:B------:R-:W-:Y:S05]  /*1ad00*/  @!P0 BRA `(.L_x_3323) ;  /* 0xfffffffc00ec8947 */ /* 0x000fea000383ffff */
[----:B------:R-:W-:Y:S05]  /*1ad10*/  BRA `(.L_x_3321) ;  /* 0x00000000000c7947 */ /* 0x000fea0003800000 */
.L_x_3322:
[----:B------:R-:W2:Y:S02]  /*1ad20*/  LD.E R0, desc[UR8][R8.64] ;  /* 0x0000000808007980 */ /* 0x000ea4000c101900 */
[----:B--2---:R-:W-:-:S05]  /*1ad30*/  IADD3 R5, R17, R0, RZ ;  /* 0x0000000011057210 */ /* 0x004fca0007ffe0ff */
[----:B------:R1:W-:Y:S02]  /*1ad40*/  ST.E desc[UR8][R8.64], R5 ;  /* 0x0000000508007985 */ /* 0x0003e4000c101908 */
.L_x_3321:
[----:B------:R-:W-:Y:S05]  /*1ad50*/  BSYNC B0 ;  /* 0x0000000000007941 */ /* 0x000fea0003800000 */
.L_x_3320:
        /* <DEDUP_REMOVED lines=8> */
.L_x_3327:
[----:B------:R-:W0:Y:S02]  /*1ade0*/  LDS R12, [R6] ;  /* 0x00000000060c7984 */ /* 0x000e240000000800 */
[----:B0-----:R-:W-:-:S10]  /*1adf0*/  HFMA2.MMA R13, R12, 1, 1, R19 ;  /* 0x3c003c000c0d7835 */ /* 0x001fd40000000013 */
[----:B------:R-:W0:Y:S02]  /*1ae00*/  ATOMS.CAST.SPIN R13, [R6], R12, R13 ;  /* 0x0000000c060d738d */ /* 0x000e24000180000d */
[----:B0-----:R-:W-:-:S13]  /*1ae10*/  ISETP.EQ.U32.AND P0, PT, R13, 0x1, PT ;  /* 0x000000010d00780c */ /* 0x001fda0003f02070 */
[----:B------:R-:W-:Y:S05]  /*1ae20*/  @!P0 BRA `(.L_x_3327) ;  /* 0xfffffffc00ec8947 */ /* 0x000fea000383ffff */
[----:B------:R-:W-:Y:S05]  /*1ae30*/  BRA `(.L_x_3325) ;  /* 0x00000000000c7947 */ /* 0x000fea0003800000 */
.L_x_3326:
[----:B------:R-:W1:Y:S02]  /*1ae40*/  LD.E R0, desc[UR8][R6.64] ;  /* 0x0000000806007980 */ /* 0x000e64000c101900 */
[----:B-1----:R-:W-:-:S05]  /*1ae50*/  IADD3 R5, R19, R0, RZ ;  /* 0x0000000013057210 */ /* 0x002fca0007ffe0ff */
[----:B------:R0:W-:Y:S02]  /*1ae60*/  ST.E desc[UR8][R6.64], R5 ;  /* 0x0000000506007985 */ /* 0x0001e4000c101908 */
.L_x_3325:
[----:B------:R-:W-:Y:S05]  /*1ae70*/  BSYNC B0 ;  /* 0x0000000000007941 */ /* 0x000fea0003800000 */
.L_x_3324:
[----:B------:R-:W-:Y:S01]  /*1ae80*/  MOV R2, R4 ;  /* 0x0000000400027202 */ /* 0x000fe20000000f00 */
[----:B01----:R-:W-:-:S04]  /*1ae90*/  IMAD.WIDE R4, R111, 0x2, R8 ;  /* 0x000000026f047825 */ /* 0x003fc800078e0208 */
        /* <DEDUP_REMOVED lines=9> */
.L_x_3331:
[----:B------:R-:W0:Y:S02]  /*1af30*/  LDS R4, [R2] ;  /* 0x0000000002047984 */ /* 0x000e240000000800 */
[----:B0-----:R-:W-:-:S06]  /*1af40*/  HADD2 R5, R4, R7 ;  /* 0x0000000704057230 */ /* 0x001fcc0000000000 */
[----:B------:R-:W0:Y:S02]  /*1af50*/  ATOMS.CAST.SPIN R5, [R2], R4, R5 ;  /* 0x000000040205738d */ /* 0x000e240001800005 */
[----:B0-----:R-:W-:-:S13]  /*1af60*/  ISETP.EQ.U32.AND P0, PT, R5, 0x1, PT ;  /* 0x000000010500780c */ /* 0x001fda0003f02070 */
[----:B------:R-:W-:Y:S05]  /*1af70*/  @!P0 BRA `(.L_x_3331) ;  /* 0xfffffffc00ec8947 */ /* 0x000fea000383ffff */
[----:B------:R-:W-:Y:S05]  /*1af80*/  BRA `(.L_x_3329) ;  /* 0x00000000000c7947 */ /* 0x000fea0003800000 */
.L_x_3330:
[----:B------:R-:W2:Y:S02]  /*1af90*/  LD.E R0, desc[UR8][R4.64] ;  /* 0x0000000804007980 */ /* 0x000ea4000c101900 */
[----:B--2---:R-:W-:-:S05]  /*1afa0*/  IADD3 R3, R7, R0, RZ ;  /* 0x0000000007037210 */ /* 0x004fca0007ffe0ff */
[----:B------:R0:W-:Y:S02]  /*1afb0*/  ST.E desc[UR8][R4.64], R3 ;  /* 0x0000000304007985 */ /* 0x0001e4000c101908 */
.L_x_3329:
[----:B------:R-:W-:Y:S05]  /*1afc0*/  BSYNC B0 ;  /* 0x0000000000007941 */ /* 0x000fea0003800000 */
.L_x_3328:
[----:B------:R-:W-:-:S04]  /*1afd0*/  IADD3 R2, P0, R10, R8, RZ ;  /* 0x000000080a027210 */ /* 0x000fc80007f1e0ff */
[----:B0-----:R-:W-:-:S08]  /*1afe0*/  IADD3.X R3, R11, R9, RZ, P0, !PT ;  /* 0x000000090b037210 */ /* 0x001fd000007fe4ff */
[----:B------:R0:W-:Y:S02]  /*1aff0*/  ATOM.E.ADD.F16x2.RN.STRONG.GPU P0, RZ, desc[UR8][R2.64], R13 ;  /* 0x0000000d02ff79a2 */ /* 0x0001e4000810e1c8 */
[----:B0-----:R-:W-:Y:S05]  /*1b000*/  @P0 EXIT ;  /* 0x000000000000094d */ /* 0x001fea0003800000 */
[----:B------:R-:W0:Y:S02]  /*1b010*/  QSPC.E.S P0, RZ, [R2] ;  /* 0x0000000002ff73aa */ /* 0x000e240000000500 */
[----:B0-----:R-:W-:Y:S05]  /*1b020*/  @!P0 BRA `(.L_x_3332) ;  /* 0x00000000001c8947 */ /* 0x001fea0003800000 */
[----:B------:R-:W-:-:S07]  /*1b030*/  MOV R2, R2 ;  /* 0x0000000200027202 */ /* 0x000fce0000000f00 */
.L_x_3333:
[----:B------:R-:W0:Y:S02]  /*1b040*/  LDS R4, [R2] ;  /* 0x0000000002047984 */ /* 0x000e240000000800 */
[----:B0-----:R-:W-:-:S10]  /*1b050*/  HFMA2.MMA R5, R4, 1, 1, R13 ;  /* 0x3c003c0004057835 */ /* 0x001fd4000000000d */
[----:B------:R-:W0:Y:S02]  /*1b060*/  ATOMS.CAST.SPIN R5, [R2], R4, R5 ;  /* 0x000000040205738d */ /* 0x000e240001800005 */
[----:B0-----:R-:W-:-:S13]  /*1b070*/  ISETP.EQ.U32.AND P0, PT, R5, 0x1, PT ;  /* 0x000000010500780c */ /* 0x001fda0003f02070 */
[----:B------:R-:W-:Y:S05]  /*1b080*/  @!P0 BRA `(.L_x_3333) ;  /* 0xfffffffc00ec8947 */ /* 0x000fea000383ffff */
[----:B------:R-:W-:Y:S05]  /*1b090*/  EXIT ;  /* 0x000000000000794d */ /* 0x000fea0003800000 */
.L_x_3332:
[----:B------:R-:W2:Y:S02]  /*1b0a0*/  LD.E R0, desc[UR8][R2.64] ;  /* 0x0000000802007980 */ /* 0x000ea4000c101900 */
[----:B--2---:R-:W-:-:S05]  /*1b0b0*/  IADD3 R5, R13, R0, RZ ;  /* 0x000000000d057210 */ /* 0x004fca0007ffe0ff */
[----:B------:R-:W-:Y:S01]  /*1b0c0*/  ST.E desc[UR8][R2.64], R5 ;  /* 0x0000000502007985 */ /* 0x000fe2000c101908 */
[----:B------:R-:W-:Y:S05]  /*1b0d0*/  EXIT ;  /* 0x000000000000794d */ /* 0x000fea0003800000 */
.L_x_3334:
        /* <DEDUP_REMOVED lines=10> */
.L_x_4061:


//--------------------- .text._Z23gemm_half_q_half_kernelILi5ELb0ELb1EEvPK6__halfPKjS4_S2_PS0_iiiiPKtS7_iiiiiibS2_i --------------------------
	.section	.text._Z23gemm_half_q_half_kernelILi5ELb0ELb1EEvPK6__halfPKjS4_S2_PS0_iiiiPKtS7_iiiiiibS2_i,"ax",@progbits
	.align	128
        .global         _Z23gemm_half_q_half_kernelILi5ELb0ELb1EEvPK6__halfPKjS4_S2_PS0_iiiiPKtS7_iiiiiibS2_i
        .type           _Z23gemm_half_q_half_kernelILi5ELb0ELb1EEvPK6__halfPKjS4_S2_PS0_iiiiPKtS7_iiiiiibS2_i,@function
        .size           _Z23gemm_half_q_half_kernelILi5ELb0ELb1EEvPK6__halfPKjS4_S2_PS0_iiiiPKtS7_iiiiiibS2_i,(.L_x_4062 - _Z23gemm_half_q_half_kernelILi5ELb0ELb1EEvPK6__halfPKjS4_S2_PS0_iiiiPKtS7_iiiiiibS2_i)
        .other          _Z23gemm_half_q_half_kernelILi5ELb0ELb1EEvPK6__halfPKjS4_S2_PS0_iiiiPKtS7_iiiiiibS2_i,@"STO_CUDA_ENTRY STV_DEFAULT"
_Z23gemm_half_q_half_kernelILi5ELb0ELb1EEvPK6__halfPKjS4_S2_PS0_iiiiPKtS7_iiiiiibS2_i:
.text._Z23gemm_half_q_half_kernelILi5ELb0ELb1EEvPK6__halfPKjS4_S2_PS0_iiiiPKtS7_iiiiiibS2_i:
        /* <DEDUP_REMOVED lines=46> */
.L_x_3336:
[----:B------:R-:W-:Y:S05]  /*02e0*/  BSYNC B0 ;  /* 0x0000000000007941 */ /* 0x000fea0003800000 */
.L_x_3335:
        /* <DEDUP_REMOVED lines=24> */
.L_x_3337:
        /* <DEDUP_REMOVED lines=12> */
.L_x_3339:
        /* <DEDUP_REMOVED lines=42> */
.L_x_3338:
        /* <DEDUP_REMOVED lines=15> */
.L_x_3340:
        /* <DEDUP_REMOVED lines=8> */
.L_x_3341:
        /* <DEDUP_REMOVED lines=12> */
.L_x_3342:
        /* <DEDUP_REMOVED lines=8> */
.L_x_3343:
        /* <DEDUP_REMOVED lines=12> */
.L_x_3344:
        /* <DEDUP_REMOVED lines=30> */
[----:B------:R-:W-:-:S11]  /*0d20*/  IADD3 R102, R109, R102, RZ ;  /* 0x000000666d667210 */ /* 0x000fd60007ffe0ff */
[----:B------:R-:W-:Y:S05]  /*0d30*/  @P0 BRA `(.L_x_3345) ;  /* 0x00000068000c0947 */ /* 0x000fea0003800000 */
[----:B------:R-:W-:Y:S01]  /*0d40*/  HFMA2.MMA R103, -RZ, RZ, 0, 0 ;  /* 0x00000000ff677435 */ /* 0x000fe200000001ff */
[----:B------:R-:W-:-:S10]  /*0d50*/  PRMT R14, RZ, 0x7610, R14 ;  /* 0x00007610ff0e7816 */ /* 0x000fd4000000000e */
.L_x_3346:
[----:B------:R-:W2:Y:S01]  /*0d60*/  LDG.E.128.CONSTANT R20, desc[UR8][R44.64] ;  /* 0x000000082c147981 */ /* 0x000ea2000c1e9d00 */
[----:B------:R-:W-:Y:S01]  /*0d70*/  ISETP.NE.AND P0, PT, R109, R102, PT ;  /* 0x000000666d00720c */ /* 0x000fe20003f05270 */
[----:B------:R-:W-:Y:S02]  /*0d80*/  IMAD.WIDE R30, R101, 0x4, R44 ;  /* 0x00000004651e7825 */ /* 0x000fe400078e022c */
[----:B------:R-:W-:Y:S04]  /*0d90*/  LDS.64 R32, [UR5+0x8] ;  /* 0x00000805ff207984 */ /* 0x000fe80008000a00 */
[----:B------:R0:W3:Y:S06]  /*0da0*/  LDG.E.128.CONSTANT R24, desc[UR8][R30.64] ;  /* 0x000000081e187981 */ /* 0x0000ec000c1e9d00 */
        /* <DEDUP_REMOVED lines=8> */
[----:B--2---:R-:W-:Y:S02]  /*0e30*/  LOP3.LUT R2, R21, 0xff, RZ, 0xc0, !PT ;  /* 0x000000ff15027812 */ /* 0x004fe400078ec0ff */
[----:B------:R-:W-:Y:S02]  /*0e40*/  LOP3.LUT R16, R22, 0xff, RZ, 0xc0, !PT ;  /* 0x000000ff16107812 */ /* 0x000fe400078ec0ff */
[----:B------:R-:W-:Y:S02]  /*0e50*/  IADD3 R4, R2, -0x80, RZ ;  /* 0xffffff8002047810 */ /* 0x000fe40007ffe0ff */
[----:B------:R-:W-:Y:S02]  /*0e60*/  LOP3.LUT R2, R23, 0xff, RZ, 0xc0, !PT ;  /* 0x000000ff17027812 */ /* 0x000fe400078ec0ff */
[----:B------:R-:W-:-:S02]  /*0e70*/  IADD3 R17, R16, -0x80, RZ ;  /* 0xffffff8010117810 */ /* 0x000fc40007ffe0ff */
[----:B------:R-:W-:Y:S02]  /*0e80*/  IADD3 R15, R2, -0x80, RZ ;  /* 0xffffff80020f7810 */ /* 0x000fe40007ffe0ff */
[----:B------:R-:W-:Y:S02]  /*0e90*/  LOP3.LUT R2, R20, 0xff, RZ, 0xc0, !PT ;  /* 0x000000ff14027812 */ /* 0x000fe400078ec0ff */
[----:B------:R-:W-:Y:S02]  /*0ea0*/  SHF.R.U32.HI R16, RZ, 0x8, R21 ;  /* 0x00000008ff107819 */ /* 0x000fe40000011615 */
[----:B------:R-:W-:Y:S02]  /*0eb0*/  IADD3 R2, R2, -0x80, RZ ;  /* 0xffffff8002027810 */ /* 0x000fe40007ffe0ff */
[----:B------:R-:W-:Y:S02]  /*0ec0*/  LOP3.LUT R16, R16, 0xff, RZ, 0xc0, !PT ;  /* 0x000000ff10107812 */ /* 0x000fe400078ec0ff */
[----:B------:R0:W-:Y:S01]  /*0ed0*/  I2F.F16 R36, R2 ;  /* 0x0000000200247306 */ /* 0x0001e20000200c00 */
[----:B------:R-:W-:-:S07]  /*0ee0*/  LEA.HI R52, R21, 0xffffff80, RZ, 0x8 ;  /* 0xffffff8015347811 */ /* 0x000fce00078f40ff */
[----:B------:R1:W-:Y:S01]  /*0ef0*/  I2F.F16 R39, R17 ;  /* 0x0000001100277306 */ /* 0x0003e20000200c00 */
[----:B0-----:R-:W-:Y:S02]  /*0f00*/  SHF.R.U32.HI R2, RZ, 0x10, R21 ;  /* 0x00000010ff027819 */ /* 0x001fe40000011615 */
[----:B------:R-:W-:Y:S02]  /*0f10*/  IADD3 R21, R16, -0x80, RZ ;  /* 0xffffff8010157810 */ /* 0x000fe40007ffe0ff */
[----:B-1----:R0:W2:Y:S01]  /*0f20*/  LDG.E.128.CONSTANT R16, desc[UR8][R30.64] ;  /* 0x000000081e107981 */ /* 0x0020a2000c1e9d00 */
[----:B------:R-:W-:-:S04]  /*0f30*/  SHF.R.U32.HI R3, RZ, 0x8, R20 ;  /* 0x00000008ff037819 */ /* 0x000fc80000011614 */
[----:B------:R-:W-:Y:S02]  /*0f40*/  LOP3.LUT R3, R3, 0xff, RZ, 0xc0, !PT ;  /* 0x000000ff03037812 */ /* 0x000fe400078ec0ff */
[----:B------:R-:W-:Y:S02]  /*0f50*/  LEA.HI R50, R20, 0xffffff80, RZ, 0x8 ;  /* 0xffffff8014327811 */ /* 0x000fe400078f40ff */
[----:B------:R-:W-:Y:S02]  /*0f60*/  IADD3 R3, R3, -0x80, RZ ;  /* 0xffffff8003037810 */ /* 0x000fe40007ffe0ff */
[----:B------:R-:W-:Y:S02]  /*0f70*/  SHF.R.U32.HI R20, RZ, 0x10, R20 ;  /* 0x00000010ff147819 */ /* 0x000fe40000011614 */
[----:B------:R1:W-:Y:S02]  /*0f80*/  I2F.F16 R42, R3 ;  /* 0x00000003002a7306 */ /* 0x0003e40000200c00 */
[----:B------:R-:W-:-:S02]  /*0f90*/  LOP3.LUT R20, R20, 0xff, RZ, 0xc0, !PT ;  /* 0x000000ff14147812 */ /* 0x000fc400078ec0ff */
[----:B------:R-:W-:Y:S02]  /*0fa0*/  LOP3.LUT R2, R2, 0xff, RZ, 0xc0, !PT ;  /* 0x000000ff02027812 */ /* 0x000fe400078ec0ff */
[----:B-1----:R-:W-:Y:S02]  /*0fb0*/  SHF.R.U32.HI R3, RZ, 0x8, R22 ;  /* 0x00000008ff037819 */ /* 0x002fe40000011616 */
[----:B------:R-:W-:Y:S02]  /*0fc0*/  IADD3 R20, R20, -0x80, RZ ;  /* 0xffffff8014147810 */ /* 0x000fe40007ffe0ff */
[----:B------:R-:W-:Y:S02]  /*0fd0*/  LOP3.LUT R3, R3, 0xff, RZ, 0xc0, !PT ;  /* 0x000000ff03037812 */ /* 0x000fe400078ec0ff */
[----:B------:R1:W-:Y:S01]  /*0fe0*/  I2F.F16 R46, R20 ;  /* 0x00000014002e7306 */ /* 0x0003e20000200c00 */
[----:B------:R-:W-:Y:S02]  /*0ff0*/  IADD3 R47, R2, -0x80, RZ ;  /* 0xffffff80022f7810 */ /* 0x000fe40007ffe0ff */
[----:B-1----:R-:W-:-:S02]  /*1000*/  IADD3 R20, R3, -0x80, RZ ;  /* 0xffffff8003147810 */ /* 0x002fc40007ffe0ff */
[----:B------:R-:W1:Y:S01]  /*1010*/  LDS.64 R2, [UR5] ;  /* 0x00000005ff027984 */ /* 0x000e620008000a00 */
[--C-:B------:R-:W-:Y:S02]  /*1020*/  SHF.R.U32.HI R29, RZ, 0x8, R23.reuse ;  /* 0x00000008ff1d7819 */ /* 0x100fe40000011617 */
[----:B------:R-:W-:Y:S02]  /*1030*/  LEA.HI R51, R22, 0xffffff80, RZ, 0x8 ;  /* 0xffffff8016337811 */ /* 0x000fe400078f40ff */
[----:B------:R-:W-:Y:S02]  /*1040*/  LEA.HI R53, R23, 0xffffff80, RZ, 0x8 ;  /* 0xffffff8017357811 */ /* 0x000fe400078f40ff */
[----:B------:R-:W-:Y:S02]  /*1050*/  SHF.R.U32.HI R22, RZ, 0x10, R22 ;  /* 0x00000010ff167819 */ /* 0x000fe40000011616 */
[----:B------:R-:W-:Y:S02]  /*1060*/  LOP3.LUT R29, R29, 0xff, RZ, 0xc0, !PT ;  /* 0x000000ff1d1d7812 */ /* 0x000fe400078ec0ff */
[----:B------:R-:W-:Y:S01]  /*1070*/  SHF.R.U32.HI R23, RZ, 0x10, R23 ;  /* 0x00000010ff177819 */ /* 0x000fe20000011617 */
[----:B------:R-:W-:Y:S01]  /*1080*/  I2F.F16 R4, R4 ;  /* 0x0000000400047306 */ /* 0x000fe20000200c00 */
[----:B------:R-:W-:-:S02]  /*1090*/  LOP3.LUT R22, R22, 0xff, RZ, 0xc0, !PT ;  /* 0x000000ff16167812 */ /* 0x000fc400078ec0ff */
[----:B------:R-:W-:Y:S02]  /*10a0*/  IADD3 R29, R29, -0x80, RZ ;  /* 0xffffff801d1d7810 */ /* 0x000fe40007ffe0ff */
[----:B------:R-:W-:-:S03]  /*10b0*/  LOP3.LUT R23, R23, 0xff, RZ, 0xc0, !PT ;  /* 0x000000ff17177812 */ /* 0x000fc600078ec0ff */
[----:B------:R-:W0:Y:S01]  /*10c0*/  I2F.F16 R15, R15 ;  /* 0x0000000f000f7306 */ /* 0x000e220000200c00 */
[----:B----4-:R-:W-:Y:S02]  /*10d0*/  @!P0 IADD3 R102, R28, R109, RZ ;  /* 0x0000006d1c668210 */ /* 0x010fe40007ffe0ff */
[----:B------:R-:W-:Y:S02]  /*10e0*/  IADD3 R22, R22, -0x80, RZ ;  /* 0xffffff8016167810 */ /* 0x000fe40007ffe0ff */
[----:B------:R-:W-:-:S03]  /*10f0*/  IADD3 R23, R23, -0x80, RZ ;  /* 0xffffff8017177810 */ /* 0x000fc60007ffe0ff */
[----:B------:R-:W4:Y:S08]  /*1100*/  I2F.F16 R43, R21 ;  /* 0x00000015002b7306 */ /* 0x000f300000200c00 */
[----:B------:R-:W5:Y:S01]  /*1110*/  I2F.F16 R44, R20 ;  /* 0x00000014002c7306 */ /* 0x000f620000200c00 */
[--C-:B-1----:R-:W-:Y:S02]  /*1120*/  HADD2.F32 R28, -RZ, R2.reuse.H0_H0 ;  /* 0x20000002ff1c7230 */ /* 0x102fe40000004100 */
[----:B------:R-:W-:Y:S01]  /*1130*/  HADD2.F32 R59, -RZ, R2.H1_H1 ;  /* 0x30000002ff3b7230 */ /* 0x000fe20000004100 */
[----:B---3--:R-:W-:-:S04]  /*1140*/  LOP3.LUT R2, R26, 0xff, RZ, 0xc0, !PT ;  /* 0x000000ff1a027812 */ /* 0x008fc800078ec0ff */
[----:B------:R1:W3:Y:S01]  /*1150*/  I2F.F16 R45, R29 ;  /* 0x0000001d002d7306 */ /* 0x0002e20000200c00 */
[----:B------:R-:W-:Y:S01]  /*1160*/  HADD2.F32 R62, -RZ, R3.H0_H0 ;  /* 0x20000003ff3e7230 */ /* 0x000fe20000004100 */
[----:B------:R-:W-:Y:S02]  /*1170*/  IADD3 R56, R2, -0x80, RZ ;  /* 0xffffff8002387810 */ /* 0x000fe40007ffe0ff */
[----:B------:R-:W-:-:S04]  /*1180*/  SHF.R.U32.HI R2, RZ, 0x8, R24 ;  /* 0x00000008ff027819 */ /* 0x000fc80000011618 */
[----:B------:R-:W3:Y:S01]  /*1190*/  I2F.F16 R47, R47 ;  /* 0x0000002f002f7306 */ /* 0x000ee20000200c00 */
[----:B-1----:R-:W-:Y:S01]  /*11a0*/  HADD2.F32 R29, -RZ, R3.H1_H1 ;  /* 0x30000003ff1d7230 */ /* 0x002fe20000004100 */
[----:B------:R-:W-:Y:S02]  /*11b0*/  LOP3.LUT R3, R27, 0xff, RZ, 0xc0, !PT ;  /* 0x000000ff1b037812 */ /* 0x000fe400078ec0ff */
[----:B------:R-:W-:-:S04]  /*11c0*/  LEA.HI R70, R24, 0xffffff80, RZ, 0x8 ;  /* 0xffffff8018467811 */ /* 0x000fc800078f40ff */
[----:B------:R-:W1:Y:S01]  /*11d0*/  I2F.F16 R48, R22 ;  /* 0x0000001600307306 */ /* 0x000e620000200c00 */
[----:B------:R-:W-:Y:S02]  /*11e0*/  LOP3.LUT R20, R24, 0xff, RZ, 0xc0, !PT ;  /* 0x000000ff18147812 */ /* 0x000fe400078ec0ff */
[----:B------:R-:W-:-:S05]  /*11f0*/  SHF.R.U32.HI R37, RZ, 0x10, R24 ;  /* 0x00000010ff257819 */ /* 0x000fca0000011618 */
[----:B------:R-:W1:Y:S01]  /*1200*/  I2F.F16 R49, R23 ;  /* 0x0000001700317306 */ /* 0x000e620000200c00 */
[----:B------:R-:W-:Y:S01]  /*1210*/  IADD3 R57, R3, -0x80, RZ ;  /* 0xffffff8003397810 */ /* 0x000fe20007ffe0ff */
[----:B0-----:R-:W-:Y:S01]  /*1220*/  HADD2.F32 R3, -RZ, R15.H0_H0 ;  /* 0x2000000fff037230 */ /* 0x001fe20000004100 */
[----:B------:R-:W-:Y:S01]  /*1230*/  LOP3.LUT R24, R2, 0xff, RZ, 0xc0, !PT ;  /* 0x000000ff02187812 */ /* 0x000fe200078ec0ff */
[----:B------:R-:W-:Y:S02]  /*1240*/  HADD2.F32 R2, -RZ, R4.H0_H0 ;  /* 0x20000004ff027230 */ /* 0x000fe40000004100 */
[----:B------:R-:W-:Y:S02]  /*1250*/  HADD2.F32 R15, -RZ, R36.H0_H0 ;  /* 0x20000024ff0f7230 */ /* 0x000fe40000004100 */
[----:B------:R-:W-:Y:S01]  /*1260*/  HADD2.F32 R4, -RZ, R39.H0_H0 ;  /* 0x20000027ff047230 */ /* 0x000fe20000004100 */
[----:B------:R-:W0:Y:S01]  /*1270*/  I2F.F16 R52, R52 ;  /* 0x0000003400347306 */ /* 0x000e220000200c00 */
[----:B------:R-:W-:Y:S01]  /*1280*/  HADD2.F32 R42, -RZ, R42.H0_H0 ;  /* 0x2000002aff2a7230 */ /* 0x000fe20000004100 */
[----:B------:R-:W-:Y:S01]  /*1290*/  IADD3 R24, R24, -0x80, RZ ;  /* 0xffffff8018187810 */ /* 0x000fe20007ffe0ff */
[----:B----4-:R-:W-:-:S02]  /*12a0*/  HADD2.F32 R43, -RZ, R43.H0_H0 ;  /* 0x2000002bff2b7230 */ /* 0x010fc40000004100 */
[----:B------:R-:W-:Y:S01]  /*12b0*/  FFMA.FTZ R39, R15, R28, RZ ;  /* 0x0000001c0f277223 */ /* 0x000fe200000100ff */
[----:B-----5:R-:W-:Y:S02]  /*12c0*/  HADD2.F32 R44, -RZ, R44.H0_H0 ;  /* 0x2000002cff2c7230 */ /* 0x020fe40000004100 */
[C---:B------:R-:W-:Y:S01]  /*12d0*/  FFMA.FTZ R36, R28.reuse, R2, RZ ;  /* 0x000000021c247223 */ /* 0x040fe200000100ff */
[----:B---3--:R-:W-:Y:S02]  /*12e0*/  HADD2.F32 R45, -RZ, R45.H0_H0 ;  /* 0x2000002dff2d7230 */ /* 0x008fe40000004100 */
[C---:B------:R-:W-:Y:S01]  /*12f0*/  FFMA.FTZ R63, R28.reuse, R4, RZ ;  /* 0x000000041c3f7223 */ /* 0x040fe200000100ff */
[----:B------:R-:W-:Y:S01]  /*1300*/  FFMA.FTZ R28, R28, R3, RZ ;  /* 0x000000031c1c7223 */ /* 0x000fe200000100ff */
[----:B------:R-:W3:Y:S01]  /*1310*/  I2F.F16 R50, R50 ;  /* 0x0000003200327306 */ /* 0x000ee20000200c00 */
[----:B------:R-:W-:Y:S02]  /*1320*/  HADD2.F32 R46, -RZ, R46.H0_H0 ;  /* 0x2000002eff2e7230 */ /* 0x000fe40000004100 */
[----:B------:R-:W-:Y:S01]  /*1330*/  FFMA.FTZ R39, R42, R59, R39 ;  /* 0x0000003b2a277223 */ /* 0x000fe20000010027 */
[----:B------:R-:W-:-:S02]  /*1340*/  HADD2.F32 R47, -RZ, R47.H0_H0 ;  /* 0x2000002fff2f7230 */ /* 0x000fc40000004100 */
[C---:B------:R-:W-:Y:S01]  /*1350*/  FFMA.FTZ R61, R59.reuse, R43, R36 ;  /* 0x0000002b3b3d7223 */ /* 0x040fe20000010024 */
[----:B-1----:R-:W-:Y:S02]  /*1360*/  HADD2.F32 R48, -RZ, R48.H0_H0 ;  /* 0x20000030ff307230 */ /* 0x002fe40000004100 */
[----:B------:R-:W-:Y:S01]  /*1370*/  FFMA.FTZ R63, R59, R44, R63 ;  /* 0x0000002c3b3f7223 */ /* 0x000fe2000001003f */
[----:B------:R-:W1:Y:S01]  /*1380*/  I2F.F16 R51, R51 ;  /* 0x0000003300337306 */ /* 0x000e620000200c00 */
[----:B------:R-:W-:Y:S01]  /*1390*/  HADD2.F32 R49, -RZ, R49.H0_H0 ;  /* 0x20000031ff317230 */ /* 0x000fe20000004100 */
[----:B------:R-:W-:-:S06]  /*13a0*/  LOP3.LUT R21, R25, 0xff, RZ, 0xc0, !PT ;  /* 0x000000ff19157812 */ /* 0x000fcc00078ec0ff */
[----:B------:R-:W4:Y:S01]  /*13b0*/  I2F.F16 R53, R53 ;  /* 0x0000003500357306 */ /* 0x000f220000200c00 */
[----:B------:R-:W-:Y:S01]  /*13c0*/  FFMA.FTZ R39, R46, R62, R39 ;  /* 0x0000003e2e277223 */ /* 0x000fe20000010027 */
[----:B------:R-:W-:Y:S01]  /*13d0*/  FFMA.FTZ R36, R62, R48, R63 ;  /* 0x000000303e247223 */ /* 0x000fe2000001003f */
[----:B------:R-:W-:-:S05]  /*13e0*/  LEA.HI R71, R25, 0xffffff80, RZ, 0x8 ;  /* 0xffffff8019477811 */ /* 0x000fca00078f40ff */
[----:B------:R5:W-:Y:S01]  /*13f0*/  I2F.F16 R58, R24 ;  /* 0x00000018003a7306 */ /* 0x000be20000200c00 */
[----:B------:R-:W-:Y:S02]  /*1400*/  IADD3 R55, R21, -0x80, RZ ;  /* 0xffffff8015377810 */ /* 0x000fe40007ffe0ff */
[----:B------:R-:W-:Y:S01]  /*1410*/  SHF.R.U32.HI R38, RZ, 0x8, R25 ;  /* 0x00000008ff267819 */ /* 0x000fe20000011619 */
[----:B-----5:R-:W-:Y:S01]  /*1420*/  FFMA.FTZ R24, R59, R45, R28 ;  /* 0x0000002d3b187223 */ /* 0x020fe2000001001c */
[C---:B------:R-:W-:Y:S01]  /*1430*/  FFMA.FTZ R28, R62.reuse, R47, R61 ;  /* 0x0000002f3e1c7223 */ /* 0x040fe2000001003d */
[----:B------:R-:W-:Y:S02]  /*1440*/  SHF.R.U32.HI R25, RZ, 0x10, R25 ;  /* 0x00000010ff197819 */ /* 0x000fe40000011619 */
[----:B------:R-:W-:Y:S01]  /*1450*/  FFMA.FTZ R62, R62, R49, R24 ;  /* 0x000000313e3e7223 */ /* 0x000fe20000010018 */
[----:B------:R-:W-:Y:S01]  /*1460*/  SHF.R.U32.HI R24, RZ, 0x10, R26 ;  /* 0x00000010ff187819 */ /* 0x000fe2000001161a */
[----:B------:R-:W-:Y:S01]  /*1470*/  IMAD.WIDE R30, R101, 0x4, R30 ;  /* 0x00000004651e7825 */ /* 0x000fe200078e021e */
[----:B------:R-:W-:Y:S01]  /*1480*/  IADD3 R20, R20, -0x80, RZ ;  /* 0xffffff8014147810 */ /* 0x000fe20007ffe0ff */
[----:B------:R-:W5:Y:S01]  /*1490*/  I2F.F16 R55, R55 ;  /* 0x0000003700377306 */ /* 0x000f620000200c00 */
[----:B------:R-:W-:Y:S01]  /*14a0*/  LOP3.LUT R25, R25, 0xff, RZ, 0xc0, !PT ;  /* 0x000000ff19197812 */ /* 0x000fe200078ec0ff */
[----:B0-----:R-:W-:Y:S01]  /*14b0*/  HADD2.F32 R52, -RZ, R52.H0_H0 ;  /* 0x20000034ff347230 */ /* 0x001fe20000004100 */
[----:B------:R-:W-:Y:S01]  /*14c0*/  LOP3.LUT R24, R24, 0xff, RZ, 0xc0, !PT ;  /* 0x000000ff18187812 */ /* 0x000fe200078ec0ff */
[----:B---3--:R-:W-:Y:S01]  /*14d0*/  HADD2.F32 R50, -RZ, R50.H0_H0 ;  /* 0x20000032ff327230 */ /* 0x008fe20000004100 */
[----:B------:R-:W-:Y:S01]  /*14e0*/  LEA.HI R73, R26, 0xffffff80, RZ, 0x8 ;  /* 0xffffff801a497811 */ /* 0x000fe200078f40ff */
[----:B-1----:R-:W-:-:S02]  /*14f0*/  HADD2.F32 R51, -RZ, R51.H0_H0 ;  /* 0x20000033ff337230 */ /* 0x002fc40000004100 */
[----:B------:R0:W1:Y:S01]  /*1500*/  I2F.F16 R54, R20 ;  /* 0x0000001400367306 */ /* 0x0000620000200c00 */
[----:B----4-:R-:W-:Y:S01]  /*1510*/  HADD2.F32 R53, -RZ, R53.H0_H0 ;  /* 0x20000035ff357230 */ /* 0x010fe20000004100 */
[----:B------:R-:W-:Y:S01]  /*1520*/  SHF.R.U32.HI R40, RZ, 0x8, R26 ;  /* 0x00000008ff287819 */ /* 0x000fe2000001161a */
[----:B------:R-:W-:Y:S01]  /*1530*/  FFMA.FTZ R61, R29, R52, R28 ;  /* 0x000000341d3d7223 */ /* 0x000fe2000001001c */
[----:B------:R-:W-:-:S04]  /*1540*/  IADD3 R26, R25, -0x80, RZ ;  /* 0xffffff80191a7810 */ /* 0x000fc80007ffe0ff */
[----:B------:R-:W3:Y:S01]  /*1550*/  I2F.F16 R56, R56 ;  /* 0x0000003800387306 */ /* 0x000ee20000200c00 */
[----:B0-----:R0:W4:Y:S01]  /*1560*/  LDG.E.128.CONSTANT R20, desc[UR8][R30.64] ;  /* 0x000000081e147981 */ /* 0x001122000c1e9d00 */
[----:B------:R-:W-:-:S06]  /*1570*/  IADD3 R28, R24, -0x80, RZ ;  /* 0xffffff80181c7810 */ /* 0x000fcc0007ffe0ff */
[----:B------:R-:W0:Y:S01]  /*1580*/  I2F.F16 R57, R57 ;  /* 0x0000003900397306 */ /* 0x000e220000200c00 */
[----:B------:R-:W2:Y:S01]  /*1590*/  LDS.64 R24, [UR5+0x80] ;  /* 0x00008005ff187984 */ /* 0x000ea20008000a00 */
[----:B------:R-:W-:Y:S01]  /*15a0*/  SHF.R.U32.HI R41, RZ, 0x8, R27 ;  /* 0x00000008ff297819 */ /* 0x000fe2000001161b */
[----:B------:R-:W-:Y:S01]  /*15b0*/  FFMA.FTZ R39, R50, R29, R39 ;  /* 0x0000001d32277223 */ /* 0x000fe20000010027 */
[C---:B------:R-:W-:Y:S01]  /*15c0*/  FFMA.FTZ R63, R29.reuse, R51, R36 ;  /* 0x000000331d3f7223 */ /* 0x040fe20000010024 */
[----:B------:R-:W-:Y:S01]  /*15d0*/  FFMA.FTZ R62, R29, R53, R62 ;  /* 0x000000351d3e7223 */ /* 0x000fe2000001003e */
[----:B------:R-:W-:Y:S02]  /*15e0*/  SHF.R.U32.HI R29, RZ, 0x10, R27 ;  /* 0x00000010ff1d7819 */ /* 0x000fe4000001161b */
[----:B------:R-:W-:Y:S02]  /*15f0*/  LOP3.LUT R38, R38, 0xff, RZ, 0xc0, !PT ;  /* 0x000000ff26267812 */ /* 0x000fe400078ec0ff */
[----:B------:R-:W-:-:S02]  /*1600*/  LOP3.LUT R41, R41, 0xff, RZ, 0xc0, !PT ;  /* 0x000000ff29297812 */ /* 0x000fc400078ec0ff */
[----:B------:R-:W-:Y:S02]  /*1610*/  LOP3.LUT R40, R40, 0xff, RZ, 0xc0, !PT ;  /* 0x000000ff28287812 */ /* 0x000fe400078ec0ff */
[----:B------:R-:W-:Y:S01]  /*1620*/  LOP3.LUT R29, R29, 0xff, RZ, 0xc0, !PT ;  /* 0x000000ff1d1d7812 */ /* 0x000fe200078ec0ff */
[----:B------:R0:W-:Y:S01]  /*1630*/  I2F.F16 R65, R26 ;  /* 0x0000001a00417306 */ /* 0x0001e20000200c00 */
[----:B------:R-:W-:Y:S01]  /*1640*/  IADD3 R38, R38, -0x80, RZ ;  /* 0xffffff8026267810 */ /* 0x000fe20007ffe0ff */
[----:B-----5:R-:W-:Y:S01]  /*1650*/  HADD2.F32 R55, -RZ, R55.H0_H0 ;  /* 0x20000037ff377230 */ /* 0x020fe20000004100 */
[----:B------:R-:W-:Y:S02]  /*1660*/  LOP3.LUT R37, R37, 0xff, RZ, 0xc0, !PT ;  /* 0x000000ff25257812 */ /* 0x000fe400078ec0ff */
[----:B------:R-:W-:Y:S01]  /*1670*/  IADD3 R41, R41, -0x80, RZ ;  /* 0xffffff8029297810 */ /* 0x000fe20007ffe0ff */
[----:B-1----:R-:W-:Y:S01]  /*1680*/  HADD2.F32 R54, -RZ, R54.H0_H0 ;  /* 0x20000036ff367230 */ /* 0x002fe20000004100 */
[----:B------:R-:W-:Y:S01]  /*1690*/  IADD3 R40, R40, -0x80, RZ ;  /* 0xffffff8028287810 */ /* 0x000fe20007ffe0ff */
[----:B---3--:R-:W-:Y:S01]  /*16a0*/  HADD2.F32 R56, -RZ, R56.H0_H0 ;  /* 0x20000038ff387230 */ /* 0x008fe20000004100 */
[----:B------:R-:W-:Y:S01]  /*16b0*/  IADD3 R29, R29, -0x80, RZ ;  /* 0xffffff801d1d7810 */ /* 0x000fe20007ffe0ff */
[----:B0-----:R-:W-:-:S02]  /*16c0*/  HADD2.F32 R26, -RZ, R32.H0_H0 ;  /* 0x20000020ff1a7230 */ /* 0x001fc40000004100 */
[----:B------:R-:W-:Y:S01]  /*16d0*/  HADD2.F32 R57, -RZ, R57.H0_H0 ;  /* 0x20000039ff397230 */ /* 0x000fe20000004100 */
[----:B------:R0:W1:Y:S01]  /*16e0*/  I2F.F16 R60, R38 ;  /* 0x00000026003c7306 */ /* 0x0000620000200c00 */
[----:B------:R-:W-:Y:S01]  /*16f0*/  IADD3 R37, R37, -0x80, RZ ;  /* 0xffffff8025257810 */ /* 0x000fe20007ffe0ff */
[----:B------:R-:W-:Y:S01]  /*1700*/  FFMA.FTZ R39, R54, R26, R39 ;  /* 0x0000001a36277223 */ /* 0x000fe20000010027 */
[----:B------:R-:W-:Y:S01]  /*1710*/  LEA.HI R36, R27, 0xffffff80, RZ, 0x8 ;  /* 0xffffff801b247811 */ /* 0x000fe200078f40ff */
[----:B------:R-:W-:-:S04]  /*1720*/  FFMA.FTZ R62, R26, R57, R62 ;  /* 0x000000391a3e7223 */ /* 0x000fc8000001003e */
[----:B------:R-:W3:Y:S01]  /*1730*/  I2F.F16 R68, R40 ;  /* 0x0000002800447306 */ /* 0x000ee20000200c00 */
[C---:B0-----:R-:W-:Y:S01]  /*1740*/  FFMA.FTZ R38, R26.reuse, R55, R61 ;  /* 0x000000371a267223 */ /* 0x041fe2000001003d */
[----:B------:R-:W-:Y:S02]  /*1750*/  FFMA.FTZ R61, R26, R56, R63 ;  /* 0x000000381a3d7223 */ /* 0x000fe4000001003f */
[----:B------:R-:W0:Y:S04]  /*1760*/  LDS.64 R26, [UR5+0x88] ;  /* 0x00008805ff1a7984 */ /* 0x000e280008000a00 */
[----:B------:R-:W5:Y:S08]  /*1770*/  I2F.F16 R41, R41 ;  /* 0x0000002900297306 */ /* 0x000f700000200c00 */
[----:B------:R-:W0:Y:S08]  /*1780*/  I2F.F16 R29, R29 ;  /* 0x0000001d001d7306 */ /* 0x000e300000200c00 */
[----:B------:R-:W0:Y:S08]  /*1790*/  I2F.F16 R37, R37 ;  /* 0x0000002500257306 */ /* 0x000e300000200c00 */
[----:B------:R-:W0:Y:S01]  /*17a0*/  I2F.F16 R28, R28 ;  /* 0x0000001c001c7306 */ /* 0x000e220000200c00 */
[----:B------:R-:W-:-:S02]  /*17b0*/  HADD2.F32 R59, -RZ, R32.H1_H1 ;  /* 0x30000020ff3b7230 */ /* 0x000fc40000004100 */
[----:B-1----:R-:W-:-:S05]  /*17c0*/  HADD2.F32 R60, -RZ, R60.H0_H0 ;  /* 0x2000003cff3c7230 */ /* 0x002fca0000004100 */
[----:B------:R-:W1:Y:S01]  /*17d0*/  I2F.F16 R71, R71 ;  /* 0x0000004700477306 */ /* 0x000e620000200c00 */
[----:B------:R-:W-:Y:S02]  /*17e0*/  HADD2.F32 R58, -RZ, R58.H0_H0 ;  /* 0x2000003aff3a7230 */ /* 0x000fe40000004100 */
[----:B---3--:R-:W-:-:S05]  /*17f0*/  HADD2.F32 R68, -RZ, R68.H0_H0 ;  /* 0x20000044ff447230 */ /* 0x008fca0000004100 */
[----:B------:R-:W3:Y:S01]  /*1800*/  I2F.F16 R70, R70 ;  /* 0x0000004600467306 */ /* 0x000ee20000200c00 */
[----:B-----5:R-:W-:-:S07]  /*1810*/  HADD2.F32 R67, -RZ, R41.H0_H0 ;  /* 0x20000029ff437230 */ /* 0x020fce0000004100 */
[----:B------:R-:W5:Y:S08]  /*1820*/  I2F.F16 R73, R73 ;  /* 0x0000004900497306 */ /* 0x000f700000200c00 */
[----:B------:R-:W2:Y:S01]  /*1830*/  I2F.F16 R36, R36 ;  /* 0x0000002400247306 */ /* 0x000ea20000200c00 */
[----:B0-----:R-:W-:Y:S02]  /*1840*/  HADD2.F32 R64, -RZ, R29.H0_H0 ;  /* 0x2000001dff407230 */ /* 0x001fe40000004100 */
        /* <DEDUP_REMOVED lines=11> */
[----:B-1----:R-:W-:Y:S02]  /*1900*/  HADD2.F32 R71, -RZ, R71.H0_H0 ;  /* 0x20000047ff477230 */ /* 0x002fe40000004100 */
[C---:B------:R-:W-:Y:S01]  /*1910*/  FFMA.FTZ R38, R32.reuse, R63, R38 ;  /* 0x0000003f20267223 */ /* 0x040fe20000010026 */
[----:B------:R-:W-:Y:S01]  /*1920*/  FFMA.FTZ R29, R32, R64, R59 ;  /* 0x00000040201d7223 */ /* 0x000fe2000001003b */
[----:B---3--:R-:W-:Y:S02]  /*1930*/  HADD2.F32 R70, -RZ, R70.H0_H0 ;  /* 0x20000046ff467230 */ /* 0x008fe40000004100 */
[----:B-----5:R-:W-:Y:S02]  /*1940*/  HADD2.F32 R73, -RZ, R73.H0_H0 ;  /* 0x20000049ff497230 */ /* 0x020fe40000004100 */
[----:B--2---:R-:W-:Y:S02]  /*1950*/  HADD2.F32 R72, -RZ, R36.H0_H0 ;  /* 0x20000024ff487230 */ /* 0x004fe40000004100 */
[----:B------:R-:W-:-:S02]  /*1960*/  HADD2.F32 R32, -RZ, R24.H0_H0 ;  /* 0x20000018ff207230 */ /* 0x000fc40000004100 */
[C---:B------:R-:W-:Y:S01]  /*1970*/  FFMA.FTZ R36, R33.reuse, R71, R28 ;  /* 0x0000004721247223 */ /* 0x040fe2000001001c */
[----:B------:R-:W-:Y:S01]  /*1980*/  FFMA.FTZ R39, R70, R33, R39 ;  /* 0x0000002146277223 */ /* 0x000fe20000010027 */
[C---:B------:R-:W-:Y:S01]  /*1990*/  FFMA.FTZ R28, R33.reuse, R73, R38 ;  /* 0x00000049211c7223 */ /* 0x040fe20000010026 */
        /* <DEDUP_REMOVED lines=30> */
[----:B------:R-:W-:-:S03]  /*1b80*/  FFMA.FTZ R33, R67, R33, R38 ;  /* 0x0000002143217223 */ /* 0x000fc60000010026 */
[-C--:B------:R-:W-:Y:S01]  /*1b90*/  FFMA.FTZ R40, R63, R26.reuse, R32 ;  /* 0x0000001a3f287223 */ /* 0x080fe20000010020 */
[-C--:B------:R-:W-:Y:S02]  /*1ba0*/  FFMA.FTZ R41, R64, R26.reuse, R33 ;  /* 0x0000001a40297223 */ /* 0x080fe40000010021 */
[----:B------:R-:W0:Y:S01]  /*1bb0*/  LDS.64 R32, [UR5+0x100] ;  /* 0x00010005ff207984 */ /* 0x000e220008000a00 */
[----:B------:R-:W-:Y:S01]  /*1bc0*/  @!P0 PRMT R100, R34, 0x7610, R100 ;  /* 0x0000761022648816 */ /* 0x000fe20000000064 */
[----:B------:R-:W-:Y:S02]  /*1bd0*/  HADD2.F32 R27, -RZ, R27.H1_H1 ;  /* 0x3000001bff1b7230 */ /* 0x000fe40000004100 */
[-C--:B------:R-:W-:Y:S01]  /*1be0*/  FFMA.FTZ R25, R66, R26.reuse, R25 ;  /* 0x0000001a42197223 */ /* 0x080fe20000010019 */
[----:B------:R-:W-:Y:S02]  /*1bf0*/  @!P0 PRMT R99, R35, 0x7610, R99 ;  /* 0x0000761023638816 */ /* 0x000fe40000000063 */
[----:B------:R-:W-:Y:S01]  /*1c00*/  @!P0 PRMT R100, R100, 0x7610, R34 ;  /* 0x0000761064648816 */ /* 0x000fe20000000022 */
[----:B------:R-:W-:Y:S01]  /*1c10*/  FFMA.FTZ R38, R65, R26, R24 ;  /* 0x0000001a41267223 */ /* 0x000fe20000010018 */
[----:B------:R-:W-:Y:S01]  /*1c20*/  FFMA.FTZ R37, R70, R27, R25 ;  /* 0x0000001b46257223 */ /* 0x000fe20000010019 */
[----:B------:R-:W-:-:S02]  /*1c30*/  @!P0 PRMT R99, R99, 0x7610, R35 ;  /* 0x0000761063638816 */ /* 0x000fc40000000023 */
[--C-:B------:R-:W-:Y:S01]  /*1c40*/  HADD2.F32 R24, -RZ, R100.reuse.H0_H0 ;  /* 0x20000064ff187230 */ /* 0x100fe20000004100 */
[----:B------:R-:W1:Y:S01]  /*1c50*/  LDS.64 R34, [UR5+0x108] ;  /* 0x00010805ff227984 */ /* 0x000e620008000a00 */
[----:B------:R-:W-:Y:S02]  /*1c60*/  HADD2.F32 R25, -RZ, R100.H1_H1 ;  /* 0x30000064ff197230 */ /* 0x000fe40000004100 */
[----:B------:R-:W-:Y:S01]  /*1c70*/  FFMA.FTZ R38, R71, R27, R38 ;  /* 0x0000001b47267223 */ /* 0x000fe20000010026 */
[----:B------:R-:W-:-:S03]  /*1c80*/  FMUL.FTZ R37, R24, R37 ;  /* 0x0000002518257220 */ /* 0x000fc60000410000 */
[----:B------:R-:W-:Y:S01]  /*1c90*/  FMUL.FTZ R38, R25, R38 ;  /* 0x0000002619267220 */ /* 0x000fe20000410000 */
[-C--:B------:R-:W-:Y:S01]  /*1ca0*/  FFMA.FTZ R40, R73, R27.reuse, R40 ;  /* 0x0000001b49287223 */ /* 0x080fe20000010028 */
[----:B------:R-:W-:Y:S01]  /*1cb0*/  FFMA.FTZ R41, R72, R27, R41 ;  /* 0x0000001b48297223 */ /* 0x000fe20000010029 */
[--C-:B------:R-:W-:Y:S02]  /*1cc0*/  HADD2.F32 R27, -RZ, R99.reuse.H0_H0 ;  /* 0x20000063ff1b7230 */ /* 0x100fe40000004100 */
[----:B------:R-:W-:Y:S01]  /*1cd0*/  FMUL.FTZ R39, R39, R24 ;  /* 0x0000001827277220 */ /* 0x000fe20000410000 */
[----:B------:R-:W-:Y:S02]  /*1ce0*/  HADD2.F32 R26, -RZ, R99.H1_H1 ;  /* 0x30000063ff1a7230 */ /* 0x000fe40000004100 */
[----:B------:R-:W-:Y:S01]  /*1cf0*/  FMUL.FTZ R36, R36, R25 ;  /* 0x0000001924247220 */ /* 0x000fe20000410000 */
[----:B------:R-:W-:Y:S02]  /*1d00*/  F2FP.F16.F32.PACK_AB R37, RZ, R37 ;  /* 0x00000025ff25723e */ /* 0x000fe400000000ff */
[----:B------:R-:W-:Y:S01]  /*1d10*/  F2FP.F16.F32.PACK_AB R38, RZ, R38 ;  /* 0x00000026ff26723e */ /* 0x000fe200000000ff */
[----:B------:R-:W-:Y:S01]  /*1d20*/  FMUL.FTZ R28, R28, R27 ;  /* 0x0000001b1c1c7220 */ /* 0x000fe20000410000 */
[----:B------:R-:W-:Y:S01]  /*1d30*/  FMUL.FTZ R29, R29, R26 ;  /* 0x0000001a1d1d7220 */ /* 0x000fe20000410000 */
[----:B------:R-:W-:-:S02]  /*1d40*/  F2FP.F16.F32.PACK_AB R39, RZ, R39 ;  /* 0x00000027ff27723e */ /* 0x000fc400000000ff */
[----:B------:R-:W-:Y:S02]  /*1d50*/  F2FP.F16.F32.PACK_AB R36, RZ, R36 ;  /* 0x00000024ff24723e */ /* 0x000fe400000000ff */
[----:B------:R-:W-:Y:S02]  /*1d60*/  PRMT R37, R37, 0x5410, R38 ;  /* 0x0000541025257816 */ /* 0x000fe40000000026 */
[----:B------:R-:W-:Y:S02]  /*1d70*/  MOV R59, R14 ;  /* 0x0000000e003b7202 */ /* 0x000fe40000000f00 */
[----:B------:R-:W-:Y:S02]  /*1d80*/  F2FP.F16.F32.PACK_AB R28, RZ, R28 ;  /* 0x0000001cff1c723e */ /* 0x000fe400000000ff */
[----:B------:R-:W-:Y:S01]  /*1d90*/  PRMT R39, R39, 0x5410, R36 ;  /* 0x0000541027277816 */ /* 0x000fe20000000024 */
[----:B------:R-:W-:Y:S01]  /*1da0*/  HADD2 R36, R37, R12 ;  /* 0x0000000c25247230 */ /* 0x000fe20000000000 */
[----:B------:R-:W-:-:S02]  /*1db0*/  F2FP.F16.F32.PACK_AB R14, RZ, R29 ;  /* 0x0000001dff0e723e */ /* 0x000fc400000000ff */
[----:B------:R-:W-:Y:S01]  /*1dc0*/  MOV R37, R11 ;  /* 0x0000000b00257202 */ /* 0x000fe20000000f00 */
[--C-:B0-----:R-:W-:Y:S01]  /*1dd0*/  HADD2.F32 R11, -RZ, R32.reuse.H0_H0 ;  /* 0x20000020ff0b7230 */ /* 0x101fe20000004100 */
[----:B------:R-:W-:Y:S01]  /*1de0*/  PRMT R28, R28, 0x5410, R14 ;  /* 0x000054101c1c7816 */ /* 0x000fe2000000000e */
[----:B------:R-:W-:Y:S02]  /*1df0*/  HADD2.F32 R32, -RZ, R32.H1_H1 ;  /* 0x30000020ff207230 */ /* 0x000fe40000004100 */
[----:B------:R-:W-:Y:S01]  /*1e00*/  FMUL.FTZ R40, R27, R40 ;  /* 0x000000281b287220 */ /* 0x000fe20000410000 */
[----:B------:R-:W-:Y:S01]  /*1e10*/  FMUL.FTZ R41, R26, R41 ;  /* 0x000000291a297220 */ /* 0x000fe20000410000 */
[----:B------:R-:W-:Y:S01]  /*1e20*/  HFMA2.MMA R29, R39, 1, 1, R59 ;  /* 0x3c003c00271d7835 */ /* 0x000fe2000000003b */
[-C--:B------:R-:W-:Y:S01]  /*1e30*/  FFMA.FTZ R14, R2, R11.reuse, RZ ;  /* 0x0000000b020e7223 */ /* 0x080fe200000100ff */
[----:B------:R-:W-:Y:S01]  /*1e40*/  FFMA.FTZ R39, R4, R11, RZ ;  /* 0x0000000b04277223 */ /* 0x000fe200000100ff */
[----:B------:R-:W-:Y:S01]  /*1e50*/  HFMA2.MMA R28, R28, 1, 1, R13 ;  /* 0x3c003c001c1c7835 */ /* 0x000fe2000000000d */
[----:B------:R-:W-:-:S02]  /*1e60*/  HADD2.F32 R12, -RZ, R33.H0_H0 ;  /* 0x20000021ff0c7230 */ /* 0x000fc40000004100 */
[-C--:B------:R-:W-:Y:S01]  /*1e70*/  FFMA.FTZ R13, R15, R11.reuse, RZ ;  /* 0x0000000b0f0d7223 */ /* 0x080fe200000100ff */
[----:B------:R-:W-:Y:S01]  /*1e80*/  FFMA.FTZ R38, R3, R11, RZ ;  /* 0x0000000b03267223 */ /* 0x000fe200000100ff */
[----:B------:R-:W-:Y:S01]  /*1e90*/  FFMA.FTZ R14, R43, R32, R14 ;  /* 0x000000202b0e7223 */ /* 0x000fe2000001000e */
[----:B------:R-:W-:Y:S01]  /*1ea0*/  F2FP.F16.F32.PACK_AB R40, RZ, R40 ;  /* 0x00000028ff28723e */ /* 0x000fe200000000ff */
[-C--:B------:R-:W-:Y:S01]  /*1eb0*/  FFMA.FTZ R11, R44, R32.reuse, R39 ;  /* 0x000000202c0b7223 */ /* 0x080fe20000010027 */
[----:B------:R-:W-:Y:S01]  /*1ec0*/  F2FP.F16.F32.PACK_AB R41, RZ, R41 ;  /* 0x00000029ff29723e */ /* 0x000fe200000000ff */
[-C--:B------:R-:W-:Y:S01]  /*1ed0*/  FFMA.FTZ R13, R42, R32.reuse, R13 ;  /* 0x000000202a0d7223 */ /* 0x080fe2000001000d */
[----:B------:R-:W-:Y:S02]  /*1ee0*/  HADD2.F32 R33, -RZ, R33.H1_H1 ;  /* 0x30000021ff217230 */ /* 0x000fe40000004100 */
[----:B------:R-:W-:Y:S01]  /*1ef0*/  FFMA.FTZ R38, R45, R32, R38 ;  /* 0x000000202d267223 */ /* 0x000fe20000010026 */
[-C--:B------:R-:W-:Y:S01]  /*1f00*/  FFMA.FTZ R39, R47, R12.reuse, R14 ;  /* 0x0000000c2f277223 */ /* 0x080fe2000001000e */
[----:B------:R-:W-:Y:S01]  /*1f10*/  PRMT R40, R40, 0x5410, R41 ;  /* 0x0000541028287816 */ /* 0x000fe20000000029 */
[-C--:B------:R-:W-:Y:S01]  /*1f20*/  FFMA.FTZ R14, R48, R12.reuse, R11 ;  /* 0x0000000c300e7223 */ /* 0x080fe2000001000b */
[-C--:B------:R-:W-:Y:S01]  /*1f30*/  FFMA.FTZ R13, R46, R12.reuse, R13 ;  /* 0x0000000c2e0d7223 */ /* 0x080fe2000001000d */
[----:B------:R-:W-:-:S02]  /*1f40*/  FFMA.FTZ R12, R49, R12, R38 ;  /* 0x0000000c310c7223 */ /* 0x000fc40000010026 */
[-C--:B------:R-:W-:Y:S01]  /*1f50*/  FFMA.FTZ R41, R51, R33.reuse, R14 ;  /* 0x0000002133297223 */ /* 0x080fe2000001000e */
[--C-:B-1----:R-:W-:Y:S01]  /*1f60*/  HADD2.F32 R14, -RZ, R34.reuse.H0_H0 ;  /* 0x20000022ff0e7230 */ /* 0x102fe20000004100 */
[----:B------:R-:W-:Y:S01]  /*1f70*/  HFMA2.MMA R37, R40, 1, 1, R37 ;  /* 0x3c003c0028257835 */ /* 0x000fe20000000025 */
        /* <DEDUP_REMOVED lines=12> */
[----:B------:R-:W0:Y:S01]  /*2040*/  LDS.64 R12, [UR5+0x180] ;  /* 0x00018005ff0c7984 */ /* 0x000e220008000a00 */
[----:B------:R-:W-:Y:S01]  /*2050*/  FFMA.FTZ R33, R67, R33, R40 ;  /* 0x0000002143217223 */ /* 0x000fe20000010028 */
[----:B------:R-:W-:-:S03]  /*2060*/  HADD2.F32 R35, -RZ, R35.H1_H1 ;  /* 0x30000023ff237230 */ /* 0x000fc60000004100 */
[----:B------:R-:W-:-:S04]  /*2070*/  FFMA.FTZ R33, R64, R32, R33 ;  /* 0x0000002040217223 */ /* 0x000fc80000010021 */
[----:B------:R-:W-:Y:S01]  /*2080*/  FFMA.FTZ R33, R72, R35, R33 ;  /* 0x0000002348217223 */ /* 0x000fe20000010021 */
[-C--:B------:R-:W-:Y:S01]  /*2090*/  FFMA.FTZ R11, R66, R32.reuse, R11 ;  /* 0x00000020420b7223 */ /* 0x080fe2000001000b */
[-C--:B------:R-:W-:Y:S01]  /*20a0*/  FFMA.FTZ R14, R65, R32.reuse, R14 ;  /* 0x00000020410e7223 */ /* 0x080fe2000001000e */
[----:B------:R-:W-:Y:S01]  /*20b0*/  FFMA.FTZ R34, R63, R32, R34 ;  /* 0x000000203f227223 */ /* 0x000fe20000010022 */
[----:B------:R-:W-:Y:S01]  /*20c0*/  FMUL.FTZ R33, R26, R33 ;  /* 0x000000211a217220 */ /* 0x000fe20000410000 */
[-C--:B------:R-:W-:Y:S01]  /*20d0*/  FFMA.FTZ R11, R70, R35.reuse, R11 ;  /* 0x00000023460b7223 */ /* 0x080fe2000001000b */
[-C--:B------:R-:W-:Y:S01]  /*20e0*/  FFMA.FTZ R14, R71, R35.reuse, R14 ;  /* 0x00000023470e7223 */ /* 0x080fe2000001000e */
[----:B------:R-:W-:Y:S02]  /*20f0*/  FFMA.FTZ R34, R73, R35, R34 ;  /* 0x0000002349227223 */ /* 0x000fe40000010022 */
[----:B------:R-:W-:Y:S02]  /*2100*/  F2FP.F16.F32.PACK_AB R35, RZ, R33 ;  /* 0x00000021ff23723e */ /* 0x000fe400000000ff */
[----:B------:R-:W1:Y:S01]  /*2110*/  LDS.64 R32, [UR5+0x188] ;  /* 0x00018805ff207984 */ /* 0x000e620008000a00 */
[----:B------:R-:W-:Y:S01]  /*2120*/  FMUL.FTZ R11, R24, R11 ;  /* 0x0000000b180b7220 */ /* 0x000fe20000410000 */
[----:B------:R-:W-:Y:S01]  /*2130*/  FMUL.FTZ R14, R25, R14 ;  /* 0x0000000e190e7220 */ /* 0x000fe20000410000 */
[----:B------:R-:W-:-:S03]  /*2140*/  FMUL.FTZ R34, R27, R34 ;  /* 0x000000221b227220 */ /* 0x000fc60000410000 */
[----:B------:R-:W-:Y:S02]  /*2150*/  F2FP.F16.F32.PACK_AB R11, RZ, R11 ;  /* 0x0000000bff0b723e */ /* 0x000fe400000000ff */
[----:B------:R-:W-:Y:S02]  /*2160*/  F2FP.F16.F32.PACK_AB R14, RZ, R14 ;  /* 0x0000000eff0e723e */ /* 0x000fe400000000ff */
[----:B------:R-:W-:Y:S02]  /*2170*/  F2FP.F16.F32.PACK_AB R34, RZ, R34 ;  /* 0x00000022ff22723e */ /* 0x000fe400000000ff */
[----:B------:R-:W-:Y:S02]  /*2180*/  PRMT R11, R11, 0x5410, R14 ;  /* 0x000054100b0b7816 */ /* 0x000fe4000000000e */
[----:B------:R-:W-:-:S05]  /*2190*/  PRMT R14, R34, 0x5410, R35 ;  /* 0x00005410220e7816 */ /* 0x000fca0000000023 */
[----:B------:R-:W-:Y:S02]  /*21a0*/  HADD2 R35, R14, R9 ;  /* 0x000000090e237230 */ /* 0x000fe40000000000 */
[--C-:B0-----:R-:W-:Y:S01]  /*21b0*/  HADD2.F32 R9, -RZ, R12.reuse.H0_H0 ;  /* 0x2000000cff097230 */ /* 0x101fe20000004100 */
[----:B------:R-:W-:Y:S01]  /*21c0*/  HFMA2.MMA R34, R11, 1, 1, R10 ;  /* 0x3c003c000b227835 */ /* 0x000fe2000000000a */
[----:B------:R-:W-:-:S03]  /*21d0*/  HADD2.F32 R12, -RZ, R12.H1_H1 ;  /* 0x3000000cff0c7230 */ /* 0x000fc60000004100 */
        /* <DEDUP_REMOVED lines=9> */
[----:B------:R-:W-:Y:S01]  /*2270*/  HADD2.F32 R13, -RZ, R13.H1_H1 ;  /* 0x3000000dff0d7230 */ /* 0x000fe20000004100 */
        /* <DEDUP_REMOVED lines=12> */
[----:B------:R-:W-:Y:S01]  /*2340*/  LOP3.LUT R13, R18, 0xff, RZ, 0xc0, !PT ;  /* 0x000000ff120d7812 */ /* 0x000fe200078ec0ff */
[----:B------:R-:W-:Y:S01]  /*2350*/  HADD2.F32 R9, -RZ, R32.H1_H1 ;  /* 0x30000020ff097230 */ /* 0x000fe20000004100 */
[----:B------:R-:W-:-:S02]  /*2360*/  IADD3 R75, R39, -0x80, RZ ;  /* 0xffffff80274b7810 */ /* 0x000fc40007ffe0ff */
[----:B------:R-:W-:Y:S01]  /*2370*/  IADD3 R74, R13, -0x80, RZ ;  /* 0xffffff800d4a7810 */ /* 0x000fe20007ffe0ff */
[-C--:B------:R-:W-:Y:S01]  /*2380*/  FFMA.FTZ R13, R54, R10.reuse, R11 ;  /* 0x0000000a360d7223 */ /* 0x080fe2000001000b */
[-C--:B------:R-:W-:Y:S01]  /*2390*/  FFMA.FTZ R39, R55, R10.reuse, R14 ;  /* 0x0000000a37277223 */ /* 0x080fe2000001000e */
[--C-:B------:R-:W-:Y:S02]  /*23a0*/  HADD2.F32 R12, -RZ, R33.reuse.H0_H0 ;  /* 0x20000021ff0c7230 */ /* 0x100fe40000004100 */
[-C--:B------:R-:W-:Y:S01]  /*23b0*/  FFMA.FTZ R13, R58, R9.reuse, R13 ;  /* 0x000000093a0d7223 */ /* 0x080fe2000001000d */
[-C--:B------:R-:W-:Y:S01]  /*23c0*/  FFMA.FTZ R14, R60, R9.reuse, R39 ;  /* 0x000000093c0e7223 */ /* 0x080fe20000010027 */
[----:B------:R-:W-:Y:S02]  /*23d0*/  HADD2.F32 R33, -RZ, R33.H1_H1 ;  /* 0x30000021ff217230 */ /* 0x000fe40000004100 */
[----:B------:R-:W-:Y:S01]  /*23e0*/  FFMA.FTZ R41, R56, R10, R41 ;  /* 0x0000000a38297223 */ /* 0x000fe20000010029 */
[-C--:B------:R-:W-:Y:S01]  /*23f0*/  FFMA.FTZ R13, R66, R12.reuse, R13 ;  /* 0x0000000c420d7223 */ /* 0x080fe2000001000d */
[----:B------:R-:W-:Y:S01]  /*2400*/  FFMA.FTZ R14, R65, R12, R14 ;  /* 0x0000000c410e7223 */ /* 0x000fe2000001000e */
[----:B------:R-:W-:Y:S01]  /*2410*/  FFMA.FTZ R38, R57, R10, R38 ;  /* 0x0000000a39267223 */ /* 0x000fe20000010026 */
[----:B------:R-:W-:Y:S01]  /*2420*/  FFMA.FTZ R32, R68, R9, R41 ;  /* 0x0000000944207223 */ /* 0x000fe20000010029 */
[-C--:B------:R-:W-:Y:S01]  /*2430*/  FFMA.FTZ R13, R70, R33.reuse, R13 ;  /* 0x00000021460d7223 */ /* 0x080fe2000001000d */
[----:B------:R-:W-:Y:S01]  /*2440*/  FFMA.FTZ R14, R71, R33, R14 ;  /* 0x00000021470e7223 */ /* 0x000fe2000001000e */
[----:B------:R-:W0:Y:S01]  /*2450*/  LDS.64 R10, [UR5+0x200] ;  /* 0x00020005ff0a7984 */ /* 0x000e220008000a00 */
[----:B------:R-:W-:Y:S01]  /*2460*/  FFMA.FTZ R9, R67, R9, R38 ;  /* 0x0000000943097223 */ /* 0x000fe20000010026 */
[----:B------:R-:W-:Y:S01]  /*2470*/  FMUL.FTZ R13, R24, R13 ;  /* 0x0000000d180d7220 */ /* 0x000fe20000410000 */
[----:B------:R-:W-:Y:S01]  /*2480*/  FMUL.FTZ R14, R25, R14 ;  /* 0x0000000e190e7220 */ /* 0x000fe20000410000 */
[-C--:B------:R-:W-:Y:S01]  /*2490*/  FFMA.FTZ R32, R63, R12.reuse, R32 ;  /* 0x0000000c3f207223 */ /* 0x080fe20000010020 */
[----:B------:R-:W-:-:S02]  /*24a0*/  FFMA.FTZ R9, R64, R12, R9 ;  /* 0x0000000c40097223 */ /* 0x000fc40000010009 */
[----:B------:R-:W-:Y:S01]  /*24b0*/  F2FP.F16.F32.PACK_AB R13, RZ, R13 ;  /* 0x0000000dff0d723e */ /* 0x000fe200000000ff */
[-C--:B------:R-:W-:Y:S01]  /*24c0*/  FFMA.FTZ R32, R73, R33.reuse, R32 ;  /* 0x0000002149207223 */ /* 0x080fe20000010020 */
[----:B------:R-:W-:Y:S01]  /*24d0*/  F2FP.F16.F32.PACK_AB R14, RZ, R14 ;  /* 0x0000000eff0e723e */ /* 0x000fe200000000ff */
[----:B------:R-:W-:Y:S02]  /*24e0*/  FFMA.FTZ R9, R72, R33, R9 ;  /* 0x0000002148097223 */ /* 0x000fe40000010009 */
[----:B------:R-:W-:Y:S01]  /*24f0*/  FMUL.FTZ R32, R27, R32 ;  /* 0x000000201b207220 */ /* 0x000fe20000410000 */
[----:B------:R-:W-:Y:S01]  /*2500*/  PRMT R13, R13, 0x5410, R14 ;  /* 0x000054100d0d7816 */ /* 0x000fe2000000000e */
[----:B------:R-:W-:-:S03]  /*2510*/  FMUL.FTZ R9, R26, R9 ;  /* 0x000000091a097220 */ /* 0x000fc60000410000 */
[----:B------:R-:W-:Y:S02]  /*2520*/  F2FP.F16.F32.PACK_AB R32, RZ, R32 ;  /* 0x00000020ff20723e */ /* 0x000fe400000000ff */
[----:B------:R-:W-:Y:S01]  /*2530*/  F2FP.F16.F32.PACK_AB R9, RZ, R9 ;  /* 0x00000009ff09723e */ /* 0x000fe200000000ff */
[----:B------:R-:W-:Y:S01]  /*2540*/  HFMA2.MMA R33, R13, 1, 1, R8 ;  /* 0x3c003c000d217835 */ /* 0x000fe20000000008 */
[----:B------:R-:W-:Y:S02]  /*2550*/  SHF.R.U32.HI R8, RZ, 0x8, R16 ;  /* 0x00000008ff087819 */ /* 0x000fe40000011610 */
[----:B------:R-:W-:Y:S02]  /*2560*/  PRMT R32, R32, 0x5410, R9 ;  /* 0x0000541020207816 */ /* 0x000fe40000000009 */
[----:B------:R-:W-:Y:S02]  /*2570*/  LOP3.LUT R8, R8, 0xff, RZ, 0xc0, !PT ;  /* 0x000000ff08087812 */ /* 0x000fe400078ec0ff */
[----:B------:R-:W-:-:S02]  /*2580*/  SHF.R.U32.HI R9, RZ, 0x8, R17 ;  /* 0x00000008ff097819 */ /* 0x000fc40000011611 */
[----:B------:R-:W-:Y:S02]  /*2590*/  IADD3 R78, R8, -0x80, RZ ;  /* 0xffffff80084e7810 */ /* 0x000fe40007ffe0ff */
[----:B------:R-:W-:Y:S02]  /*25a0*/  LOP3.LUT R12, R9, 0xff, RZ, 0xc0, !PT ;  /* 0x000000ff090c7812 */ /* 0x000fe400078ec0ff */
[----:B------:R-:W1:Y:S01]  /*25b0*/  LDS.64 R8, [UR5+0x208] ;  /* 0x00020805ff087984 */ /* 0x000e620008000a00 */
[----:B------:R-:W-:Y:S01]  /*25c0*/  HADD2 R32, R32, R7 ;  /* 0x0000000720207230 */ /* 0x000fe20000000000 */
[----:B------:R-:W-:Y:S01]  /*25d0*/  SHF.R.U32.HI R13, RZ, 0x8, R18 ;  /* 0x00000008ff0d7819 */ /* 0x000fe20000011612 */
[----:B------:R-:W-:-:S04]  /*25e0*/  IMAD.WIDE R30, R101, 0x4, R30 ;  /* 0x00000004651e7825 */ /* 0x000fc800078e021e */
[--C-:B0-----:R-:W-:Y:S01]  /*25f0*/  HADD2.F32 R7, -RZ, R10.reuse.H0_H0 ;  /* 0x2000000aff077230 */ /* 0x101fe20000004100 */
[----:B------:R-:W-:Y:S02]  /*2600*/  IADD3 R79, R12, -0x80, RZ ;  /* 0xffffff800c4f7810 */ /* 0x000fe40007ffe0ff */
[----:B------:R-:W-:Y:S02]  /*2610*/  LOP3.LUT R80, R13, 0xff, RZ, 0xc0, !PT ;  /* 0x000000ff0d507812 */ /* 0x000fe400078ec0ff */
[-C--:B------:R-:W-:Y:S02]  /*2620*/  FFMA.FTZ R81, R15, R7.reuse, RZ ;  /* 0x000000070f517223 */ /* 0x080fe400000100ff */
[----:B------:R0:W2:Y:S01]  /*2630*/  LDG.E.128.CONSTANT R12, desc[UR8][R30.64] ;  /* 0x000000081e0c7981 */ /* 0x0000a2000c1e9d00 */
[----:B------:R-:W-:Y:S02]  /*2640*/  HADD2.F32 R10, -RZ, R10.H1_H1 ;  /* 0x3000000aff0a7230 */ /* 0x000fe40000004100 */
        /* <DEDUP_REMOVED lines=17> */
[----:B------:R-:W-:Y:S01]  /*2760*/  LEA.HI R62, R16, 0xffffff80, RZ, 0x8 ;  /* 0xffffff80103e7811 */ /* 0x000fe200078f40ff */
[----:B------:R-:W3:Y:S01]  /*2770*/  LDS.64 R2, [UR5+0x90] ;  /* 0x00009005ff027984 */ /* 0x000ee20008000a00 */
[----:B------:R-:W-:-:S02]  /*2780*/  LEA.HI R59, R17, 0xffffff80, RZ, 0x8 ;  /* 0xffffff80113b7811 */ /* 0x000fc400078f40ff */
[----:B------:R-:W-:Y:S01]  /*2790*/  LOP3.LUT R40, R17, 0xff, RZ, 0xc0, !PT ;  /* 0x000000ff11287812 */ /* 0x000fe200078ec0ff */
[--C-:B-1----:R-:W-:Y:S01]  /*27a0*/  HADD2.F32 R4, -RZ, R8.reuse.H0_H0 ;  /* 0x20000008ff047230 */ /* 0x102fe20000004100 */
[----:B------:R-:W-:Y:S01]  /*27b0*/  SHF.R.U32.HI R16, RZ, 0x10, R16 ;  /* 0x00000010ff107819 */ /* 0x000fe20000011610 */
[----:B------:R-:W-:Y:S01]  /*27c0*/  HADD2.F32 R7, -RZ, R8.H1_H1 ;  /* 0x30000008ff077230 */ /* 0x000fe20000004100 */
[----:B------:R-:W-:Y:S02]  /*27d0*/  SHF.R.U32.HI R17, RZ, 0x10, R17 ;  /* 0x00000010ff117819 */ /* 0x000fe40000011611 */
[-C--:B------:R-:W-:Y:S01]  /*27e0*/  FFMA.FTZ R81, R54, R4.reuse, R81 ;  /* 0x0000000436517223 */ /* 0x080fe20000010051 */
[-C--:B------:R-:W-:Y:S01]  /*27f0*/  FFMA.FTZ R55, R55, R4.reuse, R52 ;  /* 0x0000000437377223 */ /* 0x080fe20000010034 */
[-C--:B------:R-:W-:Y:S01]  /*2800*/  FFMA.FTZ R51, R56, R4.reuse, R51 ;  /* 0x0000000438337223 */ /* 0x080fe20000010033 */
[----:B------:R-:W-:Y:S01]  /*2810*/  FFMA.FTZ R10, R57, R4, R10 ;  /* 0x00000004390a7223 */ /* 0x000fe2000001000a */
[----:B------:R-:W-:-:S02]  /*2820*/  LOP3.LUT R16, R16, 0xff, RZ, 0xc0, !PT ;  /* 0x000000ff10107812 */ /* 0x000fc400078ec0ff */
[----:B------:R-:W-:Y:S01]  /*2830*/  LOP3.LUT R17, R17, 0xff, RZ, 0xc0, !PT ;  /* 0x000000ff11117812 */ /* 0x000fe200078ec0ff */
[--C-:B------:R-:W-:Y:S02]  /*2840*/  HADD2.F32 R8, -RZ, R9.reuse.H0_H0 ;  /* 0x20000009ff087230 */ /* 0x100fe40000004100 */
[-C--:B------:R-:W-:Y:S01]  /*2850*/  FFMA.FTZ R81, R58, R7.reuse, R81 ;  /* 0x000000073a517223 */ /* 0x080fe20000010051 */
[-C--:B------:R-:W-:Y:S01]  /*2860*/  FFMA.FTZ R60, R60, R7.reuse, R55 ;  /* 0x000000073c3c7223 */ /* 0x080fe20000010037 */
[-C--:B------:R-:W-:Y:S01]  /*2870*/  FFMA.FTZ R68, R68, R7.reuse, R51 ;  /* 0x0000000744447223 */ /* 0x080fe20000010033 */
[----:B------:R-:W-:Y:S01]  /*2880*/  FFMA.FTZ R7, R67, R7, R10 ;  /* 0x0000000743077223 */ /* 0x000fe2000001000a */
[----:B------:R-:W-:Y:S02]  /*2890*/  IADD3 R16, R16, -0x80, RZ ;  /* 0xffffff8010107810 */ /* 0x000fe40007ffe0ff */
[----:B------:R-:W-:Y:S02]  /*28a0*/  IADD3 R17, R17, -0x80, RZ ;  /* 0xffffff8011117810 */ /* 0x000fe40007ffe0ff */
[----:B----4-:R-:W-:Y:S01]  /*28b0*/  LOP3.LUT R10, R21, 0xff, RZ, 0xc0, !PT ;  /* 0x000000ff150a7812 */ /* 0x010fe200078ec0ff */
[-C--:B------:R-:W-:Y:S01]  /*28c0*/  FFMA.FTZ R81, R66, R8.reuse, R81 ;  /* 0x0000000842517223 */ /* 0x080fe20000010051 */
[-C--:B------:R-:W-:Y:S01]  /*28d0*/  FFMA.FTZ R58, R65, R8.reuse, R60 ;  /* 0x00000008413a7223 */ /* 0x080fe2000001003c */
[-C--:B------:R-:W-:Y:S01]  /*28e0*/  FFMA.FTZ R68, R63, R8.reuse, R68 ;  /* 0x000000083f447223 */ /* 0x080fe20000010044 */
[----:B------:R-:W-:Y:S01]  /*28f0*/  FFMA.FTZ R7, R64, R8, R7 ;  /* 0x0000000840077223 */ /* 0x000fe20000010007 */
[----:B------:R-:W-:Y:S01]  /*2900*/  I2F.F16 R46, R16 ;  /* 0x00000010002e7306 */ /* 0x000fe20000200c00 */
[----:B------:R-:W-:Y:S01]  /*2910*/  HADD2.F32 R9, -RZ, R9.H1_H1 ;  /* 0x30000009ff097230 */ /* 0x000fe20000004100 */
[----:B------:R-:W-:-:S02]  /*2920*/  IADD3 R10, R10, -0x80, RZ ;  /* 0xffffff800a0a7810 */ /* 0x000fc40007ffe0ff */
[----:B------:R-:W-:-:S04]  /*2930*/  LOP3.LUT R8, R22, 0xff, RZ, 0xc0, !PT ;  /* 0x000000ff16087812 */ /* 0x000fc800078ec0ff */
[----:B------:R1:W-:Y:S01]  /*2940*/  I2F.F16 R47, R17 ;  /* 0x00000011002f7306 */ /* 0x0003e20000200c00 */
[-C--:B------:R-:W-:Y:S01]  /*2950*/  FFMA.FTZ R63, R70, R9.reuse, R81 ;  /* 0x00000009463f7223 */ /* 0x080fe20000010051 */
[-C--:B------:R-:W-:Y:S01]  /*2960*/  FFMA.FTZ R58, R71, R9.reuse, R58 ;  /* 0x00000009473a7223 */ /* 0x080fe2000001003a */
[-C--:B------:R-:W-:Y:S01]  /*2970*/  FFMA.FTZ R64, R73, R9.reuse, R68 ;  /* 0x0000000949407223 */ /* 0x080fe20000010044 */
[----:B------:R-:W-:Y:S01]  /*2980*/  FFMA.FTZ R67, R72, R9, R7 ;  /* 0x0000000948437223 */ /* 0x000fe20000010007 */
[----:B------:R-:W-:Y:S01]  /*2990*/  IADD3 R52, R8, -0x80, RZ ;  /* 0xffffff8008347810 */ /* 0x000fe20007ffe0ff */
[----:B-1----:R-:W-:Y:S02]  /*29a0*/  IMAD.WIDE R16, R101, 0x4, R30 ;  /* 0x0000000465107825 */ /* 0x002fe400078e021e */
[----:B------:R1:W-:Y:S03]  /*29b0*/  I2F.F16 R51, R10 ;  /* 0x0000000a00337306 */ /* 0x0003e60000200c00 */
[----:B-1----:R-:W4:Y:S01]  /*29c0*/  LDG.E.128.CONSTANT R8, desc[UR8][R16.64] ;  /* 0x0000000810087981 */ /* 0x002f22000c1e9d00 */
[----:B------:R-:W-:-:S02]  /*29d0*/  SHF.R.U32.HI R84, RZ, 0x8, R19 ;  /* 0x00000008ff547819 */ /* 0x000fc40000011613 */
[----:B------:R-:W-:Y:S02]  /*29e0*/  LEA.HI R61, R18, 0xffffff80, RZ, 0x8 ;  /* 0xffffff80123d7811 */ /* 0x000fe400078f40ff */
[----:B------:R-:W-:Y:S02]  /*29f0*/  LEA.HI R69, R19, 0xffffff80, RZ, 0x8 ;  /* 0xffffff8013457811 */ /* 0x000fe400078f40ff */
[----:B------:R-:W-:Y:S02]  /*2a00*/  SHF.R.U32.HI R18, RZ, 0x10, R18 ;  /* 0x00000010ff127819 */ /* 0x000fe40000011612 */
[----:B------:R-:W-:Y:S02]  /*2a10*/  SHF.R.U32.HI R19, RZ, 0x10, R19 ;  /* 0x00000010ff137819 */ /* 0x000fe40000011613 */
[----:B------:R-:W-:Y:S02]  /*2a20*/  IADD3 R40, R40, -0x80, RZ ;  /* 0xffffff8028287810 */ /* 0x000fe40007ffe0ff */
[----:B------:R-:W-:-:S02]  /*2a30*/  LOP3.LUT R84, R84, 0xff, RZ, 0xc0, !PT ;  /* 0x000000ff54547812 */ /* 0x000fc400078ec0ff */
[----:B------:R-:W-:Y:S02]  /*2a40*/  IADD3 R80, R80, -0x80, RZ ;  /* 0xffffff8050507810 */ /* 0x000fe40007ffe0ff */
[----:B------:R-:W-:Y:S02]  /*2a50*/  LOP3.LUT R18, R18, 0xff, RZ, 0xc0, !PT ;  /* 0x000000ff12127812 */ /* 0x000fe400078ec0ff */
[----:B------:R-:W-:Y:S01]  /*2a60*/  LOP3.LUT R19, R19, 0xff, RZ, 0xc0, !PT ;  /* 0x000000ff13137812 */ /* 0x000fe200078ec0ff */
[----:B------:R-:W-:Y:S01]  /*2a70*/  I2F.F16 R77, R40 ;  /* 0x00000028004d7306 */ /* 0x000fe20000200c00 */
[----:B------:R-:W-:Y:S01]  /*2a80*/  IADD3 R84, R84, -0x80, RZ ;  /* 0xffffff8054547810 */ /* 0x000fe20007ffe0ff */
[--C-:B---3--:R-:W-:Y:S01]  /*2a90*/  HADD2.F32 R60, -RZ, R3.reuse.H0_H0 ;  /* 0x20000003ff3c7230 */ /* 0x108fe20000004100 */
[----:B------:R-:W-:Y:S01]  /*2aa0*/  LOP3.LUT R4, R20, 0xff, RZ, 0xc0, !PT ;  /* 0x000000ff14047812 */ /* 0x000fe200078ec0ff */
[----:B------:R-:W-:Y:S01]  /*2ab0*/  HADD2.F32 R54, -RZ, R3.H1_H1 ;  /* 0x30000003ff367230 */ /* 0x000fe20000004100 */
[----:B------:R-:W-:-:S03]  /*2ac0*/  LOP3.LUT R3, R23, 0xff, RZ, 0xc0, !PT ;  /* 0x000000ff17037812 */ /* 0x000fc600078ec0ff */
[----:B------:R-:W1:Y:S01]  /*2ad0*/  I2F.F16 R76, R76 ;  /* 0x0000004c004c7306 */ /* 0x000e620000200c00 */
[----:B------:R-:W-:Y:S02]  /*2ae0*/  IADD3 R18, R18, -0x80, RZ ;  /* 0xffffff8012127810 */ /* 0x000fe40007ffe0ff */
[----:B------:R-:W-:-:S05]  /*2af0*/  IADD3 R19, R19, -0x80, RZ ;  /* 0xffffff8013137810 */ /* 0x000fca0007ffe0ff */
[----:B------:R-:W-:Y:S01]  /*2b00*/  I2F.F16 R75, R75 ;  /* 0x0000004b004b7306 */ /* 0x000fe20000200c00 */
[----:B------:R-:W-:Y:S01]  /*2b10*/  IADD3 R4, R4, -0x80, RZ ;  /* 0xffffff8004047810 */ /* 0x000fe20007ffe0ff */
[----:B------:R-:W-:Y:S01]  /*2b20*/  HADD2.F32 R55, -RZ, R2.H0_H0 ;  /* 0x20000002ff377230 */ /* 0x000fe20000004100 */
[----:B------:R-:W-:-:S05]  /*2b30*/  IADD3 R53, R3, -0x80, RZ ;  /* 0xffffff8003357810 */ /* 0x000fca0007ffe0ff */
[----:B------:R-:W3:Y:S01]  /*2b40*/  I2F.F16 R74, R74 ;  /* 0x0000004a004a7306 */ /* 0x000ee20000200c00 */
[----:B------:R-:W-:Y:S01]  /*2b50*/  HADD2.F32 R56, -RZ, R2.H1_H1 ;  /* 0x30000002ff387230 */ /* 0x000fe20000004100 */
[--C-:B------:R-:W-:Y:S02]  /*2b60*/  SHF.R.U32.HI R2, RZ, 0x8, R20.reuse ;  /* 0x00000008ff027819 */ /* 0x100fe40000011614 */
[----:B------:R-:W-:-:S04]  /*2b70*/  SHF.R.U32.HI R3, RZ, 0x10, R20 ;  /* 0x00000010ff037819 */ /* 0x000fc80000011614 */
[----:B------:R-:W5:Y:S01]  /*2b80*/  I2F.F16 R78, R78 ;  /* 0x0000004e004e7306 */ /* 0x000f620000200c00 */
[----:B------:R-:W-:-:S07]  /*2b90*/  LOP3.LUT R2, R2, 0xff, RZ, 0xc0, !PT ;  /* 0x000000ff02027812 */ /* 0x000fce00078ec0ff */
[----:B------:R-:W5:Y:S01]  /*2ba0*/  I2F.F16 R79, R79 ;  /* 0x0000004f004f7306 */ /* 0x000f620000200c00 */
[----:B------:R-:W-:-:S07]  /*2bb0*/  LOP3.LUT R7, R3, 0xff, RZ, 0xc0, !PT ;  /* 0x000000ff03077812 */ /* 0x000fce00078ec0ff */
[----:B------:R-:W5:Y:S08]  /*2bc0*/  I2F.F16 R80, R80 ;  /* 0x0000005000507306 */ /* 0x000f700000200c00 */
[----:B------:R-:W5:Y:S01]  /*2bd0*/  I2F.F16 R45, R84 ;  /* 0x00000054002d7306 */ /* 0x000f620000200c00 */
[----:B------:R-:W-:-:S07]  /*2be0*/  LEA.HI R38, R20, 0xffffff80, RZ, 0x8 ;  /* 0xffffff8014267811 */ /* 0x000fce00078f40ff */
[----:B------:R-:W5:Y:S01]  /*2bf0*/  I2F.F16 R48, R18 ;  /* 0x0000001200307306 */ /* 0x000f620000200c00 */
[----:B------:R-:W-:-:S07]  /*2c00*/  LEA.HI R39, R21, 0xffffff80, RZ, 0x8 ;  /* 0xffffff8015277811 */ /* 0x000fce00078f40ff */
[----:B------:R3:W5:Y:S01]  /*2c10*/  I2F.F16 R49, R19 ;  /* 0x0000001300317306 */ /* 0x0007620000200c00 */
[----:B0-----:R-:W-:Y:S01]  /*2c20*/  SHF.R.U32.HI R30, RZ, 0x10, R21 ;  /* 0x00000010ff1e7819 */ /* 0x001fe20000011615 */
[----:B-1----:R-:W-:Y:S01]  /*2c30*/  HADD2.F32 R3, -RZ, R76.H0_H0 ;  /* 0x2000004cff037230 */ /* 0x002fe20000004100 */
[----:B------:R-:W-:-:S05]  /*2c40*/  IADD3 R20, R2, -0x80, RZ ;  /* 0xffffff8002147810 */ /* 0x000fca0007ffe0ff */
[----:B------:R0:W-:Y:S01]  /*2c50*/  I2F.F16 R50, R4 ;  /* 0x0000000400327306 */ /* 0x0001e20000200c00 */
[----:B---3--:R-:W1:Y:S01]  /*2c60*/  LDS.64 R18, [UR5+0x98] ;  /* 0x00009805ff127984 */ /* 0x008e620008000a00 */
[----:B------:R-:W-:Y:S01]  /*2c70*/  IADD3 R68, R7, -0x80, RZ ;  /* 0xffffff8007447810 */ /* 0x000fe20007ffe0ff */
[----:B------:R-:W-:Y:S01]  /*2c80*/  HADD2.F32 R2, -RZ, R77.H0_H0 ;  /* 0x2000004dff027230 */ /* 0x000fe20000004100 */
[----:B0-----:R-:W-:Y:S01]  /*2c90*/  SHF.R.U32.HI R4, RZ, 0x8, R21 ;  /* 0x00000008ff047819 */ /* 0x001fe20000011615 */
[----:B------:R-:W-:-:S03]  /*2ca0*/  HADD2.F32 R7, -RZ, R74.H0_H0 ;  /* 0x2000004aff077230 */ /* 0x000fc60000004100 */
[----:B------:R-:W-:Y:S01]  /*2cb0*/  LOP3.LUT R21, R4, 0xff, RZ, 0xc0, !PT ;  /* 0x000000ff04157812 */ /* 0x000fe200078ec0ff */
[----:B------:R-:W-:Y:S02]  /*2cc0*/  HADD2.F32 R4, -RZ, R75.H0_H0 ;  /* 0x2000004bff047230 */ /* 0x000fe40000004100 */
[-C--:B------:R-:W-:Y:S01]  /*2cd0*/  FFMA.FTZ R66, R2, R55.reuse, RZ ;  /* 0x0000003702427223 */ /* 0x080fe200000100ff */
[----:B-----5:R-:W-:Y:S02]  /*2ce0*/  HADD2.F32 R42, -RZ, R78.H0_H0 ;  /* 0x2000004eff2a7230 */ /* 0x020fe40000004100 */
[-C--:B------:R-:W-:Y:S01]  /*2cf0*/  FFMA.FTZ R65, R7, R55.reuse, RZ ;  /* 0x0000003707417223 */ /* 0x080fe200000100ff */
[----:B------:R-:W-:Y:S02]  /*2d00*/  HADD2.F32 R43, -RZ, R79.H0_H0 ;  /* 0x2000004fff2b7230 */ /* 0x000fe40000004100 */
[----:B------:R-:W-:Y:S01]  /*2d10*/  FFMA.FTZ R57, R4, R55, RZ ;  /* 0x0000003704397223 */ /* 0x000fe200000100ff */
[----:B------:R-:W-:-:S02]  /*2d20*/  HADD2.F32 R44, -RZ, R80.H0_H0 ;  /* 0x20000050ff2c7230 */ /* 0x000fc40000004100 */
[----:B------:R-:W-:Y:S01]  /*2d30*/  FFMA.FTZ R70, R3, R55, RZ ;  /* 0x0000003703467223 */ /* 0x000fe200000100ff */
[----:B------:R-:W-:Y:S01]  /*2d40*/  HADD2.F32 R45, -RZ, R45.H0_H0 ;  /* 0x2000002dff2d7230 */ /* 0x000fe20000004100 */
[----:B------:R-:W-:Y:S01]  /*2d50*/  SHF.R.U32.HI R31, RZ, 0x8, R22 ;  /* 0x00000008ff1f7819 */ /* 0x000fe20000011616 */
[-C--:B------:R-:W-:Y:S01]  /*2d60*/  FFMA.FTZ R57, R42, R56.reuse, R57 ;  /* 0x000000382a397223 */ /* 0x080fe20000010039 */
[-C--:B------:R-:W-:Y:S01]  /*2d70*/  FFMA.FTZ R66, R43, R56.reuse, R66 ;  /* 0x000000382b427223 */ /* 0x080fe20000010042 */
[-C--:B------:R-:W-:Y:S01]  /*2d80*/  FFMA.FTZ R65, R44, R56.reuse, R65 ;  /* 0x000000382c417223 */ /* 0x080fe20000010041 */
[----:B------:R-:W-:Y:S01]  /*2d90*/  FFMA.FTZ R74, R45, R56, R70 ;  /* 0x000000382d4a7223 */ /* 0x000fe20000010046 */
[----:B------:R-:W-:Y:S02]  /*2da0*/  SHF.R.U32.HI R56, RZ, 0x8, R23 ;  /* 0x00000008ff387819 */ /* 0x000fe40000011617 */
[----:B------:R-:W-:Y:S01]  /*2db0*/  LOP3.LUT R31, R31, 0xff, RZ, 0xc0, !PT ;  /* 0x000000ff1f1f7812 */ /* 0x000fe200078ec0ff */
[----:B------:R-:W0:Y:S01]  /*2dc0*/  I2F.F16 R62, R62 ;  /* 0x0000003e003e7306 */ /* 0x000e220000200c00 */
[----:B------:R-:W-:Y:S01]  /*2dd0*/  LOP3.LUT R56, R56, 0xff, RZ, 0xc0, !PT ;  /* 0x000000ff38387812 */ /* 0x000fe200078ec0ff */
[----:B------:R-:W-:Y:S01]  /*2de0*/  HADD2.F32 R46, -RZ, R46.H0_H0 ;  /* 0x2000002eff2e7230 */ /* 0x000fe20000004100 */
[----:B------:R-:W-:-:S02]  /*2df0*/  IADD3 R21, R21, -0x80, RZ ;  /* 0xffffff8015157810 */ /* 0x000fc40007ffe0ff */
[----:B------:R-:W-:-:S03]  /*2e00*/  IADD3 R31, R31, -0x80, RZ ;  /* 0xffffff801f1f7810 */ /* 0x000fc60007ffe0ff */
[----:B------:R-:W3:Y:S01]  /*2e10*/  I2F.F16 R59, R59 ;  /* 0x0000003b003b7306 */ /* 0x000ee20000200c00 */
[----:B------:R-:W-:-:S07]  /*2e20*/  IADD3 R56, R56, -0x80, RZ ;  /* 0xffffff8038387810 */ /* 0x000fce0007ffe0ff */
[----:B------:R-:W5:Y:S08]  /*2e30*/  I2F.F16 R61, R61 ;  /* 0x0000003d003d7306 */ /* 0x000f700000200c00 */
[----:B------:R-:W1:Y:S01]  /*2e40*/  I2F.F16 R69, R69 ;  /* 0x0000004500457306 */ /* 0x000e620000200c00 */
[----:B------:R-:W-:-:S07]  /*2e50*/  LOP3.LUT R30, R30, 0xff, RZ, 0xc0, !PT ;  /* 0x000000ff1e1e7812 */ /* 0x000fce00078ec0ff */
[----:B------:R-:W1:Y:S01]  /*2e60*/  I2F.F16 R52, R52 ;  /* 0x0000003400347306 */ /* 0x000e620000200c00 */
[----:B------:R-:W-:-:S07]  /*2e70*/  HADD2.F32 R47, -RZ, R47.H0_H0 ;  /* 0x2000002fff2f7230 */ /* 0x000fce0000004100 */
[----:B------:R-:W1:Y:S01]  /*2e80*/  I2F.F16 R53, R53 ;  /* 0x0000003500357306 */ /* 0x000e620000200c00 */
[----:B------:R-:W-:Y:S02]  /*2e90*/  HADD2.F32 R48, -RZ, R48.H0_H0 ;  /* 0x20000030ff307230 */ /* 0x000fe40000004100 */
[----:B------:R-:W-:-:S05]  /*2ea0*/  HADD2.F32 R49, -RZ, R49.H0_H0 ;  /* 0x20000031ff317230 */ /* 0x000fca0000004100 */
[----:B------:R0:W-:Y:S01]  /*2eb0*/  I2F.F16 R55, R21 ;  /* 0x0000001500377306 */ /* 0x0001e20000200c00 */
[----:B------:R-:W-:-:S07]  /*2ec0*/  LEA.HI R40, R22, 0xffffff80, RZ, 0x8 ;  /* 0xffffff8016287811 */ /* 0x000fce00078f40ff */
[----:B------:R-:W2:Y:S01]  /*2ed0*/  I2F.F16 R20, R20 ;  /* 0x0000001400147306 */ /* 0x000ea20000200c00 */
[----:B0-----:R-:W-:Y:S01]  /*2ee0*/  FFMA.FTZ R21, R46, R60, R57 ;  /* 0x0000003c2e157223 */ /* 0x001fe20000010039 */
[----:B------:R-:W-:-:S06]  /*2ef0*/  LEA.HI R41, R23, 0xffffff80, RZ, 0x8 ;  /* 0xffffff8017297811 */ /* 0x000fcc00078f40ff */
[----:B------:R-:W0:Y:S01]  /*2f00*/  I2F.F16 R31, R31 ;  /* 0x0000001f001f7306 */ /* 0x000e220000200c00 */
[----:B------:R-:W-:-:S07]  /*2f10*/  IADD3 R30, R30, -0x80, RZ ;  /* 0xffffff801e1e7810 */ /* 0x000fce0007ffe0ff */
[----:B------:R-:W0:Y:S01]  /*2f20*/  I2F.F16 R57, R56 ;  /* 0x0000003800397306 */ /* 0x000e220000200c00 */
[----:B------:R-:W-:Y:S01]  /*2f30*/  SHF.R.U32.HI R22, RZ, 0x10, R22 ;  /* 0x00000010ff167819 */ /* 0x000fe20000011616 */
[----:B------:R-:W-:Y:S01]  /*2f40*/  HADD2.F32 R62, -RZ, R62.H0_H0 ;  /* 0x2000003eff3e7230 */ /* 0x000fe20000004100 */
[----:B------:R-:W-:Y:S01]  /*2f50*/  SHF.R.U32.HI R23, RZ, 0x10, R23 ;  /* 0x00000010ff177819 */ /* 0x000fe20000011617 */
[----:B---3--:R-:W-:Y:S02]  /*2f60*/  HADD2.F32 R59, -RZ, R59.H0_H0 ;  /* 0x2000003bff3b7230 */ /* 0x008fe40000004100 */
[-C--:B------:R-:W-:Y:S01]  /*2f70*/  FFMA.FTZ R66, R47, R60.reuse, R66 ;  /* 0x0000003c2f427223 */ /* 0x080fe20000010042 */
[----:B-----5:R-:W-:Y:S02]  /*2f80*/  HADD2.F32 R61, -RZ, R61.H0_H0 ;  /* 0x2000003dff3d7230 */ /* 0x020fe40000004100 */
[----:B------:R-:W-:Y:S01]  /*2f90*/  FFMA.FTZ R70, R48, R60, R65 ;  /* 0x0000003c30467223 */ /* 0x000fe20000010041 */
[----:B-1----:R-:W-:-:S02]  /*2fa0*/  HADD2.F32 R69, -RZ, R69.H0_H0 ;  /* 0x20000045ff457230 */ /* 0x002fc40000004100 */
[----:B------:R-:W-:Y:S01]  /*2fb0*/  FFMA.FTZ R74, R49, R60, R74 ;  /* 0x0000003c314a7223 */ /* 0x000fe2000001004a */
[----:B------:R1:W-:Y:S01]  /*2fc0*/  I2F.F16 R72, R30 ;  /* 0x0000001e00487306 */ /* 0x0003e20000200c00 */
[----:B------:R-:W-:Y:S01]  /*2fd0*/  LOP3.LUT R22, R22, 0xff, RZ, 0xc0, !PT ;  /* 0x000000ff16167812 */ /* 0x000fe200078ec0ff */
[----:B------:R-:W-:Y:S01]  /*2fe0*/  HADD2.F32 R50, -RZ, R50.H0_H0 ;  /* 0x20000032ff327230 */ /* 0x000fe20000004100 */
[----:B------:R-:W-:Y:S01]  /*2ff0*/  LOP3.LUT R23, R23, 0xff, RZ, 0xc0, !PT ;  /* 0x000000ff17177812 */ /* 0x000fe200078ec0ff */
[----:B------:R-:W-:Y:S02]  /*3000*/  HADD2.F32 R51, -RZ, R51.H0_H0 ;  /* 0x20000033ff337230 */ /* 0x000fe40000004100 */
[-C--:B------:R-:W-:Y:S01]  /*3010*/  FFMA.FTZ R21, R62, R54.reuse, R21 ;  /* 0x000000363e157223 */ /* 0x080fe20000010015 */
[----:B------:R-:W-:Y:S02]  /*3020*/  HADD2.F32 R52, -RZ, R52.H0_H0 ;  /* 0x20000034ff347230 */ /* 0x000fe40000004100 */
[----:B------:R-:W-:Y:S01]  /*3030*/  FFMA.FTZ R66, R59, R54, R66 ;  /* 0x000000363b427223 */ /* 0x000fe20000010042 */
[----:B------:R-:W-:-:S02]  /*3040*/  HADD2.F32 R53, -RZ, R53.H0_H0 ;  /* 0x20000035ff357230 */ /* 0x000fc40000004100 */
[-C--:B------:R-:W-:Y:S01]  /*3050*/  FFMA.FTZ R65, R61, R54.reuse, R70 ;  /* 0x000000363d417223 */ /* 0x080fe20000010046 */
[--C-:B-1----:R-:W-:Y:S02]  /*3060*/  HADD2.F32 R30, -RZ, R18.reuse.H0_H0 ;  /* 0x20000012ff1e7230 */ /* 0x102fe40000004100 */
[----:B------:R-:W-:Y:S01]  /*3070*/  FFMA.FTZ R60, R69, R54, R74 ;  /* 0x00000036453c7223 */ /* 0x000fe2000001004a */
[----:B------:R-:W-:Y:S01]  /*3080*/  IADD3 R22, R22, -0x80, RZ ;  /* 0xffffff8016167810 */ /* 0x000fe20007ffe0ff */
[----:B------:R-:W-:Y:S01]  /*3090*/  HADD2.F32 R18, -RZ, R18.H1_H1 ;  /* 0x30000012ff127230 */ /* 0x000fe20000004100 */
[----:B------:R-:W-:Y:S01]  /*30a0*/  IADD3 R23, R23, -0x80, RZ ;  /* 0xffffff8017177810 */ /* 0x000fe20007ffe0ff */
[----:B--2---:R-:W-:Y:S02]  /*30b0*/  HADD2.F32 R54, -RZ, R20.H0_H0 ;  /* 0x20000014ff367230 */ /* 0x004fe40000004100 */
[----:B------:R-:W-:Y:S01]  /*30c0*/  FFMA.FTZ R21, R50, R30, R21 ;  /* 0x0000001e32157223 */ /* 0x000fe20000010015 */
[----:B------:R-:W-:-:S02]  /*30d0*/  HADD2.F32 R55, -RZ, R55.H0_H0 ;  /* 0x20000037ff377230 */ /* 0x000fc40000004100 */
[-C--:B------:R-:W-:Y:S01]  /*30e0*/  FFMA.FTZ R66, R51, R30.reuse, R66 ;  /* 0x0000001e33427223 */ /* 0x080fe20000010042 */
[----:B0-----:R-:W-:Y:S02]  /*30f0*/  HADD2.F32 R56, -RZ, R31.H0_H0 ;  /* 0x2000001fff387230 */ /* 0x001fe40000004100 */
[-C--:B------:R-:W-:Y:S01]  /*3100*/  FFMA.FTZ R65, R52, R30.reuse, R65 ;  /* 0x0000001e34417223 */ /* 0x080fe20000010041 */
[----:B------:R-:W-:Y:S02]  /*3110*/  HADD2.F32 R57, -RZ, R57.H0_H0 ;  /* 0x20000039ff397230 */ /* 0x000fe40000004100 */
[----:B------:R-:W-:Y:S01]  /*3120*/  FFMA.FTZ R60, R53, R30, R60 ;  /* 0x0000001e353c7223 */ /* 0x000fe2000001003c */
[--C-:B------:R-:W-:Y:S02]  /*3130*/  HADD2.F32 R75, -RZ, R19.reuse.H0_H0 ;  /* 0x20000013ff4b7230 */ /* 0x100fe40000004100 */
[----:B------:R-:W-:Y:S01]  /*3140*/  FFMA.FTZ R21, R54, R18, R21 ;  /* 0x0000001236157223 */ /* 0x000fe20000010015 */
[----:B------:R-:W-:-:S02]  /*3150*/  HADD2.F32 R74, -RZ, R19.H1_H1 ;  /* 0x30000013ff4a7230 */ /* 0x000fc40000004100 */
[-C--:B------:R-:W-:Y:S01]  /*3160*/  FFMA.FTZ R31, R55, R18.reuse, R66 ;  /* 0x00000012371f7223 */ /* 0x080fe20000010042 */
[-C--:B------:R-:W-:Y:S01]  /*3170*/  FFMA.FTZ R77, R56, R18.reuse, R65 ;  /* 0x00000012384d7223 */ /* 0x080fe20000010041 */
[----:B------:R-:W-:Y:S01]  /*3180*/  FFMA.FTZ R30, R57, R18, R60 ;  /* 0x00000012391e7223 */ /* 0x000fe2000001003c */
[----:B------:R-:W0:Y:S01]  /*3190*/  I2F.F16 R68, R68 ;  /* 0x0000004400447306 */ /* 0x000e220000200c00 */
[----:B------:R-:W1:Y:S07]  /*31a0*/  LDS.64 R18, [UR5+0x110] ;  /* 0x00011005ff127984 */ /* 0x000e6e0008000a00 */
[----:B------:R-:W2:Y:S08]  /*31b0*/  I2F.F16 R22, R22 ;  /* 0x0000001600167306 */ /* 0x000eb00000200c00 */
[----:B------:R-:W3:Y:S08]  /*31c0*/  I2F.F16 R23, R23 ;  /* 0x0000001700177306 */ /* 0x000ef00000200c00 */
[----:B------:R-:W5:Y:S08]  /*31d0*/  I2F.F16 R38, R38 ;  /* 0x0000002600267306 */ /* 0x000f700000200c00 */
[----:B------:R-:W1:Y:S08]  /*31e0*/  I2F.F16 R40, R40 ;  /* 0x0000002800287306 */ /* 0x000e700000200c00 */
[----:B------:R-:W4:Y:S08]  /*31f0*/  I2F.F16 R41, R41 ;  /* 0x0000002900297306 */ /* 0x000f300000200c00 */
[----:B------:R-:W4:Y:S01]  /*3200*/  I2F.F16 R39, R39 ;  /* 0x0000002700277306 */ /* 0x000f220000200c00 */
[----:B0-----:R-:W-:-:S02]  /*3210*/  HADD2.F32 R68, -RZ, R68.H0_H0 ;  /* 0x20000044ff447230 */ /* 0x001fc40000004100 */
[----:B------:R-:W-:Y:S02]  /*3220*/  HADD2.F32 R72, -RZ, R72.H0_H0 ;  /* 0x20000048ff487230 */ /* 0x000fe40000004100 */
[----:B--2---:R-:W-:Y:S02]  /*3230*/  HADD2.F32 R70, -RZ, R22.H0_H0 ;  /* 0x20000016ff467230 */ /* 0x004fe40000004100 */
[----:B---3--:R-:W-:Y:S02]  /*3240*/  HADD2.F32 R71, -RZ, R23.H0_H0 ;  /* 0x20000017ff477230 */ /* 0x008fe40000004100 */
[-C--:B------:R-:W-:Y:S01]  /*3250*/  FFMA.FTZ R21, R68, R75.reuse, R21 ;  /* 0x0000004b44157223 */ /* 0x080fe20000010015 */
[----:B-----5:R-:W-:Y:S02]  /*3260*/  HADD2.F32 R60, -RZ, R38.H0_H0 ;  /* 0x20000026ff3c7230 */ /* 0x020fe40000004100 */
[----:B------:R-:W-:Y:S01]  /*3270*/  FFMA.FTZ R20, R72, R75, R31 ;  /* 0x0000004b48147223 */ /* 0x000fe2000001001f */
[----:B-1----:R-:W-:-:S02]  /*3280*/  HADD2.F32 R66, -RZ, R40.H0_H0 ;  /* 0x20000028ff427230 */ /* 0x002fc40000004100 */
[-C--:B------:R-:W-:Y:S01]  /*3290*/  FFMA.FTZ R77, R70, R75.reuse, R77 ;  /* 0x0000004b464d7223 */ /* 0x080fe2000001004d */
[----:B----4-:R-:W-:Y:S02]  /*32a0*/  HADD2.F32 R73, -RZ, R41.H0_H0 ;  /* 0x20000029ff497230 */ /* 0x010fe40000004100 */
[----:B------:R-:W-:Y:S01]  /*32b0*/  FFMA.FTZ R38, R71, R75, R30 ;  /* 0x0000004b47267223 */ /* 0x000fe2000001001e */
[----:B------:R-:W-:Y:S02]  /*32c0*/  HADD2.F32 R65, -RZ, R39.H0_H0 ;  /* 0x20000027ff417230 */ /* 0x000fe40000004100 */
[-C--:B------:R-:W-:Y:S01]  /*32d0*/  FFMA.FTZ R30, R66, R74.reuse, R77 ;  /* 0x0000004a421e7223 */ /* 0x080fe2000001004d */
[-C--:B------:R-:W-:Y:S01]  /*32e0*/  FFMA.FTZ R23, R60, R74.reuse, R21 ;  /* 0x0000004a3c177223 */ /* 0x080fe20000010015 */
[-C--:B------:R-:W-:Y:S01]  /*32f0*/  FFMA.FTZ R31, R73, R74.reuse, R38 ;  /* 0x0000004a491f7223 */ /* 0x080fe20000010026 */
[----:B------:R-:W-:Y:S01]  /*3300*/  FFMA.FTZ R22, R65, R74, R20 ;  /* 0x0000004a41167223 */ /* 0x000fe20000010014 */
[----:B------:R-:W-:Y:S01]  /*3310*/  FMUL.FTZ R63, R24, R63 ;  /* 0x0000003f183f7220 */ /* 0x000fe20000410000 */
[----:B------:R-:W0:Y:S01]  /*3320*/  LDS.64 R20, [UR5+0x118] ;  /* 0x00011805ff147984 */ /* 0x000e220008000a00 */
[----:B------:R-:W-:Y:S01]  /*3330*/  FMUL.FTZ R58, R25, R58 ;  /* 0x0000003a193a7220 */ /* 0x000fe20000410000 */
[----:B------:R-:W-:Y:S01]  /*3340*/  MOV R38, R5 ;  /* 0x0000000500267202 */ /* 0x000fe20000000f00 */
[C---:B------:R-:W-:Y:S01]  /*3350*/  FMUL.FTZ R5, R27.reuse, R30 ;  /* 0x0000001e1b057220 */ /* 0x040fe20000410000 */
        /* <DEDUP_REMOVED lines=16> */
[----:B------:R-:W-:Y:S01]  /*3460*/  HADD2.F32 R5, -RZ, R18.H0_H0 ;  /* 0x20000012ff057230 */ /* 0x000fe20000004100 */
[----:B------:R-:W-:Y:S02]  /*3470*/  PRMT R39, R23, 0x5410, R22 ;  /* 0x0000541017277816 */ /* 0x000fe40000000016 */
[----:B------:R-:W1:Y:S01]  /*3480*/  LDS.64 R22, [UR5+0x190] ;  /* 0x00019005ff167984 */ /* 0x000e620008000a00 */
[----:B------:R-:W-:Y:S01]  /*3490*/  HFMA2.MMA R30, R63, 1, 1, R6 ;  /* 0x3c003c003f1e7835 */ /* 0x000fe20000000006 */
[----:B------:R-:W-:Y:S01]  /*34a0*/  HADD2 R6, R64, R38 ;  /* 0x0000002640067230 */ /* 0x000fe20000000000 */
[----:B------:R-:W-:Y:S01]  /*34b0*/  HFMA2.MMA R37, R40, 1, 1, R37 ;  /* 0x3c003c0028257835 */ /* 0x000fe20000000025 */
        /* <DEDUP_REMOVED lines=10> */
[----:B------:R-:W-:-:S03]  /*3560*/  FFMA.FTZ R18, R45, R18, R64 ;  /* 0x000000122d127223 */ /* 0x000fc60000010040 */
[-C--:B------:R-:W-:Y:S01]  /*3570*/  FFMA.FTZ R5, R46, R38.reuse, R19 ;  /* 0x000000262e057223 */ /* 0x080fe20000010013 */
[-C--:B------:R-:W-:Y:S02]  /*3580*/  FFMA.FTZ R74, R49, R38.reuse, R18 ;  /* 0x00000026314a7223 */ /* 0x080fe40000010012 */
[----:B------:R-:W2:Y:S01]  /*3590*/  LDS.64 R18, [UR5+0x198] ;  /* 0x00019805ff127984 */ /* 0x000ea20008000a00 */
[-C--:B------:R-:W-:Y:S01]  /*35a0*/  FFMA.FTZ R58, R47, R38.reuse, R58 ;  /* 0x000000262f3a7223 */ /* 0x080fe2000001003a */
[----:B------:R-:W-:Y:S01]  /*35b0*/  FFMA.FTZ R64, R48, R38, R31 ;  /* 0x0000002630407223 */ /* 0x000fe2000001001f */
[----:B------:R-:W-:Y:S01]  /*35c0*/  HFMA2.MMA R36, R39, 1, 1, R36 ;  /* 0x3c003c0027247835 */ /* 0x000fe20000000024 */
        /* <DEDUP_REMOVED lines=20> */
[--C-:B-1----:R-:W-:Y:S02]  /*3710*/  HADD2.F32 R31, -RZ, R22.reuse.H0_H0 ;  /* 0x20000016ff1f7230 */ /* 0x102fe40000004100 */
[----:B------:R-:W-:Y:S02]  /*3720*/  HADD2.F32 R22, -RZ, R22.H1_H1 ;  /* 0x30000016ff167230 */ /* 0x000fe40000004100 */
[-C--:B------:R-:W-:Y:S01]  /*3730*/  FFMA.FTZ R5, R60, R21.reuse, R5 ;  /* 0x000000153c057223 */ /* 0x080fe20000010005 */
[-C--:B------:R-:W-:Y:S01]  /*3740*/  FFMA.FTZ R20, R65, R21.reuse, R20 ;  /* 0x0000001541147223 */ /* 0x080fe20000010014 */
[----:B------:R-:W-:Y:S01]  /*3750*/  FFMA.FTZ R38, R66, R21, R41 ;  /* 0x0000001542267223 */ /* 0x000fe20000010029 */
[--C-:B------:R-:W-:Y:S02]  /*3760*/  HADD2.F32 R40, -RZ, R23.reuse.H0_H0 ;  /* 0x20000017ff287230 */ /* 0x100fe40000004100 */
[----:B------:R-:W-:Y:S01]  /*3770*/  FFMA.FTZ R64, R2, R31, RZ ;  /* 0x0000001f02407223 */ /* 0x000fe200000100ff */
[----:B------:R-:W-:-:S02]  /*3780*/  HADD2.F32 R58, -RZ, R23.H1_H1 ;  /* 0x30000017ff3a7230 */ /* 0x000fc40000004100 */
        /* <DEDUP_REMOVED lines=17> */
[----:B------:R-:W-:Y:S01]  /*38a0*/  FFMA.FTZ R64, R51, R22, R64 ;  /* 0x0000001633407223 */ /* 0x000fe20000010040 */
[----:B------:R-:W-:Y:S01]  /*38b0*/  FFMA.FTZ R40, R69, R58, R40 ;  /* 0x0000003a45287223 */ /* 0x000fe20000010028 */
[--C-:B------:R-:W-:Y:S02]  /*38c0*/  HADD2.F32 R31, -RZ, R19.reuse.H0_H0 ;  /* 0x20000013ff1f7230 */ /* 0x100fe40000004100 */
[----:B------:R-:W-:Y:S02]  /*38d0*/  HADD2.F32 R39, -RZ, R19.H1_H1 ;  /* 0x30000013ff277230 */ /* 0x000fe40000004100 */
[----:B------:R-:W-:Y:S01]  /*38e0*/  FFMA.FTZ R19, R55, R18, R64 ;  /* 0x0000001237137223 */ /* 0x000fe20000010040 */
[-C--:B------:R-:W-:Y:S01]  /*38f0*/  FFMA.FTZ R23, R50, R22.reuse, R23 ;  /* 0x0000001632177223 */ /* 0x080fe20000010017 */
[-C--:B------:R-:W-:Y:S01]  /*3900*/  FFMA.FTZ R41, R52, R22.reuse, R41 ;  /* 0x0000001634297223 */ /* 0x080fe20000010029 */
[----:B------:R-:W-:Y:S01]  /*3910*/  FFMA.FTZ R40, R53, R22, R40 ;  /* 0x0000001635287223 */ /* 0x000fe20000010028 */
        /* <DEDUP_REMOVED lines=14> */
[----:B------:R-:W-:-:S02]  /*3a00*/  FMUL.FTZ R21, R26, R21 ;  /* 0x000000151a157220 */ /* 0x000fc40000410000 */
[----:B------:R-:W-:-:S03]  /*3a10*/  FMUL.FTZ R20, R26, R39 ;  /* 0x000000271a147220 */ /* 0x000fc60000410000 */
[----:B------:R-:W-:Y:S02]  /*3a20*/  F2FP.F16.F32.PACK_AB R23, RZ, R21 ;  /* 0x00000015ff17723e */ /* 0x000fe400000000ff */
[----:B------:R-:W-:Y:S02]  /*3a30*/  F2FP.F16.F32.PACK_AB R41, RZ, R20 ;  /* 0x00000014ff29723e */ /* 0x000fe400000000ff */
[----:B------:R-:W1:Y:S01]  /*3a40*/  LDS.64 R20, [UR5+0x18] ;  /* 0x00001805ff147984 */ /* 0x000e620008000a00 */
[C---:B------:R-:W-:Y:S01]  /*3a50*/  FMUL.FTZ R5, R24.reuse, R5 ;  /* 0x0000000518057220 */ /* 0x040fe20000410000 */
[----:B------:R-:W-:Y:S01]  /*3a60*/  FMUL.FTZ R31, R24, R31 ;  /* 0x0000001f181f7220 */ /* 0x000fe20000410000 */
[----:B------:R-:W-:Y:S01]  /*3a70*/  FMUL.FTZ R40, R25, R40 ;  /* 0x0000002819287220 */ /* 0x000fe20000410000 */
[C---:B------:R-:W-:Y:S02]  /*3a80*/  FMUL.FTZ R38, R27.reuse, R38 ;  /* 0x000000261b267220 */ /* 0x040fe40000410000 */
[----:B------:R-:W-:Y:S01]  /*3a90*/  F2FP.F16.F32.PACK_AB R5, RZ, R5 ;  /* 0x00000005ff05723e */ /* 0x000fe200000000ff */
[----:B------:R-:W-:Y:S01]  /*3aa0*/  FMUL.FTZ R58, R27, R58 ;  /* 0x0000003a1b3a7220 */ /* 0x000fe20000410000 */
[----:B------:R-:W-:-:S02]  /*3ab0*/  F2FP.F16.F32.PACK_AB R31, RZ, R31 ;  /* 0x0000001fff1f723e */ /* 0x000fc400000000ff */
[----:B------:R-:W-:Y:S02]  /*3ac0*/  PRMT R5, R5, 0x5410, R22 ;  /* 0x0000541005057816 */ /* 0x000fe40000000016 */
[----:B------:R-:W-:Y:S02]  /*3ad0*/  F2FP.F16.F32.PACK_AB R40, RZ, R40 ;  /* 0x00000028ff28723e */ /* 0x000fe400000000ff */
[----:B------:R-:W-:Y:S02]  /*3ae0*/  F2FP.F16.F32.PACK_AB R38, RZ, R38 ;  /* 0x00000026ff26723e */ /* 0x000fe400000000ff */
[----:B------:R-:W-:Y:S01]  /*3af0*/  F2FP.F16.F32.PACK_AB R39, RZ, R58 ;  /* 0x0000003aff27723e */ /* 0x000fe200000000ff */
[----:B------:R-:W-:Y:S01]  /*3b00*/  HFMA2.MMA R34, R5, 1, 1, R34 ;  /* 0x3c003c0005227835 */ /* 0x000fe20000000022 */
[----:B------:R-:W-:Y:S02]  /*3b10*/  PRMT R31, R31, 0x5410, R40 ;  /* 0x000054101f1f7816 */ /* 0x000fe40000000028 */
[----:B------:R-:W-:Y:S01]  /*3b20*/  PRMT R38, R38, 0x5410, R23 ;  /* 0x0000541026267816 */ /* 0x000fe20000000017 */
[----:B0-----:R-:W-:Y:S01]  /*3b30*/  HADD2.F32 R5, -RZ, R18.H0_H0 ;  /* 0x20000012ff057230 */ /* 0x001fe20000004100 */
[----:B------:R-:W-:-:S02]  /*3b40*/  PRMT R39, R39, 0x5410, R41 ;  /* 0x0000541027277816 */ /* 0x000fc40000000029 */
[----:B------:R-:W-:Y:S01]  /*3b50*/  LOP3.LUT R23, R13, 0xff, RZ, 0xc0, !PT ;  /* 0x000000ff0d177812 */ /* 0x000fe200078ec0ff */
[----:B------:R-:W-:Y:S01]  /*3b60*/  HFMA2.MMA R33, R31, 1, 1, R33 ;  /* 0x3c003c001f217835 */ /* 0x000fe20000000021 */
[----:B------:R-:W-:Y:S02]  /*3b70*/  HADD2.F32 R18, -RZ, R18.H1_H1 ;  /* 0x30000012ff127230 */ /* 0x000fe40000004100 */
[----:B------:R-:W-:Y:S02]  /*3b80*/  HADD2 R35, R38, R35 ;  /* 0x0000002326237230 */ /* 0x000fe40000000000 */
[----:B------:R-:W-:Y:S01]  /*3b90*/  FFMA.FTZ R31, R5, R7, RZ ;  /* 0x00000007051f7223 */ /* 0x000fe200000100ff */
[----:B------:R-:W-:Y:S02]  /*3ba0*/  HADD2 R32, R39, R32 ;  /* 0x0000002027207230 */ /* 0x000fe40000000000 */
[--C-:B------:R-:W-:Y:S01]  /*3bb0*/  HADD2.F32 R22, -RZ, R19.reuse.H0_H0 ;  /* 0x20000013ff167230 */ /* 0x100fe20000004100 */
[----:B------:R-:W-:Y:S01]  /*3bc0*/  IADD3 R39, R23, -0x80, RZ ;  /* 0xffffff8017277810 */ /* 0x000fe20007ffe0ff */
[----:B------:R-:W-:-:S02]  /*3bd0*/  HADD2.F32 R38, -RZ, R19.H1_H1 ;  /* 0x30000013ff267230 */ /* 0x000fc40000004100 */
[----:B------:R-:W-:Y:S01]  /*3be0*/  FFMA.FTZ R19, R4, R5, RZ ;  /* 0x0000000504137223 */ /* 0x000fe200000100ff */
[C---:B------:R-:W-:Y:S01]  /*3bf0*/  FFMA.FTZ R23, R5.reuse, R2, RZ ;  /* 0x0000000205177223 */ /* 0x040fe200000100ff */
[----:B------:R-:W-:Y:S01]  /*3c00*/  FFMA.FTZ R40, R5, R3, RZ ;  /* 0x0000000305287223 */ /* 0x000fe200000100ff */
[----:B------:R-:W-:Y:S01]  /*3c10*/  FFMA.FTZ R31, R18, R44, R31 ;  /* 0x0000002c121f7223 */ /* 0x000fe2000001001f */
[----:B------:R-:W-:Y:S01]  /*3c20*/  FFMA.FTZ R19, R42, R18, R19 ;  /* 0x000000122a137223 */ /* 0x000fe20000010013 */
[C---:B------:R-:W-:Y:S01]  /*3c30*/  FFMA.FTZ R23, R18.reuse, R43, R23 ;  /* 0x0000002b12177223 */ /* 0x040fe20000010017 */
[----:B------:R-:W-:Y:S01]  /*3c40*/  LOP3.LUT R41, R15, 0xff, RZ, 0xc0, !PT ;  /* 0x000000ff0f297812 */ /* 0x000fe200078ec0ff */
[----:B------:R-:W-:Y:S01]  /*3c50*/  FFMA.FTZ R40, R18, R45, R40 ;  /* 0x0000002d12287223 */ /* 0x000fe20000010028 */
[----:B------:R-:W-:Y:S01]  /*3c60*/  FFMA.FTZ R18, R22, R48, R31 ;  /* 0x0000003016127223 */ /* 0x000fe2000001001f */
[----:B------:R-:W-:Y:S01]  /*3c70*/  FFMA.FTZ R19, R46, R22, R19 ;  /* 0x000000162e137223 */ /* 0x000fe20000010013 */
[C---:B------:R-:W-:Y:S01]  /*3c80*/  FFMA.FTZ R23, R22.reuse, R47, R23 ;  /* 0x0000002f16177223 */ /* 0x040fe20000010017 */
[----:B------:R-:W-:Y:S01]  /*3c90*/  IADD3 R74, R41, -0x80, RZ ;  /* 0xffffff80294a7810 */ /* 0x000fe20007ffe0ff */
[----:B------:R-:W-:Y:S01]  /*3ca0*/  FFMA.FTZ R40, R22, R49, R40 ;  /* 0x0000003116287223 */ /* 0x000fe20000010028 */
[----:B------:R-:W-:Y:S01]  /*3cb0*/  FFMA.FTZ R41, R38, R61, R18 ;  /* 0x0000003d26297223 */ /* 0x000fe20000010012 */
[----:B------:R0:W2:Y:S01]  /*3cc0*/  I2F.F16 R5, R39 ;  /* 0x0000002700057306 */ /* 0x0000a20000200c00 */
[----:B-1----:R-:W-:-:S02]  /*3cd0*/  HADD2.F32 R18, -RZ, R20.H0_H0 ;  /* 0x20000014ff127230 */ /* 0x002fc40000004100 */
[----:B------:R-:W-:Y:S01]  /*3ce0*/  FFMA.FTZ R19, R62, R38, R19 ;  /* 0x000000263e137223 */ /* 0x000fe20000010013 */
[C---:B------:R-:W-:Y:S01]  /*3cf0*/  FFMA.FTZ R40, R38.reuse, R69, R40 ;  /* 0x0000004526287223 */ /* 0x040fe20000010028 */
[----:B------:R-:W-:Y:S02]  /*3d00*/  HADD2.F32 R22, -RZ, R20.H1_H1 ;  /* 0x30000014ff167230 */ /* 0x000fe40000004100 */
[----:B0-----:R-:W-:Y:S01]  /*3d10*/  FFMA.FTZ R39, R38, R59, R23 ;  /* 0x0000003b26277223 */ /* 0x001fe20000010017 */
[----:B------:R-:W-:Y:S01]  /*3d20*/  FFMA.FTZ R19, R50, R18, R19 ;  /* 0x0000001232137223 */ /* 0x000fe20000010013 */
[C---:B------:R-:W-:Y:S02]  /*3d30*/  FFMA.FTZ R41, R18.reuse, R52, R41 ;  /* 0x0000003412297223 */ /* 0x040fe40000010029 */
[----:B------:R-:W-:Y:S01]  /*3d40*/  FFMA.FTZ R39, R18, R51, R39 ;  /* 0x0000003312277223 */ /* 0x000fe20000010027 */
[----:B------:R-:W-:Y:S01]  /*3d50*/  LOP3.LUT R31, R12, 0xff, RZ, 0xc0, !PT ;  /* 0x000000ff0c1f7812 */ /* 0x000fe200078ec0ff */
[----:B------:R-:W-:Y:S01]  /*3d60*/  FFMA.FTZ R40, R18, R53, R40 ;  /* 0x0000003512287223 */ /* 0x000fe20000010028 */
[----:B------:R-:W-:-:S02]  /*3d70*/  HADD2.F32 R23, -RZ, R21.H0_H0 ;  /* 0x20000015ff177230 */ /* 0x000fc40000004100 */
[----:B------:R-:W-:Y:S01]  /*3d80*/  FFMA.FTZ R19, R54, R22, R19 ;  /* 0x0000001636137223 */ /* 0x000fe20000010013 */
[C---:B------:R-:W-:Y:S01]  /*3d90*/  FFMA.FTZ R18, R22.reuse, R55, R39 ;  /* 0x0000003716127223 */ /* 0x040fe20000010027 */
[C---:B------:R-:W-:Y:S01]  /*3da0*/  FFMA.FTZ R41, R22.reuse, R56, R41 ;  /* 0x0000003816297223 */ /* 0x040fe20000010029 */
[----:B------:R-:W-:Y:S01]  /*3db0*/  IADD3 R75, R31, -0x80, RZ ;  /* 0xffffff801f4b7810 */ /* 0x000fe20007ffe0ff */
[----:B------:R-:W-:Y:S01]  /*3dc0*/  FFMA.FTZ R40, R22, R57, R40 ;  /* 0x0000003916287223 */ /* 0x000fe20000010028 */
        /* <DEDUP_REMOVED lines=10> */
[----:B------:R-:W-:Y:S01]  /*3e70*/  FMUL.FTZ R18, R25, R18 ;  /* 0x0000001219127220 */ /* 0x000fe20000410000 */
[----:B------:R-:W-:Y:S01]  /*3e80*/  LOP3.LUT R38, R14, 0xff, RZ, 0xc0, !PT ;  /* 0x000000ff0e267812 */ /* 0x000fe200078ec0ff */
[----:B------:R-:W-:Y:S01]  /*3e90*/  FMUL.FTZ R22, R27, R22 ;  /* 0x000000161b167220 */ /* 0x000fe20000410000 */
[----:B------:R-:W-:Y:S01]  /*3ea0*/  FMUL.FTZ R31, R26, R31 ;  /* 0x0000001f1a1f7220 */ /* 0x000fe20000410000 */
[----:B------:R-:W-:Y:S01]  /*3eb0*/  F2FP.F16.F32.PACK_AB R19, RZ, R19 ;  /* 0x00000013ff13723e */ /* 0x000fe200000000ff */
[----:B------:R-:W0:Y:S01]  /*3ec0*/  LDS.64 R20, [UR5+0x210] ;  /* 0x00021005ff147984 */ /* 0x000e220008000a00 */
[----:B------:R-:W-:-:S02]  /*3ed0*/  F2FP.F16.F32.PACK_AB R18, RZ, R18 ;  /* 0x00000012ff12723e */ /* 0x000fc400000000ff */
[----:B------:R-:W-:Y:S02]  /*3ee0*/  IADD3 R38, R38, -0x80, RZ ;  /* 0xffffff8026267810 */ /* 0x000fe40007ffe0ff */
[----:B------:R-:W-:Y:S02]  /*3ef0*/  LEA.HI R23, R8, 0xffffff80, RZ, 0x8 ;  /* 0xffffff8008177811 */ /* 0x000fe400078f40ff */
[----:B------:R-:W-:Y:S02]  /*3f00*/  F2FP.F16.F32.PACK_AB R22, RZ, R22 ;  /* 0x00000016ff16723e */ /* 0x000fe400000000ff */
[----:B------:R-:W-:Y:S01]  /*3f10*/  F2FP.F16.F32.PACK_AB R31, RZ, R31 ;  /* 0x0000001fff1f723e */ /* 0x000fe200000000ff */
[----:B------:R1:W-:Y:S01]  /*3f20*/  I2F.F16 R76, R38 ;  /* 0x00000026004c7306 */ /* 0x0003e20000200c00 */
[----:B------:R-:W-:Y:S02]  /*3f30*/  PRMT R19, R19, 0x5410, R18 ;  /* 0x0000541013137816 */ /* 0x000fe40000000012 */
[----:B------:R-:W-:-:S05]  /*3f40*/  SHF.R.U32.HI R18, RZ, 0x8, R12 ;  /* 0x00000008ff127819 */ /* 0x000fca000001160c */
[----:B------:R3:W-:Y:S01]  /*3f50*/  I2F.F16 R40, R23 ;  /* 0x0000001700287306 */ /* 0x0007e20000200c00 */
[----:B-1----:R-:W-:Y:S01]  /*3f60*/  PRMT R38, R22, 0x5410, R31 ;  /* 0x0000541016267816 */ /* 0x002fe2000000001f */
[----:B------:R-:W-:Y:S01]  /*3f70*/  HFMA2.MMA R31, R19, 1, 1, R29 ;  /* 0x3c003c00131f7835 */ /* 0x000fe2000000001d */
[----:B------:R-:W-:Y:S01]  /*3f80*/  LOP3.LUT R29, R18, 0xff, RZ, 0xc0, !PT ;  /* 0x000000ff121d7812 */ /* 0x000fe200078ec0ff */
[----:B---3--:R-:W-:-:S05]  /*3f90*/  IMAD.WIDE R22, R101, 0x4, R16 ;  /* 0x0000000465167825 */ /* 0x008fca00078e0210 */
[----:B------:R1:W3:Y:S01]  /*3fa0*/  LDG.E.128.CONSTANT R16, desc[UR8][R22.64] ;  /* 0x0000000816107981 */ /* 0x0002e2000c1e9d00 */
[----:B------:R-:W-:Y:S01]  /*3fb0*/  HADD2 R38, R38, R28 ;  /* 0x0000001c26267230 */ /* 0x000fe20000000000 */
[----:B------:R-:W-:Y:S02]  /*3fc0*/  IADD3 R77, R29, -0x80, RZ ;  /* 0xffffff801d4d7810 */ /* 0x000fe40007ffe0ff */
[----:B------:R-:W4:Y:S01]  /*3fd0*/  LDS.64 R28, [UR5+0x218] ;  /* 0x00021805ff1c7984 */ /* 0x000f220008000a00 */
        /* <DEDUP_REMOVED lines=8> */
[----:B------:R-:W-:Y:S01]  /*4060*/  LEA.HI R63, R12, 0xffffff80, RZ, 0x8 ;  /* 0xffffff800c3f7811 */ /* 0x000fe200078f40ff */
[-C--:B------:R-:W-:Y:S01]  /*4070*/  FFMA.FTZ R21, R42, R80.reuse, R21 ;  /* 0x000000502a157223 */ /* 0x080fe20000010015 */
        /* <DEDUP_REMOVED lines=14> */
[----:B------:R-:W-:Y:S01]  /*4160*/  LEA.HI R58, R13, 0xffffff80, RZ, 0x8 ;  /* 0xffffff800d3a7811 */ /* 0x000fe200078f40ff */
[----:B------:R-:W0:Y:S01]  /*4170*/  LDS.64 R2, [UR5+0xa0] ;  /* 0x0000a005ff027984 */ /* 0x000e220008000a00 */
[----:B------:R-:W-:Y:S01]  /*4180*/  LEA.HI R64, R14, 0xffffff80, RZ, 0x8 ;  /* 0xffffff800e407811 */ /* 0x000fe200078f40ff */
[----:B----4-:R-:W-:-:S02]  /*4190*/  HADD2.F32 R4, -RZ, R28.H0_H0 ;  /* 0x2000001cff047230 */ /* 0x010fc40000004100 */
[----:B------:R-:W-:-:S03]  /*41a0*/  HADD2.F32 R28, -RZ, R28.H1_H1 ;  /* 0x3000001cff1c7230 */ /* 0x000fc60000004100 */
[-C--:B------:R-:W-:Y:S01]  /*41b0*/  FFMA.FTZ R21, R50, R4.reuse, R21 ;  /* 0x0000000432157223 */ /* 0x080fe20000010015 */
[-C--:B------:R-:W-:Y:S01]  /*41c0*/  FFMA.FTZ R20, R53, R4.reuse, R20 ;  /* 0x0000000435147223 */ /* 0x080fe20000010014 */
[-C--:B------:R-:W-:Y:S01]  /*41d0*/  FFMA.FTZ R12, R51, R4.reuse, R12 ;  /* 0x00000004330c7223 */ /* 0x080fe2000001000c */
[----:B------:R-:W-:Y:S01]  /*41e0*/  LEA.HI R67, R15, 0xffffff80, RZ, 0x8 ;  /* 0xffffff800f437811 */ /* 0x000fe200078f40ff */
[----:B------:R-:W-:Y:S01]  /*41f0*/  HADD2.F32 R7, -RZ, R29.H0_H0 ;  /* 0x2000001dff077230 */ /* 0x000fe20000004100 */
[----:B------:R-:W-:Y:S01]  /*4200*/  SHF.R.U32.HI R78, RZ, 0x8, R13 ;  /* 0x00000008ff4e7819 */ /* 0x000fe2000001160d */
[----:B------:R-:W-:Y:S01]  /*4210*/  FFMA.FTZ R61, R52, R4, R61 ;  /* 0x00000004343d7223 */ /* 0x000fe2000001003d */
[----:B------:R-:W-:Y:S01]  /*4220*/  SHF.R.U32.HI R81, RZ, 0x8, R14 ;  /* 0x00000008ff517819 */ /* 0x000fe2000001160e */
[-C--:B------:R-:W-:Y:S01]  /*4230*/  FFMA.FTZ R21, R54, R28.reuse, R21 ;  /* 0x0000001c36157223 */ /* 0x080fe20000010015 */
[----:B------:R-:W-:Y:S01]  /*4240*/  SHF.R.U32.HI R83, RZ, 0x8, R15 ;  /* 0x00000008ff537819 */ /* 0x000fe2000001160f */
[----:B------:R-:W-:Y:S01]  /*4250*/  FFMA.FTZ R20, R57, R28, R20 ;  /* 0x0000001c39147223 */ /* 0x000fe20000010014 */
[----:B------:R-:W-:-:S02]  /*4260*/  SHF.R.U32.HI R13, RZ, 0x10, R13 ;  /* 0x00000010ff0d7819 */ /* 0x000fc4000001160d */
[----:B------:R-:W-:Y:S02]  /*4270*/  SHF.R.U32.HI R14, RZ, 0x10, R14 ;  /* 0x00000010ff0e7819 */ /* 0x000fe4000001160e */
[----:B------:R-:W-:Y:S01]  /*4280*/  SHF.R.U32.HI R15, RZ, 0x10, R15 ;  /* 0x00000010ff0f7819 */ /* 0x000fe2000001160f */
[-C--:B------:R-:W-:Y:S01]  /*4290*/  FFMA.FTZ R55, R55, R28.reuse, R12 ;  /* 0x0000001c37377223 */ /* 0x080fe2000001000c */
[----:B------:R-:W-:Y:S02]  /*42a0*/  HADD2.F32 R29, -RZ, R29.H1_H1 ;  /* 0x3000001dff1d7230 */ /* 0x000fe40000004100 */
[----:B------:R-:W-:Y:S01]  /*42b0*/  FFMA.FTZ R61, R56, R28, R61 ;  /* 0x0000001c383d7223 */ /* 0x000fe2000001003d */
[----:B------:R-:W-:Y:S01]  /*42c0*/  LOP3.LUT R12, R9, 0xff, RZ, 0xc0, !PT ;  /* 0x000000ff090c7812 */ /* 0x000fe200078ec0ff */
[-C--:B------:R-:W-:Y:S01]  /*42d0*/  FFMA.FTZ R21, R68, R7.reuse, R21 ;  /* 0x0000000744157223 */ /* 0x080fe20000010015 */
[----:B------:R-:W-:Y:S01]  /*42e0*/  LOP3.LUT R13, R13, 0xff, RZ, 0xc0, !PT ;  /* 0x000000ff0d0d7812 */ /* 0x000fe200078ec0ff */
[----:B------:R-:W-:Y:S01]  /*42f0*/  FFMA.FTZ R20, R71, R7, R20 ;  /* 0x0000000747147223 */ /* 0x000fe20000010014 */
[----:B------:R-:W-:-:S02]  /*4300*/  LOP3.LUT R14, R14, 0xff, RZ, 0xc0, !PT ;  /* 0x000000ff0e0e7812 */ /* 0x000fc400078ec0ff */
[----:B------:R-:W-:Y:S01]  /*4310*/  LOP3.LUT R15, R15, 0xff, RZ, 0xc0, !PT ;  /* 0x000000ff0f0f7812 */ /* 0x000fe200078ec0ff */
[-C--:B------:R-:W-:Y:S01]  /*4320*/  FFMA.FTZ R72, R72, R7.reuse, R55 ;  /* 0x0000000748487223 */ /* 0x080fe20000010037 */
[----:B------:R-:W-:Y:S01]  /*4330*/  FFMA.FTZ R61, R70, R7, R61 ;  /* 0x00000007463d7223 */ /* 0x000fe2000001003d */
[----:B------:R-:W-:Y:S01]  /*4340*/  IADD3 R49, R12, -0x80, RZ ;  /* 0xffffff800c317810 */ /* 0x000fe20007ffe0ff */
[-C--:B------:R-:W-:Y:S01]  /*4350*/  FFMA.FTZ R7, R60, R29.reuse, R21 ;  /* 0x0000001d3c077223 */ /* 0x080fe20000010015 */
[----:B------:R-:W-:Y:S01]  /*4360*/  IADD3 R13, R13, -0x80, RZ ;  /* 0xffffff800d0d7810 */ /* 0x000fe20007ffe0ff */
[----:B------:R-:W-:Y:S01]  /*4370*/  FFMA.FTZ R73, R73, R29, R20 ;  /* 0x0000001d49497223 */ /* 0x000fe20000010014 */
[----:B------:R-:W-:Y:S01]  /*4380*/  IADD3 R14, R14, -0x80, RZ ;  /* 0xffffff800e0e7810 */ /* 0x000fe20007ffe0ff */
[----:B------:R-:W-:Y:S01]  /*4390*/  IMAD.WIDE R20, R101, 0x4, R22 ;  /* 0x0000000465147825 */ /* 0x000fe200078e0216 */
[----:B------:R-:W-:Y:S02]  /*43a0*/  IADD3 R15, R15, -0x80, RZ ;  /* 0xffffff800f0f7810 */ /* 0x000fe40007ffe0ff */
[----:B------:R-:W-:Y:S01]  /*43b0*/  LOP3.LUT R12, R10, 0xff, RZ, 0xc0, !PT ;  /* 0x000000ff0a0c7812 */ /* 0x000fe200078ec0ff */
[----:B------:R-:W-:Y:S01]  /*43c0*/  I2F.F16 R45, R13 ;  /* 0x0000000d002d7306 */ /* 0x000fe20000200c00 */
[----:B------:R-:W-:-:S02]  /*43d0*/  LOP3.LUT R78, R78, 0xff, RZ, 0xc0, !PT ;  /* 0x000000ff4e4e7812 */ /* 0x000fc400078ec0ff */
[----:B------:R-:W-:Y:S02]  /*43e0*/  LOP3.LUT R83, R83, 0xff, RZ, 0xc0, !PT ;  /* 0x000000ff53537812 */ /* 0x000fe400078ec0ff */
[----:B------:R-:W-:Y:S02]  /*43f0*/  LOP3.LUT R81, R81, 0xff, RZ, 0xc0, !PT ;  /* 0x000000ff51517812 */ /* 0x000fe400078ec0ff */
[----:B------:R-:W-:Y:S01]  /*4400*/  LOP3.LUT R4, R8, 0xff, RZ, 0xc0, !PT ;  /* 0x000000ff08047812 */ /* 0x000fe200078ec0ff */
[----:B------:R-:W-:Y:S01]  /*4410*/  I2F.F16 R46, R14 ;  /* 0x0000000e002e7306 */ /* 0x000fe20000200c00 */
[----:B------:R-:W-:Y:S01]  /*4420*/  IADD3 R50, R12, -0x80, RZ ;  /* 0xffffff800c327810 */ /* 0x000fe20007ffe0ff */
[--C-:B0-----:R-:W-:Y:S02]  /*4430*/  HADD2.F32 R54, -RZ, R2.reuse.H0_H0 ;  /* 0x20000002ff367230 */ /* 0x101fe40000004100 */
[----:B------:R-:W-:-:S04]  /*4440*/  HADD2.F32 R59, -RZ, R2.H1_H1 ;  /* 0x30000002ff3b7230 */ /* 0x000fc80000004100 */
[----:B------:R-:W0:Y:S08]  /*4450*/  I2F.F16 R74, R74 ;  /* 0x0000004a004a7306 */ /* 0x000e300000200c00 */
[----:B------:R-:W4:Y:S01]  /*4460*/  I2F.F16 R75, R75 ;  /* 0x0000004b004b7306 */ /* 0x000f220000200c00 */
[--C-:B------:R-:W-:Y:S02]  /*4470*/  HADD2.F32 R62, -RZ, R3.reuse.H0_H0 ;  /* 0x20000003ff3e7230 */ /* 0x100fe40000004100 */
[----:B------:R-:W-:-:S05]  /*4480*/  HADD2.F32 R55, -RZ, R3.H1_H1 ;  /* 0x30000003ff377230 */ /* 0x000fca0000004100 */
[----:B------:R-:W5:Y:S01]  /*4490*/  I2F.F16 R77, R77 ;  /* 0x0000004d004d7306 */ /* 0x000f620000200c00 */
[----:B------:R-:W-:-:S07]  /*44a0*/  LEA.HI R39, R9, 0xffffff80, RZ, 0x8 ;  /* 0xffffff8009277811 */ /* 0x000fce00078f40ff */
[----:B------:R-:W-:Y:S01]  /*44b0*/  I2F.F16 R44, R44 ;  /* 0x0000002c002c7306 */ /* 0x000fe20000200c00 */
[-C--:B------:R-:W-:Y:S01]  /*44c0*/  FFMA.FTZ R60, R65, R29.reuse, R72 ;  /* 0x0000001d413c7223 */ /* 0x080fe20000010048 */
[----:B------:R-:W-:Y:S01]  /*44d0*/  FFMA.FTZ R66, R66, R29, R61 ;  /* 0x0000001d42427223 */ /* 0x000fe2000001003d */
[----:B-1----:R-:W1:Y:S05]  /*44e0*/  LDS.64 R22, [UR5+0xa8] ;  /* 0x0000a805ff167984 */ /* 0x002e6a0008000a00 */
[----:B------:R2:W-:Y:S02]  /*44f0*/  I2F.F16 R47, R15 ;  /* 0x0000000f002f7306 */ /* 0x0005e40000200c00 */
[----:B--2---:R-:W2:Y:S01]  /*4500*/  LDG.E.128.CONSTANT R12, desc[UR8][R20.64] ;  /* 0x00000008140c7981 */ /* 0x004ea2000c1e9d00 */
[----:B------:R-:W-:-:S02]  /*4510*/  IADD3 R78, R78, -0x80, RZ ;  /* 0xffffff804e4e7810 */ /* 0x000fc40007ffe0ff */
[----:B------:R-:W-:Y:S02]  /*4520*/  IADD3 R43, R83, -0x80, RZ ;  /* 0xffffff80532b7810 */ /* 0x000fe40007ffe0ff */
[----:B------:R-:W-:Y:S02]  /*4530*/  IADD3 R81, R81, -0x80, RZ ;  /* 0xffffff8051517810 */ /* 0x000fe40007ffe0ff */
[----:B------:R-:W-:Y:S01]  /*4540*/  IADD3 R4, R4, -0x80, RZ ;  /* 0xffffff8004047810 */ /* 0x000fe20007ffe0ff */
[----:B------:R-:W1:Y:S01]  /*4550*/  I2F.F16 R78, R78 ;  /* 0x0000004e004e7306 */ /* 0x000e620000200c00 */
[----:B------:R-:W-:-:S07]  /*4560*/  SHF.R.U32.HI R2, RZ, 0x8, R8 ;  /* 0x00000008ff027819 */ /* 0x000fce0000011608 */
[----:B------:R-:W1:Y:S01]  /*4570*/  I2F.F16 R42, R81 ;  /* 0x00000051002a7306 */ /* 0x000e620000200c00 */
[----:B------:R-:W-:-:S07]  /*4580*/  LOP3.LUT R2, R2, 0xff, RZ, 0xc0, !PT ;  /* 0x000000ff02027812 */ /* 0x000fce00078ec0ff */
[----:B------:R-:W1:Y:S01]  /*4590*/  I2F.F16 R43, R43 ;  /* 0x0000002b002b7306 */ /* 0x000e620000200c00 */
[----:B------:R-:W-:-:S07]  /*45a0*/  SHF.R.U32.HI R3, RZ, 0x8, R9 ;  /* 0x00000008ff037819 */ /* 0x000fce0000011609 */
[----:B------:R0:W-:Y:S01]  /*45b0*/  I2F.F16 R48, R4 ;  /* 0x0000000400307306 */ /* 0x0001e20000200c00 */
[----:B------:R-:W-:Y:S02]  /*45c0*/  SHF.R.U32.HI R8, RZ, 0x10, R8 ;  /* 0x00000010ff087819 */ /* 0x000fe40000011608 */
[----:B0-----:R-:W-:-:S05]  /*45d0*/  LOP3.LUT R4, R11, 0xff, RZ, 0xc0, !PT ;  /* 0x000000ff0b047812 */ /* 0x001fca00078ec0ff */
[----:B------:R-:W0:Y:S01]  /*45e0*/  I2F.F16 R63, R63 ;  /* 0x0000003f003f7306 */ /* 0x000e220000200c00 */
[----:B------:R-:W-:Y:S02]  /*45f0*/  IADD3 R51, R4, -0x80, RZ ;  /* 0xffffff8004337810 */ /* 0x000fe40007ffe0ff */
[----:B------:R-:W-:Y:S02]  /*4600*/  SHF.R.U32.HI R4, RZ, 0x10, R9 ;  /* 0x00000010ff047819 */ /* 0x000fe40000011609 */
[----:B------:R-:W-:-:S03]  /*4610*/  IADD3 R52, R2, -0x80, RZ ;  /* 0xffffff8002347810 */ /* 0x000fc60007ffe0ff */
[----:B------:R-:W0:Y:S01]  /*4620*/  I2F.F16 R58, R58 ;  /* 0x0000003a003a7306 */ /* 0x000e220000200c00 */
[----:B------:R-:W-:Y:S01]  /*4630*/  LOP3.LUT R9, R3, 0xff, RZ, 0xc0, !PT ;  /* 0x000000ff03097812 */ /* 0x000fe200078ec0ff */
[----:B------:R-:W-:Y:S01]  /*4640*/  HADD2.F32 R2, -RZ, R5.H0_H0 ;  /* 0x20000005ff027230 */ /* 0x000fe20000004100 */
[----:B------:R-:W-:Y:S01]  /*4650*/  LOP3.LUT R56, R4, 0xff, RZ, 0xc0, !PT ;  /* 0x000000ff04387812 */ /* 0x000fe200078ec0ff */
[----:B------:R-:W-:Y:S01]  /*4660*/  HADD2.F32 R3, -RZ, R74.H0_H0 ;  /* 0x2000004aff037230 */ /* 0x000fe20000004100 */
[----:B------:R-:W-:-:S03]  /*4670*/  LOP3.LUT R8, R8, 0xff, RZ, 0xc0, !PT ;  /* 0x000000ff08087812 */ /* 0x000fc600078ec0ff */
[----:B------:R-:W0:Y:S01]  /*4680*/  I2F.F16 R64, R64 ;  /* 0x0000004000407306 */ /* 0x000e220000200c00 */
[----:B----4-:R-:W-:Y:S02]  /*4690*/  HADD2.F32 R4, -RZ, R75.H0_H0 ;  /* 0x2000004bff047230 */ /* 0x010fe40000004100 */
[----:B------:R-:W-:-:S05]  /*46a0*/  HADD2.F32 R5, -RZ, R76.H0_H0 ;  /* 0x2000004cff057230 */ /* 0x000fca0000004100 */
[----:B------:R-:W4:Y:S01]  /*46b0*/  I2F.F16 R67, R67 ;  /* 0x0000004300437306 */ /* 0x000f220000200c00 */
[----:B------:R-:W-:Y:S01]  /*46c0*/  IADD3 R8, R8, -0x80, RZ ;  /* 0xffffff8008087810 */ /* 0x000fe20007ffe0ff */
[----:B-----5:R-:W-:Y:S02]  /*46d0*/  HADD2.F32 R28, -RZ, R77.H0_H0 ;  /* 0x2000004dff1c7230 */ /* 0x020fe40000004100 */
[-C--:B------:R-:W-:Y:S01]  /*46e0*/  FFMA.FTZ R61, R4, R54.reuse, RZ ;  /* 0x00000036043d7223 */ /* 0x080fe200000100ff */
[----:B-1----:R-:W-:Y:S02]  /*46f0*/  HADD2.F32 R29, -RZ, R78.H0_H0 ;  /* 0x2000004eff1d7230 */ /* 0x002fe40000004100 */
[-C--:B------:R-:W-:Y:S01]  /*4700*/  FFMA.FTZ R68, R2, R54.reuse, RZ ;  /* 0x0000003602447223 */ /* 0x080fe200000100ff */
[----:B------:R-:W-:Y:S02]  /*4710*/  HADD2.F32 R42, -RZ, R42.H0_H0 ;  /* 0x2000002aff2a7230 */ /* 0x000fe40000004100 */
[----:B------:R-:W-:Y:S01]  /*4720*/  FFMA.FTZ R65, R5, R54, RZ ;  /* 0x0000003605417223 */ /* 0x000fe200000100ff */
[----:B------:R-:W-:-:S02]  /*4730*/  HADD2.F32 R43, -RZ, R43.H0_H0 ;  /* 0x2000002bff2b7230 */ /* 0x000fc40000004100 */
[----:B------:R-:W-:Y:S01]  /*4740*/  FFMA.FTZ R72, R3, R54, RZ ;  /* 0x0000003603487223 */ /* 0x000fe200000100ff */
[----:B------:R-:W-:Y:S01]  /*4750*/  IADD3 R9, R9, -0x80, RZ ;  /* 0xffffff8009097810 */ /* 0x000fe20007ffe0ff */
[----:B------:R1:W-:Y:S01]  /*4760*/  I2F.F16 R53, R8 ;  /* 0x0000000800357306 */ /* 0x0003e20000200c00 */
        /* <DEDUP_REMOVED lines=8> */
[----:B-1----:R-:W-:Y:S01]  /*47f0*/  SHF.R.U32.HI R8, RZ, 0x8, R11 ;  /* 0x00000008ff087819 */ /* 0x002fe2000001160b */
[----:B------:R1:W-:Y:S01]  /*4800*/  I2F.F16 R54, R9 ;  /* 0x0000000900367306 */ /* 0x0003e20000200c00 */
[----:B0-----:R-:W-:Y:S02]  /*4810*/  HADD2.F32 R63, -RZ, R63.H0_H0 ;  /* 0x2000003fff3f7230 */ /* 0x001fe40000004100 */
[-C--:B------:R-:W-:Y:S01]  /*4820*/  FFMA.FTZ R68, R44, R62.reuse, R61 ;  /* 0x0000003e2c447223 */ /* 0x080fe2000001003d */
[----:B------:R-:W-:Y:S02]  /*4830*/  HADD2.F32 R58, -RZ, R58.H0_H0 ;  /* 0x2000003aff3a7230 */ /* 0x000fe40000004100 */
[-C--:B------:R-:W-:Y:S01]  /*4840*/  FFMA.FTZ R65, R46, R62.reuse, R65 ;  /* 0x0000003e2e417223 */ /* 0x080fe20000010041 */
[----:B------:R-:W-:Y:S02]  /*4850*/  HADD2.F32 R64, -RZ, R64.H0_H0 ;  /* 0x20000040ff407230 */ /* 0x000fe40000004100 */
[-C--:B------:R-:W-:Y:S01]  /*4860*/  FFMA.FTZ R72, R47, R62.reuse, R72 ;  /* 0x0000003e2f487223 */ /* 0x080fe20000010048 */
[----:B----4-:R-:W-:Y:S01]  /*4870*/  HADD2.F32 R67, -RZ, R67.H0_H0 ;  /* 0x20000043ff437230 */ /* 0x010fe20000004100 */
[----:B------:R-:W-:Y:S01]  /*4880*/  LOP3.LUT R8, R8, 0xff, RZ, 0xc0, !PT ;  /* 0x000000ff08087812 */ /* 0x000fe200078ec0ff */
[----:B-1----:R-:W-:Y:S01]  /*4890*/  FFMA.FTZ R9, R45, R62, R70 ;  /* 0x0000003e2d097223 */ /* 0x002fe20000010046 */
[-C--:B------:R-:W-:Y:S01]  /*48a0*/  FFMA.FTZ R69, R63, R55.reuse, R68 ;  /* 0x000000373f457223 */ /* 0x080fe20000010044 */
[-C--:B------:R-:W-:Y:S01]  /*48b0*/  FFMA.FTZ R76, R64, R55.reuse, R65 ;  /* 0x00000037404c7223 */ /* 0x080fe20000010041 */
[-C--:B------:R-:W-:Y:S01]  /*48c0*/  FFMA.FTZ R77, R67, R55.reuse, R72 ;  /* 0x00000037434d7223 */ /* 0x080fe20000010048 */
[----:B------:R-:W-:Y:S01]  /*48d0*/  FFMA.FTZ R75, R58, R55, R9 ;  /* 0x000000373a4b7223 */ /* 0x000fe20000010009 */
[----:B------:R-:W-:-:S02]  /*48e0*/  IADD3 R55, R8, -0x80, RZ ;  /* 0xffffff8008377810 */ /* 0x000fc40007ffe0ff */
[----:B------:R-:W0:Y:S01]  /*48f0*/  LDS.64 R8, [UR5+0x120] ;  /* 0x00012005ff087984 */ /* 0x000e220008000a00 */
[----:B------:R-:W-:Y:S02]  /*4900*/  LEA.HI R41, R10, 0xffffff80, RZ, 0x8 ;  /* 0xffffff800a297811 */ /* 0x000fe400078f40ff */
[--C-:B------:R-:W-:Y:S02]  /*4910*/  SHF.R.U32.HI R57, RZ, 0x8, R10.reuse ;  /* 0x00000008ff397819 */ /* 0x100fe4000001160a */
[----:B------:R-:W-:Y:S02]  /*4920*/  SHF.R.U32.HI R10, RZ, 0x10, R10 ;  /* 0x00000010ff0a7819 */ /* 0x000fe4000001160a */
[----:B------:R-:W-:Y:S02]  /*4930*/  LOP3.LUT R57, R57, 0xff, RZ, 0xc0, !PT ;  /* 0x000000ff39397812 */ /* 0x000fe400078ec0ff */
[----:B------:R-:W-:Y:S02]  /*4940*/  LOP3.LUT R10, R10, 0xff, RZ, 0xc0, !PT ;  /* 0x000000ff0a0a7812 */ /* 0x000fe400078ec0ff */
[----:B------:R-:W-:-:S02]  /*4950*/  SHF.R.U32.HI R61, RZ, 0x10, R11 ;  /* 0x00000010ff3d7819 */ /* 0x000fc4000001160b */
[----:B------:R-:W-:Y:S01]  /*4960*/  LEA.HI R65, R11, 0xffffff80, RZ, 0x8 ;  /* 0xffffff800b417811 */ /* 0x000fe200078f40ff */
[----:B------:R-:W1:Y:S01]  /*4970*/  I2F.F16 R49, R49 ;  /* 0x0000003100317306 */ /* 0x000e620000200c00 */
[----:B------:R-:W-:Y:S02]  /*4980*/  IADD3 R57, R57, -0x80, RZ ;  /* 0xffffff8039397810 */ /* 0x000fe40007ffe0ff */
[----:B------:R-:W-:Y:S02]  /*4990*/  IADD3 R10, R10, -0x80, RZ ;  /* 0xffffff800a0a7810 */ /* 0x000fe40007ffe0ff */
[----:B------:R-:W-:Y:S02]  /*49a0*/  LOP3.LUT R11, R61, 0xff, RZ, 0xc0, !PT ;  /* 0x000000ff3d0b7812 */ /* 0x000fe400078ec0ff */
[----:B------:R-:W-:Y:S01]  /*49b0*/  IADD3 R56, R56, -0x80, RZ ;  /* 0xffffff8038387810 */ /* 0x000fe20007ffe0ff */
[----:B------:R-:W4:Y:S01]  /*49c0*/  I2F.F16 R50, R50 ;  /* 0x0000003200327306 */ /* 0x000f220000200c00 */
[----:B------:R-:W-:-:S07]  /*49d0*/  IADD3 R62, R11, -0x80, RZ ;  /* 0xffffff800b3e7810 */ /* 0x000fce0007ffe0ff */
[----:B------:R-:W5:Y:S08]  /*49e0*/  I2F.F16 R51, R51 ;  /* 0x0000003300337306 */ /* 0x000f700000200c00 */
[----:B------:R1:W-:Y:S08]  /*49f0*/  I2F.F16 R59, R10 ;  /* 0x0000000a003b7306 */ /* 0x0003f00000200c00 */
[----:B------:R-:W3:Y:S01]  /*4a00*/  I2F.F16 R57, R57 ;  /* 0x0000003900397306 */ /* 0x000ee20000200c00 */
[----:B-1----:R-:W1:Y:S01]  /*4a10*/  LDS.64 R10, [UR5+0x128] ;  /* 0x00012805ff0a7984 */ /* 0x002e620008000a00 */
[----:B------:R-:W-:-:S06]  /*4a20*/  HADD2.F32 R71, -RZ, R22.H0_H0 ;  /* 0x20000016ff477230 */ /* 0x000fcc0000004100 */
[----:B------:R-:W0:Y:S01]  /*4a30*/  I2F.F16 R52, R52 ;  /* 0x0000003400347306 */ /* 0x000e220000200c00 */
[----:B------:R-:W-:-:S07]  /*4a40*/  HADD2.F32 R68, -RZ, R22.H1_H1 ;  /* 0x30000016ff447230 */ /* 0x000fce0000004100 */
[----:B------:R-:W0:Y:S01]  /*4a50*/  I2F.F16 R56, R56 ;  /* 0x0000003800387306 */ /* 0x000e220000200c00 */
[----:B------:R-:W-:-:S07]  /*4a60*/  HADD2.F32 R22, -RZ, R48.H0_H0 ;  /* 0x20000030ff167230 */ /* 0x000fce0000004100 */
[----:B------:R0:W1:Y:S01]  /*4a70*/  I2F.F16 R61, R55 ;  /* 0x00000037003d7306 */ /* 0x0000620000200c00 */
[----:B------:R-:W-:Y:S02]  /*4a80*/  HADD2.F32 R48, -RZ, R49.H0_H0 ;  /* 0x20000031ff307230 */ /* 0x000fe40000004100 */
[----:B----4-:R-:W-:-:S05]  /*4a90*/  HADD2.F32 R49, -RZ, R50.H0_H0 ;  /* 0x20000032ff317230 */ /* 0x010fca0000004100 */
[----:B------:R-:W4:Y:S01]  /*4aa0*/  I2F.F16 R62, R62 ;  /* 0x0000003e003e7306 */ /* 0x000f220000200c00 */
[----:B-----5:R-:W-:Y:S02]  /*4ab0*/  HADD2.F32 R50, -RZ, R51.H0_H0 ;  /* 0x20000033ff327230 */ /* 0x020fe40000004100 */
[----:B------:R-:W-:Y:S01]  /*4ac0*/  FFMA.FTZ R76, R49, R71, R76 ;  /* 0x00000047314c7223 */ /* 0x000fe2000001004c */
[----:B---3--:R-:W-:-:S04]  /*4ad0*/  HADD2.F32 R57, -RZ, R57.H0_H0 ;  /* 0x20000039ff397230 */ /* 0x008fc80000004100 */
[----:B------:R-:W3:Y:S01]  /*4ae0*/  I2F.F16 R41, R41 ;  /* 0x0000002900297306 */ /* 0x000ee20000200c00 */
[--C-:B------:R-:W-:Y:S02]  /*4af0*/  HADD2.F32 R72, -RZ, R23.reuse.H0_H0 ;  /* 0x20000017ff487230 */ /* 0x100fe40000004100 */
[----:B------:R-:W-:-:S05]  /*4b00*/  HADD2.F32 R74, -RZ, R23.H1_H1 ;  /* 0x30000017ff4a7230 */ /* 0x000fca0000004100 */
[----:B------:R-:W5:Y:S01]  /*4b10*/  I2F.F16 R39, R39 ;  /* 0x0000002700277306 */ /* 0x000f620000200c00 */
[----:B0-----:R-:W-:-:S07]  /*4b20*/  HADD2.F32 R23, -RZ, R52.H0_H0 ;  /* 0x20000034ff177230 */ /* 0x001fce0000004100 */
[----:B------:R-:W0:Y:S01]  /*4b30*/  I2F.F16 R65, R65 ;  /* 0x0000004100417306 */ /* 0x000e220000200c00 */
[----:B------:R-:W-:Y:S02]  /*4b40*/  HADD2.F32 R55, -RZ, R56.H0_H0 ;  /* 0x20000038ff377230 */ /* 0x000fe40000004100 */
[-C--:B------:R-:W-:Y:S01]  /*4b50*/  FFMA.FTZ R70, R22, R71.reuse, R69 ;  /* 0x0000004716467223 */ /* 0x080fe20000010045 */
[----:B------:R-:W-:Y:S02]  /*4b60*/  HADD2.F32 R52, -RZ, R54.H0_H0 ;  /* 0x20000036ff347230 */ /* 0x000fe40000004100 */
[-C--:B------:R-:W-:Y:S01]  /*4b70*/  FFMA.FTZ R75, R48, R71.reuse, R75 ;  /* 0x00000047304b7223 */ /* 0x080fe2000001004b */
[----:B-1----:R-:W-:Y:S02]  /*4b80*/  HADD2.F32 R56, -RZ, R61.H0_H0 ;  /* 0x2000003dff387230 */ /* 0x002fe40000004100 */
[----:B------:R-:W-:Y:S01]  /*4b90*/  FFMA.FTZ R77, R50, R71, R77 ;  /* 0x00000047324d7223 */ /* 0x000fe2000001004d */
[----:B------:R-:W-:-:S02]  /*4ba0*/  HADD2.F32 R54, -RZ, R59.H0_H0 ;  /* 0x2000003bff367230 */ /* 0x000fc40000004100 */
[-C--:B------:R-:W-:Y:S01]  /*4bb0*/  FFMA.FTZ R59, R57, R68.reuse, R76 ;  /* 0x00000044393b7223 */ /* 0x080fe2000001004c */
[----:B------:R-:W-:Y:S02]  /*4bc0*/  HADD2.F32 R51, -RZ, R53.H0_H0 ;  /* 0x20000035ff337230 */ /* 0x000fe40000004100 */
[-C--:B------:R-:W-:Y:S01]  /*4bd0*/  FFMA.FTZ R70, R23, R68.reuse, R70 ;  /* 0x0000004417467223 */ /* 0x080fe20000010046 */
[----:B----4-:R-:W-:Y:S02]  /*4be0*/  HADD2.F32 R53, -RZ, R62.H0_H0 ;  /* 0x2000003eff357230 */ /* 0x010fe40000004100 */
[-C--:B------:R-:W-:Y:S01]  /*4bf0*/  FFMA.FTZ R62, R52, R68.reuse, R75 ;  /* 0x00000044343e7223 */ /* 0x080fe2000001004b */
[----:B------:R-:W-:Y:S01]  /*4c00*/  FFMA.FTZ R76, R56, R68, R77 ;  /* 0x00000044384c7223 */ /* 0x000fe2000001004d */
[-C--:B------:R-:W-:Y:S01]  /*4c10*/  FFMA.FTZ R68, R54, R72.reuse, R59 ;  /* 0x0000004836447223 */ /* 0x080fe2000001003b */
[----:B------:R-:W-:Y:S02]  /*4c20*/  HADD2.F32 R69, -RZ, R8.H0_H0 ;  /* 0x20000008ff457230 */ /* 0x000fe40000004100 */
[----:B------:R-:W-:Y:S01]  /*4c30*/  FFMA.FTZ R61, R51, R72, R70 ;  /* 0x00000048333d7223 */ /* 0x000fe20000010046 */
[----:B------:R-:W-:-:S02]  /*4c40*/  HADD2.F32 R40, -RZ, R40.H0_H0 ;  /* 0x20000028ff287230 */ /* 0x000fc40000004100 */
[----:B---3--:R-:W-:Y:S02]  /*4c50*/  HADD2.F32 R59, -RZ, R41.H0_H0 ;  /* 0x20000029ff3b7230 */ /* 0x008fe40000004100 */
[-C--:B------:R-:W-:Y:S01]  /*4c60*/  FFMA.FTZ R62, R55, R72.reuse, R62 ;  /* 0x00000048373e7223 */ /* 0x080fe2000001003e */
[----:B-----5:R-:W-:Y:S02]  /*4c70*/  HADD2.F32 R39, -RZ, R39.H0_H0 ;  /* 0x20000027ff277230 */ /* 0x020fe40000004100 */
[----:B------:R-:W-:Y:S01]  /*4c80*/  FFMA.FTZ R76, R53, R72, R76 ;  /* 0x00000048354c7223 */ /* 0x000fe2000001004c */
[----:B0-----:R-:W-:Y:S02]  /*4c90*/  HADD2.F32 R41, -RZ, R65.H0_H0 ;  /* 0x20000041ff297230 */ /* 0x001fe40000004100 */
[----:B------:R-:W-:Y:S02]  /*4ca0*/  HADD2.F32 R8, -RZ, R8.H1_H1 ;  /* 0x30000008ff087230 */ /* 0x000fe40000004100 */
[----:B------:R-:W-:-:S02]  /*4cb0*/  HADD2.F32 R70, -RZ, R9.H0_H0 ;  /* 0x20000009ff467230 */ /* 0x000fc40000004100 */
[----:B------:R-:W-:Y:S02]  /*4cc0*/  HADD2.F32 R71, -RZ, R9.H1_H1 ;  /* 0x30000009ff477230 */ /* 0x000fe40000004100 */
[-C--:B------:R-:W-:Y:S01]  /*4cd0*/  FFMA.FTZ R9, R4, R69.reuse, RZ ;  /* 0x0000004504097223 */ /* 0x080fe200000100ff */
[-C--:B------:R-:W-:Y:S01]  /*4ce0*/  FFMA.FTZ R65, R40, R74.reuse, R61 ;  /* 0x0000004a28417223 */ /* 0x080fe2000001003d */
[-C--:B------:R-:W-:Y:S01]  /*4cf0*/  FFMA.FTZ R75, R5, R69.reuse, RZ ;  /* 0x00000045054b7223 */ /* 0x080fe200000100ff */
[-C--:B------:R-:W-:Y:S01]  /*4d00*/  FFMA.FTZ R62, R39, R74.reuse, R62 ;  /* 0x0000004a273e7223 */ /* 0x080fe2000001003e */
[-C--:B------:R-:W-:Y:S01]  /*4d10*/  FFMA.FTZ R68, R59, R74.reuse, R68 ;  /* 0x0000004a3b447223 */ /* 0x080fe20000010044 */
        /* <DEDUP_REMOVED lines=14> */
[----:B------:R-:W-:Y:S02]  /*4e00*/  HADD2.F32 R10, -RZ, R10.H1_H1 ;  /* 0x3000000aff0a7230 */ /* 0x000fe40000004100 */
[----:B------:R-:W-:Y:S01]  /*4e10*/  FFMA.FTZ R75, R58, R71, R75 ;  /* 0x000000473a4b7223 */ /* 0x000fe2000001004b */
[----:B------:R-:W-:Y:S01]  /*4e20*/  FFMA.FTZ R8, R22, R69, R9 ;  /* 0x0000004516087223 */ /* 0x000fe20000010009 */
[----:B------:R-:W-:Y:S01]  /*4e30*/  FFMA.FTZ R71, R67, R71, R70 ;  /* 0x0000004743477223 */ /* 0x000fe20000010046 */
[-C--:B------:R-:W-:Y:S01]  /*4e40*/  FFMA.FTZ R76, R49, R69.reuse, R74 ;  /* 0x00000045314c7223 */ /* 0x080fe2000001004a */
[--C-:B------:R-:W-:Y:S02]  /*4e50*/  HADD2.F32 R70, -RZ, R11.reuse.H0_H0 ;  /* 0x2000000bff467230 */ /* 0x100fe40000004100 */
[----:B------:R-:W-:Y:S01]  /*4e60*/  FFMA.FTZ R75, R48, R69, R75 ;  /* 0x00000045304b7223 */ /* 0x000fe2000001004b */
[----:B------:R-:W-:-:S02]  /*4e70*/  HADD2.F32 R72, -RZ, R11.H1_H1 ;  /* 0x3000000bff487230 */ /* 0x000fc40000004100 */
[-C--:B------:R-:W-:Y:S01]  /*4e80*/  FFMA.FTZ R8, R23, R10.reuse, R8 ;  /* 0x0000000a17087223 */ /* 0x080fe20000010008 */
[----:B------:R-:W-:Y:S01]  /*4e90*/  FFMA.FTZ R71, R50, R69, R71 ;  /* 0x0000004532477223 */ /* 0x000fe20000010047 */
[-C--:B------:R-:W-:Y:S01]  /*4ea0*/  FFMA.FTZ R11, R57, R10.reuse, R76 ;  /* 0x0000000a390b7223 */ /* 0x080fe2000001004c */
[----:B------:R-:W-:Y:S01]  /*4eb0*/  FFMA.FTZ R74, R52, R10, R75 ;  /* 0x0000000a344a7223 */ /* 0x000fe2000001004b */
[----:B------:R-:W-:Y:S01]  /*4ec0*/  FFMA.FTZ R9, R51, R70, R8 ;  /* 0x0000004633097223 */ /* 0x000fe20000010008 */
[----:B------:R-:W-:Y:S01]  /*4ed0*/  FFMA.FTZ R10, R56, R10, R71 ;  /* 0x0000000a380a7223 */ /* 0x000fe20000010047 */
[-C--:B------:R-:W-:Y:S01]  /*4ee0*/  FFMA.FTZ R8, R54, R70.reuse, R11 ;  /* 0x0000004636087223 */ /* 0x080fe2000001000b */
[----:B------:R-:W-:Y:S01]  /*4ef0*/  FFMA.FTZ R74, R55, R70, R74 ;  /* 0x00000046374a7223 */ /* 0x000fe2000001004a */
[----:B------:R-:W-:Y:S01]  /*4f00*/  FFMA.FTZ R11, R40, R72, R9 ;  /* 0x00000048280b7223 */ /* 0x000fe20000010009 */
[----:B------:R-:W-:Y:S01]  /*4f10*/  FFMA.FTZ R70, R53, R70, R10 ;  /* 0x0000004635467223 */ /* 0x000fe2000001000a */
[----:B------:R-:W-:-:S02]  /*4f20*/  FFMA.FTZ R10, R59, R72, R8 ;  /* 0x000000483b0a7223 */ /* 0x000fc40000010008 */
[----:B------:R-:W0:Y:S01]  /*4f30*/  LDS.64 R8, [UR5+0x1a0] ;  /* 0x0001a005ff087984 */ /* 0x000e220008000a00 */
[----:B------:R-:W-:Y:S01]  /*4f40*/  FMUL.FTZ R7, R24, R7 ;  /* 0x0000000718077220 */ /* 0x000fe20000410000 */
[----:B------:R-:W-:-:S04]  /*4f50*/  FMUL.FTZ R60, R25, R60 ;  /* 0x0000003c193c7220 */ /* 0x000fc80000410000 */
[----:B------:R-:W-:Y:S02]  /*4f60*/  F2FP.F16.F32.PACK_AB R7, RZ, R7 ;  /* 0x00000007ff07723e */ /* 0x000fe400000000ff */
[----:B------:R-:W-:Y:S01]  /*4f70*/  F2FP.F16.F32.PACK_AB R60, RZ, R60 ;  /* 0x0000003cff3c723e */ /* 0x000fe200000000ff */
[----:B------:R-:W-:-:S03]  /*4f80*/  FMUL.FTZ R11, R24, R11 ;  /* 0x0000000b180b7220 */ /* 0x000fc60000410000 */
[----:B------:R-:W-:Y:S01]  /*4f90*/  PRMT R7, R7, 0x5410, R60 ;  /* 0x0000541007077816 */ /* 0x000fe2000000003c */
[----:B------:R-:W-:Y:S01]  /*4fa0*/  FMUL.FTZ R60, R27, R10 ;  /* 0x0000000a1b3c7220 */ /* 0x000fe20000410000 */
[----:B------:R-:W-:-:S04]  /*4fb0*/  FFMA.FTZ R74, R39, R72, R74 ;  /* 0x00000048274a7223 */ /* 0x000fc8000001004a */
[----:B------:R-:W-:Y:S01]  /*4fc0*/  HFMA2.MMA R30, R7, 1, 1, R30 ;  /* 0x3c003c00071e7835 */ /* 0x000fe2000000001e */
[----:B------:R-:W-:Y:S02]  /*4fd0*/  F2FP.F16.F32.PACK_AB R7, RZ, R11 ;  /* 0x0000000bff07723e */ /* 0x000fe400000000ff */
[----:B------:R-:W1:Y:S01]  /*4fe0*/  LDS.64 R10, [UR5+0x1a8] ;  /* 0x0001a805ff0a7984 */ /* 0x000e620008000a00 */
[----:B------:R-:W-:Y:S01]  /*4ff0*/  FFMA.FTZ R69, R41, R72, R70 ;  /* 0x0000004829457223 */ /* 0x000fe20000010046 */
[----:B------:R-:W-:Y:S01]  /*5000*/  FMUL.FTZ R66, R27, R66 ;  /* 0x000000421b427220 */ /* 0x000fe20000410000 */
[----:B------:R-:W-:Y:S01]  /*5010*/  FMUL.FTZ R73, R26, R73 ;  /* 0x000000491a497220 */ /* 0x000fe20000410000 */
[----:B------:R-:W-:Y:S01]  /*5020*/  FMUL.FTZ R65, R24, R65 ;  /* 0x0000004118417220 */ /* 0x000fe20000410000 */
[C---:B------:R-:W-:Y:S01]  /*5030*/  FMUL.FTZ R62, R25.reuse, R62 ;  /* 0x0000003e193e7220 */ /* 0x040fe20000410000 */
[----:B------:R-:W-:Y:S01]  /*5040*/  FMUL.FTZ R74, R25, R74 ;  /* 0x0000004a194a7220 */ /* 0x000fe20000410000 */
[----:B------:R-:W-:Y:S01]  /*5050*/  FMUL.FTZ R68, R27, R68 ;  /* 0x000000441b447220 */ /* 0x000fe20000410000 */
[C---:B------:R-:W-:Y:S01]  /*5060*/  FMUL.FTZ R61, R26.reuse, R61 ;  /* 0x0000003d1a3d7220 */ /* 0x040fe20000410000 */
        /* <DEDUP_REMOVED lines=9> */
[----:B------:R-:W-:Y:S02]  /*5100*/  F2FP.F16.F32.PACK_AB R69, RZ, R69 ;  /* 0x00000045ff45723e */ /* 0x000fe400000000ff */
[----:B------:R-:W-:Y:S02]  /*5110*/  PRMT R66, R66, 0x5410, R73 ;  /* 0x0000541042427816 */ /* 0x000fe40000000049 */
[----:B------:R-:W-:Y:S02]  /*5120*/  PRMT R65, R65, 0x5410, R62 ;  /* 0x0000541041417816 */ /* 0x000fe4000000003e */
[----:B------:R-:W-:Y:S02]  /*5130*/  PRMT R7, R7, 0x5410, R74 ;  /* 0x0000541007077816 */ /* 0x000fe4000000004a */
[----:B------:R-:W-:-:S02]  /*5140*/  PRMT R68, R68, 0x5410, R61 ;  /* 0x0000541044447816 */ /* 0x000fc4000000003d */
[----:B------:R-:W-:Y:S01]  /*5150*/  PRMT R61, R60, 0x5410, R69 ;  /* 0x000054103c3d7816 */ /* 0x000fe20000000045 */
[----:B------:R-:W-:Y:S01]  /*5160*/  HADD2 R60, R66, R6 ;  /* 0x00000006423c7230 */ /* 0x000fe20000000000 */
[----:B------:R-:W-:Y:S01]  /*5170*/  HFMA2.MMA R36, R65, 1, 1, R36 ;  /* 0x3c003c0041247835 */ /* 0x000fe20000000024 */
[--C-:B0-----:R-:W-:Y:S01]  /*5180*/  HADD2.F32 R6, -RZ, R8.reuse.H0_H0 ;  /* 0x20000008ff067230 */ /* 0x101fe20000004100 */
[----:B------:R-:W-:Y:S01]  /*5190*/  HFMA2.MMA R34, R7, 1, 1, R34 ;  /* 0x3c003c0007227835 */ /* 0x000fe20000000022 */
[----:B------:R-:W-:Y:S02]  /*51a0*/  HADD2.F32 R7, -RZ, R8.H1_H1 ;  /* 0x30000008ff077230 */ /* 0x000fe40000004100 */
[--C-:B------:R-:W-:Y:S02]  /*51b0*/  HADD2.F32 R62, -RZ, R9.reuse.H0_H0 ;  /* 0x20000009ff3e7230 */ /* 0x100fe40000004100 */
[----:B------:R-:W-:Y:S02]  /*51c0*/  HADD2.F32 R65, -RZ, R9.H1_H1 ;  /* 0x30000009ff417230 */ /* 0x000fe40000004100 */
[----:B------:R-:W0:Y:S01]  /*51d0*/  LDS.64 R8, [UR5+0x20] ;  /* 0x00002005ff087984 */ /* 0x000e220008000a00 */
[----:B------:R-:W-:-:S02]  /*51e0*/  HADD2 R35, R61, R35 ;  /* 0x000000233d237230 */ /* 0x000fc40000000000 */
[-C--:B------:R-:W-:Y:S01]  /*51f0*/  FFMA.FTZ R61, R4, R6.reuse, RZ ;  /* 0x00000006043d7223 */ /* 0x080fe200000100ff */
[-C--:B------:R-:W-:Y:S01]  /*5200*/  FFMA.FTZ R66, R2, R6.reuse, RZ ;  /* 0x0000000602427223 */ /* 0x080fe200000100ff */
[-C--:B------:R-:W-:Y:S01]  /*5210*/  FFMA.FTZ R69, R5, R6.reuse, RZ ;  /* 0x0000000605457223 */ /* 0x080fe200000100ff */
[----:B------:R-:W-:Y:S01]  /*5220*/  FFMA.FTZ R6, R3, R6, RZ ;  /* 0x0000000603067223 */ /* 0x000fe200000100ff */
[-C--:B------:R-:W-:Y:S01]  /*5230*/  FFMA.FTZ R61, R28, R7.reuse, R61 ;  /* 0x000000071c3d7223 */ /* 0x080fe2000001003d */
[----:B------:R-:W-:Y:S02]  /*5240*/  HADD2 R37, R68, R37 ;  /* 0x0000002544257230 */ /* 0x000fe40000000000 */
        /* <DEDUP_REMOVED lines=26> */
[----:B------:R-:W-:Y:S01]  /*53f0*/  LEA.HI R73, R17, 0xffffff80, RZ, 0x8 ;  /* 0xffffff8011497811 */ /* 0x000fe200078f40ff */
[----:B------:R-:W-:Y:S01]  /*5400*/  FFMA.FTZ R7, R51, R66, R62 ;  /* 0x0000004233077223 */ /* 0x000fe2000001003e */
[----:B------:R-:W-:Y:S01]  /*5410*/  FFMA.FTZ R74, R39, R70, R68 ;  /* 0x00000046274a7223 */ /* 0x000fe20000010044 */
[----:B------:R-:W-:Y:S01]  /*5420*/  FFMA.FTZ R72, R53, R66, R72 ;  /* 0x0000004235487223 */ /* 0x000fe20000010048 */
[-C--:B------:R-:W-:Y:S01]  /*5430*/  FFMA.FTZ R68, R59, R70.reuse, R6 ;  /* 0x000000463b447223 */ /* 0x080fe20000010006 */
[----:B------:R-:W-:Y:S01]  /*5440*/  LEA.HI R75, R18, 0xffffff80, RZ, 0x8 ;  /* 0xffffff80124b7811 */ /* 0x000fe200078f40ff */
[--C-:B0-----:R-:W-:Y:S01]  /*5450*/  HADD2.F32 R6, -RZ, R8.reuse.H0_H0 ;  /* 0x20000008ff067230 */ /* 0x101fe20000004100 */
[----:B------:R0:W-:Y:S01]  /*5460*/  I2F.F16 R65, R73 ;  /* 0x0000004900417306 */ /* 0x0001e20000200c00 */
[----:B------:R-:W-:Y:S01]  /*5470*/  FFMA.FTZ R7, R40, R70, R7 ;  /* 0x0000004628077223 */ /* 0x000fe20000010007 */
[----:B------:R-:W-:-:S02]  /*5480*/  HADD2.F32 R8, -RZ, R8.H1_H1 ;  /* 0x30000008ff087230 */ /* 0x000fc40000004100 */
[--C-:B------:R-:W-:Y:S02]  /*5490*/  HADD2.F32 R71, -RZ, R9.reuse.H1_H1 ;  /* 0x30000009ff477230 */ /* 0x100fe40000004100 */
[----:B------:R-:W-:Y:S02]  /*54a0*/  FFMA.FTZ R69, R6, R2, RZ ;  /* 0x0000000206457223 */ /* 0x000fe400000100ff */
[----:B------:R3:W-:Y:S01]  /*54b0*/  I2F.F16 R62, R75 ;  /* 0x0000004b003e7306 */ /* 0x0007e20000200c00 */
[----:B0-----:R-:W-:Y:S01]  /*54c0*/  FFMA.FTZ R73, R41, R70, R72 ;  /* 0x0000004629497223 */ /* 0x001fe20000010048 */
[----:B------:R-:W-:Y:S02]  /*54d0*/  HADD2.F32 R70, -RZ, R9.H0_H0 ;  /* 0x20000009ff467230 */ /* 0x000fe40000004100 */
[----:B------:R-:W-:Y:S01]  /*54e0*/  FFMA.FTZ R9, R4, R6, RZ ;  /* 0x0000000604097223 */ /* 0x000fe200000100ff */
[----:B------:R-:W-:Y:S01]  /*54f0*/  FFMA.FTZ R69, R8, R29, R69 ;  /* 0x0000001d08457223 */ /* 0x000fe20000010045 */
[C---:B---3--:R-:W-:Y:S01]  /*5500*/  FFMA.FTZ R75, R6.reuse, R5, RZ ;  /* 0x00000005064b7223 */ /* 0x048fe200000100ff */
[----:B------:R-:W-:Y:S01]  /*5510*/  FFMA.FTZ R6, R6, R3, RZ ;  /* 0x0000000306067223 */ /* 0x000fe200000100ff */
[----:B------:R-:W-:-:S02]  /*5520*/  FFMA.FTZ R9, R28, R8, R9 ;  /* 0x000000081c097223 */ /* 0x000fc40000010009 */
        /* <DEDUP_REMOVED lines=10> */
[----:B-1----:R-:W-:Y:S01]  /*55d0*/  HADD2.F32 R71, -RZ, R10.H0_H0 ;  /* 0x2000000aff477230 */ /* 0x002fe20000004100 */
[----:B------:R-:W-:-:S02]  /*55e0*/  LOP3.LUT R6, R16, 0xff, RZ, 0xc0, !PT ;  /* 0x000000ff10067812 */ /* 0x000fc400078ec0ff */
[----:B------:R-:W-:Y:S01]  /*55f0*/  LOP3.LUT R76, R17, 0xff, RZ, 0xc0, !PT ;  /* 0x000000ff114c7812 */ /* 0x000fe200078ec0ff */
[----:B------:R-:W-:Y:S01]  /*5600*/  HADD2.F32 R10, -RZ, R10.H1_H1 ;  /* 0x3000000aff0a7230 */ /* 0x000fe20000004100 */
[----:B------:R-:W-:Y:S02]  /*5610*/  LOP3.LUT R77, R19, 0xff, RZ, 0xc0, !PT ;  /* 0x000000ff134d7812 */ /* 0x000fe400078ec0ff */
[----:B------:R-:W-:Y:S01]  /*5620*/  IADD3 R79, R6, -0x80, RZ ;  /* 0xffffff80064f7810 */ /* 0x000fe20007ffe0ff */
[----:B------:R-:W-:Y:S01]  /*5630*/  FFMA.FTZ R6, R22, R71, R9 ;  /* 0x0000004716067223 */ /* 0x000fe20000010009 */
[----:B------:R-:W-:Y:S01]  /*5640*/  IADD3 R76, R76, -0x80, RZ ;  /* 0xffffff804c4c7810 */ /* 0x000fe20007ffe0ff */
[----:B------:R-:W-:Y:S01]  /*5650*/  FFMA.FTZ R78, R71, R49, R78 ;  /* 0x00000031474e7223 */ /* 0x000fe2000001004e */
[----:B------:R-:W-:Y:S01]  /*5660*/  IADD3 R70, R77, -0x80, RZ ;  /* 0xffffff804d467810 */ /* 0x000fe20007ffe0ff */
[--C-:B------:R-:W-:Y:S02]  /*5670*/  HADD2.F32 R8, -RZ, R11.reuse.H0_H0 ;  /* 0x2000000bff087230 */ /* 0x100fe40000004100 */
[C---:B------:R-:W-:Y:S01]  /*5680*/  FFMA.FTZ R9, R71.reuse, R48, R72 ;  /* 0x0000003047097223 */ /* 0x040fe20000010048 */
[----:B------:R-:W-:Y:S01]  /*5690*/  FFMA.FTZ R77, R71, R50, R75 ;  /* 0x00000032474d7223 */ /* 0x000fe2000001004b */
[----:B------:R-:W-:Y:S01]  /*56a0*/  FFMA.FTZ R6, R23, R10, R6 ;  /* 0x0000000a17067223 */ /* 0x000fe20000010006 */
[----:B------:R0:W1:Y:S01]  /*56b0*/  I2F.F16 R69, R76 ;  /* 0x0000004c00457306 */ /* 0x0000620000200c00 */
[----:B------:R-:W-:Y:S01]  /*56c0*/  FFMA.FTZ R75, R10, R57, R78 ;  /* 0x000000390a4b7223 */ /* 0x000fe2000001004e */
[----:B0-----:R-:W-:-:S02]  /*56d0*/  HADD2.F32 R76, -RZ, R11.H1_H1 ;  /* 0x3000000bff4c7230 */ /* 0x001fc40000004100 */
[----:B------:R-:W-:Y:S01]  /*56e0*/  FFMA.FTZ R11, R10, R52, R9 ;  /* 0x000000340a0b7223 */ /* 0x000fe20000010009 */
[----:B------:R-:W-:Y:S01]  /*56f0*/  FFMA.FTZ R9, R51, R8, R6 ;  /* 0x0000000833097223 */ /* 0x000fe20000010006 */
[----:B------:R-:W-:Y:S01]  /*5700*/  FFMA.FTZ R6, R8, R54, R75 ;  /* 0x0000003608067223 */ /* 0x000fe2000001004b */
[----:B------:R-:W-:-:S03]  /*5710*/  FMUL.FTZ R75, R24, R7 ;  /* 0x00000007184b7220 */ /* 0x000fc60000410000 */
[----:B------:R-:W-:Y:S02]  /*5720*/  FFMA.FTZ R78, R76, R59, R6 ;  /* 0x0000003b4c4e7223 */ /* 0x000fe40000010006 */
[----:B------:R-:W0:Y:S01]  /*5730*/  LDS.64 R6, [UR5+0x220] ;  /* 0x00022005ff067984 */ /* 0x000e220008000a00 */
[----:B------:R-:W-:Y:S01]  /*5740*/  FFMA.FTZ R10, R10, R56, R77 ;  /* 0x000000380a0a7223 */ /* 0x000fe2000001004d */
[----:B------:R-:W-:Y:S01]  /*5750*/  FFMA.FTZ R11, R8, R55, R11 ;  /* 0x00000037080b7223 */ /* 0x000fe2000001000b */
[C---:B------:R-:W-:Y:S01]  /*5760*/  FMUL.FTZ R74, R25.reuse, R74 ;  /* 0x0000004a194a7220 */ /* 0x040fe20000410000 */
[----:B------:R-:W-:Y:S01]  /*5770*/  FFMA.FTZ R9, R40, R76, R9 ;  /* 0x0000004c28097223 */ /* 0x000fe20000010009 */
[----:B------:R-:W-:Y:S01]  /*5780*/  FFMA.FTZ R10, R8, R53, R10 ;  /* 0x00000035080a7223 */ /* 0x000fe2000001000a */
[----:B------:R-:W-:Y:S01]  /*5790*/  FFMA.FTZ R8, R76, R39, R11 ;  /* 0x000000274c087223 */ /* 0x000fe2000001000b */
[----:B------:R-:W-:Y:S01]  /*57a0*/  F2FP.F16.F32.PACK_AB R75, RZ, R75 ;  /* 0x0000004bff4b723e */ /* 0x000fe200000000ff */
[----:B------:R-:W-:Y:S01]  /*57b0*/  FMUL.FTZ R9, R24, R9 ;  /* 0x0000000918097220 */ /* 0x000fe20000410000 */
[----:B------:R-:W-:Y:S01]  /*57c0*/  F2FP.F16.F32.PACK_AB R74, RZ, R74 ;  /* 0x0000004aff4a723e */ /* 0x000fe200000000ff */
[----:B------:R-:W-:Y:S01]  /*57d0*/  FMUL.FTZ R8, R25, R8 ;  /* 0x0000000819087220 */ /* 0x000fe20000410000 */
[----:B------:R-:W-:Y:S01]  /*57e0*/  FFMA.FTZ R11, R76, R41, R10 ;  /* 0x000000294c0b7223 */ /* 0x000fe2000001000a */
[----:B------:R-:W-:Y:S01]  /*57f0*/  FMUL.FTZ R68, R27, R68 ;  /* 0x000000441b447220 */ /* 0x000fe20000410000 */
[C---:B------:R-:W-:Y:S01]  /*5800*/  FMUL.FTZ R73, R26.reuse, R73 ;  /* 0x000000491a497220 */ /* 0x040fe20000410000 */
[----:B------:R-:W-:Y:S01]  /*5810*/  PRMT R76, R75, 0x5410, R74 ;  /* 0x000054104b4c7816 */ /* 0x000fe2000000004a */
[----:B------:R-:W-:Y:S01]  /*5820*/  FMUL.FTZ R78, R27, R78 ;  /* 0x0000004e1b4e7220 */ /* 0x000fe20000410000 */
[----:B------:R-:W-:Y:S01]  /*5830*/  F2FP.F16.F32.PACK_AB R9, RZ, R9 ;  /* 0x00000009ff09723e */ /* 0x000fe200000000ff */
[----:B------:R-:W-:Y:S01]  /*5840*/  FMUL.FTZ R11, R26, R11 ;  /* 0x0000000b1a0b7220 */ /* 0x000fe20000410000 */
[----:B------:R-:W-:-:S02]  /*5850*/  F2FP.F16.F32.PACK_AB R8, RZ, R8 ;  /* 0x00000008ff08723e */ /* 0x000fc400000000ff */
[----:B------:R-:W-:Y:S01]  /*5860*/  F2FP.F16.F32.PACK_AB R74, RZ, R68 ;  /* 0x00000044ff4a723e */ /* 0x000fe200000000ff */
[----:B------:R-:W-:Y:S01]  /*5870*/  HFMA2.MMA R33, R76, 1, 1, R33 ;  /* 0x3c003c004c217835 */ /* 0x000fe20000000021 */
[----:B------:R-:W-:Y:S02]  /*5880*/  F2FP.F16.F32.PACK_AB R75, RZ, R73 ;  /* 0x00000049ff4b723e */ /* 0x000fe400000000ff */
[----:B------:R-:W-:Y:S02]  /*5890*/  PRMT R9, R9, 0x5410, R8 ;  /* 0x0000541009097816 */ /* 0x000fe40000000008 */
[----:B------:R-:W-:Y:S02]  /*58a0*/  F2FP.F16.F32.PACK_AB R78, RZ, R78 ;  /* 0x0000004eff4e723e */ /* 0x000fe400000000ff */
[----:B------:R-:W-:Y:S02]  /*58b0*/  F2FP.F16.F32.PACK_AB R73, RZ, R11 ;  /* 0x0000000bff49723e */ /* 0x000fe400000000ff */
[----:B------:R-:W-:-:S02]  /*58c0*/  SHF.R.U32.HI R8, RZ, 0x8, R17 ;  /* 0x00000008ff087819 */ /* 0x000fc40000011611 */
[--C-:B------:R-:W-:Y:S02]  /*58d0*/  SHF.R.U32.HI R76, RZ, 0x8, R16.reuse ;  /* 0x00000008ff4c7819 */ /* 0x100fe40000011610 */
[----:B------:R-:W-:Y:S01]  /*58e0*/  PRMT R74, R74, 0x5410, R75 ;  /* 0x000054104a4a7816 */ /* 0x000fe2000000004b */
[----:B------:R-:W-:Y:S01]  /*58f0*/  HFMA2.MMA R31, R9, 1, 1, R31 ;  /* 0x3c003c00091f7835 */ /* 0x000fe2000000001f */
[----:B------:R-:W-:Y:S02]  /*5900*/  PRMT R78, R78, 0x5410, R73 ;  /* 0x000054104e4e7816 */ /* 0x000fe40000000049 */
[----:B------:R-:W-:Y:S02]  /*5910*/  LOP3.LUT R76, R76, 0xff, RZ, 0xc0, !PT ;  /* 0x000000ff4c4c7812 */ /* 0x000fe400078ec0ff */
[----:B------:R-:W-:Y:S02]  /*5920*/  LOP3.LUT R73, R8, 0xff, RZ, 0xc0, !PT ;  /* 0x000000ff08497812 */ /* 0x000fe400078ec0ff */
[----:B------:R-:W3:Y:S01]  /*5930*/  LDS.64 R8, [UR5+0x228] ;  /* 0x00022805ff087984 */ /* 0x000ee20008000a00 */
[----:B------:R-:W-:Y:S01]  /*5940*/  HADD2 R32, R74, R32 ;  /* 0x000000204a207230 */ /* 0x000fe20000000000 */
[----:B------:R-:W-:Y:S01]  /*5950*/  IADD3 R74, R76, -0x80, RZ ;  /* 0xffffff804c4a7810 */ /* 0x000fe20007ffe0ff */
[--C-:B0-----:R-:W-:Y:S01]  /*5960*/  HADD2.F32 R76, -RZ, R6.reuse.H0_H0 ;  /* 0x20000006ff4c7230 */ /* 0x101fe20000004100 */
[----:B--2---:R-:W-:Y:S01]  /*5970*/  LEA.HI R77, R14, 0xffffff80, RZ, 0x8 ;  /* 0xffffff800e4d7811 */ /* 0x004fe200078f40ff */
[----:B------:R-:W-:Y:S01]  /*5980*/  HADD2.F32 R6, -RZ, R6.H1_H1 ;  /* 0x30000006ff067230 */ /* 0x000fe20000004100 */
[----:B------:R-:W-:Y:S01]  /*5990*/  LEA.HI R61, R16, 0xffffff80, RZ, 0x8 ;  /* 0xffffff80103d7811 */ /* 0x000fe200078f40ff */
[----:B------:R-:W-:Y:S01]  /*59a0*/  HADD2 R38, R78, R38 ;  /* 0x000000264e267230 */ /* 0x000fe20000000000 */
[----:B------:R0:W-:Y:S01]  /*59b0*/  I2F.F16 R11, R77 ;  /* 0x0000004d000b7306 */ /* 0x0001e20000200c00 */
[----:B------:R-:W-:Y:S01]  /*59c0*/  FFMA.FTZ R2, R2, R76, RZ ;  /* 0x0000004c02027223 */ /* 0x000fe200000100ff */
[----:B------:R-:W-:Y:S01]  /*59d0*/  SHF.R.U32.HI R16, RZ, 0x10, R16 ;  /* 0x00000010ff107819 */ /* 0x000fe20000011610 */
[----:B------:R-:W-:-:S02]  /*59e0*/  HADD2.F32 R78, -RZ, R7.H0_H0 ;  /* 0x20000007ff4e7230 */ /* 0x000fc40000004100 */
[----:B------:R-:W-:Y:S01]  /*59f0*/  FFMA.FTZ R5, R5, R76, RZ ;  /* 0x0000004c05057223 */ /* 0x000fe200000100ff */
[----:B------:R-:W-:Y:S01]  /*5a00*/  FFMA.FTZ R2, R29, R6, R2 ;  /* 0x000000061d027223 */ /* 0x000fe20000010002 */
[----:B0-----:R-:W-:Y:S02]  /*5a10*/  HADD2.F32 R77, -RZ, R7.H1_H1 ;  /* 0x30000007ff4d7230 */ /* 0x001fe40000004100 */
[-C--:B------:R-:W-:Y:S01]  /*5a20*/  FFMA.FTZ R7, R4, R76.reuse, RZ ;  /* 0x0000004c04077223 */ /* 0x080fe200000100ff */
[----:B------:R-:W-:Y:S01]  /*5a30*/  FFMA.FTZ R76, R3, R76, RZ ;  /* 0x0000004c034c7223 */ /* 0x000fe200000100ff */
[----:B------:R-:W-:Y:S01]  /*5a40*/  LOP3.LUT R3, R16, 0xff, RZ, 0xc0, !PT ;  /* 0x000000ff10037812 */ /* 0x000fe200078ec0ff */
[----:B------:R-:W-:Y:S01]  /*5a50*/  FFMA.FTZ R45, R45, R78, R2 ;  /* 0x0000004e2d2d7223 */ /* 0x000fe20000010002 */
[----:B------:R-:W-:Y:S02]  /*5a60*/  SHF.R.U32.HI R4, RZ, 0x10, R17 ;  /* 0x00000010ff047819 */ /* 0x000fe40000011611 */
[----:B------:R-:W-:-:S02]  /*5a70*/  IADD3 R17, R3, -0x80, RZ ;  /* 0xffffff8003117810 */ /* 0x000fc40007ffe0ff */
[----:B------:R-:W0:Y:S01]  /*5a80*/  LDS.64 R2, [UR5+0xb0] ;  /* 0x0000b005ff027984 */ /* 0x000e220008000a00 */
[-C--:B------:R-:W-:Y:S01]  /*5a90*/  FFMA.FTZ R5, R42, R6.reuse, R5 ;  /* 0x000000062a057223 */ /* 0x080fe20000010005 */
[-C--:B------:R-:W-:Y:S01]  /*5aa0*/  FFMA.FTZ R7, R28, R6.reuse, R7 ;  /* 0x000000061c077223 */ /* 0x080fe20000010007 */
[----:B------:R-:W-:Y:S02]  /*5ab0*/  FFMA.FTZ R76, R43, R6, R76 ;  /* 0x000000062b4c7223 */ /* 0x000fe4000001004c */
        /* <DEDUP_REMOVED lines=8> */
[----:B---3--:R-:W-:Y:S01]  /*5b40*/  HADD2.F32 R5, -RZ, R8.H0_H0 ;  /* 0x20000008ff057230 */ /* 0x008fe20000004100 */
[----:B------:R-:W-:Y:S01]  /*5b50*/  LOP3.LUT R72, R18, 0xff, RZ, 0xc0, !PT ;  /* 0x000000ff12487812 */ /* 0x000fe200078ec0ff */
[----:B------:R-:W-:Y:S01]  /*5b60*/  FFMA.FTZ R67, R67, R77, R76 ;  /* 0x0000004d43437223 */ /* 0x000fe2000001004c */
[----:B------:R-:W-:-:S02]  /*5b70*/  SHF.R.U32.HI R75, RZ, 0x8, R18 ;  /* 0x00000008ff4b7819 */ /* 0x000fc40000011612 */
[----:B------:R-:W-:Y:S01]  /*5b80*/  IADD3 R18, R4, -0x80, RZ ;  /* 0xffffff8004127810 */ /* 0x000fe20007ffe0ff */
[----:B------:R-:W-:Y:S01]  /*5b90*/  HADD2.F32 R4, -RZ, R8.H1_H1 ;  /* 0x30000008ff047230 */ /* 0x000fe20000004100 */
[----:B------:R-:W-:Y:S01]  /*5ba0*/  LOP3.LUT R6, R6, 0xff, RZ, 0xc0, !PT ;  /* 0x000000ff06067812 */ /* 0x000fe200078ec0ff */
[-C--:B------:R-:W-:Y:S01]  /*5bb0*/  FFMA.FTZ R22, R22, R5.reuse, R63 ;  /* 0x0000000516167223 */ /* 0x080fe2000001003f */
[----:B------:R-:W-:Y:S01]  /*5bc0*/  SHF.R.U32.HI R7, RZ, 0x10, R19 ;  /* 0x00000010ff077819 */ /* 0x000fe20000011613 */
[-C--:B------:R-:W-:Y:S01]  /*5bd0*/  FFMA.FTZ R45, R48, R5.reuse, R45 ;  /* 0x00000005302d7223 */ /* 0x080fe2000001002d */
[-C--:B------:R-:W-:Y:S01]  /*5be0*/  FFMA.FTZ R64, R49, R5.reuse, R64 ;  /* 0x0000000531407223 */ /* 0x080fe20000010040 */
[----:B------:R2:W3:Y:S01]  /*5bf0*/  I2F.F16 R71, R79 ;  /* 0x0000004f00477306 */ /* 0x0004e20000200c00 */
[----:B------:R-:W-:Y:S01]  /*5c00*/  FFMA.FTZ R67, R50, R5, R67 ;  /* 0x0000000532437223 */ /* 0x000fe20000010043 */
[----:B------:R-:W-:Y:S01]  /*5c10*/  LEA.HI R66, R19, 0xffffff80, RZ, 0x8 ;  /* 0xffffff8013427811 */ /* 0x000fe200078f40ff */
[-C--:B------:R-:W-:Y:S01]  /*5c20*/  FFMA.FTZ R22, R23, R4.reuse, R22 ;  /* 0x0000000417167223 */ /* 0x080fe20000010016 */
[----:B------:R-:W-:Y:S01]  /*5c30*/  IADD3 R72, R72, -0x80, RZ ;  /* 0xffffff8048487810 */ /* 0x000fe20007ffe0ff */
[-C--:B------:R-:W-:Y:S01]  /*5c40*/  FFMA.FTZ R52, R52, R4.reuse, R45 ;  /* 0x0000000434347223 */ /* 0x080fe2000001002d */
[----:B------:R-:W-:Y:S01]  /*5c50*/  LOP3.LUT R7, R7, 0xff, RZ, 0xc0, !PT ;  /* 0x000000ff07077812 */ /* 0x000fe200078ec0ff */
[----:B------:R-:W-:Y:S01]  /*5c60*/  FFMA.FTZ R57, R57, R4, R64 ;  /* 0x0000000439397223 */ /* 0x000fe20000010040 */
[----:B--2---:R-:W-:-:S02]  /*5c70*/  SHF.R.U32.HI R79, RZ, 0x8, R19 ;  /* 0x00000008ff4f7819 */ /* 0x004fc40000011613 */
[----:B------:R-:W-:Y:S01]  /*5c80*/  IADD3 R19, R6, -0x80, RZ ;  /* 0xffffff8006137810 */ /* 0x000fe20007ffe0ff */
[--C-:B------:R-:W-:Y:S02]  /*5c90*/  HADD2.F32 R6, -RZ, R9.reuse.H0_H0 ;  /* 0x20000009ff067230 */ /* 0x100fe40000004100 */
[----:B------:R-:W-:Y:S01]  /*5ca0*/  FFMA.FTZ R4, R56, R4, R67 ;  /* 0x0000000438047223 */ /* 0x000fe20000010043 */
[----:B------:R-:W-:Y:S01]  /*5cb0*/  LOP3.LUT R79, R79, 0xff, RZ, 0xc0, !PT ;  /* 0x000000ff4f4f7812 */ /* 0x000fe200078ec0ff */
[----:B------:R-:W-:Y:S01]  /*5cc0*/  HADD2.F32 R42, -RZ, R9.H1_H1 ;  /* 0x30000009ff2a7230 */ /* 0x000fe20000004100 */
[----:B------:R-:W-:Y:S01]  /*5cd0*/  LOP3.LUT R75, R75, 0xff, RZ, 0xc0, !PT ;  /* 0x000000ff4b4b7812 */ /* 0x000fe200078ec0ff */
[----:B------:R2:W-:Y:S01]  /*5ce0*/  I2F.F16 R8, R19 ;  /* 0x0000001300087306 */ /* 0x0005e20000200c00 */
[----:B------:R-:W-:Y:S01]  /*5cf0*/  IADD3 R9, R7, -0x80, RZ ;  /* 0xffffff8007097810 */ /* 0x000fe20007ffe0ff */
[----:B------:R-:W-:Y:S01]  /*5d00*/  FFMA.FTZ R4, R53, R6, R4 ;  /* 0x0000000635047223 */ /* 0x000fe20000010004 */
[----:B------:R-:W-:-:S02]  /*5d10*/  LOP3.LUT R7, R12, 0xff, RZ, 0xc0, !PT ;  /* 0x000000ff0c077812 */ /* 0x000fc400078ec0ff */
[----:B------:R-:W-:-:S03]  /*5d20*/  IADD3 R79, R79, -0x80, RZ ;  /* 0xffffff804f4f7810 */ /* 0x000fc60007ffe0ff */
[----:B------:R-:W-:Y:S01]  /*5d30*/  I2F.F16 R72, R72 ;  /* 0x0000004800487306 */ /* 0x000fe20000200c00 */
[-C--:B--2---:R-:W-:Y:S01]  /*5d40*/  FFMA.FTZ R19, R51, R6.reuse, R22 ;  /* 0x0000000633137223 */ /* 0x084fe20000010016 */
[----:B------:R-:W-:Y:S01]  /*5d50*/  IADD3 R73, R73, -0x80, RZ ;  /* 0xffffff8049497810 */ /* 0x000fe20007ffe0ff */
[-C--:B------:R-:W-:Y:S01]  /*5d60*/  FFMA.FTZ R22, R55, R6.reuse, R52 ;  /* 0x0000000637167223 */ /* 0x080fe20000010034 */
[----:B------:R-:W-:Y:S01]  /*5d70*/  IADD3 R75, R75, -0x80, RZ ;  /* 0xffffff804b4b7810 */ /* 0x000fe20007ffe0ff */
[----:B------:R-:W-:-:S03]  /*5d80*/  FFMA.FTZ R28, R54, R6, R57 ;  /* 0x00000006361c7223 */ /* 0x000fc60000010039 */
[----:B------:R-:W2:Y:S01]  /*5d90*/  I2F.F16 R70, R70 ;  /* 0x0000004600467306 */ /* 0x000ea20000200c00 */
[----:B------:R-:W-:Y:S01]  /*5da0*/  IADD3 R7, R7, -0x80, RZ ;  /* 0xffffff8007077810 */ /* 0x000fe20007ffe0ff */
[-C--:B------:R-:W-:Y:S01]  /*5db0*/  FFMA.FTZ R19, R40, R42.reuse, R19 ;  /* 0x0000002a28137223 */ /* 0x080fe20000010013 */
[----:B------:R-:W-:Y:S01]  /*5dc0*/  LOP3.LUT R6, R14, 0xff, RZ, 0xc0, !PT ;  /* 0x000000ff0e067812 */ /* 0x000fe200078ec0ff */
[----:B------:R-:W-:Y:S01]  /*5dd0*/  FFMA.FTZ R41, R41, R42, R4 ;  /* 0x0000002a29297223 */ /* 0x000fe20000010004 */
[--C-:B0-----:R-:W-:Y:S01]  /*5de0*/  HADD2.F32 R40, -RZ, R2.reuse.H0_H0 ;  /* 0x20000002ff287230 */ /* 0x101fe20000004100 */
[----:B------:R-:W-:Y:S01]  /*5df0*/  LOP3.LUT R4, R15, 0xff, RZ, 0xc0, !PT ;  /* 0x000000ff0f047812 */ /* 0x000fe200078ec0ff */
[----:B------:R-:W-:Y:S01]  /*5e00*/  HADD2.F32 R48, -RZ, R2.H1_H1 ;  /* 0x30000002ff307230 */ /* 0x000fe20000004100 */
[----:B------:R-:W0:Y:S01]  /*5e10*/  I2F.F16 R16, R79 ;  /* 0x0000004f00107306 */ /* 0x000e220000200c00 */
[----:B------:R-:W-:Y:S02]  /*5e20*/  LOP3.LUT R5, R13, 0xff, RZ, 0xc0, !PT ;  /* 0x000000ff0d057812 */ /* 0x000fe400078ec0ff */
[----:B------:R-:W-:Y:S01]  /*5e30*/  SHF.R.U32.HI R2, RZ, 0x8, R12 ;  /* 0x00000008ff027819 */ /* 0x000fe2000001160c */
[--C-:B------:R-:W-:Y:S01]  /*5e40*/  HADD2.F32 R51, -RZ, R3.reuse.H0_H0 ;  /* 0x20000003ff337230 */ /* 0x100fe20000004100 */
[----:B------:R-:W-:Y:S01]  /*5e50*/  IADD3 R44, R6, -0x80, RZ ;  /* 0xffffff80062c7810 */ /* 0x000fe20007ffe0ff */
[----:B------:R-:W-:Y:S01]  /*5e60*/  HADD2.F32 R47, -RZ, R3.H1_H1 ;  /* 0x30000003ff2f7230 */ /* 0x000fe20000004100 */
[----:B------:R-:W-:Y:S01]  /*5e70*/  IADD3 R45, R4, -0x80, RZ ;  /* 0xffffff80042d7810 */ /* 0x000fe20007ffe0ff */
[----:B------:R-:W4:Y:S01]  /*5e80*/  I2F.F16 R74, R74 ;  /* 0x0000004a004a7306 */ /* 0x000f220000200c00 */
[----:B------:R-:W-:-:S02]  /*5e90*/  IADD3 R5, R5, -0x80, RZ ;  /* 0xffffff8005057810 */ /* 0x000fc40007ffe0ff */
[----:B------:R-:W-:Y:S02]  /*5ea0*/  LOP3.LUT R2, R2, 0xff, RZ, 0xc0, !PT ;  /* 0x000000ff02027812 */ /* 0x000fe400078ec0ff */
[----:B------:R-:W-:-:S03]  /*5eb0*/  SHF.R.U32.HI R4, RZ, 0x10, R13 ;  /* 0x00000010ff047819 */ /* 0x000fc6000001160d */
[----:B------:R-:W5:Y:S01]  /*5ec0*/  I2F.F16 R73, R73 ;  /* 0x0000004900497306 */ /* 0x000f620000200c00 */
[----:B------:R-:W-:Y:S02]  /*5ed0*/  SHF.R.U32.HI R3, RZ, 0x8, R13 ;  /* 0x00000008ff037819 */ /* 0x000fe4000001160d */
[----:B------:R-:W-:-:S05]  /*5ee0*/  LEA.HI R68, R13, 0xffffff80, RZ, 0x8 ;  /* 0xffffff800d447811 */ /* 0x000fca00078f40ff */
[----:B------:R-:W5:Y:S01]  /*5ef0*/  I2F.F16 R75, R75 ;  /* 0x0000004b004b7306 */ /* 0x000f620000200c00 */
[----:B------:R-:W-:Y:S01]  /*5f00*/  IADD3 R46, R2, -0x80, RZ ;  /* 0xffffff80022e7810 */ /* 0x000fe20007ffe0ff */
[----:B-1----:R-:W-:Y:S01]  /*5f10*/  HADD2.F32 R2, -RZ, R69.H0_H0 ;  /* 0x20000045ff027230 */ /* 0x002fe20000004100 */
[----:B------:R-:W-:-:S05]  /*5f20*/  LOP3.LUT R23, R4, 0xff, RZ, 0xc0, !PT ;  /* 0x000000ff04177812 */ /* 0x000fca00078ec0ff */
[----:B------:R1:W-:Y:S01]  /*5f30*/  I2F.F16 R29, R7 ;  /* 0x00000007001d7306 */ /* 0x0003e20000200c00 */
[----:B------:R-:W-:Y:S01]  /*5f40*/  LOP3.LUT R13, R3, 0xff, RZ, 0xc0, !PT ;  /* 0x000000ff030d7812 */ /* 0x000fe200078ec0ff */
[----:B---3--:R-:W-:Y:S01]  /*5f50*/  HADD2.F32 R4, -RZ, R71.H0_H0 ;  /* 0x20000047ff047230 */ /* 0x008fe20000004100 */
[----:B-1----:R-:W1:Y:S05]  /*5f60*/  LDS.64 R6, [UR5+0xb8] ;  /* 0x0000b805ff067984 */ /* 0x002e6a0008000a00 */
[----:B------:R3:W-:Y:S01]  /*5f70*/  I2F.F16 R43, R5 ;  /* 0x00000005002b7306 */ /* 0x0007e20000200c00 */
[----:B--2---:R-:W-:Y:S02]  /*5f80*/  HADD2.F32 R3, -RZ, R70.H0_H0 ;  /* 0x20000046ff037230 */ /* 0x004fe40000004100 */
[-C--:B------:R-:W-:Y:S01]  /*5f90*/  FFMA.FTZ R22, R39, R42.reuse, R22 ;  /* 0x0000002a27167223 */ /* 0x080fe20000010016 */
[----:B------:R-:W-:Y:S01]  /*5fa0*/  FFMA.FTZ R28, R59, R42, R28 ;  /* 0x0000002a3b1c7223 */ /* 0x000fe2000001001c */
[----:B------:R-:W-:Y:S01]  /*5fb0*/  IADD3 R42, R13, -0x80, RZ ;  /* 0xffffff800d2a7810 */ /* 0x000fe20007ffe0ff */
[----:B---3--:R-:W-:-:S02]  /*5fc0*/  HADD2.F32 R5, -RZ, R72.H0_H0 ;  /* 0x20000048ff057230 */ /* 0x008fc40000004100 */
[-C--:B------:R-:W-:Y:S01]  /*5fd0*/  FFMA.FTZ R49, R4, R40.reuse, RZ ;  /* 0x0000002804317223 */ /* 0x080fe200000100ff */
[----:B0-----:R-:W-:Y:S02]  /*5fe0*/  HADD2.F32 R13, -RZ, R16.H0_H0 ;  /* 0x20000010ff0d7230 */ /* 0x001fe40000004100 */
[-C--:B------:R-:W-:Y:S01]  /*5ff0*/  FFMA.FTZ R54, R2, R40.reuse, RZ ;  /* 0x0000002802367223 */ /* 0x080fe200000100ff */
[-C--:B------:R-:W-:Y:S01]  /*6000*/  FFMA.FTZ R56, R5, R40.reuse, RZ ;  /* 0x0000002805387223 */ /* 0x080fe200000100ff */
[----:B------:R-:W-:Y:S01]  /*6010*/  FFMA.FTZ R40, R3, R40, RZ ;  /* 0x0000002803287223 */ /* 0x000fe200000100ff */
[----:B----4-:R-:W-:Y:S01]  /*6020*/  HADD2.F32 R74, -RZ, R74.H0_H0 ;  /* 0x2000004aff4a7230 */ /* 0x010fe20000004100 */
[----:B------:R-:W0:Y:S01]  /*6030*/  I2F.F16 R18, R18 ;  /* 0x0000001200127306 */ /* 0x000e220000200c00 */
[----:B-----5:R-:W-:Y:S02]  /*6040*/  HADD2.F32 R73, -RZ, R73.H0_H0 ;  /* 0x20000049ff497230 */ /* 0x020fe40000004100 */
[-C--:B------:R-:W-:Y:S01]  /*6050*/  FFMA.FTZ R53, R13, R48.reuse, R40 ;  /* 0x000000300d357223 */ /* 0x080fe20000010028 */
[----:B------:R-:W-:Y:S01]  /*6060*/  HADD2.F32 R75, -RZ, R75.H0_H0 ;  /* 0x2000004bff4b7230 */ /* 0x000fe20000004100 */
[----:B------:R-:W-:Y:S01]  /*6070*/  SHF.R.U32.HI R39, RZ, 0x8, R14 ;  /* 0x00000008ff277819 */ /* 0x000fe2000001160e */
[----:B------:R-:W-:Y:S01]  /*6080*/  HADD2.F32 R40, -RZ, R8.H0_H0 ;  /* 0x20000008ff287230 */ /* 0x000fe20000004100 */
[----:B------:R-:W-:Y:S01]  /*6090*/  SHF.R.U32.HI R8, RZ, 0x8, R15 ;  /* 0x00000008ff087819 */ /* 0x000fe2000001160f */
[-C--:B------:R-:W-:Y:S01]  /*60a0*/  FFMA.FTZ R52, R74, R48.reuse, R49 ;  /* 0x000000304a347223 */ /* 0x080fe20000010031 */
[----:B------:R-:W-:Y:S01]  /*60b0*/  LEA.HI R10, R12, 0xffffff80, RZ, 0x8 ;  /* 0xffffff800c0a7811 */ /* 0x000fe200078f40ff */
[----:B------:R-:W-:Y:S01]  /*60c0*/  I2F.F16 R17, R17 ;  /* 0x0000001100117306 */ /* 0x000fe20000200c00 */
[----:B------:R-:W-:Y:S01]  /*60d0*/  SHF.R.U32.HI R12, RZ, 0x10, R12 ;  /* 0x00000010ff0c7819 */ /* 0x000fe2000001160c */
[-C--:B------:R-:W-:Y:S01]  /*60e0*/  FFMA.FTZ R54, R73, R48.reuse, R54 ;  /* 0x0000003049367223 */ /* 0x080fe20000010036 */
[----:B------:R-:W-:Y:S01]  /*60f0*/  FFMA.FTZ R49, R75, R48, R56 ;  /* 0x000000304b317223 */ /* 0x000fe20000010038 */
[----:B------:R-:W-:-:S02]  /*6100*/  SHF.R.U32.HI R48, RZ, 0x10, R14 ;  /* 0x00000010ff307819 */ /* 0x000fc4000001160e */
[----:B------:R-:W-:Y:S02]  /*6110*/  LOP3.LUT R14, R39, 0xff, RZ, 0xc0, !PT ;  /* 0x000000ff270e7812 */ /* 0x000fe400078ec0ff */
[----:B------:R-:W-:Y:S01]  /*6120*/  I2F.F16 R9, R9 ;  /* 0x0000000900097306 */ /* 0x000fe20000200c00 */
[----:B------:R-:W-:Y:S02]  /*6130*/  LOP3.LUT R8, R8, 0xff, RZ, 0xc0, !PT ;  /* 0x000000ff08087812 */ /* 0x000fe400078ec0ff */
[----:B------:R-:W-:Y:S02]  /*6140*/  LOP3.LUT R12, R12, 0xff, RZ, 0xc0, !PT ;  /* 0x000000ff0c0c7812 */ /* 0x000fe400078ec0ff */
[----:B------:R-:W-:-:S03]  /*6150*/  IADD3 R14, R14, -0x80, RZ ;  /* 0xffffff800e0e7810 */ /* 0x000fc60007ffe0ff */
[----:B------:R-:W2:Y:S01]  /*6160*/  I2F.F16 R61, R61 ;  /* 0x0000003d003d7306 */ /* 0x000ea20000200c00 */
[----:B------:R-:W-:Y:S02]  /*6170*/  IADD3 R8, R8, -0x80, RZ ;  /* 0xffffff8008087810 */ /* 0x000fe40007ffe0ff */
[----:B------:R-:W-:-:S05]  /*6180*/  IADD3 R12, R12, -0x80, RZ ;  /* 0xffffff800c0c7810 */ /* 0x000fca0007ffe0ff */
[----:B------:R-:W3:Y:S01]  /*6190*/  I2F.F16 R66, R66 ;  /* 0x0000004200427306 */ /* 0x000ee20000200c00 */
[----:B0-----:R-:W-:-:S07]  /*61a0*/  HADD2.F32 R39, -RZ, R18.H0_H0 ;  /* 0x20000012ff277230 */ /* 0x001fce0000004100 */
[----:B------:R-:W0:Y:S01]  /*61b0*/  I2F.F16 R44, R44 ;  /* 0x0000002c002c7306 */ /* 0x000e220000200c00 */
[----:B------:R-:W-:-:S07]  /*61c0*/  HADD2.F32 R65, -RZ, R65.H0_H0 ;  /* 0x20000041ff417230 */ /* 0x000fce0000004100 */
[----:B------:R-:W4:Y:S01]  /*61d0*/  I2F.F16 R45, R45 ;  /* 0x0000002d002d7306 */ /* 0x000f220000200c00 */
[----:B------:R-:W-:Y:S01]  /*61e0*/  FFMA.FTZ R54, R39, R51, R54 ;  /* 0x0000003327367223 */ /* 0x000fe20000010036 */
[----:B------:R-:W-:-:S06]  /*61f0*/  HADD2.F32 R62, -RZ, R62.H0_H0 ;  /* 0x2000003eff3e7230 */ /* 0x000fcc0000004100 */
[----:B------:R-:W5:Y:S01]  /*6200*/  I2F.F16 R46, R46 ;  /* 0x0000002e002e7306 */ /* 0x000f620000200c00 */
[----:B------:R-:W-:Y:S01]  /*6210*/  FFMA.FTZ R49, R40, R51, R49 ;  /* 0x0000003328317223 */ /* 0x000fe20000010031 */
[----:B------:R-:W-:-:S06]  /*6220*/  LOP3.LUT R48, R48, 0xff, RZ, 0xc0, !PT ;  /* 0x000000ff30307812 */ /* 0x000fcc00078ec0ff */
[----:B------:R1:W-:Y:S01]  /*6230*/  I2F.F16 R50, R12 ;  /* 0x0000000c00327306 */ /* 0x0003e20000200c00 */
[----:B--2---:R-:W-:-:S07]  /*6240*/  HADD2.F32 R61, -RZ, R61.H0_H0 ;  /* 0x2000003dff3d7230 */ /* 0x004fce0000004100 */
[----:B------:R2:W5:Y:S01]  /*6250*/  I2F.F16 R16, R42 ;  /* 0x0000002a00107306 */ /* 0x0005620000200c00 */
[----:B-1----:R-:W-:Y:S01]  /*6260*/  IADD3 R12, R23, -0x80, RZ ;  /* 0xffffff80170c7810 */ /* 0x002fe20007ffe0ff */
[----:B------:R-:W-:-:S06]  /*6270*/  HADD2.F32 R23, -RZ, R17.H0_H0 ;  /* 0x20000011ff177230 */ /* 0x000fcc0000004100 */
[----:B------:R-:W1:Y:S01]  /*6280*/  I2F.F16 R14, R14 ;  /* 0x0000000e000e7306 */ /* 0x000e620000200c00 */
[----:B--2---:R-:W-:-:S07]  /*6290*/  HADD2.F32 R42, -RZ, R9.H0_H0 ;  /* 0x20000009ff2a7230 */ /* 0x004fce0000004100 */
[----:B------:R-:W2:Y:S01]  /*62a0*/  I2F.F16 R8, R8 ;  /* 0x0000000800087306 */ /* 0x000ea20000200c00 */
[-C--:B------:R-:W-:Y:S01]  /*62b0*/  FFMA.FTZ R18, R23, R51.reuse, R52 ;  /* 0x0000003317127223 */ /* 0x080fe20000010034 */
[----:B---3--:R-:W-:Y:S02]  /*62c0*/  HADD2.F32 R66, -RZ, R66.H0_H0 ;  /* 0x20000042ff427230 */ /* 0x008fe40000004100 */
[----:B------:R-:W-:Y:S01]  /*62d0*/  FFMA.FTZ R53, R42, R51, R53 ;  /* 0x000000332a357223 */ /* 0x000fe20000010035 */
[-C--:B------:R-:W-:Y:S01]  /*62e0*/  FFMA.FTZ R58, R65, R47.reuse, R54 ;  /* 0x0000002f413a7223 */ /* 0x080fe20000010036 */
[----:B------:R-:W-:Y:S01]  /*62f0*/  SHF.R.U32.HI R9, RZ, 0x10, R15 ;  /* 0x00000010ff097819 */ /* 0x000fe2000001160f */
[----:B------:R-:W-:Y:S01]  /*6300*/  HADD2.F32 R54, -RZ, R6.H0_H0 ;  /* 0x20000006ff367230 */ /* 0x000fe20000004100 */
[----:B------:R-:W-:Y:S01]  /*6310*/  IADD3 R48, R48, -0x80, RZ ;  /* 0xffffff8030307810 */ /* 0x000fe20007ffe0ff */
[----:B0-----:R-:W-:Y:S02]  /*6320*/  HADD2.F32 R44, -RZ, R44.H0_H0 ;  /* 0x2000002cff2c7230 */ /* 0x001fe40000004100 */
[----:B------:R-:W-:Y:S01]  /*6330*/  FFMA.FTZ R49, R62, R47, R49 ;  /* 0x0000002f3e317223 */ /* 0x000fe20000010031 */
[----:B------:R-:W-:-:S02]  /*6340*/  HADD2.F32 R29, -RZ, R29.H0_H0 ;  /* 0x2000001dff1d7230 */ /* 0x000fc40000004100 */
[-C--:B------:R-:W-:Y:S01]  /*6350*/  FFMA.FTZ R18, R61, R47.reuse, R18 ;  /* 0x0000002f3d127223 */ /* 0x080fe20000010012 */
[----:B------:R-:W-:Y:S02]  /*6360*/  HADD2.F32 R43, -RZ, R43.H0_H0 ;  /* 0x2000002bff2b7230 */ /* 0x000fe40000004100 */
[----:B------:R-:W-:Y:S01]  /*6370*/  FFMA.FTZ R64, R66, R47, R53 ;  /* 0x0000002f42407223 */ /* 0x000fe20000010035 */
[----:B----4-:R-:W-:Y:S01]  /*6380*/  HADD2.F32 R45, -RZ, R45.H0_H0 ;  /* 0x2000002dff2d7230 */ /* 0x010fe20000004100 */
[----:B------:R-:W-:Y:S01]  /*6390*/  LOP3.LUT R9, R9, 0xff, RZ, 0xc0, !PT ;  /* 0x000000ff09097812 */ /* 0x000fe200078ec0ff */
[----:B------:R1:W-:Y:S01]  /*63a0*/  I2F.F16 R52, R48 ;  /* 0x0000003000347306 */ /* 0x0003e20000200c00 */
[--C-:B------:R-:W-:Y:S02]  /*63b0*/  HADD2.F32 R56, -RZ, R7.reuse.H0_H0 ;  /* 0x20000007ff387230 */ /* 0x100fe40000004100 */
[----:B------:R-:W-:Y:S01]  /*63c0*/  FFMA.FTZ R51, R44, R54, R49 ;  /* 0x000000362c337223 */ /* 0x000fe20000010031 */
[----:B------:R-:W-:-:S02]  /*63d0*/  HADD2.F32 R57, -RZ, R7.H1_H1 ;  /* 0x30000007ff397230 */ /* 0x000fc40000004100 */
[-C--:B------:R-:W-:Y:S01]  /*63e0*/  FFMA.FTZ R7, R29, R54.reuse, R18 ;  /* 0x000000361d077223 */ /* 0x080fe20000010012 */
[----:B------:R-:W-:Y:S01]  /*63f0*/  HADD2.F32 R6, -RZ, R6.H1_H1 ;  /* 0x30000006ff067230 */ /* 0x000fe20000004100 */
[----:B------:R-:W-:Y:S01]  /*6400*/  IADD3 R9, R9, -0x80, RZ ;  /* 0xffffff8009097810 */ /* 0x000fe20007ffe0ff */
[----:B-----5:R-:W-:Y:S02]  /*6410*/  HADD2.F32 R46, -RZ, R46.H0_H0 ;  /* 0x2000002eff2e7230 */ /* 0x020fe40000004100 */
[-C--:B------:R-:W-:Y:S01]  /*6420*/  FFMA.FTZ R58, R43, R54.reuse, R58 ;  /* 0x000000362b3a7223 */ /* 0x080fe2000001003a */
[----:B------:R-:W-:Y:S02]  /*6430*/  HADD2.F32 R47, -RZ, R16.H0_H0 ;  /* 0x20000010ff2f7230 */ /* 0x000fe40000004100 */
[----:B------:R-:W-:Y:S01]  /*6440*/  FFMA.FTZ R64, R45, R54, R64 ;  /* 0x000000362d407223 */ /* 0x000fe20000010040 */
[----:B-1----:R-:W-:Y:S02]  /*6450*/  HADD2.F32 R48, -RZ, R14.H0_H0 ;  /* 0x2000000eff307230 */ /* 0x002fe40000004100 */
[----:B--2---:R-:W-:Y:S01]  /*6460*/  HADD2.F32 R49, -RZ, R8.H0_H0 ;  /* 0x20000008ff317230 */ /* 0x004fe20000004100 */
[----:B------:R-:W0:Y:S01]  /*6470*/  I2F.F16 R12, R12 ;  /* 0x0000000c000c7306 */ /* 0x000e220000200c00 */
[-C--:B------:R-:W-:Y:S01]  /*6480*/  FFMA.FTZ R17, R46, R6.reuse, R7 ;  /* 0x000000062e117223 */ /* 0x080fe20000010007 */
[-C--:B------:R-:W-:Y:S01]  /*6490*/  FFMA.FTZ R58, R47, R6.reuse, R58 ;  /* 0x000000062f3a7223 */ /* 0x080fe2000001003a */
[-C--:B------:R-:W-:Y:S01]  /*64a0*/  FFMA.FTZ R55, R48, R6.reuse, R51 ;  /* 0x0000000630377223 */ /* 0x080fe20000010033 */
[----:B------:R-:W-:-:S02]  /*64b0*/  FFMA.FTZ R64, R49, R6, R64 ;  /* 0x0000000631407223 */ /* 0x000fc40000010040 */
[----:B------:R-:W1:Y:S02]  /*64c0*/  LDS.64 R6, [UR5+0x130] ;  /* 0x00013005ff067984 */ /* 0x000e640008000a00 */
[----:B------:R-:W2:Y:S01]  /*64d0*/  I2F.F16 R9, R9 ;  /* 0x0000000900097306 */ /* 0x000ea20000200c00 */
[----:B------:R-:W-:-:S07]  /*64e0*/  LEA.HI R15, R15, 0xffffff80, RZ, 0x8 ;  /* 0xffffff800f0f7811 */ /* 0x000fce00078f40ff */
[----:B------:R-:W3:Y:S08]  /*64f0*/  I2F.F16 R68, R68 ;  /* 0x0000004400447306 */ /* 0x000ef00000200c00 */
[----:B------:R-:W4:Y:S01]  /*6500*/  I2F.F16 R10, R10 ;  /* 0x0000000a000a7306 */ /* 0x000f220000200c00 */
[----:B0-----:R-:W-:-:S07]  /*6510*/  HADD2.F32 R51, -RZ, R12.H0_H0 ;  /* 0x2000000cff337230 */ /* 0x001fce0000004100 */
[----:B------:R-:W0:Y:S01]  /*6520*/  I2F.F16 R15, R15 ;  /* 0x0000000f000f7306 */ /* 0x000e220000200c00 */
[----:B------:R-:W-:Y:S02]  /*6530*/  HADD2.F32 R50, -RZ, R50.H0_H0 ;  /* 0x20000032ff327230 */ /* 0x000fe40000004100 */
[----:B--2---:R-:W-:Y:S02]  /*6540*/  HADD2.F32 R53, -RZ, R9.H0_H0 ;  /* 0x20000009ff357230 */ /* 0x004fe40000004100 */
[-C--:B------:R-:W-:Y:S01]  /*6550*/  FFMA.FTZ R9, R51, R56.reuse, R58 ;  /* 0x0000003833097223 */ /* 0x080fe2000001003a */
[----:B------:R-:W-:Y:S02]  /*6560*/  HADD2.F32 R52, -RZ, R52.H0_H0 ;  /* 0x20000034ff347230 */ /* 0x000fe40000004100 */
[----:B---3--:R-:W-:Y:S02]  /*6570*/  HADD2.F32 R68, -RZ, R68.H0_H0 ;  /* 0x20000044ff447230 */ /* 0x008fe40000004100 */
[----:B------:R-:W-:Y:S01]  /*6580*/  FFMA.FTZ R17, R50, R56, R17 ;  /* 0x0000003832117223 */ /* 0x000fe20000010011 */
[----:B----4-:R-:W-:-:S02]  /*6590*/  HADD2.F32 R54, -RZ, R10.H0_H0 ;  /* 0x2000000aff367230 */ /* 0x010fc40000004100 */
[-C--:B------:R-:W-:Y:S01]  /*65a0*/  FFMA.FTZ R59, R52, R56.reuse, R55 ;  /* 0x00000038343b7223 */ /* 0x080fe20000010037 */
[----:B------:R-:W-:Y:S01]  /*65b0*/  FFMA.FTZ R64, R53, R56, R64 ;  /* 0x0000003835407223 */ /* 0x000fe20000010040 */
[-C--:B------:R-:W-:Y:S01]  /*65c0*/  FFMA.FTZ R10, R68, R57.reuse, R9 ;  /* 0x00000039440a7223 */ /* 0x080fe20000010009 */
[----:B------:R-:W-:Y:S01]  /*65d0*/  HADD2.F32 R56, -RZ, R11.H0_H0 ;  /* 0x2000000bff387230 */ /* 0x000fe20000004100 */
[----:B------:R-:W2:Y:S01]  /*65e0*/  LDS.64 R8, [UR5+0x138] ;  /* 0x00013805ff087984 */ /* 0x000ea20008000a00 */
[----:B0-----:R-:W-:Y:S02]  /*65f0*/  HADD2.F32 R55, -RZ, R15.H0_H0 ;  /* 0x2000000fff377230 */ /* 0x001fe40000004100 */
[-C--:B------:R-:W-:Y:S01]  /*6600*/  FFMA.FTZ R17, R54, R57.reuse, R17 ;  /* 0x0000003936117223 */ /* 0x080fe20000010011 */
[----:B------:R-:W-:Y:S01]  /*6610*/  FMUL.FTZ R10, R25, R10 ;  /* 0x0000000a190a7220 */ /* 0x000fe20000410000 */
[----:B------:R-:W-:Y:S01]  /*6620*/  FFMA.FTZ R12, R56, R57, R59 ;  /* 0x00000039380c7223 */ /* 0x000fe2000001003b */
[----:B------:R-:W-:Y:S01]  /*6630*/  FMUL.FTZ R28, R27, R28 ;  /* 0x0000001c1b1c7220 */ /* 0x000fe20000410000 */
[----:B------:R-:W-:Y:S01]  /*6640*/  FMUL.FTZ R17, R24, R17 ;  /* 0x0000001118117220 */ /* 0x000fe20000410000 */
[----:B------:R-:W-:Y:S01]  /*6650*/  FFMA.FTZ R57, R55, R57, R64 ;  /* 0x0000003937397223 */ /* 0x000fe20000010040 */
[C---:B------:R-:W-:Y:S01]  /*6660*/  FMUL.FTZ R41, R26.reuse, R41 ;  /* 0x000000291a297220 */ /* 0x040fe20000410000 */
[----:B------:R-:W-:Y:S01]  /*6670*/  FMUL.FTZ R12, R27, R12 ;  /* 0x0000000c1b0c7220 */ /* 0x000fe20000410000 */
[----:B------:R-:W-:Y:S01]  /*6680*/  F2FP.F16.F32.PACK_AB R10, RZ, R10 ;  /* 0x0000000aff0a723e */ /* 0x000fe200000000ff */
[----:B------:R-:W-:Y:S01]  /*6690*/  FMUL.FTZ R57, R26, R57 ;  /* 0x000000391a397220 */ /* 0x000fe20000410000 */
[----:B------:R-:W-:Y:S01]  /*66a0*/  F2FP.F16.F32.PACK_AB R17, RZ, R17 ;  /* 0x00000011ff11723e */ /* 0x000fe200000000ff */
[----:B------:R-:W-:Y:S01]  /*66b0*/  FMUL.FTZ R19, R24, R19 ;  /* 0x0000001318137220 */ /* 0x000fe20000410000 */
[----:B------:R-:W-:Y:S01]  /*66c0*/  FMUL.FTZ R22, R25, R22 ;  /* 0x0000001619167220 */ /* 0x000fe20000410000 */
[----:B------:R-:W-:Y:S01]  /*66d0*/  F2FP.F16.F32.PACK_AB R28, RZ, R28 ;  /* 0x0000001cff1c723e */ /* 0x000fe200000000ff */
[----:B------:R-:W0:Y:S01]  /*66e0*/  LDS.64 R14, [UR5+0x1b0] ;  /* 0x0001b005ff0e7984 */ /* 0x000e220008000a00 */
[----:B------:R-:W-:-:S02]  /*66f0*/  PRMT R17, R17, 0x5410, R10 ;  /* 0x0000541011117816 */ /* 0x000fc4000000000a */
[----:B------:R-:W-:Y:S02]  /*6700*/  F2FP.F16.F32.PACK_AB R41, RZ, R41 ;  /* 0x00000029ff29723e */ /* 0x000fe400000000ff */
[----:B------:R-:W-:Y:S02]  /*6710*/  F2FP.F16.F32.PACK_AB R12, RZ, R12 ;  /* 0x0000000cff0c723e */ /* 0x000fe400000000ff */
[----:B------:R-:W-:Y:S01]  /*6720*/  F2FP.F16.F32.PACK_AB R57, RZ, R57 ;  /* 0x00000039ff39723e */ /* 0x000fe200000000ff */
[----:B-1----:R-:W-:Y:S01]  /*6730*/  HADD2.F32 R10, -RZ, R6.H0_H0 ;  /* 0x20000006ff0a7230 */ /* 0x002fe20000004100 */
[----:B------:R-:W-:Y:S02]  /*6740*/  F2FP.F16.F32.PACK_AB R19, RZ, R19 ;  /* 0x00000013ff13723e */ /* 0x000fe400000000ff */
[----:B------:R-:W-:Y:S02]  /*6750*/  F2FP.F16.F32.PACK_AB R22, RZ, R22 ;  /* 0x00000016ff16723e */ /* 0x000fe400000000ff */
[----:B------:R-:W-:-:S02]  /*6760*/  PRMT R28, R28, 0x5410, R41 ;  /* 0x000054101c1c7816 */ /* 0x000fc40000000029 */
[----:B------:R-:W-:Y:S01]  /*6770*/  PRMT R11, R12, 0x5410, R57 ;  /* 0x000054100c0b7816 */ /* 0x000fe20000000039 */
[----:B------:R-:W-:Y:S01]  /*6780*/  HFMA2.MMA R12, R17, 1, 1, R36 ;  /* 0x3c003c00110c7835 */ /* 0x000fe20000000024 */
[----:B------:R-:W-:Y:S01]  /*6790*/  HADD2.F32 R6, -RZ, R6.H1_H1 ;  /* 0x30000006ff067230 */ /* 0x000fe20000004100 */
[----:B------:R-:W-:Y:S01]  /*67a0*/  PRMT R19, R19, 0x5410, R22 ;  /* 0x0000541013137816 */ /* 0x000fe20000000016 */
[--C-:B------:R-:W-:Y:S02]  /*67b0*/  HADD2.F32 R17, -RZ, R7.reuse.H0_H0 ;  /* 0x20000007ff117230 */ /* 0x100fe40000004100 */
[----:B------:R-:W-:Y:S02]  /*67c0*/  HADD2.F32 R16, -RZ, R7.H1_H1 ;  /* 0x30000007ff107230 */ /* 0x000fe40000004100 */
[-C--:B------:R-:W-:Y:S01]  /*67d0*/  FFMA.FTZ R7, R4, R10.reuse, RZ ;  /* 0x0000000a04077223 */ /* 0x080fe200000100ff */
[----:B------:R-:W-:Y:S01]  /*67e0*/  FFMA.FTZ R22, R5, R10, RZ ;  /* 0x0000000a05167223 */ /* 0x000fe200000100ff */
[----:B------:R-:W-:-:S02]  /*67f0*/  HADD2 R60, R28, R60 ;  /* 0x0000003c1c3c7230 */ /* 0x000fc40000000000 */
[-C--:B------:R-:W-:Y:S01]  /*6800*/  FFMA.FTZ R18, R2, R10.reuse, RZ ;  /* 0x0000000a02127223 */ /* 0x080fe200000100ff */
[----:B------:R-:W-:Y:S01]  /*6810*/  FFMA.FTZ R28, R3, R10, RZ ;  /* 0x0000000a031c7223 */ /* 0x000fe200000100ff */
[-C--:B------:R-:W-:Y:S01]  /*6820*/  FFMA.FTZ R10, R74, R6.reuse, R7 ;  /* 0x000000064a0a7223 */ /* 0x080fe20000010007 */
[-C--:B------:R-:W-:Y:S01]  /*6830*/  FFMA.FTZ R7, R75, R6.reuse, R22 ;  /* 0x000000064b077223 */ /* 0x080fe20000010016 */
[----:B------:R-:W-:Y:S01]  /*6840*/  HFMA2.MMA R30, R19, 1, 1, R30 ;  /* 0x3c003c00131e7835 */ /* 0x000fe2000000001e */
[-C--:B------:R-:W-:Y:S01]  /*6850*/  FFMA.FTZ R18, R73, R6.reuse, R18 ;  /* 0x0000000649127223 */ /* 0x080fe20000010012 */
[----:B------:R-:W-:Y:S01]  /*6860*/  HFMA2.MMA R11, R11, 1, 1, R37 ;  /* 0x3c003c000b0b7835 */ /* 0x000fe20000000025 */
[----:B------:R-:W-:Y:S01]  /*6870*/  FFMA.FTZ R37, R13, R6, R28 ;  /* 0x000000060d257223 */ /* 0x000fe2000001001c */
[-C--:B------:R-:W-:Y:S02]  /*6880*/  FFMA.FTZ R19, R40, R17.reuse, R7 ;  /* 0x0000001128137223 */ /* 0x080fe40000010007 */
[----:B------:R-:W1:Y:S01]  /*6890*/  LDS.64 R6, [UR5+0x1b8] ;  /* 0x0001b805ff067984 */ /* 0x000e620008000a00 */
        /* <DEDUP_REMOVED lines=55> */
[----:B------:R-:W-:-:S03]  /*6c10*/  FFMA.FTZ R28, R45, R14, R28 ;  /* 0x0000000e2d1c7223 */ /* 0x000fc6000001001c */
        /* <DEDUP_REMOVED lines=30> */
[----:B------:R-:W-:Y:S02]  /*6e00*/  PRMT R6, R6, 0x5410, R19 ;  /* 0x0000541006067816 */ /* 0x000fe40000000013 */
[----:B------:R-:W-:Y:S01]  /*6e10*/  PRMT R7, R7, 0x5410, R18 ;  /* 0x0000541007077816 */ /* 0x000fe20000000012 */
[----:B------:R-:W-:Y:S01]  /*6e20*/  HFMA2.MMA R10, R9, 1, 1, R34 ;  /* 0x3c003c00090a7835 */ /* 0x000fe20000000022 */
[----:B------:R-:W-:Y:S01]  /*6e30*/  PRMT R22, R22, 0x5410, R37 ;  /* 0x0000541016167816 */ /* 0x000fe20000000025 */
[----:B------:R-:W2:Y:S01]  /*6e40*/  LDS.64 R18, [UR5+0x230] ;  /* 0x00023005ff127984 */ /* 0x000ea20008000a00 */
[----:B------:R-:W-:Y:S02]  /*6e50*/  HADD2 R9, R6, R35 ;  /* 0x0000002306097230 */ /* 0x000fe40000000000 */
[--C-:B0-----:R-:W-:Y:S01]  /*6e60*/  HADD2.F32 R6, -RZ, R16.reuse.H0_H0 ;  /* 0x20000010ff067230 */ /* 0x101fe20000004100 */
[----:B------:R-:W-:Y:S01]  /*6e70*/  HFMA2.MMA R8, R7, 1, 1, R33 ;  /* 0x3c003c0007087835 */ /* 0x000fe20000000021 */
[----:B------:R-:W-:Y:S01]  /*6e80*/  HADD2.F32 R16, -RZ, R16.H1_H1 ;  /* 0x30000010ff107230 */ /* 0x000fe20000004100 */
[----:B------:R-:W-:Y:S01]  /*6e90*/  HFMA2.MMA R7, R22, 1, 1, R32 ;  /* 0x3c003c0016077835 */ /* 0x000fe20000000020 */
[----:B------:R-:W-:-:S02]  /*6ea0*/  HADD2.F32 R33, -RZ, R17.H0_H0 ;  /* 0x20000011ff217230 */ /* 0x000fc40000004100 */
        /* <DEDUP_REMOVED lines=8> */
[----:B------:R-:W-:Y:S02]  /*6f30*/  FFMA.FTZ R41, R16, R13, R34 ;  /* 0x0000000d10297223 */ /* 0x000fe40000010022 */
[----:B------:R-:W-:-:S02]  /*6f40*/  FFMA.FTZ R37, R33, R40, R17 ;  /* 0x0000002821257223 */ /* 0x000fc40000010011 */
[----:B------:R-:W0:Y:S01]  /*6f50*/  LDS.64 R16, [UR5+0x238] ;  /* 0x00023805ff107984 */ /* 0x000e220008000a00 */
[----:B------:R-:W-:Y:S01]  /*6f60*/  FFMA.FTZ R6, R23, R33, R6 ;  /* 0x0000002117067223 */ /* 0x000fe20000010006 */
[C---:B------:R-:W-:Y:S01]  /*6f70*/  FFMA.FTZ R35, R33.reuse, R39, R28 ;  /* 0x0000002721237223 */ /* 0x040fe2000001001c */
[----:B------:R-:W-:Y:S01]  /*6f80*/  FFMA.FTZ R41, R33, R42, R41 ;  /* 0x0000002a21297223 */ /* 0x000fe20000010029 */
[--C-:B-1----:R-:W-:Y:S02]  /*6f90*/  HADD2.F32 R28, -RZ, R14.reuse.H0_H0 ;  /* 0x2000000eff1c7230 */ /* 0x102fe40000004100 */
[----:B------:R-:W-:Y:S01]  /*6fa0*/  FFMA.FTZ R6, R61, R22, R6 ;  /* 0x000000163d067223 */ /* 0x000fe20000010006 */
[C---:B------:R-:W-:Y:S01]  /*6fb0*/  FFMA.FTZ R35, R22.reuse, R65, R35 ;  /* 0x0000004116237223 */ /* 0x040fe20000010023 */
[C---:B------:R-:W-:Y:S01]  /*6fc0*/  FFMA.FTZ R37, R22.reuse, R62, R37 ;  /* 0x0000003e16257223 */ /* 0x040fe20000010025 */
[----:B------:R-:W-:Y:S01]  /*6fd0*/  FFMA.FTZ R32, R22, R66, R41 ;  /* 0x0000004216207223 */ /* 0x000fe20000010029 */
[----:B------:R-:W-:-:S02]  /*6fe0*/  HADD2.F32 R14, -RZ, R14.H1_H1 ;  /* 0x3000000eff0e7230 */ /* 0x000fc40000004100 */
[C---:B------:R-:W-:Y:S01]  /*6ff0*/  FFMA.FTZ R35, R28.reuse, R43, R35 ;  /* 0x0000002b1c237223 */ /* 0x040fe20000010023 */
[--C-:B------:R-:W-:Y:S02]  /*7000*/  HADD2.F32 R22, -RZ, R15.reuse.H0_H0 ;  /* 0x2000000fff167230 */ /* 0x100fe40000004100 */
[C---:B------:R-:W-:Y:S01]  /*7010*/  FFMA.FTZ R37, R28.reuse, R44, R37 ;  /* 0x0000002c1c257223 */ /* 0x040fe20000010025 */
[----:B------:R-:W-:Y:S02]  /*7020*/  HADD2.F32 R33, -RZ, R15.H1_H1 ;  /* 0x3000000fff217230 */ /* 0x000fe40000004100 */
        /* <DEDUP_REMOVED lines=10> */
[----:B--2---:R-:W-:-:S02]  /*70d0*/  HADD2.F32 R22, -RZ, R18.H0_H0 ;  /* 0x20000012ff167230 */ /* 0x004fc40000004100 */
[----:B------:R-:W-:Y:S02]  /*70e0*/  HADD2.F32 R18, -RZ, R18.H1_H1 ;  /* 0x30000012ff127230 */ /* 0x000fe40000004100 */
[--C-:B------:R-:W-:Y:S02]  /*70f0*/  HADD2.F32 R35, -RZ, R19.reuse.H0_H0 ;  /* 0x20000013ff237230 */ /* 0x100fe40000004100 */
[-C--:B------:R-:W-:Y:S01]  /*7100*/  FFMA.FTZ R2, R2, R22.reuse, RZ ;  /* 0x0000001602027223 */ /* 0x080fe200000100ff */
[----:B------:R-:W-:Y:S02]  /*7110*/  HADD2.F32 R28, -RZ, R19.H1_H1 ;  /* 0x30000013ff1c7230 */ /* 0x000fe40000004100 */
[-C--:B------:R-:W-:Y:S01]  /*7120*/  FFMA.FTZ R19, R4, R22.reuse, RZ ;  /* 0x0000001604137223 */ /* 0x080fe200000100ff */
[----:B------:R-:W-:Y:S01]  /*7130*/  FFMA.FTZ R4, R5, R22, RZ ;  /* 0x0000001605047223 */ /* 0x000fe200000100ff */
        /* <DEDUP_REMOVED lines=25> */
[-C--:B------:R-:W-:Y:S01]  /*72d0*/  FFMA.FTZ R29, R50, R4.reuse, R29 ;  /* 0x00000004321d7223 */ /* 0x080fe2000001001d */
[-C--:B------:R-:W-:Y:S01]  /*72e0*/  FFMA.FTZ R51, R51, R4.reuse, R18 ;  /* 0x0000000433337223 */ /* 0x080fe20000010012 */
[----:B------:R-:W-:Y:S01]  /*72f0*/  FFMA.FTZ R75, R52, R4, R75 ;  /* 0x00000004344b7223 */ /* 0x000fe2000001004b */
[----:B------:R-:W-:Y:S01]  /*7300*/  FFMA.FTZ R6, R33, R68, R6 ;  /* 0x0000004421067223 */ /* 0x000fe20000010006 */
[----:B------:R-:W-:Y:S01]  /*7310*/  FFMA.FTZ R28, R53, R4, R28 ;  /* 0x00000004351c7223 */ /* 0x000fe2000001001c */
[C---:B------:R-:W-:Y:S01]  /*7320*/  FFMA.FTZ R15, R54.reuse, R33, R15 ;  /* 0x00000021360f7223 */ /* 0x040fe2000001000f */
[-C--:B------:R-:W-:Y:S01]  /*7330*/  FFMA.FTZ R29, R54, R17.reuse, R29 ;  /* 0x00000011361d7223 */ /* 0x080fe2000001001d */
[-C--:B------:R-:W-:Y:S01]  /*7340*/  FFMA.FTZ R68, R68, R17.reuse, R51 ;  /* 0x0000001144447223 */ /* 0x080fe20000010033 */
[----:B------:R-:W-:Y:S01]  /*7350*/  FFMA.FTZ R14, R33, R56, R37 ;  /* 0x00000038210e7223 */ /* 0x000fe20000010025 */
[----:B------:R-:W-:Y:S01]  /*7360*/  FFMA.FTZ R56, R56, R17, R75 ;  /* 0x0000001138387223 */ /* 0x000fe2000001004b */
[----:B------:R-:W-:Y:S01]  /*7370*/  IADD3 R109, R109, 0x20, RZ ;  /* 0x000000206d6d7810 */ /* 0x000fe20007ffe0ff */
[----:B------:R-:W-:Y:S01]  /*7380*/  FFMA.FTZ R33, R33, R55, R32 ;  /* 0x0000003721217223 */ /* 0x000fe20000010020 */
[----:B------:R-:W-:Y:S01]  /*7390*/  FFMA.FTZ R17, R55, R17, R28 ;  /* 0x0000001137117223 */ /* 0x000fe2000001001c */
[C---:B------:R-:W-:Y:S01]  /*73a0*/  FMUL.FTZ R15, R24.reuse, R15 ;  /* 0x0000000f180f7220 */ /* 0x040fe20000410000 */
[C---:B------:R-:W-:Y:S01]  /*73b0*/  FMUL.FTZ R6, R25.reuse, R6 ;  /* 0x0000000619067220 */ /* 0x040fe20000410000 */
[----:B------:R-:W-:Y:S01]  /*73c0*/  FMUL.FTZ R29, R24, R29 ;  /* 0x0000001d181d7220 */ /* 0x000fe20000410000 */
[----:B------:R-:W-:Y:S01]  /*73d0*/  FMUL.FTZ R68, R25, R68 ;  /* 0x0000004419447220 */ /* 0x000fe20000410000 */
[----:B------:R-:W-:Y:S01]  /*73e0*/  ISETP.GE.AND P0, PT, R109, UR7, PT ;  /* 0x000000076d007c0c */ /* 0x000fe2000bf06270 */
[----:B------:R-:W-:Y:S01]  /*73f0*/  FMUL.FTZ R14, R27, R14 ;  /* 0x0000000e1b0e7220 */ /* 0x000fe20000410000 */
[----:B------:R-:W-:Y:S01]  /*7400*/  ISETP.LT.AND P1, PT, R109, R110, PT ;  /* 0x0000006e6d00720c */ /* 0x000fe20003f21270 */
[C---:B------:R-:W-:Y:S01]  /*7410*/  FMUL.FTZ R33, R26.reuse, R33 ;  /* 0x000000211a217220 */ /* 0x040fe20000410000 */
        /* <DEDUP_REMOVED lines=21> */
.L_x_3345:
[----:B------:R-:W-:-:S04]  /*7570*/  ISETP.GE.AND P0, PT, R109, R110, PT ;  /* 0x0000006e6d00720c */ /* 0x000fc80003f06270 */
[----:B------:R-:W-:-:S13]  /*7580*/  ISETP.GE.OR P0, PT, R109, R0, P0 ;  /* 0x000000006d00720c */ /* 0x000fda0000706670 */
[----:B------:R-:W-:Y:S05]  /*7590*/  @P0 BRA `(.L_x_3347) ;  /* 0x0000003c00a80947 */ /* 0x000fea0003800000 */
.L_x_3348:
[----:B------:R-:W2:Y:S01]  /*75a0*/  LDG.E.128.CONSTANT R16, desc[UR8][R44.64] ;  /* 0x000000082c107981 */ /* 0x000ea2000c1e9d00 */
[----:B------:R-:W-:-:S04]  /*75b0*/  IMAD.WIDE R32, R101, 0x4, R44 ;  /* 0x0000000465207825 */ /* 0x000fc800078e022c */
[----:B------:R-:W-:Y:S02]  /*75c0*/  IMAD.WIDE R24, R101, 0x4, R32 ;  /* 0x0000000465187825 */ /* 0x000fe400078e0220 */
[----:B------:R-:W3:Y:S04]  /*75d0*/  LDG.E.128.CONSTANT R32, desc[UR8][R32.64] ;  /* 0x0000000820207981 */ /* 0x000ee8000c1e9d00 */
[----:B------:R0:W4:Y:S01]  /*75e0*/  LDG.E.128.CONSTANT R28, desc[UR8][R24.64] ;  /* 0x00000008181c7981 */ /* 0x000122000c1e9d00 */
[----:B------:R-:W-:Y:S01]  /*75f0*/  ISETP.NE.AND P0, PT, R109, R102, PT ;  /* 0x000000666d00720c */ /* 0x000fe20003f05270 */
[----:B0-----:R-:W-:-:S12]  /*7600*/  IMAD.WIDE R24, R101, 0x4, R24 ;  /* 0x0000000465187825 */ /* 0x001fd800078e0218 */
[----:B------:R-:W-:-:S04]  /*7610*/  @!P0 IADD3 R103, R103, 0x1, RZ ;  /* 0x0000000167678810 */ /* 0x000fc80007ffe0ff */
[----:B------:R-:W-:-:S06]  /*7620*/  @!P0 LEA R36, R103, R112, 0x3 ;  /* 0x0000007067248211 */ /* 0x000fcc00078e18ff */
[----:B------:R-:W5:Y:S01]  /*7630*/  @!P0 LDL.64 R36, [R36] ;  /* 0x0000000024248983 */ /* 0x000f620000100a00 */
[----:B--2---:R-:W-:-:S04]  /*7640*/  SHF.R.U32.HI R15, RZ, 0x6, R19 ;  /* 0x00000006ff0f7819 */ /* 0x004fc80000011613 */
[----:B------:R-:W-:-:S04]  /*7650*/  LOP3.LUT R15, R15, 0x3f, RZ, 0xc0, !PT ;  /* 0x0000003f0f0f7812 */ /* 0x000fc800078ec0ff */
[----:B------:R-:W-:Y:S02]  /*7660*/  IADD3 R15, R15, -0x20, RZ ;  /* 0xffffffe00f0f7810 */ /* 0x000fe40007ffe0ff */
[--C-:B------:R-:W-:Y:S02]  /*7670*/  SHF.R.U32.HI R20, RZ, 0x12, R17.reuse ;  /* 0x00000012ff147819 */ /* 0x100fe40000011611 */
[----:B------:R0:W-:Y:S01]  /*7680*/  I2F.F16 R91, R15 ;  /* 0x0000000f005b7306 */ /* 0x0001e20000200c00 */
[----:B------:R-:W-:Y:S02]  /*7690*/  LOP3.LUT R2, R17, 0x3f, RZ, 0xc0, !PT ;  /* 0x0000003f11027812 */ /* 0x000fe400078ec0ff */
[----:B------:R-:W-:Y:S02]  /*76a0*/  LOP3.LUT R20, R20, 0x3f, RZ, 0xc0, !PT ;  /* 0x0000003f14147812 */ /* 0x000fe400078ec0ff */
[----:B0-----:R-:W-:-:S04]  /*76b0*/  SHF.R.U32.HI R15, RZ, 0xc, R17 ;  /* 0x0000000cff0f7819 */ /* 0x001fc80000011611 */
[----:B------:R-:W-:Y:S02]  /*76c0*/  LOP3.LUT R15, R15, 0x3f, RZ, 0xc0, !PT ;  /* 0x0000003f0f0f7812 */ /* 0x000fe400078ec0ff */
[----:B------:R-:W-:Y:S02]  /*76d0*/  IADD3 R20, R20, -0x20, RZ ;  /* 0xffffffe014147810 */ /* 0x000fe40007ffe0ff */
[----:B------:R-:W-:Y:S02]  /*76e0*/  IADD3 R98, R15, -0x20, RZ ;  /* 0xffffffe00f627810 */ /* 0x000fe40007ffe0ff */
[----:B------:R-:W-:Y:S02]  /*76f0*/  IADD3 R93, R2, -0x20, RZ ;  /* 0xffffffe0025d7810 */ /* 0x000fe40007ffe0ff */
[----:B------:R-:W-:Y:S02]  /*7700*/  SHF.R.U32.HI R15, RZ, 0x18, R17 ;  /* 0x00000018ff0f7819 */ /* 0x000fe40000011611 */
[----:B------:R-:W-:-:S02]  /*7710*/  SHF.R.U32.HI R22, RZ, 0x6, R18 ;  /* 0x00000006ff167819 */ /* 0x000fc40000011612 */
[----:B------:R-:W-:Y:S01]  /*7720*/  LOP3.LUT R2, R19, 0x3f, RZ, 0xc0, !PT ;  /* 0x0000003f13027812 */ /* 0x000fe200078ec0ff */
[----:B------:R0:W-:Y:S01]  /*7730*/  I2F.F16 R87, R20 ;  /* 0x0000001400577306 */ /* 0x0001e20000200c00 */
[----:B------:R-:W-:Y:S02]  /*7740*/  SHF.R.U32.HI R3, RZ, 0x6, R17 ;  /* 0x00000006ff037819 */ /* 0x000fe40000011611 */
[----:B------:R-:W-:Y:S02]  /*7750*/  LOP3.LUT R21, R15, 0x3f, RZ, 0xc0, !PT ;  /* 0x0000003f0f157812 */ /* 0x000fe400078ec0ff */
[----:B------:R-:W-:Y:S02]  /*7760*/  LOP3.LUT R22, R22, 0x3f, RZ, 0xc0, !PT ;  /* 0x0000003f16167812 */ /* 0x000fe400078ec0ff */
[----:B------:R-:W-:Y:S02]  /*7770*/  IADD3 R86, R2, -0x20, RZ ;  /* 0xffffffe002567810 */ /* 0x000fe40007ffe0ff */
[----:B0-----:R-:W-:-:S02]  /*7780*/  SHF.R.U32.HI R20, RZ, 0x18, R18 ;  /* 0x00000018ff147819 */ /* 0x001fc40000011612 */
[----:B------:R-:W-:Y:S02]  /*7790*/  LOP3.LUT R2, R16, 0x3f, RZ, 0xc0, !PT ;  /* 0x0000003f10027812 */ /* 0x000fe400078ec0ff */
[----:B------:R-:W-:Y:S02]  /*77a0*/  LOP3.LUT R3, R3, 0x3f, RZ, 0xc0, !PT ;  /* 0x0000003f03037812 */ /* 0x000fe400078ec0ff */
[----:B------:R-:W-:Y:S02]  /*77b0*/  IADD3 R21, R21, -0x20, RZ ;  /* 0xffffffe015157810 */ /* 0x000fe40007ffe0ff */
[----:B------:R-:W-:Y:S02]  /*77c0*/  IADD3 R22, R22, -0x20, RZ ;  /* 0xffffffe016167810 */ /* 0x000fe40007ffe0ff */
[----:B------:R-:W-:Y:S02]  /*77d0*/  LOP3.LUT R20, R20, 0x3f, RZ, 0xc0, !PT ;  /* 0x0000003f14147812 */ /* 0x000fe400078ec0ff */
[----:B------:R-:W-:-:S02]  /*77e0*/  IADD3 R2, R2, -0x20, RZ ;  /* 0xffffffe002027810 */ /* 0x000fc40007ffe0ff */
[----:B------:R-:W-:Y:S02]  /*77f0*/  IADD3 R88, R3, -0x20, RZ ;  /* 0xffffffe003587810 */ /* 0x000fe40007ffe0ff */
[----:B------:R-:W-:Y:S01]  /*7800*/  SHF.R.U32.HI R3, RZ, 0x6, R16 ;  /* 0x00000006ff037819 */ /* 0x000fe20000011610 */
[----:B------:R-:W-:Y:S01]  /*7810*/  I2F.F16 R75, R21 ;  /* 0x00000015004b7306 */ /* 0x000fe20000200c00 */
[----:B------:R-:W-:Y:S02]  /*7820*/  IADD3 R79, R20, -0x20, RZ ;  /* 0xffffffe0144f7810 */ /* 0x000fe40007ffe0ff */
[----:B------:R-:W-:-:S05]  /*7830*/  LOP3.LUT R3, R3, 0x3f, RZ, 0xc0, !PT ;  /* 0x0000003f03037812 */ /* 0x000fca00078ec0ff */
[----:B------:R0:W-:Y:S01]  /*7840*/  I2F.F16 R84, R22 ;  /* 0x0000001600547306 */ /* 0x0001e20000200c00 */
[----:B------:R-:W-:-:S07]  /*7850*/  IADD3 R62, R3, -0x20, RZ ;  /* 0xffffffe0033e7810 */ /* 0x000fce0007ffe0ff */
[----:B------:R1:W-:Y:S01]  /*7860*/  I2F.F16 R95, R2 ;  /* 0x00000002005f7306 */ /* 0x0003e20000200c00 */
[----:B0-----:R-:W2:Y:S01]  /*7870*/  LDG.E.128.CONSTANT R20, desc[UR8][R24.64] ;  /* 0x0000000818147981 */ /* 0x001ea2000c1e9d00 */
[----:B------:R-:W-:Y:S02]  /*7880*/  LOP3.LUT R4, R18, 0x3f, RZ, 0xc0, !PT ;  /* 0x0000003f12047812 */ /* 0x000fe400078ec0ff */
[--C-:B------:R-:W-:Y:S02]  /*7890*/  SHF.R.U32.HI R3, RZ, 0x12, R16.reuse ;  /* 0x00000012ff037819 */ /* 0x100fe40000011610 */
[----:B-1----:R-:W-:-:S04]  /*78a0*/  SHF.R.U32.HI R2, RZ, 0xc, R16 ;  /* 0x0000000cff027819 */ /* 0x002fc80000011610 */
[----:B------:R-:W-:Y:S02]  /*78b0*/  LOP3.LUT R2, R2, 0x3f, RZ, 0xc0, !PT ;  /* 0x0000003f02027812 */ /* 0x000fe400078ec0ff */
[----:B------:R-:W-:Y:S02]  /*78c0*/  IADD3 R4, R4, -0x20, RZ ;  /* 0xffffffe004047810 */ /* 0x000fe40007ffe0ff */
[----:B------:R-:W-:Y:S02]  /*78d0*/  IADD3 R104, R2, -0x20, RZ ;  /* 0xffffffe002687810 */ /* 0x000fe40007ffe0ff */
[----:B------:R-:W-:Y:S02]  /*78e0*/  LOP3.LUT R3, R3, 0x3f, RZ, 0xc0, !PT ;  /* 0x0000003f03037812 */ /* 0x000fe400078ec0ff */
[----:B------:R-:W-:Y:S01]  /*78f0*/  SHF.R.U32.HI R2, RZ, 0x18, R16 ;  /* 0x00000018ff027819 */ /* 0x000fe20000011610 */
[----:B------:R0:W-:Y:S01]  /*7900*/  I2F.F16 R105, R4 ;  /* 0x0000000400697306 */ /* 0x0001e20000200c00 */
[----:B------:R-:W-:-:S02]  /*7910*/  IADD3 R85, R3, -0x20, RZ ;  /* 0xffffffe003557810 */ /* 0x000fc40007ffe0ff */
[----:B0-----:R-:W-:Y:S02]  /*7920*/  LOP3.LUT R4, R2, 0x3f, RZ, 0xc0, !PT ;  /* 0x0000003f02047812 */ /* 0x001fe400078ec0ff */
[----:B------:R-:W0:Y:S01]  /*7930*/  @!P0 LDC.64 R2, c[0x0][0x248] ;  /* 0x00009200ff028b82 */ /* 0x000e220000000a00 */
[----:B------:R-:W-:-:S05]  /*7940*/  @!P0 LEA R15, R109, 0x1, 0x1 ;  /* 0x000000016d0f8811 */ /* 0x000fca00078e08ff */
[----:B0-----:R-:W-:-:S05]  /*7950*/  @!P0 IMAD.WIDE R2, R15, 0x2, R2 ;  /* 0x000000020f028825 */ /* 0x001fca00078e0202 */
[----:B------:R0:W5:Y:S01]  /*7960*/  @!P0 LDG.E.U16.CONSTANT R90, desc[UR8][R2.64] ;  /* 0x00000008025a8981 */ /* 0x000162000c1e9500 */
[----:B------:R-:W-:Y:S02]  /*7970*/  IADD3 R4, R4, -0x20, RZ ;  /* 0xffffffe004047810 */ /* 0x000fe40007ffe0ff */
[--C-:B0-----:R-:W-:Y:S02]  /*7980*/  SHF.R.U32.HI R2, RZ, 0xc, R19.reuse ;  /* 0x0000000cff027819 */ /* 0x101fe40000011613 */
[----:B------:R-:W-:Y:S02]  /*7990*/  SHF.R.U32.HI R3, RZ, 0x12, R19 ;  /* 0x00000012ff037819 */ /* 0x000fe40000011613 */
[----:B------:R-:W-:Y:S02]  /*79a0*/  LOP3.LUT R2, R2, 0x3f, RZ, 0xc0, !PT ;  /* 0x0000003f02027812 */ /* 0x000fe400078ec0ff */
[----:B------:R-:W-:Y:S02]  /*79b0*/  LOP3.LUT R3, R3, 0x3f, RZ, 0xc0, !PT ;  /* 0x0000003f03037812 */ /* 0x000fe400078ec0ff */
[----:B------:R-:W-:Y:S01]  /*79c0*/  IADD3 R2, R2, -0x20, RZ ;  /* 0xffffffe002027810 */ /* 0x000fe20007ffe0ff */
[----:B------:R0:W-:Y:S01]  /*79d0*/  I2F.F16 R77, R4 ;  /* 0x00000004004d7306 */ /* 0x0001e20000200c00 */
[----:B------:R-:W-:-:S07]  /*79e0*/  IADD3 R3, R3, -0x20, RZ ;  /* 0xffffffe003037810 */ /* 0x000fce0007ffe0ff */
[----:B------:R3:W-:Y:S01]  /*79f0*/  I2F.F16 R116, R2 ;  /* 0x0000000200747306 */ /* 0x0007e20000200c00 */
[----:B0-----:R-:W-:-:S04]  /*7a00*/  SHF.R.U32.HI R4, RZ, 0xc, R18 ;  /* 0x0000000cff047819 */ /* 0x001fc80000011612 */
[----:B------:R-:W-:Y:S02]  /*7a10*/  LOP3.LUT R4, R4, 0x3f, RZ, 0xc0, !PT ;  /* 0x0000003f04047812 */ /* 0x000fe400078ec0ff */
[--C-:B---3--:R-:W-:Y:S01]  /*7a20*/  SHF.R.U32.HI R2, RZ, 0x4, R32.reuse ;  /* 0x00000004ff027819 */ /* 0x108fe20000011620 */
[----:B------:R0:W-:Y:S03]  /*7a30*/  I2F.F16 R55, R3 ;  /* 0x0000000300377306 */ /* 0x0001e60000200c00 */
[----:B------:R-:W-:Y:S02]  /*7a40*/  LOP3.LUT R2, R2, 0x3f, RZ, 0xc0, !PT ;  /* 0x0000003f02027812 */ /* 0x000fe400078ec0ff */
[----:B------:R-:W-:Y:S02]  /*7a50*/  IADD3 R4, R4, -0x20, RZ ;  /* 0xffffffe004047810 */ /* 0x000fe40007ffe0ff */
[----:B0-----:R-:W-:-:S02]  /*7a60*/  SHF.R.U32.HI R3, RZ, 0xa, R32 ;  /* 0x0000000aff037819 */ /* 0x001fc40000011620 */
[----:B------:R-:W-:Y:S02]  /*7a70*/  IADD3 R2, R2, -0x20, RZ ;  /* 0xffffffe002027810 */ /* 0x000fe40007ffe0ff */
[----:B------:R-:W-:Y:S01]  /*7a80*/  LOP3.LUT R3, R3, 0x3f, RZ, 0xc0, !PT ;  /* 0x0000003f03037812 */ /* 0x000fe200078ec0ff */
[----:B------:R0:W-:Y:S01]  /*7a90*/  I2F.F16 R96, R4 ;  /* 0x0000000400607306 */ /* 0x0001e20000200c00 */
[----:B------:R-:W-:Y:S02]  /*7aa0*/  SHF.R.U32 R16, R16, 0x1e, R32 ;  /* 0x0000001e10107819 */ /* 0x000fe40000001620 */
[----:B------:R-:W-:-:S05]  /*7ab0*/  IADD3 R3, R3, -0x20, RZ ;  /* 0xffffffe003037810 */ /* 0x000fca0007ffe0ff */
[----:B------:R1:W-:Y:S01]  /*7ac0*/  I2F.F16 R74, R2 ;  /* 0x00000002004a7306 */ /* 0x0003e20000200c00 */
[----:B0-----:R-:W-:Y:S02]  /*7ad0*/  SHF.R.U32.HI R4, RZ, 0x18, R19 ;  /* 0x00000018ff047819 */ /* 0x001fe40000011613 */
[----:B------:R-:W-:Y:S02]  /*7ae0*/  LOP3.LUT R16, R16, 0x3f, RZ, 0xc0, !PT ;  /* 0x0000003f10107812 */ /* 0x000fe400078ec0ff */
[----:B------:R-:W-:Y:S02]  /*7af0*/  LOP3.LUT R4, R4, 0x3f, RZ, 0xc0, !PT ;  /* 0x0000003f04047812 */ /* 0x000fe400078ec0ff */
[----:B-1----:R-:W-:Y:S01]  /*7b00*/  SHF.R.U32.HI R2, RZ, 0xa, R34 ;  /* 0x0000000aff027819 */ /* 0x002fe20000011622 */
[----:B------:R0:W-:Y:S03]  /*7b10*/  I2F.F16 R81, R3 ;  /* 0x0000000300517306 */ /* 0x0001e60000200c00 */
[----:B------:R-:W-:-:S02]  /*7b20*/  LOP3.LUT R2, R2, 0x3f, RZ, 0xc0, !PT ;  /* 0x0000003f02027812 */ /* 0x000fc400078ec0ff */
[----:B------:R-:W-:Y:S02]  /*7b30*/  SHF.R.U32.HI R15, RZ, 0x12, R18 ;  /* 0x00000012ff0f7819 */ /* 0x000fe40000011612 */
[----:B------:R-:W-:Y:S02]  /*7b40*/  IADD3 R4, R4, -0x20, RZ ;  /* 0xffffffe004047810 */ /* 0x000fe40007ffe0ff */
[----:B0-----:R-:W-:Y:S02]  /*7b50*/  SHF.R.U32.HI R3, RZ, 0x4, R35 ;  /* 0x00000004ff037819 */ /* 0x001fe40000011623 */
[----:B------:R-:W-:Y:S02]  /*7b60*/  IADD3 R16, R16, -0x20, RZ ;  /* 0xffffffe010107810 */ /* 0x000fe40007ffe0ff */
[----:B------:R-:W-:Y:S02]  /*7b70*/  IADD3 R73, R2, -0x20, RZ ;  /* 0xffffffe002497810 */ /* 0x000fe40007ffe0ff */
[----:B------:R-:W-:-:S02]  /*7b80*/  LOP3.LUT R3, R3, 0x3f, RZ, 0xc0, !PT ;  /* 0x0000003f03037812 */ /* 0x000fc400078ec0ff */
[----:B------:R-:W-:Y:S01]  /*7b90*/  SHF.R.U32.HI R2, RZ, 0xa, R35 ;  /* 0x0000000aff027819 */ /* 0x000fe20000011623 */
[----:B------:R0:W-:Y:S01]  /*7ba0*/  I2F.F16 R71, R4 ;  /* 0x0000000400477306 */ /* 0x0001e20000200c00 */
[--C-:B------:R-:W-:Y:S02]  /*7bb0*/  SHF.R.U32 R17, R17, 0x1e, R33.reuse ;  /* 0x0000001e11117819 */ /* 0x100fe40000001621 */
[----:B------:R-:W-:Y:S02]  /*7bc0*/  LOP3.LUT R15, R15, 0x3f, RZ, 0xc0, !PT ;  /* 0x0000003f0f0f7812 */ /* 0x000fe400078ec0ff */
[----:B------:R-:W-:Y:S02]  /*7bd0*/  IADD3 R76, R3, -0x20, RZ ;  /* 0xffffffe0034c7810 */ /* 0x000fe40007ffe0ff */
[----:B------:R-:W-:Y:S01]  /*7be0*/  LOP3.LUT R2, R2, 0x3f, RZ, 0xc0, !PT ;  /* 0x0000003f02027812 */ /* 0x000fe200078ec0ff */
[----:B------:R1:W-:Y:S01]  /*7bf0*/  I2F.F16 R82, R16 ;  /* 0x0000001000527306 */ /* 0x0003e20000200c00 */
[----:B0-----:R-:W-:-:S02]  /*7c00*/  SHF.R.U32.HI R4, RZ, 0x4, R33 ;  /* 0x00000004ff047819 */ /* 0x001fc40000011621 */
[----:B------:R-:W-:Y:S02]  /*7c10*/  LOP3.LUT R17, R17, 0x3f, RZ, 0xc0, !PT ;  /* 0x0000003f11117812 */ /* 0x000fe400078ec0ff */
[----:B------:R-:W-:Y:S02]  /*7c20*/  SHF.R.U32.HI R3, RZ, 0x10, R32 ;  /* 0x00000010ff037819 */ /* 0x000fe40000011620 */
[----:B------:R-:W-:Y:S02]  /*7c30*/  IADD3 R15, R15, -0x20, RZ ;  /* 0xffffffe00f0f7810 */ /* 0x000fe40007ffe0ff */
[----:B-1----:R-:W-:Y:S02]  /*7c40*/  SHF.R.U32.HI R16, RZ, 0x4, R34 ;  /* 0x00000004ff107819 */ /* 0x002fe40000011622 */
[----:B------:R-:W-:Y:S02]  /*7c50*/  LOP3.LUT R4, R4, 0x3f, RZ, 0xc0, !PT ;  /* 0x0000003f04047812 */ /* 0x000fe400078ec0ff */
[----:B------:R-:W-:-:S02]  /*7c60*/  LOP3.LUT R16, R16, 0x3f, RZ, 0xc0, !PT ;  /* 0x0000003f10107812 */ /* 0x000fc400078ec0ff */
[----:B------:R-:W-:Y:S01]  /*7c70*/  IADD3 R69, R2, -0x20, RZ ;  /* 0xffffffe002457810 */ /* 0x000fe20007ffe0ff */
[----:B------:R0:W-:Y:S01]  /*7c80*/  I2F.F16 R83, R15 ;  /* 0x0000000f00537306 */ /* 0x0001e20000200c00 */
[----:B------:R-:W-:Y:S02]  /*7c90*/  IADD3 R17, R17, -0x20, RZ ;  /* 0xffffffe011117810 */ /* 0x000fe40007ffe0ff */
[----:B------:R-:W-:Y:S02]  /*7ca0*/  LOP3.LUT R2, R3, 0x3f, RZ, 0xc0, !PT ;  /* 0x0000003f03027812 */ /* 0x000fe400078ec0ff */
[----:B------:R-:W-:Y:S02]  /*7cb0*/  SHF.R.U32 R18, R18, 0x1e, R34 ;  /* 0x0000001e12127819 */ /* 0x000fe40000001622 */
[----:B------:R-:W-:Y:S02]  /*7cc0*/  IADD3 R4, R4, -0x20, RZ ;  /* 0xffffffe004047810 */ /* 0x000fe40007ffe0ff */
[----:B0-----:R-:W-:Y:S01]  /*7cd0*/  SHF.R.U32.HI R15, RZ, 0xa, R33 ;  /* 0x0000000aff0f7819 */ /* 0x001fe20000011621 */
[----:B------:R0:W-:Y:S01]  /*7ce0*/  I2F.F16 R72, R17 ;  /* 0x0000001100487306 */ /* 0x0001e20000200c00 */
[----:B------:R-:W-:-:S02]  /*7cf0*/  IADD3 R16, R16, -0x20, RZ ;  /* 0xffffffe010107810 */ /* 0x000fc40007ffe0ff */
[----:B------:R-:W-:Y:S02]  /*7d00*/  IADD3 R2, R2, -0x20, RZ ;  /* 0xffffffe002027810 */ /* 0x000fe40007ffe0ff */
[----:B------:R-:W-:Y:S02]  /*7d10*/  LOP3.LUT R18, R18, 0x3f, RZ, 0xc0, !PT ;  /* 0x0000003f12127812 */ /* 0x000fe400078ec0ff */
[----:B------:R-:W-:Y:S01]  /*7d20*/  LOP3.LUT R15, R15, 0x3f, RZ, 0xc0, !PT ;  /* 0x0000003f0f0f7812 */ /* 0x000fe200078ec0ff */
[----:B------:R1:W-:Y:S01]  /*7d30*/  I2F.F16 R78, R4 ;  /* 0x00000004004e7306 */ /* 0x0003e20000200c00 */
[----:B0-----:R-:W-:Y:S02]  /*7d40*/  SHF.R.U32.HI R17, RZ, 0x10, R34 ;  /* 0x00000010ff117819 */ /* 0x001fe40000011622 */
[----:B------:R-:W-:Y:S02]  /*7d50*/  IADD3 R18, R18, -0x20, RZ ;  /* 0xffffffe012127810 */ /* 0x000fe40007ffe0ff */
[----:B------:R-:W-:-:S03]  /*7d60*/  IADD3 R15, R15, -0x20, RZ ;  /* 0xffffffe00f0f7810 */ /* 0x000fc60007ffe0ff */
[----:B------:R0:W-:Y:S01]  /*7d70*/  I2F.F16 R70, R16 ;  /* 0x0000001000467306 */ /* 0x0001e20000200c00 */
[----:B-1----:R-:W-:-:S04]  /*7d80*/  SHF.R.U32.HI R4, RZ, 0x10, R33 ;  /* 0x00000010ff047819 */ /* 0x002fc80000011621 */
[----:B------:R-:W-:-:S03]  /*7d90*/  LOP3.LUT R4, R4, 0x3f, RZ, 0xc0, !PT ;  /* 0x0000003f04047812 */ /* 0x000fc600078ec0ff */
[----:B------:R1:W-:Y:S01]  /*7da0*/  I2F.F16 R45, R2 ;  /* 0x00000002002d7306 */ /* 0x0003e20000200c00 */
[----:B0-----:R-:W-:-:S04]  /*7db0*/  SHF.R.U32.HI R16, RZ, 0x16, R33 ;  /* 0x00000016ff107819 */ /* 0x001fc80000011621 */
[----:B------:R-:W-:Y:S02]  /*7dc0*/  LOP3.LUT R16, R16, 0x3f, RZ, 0xc0, !PT ;  /* 0x0000003f10107812 */ /* 0x000fe400078ec0ff */
[----:B-1----:R-:W-:Y:S02]  /*7dd0*/  LOP3.LUT R2, R17, 0x3f, RZ, 0xc0, !PT ;  /* 0x0000003f11027812 */ /* 0x002fe400078ec0ff */
[----:B------:R-:W-:Y:S01]  /*7de0*/  SHF.R.U32.HI R17, RZ, 0x16, R34 ;  /* 0x00000016ff117819 */ /* 0x000fe20000011622 */
[----:B------:R0:W-:Y:S03]  /*7df0*/  I2F.F16 R80, R18 ;  /* 0x0000001200507306 */ /* 0x0001e60000200c00 */
[----:B------:R-:W-:-:S05]  /*7e00*/  LOP3.LUT R17, R17, 0x3f, RZ, 0xc0, !PT ;  /* 0x0000003f11117812 */ /* 0x000fca00078ec0ff */
[----:B------:R1:W-:Y:S01]  /*7e10*/  I2F.F16 R39, R15 ;  /* 0x0000000f00277306 */ /* 0x0003e20000200c00 */
[----:B0-----:R-:W-:Y:S02]  /*7e20*/  SHF.R.U32.HI R18, RZ, 0x10, R35 ;  /* 0x00000010ff127819 */ /* 0x001fe40000011623 */
[----:B-1----:R-:W-:Y:S02]  /*7e30*/  IADD3 R15, R4, -0x20, RZ ;  /* 0xffffffe0040f7810 */ /* 0x002fe40007ffe0ff */
[----:B------:R-:W-:Y:S02]  /*7e40*/  IADD3 R4, R16, -0x20, RZ ;  /* 0xffffffe010047810 */ /* 0x000fe40007ffe0ff */
[----:B------:R-:W-:Y:S02]  /*7e50*/  IADD3 R16, R2, -0x20, RZ ;  /* 0xffffffe002107810 */ /* 0x000fe40007ffe0ff */
[----:B------:R-:W-:Y:S02]  /*7e60*/  IADD3 R2, R17, -0x20, RZ ;  /* 0xffffffe011027810 */ /* 0x000fe40007ffe0ff */
[----:B------:R-:W-:-:S02]  /*7e70*/  LOP3.LUT R17, R18, 0x3f, RZ, 0xc0, !PT ;  /* 0x0000003f12117812 */ /* 0x000fc400078ec0ff */
[----:B------:R-:W-:Y:S02]  /*7e80*/  SHF.R.U32.HI R18, RZ, 0x16, R35 ;  /* 0x00000016ff127819 */ /* 0x000fe40000011623 */
[----:B------:R-:W-:Y:S02]  /*7e90*/  SHF.R.U32.HI R3, RZ, 0x16, R32 ;  /* 0x00000016ff037819 */ /* 0x000fe40000011620 */
[----:B------:R-:W-:Y:S02]  /*7ea0*/  LOP3.LUT R18, R18, 0x3f, RZ, 0xc0, !PT ;  /* 0x0000003f12127812 */ /* 0x000fe400078ec0ff */
[----:B------:R-:W-:Y:S02]  /*7eb0*/  LOP3.LUT R3, R3, 0x3f, RZ, 0xc0, !PT ;  /* 0x0000003f03037812 */ /* 0x000fe400078ec0ff */
[----:B------:R-:W-:Y:S02]  /*7ec0*/  IADD3 R42, R18, -0x20, RZ ;  /* 0xffffffe0122a7810 */ /* 0x000fe40007ffe0ff */
[----:B----4-:R-:W-:-:S02]  /*7ed0*/  SHF.R.U32.HI R18, RZ, 0x2, R28 ;  /* 0x00000002ff127819 */ /* 0x010fc4000001161c */
[----:B------:R-:W-:Y:S02]  /*7ee0*/  SHF.R.U32 R19, R19, 0x1e, R35 ;  /* 0x0000001e13137819 */ /* 0x000fe40000001623 */
[----:B------:R-:W-:Y:S02]  /*7ef0*/  LOP3.LUT R18, R18, 0x3f, RZ, 0xc0, !PT ;  /* 0x0000003f12127812 */ /* 0x000fe400078ec0ff */
[----:B------:R-:W-:Y:S02]  /*7f00*/  IADD3 R3, R3, -0x20, RZ ;  /* 0xffffffe003037810 */ /* 0x000fe40007ffe0ff */
[----:B------:R-:W-:Y:S02]  /*7f10*/  IADD3 R57, R18, -0x20, RZ ;  /* 0xffffffe012397810 */ /* 0x000fe40007ffe0ff */
[----:B------:R-:W-:Y:S01]  /*7f20*/  LOP3.LUT R19, R19, 0x3f, RZ, 0xc0, !PT ;  /* 0x0000003f13137812 */ /* 0x000fe200078ec0ff */
[----:B------:R-:W-:Y:S01]  /*7f30*/  I2F.F16 R44, R3 ;  /* 0x00000003002c7306 */ /* 0x000fe20000200c00 */
[----:B------:R-:W-:-:S02]  /*7f40*/  SHF.R.U32.HI R18, RZ, 0x2, R29 ;  /* 0x00000002ff127819 */ /* 0x000fc4000001161d */
[----:B------:R-:W-:Y:S02]  /*7f50*/  IADD3 R43, R17, -0x20, RZ ;  /* 0xffffffe0112b7810 */ /* 0x000fe40007ffe0ff */
[----:B------:R-:W-:-:S03]  /*7f60*/  IADD3 R19, R19, -0x20, RZ ;  /* 0xffffffe013137810 */ /* 0x000fc60007ffe0ff */
[----:B------:R0:W-:Y:S01]  /*7f70*/  I2F.F16 R3, R16 ;  /* 0x0000001000037306 */ /* 0x0001e20000200c00 */
[----:B------:R-:W-:Y:S01]  /*7f80*/  LOP3.LUT R18, R18, 0x3f, RZ, 0xc0, !PT ;  /* 0x0000003f12127812 */ /* 0x000fe200078ec0ff */
[----:B0-----:R-:W-:-:S06]  /*7f90*/  IMAD.WIDE R16, R101, 0x4, R24 ;  /* 0x0000000465107825 */ /* 0x001fcc00078e0218 */
[----:B------:R0:W-:Y:S01]  /*7fa0*/  I2F.F16 R68, R19 ;  /* 0x0000001300447306 */ /* 0x0001e20000200c00 */
[----:B------:R-:W-:Y:S01]  /*7fb0*/  IADD3 R59, R18, -0x20, RZ ;  /* 0xffffffe0123b7810 */ /* 0x000fe20007ffe0ff */
[----:B------:R-:W-:Y:S02]  /*7fc0*/  IMAD.WIDE R40, R101, 0x4, R16 ;  /* 0x0000000465287825 */ /* 0x000fe400078e0210 */
[----:B0-----:R-:W3:Y:S01]  /*7fd0*/  LDG.E.128.CONSTANT R16, desc[UR8][R16.64] ;  /* 0x0000000810107981 */ /* 0x001ee2000c1e9d00 */
[----:B------:R-:W-:Y:S02]  /*7fe0*/  SHF.R.U32 R32, R32, 0x1c, R28 ;  /* 0x0000001c20207819 */ /* 0x000fe4000000161c */
[----:B------:R-:W-:Y:S02]  /*7ff0*/  SHF.R.U32 R33, R33, 0x1c, R29 ;  /* 0x0000001c21217819 */ /* 0x000fe4000000161d */
[----:B------:R-:W-:Y:S02]  /*8000*/  SHF.R.U32 R34, R34, 0x1c, R30 ;  /* 0x0000001c22227819 */ /* 0x000fe4000000161e */
[----:B------:R-:W-:-:S02]  /*8010*/  SHF.R.U32 R35, R35, 0x1c, R31 ;  /* 0x0000001c23237819 */ /* 0x000fc4000000161f */
[----:B------:R-:W-:Y:S02]  /*8020*/  LEA.HI R50, R28, 0xffffffe0, RZ, 0x6 ;  /* 0xffffffe01c327811 */ /* 0x000fe400078f30ff */
[----:B------:R-:W-:Y:S01]  /*8030*/  LEA.HI R48, R29, 0xffffffe0, RZ, 0x6 ;  /* 0xffffffe01d307811 */ /* 0x000fe200078f30ff */
[----:B------:R-:W0:Y:S01]  /*8040*/  I2F.F16 R62, R62 ;  /* 0x0000003e003e7306 */ /* 0x000e220000200c00 */
[----:B------:R-:W-:Y:S01]  /*8050*/  LOP3.LUT R32, R32, 0x3f, RZ, 0xc0, !PT ;  /* 0x0000003f20207812 */ /* 0x000fe200078ec0ff */
[----:B------:R-:W4:Y:S03]  /*8060*/  LDG.E.128.CONSTANT R24, desc[UR8][R40.64] ;  /* 0x0000000828187981 */ /* 0x000f26000c1e9d00 */
[----:B------:R-:W-:-:S04]  /*8070*/  IADD3 R32, R32, -0x20, RZ ;  /* 0xffffffe020207810 */ /* 0x000fc80007ffe0ff */
[----:B------:R1:W-:Y:S01]  /*8080*/  I2F.F16 R56, R32 ;  /* 0x0000002000387306 */ /* 0x0003e20000200c00 */
[----:B------:R-:W-:Y:S02]  /*8090*/  LOP3.LUT R33, R33, 0x3f, RZ, 0xc0, !PT ;  /* 0x0000003f21217812 */ /* 0x000fe400078ec0ff */
[----:B-1----:R-:W-:-:S04]  /*80a0*/  SHF.R.U32.HI R32, RZ, 0x2, R30 ;  /* 0x00000002ff207819 */ /* 0x002fc8000001161e */
[----:B------:R-:W-:Y:S02]  /*80b0*/  LOP3.LUT R32, R32, 0x3f, RZ, 0xc0, !PT ;  /* 0x0000003f20207812 */ /* 0x000fe400078ec0ff */
[----:B------:R-:W-:Y:S02]  /*80c0*/  IADD3 R33, R33, -0x20, RZ ;  /* 0xffffffe021217810 */ /* 0x000fe40007ffe0ff */
[----:B------:R-:W-:Y:S02]  /*80d0*/  IADD3 R67, R32, -0x20, RZ ;  /* 0xffffffe020437810 */ /* 0x000fe40007ffe0ff */
[----:B------:R-:W-:Y:S01]  /*80e0*/  SHF.R.U32.HI R32, RZ, 0x2, R31 ;  /* 0x00000002ff207819 */ /* 0x000fe2000001161f */
[----:B------:R1:W-:Y:S03]  /*80f0*/  I2F.F16 R58, R33 ;  /* 0x00000021003a7306 */ /* 0x0003e60000200c00 */
[----:B------:R-:W-:-:S02]  /*8100*/  LOP3.LUT R32, R32, 0x3f, RZ, 0xc0, !PT ;  /* 0x0000003f20207812 */ /* 0x000fc400078ec0ff */
[--C-:B-1----:R-:W-:Y:S02]  /*8110*/  SHF.R.U32.HI R33, RZ, 0x8, R28.reuse ;  /* 0x00000008ff217819 */ /* 0x102fe4000001161c */
[----:B------:R-:W-:Y:S02]  /*8120*/  IADD3 R61, R32, -0x20, RZ ;  /* 0xffffffe0203d7810 */ /* 0x000fe40007ffe0ff */
[----:B------:R-:W-:Y:S02]  /*8130*/  LOP3.LUT R32, R33, 0x3f, RZ, 0xc0, !PT ;  /* 0x0000003f21207812 */ /* 0x000fe400078ec0ff */
[--C-:B------:R-:W-:Y:S02]  /*8140*/  SHF.R.U32.HI R33, RZ, 0xe, R28.reuse ;  /* 0x0000000eff217819 */ /* 0x100fe4000001161c */
[----:B------:R-:W-:Y:S02]  /*8150*/  SHF.R.U32.HI R28, RZ, 0x14, R28 ;  /* 0x00000014ff1c7819 */ /* 0x000fe4000001161c */
[----:B------:R-:W-:-:S02]  /*8160*/  LOP3.LUT R34, R34, 0x3f, RZ, 0xc0, !PT ;  /* 0x0000003f22227812 */ /* 0x000fc400078ec0ff */
[----:B------:R-:W-:Y:S02]  /*8170*/  LOP3.LUT R35, R35, 0x3f, RZ, 0xc0, !PT ;  /* 0x0000003f23237812 */ /* 0x000fe400078ec0ff */
[----:B------:R-:W-:Y:S02]  /*8180*/  IADD3 R32, R32, -0x20, RZ ;  /* 0xffffffe020207810 */ /* 0x000fe40007ffe0ff */
[----:B------:R-:W-:Y:S02]  /*8190*/  LOP3.LUT R28, R28, 0x3f, RZ, 0xc0, !PT ;  /* 0x0000003f1c1c7812 */ /* 0x000fe400078ec0ff */
[----:B------:R-:W-:Y:S02]  /*81a0*/  IADD3 R34, R34, -0x20, RZ ;  /* 0xffffffe022227810 */ /* 0x000fe40007ffe0ff */
[----:B------:R-:W-:Y:S01]  /*81b0*/  IADD3 R35, R35, -0x20, RZ ;  /* 0xffffffe023237810 */ /* 0x000fe20007ffe0ff */
[----:B------:R1:W-:Y:S01]  /*81c0*/  I2F.F16 R53, R32 ;  /* 0x0000002000357306 */ /* 0x0003e20000200c00 */
[----:B------:R-:W-:-:S02]  /*81d0*/  IADD3 R28, R28, -0x20, RZ ;  /* 0xffffffe01c1c7810 */ /* 0x000fc40007ffe0ff */
[----:B------:R-:W-:-:S05]  /*81e0*/  LOP3.LUT R33, R33, 0x3f, RZ, 0xc0, !PT ;  /* 0x0000003f21217812 */ /* 0x000fca00078ec0ff */
[----:B------:R2:W-:Y:S01]  /*81f0*/  I2F.F16 R54, R34 ;  /* 0x0000002200367306 */ /* 0x0005e20000200c00 */
[----:B-1----:R-:W-:-:S07]  /*8200*/  SHF.R.U32.HI R32, RZ, 0x8, R31 ;  /* 0x00000008ff207819 */ /* 0x002fce000001161f */
[----:B------:R1:W-:Y:S01]  /*8210*/  I2F.F16 R60, R35 ;  /* 0x00000023003c7306 */ /* 0x0003e20000200c00 */
[----:B--2---:R-:W-:-:S04]  /*8220*/  SHF.R.U32.HI R34, RZ, 0x8, R29 ;  /* 0x00000008ff227819 */ /* 0x004fc8000001161d */
[----:B------:R-:W-:Y:S02]  /*8230*/  LOP3.LUT R34, R34, 0x3f, RZ, 0xc0, !PT ;  /* 0x0000003f22227812 */ /* 0x000fe400078ec0ff */
[----:B-1----:R-:W-:Y:S01]  /*8240*/  SHF.R.U32.HI R35, RZ, 0xe, R29 ;  /* 0x0000000eff237819 */ /* 0x002fe2000001161d */
[----:B------:R1:W-:Y:S03]  /*8250*/  I2F.F16 R63, R28 ;  /* 0x0000001c003f7306 */ /* 0x0003e60000200c00 */
[----:B------:R-:W-:Y:S02]  /*8260*/  LOP3.LUT R35, R35, 0x3f, RZ, 0xc0, !PT ;  /* 0x0000003f23237812 */ /* 0x000fe400078ec0ff */
[----:B-1----:R-:W-:Y:S02]  /*8270*/  LOP3.LUT R28, R32, 0x3f, RZ, 0xc0, !PT ;  /* 0x0000003f201c7812 */ /* 0x002fe400078ec0ff */
[----:B------:R-:W-:-:S02]  /*8280*/  SHF.R.U32.HI R32, RZ, 0xe, R31 ;  /* 0x0000000eff207819 */ /* 0x000fc4000001161f */
[----:B------:R-:W-:Y:S02]  /*8290*/  IADD3 R33, R33, -0x20, RZ ;  /* 0xffffffe021217810 */ /* 0x000fe40007ffe0ff */
[----:B------:R-:W-:Y:S02]  /*82a0*/  IADD3 R34, R34, -0x20, RZ ;  /* 0xffffffe022227810 */ /* 0x000fe40007ffe0ff */
[----:B------:R-:W-:Y:S02]  /*82b0*/  IADD3 R35, R35, -0x20, RZ ;  /* 0xffffffe023237810 */ /* 0x000fe40007ffe0ff */
[----:B------:R-:W-:Y:S01]  /*82c0*/  LOP3.LUT R32, R32, 0x3f, RZ, 0xc0, !PT ;  /* 0x0000003f20207812 */ /* 0x000fe200078ec0ff */
[----:B------:R-:W-:Y:S03]  /*82d0*/  I2F.F16 R64, R33 ;  /* 0x0000002100407306 */ /* 0x000fe60000200c00 */
[----:B------:R-:W-:-:S05]  /*82e0*/  IADD3 R38, R32, -0x20, RZ ;  /* 0xffffffe020267810 */ /* 0x000fca0007ffe0ff */
[----:B------:R-:W-:Y:S01]  /*82f0*/  I2F.F16 R51, R34 ;  /* 0x0000002200337306 */ /* 0x000fe20000200c00 */
[----:B------:R-:W-:-:S07]  /*8300*/  SHF.R.U32.HI R29, RZ, 0x14, R29 ;  /* 0x00000014ff1d7819 */ /* 0x000fce000001161d */
[----:B------:R1:W-:Y:S01]  /*8310*/  I2F.F16 R66, R35 ;  /* 0x0000002300427306 */ /* 0x0003e20000200c00 */
[----:B------:R-:W-:Y:S01]  /*8320*/  LOP3.LUT R29, R29, 0x3f, RZ, 0xc0, !PT ;  /* 0x0000003f1d1d7812 */ /* 0x000fe200078ec0ff */
[----:B-1----:R-:W1:Y:S03]  /*8330*/  LDS.128 R32, [UR5+0x80] ;  /* 0x00008005ff207984 */ /* 0x002e660008000c00 */
[----:B------:R-:W-:Y:S02]  /*8340*/  IADD3 R29, R29, -0x20, RZ ;  /* 0xffffffe01d1d7810 */ /* 0x000fe40007ffe0ff */
[----:B------:R-:W-:Y:S02]  /*8350*/  IADD3 R49, R28, -0x20, RZ ;  /* 0xffffffe01c317810 */ /* 0x000fe40007ffe0ff */
[--C-:B------:R-:W-:Y:S02]  /*8360*/  SHF.R.U32.HI R28, RZ, 0x8, R30.reuse ;  /* 0x00000008ff1c7819 */ /* 0x100fe4000001161e */
[----:B------:R-:W-:Y:S01]  /*8370*/  SHF.R.U32.HI R47, RZ, 0xe, R30 ;  /* 0x0000000eff2f7819 */ /* 0x000fe2000001161e */
[----:B------:R2:W-:Y:S01]  /*8380*/  I2F.F16 R65, R29 ;  /* 0x0000001d00417306 */ /* 0x0005e20000200c00 */
[----:B------:R-:W-:-:S02]  /*8390*/  LEA.HI R52, R30, 0xffffffe0, RZ, 0x6 ;  /* 0xffffffe01e347811 */ /* 0x000fc400078f30ff */
[----:B------:R-:W-:Y:S02]  /*83a0*/  LEA.HI R46, R31, 0xffffffe0, RZ, 0x6 ;  /* 0xffffffe01f2e7811 */ /* 0x000fe400078f30ff */
[----:B------:R-:W-:Y:S02]  /*83b0*/  LOP3.LUT R28, R28, 0x3f, RZ, 0xc0, !PT ;  /* 0x0000003f1c1c7812 */ /* 0x000fe400078ec0ff */
[----:B------:R-:W-:Y:S02]  /*83c0*/  SHF.R.U32.HI R30, RZ, 0x14, R30 ;  /* 0x00000014ff1e7819 */ /* 0x000fe4000001161e */
[----:B--2---:R-:W-:Y:S02]  /*83d0*/  LOP3.LUT R29, R47, 0x3f, RZ, 0xc0, !PT ;  /* 0x0000003f2f1d7812 */ /* 0x004fe400078ec0ff */
[----:B------:R-:W-:Y:S02]  /*83e0*/  SHF.R.U32.HI R31, RZ, 0x14, R31 ;  /* 0x00000014ff1f7819 */ /* 0x000fe4000001161f */
[----:B------:R-:W-:-:S02]  /*83f0*/  IADD3 R28, R28, -0x20, RZ ;  /* 0xffffffe01c1c7810 */ /* 0x000fc40007ffe0ff */
[----:B------:R-:W-:Y:S02]  /*8400*/  IADD3 R29, R29, -0x20, RZ ;  /* 0xffffffe01d1d7810 */ /* 0x000fe40007ffe0ff */
[----:B------:R-:W-:Y:S02]  /*8410*/  LOP3.LUT R30, R30, 0x3f, RZ, 0xc0, !PT ;  /* 0x0000003f1e1e7812 */ /* 0x000fe400078ec0ff */
[----:B------:R-:W-:Y:S01]  /*8420*/  LOP3.LUT R31, R31, 0x3f, RZ, 0xc0, !PT ;  /* 0x0000003f1f1f7812 */ /* 0x000fe200078ec0ff */
[----:B------:R-:W2:Y:S01]  /*8430*/  I2F.F16 R2, R2 ;  /* 0x0000000200027306 */ /* 0x000ea20000200c00 */
[----:B0-----:R-:W-:Y:S02]  /*8440*/  PRMT R95, R95, 0x5410, R62 ;  /* 0x000054105f5f7816 */ /* 0x001fe4000000003e */
[----:B------:R-:W-:Y:S02]  /*8450*/  PRMT R96, R96, 0x5410, R83 ;  /* 0x0000541060607816 */ /* 0x000fe40000000053 */
[----:B------:R-:W-:-:S02]  /*8460*/  PRMT R71, R71, 0x5410, R68 ;  /* 0x0000541047477816 */ /* 0x000fc40000000044 */
[----:B------:R-:W-:Y:S01]  /*8470*/  IADD3 R83, R30, -0x20, RZ ;  /* 0xffffffe01e537810 */ /* 0x000fe20007ffe0ff */
[----:B------:R-:W-:Y:S01]  /*8480*/  I2F.F16 R43, R43 ;  /* 0x0000002b002b7306 */ /* 0x000fe20000200c00 */
[----:B------:R-:W-:-:S07]  /*8490*/  IADD3 R68, R31, -0x20, RZ ;  /* 0xffffffe01f447810 */ /* 0x000fce0007ffe0ff */
[----:B------:R-:W0:Y:S08]  /*84a0*/  I2F.F16 R42, R42 ;  /* 0x0000002a002a7306 */ /* 0x000e300000200c00 */
[----:B------:R-:W-:Y:S08]  /*84b0*/  I2F.F16 R47, R28 ;  /* 0x0000001c002f7306 */ /* 0x000ff00000200c00 */
[----:B------:R5:W-:Y:S08]  /*84c0*/  I2F.F16 R62, R29 ;  /* 0x0000001d003e7306 */ /* 0x000bf00000200c00 */
[----:B------:R-:W-:Y:S01]  /*84d0*/  I2F.F16 R104, R104 ;  /* 0x0000006800687306 */ /* 0x000fe20000200c00 */
[----:B-----5:R-:W5:Y:S07]  /*84e0*/  LDS.128 R28, [UR5] ;  /* 0x00000005ff1c7984 */ /* 0x020f6e0008000c00 */
[----:B------:R-:W1:Y:S01]  /*84f0*/  I2F.F16 R85, R85 ;  /* 0x0000005500557306 */ /* 0x000e620000200c00 */
[----:B------:R-:W-:-:S07]  /*8500*/  PRMT R105, R105, 0x5410, R84 ;  /* 0x0000541069697816 */ /* 0x000fce0000000054 */
[----:B------:R-:W-:Y:S08]  /*8510*/  I2F.F16 R15, R15 ;  /* 0x0000000f000f7306 */ /* 0x000ff00000200c00 */
[----:B------:R-:W5:Y:S08]  /*8520*/  I2F.F16 R4, R4 ;  /* 0x0000000400047306 */ /* 0x000f700000200c00 */
[----:B------:R-:W-:Y:S08]  /*8530*/  I2F.F16 R93, R93 ;  /* 0x0000005d005d7306 */ /* 0x000ff00000200c00 */
[----:B------:R-:W5:Y:S01]  /*8540*/  I2F.F16 R88, R88 ;  /* 0x0000005800587306 */ /* 0x000f620000200c00 */
[----:B--2---:R-:W-:-:S07]  /*8550*/  PRMT R3, R3, 0x5410, R2 ;  /* 0x0000541003037816 */ /* 0x004fce0000000002 */
[----:B------:R-:W2:Y:S01]  /*8560*/  I2F.F16 R86, R86 ;  /* 0x0000005600567306 */ /* 0x000ea20000200c00 */
[----:B0-----:R-:W-:Y:S01]  /*8570*/  PRMT R43, R43, 0x5410, R42 ;  /* 0x000054102b2b7816 */ /* 0x001fe2000000002a */
[----:B-1----:R-:W-:-:S06]  /*8580*/  HFMA2.MMA R2, R95, R32, RZ ;  /* 0x000000205f027235 */ /* 0x002fcc00000000ff */
[----:B------:R-:W0:Y:S01]  /*8590*/  I2F.F16 R79, R79 ;  /* 0x0000004f004f7306 */ /* 0x000e220000200c00 */
[----:B------:R-:W-:-:S07]  /*85a0*/  HFMA2.MMA R42, R105, R32, RZ ;  /* 0x00000020692a7235 */ /* 0x000fce00000000ff */
[----:B------:R-:W1:Y:S01]  /*85b0*/  I2F.F16 R98, R98 ;  /* 0x0000006200627306 */ /* 0x000e620000200c00 */
[----:B------:R-:W-:Y:S02]  /*85c0*/  PRMT R104, R104, 0x5410, R85 ;  /* 0x0000541068687816 */ /* 0x000fe40000000055 */
[----:B-----5:R-:W-:-:S05]  /*85d0*/  PRMT R15, R15, 0x5410, R4 ;  /* 0x000054100f0f7816 */ /* 0x020fca0000000004 */
[----:B------:R-:W5:Y:S01]  /*85e0*/  I2F.F16 R73, R73 ;  /* 0x0000004900497306 */ /* 0x000f620000200c00 */
[----:B------:R-:W-:Y:S02]  /*85f0*/  PRMT R93, R93, 0x5410, R88 ;  /* 0x000054105d5d7816 */ /* 0x000fe40000000058 */
[----:B------:R-:W-:Y:S01]  /*8600*/  LOP3.LUT R4, R20, 0x3f, RZ, 0xc0, !PT ;  /* 0x0000003f14047812 */ /* 0x000fe200078ec0ff */
[----:B------:R-:W-:Y:S01]  /*8610*/  HFMA2.MMA R2, R104, R33, R2 ;  /* 0x0000002168027235 */ /* 0x000fe20000000002 */
[----:B--2---:R-:W-:-:S03]  /*8620*/  PRMT R91, R86, 0x5410, R91 ;  /* 0x00005410565b7816 */ /* 0x004fc6000000005b */
[----:B------:R-:W-:Y:S01]  /*8630*/  I2F.F16 R76, R76 ;  /* 0x0000004c004c7306 */ /* 0x000fe20000200c00 */
[----:B0-----:R-:W-:Y:S01]  /*8640*/  PRMT R79, R79, 0x5410, R80 ;  /* 0x000054104f4f7816 */ /* 0x001fe20000000050 */
[----:B------:R-:W-:Y:S01]  /*8650*/  HFMA2.MMA R42, R96, R33, R42 ;  /* 0x00000021602a7235 */ /* 0x000fe2000000002a */
[----:B-1----:R-:W-:-:S05]  /*8660*/  PRMT R98, R98, 0x5410, R87 ;  /* 0x0000541062627816 */ /* 0x002fca0000000057 */
[----:B------:R-:W0:Y:S01]  /*8670*/  I2F.F16 R69, R69 ;  /* 0x0000004500457306 */ /* 0x000e220000200c00 */
[----:B------:R-:W-:Y:S02]  /*8680*/  PRMT R77, R77, 0x5410, R82 ;  /* 0x000054104d4d7816 */ /* 0x000fe40000000052 */
[----:B------:R-:W-:Y:S01]  /*8690*/  IADD3 R80, R4, -0x20, RZ ;  /* 0xffffffe004507810 */ /* 0x000fe20007ffe0ff */
[-C--:B------:R-:W-:Y:S01]  /*86a0*/  HFMA2 R4, R93, R32.reuse, RZ.H0_H0 ;  /* 0x000000205d047231 */ /* 0x080fe200000400ff */
[----:B------:R-:W-:Y:S01]  /*86b0*/  PRMT R116, R116, 0x5410, R55 ;  /* 0x0000541074747816 */ /* 0x000fe20000000037 */
[----:B------:R-:W-:Y:S01]  /*86c0*/  HFMA2 R32, R91, R32, RZ.H0_H0 ;  /* 0x000000205b207231 */ /* 0x000fe200000400ff */
[----:B------:R-:W-:Y:S01]  /*86d0*/  PRMT R75, R75, 0x5410, R72 ;  /* 0x000054104b4b7816 */ /* 0x000fe20000000048 */
[-C--:B------:R-:W-:Y:S01]  /*86e0*/  HFMA2 R4, R98, R33.reuse, R4 ;  /* 0x0000002162047231 */ /* 0x080fe20000000004 */
[----:B------:R-:W-:Y:S02]  /*86f0*/  LOP3.LUT R72, R21, 0x3f, RZ, 0xc0, !PT ;  /* 0x0000003f15487812 */ /* 0x000fe400078ec0ff */
[----:B------:R-:W-:Y:S01]  /*8700*/  PRMT R45, R45, 0x5410, R44 ;  /* 0x000054102d2d7816 */ /* 0x000fe2000000002c */
[----:B------:R-:W-:Y:S01]  /*8710*/  HFMA2 R33, R116, R33, R32 ;  /* 0x0000002174217231 */ /* 0x000fe20000000020 */
[----:B------:R-:W-:Y:S01]  /*8720*/  LOP3.LUT R44, R23, 0x3f, RZ, 0xc0, !PT ;  /* 0x0000003f172c7812 */ /* 0x000fe200078ec0ff */
[-C--:B------:R-:W-:Y:S01]  /*8730*/  HFMA2.MMA R2, R77, R34.reuse, R2 ;  /* 0x000000224d027235 */ /* 0x080fe20000000002 */
[----:B-----5:R-:W-:Y:S01]  /*8740*/  PRMT R70, R70, 0x5410, R73 ;  /* 0x0000541046467816 */ /* 0x020fe20000000049 */
[----:B------:R-:W-:Y:S01]  /*8750*/  HFMA2.MMA R32, R79, R34, R42 ;  /* 0x000000224f207235 */ /* 0x000fe2000000002a */
[----:B------:R-:W-:-:S02]  /*8760*/  PRMT R74, R74, 0x5410, R81 ;  /* 0x000054104a4a7816 */ /* 0x000fc40000000051 */
[----:B------:R-:W-:Y:S02]  /*8770*/  IADD3 R73, R72, -0x20, RZ ;  /* 0xffffffe048497810 */ /* 0x000fe40007ffe0ff */
[----:B------:R-:W-:Y:S02]  /*8780*/  IADD3 R72, R44, -0x20, RZ ;  /* 0xffffffe02c487810 */ /* 0x000fe40007ffe0ff */
[----:B------:R-:W-:Y:S01]  /*8790*/  SHF.R.U32.HI R42, RZ, 0x6, R21 ;  /* 0x00000006ff2a7819 */ /* 0x000fe20000011615 */
[-C--:B------:R-:W-:Y:S01]  /*87a0*/  HFMA2 R4, R75, R34.reuse, R4 ;  /* 0x000000224b047231 */ /* 0x080fe20000000004 */
[----:B------:R-:W-:Y:S01]  /*87b0*/  PRMT R78, R78, 0x5410, R39 ;  /* 0x000054104e4e7816 */ /* 0x000fe20000000027 */
[----:B------:R-:W-:Y:S01]  /*87c0*/  HFMA2 R33, R71, R34, R33 ;  /* 0x0000002247217231 */ /* 0x000fe20000000021 */
[----:B0-----:R-:W-:Y:S02]  /*87d0*/  PRMT R76, R76, 0x5410, R69 ;  /* 0x000054104c4c7816 */ /* 0x001fe40000000045 */
[----:B------:R-:W-:Y:S01]  /*87e0*/  LOP3.LUT R44, R22, 0x3f, RZ, 0xc0, !PT ;  /* 0x0000003f162c7812 */ /* 0x000fe200078ec0ff */
[----:B------:R0:W-:Y:S01]  /*87f0*/  I2F.F16 R39, R68 ;  /* 0x0000004400277306 */ /* 0x0001e20000200c00 */
[----:B------:R-:W-:Y:S01]  /*8800*/  SHF.R.U32.HI R34, RZ, 0x6, R20 ;  /* 0x00000006ff227819 */ /* 0x000fe20000011614 */
[-C--:B------:R-:W-:Y:S01]  /*8810*/  HFMA2 R4, R78, R35.reuse, R4 ;  /* 0x000000234e047231 */ /* 0x080fe20000000004 */
[----:B------:R-:W-:Y:S01]  /*8820*/  IADD3 R69, R44, -0x20, RZ ;  /* 0xffffffe02c457810 */ /* 0x000fe20007ffe0ff */
[----:B------:R-:W-:Y:S01]  /*8830*/  HFMA2 R44, R76, R35, R33 ;  /* 0x000000234c2c7231 */ /* 0x000fe20000000021 */
[----:B0-----:R-:W-:Y:S01]  /*8840*/  LOP3.LUT R68, R42, 0x3f, RZ, 0xc0, !PT ;  /* 0x0000003f2a447812 */ /* 0x001fe200078ec0ff */
[----:B------:R-:W-:-:S02]  /*8850*/  HFMA2.MMA R42, R74, R35, R2 ;  /* 0x000000234a2a7235 */ /* 0x000fc40000000002 */
[----:B------:R-:W-:Y:S01]  /*8860*/  HFMA2.MMA R2, R70, R35, R32 ;  /* 0x0000002346027235 */ /* 0x000fe20000000020 */
[----:B------:R-:W-:Y:S01]  /*8870*/  LOP3.LUT R35, R34, 0x3f, RZ, 0xc0, !PT ;  /* 0x0000003f22237812 */ /* 0x000fe200078ec0ff */
[-C--:B------:R-:W-:Y:S02]  /*8880*/  HFMA2.MMA R32, R95, R28.reuse, RZ ;  /* 0x0000001c5f207235 */ /* 0x080fe400000000ff */
[----:B------:R-:W-:Y:S01]  /*8890*/  HFMA2.MMA R34, R105, R28, RZ ;  /* 0x0000001c69227235 */ /* 0x000fe200000000ff */
[----:B------:R-:W-:-:S05]  /*88a0*/  HFMA2 R33, R93, R28, RZ.H0_H0 ;  /* 0x0000001c5d217231 */ /* 0x000fca00000400ff */
[-C--:B------:R-:W-:Y:S02]  /*88b0*/  HFMA2.MMA R32, R104, R29.reuse, R32 ;  /* 0x0000001d68207235 */ /* 0x080fe40000000020 */
[----:B------:R-:W-:Y:S01]  /*88c0*/  HFMA2.MMA R34, R96, R29, R34 ;  /* 0x0000001d60227235 */ /* 0x000fe20000000022 */
[----:B------:R-:W-:Y:S01]  /*88d0*/  IADD3 R89, R35, -0x20, RZ ;  /* 0xffffffe023597810 */ /* 0x000fe20007ffe0ff */
[----:B------:R-:W-:-:S04]  /*88e0*/  HFMA2 R33, R98, R29, R33 ;  /* 0x0000001d62217231 */ /* 0x000fc80000000021 */
[-C--:B------:R-:W-:Y:S02]  /*88f0*/  HFMA2.MMA R32, R77, R30.reuse, R32 ;  /* 0x0000001e4d207235 */ /* 0x080fe40000000020 */
[----:B------:R-:W-:Y:S01]  /*8900*/  HFMA2.MMA R35, R79, R30, R34 ;  /* 0x0000001e4f237235 */ /* 0x000fe20000000022 */
[----:B------:R-:W-:Y:S01]  /*8910*/  IADD3 R68, R68, -0x20, RZ ;  /* 0xffffffe044447810 */ /* 0x000fe20007ffe0ff */
[----:B------:R-:W-:Y:S01]  /*8920*/  HFMA2 R33, R75, R30, R33 ;  /* 0x0000001e4b217231 */ /* 0x000fe20000000021 */
[----:B------:R-:W-:Y:S01]  /*8930*/  @!P0 IADD3 R102, R90, R109, RZ ;  /* 0x0000006d5a668210 */ /* 0x000fe20007ffe0ff */
[----:B------:R-:W-:Y:S01]  /*8940*/  HFMA2 R28, R91, R28, RZ.H0_H0 ;  /* 0x0000001c5b1c7231 */ /* 0x000fe200000400ff */
[----:B------:R0:W-:Y:S01]  /*8950*/  I2F.F16 R82, R68 ;  /* 0x0000004400527306 */ /* 0x0001e20000200c00 */
[-C--:B------:R-:W-:Y:S01]  /*8960*/  HFMA2.MMA R90, R74, R31.reuse, R32 ;  /* 0x0000001f4a5a7235 */ /* 0x080fe20000000020 */
[----:B------:R-:W-:Y:S02]  /*8970*/  HFMA2 R87, R78, R31, R33 ;  /* 0x0000001f4e577231 */ /* 0x000fe40000000021 */
[----:B------:R-:W-:Y:S01]  /*8980*/  HFMA2 R28, R116, R29, R28 ;  /* 0x0000001d741c7231 */ /* 0x000fe2000000001c */
[----:B0-----:R-:W-:-:S02]  /*8990*/  HFMA2.MMA R68, R70, R31, R35 ;  /* 0x0000001f46447235 */ /* 0x001fc40000000023 */
[----:B------:R-:W0:Y:S01]  /*89a0*/  LDS.128 R32, [UR5+0x10] ;  /* 0x00001005ff207984 */ /* 0x000e220008000c00 */
[----:B------:R-:W-:Y:S01]  /*89b0*/  SHF.R.U32.HI R81, RZ, 0x6, R23 ;  /* 0x00000006ff517819 */ /* 0x000fe20000011617 */
[----:B------:R-:W-:Y:S01]  /*89c0*/  HFMA2 R28, R71, R30, R28 ;  /* 0x0000001e471c7231 */ /* 0x000fe2000000001c */
[--C-:B------:R-:W-:Y:S02]  /*89d0*/  SHF.R.U32.HI R29, RZ, 0xc, R20.reuse ;  /* 0x0000000cff1d7819 */ /* 0x100fe40000011614 */
[----:B------:R-:W-:Y:S01]  /*89e0*/  LOP3.LUT R81, R81, 0x3f, RZ, 0xc0, !PT ;  /* 0x0000003f51517812 */ /* 0x000fe200078ec0ff */
[----:B------:R-:W-:Y:S01]  /*89f0*/  HFMA2 R92, R76, R31, R28 ;  /* 0x0000001f4c5c7231 */ /* 0x000fe2000000001c */
[----:B------:R-:W-:Y:S02]  /*8a00*/  LOP3.LUT R29, R29, 0x3f, RZ, 0xc0, !PT ;  /* 0x0000003f1d1d7812 */ /* 0x000fe400078ec0ff */
[----:B------:R-:W-:Y:S02]  /*8a10*/  SHF.R.U32.HI R28, RZ, 0x12, R20 ;  /* 0x00000012ff1c7819 */ /* 0x000fe40000011614 */
[----:B------:R-:W-:-:S02]  /*8a20*/  IADD3 R81, R81, -0x20, RZ ;  /* 0xffffffe051517810 */ /* 0x000fc40007ffe0ff */
[----:B------:R-:W-:Y:S01]  /*8a30*/  IADD3 R29, R29, -0x20, RZ ;  /* 0xffffffe01d1d7810 */ /* 0x000fe20007ffe0ff */
[----:B------:R-:W-:Y:S01]  /*8a40*/  I2F.F16 R55, R83 ;  /* 0x0000005300377306 */ /* 0x000fe20000200c00 */
[----:B------:R-:W-:Y:S02]  /*8a50*/  LOP3.LUT R28, R28, 0x3f, RZ, 0xc0, !PT ;  /* 0x0000003f1c1c7812 */ /* 0x000fe400078ec0ff */
[----:B------:R-:W-:Y:S02]  /*8a60*/  SHF.R.U32.HI R30, RZ, 0x18, R20 ;  /* 0x00000018ff1e7819 */ /* 0x000fe40000011614 */
[----:B------:R-:W-:-:S03]  /*8a70*/  IADD3 R28, R28, -0x20, RZ ;  /* 0xffffffe01c1c7810 */ /* 0x000fc60007ffe0ff */
[----:B------:R-:W-:Y:S01]  /*8a80*/  I2F.F16 R83, R81 ;  /* 0x0000005100537306 */ /* 0x000fe20000200c00 */
[----:B------:R-:W-:-:S07]  /*8a90*/  LOP3.LUT R30, R30, 0x3f, RZ, 0xc0, !PT ;  /* 0x0000003f1e1e7812 */ /* 0x000fce00078ec0ff */
[----:B------:R1:W-:Y:S02]  /*8aa0*/  I2F.F16 R81, R29 ;  /* 0x0000001d00517306 */ /* 0x0003e40000200c00 */
[----:B-1----:R-:W-:-:S06]  /*8ab0*/  SHF.R.U32.HI R29, RZ, 0xc, R21 ;  /* 0x0000000cff1d7819 */ /* 0x002fcc0000011615 */
[----:B------:R1:W-:Y:S01]  /*8ac0*/  I2F.F16 R88, R28 ;  /* 0x0000001c00587306 */ /* 0x0003e20000200c00 */
[----:B------:R-:W-:Y:S02]  /*8ad0*/  LOP3.LUT R29, R29, 0x3f, RZ, 0xc0, !PT ;  /* 0x0000003f1d1d7812 */ /* 0x000fe400078ec0ff */
[----:B------:R-:W-:Y:S02]  /*8ae0*/  @!P0 PRMT R100, R36, 0x7610, R100 ;  /* 0x0000761024648816 */ /* 0x000fe40000000064 */
[----:B-1----:R-:W-:-:S03]  /*8af0*/  SHF.R.U32.HI R28, RZ, 0x12, R21 ;  /* 0x00000012ff1c7819 */ /* 0x002fc60000011615 */
[----:B------:R-:W1:Y:S01]  /*8b00*/  I2F.F16 R57, R57 ;  /* 0x0000003900397306 */ /* 0x000e620000200c00 */
[----:B------:R-:W-:Y:S02]  /*8b10*/  IADD3 R85, R29, -0x20, RZ ;  /* 0xffffffe01d557810 */ /* 0x000fe40007ffe0ff */
[----:B------:R-:W-:Y:S02]  /*8b20*/  IADD3 R30, R30, -0x20, RZ ;  /* 0xffffffe01e1e7810 */ /* 0x000fe40007ffe0ff */
[----:B------:R-:W-:Y:S02]  /*8b30*/  LOP3.LUT R28, R28, 0x3f, RZ, 0xc0, !PT ;  /* 0x0000003f1c1c7812 */ /* 0x000fe400078ec0ff */
[----:B------:R-:W-:Y:S01]  /*8b40*/  SHF.R.U32.HI R29, RZ, 0x18, R21 ;  /* 0x00000018ff1d7819 */ /* 0x000fe20000011615 */
[----:B------:R-:W2:Y:S01]  /*8b50*/  I2F.F16 R67, R67 ;  /* 0x0000004300437306 */ /* 0x000ea20000200c00 */
[----:B------:R-:W-:Y:S02]  /*8b60*/  @!P0 PRMT R100, R100, 0x7610, R36 ;  /* 0x0000761064648816 */ /* 0x000fe40000000024 */
[----:B------:R-:W-:-:S02]  /*8b70*/  IADD3 R84, R28, -0x20, RZ ;  /* 0xffffffe01c547810 */ /* 0x000fc40007ffe0ff */
[----:B------:R-:W-:-:S03]  /*8b80*/  LOP3.LUT R36, R29, 0x3f, RZ, 0xc0, !PT ;  /* 0x0000003f1d247812 */ /* 0x000fc600078ec0ff */
[----:B------:R5:W-:Y:S01]  /*8b90*/  I2F.F16 R86, R30 ;  /* 0x0000001e00567306 */ /* 0x000be20000200c00 */
[----:B0-----:R-:W-:-:S07]  /*8ba0*/  HFMA2.MMA R90, R45, R32, R90 ;  /* 0x000000202d5a7235 */ /* 0x001fce000000005a */
[----:B------:R-:W0:Y:S01]  /*8bb0*/  I2F.F16 R59, R59 ;  /* 0x0000003b003b7306 */ /* 0x000e220000200c00 */
[----:B-----5:R-:W5:Y:S07]  /*8bc0*/  LDS.128 R28, [UR5+0x100] ;  /* 0x00010005ff1c7984 */ /* 0x020f6e0008000c00 */
[----:B------:R-:W3:Y:S01]  /*8bd0*/  I2F.F16 R61, R61 ;  /* 0x0000003d003d7306 */ /* 0x000ee20000200c00 */
[----:B------:R-:W-:Y:S01]  /*8be0*/  HFMA2.MMA R68, R3, R32, R68 ;  /* 0x0000002003447235 */ /* 0x000fe20000000044 */
[----:B-1----:R-:W-:-:S02]  /*8bf0*/  PRMT R56, R56, 0x5410, R57 ;  /* 0x0000541038387816 */ /* 0x002fc40000000039 */
[----:B--2---:R-:W-:-:S04]  /*8c00*/  PRMT R54, R54, 0x5410, R67 ;  /* 0x0000541036367816 */ /* 0x004fc80000000043 */
[----:B------:R-:W-:Y:S01]  /*8c10*/  I2F.F16 R49, R49 ;  /* 0x0000003100317306 */ /* 0x000fe20000200c00 */
[----:B------:R-:W-:-:S07]  /*8c20*/  @!P0 PRMT R99, R37, 0x7610, R99 ;  /* 0x0000761025638816 */ /* 0x000fce0000000063 */
[----:B------:R-:W1:Y:S01]  /*8c30*/  I2F.F16 R38, R38 ;  /* 0x0000002600267306 */ /* 0x000e620000200c00 */
[----:B------:R-:W-:Y:S01]  /*8c40*/  @!P0 PRMT R99, R99, 0x7610, R37 ;  /* 0x0000761063638816 */ /* 0x000fe20000000025 */
[----:B------:R-:W-:Y:S01]  /*8c50*/  HFMA2.MMA R90, R56, R33, R90 ;  /* 0x00000021385a7235 */ /* 0x000fe2000000005a */
[----:B0-----:R-:W-:-:S05]  /*8c60*/  PRMT R58, R58, 0x5410, R59 ;  /* 0x000054103a3a7816 */ /* 0x001fca000000003b */
[----:B------:R-:W0:Y:S01]  /*8c70*/  I2F.F16 R50, R50 ;  /* 0x0000003200327306 */ /* 0x000e220000200c00 */
[----:B---3--:R-:W-:Y:S01]  /*8c80*/  PRMT R60, R60, 0x5410, R61 ;  /* 0x000054103c3c7816 */ /* 0x008fe2000000003d */
[----:B------:R-:W-:Y:S01]  /*8c90*/  HFMA2.MMA R68, R54, R33, R68 ;  /* 0x0000002136447235 */ /* 0x000fe20000000044 */
[----:B------:R-:W-:-:S05]  /*8ca0*/  IADD3 R37, R36, -0x20, RZ ;  /* 0xffffffe024257810 */ /* 0x000fca0007ffe0ff */
[----:B------:R-:W2:Y:S01]  /*8cb0*/  I2F.F16 R48, R48 ;  /* 0x0000003000307306 */ /* 0x000ea20000200c00 */
[----:B------:R-:W-:Y:S01]  /*8cc0*/  PRMT R53, R53, 0x5410, R64 ;  /* 0x0000541035357816 */ /* 0x000fe20000000040 */
[----:B------:R-:W-:-:S06]  /*8cd0*/  HFMA2 R36, R15, R32, R87 ;  /* 0x000000200f247231 */ /* 0x000fcc0000000057 */
[----:B------:R-:W3:Y:S01]  /*8ce0*/  I2F.F16 R52, R52 ;  /* 0x0000003400347306 */ /* 0x000ee20000200c00 */
[----:B------:R-:W-:Y:S01]  /*8cf0*/  HFMA2 R92, R43, R32, R92 ;  /* 0x000000202b5c7231 */ /* 0x000fe2000000005c */
[----:B------:R-:W-:-:S06]  /*8d00*/  PRMT R47, R47, 0x5410, R62 ;  /* 0x000054102f2f7816 */ /* 0x000fcc000000003e */
[----:B------:R-:W4:Y:S01]  /*8d10*/  I2F.F16 R46, R46 ;  /* 0x0000002e002e7306 */ /* 0x000f220000200c00 */
[----:B------:R-:W-:Y:S01]  /*8d20*/  SHF.R.U32.HI R32, RZ, 0xc, R22 ;  /* 0x0000000cff207819 */ /* 0x000fe20000011616 */
[-C--:B------:R-:W-:Y:S01]  /*8d30*/  HFMA2 R36, R58, R33.reuse, R36 ;  /* 0x000000213a247231 */ /* 0x080fe20000000024 */
[----:B------:R-:W-:Y:S01]  /*8d40*/  PRMT R51, R51, 0x5410, R66 ;  /* 0x0000541033337816 */ /* 0x000fe20000000042 */
[----:B------:R-:W-:Y:S01]  /*8d50*/  HFMA2 R92, R60, R33, R92 ;  /* 0x000000213c5c7231 */ /* 0x000fe2000000005c */
[----:B-1----:R-:W-:Y:S02]  /*8d60*/  PRMT R49, R49, 0x5410, R38 ;  /* 0x0000541031317816 */ /* 0x002fe40000000026 */
[----:B------:R-:W-:Y:S01]  /*8d70*/  LOP3.LUT R33, R32, 0x3f, RZ, 0xc0, !PT ;  /* 0x0000003f20217812 */ /* 0x000fe200078ec0ff */
[-C--:B------:R-:W-:Y:S02]  /*8d80*/  HFMA2.MMA R32, R53, R34.reuse, R90 ;  /* 0x0000002235207235 */ /* 0x080fe4000000005a */
[----:B------:R-:W-:Y:S01]  /*8d90*/  HFMA2.MMA R68, R47, R34, R68 ;  /* 0x000000222f447235 */ /* 0x000fe20000000044 */
[----:B0-----:R-:W-:Y:S01]  /*8da0*/  PRMT R50, R63, 0x5410, R50 ;  /* 0x000054103f327816 */ /* 0x001fe20000000032 */
[-C--:B------:R-:W-:Y:S01]  /*8db0*/  HFMA2 R36, R51, R34.reuse, R36 ;  /* 0x0000002233247231 */ /* 0x080fe20000000024 */
[----:B--2---:R-:W-:Y:S01]  /*8dc0*/  PRMT R48, R65, 0x5410, R48 ;  /* 0x0000541041307816 */ /* 0x004fe20000000030 */
[----:B------:R-:W-:Y:S01]  /*8dd0*/  HFMA2 R92, R49, R34, R92 ;  /* 0x00000022315c7231 */ /* 0x000fe2000000005c */
[----:B---3--:R-:W-:-:S02]  /*8de0*/  PRMT R52, R55, 0x5410, R52 ;  /* 0x0000541037347816 */ /* 0x008fc40000000034 */
[----:B----4-:R-:W-:Y:S02]  /*8df0*/  PRMT R46, R39, 0x5410, R46 ;  /* 0x00005410272e7816 */ /* 0x010fe4000000002e */
[--C-:B------:R-:W-:Y:S02]  /*8e00*/  SHF.R.U32.HI R34, RZ, 0x12, R22.reuse ;  /* 0x00000012ff227819 */ /* 0x100fe40000011616 */
[----:B------:R-:W-:Y:S01]  /*8e10*/  SHF.R.U32.HI R38, RZ, 0x6, R22 ;  /* 0x00000006ff267819 */ /* 0x000fe20000011616 */
[----:B------:R0:W-:Y:S01]  /*8e20*/  I2F.F16 R87, R37 ;  /* 0x0000002500577306 */ /* 0x0001e20000200c00 */
[-C--:B------:R-:W-:Y:S01]  /*8e30*/  HFMA2 R36, R48, R35.reuse, R36 ;  /* 0x0000002330247231 */ /* 0x080fe20000000024 */
[----:B------:R-:W-:Y:S01]  /*8e40*/  IADD3 R97, R33, -0x20, RZ ;  /* 0xffffffe021617810 */ /* 0x000fe20007ffe0ff */
[-C--:B------:R-:W-:Y:S01]  /*8e50*/  HFMA2.MMA R57, R50, R35.reuse, R32 ;  /* 0x0000002332397235 */ /* 0x080fe20000000020 */
[----:B------:R-:W-:Y:S01]  /*8e60*/  HFMA2 R61, R46, R35, R92 ;  /* 0x000000232e3d7231 */ /* 0x000fe2000000005c */
[----:B------:R-:W-:Y:S01]  /*8e70*/  HFMA2.MMA R59, R52, R35, R68 ;  /* 0x00000023343b7235 */ /* 0x000fe20000000044 */
[----:B------:R-:W-:-:S02]  /*8e80*/  LOP3.LUT R38, R38, 0x3f, RZ, 0xc0, !PT ;  /* 0x0000003f26267812 */ /* 0x000fc400078ec0ff */
[----:B0-----:R-:W-:Y:S02]  /*8e90*/  LOP3.LUT R37, R34, 0x3f, RZ, 0xc0, !PT ;  /* 0x0000003f22257812 */ /* 0x001fe400078ec0ff */
[----:B------:R-:W0:Y:S01]  /*8ea0*/  LDS.128 R32, [UR5+0x110] ;  /* 0x00011005ff207984 */ /* 0x000e220008000c00 */
[----:B------:R-:W-:Y:S01]  /*8eb0*/  HADD2 R55, R36.H0_H0, R36.H1_H1 ;  /* 0x3000002424377230 */ /* 0x000fe20000000800 */
[----:B------:R-:W-:Y:S02]  /*8ec0*/  SHF.R.U32.HI R36, RZ, 0xc, R23 ;  /* 0x0000000cff247819 */ /* 0x000fe40000011617 */
[----:B------:R-:W-:Y:S02]  /*8ed0*/  IADD3 R38, R38, -0x20, RZ ;  /* 0xffffffe026267810 */ /* 0x000fe40007ffe0ff */
[----:B------:R-:W-:Y:S01]  /*8ee0*/  LOP3.LUT R39, R36, 0x3f, RZ, 0xc0, !PT ;  /* 0x0000003f24277812 */ /* 0x000fe200078ec0ff */
[----:B-----5:R-:W-:Y:S01]  /*8ef0*/  HFMA2.MMA R36, R95, R28, RZ ;  /* 0x0000001c5f247235 */ /* 0x020fe200000000ff */
[----:B------:R1:W-:Y:S01]  /*8f00*/  I2F.F16 R90, R38 ;  /* 0x00000026005a7306 */ /* 0x0003e20000200c00 */
[----:B------:R-:W-:-:S02]  /*8f10*/  IADD3 R94, R37, -0x20, RZ ;  /* 0xffffffe0255e7810 */ /* 0x000fc40007ffe0ff */
[----:B------:R-:W-:Y:S02]  /*8f20*/  SHF.R.U32.HI R37, RZ, 0x12, R23 ;  /* 0x00000012ff257819 */ /* 0x000fe40000011617 */
[----:B-1----:R-:W-:Y:S02]  /*8f30*/  SHF.R.U32.HI R38, RZ, 0x18, R22 ;  /* 0x00000018ff267819 */ /* 0x002fe40000011616 */
[----:B------:R-:W-:Y:S02]  /*8f40*/  HFMA2.MMA R36, R104, R29, R36 ;  /* 0x0000001d68247235 */ /* 0x000fe40000000024 */
[----:B------:R-:W-:Y:S02]  /*8f50*/  LOP3.LUT R38, R38, 0x3f, RZ, 0xc0, !PT ;  /* 0x0000003f26267812 */ /* 0x000fe400078ec0ff */
[----:B------:R-:W-:Y:S01]  /*8f60*/  LOP3.LUT R62, R37, 0x3f, RZ, 0xc0, !PT ;  /* 0x0000003f253e7812 */ /* 0x000fe200078ec0ff */
[-C--:B------:R-:W-:Y:S01]  /*8f70*/  HFMA2 R37, R93, R28.reuse, RZ.H0_H0 ;  /* 0x0000001c5d257231 */ /* 0x080fe200000400ff */
[----:B------:R-:W-:Y:S01]  /*8f80*/  IADD3 R92, R38, -0x20, RZ ;  /* 0xffffffe0265c7810 */ /* 0x000fe20007ffe0ff */
[----:B------:R-:W-:Y:S01]  /*8f90*/  HFMA2.MMA R38, R105, R28, RZ ;  /* 0x0000001c69267235 */ /* 0x000fe200000000ff */
[----:B------:R-:W-:Y:S01]  /*8fa0*/  HFMA2 R28, R91, R28, RZ.H0_H0 ;  /* 0x0000001c5b1c7231 */ /* 0x000fe200000400ff */
[----:B------:R-:W-:-:S03]  /*8fb0*/  IADD3 R106, R39, -0x20, RZ ;  /* 0xffffffe0276a7810 */ /* 0x000fc60007ffe0ff */
[-C--:B------:R-:W-:Y:S01]  /*8fc0*/  HFMA2 R39, R116, R29.reuse, R28 ;  /* 0x0000001d74277231 */ /* 0x080fe2000000001c */
[----:B------:R-:W-:Y:S02]  /*8fd0*/  HFMA2.MMA R28, R77, R30, R36 ;  /* 0x0000001e4d1c7235 */ /* 0x000fe40000000024 */
[----:B------:R-:W-:Y:S01]  /*8fe0*/  HFMA2.MMA R38, R96, R29, R38 ;  /* 0x0000001d60267235 */ /* 0x000fe20000000026 */
[----:B------:R-:W-:-:S05]  /*8ff0*/  HFMA2 R37, R98, R29, R37 ;  /* 0x0000001d62257231 */ /* 0x000fca0000000025 */
[----:B------:R-:W-:Y:S01]  /*9000*/  HFMA2.MMA R28, R74, R31, R28 ;  /* 0x0000001f4a1c7235 */ /* 0x000fe2000000001c */
[----:B------:R-:W-:Y:S01]  /*9010*/  IADD3 R107, R62, -0x20, RZ ;  /* 0xffffffe03e6b7810 */ /* 0x000fe20007ffe0ff */
[-C--:B------:R-:W-:Y:S01]  /*9020*/  HFMA2 R29, R75, R30.reuse, R37 ;  /* 0x0000001e4b1d7231 */ /* 0x080fe20000000025 */
[----:B------:R-:W-:Y:S01]  /*9030*/  HFMA2.MMA R62, R79, R30, R38 ;  /* 0x0000001e4f3e7235 */ /* 0x000fe20000000026 */
[----:B------:R-:W-:Y:S02]  /*9040*/  HFMA2 R30, R71, R30, R39 ;  /* 0x0000001e471e7231 */ /* 0x000fe40000000027 */
[----:B------:R-:W1:Y:S02]  /*9050*/  LDS.128 R36, [UR5+0x180] ;  /* 0x00018005ff247984 */ /* 0x000e640008000c00 */
[----:B0-----:R-:W-:Y:S01]  /*9060*/  HFMA2.MMA R28, R45, R32, R28 ;  /* 0x000000202d1c7235 */ /* 0x001fe2000000001c */
[-C--:B------:R-:W-:Y:S02]  /*9070*/  HFMA2 R29, R78, R31.reuse, R29 ;  /* 0x0000001f4e1d7231 */ /* 0x080fe4000000001d */
[----:B------:R-:W-:-:S05]  /*9080*/  HFMA2 R30, R76, R31, R30 ;  /* 0x0000001f4c1e7231 */ /* 0x000fca000000001e */
[----:B------:R-:W-:Y:S01]  /*9090*/  HFMA2.MMA R28, R56, R33, R28 ;  /* 0x00000021381c7235 */ /* 0x000fe2000000001c */
[-C--:B------:R-:W-:Y:S01]  /*90a0*/  HFMA2 R29, R15, R32.reuse, R29 ;  /* 0x000000200f1d7231 */ /* 0x080fe2000000001d */
[----:B------:R-:W-:Y:S01]  /*90b0*/  HFMA2.MMA R62, R70, R31, R62 ;  /* 0x0000001f463e7235 */ /* 0x000fe2000000003e */
[----:B------:R-:W-:-:S05]  /*90c0*/  HFMA2 R30, R43, R32, R30 ;  /* 0x000000202b1e7231 */ /* 0x000fca000000001e */
[----:B------:R-:W-:Y:S01]  /*90d0*/  HFMA2.MMA R28, R53, R34, R28 ;  /* 0x00000022351c7235 */ /* 0x000fe2000000001c */
[----:B------:R-:W-:Y:S01]  /*90e0*/  SHF.R.U32.HI R63, RZ, 0x18, R23 ;  /* 0x00000018ff3f7819 */ /* 0x000fe20000011617 */
[-C--:B------:R-:W-:Y:S02]  /*90f0*/  HFMA2 R29, R58, R33.reuse, R29 ;  /* 0x000000213a1d7231 */ /* 0x080fe4000000001d */
[----:B------:R-:W-:Y:S01]  /*9100*/  HFMA2 R30, R60, R33, R30 ;  /* 0x000000213c1e7231 */ /* 0x000fe2000000001e */
[----:B------:R-:W-:Y:S01]  /*9110*/  LOP3.LUT R63, R63, 0x3f, RZ, 0xc0, !PT ;  /* 0x0000003f3f3f7812 */ /* 0x000fe200078ec0ff */
[-C--:B------:R-:W-:Y:S02]  /*9120*/  HFMA2 R29, R51, R34.reuse, R29 ;  /* 0x00000022331d7231 */ /* 0x080fe4000000001d */
[----:B------:R-:W-:Y:S01]  /*9130*/  HFMA2.MMA R28, R50, R35, R28 ;  /* 0x00000023321c7235 */ /* 0x000fe2000000001c */
[----:B------:R-:W-:Y:S01]  /*9140*/  HFMA2 R30, R49, R34, R30 ;  /* 0x00000022311e7231 */ /* 0x000fe2000000001e */
[----:B------:R-:W-:Y:S01]  /*9150*/  HFMA2.MMA R62, R3, R32, R62 ;  /* 0x00000020033e7235 */ /* 0x000fe2000000003e */
[----:B------:R-:W-:Y:S01]  /*9160*/  IADD3 R63, R63, -0x20, RZ ;  /* 0xffffffe03f3f7810 */ /* 0x000fe20007ffe0ff */
[----:B------:R-:W-:-:S02]  /*9170*/  HFMA2 R29, R48, R35, R29 ;  /* 0x00000023301d7231 */ /* 0x000fc4000000001d */
[----:B------:R-:W-:Y:S01]  /*9180*/  HFMA2 R30, R46, R35, R30 ;  /* 0x000000232e1e7231 */ /* 0x000fe2000000001e */
[----:B------:R0:W-:Y:S01]  /*9190*/  I2F.F16 R111, R63 ;  /* 0x0000003f006f7306 */ /* 0x0001e20000200c00 */
[----:B------:R-:W-:Y:S02]  /*91a0*/  HADD2 R64, R29.H0_H0, R29.H1_H1 ;  /* 0x3000001d1d407230 */ /* 0x000fe40000000800 */
[----:B------:R-:W-:Y:S01]  /*91b0*/  HFMA2.MMA R62, R54, R33, R62 ;  /* 0x00000021363e7235 */ /* 0x000fe2000000003e */
[----:B------:R-:W-:Y:S02]  /*91c0*/  HADD2 R65, R30.H0_H0, R30.H1_H1 ;  /* 0x3000001e1e417230 */ /* 0x000fe40000000800 */
[----:B0-----:R-:W-:Y:S02]  /*91d0*/  HADD2 R63, R28.H0_H0, R28.H1_H1 ;  /* 0x3000001c1c3f7230 */ /* 0x001fe40000000800 */
[----:B------:R-:W0:Y:S01]  /*91e0*/  LDS.128 R28, [UR5+0x190] ;  /* 0x00019005ff1c7984 */ /* 0x000e220008000c00 */
[----:B------:R-:W-:-:S02]  /*91f0*/  SHF.R.U32 R20, R20, 0x1e, R16 ;  /* 0x0000001e14147819 */ /* 0x000fc40000001610 */
[----:B------:R-:W-:Y:S01]  /*9200*/  SHF.R.U32 R21, R21, 0x1e, R17 ;  /* 0x0000001e15157819 */ /* 0x000fe20000001611 */
[----:B------:R-:W-:Y:S01]  /*9210*/  HFMA2.MMA R62, R47, R34, R62 ;  /* 0x000000222f3e7235 */ /* 0x000fe2000000003e */
[----:B------:R-:W-:Y:S01]  /*9220*/  LOP3.LUT R20, R20, 0x3f, RZ, 0xc0, !PT ;  /* 0x0000003f14147812 */ /* 0x000fe200078ec0ff */
[-C--:B-1----:R-:W-:Y:S01]  /*9230*/  HFMA2.MMA R34, R95, R36.reuse, RZ ;  /* 0x000000245f227235 */ /* 0x082fe200000000ff */
[----:B------:R-:W-:Y:S01]  /*9240*/  LOP3.LUT R21, R21, 0x3f, RZ, 0xc0, !PT ;  /* 0x0000003f15157812 */ /* 0x000fe200078ec0ff */
[----:B------:R-:W-:Y:S01]  /*9250*/  HFMA2.MMA R115, R105, R36, RZ ;  /* 0x0000002469737235 */ /* 0x000fe200000000ff */
[----:B------:R-:W-:Y:S02]  /*9260*/  SHF.R.U32 R33, R22, 0x1e, R18 ;  /* 0x0000001e16217819 */ /* 0x000fe40000001612 */
[----:B------:R-:W-:Y:S02]  /*9270*/  SHF.R.U32 R32, R23, 0x1e, R19 ;  /* 0x0000001e17207819 */ /* 0x000fe40000001613 */
[----:B------:R-:W-:-:S02]  /*9280*/  IADD3 R113, R20, -0x20, RZ ;  /* 0xffffffe014717810 */ /* 0x000fc40007ffe0ff */
[----:B------:R-:W-:Y:S01]  /*9290*/  IADD3 R118, R21, -0x20, RZ ;  /* 0xffffffe015767810 */ /* 0x000fe20007ffe0ff */
[----:B------:R-:W-:Y:S01]  /*92a0*/  HFMA2.MMA R34, R104, R37, R34 ;  /* 0x0000002568227235 */ /* 0x000fe20000000022 */
[----:B------:R-:W1:Y:S01]  /*92b0*/  LDS.128 R20, [UR5+0x200] ;  /* 0x00020005ff147984 */ /* 0x000e620008000c00 */
[----:B------:R-:W-:Y:S01]  /*92c0*/  HFMA2.MMA R62, R52, R35, R62 ;  /* 0x00000023343e7235 */ /* 0x000fe2000000003e */
[-C--:B------:R-:W-:Y:S02]  /*92d0*/  HFMA2 R35, R93, R36.reuse, RZ.H0_H0 ;  /* 0x000000245d237231 */ /* 0x080fe400000400ff */
[----:B------:R-:W-:Y:S01]  /*92e0*/  HFMA2 R36, R91, R36, RZ.H0_H0 ;  /* 0x000000245b247231 */ /* 0x000fe200000400ff */
[----:B------:R-:W-:Y:S01]  /*92f0*/  HFMA2.MMA R115, R96, R37, R115 ;  /* 0x0000002560737235 */ /* 0x000fe20000000073 */
[-C--:B------:R-:W-:Y:S02]  /*9300*/  HFMA2 R35, R98, R37.reuse, R35 ;  /* 0x0000002562237231 */ /* 0x080fe40000000023 */
[----:B------:R-:W-:Y:S01]  /*9310*/  HFMA2 R36, R116, R37, R36 ;  /* 0x0000002574247231 */ /* 0x000fe20000000024 */
[----:B------:R-:W-:Y:S01]  /*9320*/  HFMA2.MMA R37, R77, R38, R34 ;  /* 0x000000264d257235 */ /* 0x000fe20000000022 */
[----:B------:R-:W-:-:S02]  /*9330*/  LOP3.LUT R117, R33, 0x3f, RZ, 0xc0, !PT ;  /* 0x0000003f21757812 */ /* 0x000fc400078ec0ff */
[----:B------:R-:W-:Y:S01]  /*9340*/  LOP3.LUT R33, R32, 0x3f, RZ, 0xc0, !PT ;  /* 0x0000003f20217812 */ /* 0x000fe200078ec0ff */
[----:B------:R-:W-:-:S04]  /*9350*/  HFMA2 R32, R75, R38, R35 ;  /* 0x000000264b207231 */ /* 0x000fc80000000023 */
[----:B------:R-:W-:Y:S02]  /*9360*/  HFMA2.MMA R37, R74, R39, R37 ;  /* 0x000000274a257235 */ /* 0x000fe40000000025 */
[----:B------:R-:W-:Y:S01]  /*9370*/  HFMA2.MMA R35, R79, R38, R115 ;  /* 0x000000264f237235 */ /* 0x000fe20000000073 */
[----:B------:R-:W-:Y:S01]  /*9380*/  HFMA2 R38, R71, R38, R36 ;  /* 0x0000002647267231 */ /* 0x000fe20000000024 */
[----:B------:R-:W-:Y:S01]  /*9390*/  IADD3 R120, R33, -0x20, RZ ;  /* 0xffffffe021787810 */ /* 0x000fe20007ffe0ff */
[-C--:B------:R-:W-:Y:S01]  /*93a0*/  HFMA2 R32, R78, R39.reuse, R32 ;  /* 0x000000274e207231 */ /* 0x080fe20000000020 */
[----:B------:R-:W-:Y:S02]  /*93b0*/  SHF.R.U32.HI R33, RZ, 0xa, R16 ;  /* 0x0000000aff217819 */ /* 0x000fe40000011610 */
[----:B0-----:R-:W-:Y:S01]  /*93c0*/  HFMA2.MMA R37, R45, R28, R37 ;  /* 0x0000001c2d257235 */ /* 0x001fe20000000025 */
[----:B------:R-:W-:Y:S01]  /*93d0*/  HFMA2 R38, R76, R39, R38 ;  /* 0x000000274c267231 */ /* 0x000fe20000000026 */
[----:B------:R-:W-:Y:S01]  /*93e0*/  HFMA2.MMA R35, R70, R39, R35 ;  /* 0x0000002746237235 */ /* 0x000fe20000000023 */
[-C--:B------:R-:W-:Y:S01]  /*93f0*/  HFMA2 R32, R15, R28.reuse, R32 ;  /* 0x0000001c0f207231 */ /* 0x080fe20000000020 */
[----:B------:R-:W-:Y:S01]  /*9400*/  LOP3.LUT R33, R33, 0x3f, RZ, 0xc0, !PT ;  /* 0x0000003f21217812 */ /* 0x000fe200078ec0ff */
[----:B------:R-:W-:-:S03]  /*9410*/  HFMA2 R39, R43, R28, R38 ;  /* 0x0000001c2b277231 */ /* 0x000fc60000000026 */
[----:B------:R-:W-:Y:S01]  /*9420*/  HFMA2.MMA R38, R56, R29, R37 ;  /* 0x0000001d38267235 */ /* 0x000fe20000000025 */
[----:B------:R-:W-:Y:S01]  /*9430*/  HFMA2 R37, R58, R29, R32 ;  /* 0x0000001d3a257231 */ /* 0x000fe20000000020 */
[----:B------:R-:W-:Y:S02]  /*9440*/  IADD3 R33, R33, -0x20, RZ ;  /* 0xffffffe021217810 */ /* 0x000fe40007ffe0ff */
[--C-:B------:R-:W-:Y:S02]  /*9450*/  SHF.R.U32.HI R32, RZ, 0x16, R16.reuse ;  /* 0x00000016ff207819 */ /* 0x100fe40000011610 */
[----:B------:R-:W-:Y:S01]  /*9460*/  SHF.R.U32.HI R34, RZ, 0x4, R16 ;  /* 0x00000004ff227819 */ /* 0x000fe20000011610 */
[----:B------:R-:W-:Y:S01]  /*9470*/  HFMA2.MMA R35, R3, R28, R35 ;  /* 0x0000001c03237235 */ /* 0x000fe20000000023 */
[----:B------:R-:W-:Y:S01]  /*9480*/  LOP3.LUT R32, R32, 0x3f, RZ, 0xc0, !PT ;  /* 0x0000003f20207812 */ /* 0x000fe200078ec0ff */
[----:B------:R0:W-:Y:S01]  /*9490*/  I2F.F16 R28, R33 ;  /* 0x00000021001c7306 */ /* 0x0001e20000200c00 */
[----:B------:R-:W-:Y:S01]  /*94a0*/  LOP3.LUT R34, R34, 0x3f, RZ, 0xc0, !PT ;  /* 0x0000003f22227812 */ /* 0x000fe200078ec0ff */
[-C--:B-1----:R-:W-:Y:S01]  /*94b0*/  HFMA2.MMA R95, R95, R20.reuse, RZ ;  /* 0x000000145f5f7235 */ /* 0x082fe200000000ff */
[-C--:B------:R-:W-:Y:S01]  /*94c0*/  HFMA2 R93, R93, R20.reuse, RZ.H0_H0 ;  /* 0x000000145d5d7231 */ /* 0x080fe200000400ff */
[----:B------:R-:W-:Y:S01]  /*94d0*/  HFMA2.MMA R105, R105, R20, RZ ;  /* 0x0000001469697235 */ /* 0x000fe200000000ff */
[----:B------:R-:W-:Y:S01]  /*94e0*/  HFMA2 R91, R91, R20, RZ.H0_H0 ;  /* 0x000000145b5b7231 */ /* 0x000fe200000400ff */
[----:B------:R-:W-:-:S02]  /*94f0*/  IADD3 R117, R117, -0x20, RZ ;  /* 0xffffffe075757810 */ /* 0x000fc40007ffe0ff */
[--C-:B0-----:R-:W-:Y:S02]  /*9500*/  SHF.R.U32.HI R33, RZ, 0x4, R17.reuse ;  /* 0x00000004ff217819 */ /* 0x101fe40000011611 */
[----:B------:R-:W-:Y:S02]  /*9510*/  IADD3 R20, R32, -0x20, RZ ;  /* 0xffffffe020147810 */ /* 0x000fe40007ffe0ff */
[----:B------:R-:W-:Y:S02]  /*9520*/  IADD3 R34, R34, -0x20, RZ ;  /* 0xffffffe022227810 */ /* 0x000fe40007ffe0ff */
[----:B------:R-:W-:Y:S02]  /*9530*/  LOP3.LUT R33, R33, 0x3f, RZ, 0xc0, !PT ;  /* 0x0000003f21217812 */ /* 0x000fe400078ec0ff */
[----:B------:R-:W-:Y:S01]  /*9540*/  SHF.R.U32.HI R32, RZ, 0xa, R17 ;  /* 0x0000000aff207819 */ /* 0x000fe20000011611 */
[----:B------:R-:W-:Y:S01]  /*9550*/  I2F.F16 R115, R117 ;  /* 0x0000007500737306 */ /* 0x000fe20000200c00 */
[----:B------:R-:W-:Y:S01]  /*9560*/  HFMA2.MMA R104, R104, R21, R95 ;  /* 0x0000001568687235 */ /* 0x000fe2000000005f */
[----:B------:R-:W-:Y:S01]  /*9570*/  HFMA2 R98, R98, R21, R93 ;  /* 0x0000001562627231 */ /* 0x000fe2000000005d */
[----:B------:R-:W-:Y:S01]  /*9580*/  HFMA2.MMA R36, R54, R29, R35 ;  /* 0x0000001d36247235 */ /* 0x000fe20000000023 */
[----:B------:R-:W-:-:S02]  /*9590*/  IADD3 R93, R33, -0x20, RZ ;  /* 0xffffffe0215d7810 */ /* 0x000fc40007ffe0ff */
[----:B------:R-:W-:Y:S02]  /*95a0*/  LOP3.LUT R95, R32, 0x3f, RZ, 0xc0, !PT ;  /* 0x0000003f205f7812 */ /* 0x000fe400078ec0ff */
[----:B------:R0:W-:Y:S02]  /*95b0*/  I2F.F16 R117, R34 ;  /* 0x0000002200757306 */ /* 0x0001e40000200c00 */
[----:B0-----:R-:W0:Y:S01]  /*95c0*/  LDS.128 R32, [UR5+0x210] ;  /* 0x00021005ff207984 */ /* 0x001e220008000c00 */
[----:B------:R-:W-:Y:S02]  /*95d0*/  HFMA2.MMA R96, R96, R21, R105 ;  /* 0x0000001560607235 */ /* 0x000fe40000000069 */
[----:B------:R-:W-:-:S06]  /*95e0*/  HFMA2.MMA R77, R77, R22, R104 ;  /* 0x000000164d4d7235 */ /* 0x000fcc0000000068 */
[----:B------:R-:W-:Y:S02]  /*95f0*/  HFMA2.MMA R96, R79, R22, R96 ;  /* 0x000000164f607235 */ /* 0x000fe40000000060 */
[----:B------:R-:W-:Y:S01]  /*9600*/  HFMA2.MMA R77, R74, R23, R77 ;  /* 0x000000174a4d7235 */ /* 0x000fe2000000004d */
[----:B------:R-:W-:-:S05]  /*9610*/  HFMA2 R116, R116, R21, R91 ;  /* 0x0000001574747231 */ /* 0x000fca000000005b */
[----:B------:R-:W-:Y:S01]  /*9620*/  HFMA2.MMA R96, R70, R23, R96 ;  /* 0x0000001746607235 */ /* 0x000fe20000000060 */
[-C--:B------:R-:W-:Y:S01]  /*9630*/  HFMA2 R98, R75, R22.reuse, R98 ;  /* 0x000000164b627231 */ /* 0x080fe20000000062 */
[-C--:B------:R-:W-:Y:S01]  /*9640*/  HFMA2.MMA R38, R53, R30.reuse, R38 ;  /* 0x0000001e35267235 */ /* 0x080fe20000000026 */
[----:B------:R-:W-:Y:S01]  /*9650*/  HFMA2 R116, R71, R22, R116 ;  /* 0x0000001647747231 */ /* 0x000fe20000000074 */
[----:B------:R-:W-:Y:S01]  /*9660*/  HFMA2.MMA R91, R47, R30, R36 ;  /* 0x0000001e2f5b7235 */ /* 0x000fe20000000024 */
[-C--:B------:R-:W-:Y:S02]  /*9670*/  HFMA2 R98, R78, R23.reuse, R98 ;  /* 0x000000174e627231 */ /* 0x080fe40000000062 */
[----:B------:R-:W-:Y:S01]  /*9680*/  HFMA2 R116, R76, R23, R116 ;  /* 0x000000174c747231 */ /* 0x000fe20000000074 */
[----:B------:R-:W1:Y:S02]  /*9690*/  I2F.F16 R72, R72 ;  /* 0x0000004800487306 */ /* 0x000e640000200c00 */
[-C--:B------:R-:W-:Y:S01]  /*96a0*/  HFMA2.MMA R36, R50, R31.reuse, R38 ;  /* 0x0000001f32247235 */ /* 0x080fe20000000026 */
[----:B------:R-:W-:Y:S01]  /*96b0*/  SHF.R.U32.HI R75, RZ, 0xa, R18 ;  /* 0x0000000aff4b7819 */ /* 0x000fe20000011612 */
[----:B------:R-:W-:-:S02]  /*96c0*/  HFMA2.MMA R38, R52, R31, R91 ;  /* 0x0000001f34267235 */ /* 0x000fc4000000005b */
[-C--:B0-----:R-:W-:Y:S02]  /*96d0*/  HFMA2.MMA R77, R45, R32.reuse, R77 ;  /* 0x000000202d4d7235 */ /* 0x081fe4000000004d */
[----:B------:R-:W-:Y:S01]  /*96e0*/  HFMA2.MMA R96, R3, R32, R96 ;  /* 0x0000002003607235 */ /* 0x000fe20000000060 */
[-C--:B------:R-:W-:Y:S02]  /*96f0*/  HFMA2 R98, R15, R32.reuse, R98 ;  /* 0x000000200f627231 */ /* 0x080fe40000000062 */
[----:B------:R-:W-:Y:S01]  /*9700*/  HFMA2 R116, R43, R32, R116 ;  /* 0x000000202b747231 */ /* 0x000fe20000000074 */
[----:B------:R-:W-:Y:S02]  /*9710*/  SHF.R.U32.HI R32, RZ, 0x10, R18 ;  /* 0x00000010ff207819 */ /* 0x000fe40000011612 */
[-C--:B------:R-:W-:Y:S02]  /*9720*/  HFMA2.MMA R77, R56, R33.reuse, R77 ;  /* 0x00000021384d7235 */ /* 0x080fe4000000004d */
[----:B------:R-:W-:Y:S01]  /*9730*/  HFMA2.MMA R96, R54, R33, R96 ;  /* 0x0000002136607235 */ /* 0x000fe20000000060 */
[----:B------:R-:W-:Y:S01]  /*9740*/  SHF.R.U32.HI R91, RZ, 0x16, R17 ;  /* 0x00000016ff5b7819 */ /* 0x000fe20000011611 */
[-C--:B------:R-:W-:Y:S01]  /*9750*/  HFMA2 R98, R58, R33.reuse, R98 ;  /* 0x000000213a627231 */ /* 0x080fe20000000062 */
[----:B------:R-:W-:Y:S01]  /*9760*/  LOP3.LUT R32, R32, 0x3f, RZ, 0xc0, !PT ;  /* 0x0000003f20207812 */ /* 0x000fe200078ec0ff */
[----:B------:R-:W-:Y:S01]  /*9770*/  HFMA2 R116, R60, R33, R116 ;  /* 0x000000213c747231 */ /* 0x000fe20000000074 */
[----:B------:R-:W-:Y:S01]  /*9780*/  LOP3.LUT R91, R91, 0x3f, RZ, 0xc0, !PT ;  /* 0x0000003f5b5b7812 */ /* 0x000fe200078ec0ff */
[-C--:B------:R-:W-:Y:S01]  /*9790*/  HFMA2.MMA R77, R53, R34.reuse, R77 ;  /* 0x00000022354d7235 */ /* 0x080fe2000000004d */
[----:B------:R-:W-:Y:S01]  /*97a0*/  LOP3.LUT R75, R75, 0x3f, RZ, 0xc0, !PT ;  /* 0x0000003f4b4b7812 */ /* 0x000fe200078ec0ff */
[----:B------:R-:W-:Y:S01]  /*97b0*/  HFMA2.MMA R96, R47, R34, R96 ;  /* 0x000000222f607235 */ /* 0x000fe20000000060 */
[----:B------:R-:W-:-:S02]  /*97c0*/  SHF.R.U32.HI R70, RZ, 0x4, R19 ;  /* 0x00000004ff467819 */ /* 0x000fc40000011613 */
[----:B------:R-:W-:Y:S02]  /*97d0*/  SHF.R.U32.HI R71, RZ, 0xa, R19 ;  /* 0x0000000aff477819 */ /* 0x000fe40000011613 */
[----:B------:R-:W-:Y:S02]  /*97e0*/  SHF.R.U32.HI R33, RZ, 0x16, R18 ;  /* 0x00000016ff217819 */ /* 0x000fe40000011612 */
[----:B------:R-:W-:Y:S01]  /*97f0*/  IADD3 R78, R32, -0x20, RZ ;  /* 0xffffffe0204e7810 */ /* 0x000fe20007ffe0ff */
[-C--:B------:R-:W-:Y:S01]  /*9800*/  HFMA2 R98, R51, R34.reuse, R98 ;  /* 0x0000002233627231 */ /* 0x080fe20000000062 */
[----:B------:R-:W-:Y:S01]  /*9810*/  IADD3 R91, R91, -0x20, RZ ;  /* 0xffffffe05b5b7810 */ /* 0x000fe20007ffe0ff */
[----:B------:R-:W-:Y:S01]  /*9820*/  HFMA2 R116, R49, R34, R116 ;  /* 0x0000002231747231 */ /* 0x000fe20000000074 */
[----:B------:R-:W-:Y:S02]  /*9830*/  IADD3 R75, R75, -0x20, RZ ;  /* 0xffffffe04b4b7810 */ /* 0x000fe40007ffe0ff */
[----:B------:R-:W-:-:S02]  /*9840*/  LOP3.LUT R70, R70, 0x3f, RZ, 0xc0, !PT ;  /* 0x0000003f46467812 */ /* 0x000fc400078ec0ff */
[----:B------:R-:W-:Y:S02]  /*9850*/  LOP3.LUT R71, R71, 0x3f, RZ, 0xc0, !PT ;  /* 0x0000003f47477812 */ /* 0x000fe400078ec0ff */
[----:B------:R-:W-:Y:S02]  /*9860*/  LOP3.LUT R33, R33, 0x3f, RZ, 0xc0, !PT ;  /* 0x0000003f21217812 */ /* 0x000fe400078ec0ff */
[----:B------:R-:W-:Y:S01]  /*9870*/  SHF.R.U32.HI R32, RZ, 0x10, R19 ;  /* 0x00000010ff207819 */ /* 0x000fe20000011613 */
[----:B------:R0:W-:Y:S01]  /*9880*/  I2F.F16 R104, R91 ;  /* 0x0000005b00687306 */ /* 0x0001e20000200c00 */
[----:B------:R-:W-:Y:S01]  /*9890*/  IADD3 R76, R70, -0x20, RZ ;  /* 0xffffffe0464c7810 */ /* 0x000fe20007ffe0ff */
[-C--:B------:R-:W-:Y:S01]  /*98a0*/  HFMA2.MMA R70, R50, R35.reuse, R77 ;  /* 0x0000002332467235 */ /* 0x080fe2000000004d */
[----:B------:R-:W-:Y:S01]  /*98b0*/  IADD3 R79, R71, -0x20, RZ ;  /* 0xffffffe0474f7810 */ /* 0x000fe20007ffe0ff */
[----:B------:R-:W-:Y:S01]  /*98c0*/  HFMA2 R71, R48, R35, R98 ;  /* 0x0000002330477231 */ /* 0x000fe20000000062 */
[----:B-1----:R-:W-:Y:S01]  /*98d0*/  PRMT R83, R72, 0x5410, R83 ;  /* 0x0000541048537816 */ /* 0x002fe20000000053 */
[----:B------:R-:W-:Y:S01]  /*98e0*/  HFMA2.MMA R74, R52, R35, R96 ;  /* 0x00000023344a7235 */ /* 0x000fe20000000060 */
[----:B------:R-:W-:Y:S01]  /*98f0*/  LOP3.LUT R72, R32, 0x3f, RZ, 0xc0, !PT ;  /* 0x0000003f20487812 */ /* 0x000fe200078ec0ff */
[----:B------:R1:W-:Y:S01]  /*9900*/  I2F.F16 R23, R75 ;  /* 0x0000004b00177306 */ /* 0x0003e20000200c00 */
[----:B0-----:R-:W-:-:S02]  /*9910*/  IADD3 R91, R33, -0x20, RZ ;  /* 0xffffffe0215b7810 */ /* 0x001fc40007ffe0ff */
[----:B------:R-:W-:Y:S01]  /*9920*/  SHF.R.U32.HI R119, RZ, 0x10, R16 ;  /* 0x00000010ff777819 */ /* 0x000fe20000011610 */
[----:B-1----:R-:W-:Y:S02]  /*9930*/  HFMA2 R75, R46, R35, R116 ;  /* 0x000000232e4b7231 */ /* 0x002fe40000000074 */
[----:B------:R-:W0:Y:S02]  /*9940*/  LDS.128 R32, [UR5+0xa0] ;  /* 0x0000a005ff207984 */ /* 0x000e240008000c00 */
[----:B------:R1:W-:Y:S01]  /*9950*/  I2F.F16 R21, R93 ;  /* 0x0000005d00157306 */ /* 0x0003e20000200c00 */
[----:B------:R-:W-:Y:S01]  /*9960*/  LOP3.LUT R119, R119, 0x3f, RZ, 0xc0, !PT ;  /* 0x0000003f77777812 */ /* 0x000fe200078ec0ff */
[----:B------:R-:W-:Y:S01]  /*9970*/  HFMA2 R39, R60, R29, R39 ;  /* 0x0000001d3c277231 */ /* 0x000fe20000000027 */
[----:B------:R-:W-:Y:S02]  /*9980*/  SHF.R.U32.HI R77, RZ, 0x16, R19 ;  /* 0x00000016ff4d7819 */ /* 0x000fe40000011613 */
[----:B------:R-:W-:-:S02]  /*9990*/  IADD3 R29, R119, -0x20, RZ ;  /* 0xffffffe0771d7810 */ /* 0x000fc40007ffe0ff */
[----:B-1----:R-:W-:-:S04]  /*99a0*/  SHF.R.U32.HI R93, RZ, 0x4, R18 ;  /* 0x00000004ff5d7819 */ /* 0x002fc80000011612 */
[----:B------:R-:W-:Y:S01]  /*99b0*/  LOP3.LUT R93, R93, 0x3f, RZ, 0xc0, !PT ;  /* 0x0000003f5d5d7812 */ /* 0x000fe200078ec0ff */
[----:B------:R-:W-:Y:S01]  /*99c0*/  I2F.F16 R85, R85 ;  /* 0x0000005500557306 */ /* 0x000fe20000200c00 */
[----:B------:R-:W-:Y:S02]  /*99d0*/  IADD3 R95, R95, -0x20, RZ ;  /* 0xffffffe05f5f7810 */ /* 0x000fe40007ffe0ff */
[----:B------:R-:W-:Y:S02]  /*99e0*/  IADD3 R93, R93, -0x20, RZ ;  /* 0xffffffe05d5d7810 */ /* 0x000fe40007ffe0ff */
[----:B------:R-:W-:-:S03]  /*99f0*/  LOP3.LUT R77, R77, 0x3f, RZ, 0xc0, !PT ;  /* 0x0000003f4d4d7812 */ /* 0x000fc600078ec0ff */
[----:B------:R-:W1:Y:S01]  /*9a00*/  I2F.F16 R84, R84 ;  /* 0x0000005400547306 */ /* 0x000e620000200c00 */
[----:B------:R-:W-:Y:S01]  /*9a10*/  PRMT R88, R81, 0x5410, R88 ;  /* 0x0000541051587816 */ /* 0x000fe20000000058 */
[-C--:B------:R-:W-:Y:S01]  /*9a20*/  HFMA2 R37, R51, R30.reuse, R37 ;  /* 0x0000001e33257231 */ /* 0x080fe20000000025 */
[----:B------:R-:W-:Y:S01]  /*9a30*/  IADD3 R81, R72, -0x20, RZ ;  /* 0xffffffe048517810 */ /* 0x000fe20007ffe0ff */
[----:B------:R-:W-:Y:S01]  /*9a40*/  HFMA2 R39, R49, R30, R39 ;  /* 0x0000001e31277231 */ /* 0x000fe20000000027 */
[----:B------:R-:W-:-:S03]  /*9a50*/  IADD3 R72, R77, -0x20, RZ ;  /* 0xffffffe04d487810 */ /* 0x000fc60007ffe0ff */
[----:B------:R-:W2:Y:S01]  /*9a60*/  I2F.F16 R69, R69 ;  /* 0x0000004500457306 */ /* 0x000ea20000200c00 */
[----:B------:R-:W-:-:S07]  /*9a70*/  SHF.R.U32.HI R105, RZ, 0x10, R17 ;  /* 0x00000010ff697819 */ /* 0x000fce0000011611 */
[----:B------:R-:W-:Y:S01]  /*9a80*/  I2F.F16 R29, R29 ;  /* 0x0000001d001d7306 */ /* 0x000fe20000200c00 */
[----:B------:R-:W-:-:S07]  /*9a90*/  LOP3.LUT R105, R105, 0x3f, RZ, 0xc0, !PT ;  /* 0x0000003f69697812 */ /* 0x000fce00078ec0ff */
[----:B------:R-:W3:Y:S08]  /*9aa0*/  I2F.F16 R20, R20 ;  /* 0x0000001400147306 */ /* 0x000ef00000200c00 */
[----:B------:R-:W4:Y:S08]  /*9ab0*/  I2F.F16 R30, R95 ;  /* 0x0000005f001e7306 */ /* 0x000f300000200c00 */
[----:B------:R-:W5:Y:S01]  /*9ac0*/  I2F.F16 R22, R93 ;  /* 0x0000005d00167306 */ /* 0x000f620000200c00 */
[----:B------:R-:W-:-:S07]  /*9ad0*/  HFMA2 R37, R48, R31, R37 ;  /* 0x0000001f30257231 */ /* 0x000fce0000000025 */
[----:B------:R-:W-:Y:S01]  /*9ae0*/  I2F.F16 R80, R80 ;  /* 0x0000005000507306 */ /* 0x000fe20000200c00 */
[----:B------:R-:W-:-:S07]  /*9af0*/  HFMA2 R39, R46, R31, R39 ;  /* 0x0000001f2e277231 */ /* 0x000fce0000000027 */
[----:B------:R-:W0:Y:S01]  /*9b00*/  I2F.F16 R89, R89 ;  /* 0x0000005900597306 */ /* 0x000e220000200c00 */
[----:B------:R-:W-:Y:S02]  /*9b10*/  IADD3 R31, R105, -0x20, RZ ;  /* 0xffffffe0691f7810 */ /* 0x000fe40007ffe0ff */
[----:B-1----:R-:W-:-:S05]  /*9b20*/  PRMT R84, R85, 0x5410, R84 ;  /* 0x0000541055547816 */ /* 0x002fca0000000054 */
[----:B------:R-:W-:Y:S01]  /*9b30*/  I2F.F16 R81, R81 ;  /* 0x0000005100517306 */ /* 0x000fe20000200c00 */
[----:B--2---:R-:W-:-:S07]  /*9b40*/  PRMT R85, R69, 0x5410, R90 ;  /* 0x0000541045557816 */ /* 0x004fce000000005a */
[----:B------:R-:W1:Y:S01]  /*9b50*/  I2F.F16 R72, R72 ;  /* 0x0000004800487306 */ /* 0x000e620000200c00 */
[----:B---3--:R-:W-:Y:S02]  /*9b60*/  PRMT R69, R29, 0x5410, R20 ;  /* 0x000054101d457816 */ /* 0x008fe40000000014 */
[----:B------:R-:W-:-:S05]  /*9b70*/  SHF.R.U32.HI R29, RZ, 0x8, R24 ;  /* 0x00000008ff1d7819 */ /* 0x000fca0000011618 */
[----:B------:R-:W2:Y:S01]  /*9b80*/  I2F.F16 R92, R92 ;  /* 0x0000005c005c7306 */ /* 0x000ea20000200c00 */
[----:B----4-:R-:W-:Y:S02]  /*9b90*/  PRMT R96, R21, 0x5410, R30 ;  /* 0x0000541015607816 */ /* 0x010fe4000000001e */
[----:B-----5:R-:W-:Y:S02]  /*9ba0*/  PRMT R98, R22, 0x5410, R23 ;  /* 0x0000541016627816 */ /* 0x020fe40000000017 */
[----:B------:R-:W3:Y:S03]  /*9bb0*/  LDS.128 R20, [UR5+0x120] ;  /* 0x00012005ff147984 */ /* 0x000ee60008000c00 */
[----:B------:R-:W4:Y:S01]  /*9bc0*/  I2F.F16 R73, R73 ;  /* 0x0000004900497306 */ /* 0x000f220000200c00 */
[----:B0-----:R-:W-:Y:S02]  /*9bd0*/  PRMT R89, R80, 0x5410, R89 ;  /* 0x0000541050597816 */ /* 0x001fe40000000059 */
[----:B------:R-:W-:-:S02]  /*9be0*/  SHF.R.U32 R16, R16, 0x1c, R24 ;  /* 0x0000001c10107819 */ /* 0x000fc40000001618 */
[----:B------:R-:W-:-:S03]  /*9bf0*/  LOP3.LUT R29, R29, 0x3f, RZ, 0xc0, !PT ;  /* 0x0000003f1d1d7812 */ /* 0x000fc600078ec0ff */
[----:B------:R-:W0:Y:S01]  /*9c00*/  I2F.F16 R31, R31 ;  /* 0x0000001f001f7306 */ /* 0x000e220000200c00 */
[----:B------:R-:W-:Y:S02]  /*9c10*/  LOP3.LUT R16, R16, 0x3f, RZ, 0xc0, !PT ;  /* 0x0000003f10107812 */ /* 0x000fe400078ec0ff */
[----:B-1----:R-:W-:-:S05]  /*9c20*/  PRMT R81, R81, 0x5410, R72 ;  /* 0x0000541051517816 */ /* 0x002fca0000000048 */
[----:B------:R-:W-:Y:S01]  /*9c30*/  I2F.F16 R97, R97 ;  /* 0x0000006100617306 */ /* 0x000fe20000200c00 */
[----:B------:R-:W-:Y:S01]  /*9c40*/  IADD3 R72, R29, -0x20, RZ ;  /* 0xffffffe01d487810 */ /* 0x000fe20007ffe0ff */
[----:B------:R-:W-:-:S06]  /*9c50*/  HFMA2.MMA R29, R89, R32, RZ ;  /* 0x00000020591d7235 */ /* 0x000fcc00000000ff */
[----:B------:R-:W1:Y:S01]  /*9c60*/  I2F.F16 R94, R94 ;  /* 0x0000005e005e7306 */ /* 0x000e620000200c00 */
[----:B--2---:R-:W-:-:S07]  /*9c70*/  PRMT R115, R92, 0x5410, R115 ;  /* 0x000054105c737816 */ /* 0x004fce0000000073 */
[----:B------:R-:W-:Y:S01]  /*9c80*/  I2F.F16 R106, R106 ;  /* 0x0000006a006a7306 */ /* 0x000fe20000200c00 */
[----:B------:R-:W-:-:S07]  /*9c90*/  IADD3 R16, R16, -0x20, RZ ;  /* 0xffffffe010107810 */ /* 0x000fce0007ffe0ff */
[----:B------:R-:W2:Y:S01]  /*9ca0*/  I2F.F16 R107, R107 ;  /* 0x0000006b006b7306 */ /* 0x000ea20000200c00 */
[----:B----4-:R-:W-:-:S07]  /*9cb0*/  PRMT R73, R73, 0x5410, R82 ;  /* 0x0000541049497816 */ /* 0x010fce0000000052 */
[----:B------:R-:W4:Y:S01]  /*9cc0*/  I2F.F16 R113, R113 ;  /* 0x0000007100717306 */ /* 0x000f220000200c00 */
[----:B------:R-:W-:-:S07]  /*9cd0*/  PRMT R92, R117, 0x5410, R28 ;  /* 0x00005410755c7816 */ /* 0x000fce000000001c */
[----:B------:R-:W5:Y:S01]  /*9ce0*/  I2F.F16 R118, R118 ;  /* 0x0000007600767306 */ /* 0x000f620000200c00 */
[----:B------:R-:W-:-:S07]  /*9cf0*/  SHF.R.U32.HI R28, RZ, 0x2, R24 ;  /* 0x00000002ff1c7819 */ /* 0x000fce0000011618 */
[----:B------:R-:W-:Y:S08]  /*9d00*/  I2F.F16 R76, R76 ;  /* 0x0000004c004c7306 */ /* 0x000ff00000200c00 */
[----:B------:R-:W3:Y:S01]  /*9d10*/  I2F.F16 R79, R79 ;  /* 0x0000004f004f7306 */ /* 0x000ee20000200c00 */
[----:B0-----:R-:W-:Y:S01]  /*9d20*/  PRMT R77, R31, 0x5410, R104 ;  /* 0x000054101f4d7816 */ /* 0x001fe20000000068 */
[----:B------:R-:W-:Y:S01]  /*9d30*/  HFMA2 R31, R73, R32, RZ.H0_H0 ;  /* 0x00000020491f7231 */ /* 0x000fe200000400ff */
[----:B------:R-:W-:Y:S01]  /*9d40*/  LOP3.LUT R28, R28, 0x3f, RZ, 0xc0, !PT ;  /* 0x0000003f1c1c7812 */ /* 0x000fe200078ec0ff */
[----:B------:R-:W-:Y:S01]  /*9d50*/  HFMA2.MMA R29, R88, R33, R29 ;  /* 0x00000021581d7235 */ /* 0x000fe2000000001d */
[----:B------:R-:W-:-:S03]  /*9d60*/  SHF.R.U32.HI R30, RZ, 0xe, R24 ;  /* 0x0000000eff1e7819 */ /* 0x000fc60000011618 */
[----:B------:R0:W-:Y:S01]  /*9d70*/  I2F.F16 R95, R16 ;  /* 0x00000010005f7306 */ /* 0x0001e20000200c00 */
[----:B-1----:R-:W-:Y:S01]  /*9d80*/  PRMT R94, R97, 0x5410, R94 ;  /* 0x00005410615e7816 */ /* 0x002fe2000000005e */
[----:B------:R-:W-:Y:S01]  /*9d90*/  HFMA2 R31, R84, R33, R31 ;  /* 0x00000021541f7231 */ /* 0x000fe2000000001f */
[----:B--2---:R-:W-:Y:S02]  /*9da0*/  PRMT R106, R106, 0x5410, R107 ;  /* 0x000054106a6a7816 */ /* 0x004fe4000000006b */
[----:B----4-:R-:W-:Y:S01]  /*9db0*/  PRMT R113, R86, 0x5410, R113 ;  /* 0x0000541056717816 */ /* 0x010fe20000000071 */
[----:B0-----:R-:W-:Y:S01]  /*9dc0*/  HFMA2.MMA R16, R85, R32, RZ ;  /* 0x0000002055107235 */ /* 0x001fe200000000ff */
[----:B-----5:R-:W-:Y:S01]  /*9dd0*/  PRMT R87, R87, 0x5410, R118 ;  /* 0x0000541057577816 */ /* 0x020fe20000000076 */
[----:B------:R-:W-:Y:S01]  /*9de0*/  HFMA2 R32, R83, R32, RZ.H0_H0 ;  /* 0x0000002053207231 */ /* 0x000fe200000400ff */
[----:B------:R-:W-:Y:S02]  /*9df0*/  IADD3 R28, R28, -0x20, RZ ;  /* 0xffffffe01c1c7810 */ /* 0x000fe40007ffe0ff */
[----:B------:R-:W-:-:S02]  /*9e00*/  LOP3.LUT R30, R30, 0x3f, RZ, 0xc0, !PT ;  /* 0x0000003f1e1e7812 */ /* 0x000fc400078ec0ff */
[----:B---3--:R-:W-:Y:S01]  /*9e10*/  PRMT R104, R76, 0x5410, R79 ;  /* 0x000054104c687816 */ /* 0x008fe2000000004f */
[----:B------:R-:W-:Y:S01]  /*9e20*/  HFMA2.MMA R76, R94, R33, R16 ;  /* 0x000000215e4c7235 */ /* 0x000fe20000000010 */
[----:B------:R-:W-:Y:S01]  /*9e30*/  HFMA2 R33, R106, R33, R32 ;  /* 0x000000216a217231 */ /* 0x000fe20000000020 */
[----:B------:R-:W0:Y:S01]  /*9e40*/  I2F.F16 R120, R120 ;  /* 0x0000007800787306 */ /* 0x000e220000200c00 */
[----:B------:R-:W-:Y:S01]  /*9e50*/  IADD3 R97, R30, -0x20, RZ ;  /* 0xffffffe01e617810 */ /* 0x000fe20007ffe0ff */
[----:B------:R-:W-:Y:S01]  /*9e60*/  HFMA2.MMA R32, R113, R34, R29 ;  /* 0x0000002271207235 */ /* 0x000fe2000000001d */
[----:B------:R-:W-:-:S05]  /*9e70*/  HFMA2 R86, R87, R34, R31 ;  /* 0x0000002257567231 */ /* 0x000fca000000001f */
[----:B------:R1:W-:Y:S01]  /*9e80*/  I2F.F16 R116, R28 ;  /* 0x0000001c00747306 */ /* 0x0003e20000200c00 */
[----:B------:R-:W-:Y:S01]  /*9e90*/  SHF.R.U32.HI R16, RZ, 0x14, R24 ;  /* 0x00000014ff107819 */ /* 0x000fe20000011618 */
[----:B-1----:R-:W1:Y:S03]  /*9ea0*/  LDS.128 R28, [UR5+0x20] ;  /* 0x00002005ff1c7984 */ /* 0x002e660008000c00 */
[----:B------:R-:W-:Y:S01]  /*9eb0*/  LOP3.LUT R16, R16, 0x3f, RZ, 0xc0, !PT ;  /* 0x0000003f10107812 */ /* 0x000fe200078ec0ff */
[----:B------:R-:W-:Y:S01]  /*9ec0*/  HFMA2.MMA R76, R115, R34, R76 ;  /* 0x00000022734c7235 */ /* 0x000fe2000000004c */
[----:B0-----:R-:W-:Y:S02]  /*9ed0*/  PRMT R111, R111, 0x5410, R120 ;  /* 0x000054106f6f7816 */ /* 0x001fe40000000078 */
[----:B------:R-:W-:Y:S01]  /*9ee0*/  IADD3 R105, R16, -0x20, RZ ;  /* 0xffffffe010697810 */ /* 0x000fe20007ffe0ff */
[----:B------:R-:W-:Y:S01]  /*9ef0*/  HFMA2.MMA R16, R89, R20, RZ ;  /* 0x0000001459107235 */ /* 0x000fe200000000ff */
[----:B------:R-:W-:Y:S01]  /*9f00*/  LEA.HI R68, R24, 0xffffffe0, RZ, 0x6 ;  /* 0xffffffe018447811 */ /* 0x000fe200078f30ff */
[----:B------:R-:W-:Y:S01]  /*9f10*/  HFMA2 R33, R111, R34, R33 ;  /* 0x000000226f217231 */ /* 0x000fe20000000021 */
[----:B------:R0:W-:Y:S01]  /*9f20*/  I2F.F16 R24, R72 ;  /* 0x0000004800187306 */ /* 0x0001e20000200c00 */
[----:B------:R-:W-:Y:S01]  /*9f30*/  SHF.R.U32 R17, R17, 0x1c, R25 ;  /* 0x0000001c11117819 */ /* 0x000fe20000001619 */
[----:B------:R-:W-:Y:S01]  /*9f40*/  HFMA2.MMA R82, R98, R35, R76 ;  /* 0x0000002362527235 */ /* 0x000fe2000000004c */
[----:B------:R-:W-:-:S02]  /*9f50*/  HFMA2 R90, R104, R35, R33 ;  /* 0x00000023685a7231 */ /* 0x000fc40000000021 */
[----:B------:R-:W-:Y:S01]  /*9f60*/  LOP3.LUT R76, R17, 0x3f, RZ, 0xc0, !PT ;  /* 0x0000003f114c7812 */ /* 0x000fe200078ec0ff */
[----:B0-----:R-:W-:Y:S02]  /*9f70*/  HFMA2.MMA R72, R92, R35, R32 ;  /* 0x000000235c487235 */ /* 0x001fe40000000020 */
[----:B------:R-:W-:Y:S01]  /*9f80*/  HFMA2.MMA R32, R85, R20, RZ ;  /* 0x0000001455207235 */ /* 0x000fe200000000ff */
[-C--:B------:R-:W-:Y:S01]  /*9f90*/  HFMA2 R17, R73, R20.reuse, RZ.H0_H0 ;  /* 0x0000001449117231 */ /* 0x080fe200000400ff */
[-C--:B------:R-:W-:Y:S01]  /*9fa0*/  HFMA2.MMA R16, R88, R21.reuse, R16 ;  /* 0x0000001558107235 */ /* 0x080fe20000000010 */
[----:B------:R-:W-:Y:S01]  /*9fb0*/  HFMA2 R33, R83, R20, RZ.H0_H0 ;  /* 0x0000001453217231 */ /* 0x000fe200000400ff */
[----:B------:R-:W-:Y:S01]  /*9fc0*/  I2F.F16 R78, R78 ;  /* 0x0000004e004e7306 */ /* 0x000fe20000200c00 */
[----:B------:R-:W-:Y:S01]  /*9fd0*/  HFMA2 R17, R84, R21, R17 ;  /* 0x0000001554117231 */ /* 0x000fe20000000011 */
[----:B------:R-:W-:Y:S01]  /*9fe0*/  IADD3 R119, R76, -0x20, RZ ;  /* 0xffffffe04c777810 */ /* 0x000fe20007ffe0ff */
[----:B------:R-:W-:Y:S01]  /*9ff0*/  HFMA2 R86, R96, R35, R86 ;  /* 0x0000002360567231 */ /* 0x000fe20000000056 */
[----:B------:R-:W-:Y:S01]  /*a000*/  HFMA2.MMA R20, R94, R21, R32 ;  /* 0x000000155e147235 */ /* 0x000fe20000000020 */
[----:B------:R-:W-:-:S03]  /*a010*/  HFMA2 R21, R106, R21, R33 ;  /* 0x000000156a157231 */ /* 0x000fc60000000021 */
[----:B------:R-:W0:Y:S01]  /*a020*/  I2F.F16 R91, R91 ;  /* 0x0000005b005b7306 */ /* 0x000e220000200c00 */
[----:B------:R-:W2:Y:S01]  /*a030*/  LDS.128 R32, [UR5+0x1a0] ;  /* 0x0001a005ff207984 */ /* 0x000ea20008000c00 */
[----:B------:R-:W-:Y:S01]  /*a040*/  SHF.R.U32.HI R76, RZ, 0x8, R25 ;  /* 0x00000008ff4c7819 */ /* 0x000fe20000011619 */
[----:B------:R-:W-:-:S03]  /*a050*/  HFMA2.MMA R16, R113, R22, R16 ;  /* 0x0000001671107235 */ /* 0x000fc60000000010 */
[----:B------:R-:W-:Y:S01]  /*a060*/  LOP3.LUT R76, R76, 0x3f, RZ, 0xc0, !PT ;  /* 0x0000003f4c4c7812 */ /* 0x000fe200078ec0ff */
[----:B------:R-:W-:Y:S01]  /*a070*/  HFMA2 R17, R87, R22, R17 ;  /* 0x0000001657117231 */ /* 0x000fe20000000011 */
[----:B------:R-:W-:Y:S02]  /*a080*/  SHF.R.U32.HI R80, RZ, 0xe, R25 ;  /* 0x0000000eff507819 */ /* 0x000fe40000011619 */
[----:B------:R-:W-:Y:S01]  /*a090*/  IADD3 R118, R76, -0x20, RZ ;  /* 0xffffffe04c767810 */ /* 0x000fe20007ffe0ff */
[----:B------:R-:W-:Y:S02]  /*a0a0*/  HFMA2.MMA R76, R92, R23, R16 ;  /* 0x000000175c4c7235 */ /* 0x000fe40000000010 */
[----:B-1----:R-:W-:Y:S01]  /*a0b0*/  HFMA2.MMA R16, R89, R28, RZ ;  /* 0x0000001c59107235 */ /* 0x002fe200000000ff */
[----:B0-----:R-:W-:Y:S01]  /*a0c0*/  PRMT R79, R78, 0x5410, R91 ;  /* 0x000054104e4f7816 */ /* 0x001fe2000000005b */
[----:B------:R-:W-:Y:S01]  /*a0d0*/  HFMA2.MMA R20, R115, R22, R20 ;  /* 0x0000001673147235 */ /* 0x000fe20000000014 */
[----:B------:R-:W-:-:S02]  /*a0e0*/  SHF.R.U32.HI R78, RZ, 0x2, R25 ;  /* 0x00000002ff4e7819 */ /* 0x000fc40000011619 */
[----:B------:R-:W-:Y:S01]  /*a0f0*/  LOP3.LUT R121, R80, 0x3f, RZ, 0xc0, !PT ;  /* 0x0000003f50797812 */ /* 0x000fe200078ec0ff */
[----:B------:R-:W-:Y:S01]  /*a100*/  HFMA2 R80, R96, R23, R17 ;  /* 0x0000001760507231 */ /* 0x000fe20000000011 */
[----:B------:R-:W-:Y:S01]  /*a110*/  LEA.HI R66, R25, 0xffffffe0, RZ, 0x6 ;  /* 0xffffffe019427811 */ /* 0x000fe200078f30ff */
[----:B------:R-:W-:Y:S01]  /*a120*/  HFMA2 R17, R73, R28, RZ.H0_H0 ;  /* 0x0000001c49117231 */ /* 0x000fe200000400ff */
[----:B------:R-:W-:Y:S02]  /*a130*/  SHF.R.U32.HI R25, RZ, 0x14, R25 ;  /* 0x00000014ff197819 */ /* 0x000fe40000011619 */
[----:B------:R-:W-:Y:S01]  /*a140*/  LOP3.LUT R78, R78, 0x3f, RZ, 0xc0, !PT ;  /* 0x0000003f4e4e7812 */ /* 0x000fe200078ec0ff */
[----:B------:R-:W-:Y:S01]  /*a150*/  HFMA2.MMA R117, R88, R29, R16 ;  /* 0x0000001d58757235 */ /* 0x000fe20000000010 */
[----:B------:R-:W-:Y:S01]  /*a160*/  HFMA2 R17, R84, R29, R17 ;  /* 0x0000001d54117231 */ /* 0x000fe20000000011 */
[----:B------:R-:W-:Y:S02]  /*a170*/  SHF.R.U32 R18, R18, 0x1c, R26 ;  /* 0x0000001c12127819 */ /* 0x000fe4000000161a */
[----:B------:R-:W-:-:S02]  /*a180*/  LOP3.LUT R16, R25, 0x3f, RZ, 0xc0, !PT ;  /* 0x0000003f19107812 */ /* 0x000fc400078ec0ff */
[----:B------:R-:W-:Y:S01]  /*a190*/  IADD3 R120, R78, -0x20, RZ ;  /* 0xffffffe04e787810 */ /* 0x000fe20007ffe0ff */
[----:B------:R-:W-:Y:S01]  /*a1a0*/  HFMA2.MMA R78, R98, R23, R20 ;  /* 0x00000017624e7235 */ /* 0x000fe20000000014 */
[----:B------:R-:W-:Y:S01]  /*a1b0*/  HFMA2 R21, R111, R22, R21 ;  /* 0x000000166f157231 */ /* 0x000fe20000000015 */
[----:B------:R-:W-:Y:S01]  /*a1c0*/  HFMA2.MMA R20, R85, R28, RZ ;  /* 0x0000001c55147235 */ /* 0x000fe200000000ff */
[----:B------:R-:W-:Y:S01]  /*a1d0*/  HFMA2 R25, R87, R30, R17 ;  /* 0x0000001e57197231 */ /* 0x000fe20000000011 */
[----:B------:R-:W-:Y:S02]  /*a1e0*/  IADD3 R123, R16, -0x20, RZ ;  /* 0xffffffe0107b7810 */ /* 0x000fe40007ffe0ff */
[----:B------:R-:W-:Y:S02]  /*a1f0*/  SHF.R.U32 R22, R19, 0x1c, R27 ;  /* 0x0000001c13167819 */ /* 0x000fe4000000161b */
[----:B------:R-:W-:Y:S02]  /*a200*/  LOP3.LUT R122, R18, 0x3f, RZ, 0xc0, !PT ;  /* 0x0000003f127a7812 */ /* 0x000fe400078ec0ff */
[----:B------:R-:W0:Y:S01]  /*a210*/  LDS.128 R16, [UR5+0x220] ;  /* 0x00022005ff107984 */ /* 0x000e220008000c00 */
[----:B------:R-:W-:Y:S01]  /*a220*/  HFMA2.MMA R20, R94, R29, R20 ;  /* 0x0000001d5e147235 */ /* 0x000fe20000000014 */
[----:B------:R-:W-:Y:S01]  /*a230*/  HFMA2 R28, R83, R28, RZ.H0_H0 ;  /* 0x0000001c531c7231 */ /* 0x000fe200000400ff */
[----:B------:R-:W-:-:S03]  /*a240*/  HFMA2.MMA R117, R113, R30, R117 ;  /* 0x0000001e71757235 */ /* 0x000fc60000000075 */
[----:B------:R-:W-:Y:S01]  /*a250*/  HFMA2 R28, R106, R29, R28 ;  /* 0x0000001d6a1c7231 */ /* 0x000fe2000000001c */
[----:B--2---:R-:W-:Y:S02]  /*a260*/  HFMA2.MMA R29, R85, R32, RZ ;  /* 0x00000020551d7235 */ /* 0x004fe400000000ff */
[----:B------:R-:W-:Y:S01]  /*a270*/  HFMA2.MMA R107, R115, R30, R20 ;  /* 0x0000001e736b7235 */ /* 0x000fe20000000014 */
[----:B------:R-:W-:Y:S01]  /*a280*/  HFMA2 R30, R111, R30, R28 ;  /* 0x0000001e6f1e7231 */ /* 0x000fe2000000001c */
[----:B------:R-:W-:Y:S01]  /*a290*/  HFMA2.MMA R28, R89, R32, RZ ;  /* 0x00000020591c7235 */ /* 0x000fe200000000ff */
[----:B------:R-:W-:Y:S01]  /*a2a0*/  HFMA2 R25, R96, R31, R25 ;  /* 0x0000001f60197231 */ /* 0x000fe20000000019 */
[----:B------:R-:W-:Y:S02]  /*a2b0*/  HFMA2.MMA R117, R92, R31, R117 ;  /* 0x0000001f5c757235 */ /* 0x000fe40000000075 */
[----:B------:R-:W-:Y:S02]  /*a2c0*/  HFMA2.MMA R29, R94, R33, R29 ;  /* 0x000000215e1d7235 */ /* 0x000fe4000000001d */
[----:B------:R-:W-:-:S02]  /*a2d0*/  HFMA2.MMA R107, R98, R31, R107 ;  /* 0x0000001f626b7235 */ /* 0x000fc4000000006b */
[----:B------:R-:W-:Y:S01]  /*a2e0*/  HFMA2.MMA R28, R88, R33, R28 ;  /* 0x00000021581c7235 */ /* 0x000fe2000000001c */
[----:B------:R-:W-:Y:S02]  /*a2f0*/  HFMA2 R31, R104, R31, R30 ;  /* 0x0000001f681f7231 */ /* 0x000fe4000000001e */
[-C--:B------:R-:W-:Y:S02]  /*a300*/  HFMA2 R30, R73, R32.reuse, RZ.H0_H0 ;  /* 0x00000020491e7231 */ /* 0x080fe400000400ff */
[----:B------:R-:W-:Y:S01]  /*a310*/  HFMA2 R20, R83, R32, RZ.H0_H0 ;  /* 0x0000002053147231 */ /* 0x000fe200000400ff */
[-C--:B------:R-:W-:Y:S01]  /*a320*/  HFMA2.MMA R29, R115, R34.reuse, R29 ;  /* 0x00000022731d7235 */ /* 0x080fe2000000001d */
[----:B------:R-:W-:Y:S01]  /*a330*/  HFMA2 R30, R84, R33, R30 ;  /* 0x00000021541e7231 */ /* 0x000fe2000000001e */
[----:B------:R-:W-:Y:S01]  /*a340*/  HFMA2.MMA R28, R113, R34, R28 ;  /* 0x00000022711c7235 */ /* 0x000fe2000000001c */
[----:B------:R-:W-:Y:S01]  /*a350*/  HFMA2 R91, R104, R23, R21 ;  /* 0x00000017685b7231 */ /* 0x000fe20000000015 */
[----:B------:R-:W-:Y:S01]  /*a360*/  SHF.R.U32.HI R21, RZ, 0x2, R26 ;  /* 0x00000002ff157819 */ /* 0x000fe2000001161a */
[----:B------:R-:W-:-:S02]  /*a370*/  HFMA2 R20, R106, R33, R20 ;  /* 0x000000216a147231 */ /* 0x000fc40000000014 */
[-C--:B------:R-:W-:Y:S01]  /*a380*/  HFMA2 R30, R87, R34.reuse, R30 ;  /* 0x00000022571e7231 */ /* 0x080fe2000000001e */
[----:B------:R-:W-:Y:S01]  /*a390*/  LOP3.LUT R21, R21, 0x3f, RZ, 0xc0, !PT ;  /* 0x0000003f15157812 */ /* 0x000fe200078ec0ff */
[----:B------:R-:W-:Y:S01]  /*a3a0*/  HFMA2 R20, R111, R34, R20 ;  /* 0x000000226f147231 */ /* 0x000fe20000000014 */
[-C--:B------:R-:W-:Y:S01]  /*a3b0*/  HFMA2.MMA R28, R92, R35.reuse, R28 ;  /* 0x000000235c1c7235 */ /* 0x080fe2000000001c */
[-C--:B------:R-:W-:Y:S01]  /*a3c0*/  HFMA2 R30, R96, R35.reuse, R30 ;  /* 0x00000023601e7231 */ /* 0x080fe2000000001e */
[----:B------:R-:W-:Y:S01]  /*a3d0*/  HFMA2.MMA R29, R98, R35, R29 ;  /* 0x00000023621d7235 */ /* 0x000fe2000000001d */
[----:B------:R-:W-:Y:S01]  /*a3e0*/  HFMA2 R35, R104, R35, R20 ;  /* 0x0000002368237231 */ /* 0x000fe20000000014 */
[----:B------:R-:W-:Y:S01]  /*a3f0*/  IADD3 R21, R21, -0x20, RZ ;  /* 0xffffffe015157810 */ /* 0x000fe20007ffe0ff */
[----:B0-----:R-:W-:Y:S01]  /*a400*/  HFMA2.MMA R89, R89, R16, RZ ;  /* 0x0000001059597235 */ /* 0x001fe200000000ff */
[----:B------:R-:W-:Y:S02]  /*a410*/  SHF.R.U32.HI R20, RZ, 0xe, R26 ;  /* 0x0000000eff147819 */ /* 0x000fe4000001161a */
[----:B------:R0:W-:Y:S01]  /*a420*/  I2F.F16 R33, R21 ;  /* 0x0000001500217306 */ /* 0x0001e20000200c00 */
[----:B------:R-:W-:-:S02]  /*a430*/  LOP3.LUT R22, R22, 0x3f, RZ, 0xc0, !PT ;  /* 0x0000003f16167812 */ /* 0x000fc400078ec0ff */
[----:B------:R-:W-:Y:S02]  /*a440*/  LOP3.LUT R20, R20, 0x3f, RZ, 0xc0, !PT ;  /* 0x0000003f14147812 */ /* 0x000fe400078ec0ff */
[----:B------:R-:W-:Y:S01]  /*a450*/  HFMA2.MMA R88, R88, R17, R89 ;  /* 0x0000001158587235 */ /* 0x000fe20000000059 */
[----:B0-----:R-:W-:Y:S02]  /*a460*/  SHF.R.U32.HI R21, RZ, 0x8, R27 ;  /* 0x00000008ff157819 */ /* 0x001fe4000001161b */
[----:B------:R-:W-:Y:S02]  /*a470*/  IADD3 R89, R20, -0x20, RZ ;  /* 0xffffffe014597810 */ /* 0x000fe40007ffe0ff */
[----:B------:R-:W-:Y:S02]  /*a480*/  IADD3 R22, R22, -0x20, RZ ;  /* 0xffffffe016167810 */ /* 0x000fe40007ffe0ff */
[----:B------:R-:W-:Y:S01]  /*a490*/  LOP3.LUT R20, R21, 0x3f, RZ, 0xc0, !PT ;  /* 0x0000003f15147812 */ /* 0x000fe200078ec0ff */
[-C--:B------:R-:W-:Y:S01]  /*a4a0*/  HFMA2 R73, R73, R16.reuse, RZ.H0_H0 ;  /* 0x0000001049497231 */ /* 0x080fe200000400ff */
[----:B------:R-:W-:Y:S01]  /*a4b0*/  HFMA2.MMA R85, R85, R16, RZ ;  /* 0x0000001055557235 */ /* 0x000fe200000000ff */
[----:B------:R-:W-:Y:S01]  /*a4c0*/  HFMA2 R16, R83, R16, RZ.H0_H0 ;  /* 0x0000001053107231 */ /* 0x000fe200000400ff */
[----:B------:R0:W-:Y:S01]  /*a4d0*/  I2F.F16 R32, R22 ;  /* 0x0000001600207306 */ /* 0x0001e20000200c00 */
[----:B------:R-:W-:-:S02]  /*a4e0*/  IADD3 R83, R20, -0x20, RZ ;  /* 0xffffffe014537810 */ /* 0x000fc40007ffe0ff */
[----:B0-----:R-:W0:Y:S01]  /*a4f0*/  LDS.128 R20, [UR5+0x30] ;  /* 0x00003005ff147984 */ /* 0x001e220008000c00 */
[-C--:B------:R-:W-:Y:S02]  /*a500*/  HFMA2 R84, R84, R17.reuse, R73 ;  /* 0x0000001154547231 */ /* 0x080fe40000000049 */
[----:B------:R-:W-:Y:S01]  /*a510*/  HFMA2.MMA R85, R94, R17, R85 ;  /* 0x000000115e557235 */ /* 0x000fe20000000055 */
[----:B------:R-:W-:Y:S01]  /*a520*/  HFMA2 R16, R106, R17, R16 ;  /* 0x000000116a107231 */ /* 0x000fe20000000010 */
[----:B------:R-:W-:Y:S01]  /*a530*/  SHF.R.U32.HI R17, RZ, 0xe, R27 ;  /* 0x0000000eff117819 */ /* 0x000fe2000001161b */
[----:B------:R-:W-:Y:S01]  /*a540*/  I2F.F16 R119, R119 ;  /* 0x0000007700777306 */ /* 0x000fe20000200c00 */
[----:B------:R-:W-:Y:S02]  /*a550*/  IADD3 R121, R121, -0x20, RZ ;  /* 0xffffffe079797810 */ /* 0x000fe40007ffe0ff */
[----:B------:R-:W-:Y:S02]  /*a560*/  LOP3.LUT R17, R17, 0x3f, RZ, 0xc0, !PT ;  /* 0x0000003f11117812 */ /* 0x000fe400078ec0ff */
[----:B------:R-:W-:-:S03]  /*a570*/  LEA.HI R67, R26, 0xffffffe0, RZ, 0x6 ;  /* 0xffffffe01a437811 */ /* 0x000fc600078f30ff */
[----:B------:R-:W1:Y:S01]  /*a580*/  I2F.F16 R120, R120 ;  /* 0x0000007800787306 */ /* 0x000e620000200c00 */
[----:B------:R-:W-:Y:S02]  /*a590*/  IADD3 R122, R122, -0x20, RZ ;  /* 0xffffffe07a7a7810 */ /* 0x000fe40007ffe0ff */
[--C-:B------:R-:W-:Y:S02]  /*a5a0*/  SHF.R.U32.HI R34, RZ, 0x8, R26.reuse ;  /* 0x00000008ff227819 */ /* 0x100fe4000001161a */
[----:B------:R-:W-:Y:S02]  /*a5b0*/  SHF.R.U32.HI R26, RZ, 0x14, R26 ;  /* 0x00000014ff1a7819 */ /* 0x000fe4000001161a */
[----:B------:R-:W-:Y:S01]  /*a5c0*/  IADD3 R106, R17, -0x20, RZ ;  /* 0xffffffe0116a7810 */ /* 0x000fe20007ffe0ff */
[----:B------:R-:W-:Y:S01]  /*a5d0*/  I2F.F16 R118, R118 ;  /* 0x0000007600767306 */ /* 0x000fe20000200c00 */
[----:B------:R-:W-:Y:S02]  /*a5e0*/  LOP3.LUT R34, R34, 0x3f, RZ, 0xc0, !PT ;  /* 0x0000003f22227812 */ /* 0x000fe400078ec0ff */
[----:B------:R-:W-:-:S05]  /*a5f0*/  LOP3.LUT R17, R26, 0x3f, RZ, 0xc0, !PT ;  /* 0x0000003f1a117812 */ /* 0x000fca00078ec0ff */
[----:B------:R-:W2:Y:S01]  /*a600*/  I2F.F16 R121, R121 ;  /* 0x0000007900797306 */ /* 0x000ea20000200c00 */
[----:B------:R-:W-:Y:S02]  /*a610*/  LEA.HI R93, R27, 0xffffffe0, RZ, 0x6 ;  /* 0xffffffe01b5d7811 */ /* 0x000fe400078f30ff */
[----:B------:R-:W-:Y:S01]  /*a620*/  SHF.R.U32.HI R125, RZ, 0x2, R27 ;  /* 0x00000002ff7d7819 */ /* 0x000fe2000001161b */
[----:B------:R-:W-:Y:S01]  /*a630*/  HFMA2.MMA R88, R113, R18, R88 ;  /* 0x0000001271587235 */ /* 0x000fe20000000058 */
[----:B------:R-:W-:-:S03]  /*a640*/  IADD3 R34, R34, -0x20, RZ ;  /* 0xffffffe022227810 */ /* 0x000fc60007ffe0ff */
[----:B------:R-:W3:Y:S01]  /*a650*/  I2F.F16 R122, R122 ;  /* 0x0000007a007a7306 */ /* 0x000ee20000200c00 */
[----:B------:R-:W-:Y:S01]  /*a660*/  SHF.R.U32.HI R27, RZ, 0x14, R27 ;  /* 0x00000014ff1b7819 */ /* 0x000fe2000001161b */
[----:B------:R-:W-:Y:S01]  /*a670*/  HFMA2.MMA R85, R115, R18, R85 ;  /* 0x0000001273557235 */ /* 0x000fe20000000055 */
[----:B------:R-:W-:-:S05]  /*a680*/  IADD3 R94, R17, -0x20, RZ ;  /* 0xffffffe0115e7810 */ /* 0x000fca0007ffe0ff */
[----:B------:R-:W4:Y:S01]  /*a690*/  I2F.F16 R97, R97 ;  /* 0x0000006100617306 */ /* 0x000f220000200c00 */
[----:B------:R-:W-:Y:S01]  /*a6a0*/  LOP3.LUT R17, R27, 0x3f, RZ, 0xc0, !PT ;  /* 0x0000003f1b117812 */ /* 0x000fe200078ec0ff */
[----:B------:R-:W-:Y:S01]  /*a6b0*/  HFMA2 R16, R111, R18, R16 ;  /* 0x000000126f107231 */ /* 0x000fe20000000010 */
[----:B-1----:R-:W-:-:S05]  /*a6c0*/  PRMT R120, R119, 0x5410, R120 ;  /* 0x0000541077787816 */ /* 0x002fca0000000078 */
[----:B------:R-:W-:Y:S01]  /*a6d0*/  I2F.F16 R83, R83 ;  /* 0x0000005300537306 */ /* 0x000fe20000200c00 */
[----:B------:R-:W-:-:S07]  /*a6e0*/  HFMA2 R87, R87, R18, R84 ;  /* 0x0000001257577231 */ /* 0x000fce0000000054 */
[----:B------:R-:W1:Y:S01]  /*a6f0*/  I2F.F16 R26, R106 ;  /* 0x0000006a001a7306 */ /* 0x000e620000200c00 */
[----:B0-----:R-:W-:Y:S01]  /*a700*/  HFMA2 R25, R77, R20, R25 ;  /* 0x000000144d197231 */ /* 0x001fe20000000019 */
[----:B------:R-:W-:Y:S01]  /*a710*/  HFMA2.MMA R117, R69, R20, R117 ;  /* 0x0000001445757235 */ /* 0x000fe20000000075 */
[----:B------:R-:W-:Y:S01]  /*a720*/  LOP3.LUT R125, R125, 0x3f, RZ, 0xc0, !PT ;  /* 0x0000003f7d7d7812 */ /* 0x000fe200078ec0ff */
[----:B------:R-:W-:Y:S01]  /*a730*/  HFMA2.MMA R92, R92, R19, R88 ;  /* 0x000000135c5c7235 */ /* 0x000fe20000000058 */
[----:B------:R-:W-:-:S03]  /*a740*/  PRMT R116, R95, 0x5410, R116 ;  /* 0x000054105f747816 */ /* 0x000fc60000000074 */
[----:B------:R-:W-:Y:S01]  /*a750*/  I2F.F16 R34, R34 ;  /* 0x0000002200227306 */ /* 0x000fe20000200c00 */
[----:B------:R-:W-:Y:S01]  /*a760*/  IADD3 R84, R17, -0x20, RZ ;  /* 0xffffffe011547810 */ /* 0x000fe20007ffe0ff */
[-C--:B------:R-:W-:Y:S01]  /*a770*/  HFMA2 R96, R96, R19.reuse, R87 ;  /* 0x0000001360607231 */ /* 0x080fe20000000057 */
[----:B------:R-:W-:Y:S01]  /*a780*/  HFMA2.MMA R98, R98, R19, R85 ;  /* 0x0000001362627235 */ /* 0x000fe20000000055 */
[----:B------:R-:W-:Y:S01]  /*a790*/  HFMA2 R104, R104, R19, R16 ;  /* 0x0000001368687231 */ /* 0x000fe20000000010 */
[----:B--2---:R-:W-:-:S03]  /*a7a0*/  PRMT R121, R118, 0x5410, R121 ;  /* 0x0000541076797816 */ /* 0x004fc60000000079 */
[----:B------:R-:W0:Y:S01]  /*a7b0*/  I2F.F16 R73, R89 ;  /* 0x0000005900497306 */ /* 0x000e220000200c00 */
[----:B------:R-:W-:Y:S01]  /*a7c0*/  HFMA2 R25, R120, R21, R25 ;  /* 0x0000001578197231 */ /* 0x000fe20000000019 */
[----:B------:R-:W2:Y:S01]  /*a7d0*/  LDS.128 R16, [UR5+0x90] ;  /* 0x00009005ff107984 */ /* 0x000ea20008000c00 */
[----:B------:R-:W-:-:S05]  /*a7e0*/  IADD3 R125, R125, -0x20, RZ ;  /* 0xffffffe07d7d7810 */ /* 0x000fca0007ffe0ff */
[----:B------:R-:W-:Y:S01]  /*a7f0*/  I2F.F16 R68, R68 ;  /* 0x0000004400447306 */ /* 0x000fe20000200c00 */
[----:B---3--:R-:W-:Y:S01]  /*a800*/  PRMT R122, R122, 0x5410, R33 ;  /* 0x000054107a7a7816 */ /* 0x008fe20000000021 */
[----:B------:R-:W-:Y:S01]  /*a810*/  HFMA2.MMA R117, R116, R21, R117 ;  /* 0x0000001574757235 */ /* 0x000fe20000000075 */
[----:B----4-:R-:W-:-:S05]  /*a820*/  PRMT R97, R24, 0x5410, R97 ;  /* 0x0000541018617816 */ /* 0x010fca0000000061 */
[----:B------:R-:W3:Y:S01]  /*a830*/  I2F.F16 R105, R105 ;  /* 0x0000006900697306 */ /* 0x000ee20000200c00 */
[----:B-1----:R-:W-:Y:S01]  /*a840*/  PRMT R83, R83, 0x5410, R26 ;  /* 0x0000541053537816 */ /* 0x002fe2000000001a */
[----:B------:R-:W-:Y:S02]  /*a850*/  HFMA2 R33, R121, R22, R25 ;  /* 0x0000001679217231 */ /* 0x000fe40000000019 */
[----:B------:R-:W1:Y:S04]  /*a860*/  LDS.128 R24, [UR5+0xb0] ;  /* 0x0000b005ff187984 */ /* 0x000e680008000c00 */
[----:B------:R-:W-:Y:S01]  /*a870*/  I2F.F16 R66, R66 ;  /* 0x0000004200427306 */ /* 0x000fe20000200c00 */
[----:B0-----:R-:W-:Y:S01]  /*a880*/  PRMT R73, R34, 0x5410, R73 ;  /* 0x0000541022497816 */ /* 0x001fe20000000049 */
[----:B------:R-:W-:-:S06]  /*a890*/  HFMA2.MMA R107, R79, R20, R107 ;  /* 0x000000144f6b7235 */ /* 0x000fcc000000006b */
[----:B------:R-:W0:Y:S01]  /*a8a0*/  I2F.F16 R123, R123 ;  /* 0x0000007b007b7306 */ /* 0x000e220000200c00 */
[----:B------:R-:W-:-:S07]  /*a8b0*/  HFMA2.MMA R34, R97, R22, R117 ;  /* 0x0000001661227235 */ /* 0x000fce0000000075 */
[----:B------:R-:W4:Y:S01]  /*a8c0*/  I2F.F16 R125, R125 ;  /* 0x0000007d007d7306 */ /* 0x000f220000200c00 */
[----:B---3--:R-:W-:Y:S01]  /*a8d0*/  PRMT R68, R105, 0x5410, R68 ;  /* 0x0000541069447816 */ /* 0x008fe20000000044 */
[----:B------:R-:W-:-:S06]  /*a8e0*/  HFMA2.MMA R107, R122, R21, R107 ;  /* 0x000000157a6b7235 */ /* 0x000fcc000000006b */
[----:B------:R-:W-:Y:S01]  /*a8f0*/  I2F.F16 R67, R67 ;  /* 0x0000004300437306 */ /* 0x000fe20000200c00 */
[----:B------:R-:W-:-:S07]  /*a900*/  HFMA2.MMA R34, R68, R23, R34 ;  /* 0x0000001744227235 */ /* 0x000fce0000000022 */
[----:B------:R-:W3:Y:S01]  /*a910*/  I2F.F16 R94, R94 ;  /* 0x0000005e005e7306 */ /* 0x000ee20000200c00 */
[----:B0-----:R-:W-:-:S07]  /*a920*/  PRMT R66, R123, 0x5410, R66 ;  /* 0x000054107b427816 */ /* 0x001fce0000000042 */
[----:B------:R-:W-:Y:S01]  /*a930*/  I2F.F16 R93, R93 ;  /* 0x0000005d005d7306 */ /* 0x000fe20000200c00 */
[----:B----4-:R-:W-:-:S07]  /*a940*/  PRMT R32, R32, 0x5410, R125 ;  /* 0x0000541020207816 */ /* 0x010fce000000007d */
[----:B------:R-:W0:Y:S01]  /*a950*/  I2F.F16 R84, R84 ;  /* 0x0000005400547306 */ /* 0x000e220000200c00 */
[----:B------:R-:W-:Y:S01]  /*a960*/  HFMA2 R31, R81, R20, R31 ;  /* 0x00000014511f7231 */ /* 0x000fe2000000001f */
[----:B------:R-:W-:Y:S01]  /*a970*/  HFMA2.MMA R107, R73, R22, R107 ;  /* 0x00000016496b7235 */ /* 0x000fe2000000006b */
[----:B------:R-:W-:Y:S02]  /*a980*/  HFMA2 R33, R66, R23, R33 ;  /* 0x0000001742217231 */ /* 0x000fe40000000021 */
[----:B------:R-:W-:Y:S01]  /*a990*/  HFMA2 R31, R32, R21, R31 ;  /* 0x00000015201f7231 */ /* 0x000fe2000000001f */
[----:B---3--:R-:W-:Y:S01]  /*a9a0*/  PRMT R94, R94, 0x5410, R67 ;  /* 0x000054105e5e7816 */ /* 0x008fe20000000043 */
[----:B------:R-:W-:Y:S02]  /*a9b0*/  HADD2 R57, R57.H0_H0, R57.H1_H1 ;  /* 0x3000003939397230 */ /* 0x000fe40000000800 */
[----:B------:R-:W-:Y:S02]  /*a9c0*/  HADD2 R34, R34.H0_H0, R34.H1_H1 ;  /* 0x3000002222227230 */ /* 0x000fe40000000800 */
[----:B------:R-:W-:-:S02]  /*a9d0*/  HADD2 R20, R33.H0_H0, R33.H1_H1 ;  /* 0x3000002121147230 */ /* 0x000fc40000000800 */
[----:B------:R-:W-:Y:S01]  /*a9e0*/  HFMA2 R31, R83, R22, R31 ;  /* 0x00000016531f7231 */ /* 0x000fe2000000001f */
[----:B0-----:R-:W-:Y:S01]  /*a9f0*/  PRMT R84, R84, 0x5410, R93 ;  /* 0x0000541054547816 */ /* 0x001fe2000000005d */
[----:B------:R-:W-:Y:S01]  /*aa00*/  HFMA2.MMA R107, R94, R23, R107 ;  /* 0x000000175e6b7235 */ /* 0x000fe2000000006b */
[----:B------:R-:W-:Y:S02]  /*aa10*/  PRMT R57, R57, 0x5410, R55 ;  /* 0x0000541039397816 */ /* 0x000fe40000000037 */
[----:B------:R-:W-:Y:S01]  /*aa20*/  PRMT R55, R34, 0x5410, R20 ;  /* 0x0000541022377816 */ /* 0x000fe20000000014 */
[----:B------:R-:W-:Y:S02]  /*aa30*/  HFMA2 R31, R84, R23, R31 ;  /* 0x00000017541f7231 */ /* 0x000fe4000000001f */
[----:B------:R-:W0:Y:S01]  /*aa40*/  LDS.128 R20, [UR5+0x130] ;  /* 0x00013005ff147984 */ /* 0x000e220008000c00 */
[-C--:B--2---:R-:W-:Y:S01]  /*aa50*/  HFMA2 R44, R43, R16.reuse, R44 ;  /* 0x000000102b2c7231 */ /* 0x084fe2000000002c */
[-C--:B------:R-:W-:Y:S01]  /*aa60*/  HFMA2.MMA R42, R45, R16.reuse, R42 ;  /* 0x000000102d2a7235 */ /* 0x080fe2000000002a */
[----:B------:R-:W-:Y:S01]  /*aa70*/  HFMA2 R4, R15, R16, R4 ;  /* 0x000000100f047231 */ /* 0x000fe20000000004 */
[----:B------:R-:W-:Y:S01]  /*aa80*/  HFMA2.MMA R2, R3, R16, R2 ;  /* 0x0000001003027235 */ /* 0x000fe20000000002 */
[----:B------:R-:W-:Y:S01]  /*aa90*/  HFMA2 R44, R60, R17, R44 ;  /* 0x000000113c2c7231 */ /* 0x000fe2000000002c */
[----:B-1----:R-:W-:-:S02]  /*aaa0*/  HFMA2.MMA R60, R77, R24, R86 ;  /* 0x000000184d3c7235 */ /* 0x002fc40000000056 */
[----:B------:R-:W-:Y:S01]  /*aab0*/  HFMA2.MMA R16, R81, R24, R90 ;  /* 0x0000001851107235 */ /* 0x000fe2000000005a */
[----:B------:R-:W-:Y:S01]  /*aac0*/  HADD2 R59, R59.H0_H0, R59.H1_H1 ;  /* 0x3000003b3b3b7230 */ /* 0x000fe20000000800 */
[-C--:B------:R-:W-:Y:S01]  /*aad0*/  HFMA2.MMA R42, R56, R17.reuse, R42 ;  /* 0x00000011382a7235 */ /* 0x080fe2000000002a */
[----:B------:R-:W-:Y:S01]  /*aae0*/  HADD2 R61, R61.H0_H0, R61.H1_H1 ;  /* 0x3000003d3d3d7230 */ /* 0x000fe20000000800 */
[----:B------:R-:W-:Y:S02]  /*aaf0*/  HFMA2.MMA R2, R54, R17, R2 ;  /* 0x0000001136027235 */ /* 0x000fe40000000002 */
[-C--:B------:R-:W-:Y:S02]  /*ab00*/  HFMA2.MMA R60, R120, R25.reuse, R60 ;  /* 0x00000019783c7235 */ /* 0x080fe4000000003c */
[----:B------:R-:W-:Y:S01]  /*ab10*/  HFMA2.MMA R16, R32, R25, R16 ;  /* 0x0000001920107235 */ /* 0x000fe20000000010 */
[----:B------:R-:W-:Y:S01]  /*ab20*/  PRMT R59, R59, 0x5410, R61 ;  /* 0x000054103b3b7816 */ /* 0x000fe2000000003d */
[----:B------:R-:W-:-:S02]  /*ab30*/  HFMA2 R4, R58, R17, R4 ;  /* 0x000000113a047231 */ /* 0x000fc40000000004 */
[-C--:B------:R-:W-:Y:S02]  /*ab40*/  HFMA2 R58, R69, R24.reuse, R72 ;  /* 0x00000018453a7231 */ /* 0x080fe40000000048 */
[----:B------:R-:W-:Y:S01]  /*ab50*/  HFMA2 R61, R79, R24, R82 ;  /* 0x000000184f3d7231 */ /* 0x000fe20000000052 */
[----:B------:R-:W-:Y:S01]  /*ab60*/  HFMA2.MMA R42, R53, R18, R42 ;  /* 0x00000012352a7235 */ /* 0x000fe2000000002a */
[-C--:B------:R-:W-:Y:S01]  /*ab70*/  HFMA2 R58, R116, R25.reuse, R58 ;  /* 0x00000019743a7231 */ /* 0x080fe2000000003a */
[-C--:B------:R-:W-:Y:S01]  /*ab80*/  HFMA2.MMA R60, R121, R26.reuse, R60 ;  /* 0x0000001a793c7235 */ /* 0x080fe2000000003c */
[----:B------:R-:W-:Y:S01]  /*ab90*/  HFMA2 R61, R122, R25, R61 ;  /* 0x000000197a3d7231 */ /* 0x000fe2000000003d */
[----:B------:R-:W-:Y:S02]  /*aba0*/  HFMA2.MMA R16, R83, R26, R16 ;  /* 0x0000001a53107235 */ /* 0x000fe40000000010 */
[----:B------:R-:W-:Y:S01]  /*abb0*/  HFMA2.MMA R2, R47, R18, R2 ;  /* 0x000000122f027235 */ /* 0x000fe20000000002 */
[----:B------:R-:W-:-:S02]  /*abc0*/  HFMA2 R34, R97, R26, R58 ;  /* 0x0000001a61227231 */ /* 0x000fc4000000003a */
        /* <DEDUP_REMOVED lines=9> */
[----:B------:R-:W-:-:S02]  /*ac60*/  HFMA2 R4, R48, R19, R4 ;  /* 0x0000001330047231 */ /* 0x000fc40000000004 */
[----:B------:R-:W-:Y:S02]  /*ac70*/  HFMA2 R3, R46, R19, R44 ;  /* 0x000000132e037231 */ /* 0x000fe4000000002c */
[----:B------:R-:W1:Y:S01]  /*ac80*/  LDS.128 R16, [UR5+0x1b0] ;  /* 0x0001b005ff107984 */ /* 0x000e620008000c00 */
[-C--:B0-----:R-:W-:Y:S01]  /*ac90*/  HFMA2.MMA R58, R69, R20.reuse, R76 ;  /* 0x00000014453a7235 */ /* 0x081fe2000000004c */
[----:B------:R-:W-:Y:S01]  /*aca0*/  HADD2 R42, R42.H0_H0, R42.H1_H1 ;  /* 0x3000002a2a2a7230 */ /* 0x000fe20000000800 */
[----:B------:R-:W-:Y:S01]  /*acb0*/  HFMA2.MMA R61, R79, R20, R78 ;  /* 0x000000144f3d7235 */ /* 0x000fe2000000004e */
[----:B------:R-:W-:Y:S02]  /*acc0*/  HADD2 R4, R4.H0_H0, R4.H1_H1 ;  /* 0x3000000404047230 */ /* 0x000fe40000000800 */
[----:B------:R-:W-:Y:S02]  /*acd0*/  HADD2 R34, R34.H0_H0, R34.H1_H1 ;  /* 0x3000002222227230 */ /* 0x000fe40000000800 */
[----:B------:R-:W-:Y:S01]  /*ace0*/  HADD2 R60, R60.H0_H0, R60.H1_H1 ;  /* 0x3000003c3c3c7230 */ /* 0x000fe20000000800 */
[----:B------:R-:W-:Y:S01]  /*acf0*/  PRMT R42, R42, 0x5410, R4 ;  /* 0x000054102a2a7816 */ /* 0x000fe20000000004 */
[----:B------:R-:W-:Y:S01]  /*ad00*/  HADD2 R33, R107.H0_H0, R107.H1_H1 ;  /* 0x3000006b6b217230 */ /* 0x000fe20000000800 */
[-C--:B------:R-:W-:Y:S01]  /*ad10*/  HFMA2.MMA R58, R116, R21.reuse, R58 ;  /* 0x00000015743a7235 */ /* 0x080fe2000000003a */
[----:B------:R-:W-:Y:S01]  /*ad20*/  HADD2 R31, R31.H0_H0, R31.H1_H1 ;  /* 0x3000001f1f1f7230 */ /* 0x000fe20000000800 */
[----:B------:R-:W-:Y:S01]  /*ad30*/  HFMA2.MMA R61, R122, R21, R61 ;  /* 0x000000157a3d7235 */ /* 0x000fe2000000003d */
[----:B------:R-:W-:Y:S01]  /*ad40*/  PRMT R34, R34, 0x5410, R60 ;  /* 0x0000541022227816 */ /* 0x000fe2000000003c */
[----:B------:R-:W-:-:S02]  /*ad50*/  HFMA2 R50, R42, R100, R12 ;  /* 0x000000642a327231 */ /* 0x000fc4000000000c */
[-C--:B------:R-:W-:Y:S01]  /*ad60*/  HFMA2 R60, R77, R20.reuse, R80 ;  /* 0x000000144d3c7231 */ /* 0x080fe20000000050 */
[----:B------:R-:W-:Y:S01]  /*ad70*/  PRMT R33, R33, 0x5410, R31 ;  /* 0x0000541021217816 */ /* 0x000fe2000000001f */
[----:B------:R-:W-:Y:S02]  /*ad80*/  HFMA2 R91, R81, R20, R91 ;  /* 0x00000014515b7231 */ /* 0x000fe4000000005b */
[----:B------:R-:W-:Y:S01]  /*ad90*/  HFMA2 R13, R59, R99, R13 ;  /* 0x000000633b0d7231 */ /* 0x000fe2000000000d */
[-C--:B------:R-:W-:Y:S01]  /*ada0*/  HFMA2.MMA R61, R73, R22.reuse, R61 ;  /* 0x00000016493d7235 */ /* 0x080fe2000000003d */
[----:B------:R-:W-:Y:S01]  /*adb0*/  HFMA2 R12, R34, R100, R50 ;  /* 0x00000064220c7231 */ /* 0x000fe20000000032 */
[----:B------:R-:W-:Y:S01]  /*adc0*/  HFMA2.MMA R34, R97, R22, R58 ;  /* 0x0000001661227235 */ /* 0x000fe2000000003a */
[-C--:B------:R-:W-:Y:S02]  /*add0*/  HFMA2 R60, R120, R21.reuse, R60 ;  /* 0x00000015783c7231 */ /* 0x080fe4000000003c */
        /* <DEDUP_REMOVED lines=9> */
[----:B------:R-:W-:Y:S02]  /*ae70*/  HADD2 R2, R2.H0_H0, R2.H1_H1 ;  /* 0x3000000202027230 */ /* 0x000fe40000000800 */
[----:B------:R-:W-:Y:S01]  /*ae80*/  HADD2 R3, R3.H0_H0, R3.H1_H1 ;  /* 0x3000000303037230 */ /* 0x000fe20000000800 */
[-C--:B-1----:R-:W-:Y:S01]  /*ae90*/  HFMA2.MMA R58, R69, R16.reuse, R28 ;  /* 0x00000010453a7235 */ /* 0x082fe2000000001c */
[----:B------:R-:W-:Y:S01]  /*aea0*/  HADD2 R34, R34.H0_H0, R34.H1_H1 ;  /* 0x3000002222227230 */ /* 0x000fe20000000800 */
[----:B------:R-:W-:Y:S01]  /*aeb0*/  HFMA2.MMA R29, R79, R16, R29 ;  /* 0x000000104f1d7235 */ /* 0x000fe2000000001d */
[----:B------:R-:W-:Y:S01]  /*aec0*/  HADD2 R33, R33.H0_H0, R33.H1_H1 ;  /* 0x3000002121217230 */ /* 0x000fe20000000800 */
[----:B------:R-:W-:-:S02]  /*aed0*/  PRMT R2, R2, 0x5410, R3 ;  /* 0x0000541002027816 */ /* 0x000fc40000000003 */
[----:B------:R-:W-:Y:S01]  /*aee0*/  PRMT R63, R63, 0x5410, R64 ;  /* 0x000054103f3f7816 */ /* 0x000fe20000000040 */
[----:B------:R-:W-:Y:S01]  /*aef0*/  HADD2 R47, R47.H0_H0, R47.H1_H1 ;  /* 0x3000002f2f2f7230 */ /* 0x000fe20000000800 */
[----:B------:R-:W-:Y:S01]  /*af00*/  HFMA2.MMA R58, R116, R17, R58 ;  /* 0x00000011743a7235 */ /* 0x000fe2000000003a */
[----:B------:R-:W-:Y:S01]  /*af10*/  HADD2 R27, R27.H0_H0, R27.H1_H1 ;  /* 0x3000001b1b1b7230 */ /* 0x000fe20000000800 */
[----:B------:R-:W-:Y:S01]  /*af20*/  PRMT R34, R34, 0x5410, R33 ;  /* 0x0000541022227816 */ /* 0x000fe20000000021 */
[----:B------:R-:W-:Y:S01]  /*af30*/  HADD2 R62, R62.H0_H0, R62.H1_H1 ;  /* 0x3000003e3e3e7230 */ /* 0x000fe20000000800 */
[----:B------:R-:W-:Y:S01]  /*af40*/  HFMA2.MMA R11, R2, R99, R11 ;  /* 0x00000063020b7235 */ /* 0x000fe2000000000b */
[-C--:B------:R-:W-:Y:S01]  /*af50*/  HFMA2 R50, R63, R100.reuse, R10 ;  /* 0x000000643f327231 */ /* 0x080fe2000000000a */
[----:B------:R-:W-:Y:S01]  /*af60*/  HFMA2.MMA R29, R122, R17, R29 ;  /* 0x000000117a1d7235 */ /* 0x000fe2000000001d */
[----:B------:R-:W-:Y:S02]  /*af70*/  PRMT R47, R47, 0x5410, R27 ;  /* 0x000054102f2f7816 */ /* 0x000fe4000000001b */
[----:B------:R-:W-:Y:S01]  /*af80*/  HFMA2 R10, R34, R100, R50 ;  /* 0x00000064220a7231 */ /* 0x000fe20000000032 */
[----:B------:R-:W-:Y:S01]  /*af90*/  HFMA2.MMA R34, R97, R18, R58 ;  /* 0x0000001261227235 */ /* 0x000fe2000000003a */
[----:B------:R-:W-:Y:S01]  /*afa0*/  PRMT R62, R62, 0x5410, R65 ;  /* 0x000054103e3e7816 */ /* 0x000fe20000000041 */
[----:B------:R-:W-:Y:S01]  /*afb0*/  HFMA2 R60, R77, R16, R30 ;  /* 0x000000104d3c7231 */ /* 0x000fe2000000001e */
[----:B------:R-:W-:-:S02]  /*afc0*/  HFMA2.MMA R11, R47, R99, R11 ;  /* 0x000000632f0b7235 */ /* 0x000fc4000000000b */
[----:B------:R-:W-:Y:S01]  /*afd0*/  HFMA2.MMA R47, R73, R18, R29 ;  /* 0x00000012492f7235 */ /* 0x000fe2000000001d */
[----:B------:R-:W-:Y:S01]  /*afe0*/  HADD2 R61, R61.H0_H0, R61.H1_H1 ;  /* 0x3000003d3d3d7230 */ /* 0x000fe20000000800 */
[----:B------:R-:W-:Y:S01]  /*aff0*/  HFMA2.MMA R9, R62, R99, R9 ;  /* 0x000000633e097235 */ /* 0x000fe20000000009 */
[----:B------:R-:W-:Y:S02]  /*b000*/  HADD2 R42, R42.H0_H0, R42.H1_H1 ;  /* 0x3000002a2a2a7230 */ /* 0x000fe40000000800 */
[----:B------:R-:W-:Y:S02]  /*b010*/  HFMA2 R16, R81, R16, R35 ;  /* 0x0000001051107231 */ /* 0x000fe40000000023 */
[-C--:B------:R-:W-:Y:S01]  /*b020*/  HFMA2 R60, R120, R17.reuse, R60 ;  /* 0x00000011783c7231 */ /* 0x080fe2000000003c */
[-C--:B------:R-:W-:Y:S01]  /*b030*/  HFMA2.MMA R34, R68, R19.reuse, R34 ;  /* 0x0000001344227235 */ /* 0x080fe20000000022 */
[----:B------:R-:W-:Y:S01]  /*b040*/  HFMA2 R16, R32, R17, R16 ;  /* 0x0000001120107231 */ /* 0x000fe20000000010 */
[----:B------:R-:W-:Y:S01]  /*b050*/  PRMT R61, R61, 0x5410, R42 ;  /* 0x000054103d3d7816 */ /* 0x000fe2000000002a */
[----:B------:R-:W-:Y:S01]  /*b060*/  HFMA2 R33, R121, R18, R60 ;  /* 0x0000001279217231 */ /* 0x000fe2000000003c */
[----:B------:R-:W-:Y:S01]  /*b070*/  HFMA2.MMA R47, R94, R19, R47 ;  /* 0x000000135e2f7235 */ /* 0x000fe2000000002f */
[----:B------:R-:W-:-:S02]  /*b080*/  HADD2 R38, R38.H0_H0, R38.H1_H1 ;  /* 0x3000002626267230 */ /* 0x000fc40000000800 */
[----:B------:R-:W-:Y:S01]  /*b090*/  HADD2 R39, R39.H0_H0, R39.H1_H1 ;  /* 0x3000002727277230 */ /* 0x000fe20000000800 */
[-C--:B0-----:R-:W-:Y:S01]  /*b0a0*/  HFMA2.MMA R58, R69, R20.reuse, R92 ;  /* 0x00000014453a7235 */ /* 0x081fe2000000005c */
[----:B------:R-:W-:Y:S02]  /*b0b0*/  HADD2 R36, R36.H0_H0, R36.H1_H1 ;  /* 0x3000002424247230 */ /* 0x000fe40000000800 */
[----:B------:R-:W-:Y:S02]  /*b0c0*/  HADD2 R37, R37.H0_H0, R37.H1_H1 ;  /* 0x3000002525257230 */ /* 0x000fe40000000800 */
[----:B------:R-:W-:Y:S02]  /*b0d0*/  HFMA2 R16, R83, R18, R16 ;  /* 0x0000001253107231 */ /* 0x000fe40000000010 */
[----:B------:R-:W-:Y:S01]  /*b0e0*/  HFMA2 R33, R66, R19, R33 ;  /* 0x0000001342217231 */ /* 0x000fe20000000021 */
[----:B------:R-:W-:Y:S01]  /*b0f0*/  PRMT R38, R38, 0x5410, R39 ;  /* 0x0000541026267816 */ /* 0x000fe20000000027 */
[----:B------:R-:W-:Y:S01]  /*b100*/  HFMA2 R9, R61, R99, R9 ;  /* 0x000000633d097231 */ /* 0x000fe20000000009 */
[----:B------:R-:W-:Y:S01]  /*b110*/  HFMA2.MMA R61, R79, R20, R98 ;  /* 0x000000144f3d7235 */ /* 0x000fe20000000062 */
[----:B------:R-:W-:Y:S01]  /*b120*/  HFMA2 R16, R84, R19, R16 ;  /* 0x0000001354107231 */ /* 0x000fe20000000010 */
[----:B------:R-:W-:Y:S01]  /*b130*/  PRMT R36, R36, 0x5410, R37 ;  /* 0x0000541024247816 */ /* 0x000fe20000000025 */
[----:B------:R-:W-:-:S02]  /*b140*/  HADD2 R34, R34.H0_H0, R34.H1_H1 ;  /* 0x3000002222227230 */ /* 0x000fc40000000800 */
[----:B------:R-:W-:Y:S01]  /*b150*/  HADD2 R17, R33.H0_H0, R33.H1_H1 ;  /* 0x3000002121117230 */ /* 0x000fe20000000800 */
[----:B------:R-:W-:Y:S01]  /*b160*/  HFMA2.MMA R7, R38, R99, R7 ;  /* 0x0000006326077235 */ /* 0x000fe20000000007 */
[----:B------:R-:W-:Y:S01]  /*b170*/  HADD2 R47, R47.H0_H0, R47.H1_H1 ;  /* 0x3000002f2f2f7230 */ /* 0x000fe20000000800 */
[-C--:B------:R-:W-:Y:S01]  /*b180*/  HFMA2.MMA R58, R116, R21.reuse, R58 ;  /* 0x00000015743a7235 */ /* 0x080fe2000000003a */
[----:B------:R-:W-:Y:S01]  /*b190*/  HADD2 R16, R16.H0_H0, R16.H1_H1 ;  /* 0x3000001010107230 */ /* 0x000fe20000000800 */
[----:B------:R-:W-:Y:S01]  /*b1a0*/  PRMT R34, R34, 0x5410, R17 ;  /* 0x0000541022227816 */ /* 0x000fe20000000011 */
[----:B------:R-:W-:Y:S01]  /*b1b0*/  HFMA2 R50, R36, R100, R8 ;  /* 0x0000006424327231 */ /* 0x000fe20000000008 */
[----:B------:R-:W-:Y:S02]  /*b1c0*/  HFMA2.MMA R61, R122, R21, R61 ;  /* 0x000000157a3d7235 */ /* 0x000fe4000000003d */
[----:B------:R-:W-:-:S03]  /*b1d0*/  PRMT R47, R47, 0x5410, R16 ;  /* 0x000054102f2f7816 */ /* 0x000fc60000000010 */
[----:B------:R-:W-:Y:S02]  /*b1e0*/  HFMA2.MMA R8, R34, R100, R50 ;  /* 0x0000006422087235 */ /* 0x000fe40000000032 */
        /* <DEDUP_REMOVED lines=9> */
[----:B------:R-:W-:-:S02]  /*b280*/  HADD2 R70, R70.H0_H0, R70.H1_H1 ;  /* 0x3000004646467230 */ /* 0x000fc40000000800 */
[----:B------:R-:W-:Y:S02]  /*b290*/  HADD2 R71, R71.H0_H0, R71.H1_H1 ;  /* 0x3000004747477230 */ /* 0x000fe40000000800 */
[-C--:B------:R-:W-:Y:S01]  /*b2a0*/  HFMA2 R33, R121, R22.reuse, R60 ;  /* 0x0000001679217231 */ /* 0x080fe2000000003c */
[----:B------:R-:W-:Y:S01]  /*b2b0*/  IADD3 R109, R109, 0x20, RZ ;  /* 0x000000206d6d7810 */ /* 0x000fe20007ffe0ff */
[----:B------:R-:W-:Y:S01]  /*b2c0*/  HFMA2 R42, R83, R22, R16 ;  /* 0x00000016532a7231 */ /* 0x000fe20000000010 */
[----:B------:R-:W-:Y:S01]  /*b2d0*/  PRMT R70, R70, 0x5410, R71 ;  /* 0x0000541046467816 */ /* 0x000fe20000000047 */
[----:B------:R-:W-:Y:S01]  /*b2e0*/  HFMA2 R33, R66, R23, R33 ;  /* 0x0000001742217231 */ /* 0x000fe20000000021 */
[C---:B------:R-:W-:Y:S01]  /*b2f0*/  ISETP.GE.AND P0, PT, R109.reuse, R0, PT ;  /* 0x000000006d00720c */ /* 0x040fe20003f06270 */
[----:B------:R-:W-:Y:S01]  /*b300*/  HADD2 R74, R74.H0_H0, R74.H1_H1 ;  /* 0x3000004a4a4a7230 */ /* 0x000fe20000000800 */
[----:B------:R-:W-:Y:S01]  /*b310*/  ISETP.LT.AND P1, PT, R109, R110, PT ;  /* 0x0000006e6d00720c */ /* 0x000fe20003f21270 */
[----:B------:R-:W-:-:S02]  /*b320*/  HADD2 R75, R75.H0_H0, R75.H1_H1 ;  /* 0x3000004b4b4b7230 */ /* 0x000fc40000000800 */
[----:B------:R-:W-:Y:S02]  /*b330*/  HFMA2 R42, R84, R23, R42 ;  /* 0x00000017542a7231 */ /* 0x000fe4000000002a */
[----:B------:R-:W-:Y:S02]  /*b340*/  HADD2 R34, R34.H0_H0, R34.H1_H1 ;  /* 0x3000002222227230 */ /* 0x000fe40000000800 */
[----:B------:R-:W-:Y:S01]  /*b350*/  HADD2 R17, R33.H0_H0, R33.H1_H1 ;  /* 0x3000002121117230 */ /* 0x000fe20000000800 */
[-C--:B------:R-:W-:Y:S01]  /*b360*/  HFMA2.MMA R14, R57, R100.reuse, R14 ;  /* 0x00000064390e7235 */ /* 0x080fe2000000000e */
        /* <DEDUP_REMOVED lines=8> */
[-C--:B------:R-:W-:Y:S02]  /*b3f0*/  HFMA2.MMA R14, R55, R100.reuse, R14 ;  /* 0x00000064370e7235 */ /* 0x080fe4000000000e */
[----:B------:R-:W-:Y:S01]  /*b400*/  HFMA2.MMA R6, R34, R100, R50 ;  /* 0x0000006422067235 */ /* 0x000fe20000000032 */
[----:B------:R-:W-:Y:S02]  /*b410*/  HFMA2 R5, R47, R99, R5 ;  /* 0x000000632f057231 */ /* 0x000fe40000000005 */
[----:B------:R-:W-:Y:S01]  /*b420*/  IMAD.WIDE R44, R101, 0x4, R40 ;  /* 0x00000004652c7825 */ /* 0x000fe200078e0228 */
[----:B------:R-:W-:Y:S07]  /*b430*/  @!P0 BRA P1, `(.L_x_3348) ;  /* 0xffffffc000588947 */ /* 0x000fee000083ffff */
.L_x_3347:
[----:B------:R-:W-:-:S04]  /*b440*/  ISETP.GE.AND P0, PT, R109, R110, PT ;  /* 0x0000006e6d00720c */ /* 0x000fc80003f06270 */
[----:B------:R-:W-:-:S13]  /*b450*/  ISETP.GE.OR P0, PT, R109, UR12, P0 ;  /* 0x0000000c6d007c0c */ /* 0x000fda0008706670 */
[----:B------:R-:W-:Y:S05]  /*b460*/  @P0 BRA `(.L_x_3349) ;  /* 0x0000002800440947 */ /* 0x000fea0003800000 */
.L_x_3350:
[----:B------:R-:W-:Y:S01]  /*b470*/  ISETP.NE.AND P0, PT, R109, R102, PT ;  /* 0x000000666d00720c */ /* 0x000fe20003f05270 */
[----:B------:R0:W2:-:S12]  /*b480*/  LDG.E.128.CONSTANT R20, desc[UR8][R44.64] ;  /* 0x000000082c147981 */ /* 0x000098000c1e9d00 */
[----:B------:R-:W1:Y:S01]  /*b490*/  @!P0 LDC.64 R2, c[0x0][0x248] ;  /* 0x00009200ff028b82 */ /* 0x000e620000000a00 */
[----:B------:R-:W-:Y:S01]  /*b4a0*/  @!P0 LEA R15, R109, 0x1, 0x1 ;  /* 0x000000016d0f8811 */ /* 0x000fe200078e08ff */
[----:B------:R-:W-:Y:S01]  /*b4b0*/  IMAD.WIDE R24, R101, 0x4, R44 ;  /* 0x0000000465187825 */ /* 0x000fe200078e022c */
[----:B------:R-:W-:Y:S01]  /*b4c0*/  @!P0 IADD3 R103, R103, 0x1, RZ ;  /* 0x0000000167678810 */ /* 0x000fe20007ffe0ff */
[----:B0-----:R-:W0:Y:S04]  /*b4d0*/  LDS.128 R44, [UR5] ;  /* 0x00000005ff2c7984 */ /* 0x001e280008000c00 */
[----:B------:R-:W3:Y:S01]  /*b4e0*/  LDG.E.128.CONSTANT R16, desc[UR8][R24.64] ;  /* 0x0000000818107981 */ /* 0x000ee2000c1e9d00 */
[----:B-1----:R-:W-:-:S06]  /*b4f0*/  @!P0 IMAD.WIDE R2, R15, 0x2, R2 ;  /* 0x000000020f028825 */ /* 0x002fcc00078e0202 */
[----:B------:R1:W4:Y:S01]  /*b500*/  @!P0 LDG.E.U16.CONSTANT R2, desc[UR8][R2.64] ;  /* 0x0000000802028981 */ /* 0x000322000c1e9500 */
[----:B------:R-:W-:-:S05]  /*b510*/  IMAD.WIDE R26, R101, 0x4, R24 ;  /* 0x00000004651a7825 */ /* 0x000fca00078e0218 */
[----:B------:R-:W5:Y:S01]  /*b520*/  LDG.E.128.CONSTANT R40, desc[UR8][R26.64] ;  /* 0x000000081a287981 */ /* 0x000f62000c1e9d00 */
[----:B------:R-:W-:-:S05]  /*b530*/  IMAD.WIDE R28, R101, 0x4, R26 ;  /* 0x00000004651c7825 */ /* 0x000fca00078e021a */
[----:B------:R0:W5:Y:S01]  /*b540*/  LDG.E.128.CONSTANT R36, desc[UR8][R28.64] ;  /* 0x000000081c247981 */ /* 0x000162000c1e9d00 */
[----:B------:R-:W-:-:S05]  /*b550*/  IMAD.WIDE R116, R101, 0x4, R28 ;  /* 0x0000000465747825 */ /* 0x000fca00078e021c */
[----:B------:R-:W5:Y:S01]  /*b560*/  LDG.E.128.CONSTANT R32, desc[UR8][R116.64] ;  /* 0x0000000874207981 */ /* 0x000f62000c1e9d00 */
[----:B------:R-:W-:-:S06]  /*b570*/  @!P0 LEA R96, R103, R112, 0x3 ;  /* 0x0000007067608211 */ /* 0x000fcc00078e18ff */
[----:B------:R-:W5:Y:S01]  /*b580*/  @!P0 LDL.64 R96, [R96] ;  /* 0x0000000060608983 */ /* 0x000f620000100a00 */
[----:B------:R-:W-:Y:S02]  /*b590*/  MOV R76, 0x2800 ;  /* 0x00002800004c7802 */ /* 0x000fe40000000f00 */
[----:B--2---:R-:W-:Y:S02]  /*b5a0*/  LOP3.LUT R0, R20, 0x1f001f, RZ, 0xc0, !PT ;  /* 0x001f001f14007812 */ /* 0x004fe400078ec0ff */
[----:B-1----:R-:W-:Y:S02]  /*b5b0*/  SHF.R.U32.HI R3, RZ, 0xa, R20 ;  /* 0x0000000aff037819 */ /* 0x002fe40000011614 */
[--C-:B0-----:R-:W-:Y:S02]  /*b5c0*/  SHF.R.U32.HI R28, RZ, 0xf, R21.reuse ;  /* 0x0000000fff1c7819 */ /* 0x101fe40000011615 */
[----:B------:R-:W-:Y:S02]  /*b5d0*/  LOP3.LUT R24, R21, 0x1f001f, RZ, 0xc0, !PT ;  /* 0x001f001f15187812 */ /* 0x000fe400078ec0ff */
[----:B------:R-:W-:-:S02]  /*b5e0*/  SHF.R.U32.HI R59, RZ, 0xa, R21 ;  /* 0x0000000aff3b7819 */ /* 0x000fc40000011615 */
[----:B------:R-:W-:Y:S02]  /*b5f0*/  LOP3.LUT R25, R21, 0x3e003e0, RZ, 0xc0, !PT ;  /* 0x03e003e015197812 */ /* 0x000fe400078ec0ff */
[C---:B------:R-:W-:Y:S02]  /*b600*/  LOP3.LUT R63, R23.reuse, 0x1f001f, RZ, 0xc0, !PT ;  /* 0x001f001f173f7812 */ /* 0x040fe400078ec0ff */
[----:B------:R-:W-:Y:S02]  /*b610*/  LOP3.LUT R64, R23, 0x3e003e0, RZ, 0xc0, !PT ;  /* 0x03e003e017407812 */ /* 0x000fe400078ec0ff */
[----:B------:R-:W-:Y:S02]  /*b620*/  SHF.R.U32.HI R65, RZ, 0xa, R23 ;  /* 0x0000000aff417819 */ /* 0x000fe40000011617 */
[----:B------:R-:W-:Y:S02]  /*b630*/  LOP3.LUT R60, R22, 0x1f001f, RZ, 0xc0, !PT ;  /* 0x001f001f163c7812 */ /* 0x000fe400078ec0ff */
[----:B---3--:R-:W-:-:S02]  /*b640*/  SHF.R.U32.HI R21, RZ, 0xe, R16 ;  /* 0x0000000eff157819 */ /* 0x008fc40000011610 */
[----:B------:R-:W-:Y:S02]  /*b650*/  SHF.R.U32.HI R23, RZ, 0xf, R23 ;  /* 0x0000000fff177819 */ /* 0x000fe40000011617 */
[--C-:B------:R-:W-:Y:S02]  /*b660*/  SHF.R.U32.HI R62, RZ, 0xa, R22.reuse ;  /* 0x0000000aff3e7819 */ /* 0x100fe40000011616 */
[----:B------:R-:W-:Y:S02]  /*b670*/  LOP3.LUT R61, R22, 0x3e003e0, RZ, 0xc0, !PT ;  /* 0x03e003e0163d7812 */ /* 0x000fe400078ec0ff */
[----:B------:R-:W-:Y:S02]  /*b680*/  LOP3.LUT R28, R28, 0x10001, RZ, 0xc0, !PT ;  /* 0x000100011c1c7812 */ /* 0x000fe400078ec0ff */
[----:B------:R-:W-:Y:S02]  /*b690*/  SHF.R.U32.HI R22, RZ, 0xf, R22 ;  /* 0x0000000fff167819 */ /* 0x000fe40000011616 */
[----:B------:R-:W-:-:S02]  /*b6a0*/  LOP3.LUT R49, R17, 0x1f001f, RZ, 0xc0, !PT ;  /* 0x001f001f11317812 */ /* 0x000fc400078ec0ff */
[----:B----4-:R-:W-:Y:S02]  /*b6b0*/  @!P0 IADD3 R102, R2, R109, RZ ;  /* 0x0000006d02668210 */ /* 0x010fe40007ffe0ff */
[----:B------:R-:W-:Y:S02]  /*b6c0*/  LOP3.LUT R2, R20, 0x3e003e0, RZ, 0xc0, !PT ;  /* 0x03e003e014027812 */ /* 0x000fe400078ec0ff */
[----:B------:R-:W-:-:S04]  /*b6d0*/  SHF.R.U32.HI R20, RZ, 0xf, R20 ;  /* 0x0000000fff147819 */ /* 0x000fc80000011614 */
[----:B------:R-:W-:Y:S02]  /*b6e0*/  LOP3.LUT R20, R20, 0x10001, RZ, 0xc0, !PT ;  /* 0x0001000114147812 */ /* 0x000fe400078ec0ff */
[--C-:B------:R-:W-:Y:S02]  /*b6f0*/  SHF.R.U32.HI R52, RZ, 0xa, R17.reuse ;  /* 0x0000000aff347819 */ /* 0x100fe40000011611 */
[----:B------:R-:W-:Y:S02]  /*b700*/  LOP3.LUT R26, R17, 0x3e003e0, RZ, 0xc0, !PT ;  /* 0x03e003e0111a7812 */ /* 0x000fe400078ec0ff */
[----:B------:R-:W-:Y:S02]  /*b710*/  SHF.R.U32.HI R57, RZ, 0xe, R17 ;  /* 0x0000000eff397819 */ /* 0x000fe40000011611 */
[----:B------:R-:W-:Y:S02]  /*b720*/  LOP3.LUT R27, R18, 0x1f001f, RZ, 0xc0, !PT ;  /* 0x001f001f121b7812 */ /* 0x000fe400078ec0ff */
[----:B------:R-:W-:-:S02]  /*b730*/  SHF.R.U32.HI R53, RZ, 0xa, R18 ;  /* 0x0000000aff357819 */ /* 0x000fc40000011612 */
[----:B------:R-:W-:Y:S02]  /*b740*/  LOP3.LUT R15, R18, 0x3e003e0, RZ, 0xc0, !PT ;  /* 0x03e003e0120f7812 */ /* 0x000fe400078ec0ff */
[----:B------:R-:W-:Y:S02]  /*b750*/  SHF.R.U32.HI R17, RZ, 0xe, R18 ;  /* 0x0000000eff117819 */ /* 0x000fe40000011612 */
[----:B------:R-:W-:Y:S02]  /*b760*/  LOP3.LUT R56, R20, 0x20002, R21, 0xf8, !PT ;  /* 0x0002000214387812 */ /* 0x000fe400078ef815 */
[----:B------:R-:W-:Y:S02]  /*b770*/  SHF.R.U32.HI R18, RZ, 0xe, R19 ;  /* 0x0000000eff127819 */ /* 0x000fe40000011613 */
[----:B------:R-:W-:Y:S02]  /*b780*/  LOP3.LUT R23, R23, 0x10001, RZ, 0xc0, !PT ;  /* 0x0001000117177812 */ /* 0x000fe400078ec0ff */
[----:B------:R-:W-:-:S02]  /*b790*/  LOP3.LUT R0, R0, 0x64006400, RZ, 0xfc, !PT ;  /* 0x6400640000007812 */ /* 0x000fc400078efcff */
[----:B------:R-:W-:Y:S02]  /*b7a0*/  LOP3.LUT R20, R60, 0x64006400, RZ, 0xfc, !PT ;  /* 0x640064003c147812 */ /* 0x000fe400078efcff */
[----:B------:R-:W-:Y:S02]  /*b7b0*/  LOP3.LUT R22, R22, 0x10001, RZ, 0xc0, !PT ;  /* 0x0001000116167812 */ /* 0x000fe400078ec0ff */
[----:B------:R-:W-:Y:S02]  /*b7c0*/  LOP3.LUT R57, R28, 0x20002, R57, 0xf8, !PT ;  /* 0x000200021c397812 */ /* 0x000fe400078ef839 */
[----:B------:R-:W0:Y:S01]  /*b7d0*/  LDS.128 R28, [UR5+0x10] ;  /* 0x00001005ff1c7984 */ /* 0x000e220008000c00 */
[----:B------:R-:W-:Y:S01]  /*b7e0*/  LOP3.LUT R55, R23, 0x20002, R18, 0xf8, !PT ;  /* 0x0002000217377812 */ /* 0x000fe200078ef812 */
[----:B------:R-:W-:Y:S01]  /*b7f0*/  HADD2 R23, R0, -1040, -1040 ;  /* 0xe410e41000177430 */ /* 0x000fe20000000000 */
[----:B------:R-:W-:Y:S01]  /*b800*/  LOP3.LUT R50, R16, 0x1f001f, RZ, 0xc0, !PT ;  /* 0x001f001f10327812 */ /* 0x000fe200078ec0ff */
[----:B------:R-:W-:Y:S01]  /*b810*/  HADD2 R20, R20, -1040, -1040 ;  /* 0xe410e41014147430 */ /* 0x000fe20000000000 */
[----:B------:R-:W-:-:S02]  /*b820*/  SHF.R.U32.HI R51, RZ, 0xa, R16 ;  /* 0x0000000aff337819 */ /* 0x000fc40000011610 */
[----:B------:R-:W-:Y:S02]  /*b830*/  LOP3.LUT R48, R16, 0x3e003e0, RZ, 0xc0, !PT ;  /* 0x03e003e010307812 */ /* 0x000fe400078ec0ff */
[----:B------:R-:W-:Y:S02]  /*b840*/  LOP3.LUT R58, R22, 0x20002, R17, 0xf8, !PT ;  /* 0x00020002163a7812 */ /* 0x000fe400078ef811 */
[C---:B------:R-:W-:Y:S02]  /*b850*/  LOP3.LUT R16, R19.reuse, 0x1f001f, RZ, 0xc0, !PT ;  /* 0x001f001f13107812 */ /* 0x040fe400078ec0ff */
[----:B------:R-:W-:Y:S02]  /*b860*/  LOP3.LUT R4, R19, 0x3e003e0, RZ, 0xc0, !PT ;  /* 0x03e003e013047812 */ /* 0x000fe400078ec0ff */
[----:B------:R-:W-:Y:S02]  /*b870*/  SHF.R.U32.HI R54, RZ, 0xa, R19 ;  /* 0x0000000aff367819 */ /* 0x000fe40000011613 */
[----:B------:R-:W-:-:S02]  /*b880*/  LOP3.LUT R22, R24, 0x64006400, RZ, 0xfc, !PT ;  /* 0x6400640018167812 */ /* 0x000fc400078efcff */
[----:B------:R-:W-:Y:S02]  /*b890*/  LOP3.LUT R19, R2, 0x64006400, RZ, 0xfc, !PT ;  /* 0x6400640002137812 */ /* 0x000fe400078efcff */
[----:B------:R-:W-:Y:S02]  /*b8a0*/  LOP3.LUT R61, R61, 0x64006400, RZ, 0xfc, !PT ;  /* 0x640064003d3d7812 */ /* 0x000fe400078efcff */
[----:B------:R-:W-:Y:S01]  /*b8b0*/  LOP3.LUT R17, R63, 0x64006400, RZ, 0xfc, !PT ;  /* 0x640064003f117812 */ /* 0x000fe200078efcff */
[-C--:B------:R-:W-:Y:S01]  /*b8c0*/  HFMA2.MMA R0, R23, R44.reuse, RZ ;  /* 0x0000002c17007235 */ /* 0x080fe200000000ff */
[----:B------:R-:W-:Y:S01]  /*b8d0*/  LOP3.LUT R25, R25, 0x64006400, RZ, 0xfc, !PT ;  /* 0x6400640019197812 */ /* 0x000fe200078efcff */
[----:B------:R-:W-:Y:S01]  /*b8e0*/  HFMA2.MMA R60, R20, R44, RZ ;  /* 0x0000002c143c7235 */ /* 0x000fe200000000ff */
[----:B------:R-:W-:Y:S01]  /*b8f0*/  LOP3.LUT R3, R3, 0x1f001f, RZ, 0xc0, !PT ;  /* 0x001f001f03037812 */ /* 0x000fe200078ec0ff */
[----:B------:R-:W-:Y:S01]  /*b900*/  HADD2 R22, R22, -1040, -1040 ;  /* 0xe410e41016167430 */ /* 0x000fe20000000000 */
[----:B------:R-:W-:Y:S01]  /*b910*/  LOP3.LUT R62, R62, 0x1f001f, RZ, 0xc0, !PT ;  /* 0x001f001f3e3e7812 */ /* 0x000fe200078ec0ff */
[-C--:B------:R-:W-:Y:S01]  /*b920*/  HFMA2 R19, R19, R76.reuse.H0_H0, -48, -48 ;  /* 0xd200d20013137431 */ /* 0x080fe2000004004c */
[----:B------:R-:W-:Y:S01]  /*b930*/  LOP3.LUT R59, R59, 0x1f001f, RZ, 0xc0, !PT ;  /* 0x001f001f3b3b7812 */ /* 0x000fe200078ec0ff */
[----:B------:R-:W-:-:S02]  /*b940*/  HFMA2 R18, R61, R76.H0_H0, -48, -48 ;  /* 0xd200d2003d127431 */ /* 0x000fc4000004004c */
[----:B------:R-:W-:Y:S01]  /*b950*/  HADD2 R17, R17, -1040, -1040 ;  /* 0xe410e41011117430 */ /* 0x000fe20000000000 */
[----:B------:R-:W-:Y:S01]  /*b960*/  LOP3.LUT R3, R3, 0x64006400, RZ, 0xfc, !PT ;  /* 0x6400640003037812 */ /* 0x000fe200078efcff */
[----:B------:R-:W-:Y:S01]  /*b970*/  HFMA2 R24, R25, R76.H0_H0, -48, -48 ;  /* 0xd200d20019187431 */ /* 0x000fe2000004004c */
[----:B------:R-:W-:Y:S01]  /*b980*/  LOP3.LUT R62, R62, 0x64006400, RZ, 0xfc, !PT ;  /* 0x640064003e3e7812 */ /* 0x000fe200078efcff */
[-C--:B------:R-:W-:Y:S01]  /*b990*/  HFMA2 R25, R22, R44.reuse, RZ.H0_H0 ;  /* 0x0000002c16197231 */ /* 0x080fe200000400ff */
[----:B------:R-:W-:Y:S01]  /*b9a0*/  LOP3.LUT R2, R59, 0x64006400, RZ, 0xfc, !PT ;  /* 0x640064003b027812 */ /* 0x000fe200078efcff */
[----:B------:R-:W-:Y:S01]  /*b9b0*/  HFMA2 R63, R17, R44, RZ.H0_H0 ;  /* 0x0000002c113f7231 */ /* 0x000fe200000400ff */
[-C--:B------:R-:W-:Y:S01]  /*b9c0*/  HFMA2.MMA R44, R19, R45.reuse, R0 ;  /* 0x0000002d132c7235 */ /* 0x080fe20000000000 */
[----:B------:R-:W-:Y:S01]  /*b9d0*/  HFMA2 R59, R24, R45, R25 ;  /* 0x0000002d183b7231 */ /* 0x000fe20000000019 */
[----:B------:R-:W-:Y:S01]  /*b9e0*/  HFMA2.MMA R61, R18, R45, R60 ;  /* 0x0000002d123d7235 */ /* 0x000fe2000000003c */
[----:B------:R-:W-:Y:S01]  /*b9f0*/  HADD2 R25, R3, -1040, -1040 ;  /* 0xe410e41003197430 */ /* 0x000fe20000000000 */
[----:B------:R-:W-:Y:S01]  /*ba00*/  LOP3.LUT R21, R64, 0x64006400, RZ, 0xfc, !PT ;  /* 0x6400640040157812 */ /* 0x000fe200078efcff */
[----:B------:R-:W-:-:S02]  /*ba10*/  HADD2 R0, R62, -1040, -1040 ;  /* 0xe410e4103e007430 */ /* 0x000fc40000000000 */
[----:B------:R-:W-:Y:S01]  /*ba20*/  HADD2 R2, R2, -1040, -1040 ;  /* 0xe410e41002027430 */ /* 0x000fe20000000000 */
[----:B------:R-:W-:Y:S01]  /*ba30*/  LOP3.LUT R50, R50, 0x64006400, RZ, 0xfc, !PT ;  /* 0x6400640032327812 */ /* 0x000fe200078efcff */
[----:B------:R-:W-:Y:S01]  /*ba40*/  HFMA2 R21, R21, R76.H0_H0, -48, -48 ;  /* 0xd200d20015157431 */ /* 0x000fe2000004004c */
[----:B------:R-:W-:Y:S01]  /*ba50*/  LOP3.LUT R65, R65, 0x1f001f, RZ, 0xc0, !PT ;  /* 0x001f001f41417812 */ /* 0x000fe200078ec0ff */
[----:B------:R-:W-:Y:S01]  /*ba60*/  HFMA2 R60, R2, R46, R59 ;  /* 0x0000002e023c7231 */ /* 0x000fe2000000003b */
[-C--:B------:R-:W-:Y:S01]  /*ba70*/  HFMA2.MMA R44, R25, R46.reuse, R44 ;  /* 0x0000002e192c7235 */ /* 0x080fe2000000002c */
[----:B------:R-:W-:Y:S01]  /*ba80*/  LOP3.LUT R59, R26, 0x64006400, RZ, 0xfc, !PT ;  /* 0x640064001a3b7812 */ /* 0x000fe200078efcff */
[----:B------:R-:W-:Y:S01]  /*ba90*/  HFMA2.MMA R62, R0, R46, R61 ;  /* 0x0000002e003e7235 */ /* 0x000fe2000000003d */
[----:B------:R-:W-:Y:S02]  /*baa0*/  LOP3.LUT R26, R27, 0x64006400, RZ, 0xfc, !PT ;  /* 0x640064001b1a7812 */ /* 0x000fe400078efcff */
[----:B------:R-:W-:Y:S01]  /*bab0*/  LOP3.LUT R61, R4, 0x64006400, RZ, 0xfc, !PT ;  /* 0x64006400043d7812 */ /* 0x000fe200078efcff */
        /* <DEDUP_REMOVED lines=9> */
[----:B------:R-:W-:Y:S01]  /*bb50*/  LOP3.LUT R15, R16, 0x64006400, RZ, 0xfc, !PT ;  /* 0x64006400100f7812 */ /* 0x000fe200078efcff */
[----:B------:R-:W-:Y:S01]  /*bb60*/  HFMA2 R48, R45, R76.H0_H0, -48, -48 ;  /* 0xd200d2002d307431 */ /* 0x000fe2000004004c */
[----:B------:R-:W-:Y:S01]  /*bb70*/  HFMA2.MMA R62, R26, R47, R62 ;  /* 0x0000002f1a3e7235 */ /* 0x000fe2000000003e */
[----:B------:R-:W-:-:S02]  /*bb80*/  HFMA2 R63, R3, R46, R63 ;  /* 0x0000002e033f7231 */ /* 0x000fc4000000003f */
[----:B------:R-:W-:Y:S02]  /*bb90*/  HADD2 R16, R49, -1040, -1040 ;  /* 0xe410e41031107430 */ /* 0x000fe40000000000 */
[----:B------:R-:W-:Y:S01]  /*bba0*/  HADD2 R15, R15, -1040, -1040 ;  /* 0xe410e4100f0f7430 */ /* 0x000fe20000000000 */
[----:B------:R-:W-:Y:S01]  /*bbb0*/  LOP3.LUT R51, R51, 0x1f001f, RZ, 0xc0, !PT ;  /* 0x001f001f33337812 */ /* 0x000fe200078ec0ff */
[-C--:B------:R-:W-:Y:S01]  /*bbc0*/  HFMA2 R27, R27, R76.reuse.H0_H0, -48, -48 ;  /* 0xd200d2001b1b7431 */ /* 0x080fe2000004004c */
[----:B0-----:R-:W-:Y:S01]  /*bbd0*/  HFMA2.MMA R46, R48, R28, R44 ;  /* 0x0000001c302e7235 */ /* 0x001fe2000000002c */
[-C--:B------:R-:W-:Y:S01]  /*bbe0*/  HFMA2 R60, R16, R47.reuse, R60 ;  /* 0x0000002f103c7231 */ /* 0x080fe2000000003c */
[----:B------:R-:W-:Y:S01]  /*bbf0*/  LOP3.LUT R52, R52, 0x1f001f, RZ, 0xc0, !PT ;  /* 0x001f001f34347812 */ /* 0x000fe200078ec0ff */
[----:B------:R-:W-:Y:S01]  /*bc00*/  HFMA2 R63, R15, R47, R63 ;  /* 0x0000002f0f3f7231 */ /* 0x000fe2000000003f */
[----:B------:R-:W-:Y:S01]  /*bc10*/  LOP3.LUT R44, R54, 0x1f001f, RZ, 0xc0, !PT ;  /* 0x001f001f362c7812 */ /* 0x000fe200078ec0ff */
[----:B------:R-:W-:-:S02]  /*bc20*/  HFMA2 R50, R59, R76.H0_H0, -48, -48 ;  /* 0xd200d2003b327431 */ /* 0x000fc4000004004c */
[----:B------:R-:W-:Y:S01]  /*bc30*/  HFMA2 R49, R61, R76.H0_H0, -48, -48 ;  /* 0xd200d2003d317431 */ /* 0x000fe2000004004c */
[----:B------:R-:W-:Y:S02]  /*bc40*/  LOP3.LUT R53, R53, 0x1f001f, RZ, 0xc0, !PT ;  /* 0x001f001f35357812 */ /* 0x000fe400078ec0ff */
[----:B------:R-:W-:Y:S01]  /*bc50*/  LOP3.LUT R51, R51, 0x64006400, RZ, 0xfc, !PT ;  /* 0x6400640033337812 */ /* 0x000fe200078efcff */
[-C--:B------:R-:W-:Y:S01]  /*bc60*/  HFMA2 R60, R50, R28.reuse, R60 ;  /* 0x0000001c323c7231 */ /* 0x080fe2000000003c */
[----:B------:R-:W-:Y:S01]  /*bc70*/  HFMA2.MMA R62, R27, R28, R62 ;  /* 0x0000001c1b3e7235 */ /* 0x000fe2000000003e */
[----:B------:R-:W-:Y:S01]  /*bc80*/  HFMA2 R63, R49, R28, R63 ;  /* 0x0000001c313f7231 */ /* 0x000fe2000000003f */
[----:B------:R-:W-:Y:S02]  /*bc90*/  LOP3.LUT R52, R52, 0x64006400, RZ, 0xfc, !PT ;  /* 0x6400640034347812 */ /* 0x000fe400078efcff */
[----:B-----5:R-:W-:Y:S02]  /*bca0*/  SHF.R.U32.HI R28, RZ, 0xd, R41 ;  /* 0x0000000dff1c7819 */ /* 0x020fe40000011629 */
[----:B------:R-:W-:-:S02]  /*bcb0*/  LOP3.LUT R44, R44, 0x64006400, RZ, 0xfc, !PT ;  /* 0x640064002c2c7812 */ /* 0x000fc400078efcff */
[----:B------:R-:W-:Y:S02]  /*bcc0*/  SHF.R.U32.HI R45, RZ, 0xd, R40 ;  /* 0x0000000dff2d7819 */ /* 0x000fe40000011628 */
[----:B------:R-:W-:Y:S01]  /*bcd0*/  LOP3.LUT R54, R53, 0x64006400, RZ, 0xfc, !PT ;  /* 0x6400640035367812 */ /* 0x000fe200078efcff */
[----:B------:R-:W-:Y:S01]  /*bce0*/  HADD2 R53, R51, -1040, -1040 ;  /* 0xe410e41033357430 */ /* 0x000fe20000000000 */
[----:B------:R-:W-:Y:S01]  /*bcf0*/  LOP3.LUT R65, R57, 0x40004, R28, 0xf8, !PT ;  /* 0x0004000439417812 */ /* 0x000fe200078ef81c */
[----:B------:R-:W-:Y:S01]  /*bd00*/  HADD2 R51, R52, -1040, -1040 ;  /* 0xe410e41034337430 */ /* 0x000fe20000000000 */
[----:B------:R-:W-:Y:S01]  /*bd10*/  LOP3.LUT R64, R56, 0x40004, R45, 0xf8, !PT ;  /* 0x0004000438407812 */ /* 0x000fe200078ef82d */
[----:B------:R-:W-:Y:S01]  /*bd20*/  HADD2 R52, R44, -1040, -1040 ;  /* 0xe410e4102c347430 */ /* 0x000fe20000000000 */
[----:B------:R-:W-:Y:S02]  /*bd30*/  LOP3.LUT R28, R40, 0x1f001f, RZ, 0xc0, !PT ;  /* 0x001f001f281c7812 */ /* 0x000fe400078ec0ff */
[----:B------:R-:W-:-:S02]  /*bd40*/  LOP3.LUT R44, R42, 0x1f001f, RZ, 0xc0, !PT ;  /* 0x001f001f2a2c7812 */ /* 0x000fc400078ec0ff */
[----:B------:R-:W-:Y:S01]  /*bd50*/  LOP3.LUT R45, R43, 0x1f001f, RZ, 0xc0, !PT ;  /* 0x001f001f2b2d7812 */ /* 0x000fe200078ec0ff */
[----:B------:R-:W-:Y:S01]  /*bd60*/  HFMA2.MMA R59, R53, R29, R46 ;  /* 0x0000001d353b7235 */ /* 0x000fe2000000002e */
[----:B------:R-:W-:Y:S02]  /*bd70*/  SHF.R.U32.HI R46, RZ, 0xd, R43 ;  /* 0x0000000dff2e7819 */ /* 0x000fe4000001162b */
[----:B------:R-:W-:Y:S02]  /*bd80*/  LOP3.LUT R28, R28, 0x64006400, RZ, 0xfc, !PT ;  /* 0x640064001c1c7812 */ /* 0x000fe400078efcff */
[----:B------:R-:W-:Y:S02]  /*bd90*/  SHF.R.U32.HI R47, RZ, 0xd, R42 ;  /* 0x0000000dff2f7819 */ /* 0x000fe4000001162a */
[----:B------:R-:W-:Y:S02]  /*bda0*/  LOP3.LUT R44, R44, 0x64006400, RZ, 0xfc, !PT ;  /* 0x640064002c2c7812 */ /* 0x000fe400078efcff */
[----:B------:R-:W-:Y:S01]  /*bdb0*/  LOP3.LUT R45, R45, 0x64006400, RZ, 0xfc, !PT ;  /* 0x640064002d2d7812 */ /* 0x000fe200078efcff */
[----:B------:R-:W-:Y:S01]  /*bdc0*/  HFMA2 R61, R52, R29, R63 ;  /* 0x0000001d343d7231 */ /* 0x000fe2000000003f */
[----:B------:R-:W-:Y:S01]  /*bdd0*/  LOP3.LUT R63, R55, 0x40004, R46, 0xf8, !PT ;  /* 0x00040004373f7812 */ /* 0x000fe200078ef82e */
[----:B------:R-:W-:Y:S01]  /*bde0*/  HADD2 R55, R28, -1040, -1040 ;  /* 0xe410e4101c377430 */ /* 0x000fe20000000000 */
[----:B------:R-:W-:Y:S01]  /*bdf0*/  LOP3.LUT R66, R58, 0x40004, R47, 0xf8, !PT ;  /* 0x000400043a427812 */ /* 0x000fe200078ef82f */
[----:B------:R-:W-:Y:S01]  /*be00*/  HADD2 R57, R44, -1040, -1040 ;  /* 0xe410e4102c397430 */ /* 0x000fe20000000000 */
[----:B------:R-:W-:Y:S01]  /*be10*/  LOP3.LUT R44, R42, 0x3e003e0, RZ, 0xc0, !PT ;  /* 0x03e003e02a2c7812 */ /* 0x000fe200078ec0ff */
[----:B------:R-:W-:Y:S01]  /*be20*/  HADD2 R58, R45, -1040, -1040 ;  /* 0xe410e4102d3a7430 */ /* 0x000fe20000000000 */
[----:B------:R-:W-:Y:S01]  /*be30*/  LOP3.LUT R45, R43, 0x3e003e0, RZ, 0xc0, !PT ;  /* 0x03e003e02b2d7812 */ /* 0x000fe200078ec0ff */
[----:B------:R-:W-:Y:S01]  /*be40*/  HADD2 R54, R54, -1040, -1040 ;  /* 0xe410e41036367430 */ /* 0x000fe20000000000 */
[----:B------:R-:W-:Y:S01]  /*be50*/  HFMA2.MMA R68, R55, R30, R59 ;  /* 0x0000001e37447235 */ /* 0x000fe2000000003b */
[----:B------:R-:W-:-:S02]  /*be60*/  LOP3.LUT R59, R44, 0x64006400, RZ, 0xfc, !PT ;  /* 0x640064002c3b7812 */ /* 0x000fc400078efcff */
[----:B------:R-:W-:Y:S01]  /*be70*/  LOP3.LUT R67, R45, 0x64006400, RZ, 0xfc, !PT ;  /* 0x640064002d437812 */ /* 0x000fe200078efcff */
[----:B------:R-:W-:Y:S01]  /*be80*/  HFMA2 R60, R51, R29, R60 ;  /* 0x0000001d333c7231 */ /* 0x000fe2000000003c */
[----:B------:R-:W0:Y:S01]  /*be90*/  LDS.128 R44, [UR5+0x20] ;  /* 0x00002005ff2c7984 */ /* 0x000e220008000c00 */
[----:B------:R-:W-:Y:S01]  /*bea0*/  HFMA2.MMA R62, R54, R29, R62 ;  /* 0x0000001d363e7235 */ /* 0x000fe2000000003e */
[----:B------:R-:W-:-:S04]  /*beb0*/  LOP3.LUT R29, R41, 0x1f001f, RZ, 0xc0, !PT ;  /* 0x001f001f291d7812 */ /* 0x000fc800078ec0ff */
[----:B------:R-:W-:Y:S01]  /*bec0*/  LOP3.LUT R29, R29, 0x64006400, RZ, 0xfc, !PT ;  /* 0x640064001d1d7812 */ /* 0x000fe200078efcff */
[----:B------:R-:W-:Y:S02]  /*bed0*/  HFMA2 R59, R59, R76.H0_H0, -48, -48 ;  /* 0xd200d2003b3b7431 */ /* 0x000fe4000004004c */
[----:B------:R-:W-:Y:S02]  /*bee0*/  HFMA2.MMA R70, R57, R30, R62 ;  /* 0x0000001e39467235 */ /* 0x000fe4000000003e */
[----:B------:R-:W-:Y:S01]  /*bef0*/  HADD2 R56, R29, -1040, -1040 ;  /* 0xe410e4101d387430 */ /* 0x000fe20000000000 */
[----:B------:R-:W-:Y:S01]  /*bf00*/  LOP3.LUT R28, R40, 0x3e003e0, RZ, 0xc0, !PT ;  /* 0x03e003e0281c7812 */ /* 0x000fe200078ec0ff */
[-C--:B------:R-:W-:Y:S02]  /*bf10*/  HFMA2 R72, R58, R30.reuse, R61 ;  /* 0x0000001e3a487231 */ /* 0x080fe4000000003d */
[----:B------:R-:W-:Y:S01]  /*bf20*/  HFMA2 R69, R56, R30, R60 ;  /* 0x0000001e38457231 */ /* 0x000fe2000000003c */
[----:B------:R-:W-:-:S02]  /*bf30*/  LOP3.LUT R30, R41, 0x3e003e0, RZ, 0xc0, !PT ;  /* 0x03e003e0291e7812 */ /* 0x000fc400078ec0ff */
[----:B------:R-:W-:Y:S01]  /*bf40*/  LOP3.LUT R29, R28, 0x64006400, RZ, 0xfc, !PT ;  /* 0x640064001c1d7812 */ /* 0x000fe200078efcff */
[----:B------:R-:W-:Y:S01]  /*bf50*/  HFMA2.MMA R78, R59, R31, R70 ;  /* 0x0000001f3b4e7235 */ /* 0x000fe20000000046 */
[----:B------:R-:W-:Y:S01]  /*bf60*/  LOP3.LUT R61, R30, 0x64006400, RZ, 0xfc, !PT ;  /* 0x640064001e3d7812 */ /* 0x000fe200078efcff */
[-C--:B------:R-:W-:Y:S01]  /*bf70*/  HFMA2 R60, R67, R76.reuse.H0_H0, -48, -48 ;  /* 0xd200d200433c7431 */ /* 0x080fe2000004004c */
[----:B------:R-:W-:Y:S02]  /*bf80*/  SHF.R.U32.HI R70, RZ, 0xa, R42 ;  /* 0x0000000aff467819 */ /* 0x000fe4000001162a */
[----:B------:R-:W-:Y:S01]  /*bf90*/  SHF.R.U32.HI R40, RZ, 0xa, R40 ;  /* 0x0000000aff287819 */ /* 0x000fe20000011628 */
[-C--:B------:R-:W-:Y:S01]  /*bfa0*/  HFMA2 R62, R29, R76.reuse.H0_H0, -48, -48 ;  /* 0xd200d2001d3e7431 */ /* 0x080fe2000004004c */
[----:B------:R-:W-:Y:S01]  /*bfb0*/  SHF.R.U32.HI R67, RZ, 0xa, R41 ;  /* 0x0000000aff437819 */ /* 0x000fe20000011629 */
[----:B------:R-:W-:Y:S01]  /*bfc0*/  HFMA2 R61, R61, R76.H0_H0, -48, -48 ;  /* 0xd200d2003d3d7431 */ /* 0x000fe2000004004c */
[----:B------:R-:W-:-:S02]  /*bfd0*/  SHF.R.U32.HI R43, RZ, 0xa, R43 ;  /* 0x0000000aff2b7819 */ /* 0x000fc4000001162b */
[--C-:B------:R-:W-:Y:S01]  /*bfe0*/  SHF.R.U32.HI R81, RZ, 0xc, R36.reuse ;  /* 0x0000000cff517819 */ /* 0x100fe20000011624 */
[----:B------:R-:W-:Y:S01]  /*bff0*/  HFMA2 R79, R60, R31, R72 ;  /* 0x0000001f3c4f7231 */ /* 0x000fe20000000048 */
[----:B------:R-:W-:Y:S02]  /*c000*/  LOP3.LUT R40, R40, 0x1f001f, RZ, 0xc0, !PT ;  /* 0x001f001f28287812 */ /* 0x000fe400078ec0ff */
[----:B------:R-:W-:Y:S02]  /*c010*/  LOP3.LUT R70, R70, 0x1f001f, RZ, 0xc0, !PT ;  /* 0x001f001f46467812 */ /* 0x000fe400078ec0ff */
[C---:B------:R-:W-:Y:S02]  /*c020*/  LOP3.LUT R41, R36.reuse, 0x1f001f, RZ, 0xc0, !PT ;  /* 0x001f001f24297812 */ /* 0x040fe400078ec0ff */
[----:B------:R-:W-:Y:S02]  /*c030*/  LOP3.LUT R42, R36, 0x3e003e0, RZ, 0xc0, !PT ;  /* 0x03e003e0242a7812 */ /* 0x000fe400078ec0ff */
[----:B------:R-:W-:-:S02]  /*c040*/  SHF.R.U32.HI R28, RZ, 0xa, R36 ;  /* 0x0000000aff1c7819 */ /* 0x000fc40000011624 */
[----:B------:R-:W-:Y:S02]  /*c050*/  SHF.R.U32.HI R36, RZ, 0xc, R37 ;  /* 0x0000000cff247819 */ /* 0x000fe40000011625 */
[C---:B------:R-:W-:Y:S02]  /*c060*/  LOP3.LUT R72, R38.reuse, 0x1f001f, RZ, 0xc0, !PT ;  /* 0x001f001f26487812 */ /* 0x040fe400078ec0ff */
[----:B------:R-:W-:Y:S02]  /*c070*/  LOP3.LUT R73, R38, 0x3e003e0, RZ, 0xc0, !PT ;  /* 0x03e003e026497812 */ /* 0x000fe400078ec0ff */
[--C-:B------:R-:W-:Y:S02]  /*c080*/  SHF.R.U32.HI R29, RZ, 0xa, R38.reuse ;  /* 0x0000000aff1d7819 */ /* 0x100fe40000011626 */
[----:B------:R-:W-:Y:S01]  /*c090*/  SHF.R.U32.HI R83, RZ, 0xc, R38 ;  /* 0x0000000cff537819 */ /* 0x000fe20000011626 */
[----:B------:R-:W-:Y:S01]  /*c0a0*/  HFMA2.MMA R71, R62, R31, R68 ;  /* 0x0000001f3e477235 */ /* 0x000fe20000000044 */
[----:B------:R-:W-:Y:S01]  /*c0b0*/  LOP3.LUT R38, R64, 0x80008, R81, 0xf8, !PT ;  /* 0x0008000840267812 */ /* 0x000fe200078ef851 */
[----:B------:R-:W-:Y:S01]  /*c0c0*/  HFMA2 R77, R61, R31, R69 ;  /* 0x0000001f3d4d7231 */ /* 0x000fe20000000045 */
[----:B------:R-:W-:-:S02]  /*c0d0*/  LOP3.LUT R67, R67, 0x1f001f, RZ, 0xc0, !PT ;  /* 0x001f001f43437812 */ /* 0x000fc400078ec0ff */
[----:B------:R-:W-:Y:S02]  /*c0e0*/  LOP3.LUT R43, R43, 0x1f001f, RZ, 0xc0, !PT ;  /* 0x001f001f2b2b7812 */ /* 0x000fe400078ec0ff */
[----:B------:R-:W-:Y:S02]  /*c0f0*/  LOP3.LUT R40, R40, 0x64006400, RZ, 0xfc, !PT ;  /* 0x6400640028287812 */ /* 0x000fe400078efcff */
[----:B------:R-:W-:Y:S02]  /*c100*/  LOP3.LUT R64, R70, 0x64006400, RZ, 0xfc, !PT ;  /* 0x6400640046407812 */ /* 0x000fe400078efcff */
[C---:B------:R-:W-:Y:S02]  /*c110*/  LOP3.LUT R68, R37.reuse, 0x1f001f, RZ, 0xc0, !PT ;  /* 0x001f001f25447812 */ /* 0x040fe400078ec0ff */
[----:B------:R-:W-:Y:S02]  /*c120*/  LOP3.LUT R69, R37, 0x3e003e0, RZ, 0xc0, !PT ;  /* 0x03e003e025457812 */ /* 0x000fe400078ec0ff */
[----:B------:R-:W-:-:S02]  /*c130*/  SHF.R.U32.HI R30, RZ, 0xa, R37 ;  /* 0x0000000aff1e7819 */ /* 0x000fc40000011625 */
[----:B------:R-:W-:Y:S02]  /*c140*/  LOP3.LUT R37, R65, 0x80008, R36, 0xf8, !PT ;  /* 0x0008000841257812 */ /* 0x000fe400078ef824 */
[----:B------:R-:W-:Y:S02]  /*c150*/  SHF.R.U32.HI R80, RZ, 0xc, R39 ;  /* 0x0000000cff507819 */ /* 0x000fe40000011627 */
[----:B------:R-:W-:Y:S02]  /*c160*/  LOP3.LUT R65, R67, 0x64006400, RZ, 0xfc, !PT ;  /* 0x6400640043417812 */ /* 0x000fe400078efcff */
[----:B------:R-:W-:Y:S01]  /*c170*/  LOP3.LUT R43, R43, 0x64006400, RZ, 0xfc, !PT ;  /* 0x640064002b2b7812 */ /* 0x000fe200078efcff */
[----:B------:R-:W-:Y:S01]  /*c180*/  HADD2 R64, R64, -1040, -1040 ;  /* 0xe410e41040407430 */ /* 0x000fe20000000000 */
[----:B------:R-:W-:Y:S01]  /*c190*/  LOP3.LUT R36, R66, 0x80008, R83, 0xf8, !PT ;  /* 0x0008000842247812 */ /* 0x000fe200078ef853 */
[----:B------:R-:W-:Y:S01]  /*c1a0*/  HADD2 R66, R40, -1040, -1040 ;  /* 0xe410e41028427430 */ /* 0x000fe20000000000 */
[----:B------:R-:W-:-:S02]  /*c1b0*/  LOP3.LUT R74, R39, 0x1f001f, RZ, 0xc0, !PT ;  /* 0x001f001f274a7812 */ /* 0x000fc400078ec0ff */
[----:B------:R-:W-:Y:S02]  /*c1c0*/  LOP3.LUT R75, R39, 0x3e003e0, RZ, 0xc0, !PT ;  /* 0x03e003e0274b7812 */ /* 0x000fe400078ec0ff */
[----:B------:R-:W-:Y:S01]  /*c1d0*/  SHF.R.U32.HI R31, RZ, 0xa, R39 ;  /* 0x0000000aff1f7819 */ /* 0x000fe20000011627 */
[----:B------:R-:W-:Y:S01]  /*c1e0*/  HADD2 R65, R65, -1040, -1040 ;  /* 0xe410e41041417430 */ /* 0x000fe20000000000 */
[----:B------:R-:W-:Y:S01]  /*c1f0*/  LOP3.LUT R39, R63, 0x80008, R80, 0xf8, !PT ;  /* 0x000800083f277812 */ /* 0x000fe200078ef850 */
[----:B------:R-:W-:Y:S01]  /*c200*/  HADD2 R63, R43, -1040, -1040 ;  /* 0xe410e4102b3f7430 */ /* 0x000fe20000000000 */
[----:B------:R-:W-:Y:S02]  /*c210*/  LOP3.LUT R41, R41, 0x64006400, RZ, 0xfc, !PT ;  /* 0x6400640029297812 */ /* 0x000fe400078efcff */
[----:B------:R-:W-:Y:S01]  /*c220*/  LOP3.LUT R67, R72, 0x64006400, RZ, 0xfc, !PT ;  /* 0x6400640048437812 */ /* 0x000fe200078efcff */
[-C--:B0-----:R-:W-:Y:S01]  /*c230*/  HFMA2.MMA R40, R66, R44.reuse, R71 ;  /* 0x0000002c42287235 */ /* 0x081fe20000000047 */
        /* <DEDUP_REMOVED lines=9> */
[----:B------:R-:W-:Y:S01]  /*c2d0*/  LOP3.LUT R73, R73, 0x64006400, RZ, 0xfc, !PT ;  /* 0x6400640049497812 */ /* 0x000fe200078efcff */
[----:B------:R-:W-:Y:S01]  /*c2e0*/  HADD2 R68, R68, -1040, -1040 ;  /* 0xe410e41044447430 */ /* 0x000fe20000000000 */
[----:B------:R-:W-:Y:S01]  /*c2f0*/  LOP3.LUT R75, R75, 0x64006400, RZ, 0xfc, !PT ;  /* 0x640064004b4b7812 */ /* 0x000fe200078efcff */
[----:B------:R-:W-:Y:S01]  /*c300*/  HADD2 R44, R44, -1040, -1040 ;  /* 0xe410e4102c2c7430 */ /* 0x000fe20000000000 */
[-C--:B------:R-:W-:Y:S02]  /*c310*/  HFMA2.MMA R40, R69, R45.reuse, R40 ;  /* 0x0000002d45287235 */ /* 0x080fe40000000028 */
[----:B------:R-:W-:Y:S01]  /*c320*/  HFMA2.MMA R78, R67, R45, R78 ;  /* 0x0000002d434e7235 */ /* 0x000fe2000000004e */
[-C--:B------:R-:W-:Y:S02]  /*c330*/  HFMA2 R72, R43, R76.reuse.H0_H0, -48, -48 ;  /* 0xd200d2002b487431 */ /* 0x080fe4000004004c */
        /* <DEDUP_REMOVED lines=18> */
[----:B------:R-:W-:Y:S01]  /*c460*/  HADD2 R74, R74, -1040, -1040 ;  /* 0xe410e4104a4a7430 */ /* 0x000fe20000000000 */
[----:B------:R-:W-:Y:S02]  /*c470*/  SHF.R.U32.HI R80, RZ, 0xb, R33 ;  /* 0x0000000bff507819 */ /* 0x000fe40000011621 */
[----:B------:R-:W-:Y:S01]  /*c480*/  SHF.R.U32.HI R91, RZ, 0xb, R34 ;  /* 0x0000000bff5b7819 */ /* 0x000fe20000011622 */
[----:B------:R-:W-:Y:S01]  /*c490*/  HFMA2 R85, R74, R47, R77 ;  /* 0x0000002f4a557231 */ /* 0x000fe2000000004d */
[----:B------:R-:W-:-:S02]  /*c4a0*/  SHF.R.U32.HI R77, RZ, 0xb, R32 ;  /* 0x0000000bff4d7819 */ /* 0x000fc40000011620 */
[----:B------:R-:W-:Y:S02]  /*c4b0*/  SHF.R.U32.HI R90, RZ, 0xb, R35 ;  /* 0x0000000bff5a7819 */ /* 0x000fe40000011623 */
[----:B------:R-:W-:Y:S02]  /*c4c0*/  LOP3.LUT R86, R38, 0x100010, R77, 0xf8, !PT ;  /* 0x0010001026567812 */ /* 0x000fe400078ef84d */
[----:B------:R-:W-:Y:S02]  /*c4d0*/  LOP3.LUT R87, R37, 0x100010, R80, 0xf8, !PT ;  /* 0x0010001025577812 */ /* 0x000fe400078ef850 */
[----:B------:R-:W-:Y:S02]  /*c4e0*/  LOP3.LUT R88, R36, 0x100010, R91, 0xf8, !PT ;  /* 0x0010001024587812 */ /* 0x000fe400078ef85b */
[----:B------:R-:W-:Y:S01]  /*c4f0*/  LOP3.LUT R90, R39, 0x100010, R90, 0xf8, !PT ;  /* 0x00100010275a7812 */ /* 0x000fe200078ef85a */
[----:B------:R-:W-:Y:S01]  /*c500*/  HADD2 R75, R75, -1040, -1040 ;  /* 0xe410e4104b4b7430 */ /* 0x000fe20000000000 */
[----:B------:R-:W1:Y:S01]  /*c510*/  LDS.128 R36, [UR5+0x80] ;  /* 0x00008005ff247984 */ /* 0x000e620008000c00 */
[----:B------:R-:W-:-:S02]  /*c520*/  HADD2 R73, R73, -1040, -1040 ;  /* 0xe410e41049497430 */ /* 0x000fc40000000000 */
[----:B------:R-:W-:Y:S02]  /*c530*/  HADD2 R46, R46, -1040, -1040 ;  /* 0xe410e4102e2e7430 */ /* 0x000fe40000000000 */
[-C--:B------:R-:W-:Y:S01]  /*c540*/  HFMA2.MMA R84, R75, R47.reuse, R40 ;  /* 0x0000002f4b547235 */ /* 0x080fe20000000028 */
[----:B------:R-:W-:Y:S01]  /*c550*/  SHF.R.U32.HI R40, RZ, 0xa, R32 ;  /* 0x0000000aff287819 */ /* 0x000fe20000011620 */
[----:B------:R-:W-:Y:S01]  /*c560*/  HFMA2.MMA R83, R73, R47, R78 ;  /* 0x0000002f49537235 */ /* 0x000fe2000000004e */
[----:B------:R-:W-:Y:S01]  /*c570*/  HFMA2 R89, R46, R47, R79 ;  /* 0x0000002f2e597231 */ /* 0x000fe2000000004f */
[C---:B------:R-:W-:Y:S02]  /*c580*/  LOP3.LUT R78, R32.reuse, 0x1f001f, RZ, 0xc0, !PT ;  /* 0x001f001f204e7812 */ /* 0x040fe400078ec0ff */
[----:B------:R-:W-:Y:S02]  /*c590*/  LOP3.LUT R47, R32, 0x3e003e0, RZ, 0xc0, !PT ;  /* 0x03e003e0202f7812 */ /* 0x000fe400078ec0ff */
        /* <DEDUP_REMOVED lines=8> */
[----:B------:R-:W-:Y:S02]  /*c620*/  SHF.R.U32.HI R42, RZ, 0xa, R34 ;  /* 0x0000000aff2a7819 */ /* 0x000fe40000011622 */
[----:B------:R-:W-:Y:S02]  /*c630*/  LOP3.LUT R34, R35, 0x1f001f, RZ, 0xc0, !PT ;  /* 0x001f001f23227812 */ /* 0x000fe400078ec0ff */
[----:B------:R-:W-:Y:S02]  /*c640*/  SHF.R.U32.HI R43, RZ, 0xa, R35 ;  /* 0x0000000aff2b7819 */ /* 0x000fe40000011623 */
        /* <DEDUP_REMOVED lines=9> */
[-C--:B0-----:R-:W-:Y:S01]  /*c6e0*/  HFMA2.MMA R84, R82, R28.reuse, R84 ;  /* 0x0000001c52547235 */ /* 0x081fe20000000054 */
[-C--:B------:R-:W-:Y:S01]  /*c6f0*/  HFMA2 R79, R79, R76.reuse.H0_H0, -48, -48 ;  /* 0xd200d2004f4f7431 */ /* 0x080fe2000004004c */
[----:B------:R-:W-:Y:S01]  /*c700*/  HFMA2.MMA R83, R78, R28, R83 ;  /* 0x0000001c4e537235 */ /* 0x000fe20000000053 */
[-C--:B------:R-:W-:Y:S02]  /*c710*/  HFMA2 R77, R77, R76.reuse.H0_H0, -48, -48 ;  /* 0xd200d2004d4d7431 */ /* 0x080fe4000004004c */
[----:B------:R-:W-:-:S02]  /*c720*/  HFMA2 R47, R35, R76.H0_H0, -48, -48 ;  /* 0xd200d200232f7431 */ /* 0x000fc4000004004c */
[----:B------:R-:W-:Y:S01]  /*c730*/  HADD2 R80, R32, -1040, -1040 ;  /* 0xe410e41020507430 */ /* 0x000fe20000000000 */
[----:B------:R-:W-:Y:S01]  /*c740*/  LOP3.LUT R40, R40, 0x1f001f, RZ, 0xc0, !PT ;  /* 0x001f001f28287812 */ /* 0x000fe200078ec0ff */
[----:B------:R-:W-:Y:S01]  /*c750*/  HADD2 R76, R34, -1040, -1040 ;  /* 0xe410e410224c7430 */ /* 0x000fe20000000000 */
[----:B------:R-:W-:Y:S01]  /*c760*/  LOP3.LUT R42, R42, 0x1f001f, RZ, 0xc0, !PT ;  /* 0x001f001f2a2a7812 */ /* 0x000fe200078ec0ff */
[-C--:B------:R-:W-:Y:S01]  /*c770*/  HFMA2 R85, R80, R28.reuse, R85 ;  /* 0x0000001c50557231 */ /* 0x080fe20000000055 */
[----:B------:R-:W-:Y:S01]  /*c780*/  LOP3.LUT R40, R40, 0x64006400, RZ, 0xfc, !PT ;  /* 0x6400640028287812 */ /* 0x000fe200078efcff */
[----:B------:R-:W-:Y:S01]  /*c790*/  HFMA2 R28, R76, R28, R89 ;  /* 0x0000001c4c1c7231 */ /* 0x000fe20000000059 */
[----:B------:R-:W-:Y:S01]  /*c7a0*/  LOP3.LUT R42, R42, 0x64006400, RZ, 0xfc, !PT ;  /* 0x640064002a2a7812 */ /* 0x000fe200078efcff */
[----:B------:R-:W0:Y:S01]  /*c7b0*/  LDS.128 R32, [UR5+0x90] ;  /* 0x00009005ff207984 */ /* 0x000e220008000c00 */
[----:B------:R-:W-:Y:S01]  /*c7c0*/  LOP3.LUT R41, R41, 0x1f001f, RZ, 0xc0, !PT ;  /* 0x001f001f29297812 */ /* 0x000fe200078ec0ff */
[-C--:B------:R-:W-:Y:S01]  /*c7d0*/  HFMA2.MMA R89, R81, R29.reuse, R84 ;  /* 0x0000001d51597235 */ /* 0x080fe20000000054 */
[----:B------:R-:W-:Y:S01]  /*c7e0*/  LOP3.LUT R43, R43, 0x1f001f, RZ, 0xc0, !PT ;  /* 0x001f001f2b2b7812 */ /* 0x000fe200078ec0ff */
[----:B------:R-:W-:Y:S01]  /*c7f0*/  HFMA2.MMA R92, R77, R29, R83 ;  /* 0x0000001d4d5c7235 */ /* 0x000fe20000000053 */
[-C--:B------:R-:W-:Y:S01]  /*c800*/  HFMA2 R93, R47, R29.reuse, R28 ;  /* 0x0000001d2f5d7231 */ /* 0x080fe2000000001c */
[----:B------:R-:W-:Y:S01]  /*c810*/  LOP3.LUT R28, R86, 0x64006400, RZ, 0xfc, !PT ;  /* 0x64006400561c7812 */ /* 0x000fe200078efcff */
[----:B------:R-:W-:Y:S01]  /*c820*/  HADD2 R86, R40, -1040, -1040 ;  /* 0xe410e41028567430 */ /* 0x000fe20000000000 */
[----:B------:R-:W-:Y:S01]  /*c830*/  LOP3.LUT R41, R41, 0x64006400, RZ, 0xfc, !PT ;  /* 0x6400640029297812 */ /* 0x000fe200078efcff */
[----:B------:R-:W-:Y:S01]  /*c840*/  HADD2 R84, R42, -1040, -1040 ;  /* 0xe410e4102a547430 */ /* 0x000fe20000000000 */
[----:B------:R-:W-:Y:S01]  /*c850*/  LOP3.LUT R43, R43, 0x64006400, RZ, 0xfc, !PT ;  /* 0x640064002b2b7812 */ /* 0x000fe200078efcff */
[----:B------:R-:W-:Y:S01]  /*c860*/  HFMA2 R91, R79, R29, R85 ;  /* 0x0000001d4f5b7231 */ /* 0x000fe20000000055 */
[----:B------:R-:W-:-:S02]  /*c870*/  LOP3.LUT R88, R88, 0x64006400, RZ, 0xfc, !PT ;  /* 0x6400640058587812 */ /* 0x000fc400078efcff */
[----:B------:R-:W-:Y:S01]  /*c880*/  LOP3.LUT R29, R90, 0x64006400, RZ, 0xfc, !PT ;  /* 0x640064005a1d7812 */ /* 0x000fe200078efcff */
[----:B------:R-:W-:Y:S01]  /*c890*/  HADD2 R90, R28, -1040, -1040 ;  /* 0xe410e4101c5a7430 */ /* 0x000fe20000000000 */
[----:B------:R-:W-:Y:S01]  /*c8a0*/  LOP3.LUT R87, R87, 0x64006400, RZ, 0xfc, !PT ;  /* 0x6400640057577812 */ /* 0x000fe200078efcff */
[----:B-1----:R-:W-:Y:S01]  /*c8b0*/  HFMA2.MMA R28, R23, R36, RZ ;  /* 0x00000024171c7235 */ /* 0x002fe200000000ff */
[----:B------:R-:W-:Y:S01]  /*c8c0*/  HADD2 R85, R41, -1040, -1040 ;  /* 0xe410e41029557430 */ /* 0x000fe20000000000 */
[-C--:B------:R-:W-:Y:S01]  /*c8d0*/  HFMA2.MMA R40, R86, R30.reuse, R89 ;  /* 0x0000001e56287235 */ /* 0x080fe20000000059 */
[----:B------:R-:W-:Y:S01]  /*c8e0*/  HADD2 R83, R43, -1040, -1040 ;  /* 0xe410e4102b537430 */ /* 0x000fe20000000000 */
[----:B------:R-:W-:Y:S01]  /*c8f0*/  HFMA2.MMA R92, R84, R30, R92 ;  /* 0x0000001e545c7235 */ /* 0x000fe2000000005c */
[----:B------:R-:W-:Y:S02]  /*c900*/  HADD2 R88, R88, -1040, -1040 ;  /* 0xe410e41058587430 */ /* 0x000fe40000000000 */
[----:B------:R-:W-:-:S02]  /*c910*/  HFMA2 R91, R85, R30, R91 ;  /* 0x0000001e555b7231 */ /* 0x000fc4000000005b */
[----:B------:R-:W-:Y:S01]  /*c920*/  HFMA2 R93, R83, R30, R93 ;  /* 0x0000001e535d7231 */ /* 0x000fe2000000005d */
[----:B------:R-:W-:Y:S01]  /*c930*/  HFMA2.MMA R30, R20, R36, RZ ;  /* 0x00000024141e7235 */ /* 0x000fe200000000ff */
[----:B------:R-:W-:Y:S02]  /*c940*/  HADD2 R89, R87, -1040, -1040 ;  /* 0xe410e41057597430 */ /* 0x000fe40000000000 */
[----:B------:R-:W-:Y:S01]  /*c950*/  HADD2 R87, R29, -1040, -1040 ;  /* 0xe410e4101d577430 */ /* 0x000fe20000000000 */
[----:B------:R-:W-:Y:S01]  /*c960*/  HFMA2.MMA R28, R19, R37, R28 ;  /* 0x00000025131c7235 */ /* 0x000fe2000000001c */
[-C--:B------:R-:W-:Y:S01]  /*c970*/  HFMA2 R91, R89, R31.reuse, R91 ;  /* 0x0000001f595b7231 */ /* 0x080fe2000000005b */
[-C--:B------:R-:W-:Y:S01]  /*c980*/  HFMA2.MMA R40, R90, R31.reuse, R40 ;  /* 0x0000001f5a287235 */ /* 0x080fe20000000028 */
[----:B------:R-:W-:Y:S01]  /*c990*/  HFMA2 R29, R22, R36, RZ.H0_H0 ;  /* 0x00000024161d7231 */ /* 0x000fe200000400ff */
[----:B------:R-:W-:Y:S01]  /*c9a0*/  HFMA2.MMA R92, R88, R31, R92 ;  /* 0x0000001f585c7235 */ /* 0x000fe2000000005c */
[----:B------:R-:W-:-:S02]  /*c9b0*/  HFMA2 R31, R87, R31, R93 ;  /* 0x0000001f571f7231 */ /* 0x000fc4000000005d */
[----:B------:R-:W-:Y:S01]  /*c9c0*/  HFMA2 R36, R17, R36, RZ.H0_H0 ;  /* 0x0000002411247231 */ /* 0x000fe200000400ff */
[----:B------:R-:W-:Y:S01]  /*c9d0*/  HFMA2.MMA R30, R18, R37, R30 ;  /* 0x00000025121e7235 */ /* 0x000fe2000000001e */
[----:B------:R-:W-:Y:S02]  /*c9e0*/  HADD2 R93, R91.H0_H0, R91.H1_H1 ;  /* 0x3000005b5b5d7230 */ /* 0x000fe40000000800 */
[----:B------:R-:W-:Y:S02]  /*c9f0*/  HADD2 R91, R31.H0_H0, R31.H1_H1 ;  /* 0x3000001f1f5b7230 */ /* 0x000fe40000000800 */
[----:B------:R-:W-:Y:S01]  /*ca00*/  HFMA2 R31, R21, R37, R36 ;  /* 0x00000025151f7231 */ /* 0x000fe20000000024 */
[-C--:B------:R-:W-:Y:S01]  /*ca10*/  HFMA2.MMA R36, R25, R38.reuse, R28 ;  /* 0x0000002619247235 */ /* 0x080fe2000000001c */
[----:B------:R-:W-:Y:S01]  /*ca20*/  HADD2 R94, R40.H0_H0, R40.H1_H1 ;  /* 0x30000028285e7230 */ /* 0x000fe20000000800 */
[----:B------:R-:W-:Y:S01]  /*ca30*/  HFMA2.MMA R95, R0, R38, R30 ;  /* 0x00000026005f7235 */ /* 0x000fe2000000001e */
[----:B------:R-:W1:Y:S05]  /*ca40*/  LDS.128 R40, [UR5+0xa0] ;  /* 0x0000a005ff287984 */ /* 0x000e6a0008000c00 */
[----:B------:R-:W-:-:S02]  /*ca50*/  HFMA2.MMA R36, R4, R39, R36 ;  /* 0x0000002704247235 */ /* 0x000fc40000000024 */
[----:B------:R-:W-:-:S06]  /*ca60*/  HFMA2.MMA R95, R26, R39, R95 ;  /* 0x000000271a5f7235 */ /* 0x000fcc000000005f */
[-C--:B0-----:R-:W-:Y:S02]  /*ca70*/  HFMA2.MMA R36, R48, R32.reuse, R36 ;  /* 0x0000002030247235 */ /* 0x081fe40000000024 */
[----:B------:R-:W-:-:S06]  /*ca80*/  HFMA2.MMA R95, R27, R32, R95 ;  /* 0x000000201b5f7235 */ /* 0x000fcc000000005f */
[-C--:B------:R-:W-:Y:S01]  /*ca90*/  HFMA2.MMA R36, R53, R33.reuse, R36 ;  /* 0x0000002135247235 */ /* 0x080fe20000000024 */
[----:B------:R-:W-:Y:S01]  /*caa0*/  HFMA2 R29, R24, R37, R29 ;  /* 0x00000025181d7231 */ /* 0x000fe2000000001d */
[----:B------:R-:W-:-:S03]  /*cab0*/  HFMA2.MMA R95, R54, R33, R95 ;  /* 0x00000021365f7235 */ /* 0x000fc6000000005f */
[----:B------:R-:W-:-:S03]  /*cac0*/  HFMA2 R37, R2, R38, R29 ;  /* 0x0000002602257231 */ /* 0x000fc6000000001d */
[-C--:B------:R-:W-:Y:S01]  /*cad0*/  HFMA2.MMA R36, R55, R34.reuse, R36 ;  /* 0x0000002237247235 */ /* 0x080fe20000000024 */
        /* <DEDUP_REMOVED lines=11> */
[-C--:B-1----:R-:W-:Y:S01]  /*cb90*/  HFMA2.MMA R36, R66, R40.reuse, R36 ;  /* 0x0000002842247235 */ /* 0x082fe20000000024 */
[-C--:B------:R-:W-:Y:S02]  /*cba0*/  HFMA2 R37, R56, R34.reuse, R37 ;  /* 0x0000002238257231 */ /* 0x080fe40000000025 */
[----:B------:R-:W-:Y:S01]  /*cbb0*/  HFMA2 R38, R58, R34, R38 ;  /* 0x000000223a267231 */ /* 0x000fe20000000026 */
[----:B------:R-:W-:Y:S01]  /*cbc0*/  HFMA2.MMA R95, R64, R40, R95 ;  /* 0x00000028405f7235 */ /* 0x000fe2000000005f */
[----:B------:R-:W-:-:S02]  /*cbd0*/  HFMA2 R37, R61, R35, R37 ;  /* 0x000000233d257231 */ /* 0x000fc40000000025 */
[----:B------:R-:W-:Y:S01]  /*cbe0*/  HFMA2 R38, R60, R35, R38 ;  /* 0x000000233c267231 */ /* 0x000fe20000000026 */
[-C--:B------:R-:W-:Y:S01]  /*cbf0*/  HFMA2.MMA R36, R69, R41.reuse, R36 ;  /* 0x0000002945247235 */ /* 0x080fe20000000024 */
[-C--:B------:R-:W-:Y:S01]  /*cc00*/  HFMA2 R37, R65, R40.reuse, R37 ;  /* 0x0000002841257231 */ /* 0x080fe20000000025 */
[----:B------:R-:W-:Y:S01]  /*cc10*/  @!P0 PRMT R100, R96, 0x7610, R100 ;  /* 0x0000761060648816 */ /* 0x000fe20000000064 */
[----:B------:R-:W-:Y:S01]  /*cc20*/  HFMA2 R40, R63, R40, R38 ;  /* 0x000000283f287231 */ /* 0x000fe20000000026 */
[----:B------:R-:W-:Y:S01]  /*cc30*/  HFMA2.MMA R38, R67, R41, R95 ;  /* 0x0000002943267235 */ /* 0x000fe2000000005f */
[-C--:B------:R-:W-:Y:S01]  /*cc40*/  HFMA2 R37, R68, R41.reuse, R37 ;  /* 0x0000002944257231 */ /* 0x080fe20000000025 */
[----:B------:R-:W1:Y:S01]  /*cc50*/  LDS.128 R32, [UR5+0x100] ;  /* 0x00010005ff207984 */ /* 0x000e620008000c00 */
[----:B------:R-:W-:Y:S01]  /*cc60*/  HFMA2 R41, R44, R41, R40 ;  /* 0x000000292c297231 */ /* 0x000fe20000000028 */
[----:B------:R-:W-:Y:S01]  /*cc70*/  HFMA2.MMA R40, R72, R42, R36 ;  /* 0x0000002a48287235 */ /* 0x000fe20000000024 */
[----:B------:R-:W-:Y:S01]  /*cc80*/  @!P0 PRMT R100, R100, 0x7610, R96 ;  /* 0x0000761064648816 */ /* 0x000fe20000000060 */
[----:B------:R-:W-:-:S02]  /*cc90*/  HFMA2 R95, R71, R42, R37 ;  /* 0x0000002a475f7231 */ /* 0x000fc40000000025 */
[----:B------:R-:W-:Y:S01]  /*cca0*/  HFMA2.MMA R96, R70, R42, R38 ;  /* 0x0000002a46607235 */ /* 0x000fe20000000026 */
[----:B------:R-:W-:Y:S01]  /*ccb0*/  HFMA2 R42, R45, R42, R41 ;  /* 0x0000002a2d2a7231 */ /* 0x000fe20000000029 */
[----:B------:R-:W2:Y:S02]  /*ccc0*/  LDS.128 R36, [UR5+0x110] ;  /* 0x00011005ff247984 */ /* 0x000ea40008000c00 */
[----:B------:R-:W-:-:S04]  /*ccd0*/  HFMA2.MMA R41, R75, R43, R40 ;  /* 0x0000002b4b297235 */ /* 0x000fc80000000028 */
[----:B------:R-:W-:-:S04]  /*cce0*/  HFMA2.MMA R96, R73, R43, R96 ;  /* 0x0000002b49607235 */ /* 0x000fc80000000060 */
[-C--:B0-----:R-:W-:Y:S01]  /*ccf0*/  HFMA2.MMA R41, R82, R28.reuse, R41 ;  /* 0x0000001c52297235 */ /* 0x081fe20000000029 */
        /* <DEDUP_REMOVED lines=8> */
[----:B------:R-:W-:-:S04]  /*cd80*/  HFMA2.MMA R28, R86, R30, R43 ;  /* 0x0000001e561c7235 */ /* 0x000fc8000000002b */
[----:B------:R-:W-:-:S04]  /*cd90*/  HFMA2.MMA R95, R84, R30, R42 ;  /* 0x0000001e545f7235 */ /* 0x000fc8000000002a */
[----:B------:R-:W-:Y:S01]  /*cda0*/  HFMA2.MMA R28, R90, R31, R28 ;  /* 0x0000001f5a1c7235 */ /* 0x000fe2000000001c */
[----:B------:R-:W-:-:S03]  /*cdb0*/  HFMA2 R40, R79, R29, R40 ;  /* 0x0000001d4f287231 */ /* 0x000fc60000000028 */
[----:B------:R-:W-:Y:S01]  /*cdc0*/  HFMA2.MMA R95, R88, R31, R95 ;  /* 0x0000001f585f7235 */ /* 0x000fe2000000005f */
[-C--:B------:R-:W-:Y:S02]  /*cdd0*/  HFMA2 R29, R85, R30.reuse, R40 ;  /* 0x0000001e551d7231 */ /* 0x080fe40000000028 */
[----:B------:R-:W-:Y:S01]  /*cde0*/  HFMA2 R30, R83, R30, R41 ;  /* 0x0000001e531e7231 */ /* 0x000fe20000000029 */
[----:B------:R-:W-:Y:S02]  /*cdf0*/  @!P0 PRMT R99, R97, 0x7610, R99 ;  /* 0x0000761061638816 */ /* 0x000fe40000000063 */
[----:B------:R-:W-:Y:S01]  /*ce00*/  HADD2 R98, R28.H0_H0, R28.H1_H1 ;  /* 0x3000001c1c627230 */ /* 0x000fe20000000800 */
[----:B-1----:R-:W-:Y:S01]  /*ce10*/  HFMA2.MMA R28, R23, R32, RZ ;  /* 0x00000020171c7235 */ /* 0x002fe200000000ff */
[-C--:B------:R-:W-:Y:S01]  /*ce20*/  HFMA2 R29, R89, R31.reuse, R29 ;  /* 0x0000001f591d7231 */ /* 0x080fe2000000001d */
[----:B------:R-:W0:Y:S01]  /*ce30*/  LDS.128 R40, [UR5+0x120] ;  /* 0x00012005ff287984 */ /* 0x000e220008000c00 */
[----:B------:R-:W-:Y:S01]  /*ce40*/  HFMA2 R30, R87, R31, R30 ;  /* 0x0000001f571e7231 */ /* 0x000fe2000000001e */
[----:B------:R-:W-:Y:S01]  /*ce50*/  @!P0 PRMT R99, R99, 0x7610, R97 ;  /* 0x0000761063638816 */ /* 0x000fe20000000061 */
        /* <DEDUP_REMOVED lines=14> */
[-C--:B--2---:R-:W-:Y:S01]  /*cf40*/  HFMA2.MMA R32, R48, R36.reuse, R32 ;  /* 0x0000002430207235 */ /* 0x084fe20000000020 */
[-C--:B------:R-:W-:Y:S01]  /*cf50*/  HFMA2 R104, R2, R34.reuse, R104 ;  /* 0x0000002202687231 */ /* 0x080fe20000000068 */
[----:B------:R-:W1:Y:S01]  /*cf60*/  LDS.128 R28, [UR5+0x130] ;  /* 0x00013005ff1c7984 */ /* 0x000e620008000c00 */
[----:B------:R-:W-:Y:S01]  /*cf70*/  HFMA2 R33, R3, R34, R33 ;  /* 0x0000002203217231 */ /* 0x000fe20000000021 */
[----:B------:R-:W-:Y:S01]  /*cf80*/  HFMA2.MMA R105, R27, R36, R105 ;  /* 0x000000241b697235 */ /* 0x000fe20000000069 */
[----:B------:R-:W-:-:S03]  /*cf90*/  HFMA2 R104, R16, R35, R104 ;  /* 0x0000002310687231 */ /* 0x000fc60000000068 */
[-C--:B------:R-:W-:Y:S01]  /*cfa0*/  HFMA2.MMA R32, R53, R37.reuse, R32 ;  /* 0x0000002535207235 */ /* 0x080fe20000000020 */
[----:B------:R-:W-:Y:S02]  /*cfb0*/  HFMA2 R33, R15, R35, R33 ;  /* 0x000000230f217231 */ /* 0x000fe40000000021 */
[-C--:B------:R-:W-:Y:S02]  /*cfc0*/  HFMA2 R104, R50, R36.reuse, R104 ;  /* 0x0000002432687231 */ /* 0x080fe40000000068 */
[----:B------:R-:W-:Y:S01]  /*cfd0*/  HFMA2 R33, R49, R36, R33 ;  /* 0x0000002431217231 */ /* 0x000fe20000000021 */
[----:B------:R-:W-:Y:S02]  /*cfe0*/  HFMA2.MMA R105, R54, R37, R105 ;  /* 0x0000002536697235 */ /* 0x000fe40000000069 */
[----:B------:R-:W-:-:S06]  /*cff0*/  HFMA2.MMA R36, R55, R38, R32 ;  /* 0x0000002637247235 */ /* 0x000fcc0000000020 */
[----:B------:R-:W-:Y:S02]  /*d000*/  HFMA2.MMA R105, R57, R38, R105 ;  /* 0x0000002639697235 */ /* 0x000fe40000000069 */
[----:B------:R-:W-:Y:S01]  /*d010*/  HFMA2.MMA R36, R62, R39, R36 ;  /* 0x000000273e247235 */ /* 0x000fe20000000024 */
[-C--:B------:R-:W-:Y:S02]  /*d020*/  HFMA2 R104, R51, R37.reuse, R104 ;  /* 0x0000002533687231 */ /* 0x080fe40000000068 */
[----:B------:R-:W-:-:S03]  /*d030*/  HFMA2 R33, R52, R37, R33 ;  /* 0x0000002534217231 */ /* 0x000fc60000000021 */
        /* <DEDUP_REMOVED lines=8> */
[----:B------:R-:W-:Y:S02]  /*d0c0*/  HFMA2 R38, R60, R39, R38 ;  /* 0x000000273c267231 */ /* 0x000fe40000000026 */
[-C--:B------:R-:W-:Y:S02]  /*d0d0*/  HFMA2 R104, R65, R40.reuse, R104 ;  /* 0x0000002841687231 */ /* 0x080fe40000000068 */
[----:B------:R-:W-:Y:S01]  /*d0e0*/  HFMA2 R38, R63, R40, R38 ;  /* 0x000000283f267231 */ /* 0x000fe20000000026 */
[----:B------:R-:W-:-:S02]  /*d0f0*/  HFMA2.MMA R40, R72, R42, R36 ;  /* 0x0000002a48287235 */ /* 0x000fc40000000024 */
[----:B------:R-:W-:Y:S01]  /*d100*/  HFMA2.MMA R105, R67, R41, R105 ;  /* 0x0000002943697235 */ /* 0x000fe20000000069 */
[-C--:B------:R-:W-:Y:S02]  /*d110*/  HFMA2 R104, R68, R41.reuse, R104 ;  /* 0x0000002944687231 */ /* 0x080fe40000000068 */
[----:B------:R-:W-:-:S03]  /*d120*/  HFMA2 R38, R44, R41, R38 ;  /* 0x000000292c267231 */ /* 0x000fc60000000026 */
[----:B------:R-:W-:Y:S02]  /*d130*/  HFMA2.MMA R41, R75, R43, R40 ;  /* 0x0000002b4b297235 */ /* 0x000fe40000000028 */
[----:B------:R-:W-:Y:S01]  /*d140*/  HFMA2.MMA R105, R70, R42, R105 ;  /* 0x0000002a46697235 */ /* 0x000fe20000000069 */
[-C--:B------:R-:W-:Y:S02]  /*d150*/  HFMA2 R104, R71, R42.reuse, R104 ;  /* 0x0000002a47687231 */ /* 0x080fe40000000068 */
[----:B------:R-:W-:-:S03]  /*d160*/  HFMA2 R42, R45, R42, R38 ;  /* 0x0000002a2d2a7231 */ /* 0x000fc60000000026 */
[----:B-1----:R-:W-:Y:S02]  /*d170*/  HFMA2.MMA R41, R82, R28, R41 ;  /* 0x0000001c52297235 */ /* 0x002fe40000000029 */
[----:B------:R-:W-:Y:S01]  /*d180*/  HFMA2.MMA R105, R73, R43, R105 ;  /* 0x0000002b49697235 */ /* 0x000fe20000000069 */
[-C--:B------:R-:W-:Y:S01]  /*d190*/  HFMA2 R40, R74, R43.reuse, R104 ;  /* 0x0000002b4a287231 */ /* 0x080fe20000000068 */
[----:B------:R-:W1:Y:S01]  /*d1a0*/  LDS.128 R36, [UR5+0x190] ;  /* 0x00019005ff247984 */ /* 0x000e620008000c00 */
[----:B------:R-:W-:-:S03]  /*d1b0*/  HFMA2 R42, R46, R43, R42 ;  /* 0x0000002b2e2a7231 */ /* 0x000fc6000000002a */
[----:B------:R-:W-:Y:S01]  /*d1c0*/  HFMA2.MMA R43, R81, R29, R41 ;  /* 0x0000001d512b7235 */ /* 0x000fe20000000029 */
[-C--:B------:R-:W-:Y:S01]  /*d1d0*/  HFMA2 R40, R80, R28.reuse, R40 ;  /* 0x0000001c50287231 */ /* 0x080fe20000000028 */
[----:B------:R-:W-:Y:S01]  /*d1e0*/  HFMA2.MMA R105, R78, R28, R105 ;  /* 0x0000001c4e697235 */ /* 0x000fe20000000069 */
[----:B------:R-:W-:-:S04]  /*d1f0*/  HFMA2 R28, R76, R28, R42 ;  /* 0x0000001c4c1c7231 */ /* 0x000fc8000000002a */
[-C--:B------:R-:W-:Y:S01]  /*d200*/  HFMA2 R41, R47, R29.reuse, R28 ;  /* 0x0000001d2f297231 */ /* 0x080fe2000000001c */
[----:B------:R-:W-:Y:S02]  /*d210*/  HFMA2.MMA R28, R86, R30, R43 ;  /* 0x0000001e561c7235 */ /* 0x000fe4000000002b */
[----:B------:R-:W-:Y:S01]  /*d220*/  HFMA2.MMA R42, R77, R29, R105 ;  /* 0x0000001d4d2a7235 */ /* 0x000fe20000000069 */
[----:B------:R-:W-:-:S04]  /*d230*/  HFMA2 R40, R79, R29, R40 ;  /* 0x0000001d4f287231 */ /* 0x000fc80000000028 */
[-C--:B------:R-:W-:Y:S01]  /*d240*/  HFMA2 R29, R85, R30.reuse, R40 ;  /* 0x0000001e551d7231 */ /* 0x080fe20000000028 */
[----:B------:R-:W-:Y:S02]  /*d250*/  HFMA2.MMA R28, R90, R31, R28 ;  /* 0x0000001f5a1c7235 */ /* 0x000fe4000000001c */
[----:B------:R-:W-:Y:S01]  /*d260*/  HFMA2.MMA R104, R84, R30, R42 ;  /* 0x0000001e54687235 */ /* 0x000fe2000000002a */
[----:B------:R-:W-:Y:S02]  /*d270*/  HFMA2 R30, R83, R30, R41 ;  /* 0x0000001e531e7231 */ /* 0x000fe40000000029 */
[-C--:B------:R-:W-:Y:S01]  /*d280*/  HFMA2 R29, R89, R31.reuse, R29 ;  /* 0x0000001f591d7231 */ /* 0x080fe2000000001d */
[----:B------:R-:W2:Y:S01]  /*d290*/  LDS.128 R40, [UR5+0x1a0] ;  /* 0x0001a005ff287984 */ /* 0x000ea20008000c00 */
[----:B------:R-:W-:-:S03]  /*d2a0*/  HFMA2 R30, R87, R31, R30 ;  /* 0x0000001f571e7231 */ /* 0x000fc6000000001e */
[----:B------:R-:W-:Y:S01]  /*d2b0*/  HFMA2.MMA R106, R88, R31, R104 ;  /* 0x0000001f586a7235 */ /* 0x000fe20000000068 */
[----:B------:R-:W-:Y:S01]  /*d2c0*/  HADD2 R104, R28.H0_H0, R28.H1_H1 ;  /* 0x3000001c1c687230 */ /* 0x000fe20000000800 */
[-C--:B0-----:R-:W-:Y:S01]  /*d2d0*/  HFMA2.MMA R28, R23, R32.reuse, RZ ;  /* 0x00000020171c7235 */ /* 0x081fe200000000ff */
[----:B------:R-:W-:Y:S01]  /*d2e0*/  HADD2 R107, R30.H0_H0, R30.H1_H1 ;  /* 0x3000001e1e6b7230 */ /* 0x000fe20000000800 */
[----:B------:R-:W-:Y:S01]  /*d2f0*/  HFMA2.MMA R30, R20, R32, RZ ;  /* 0x00000020141e7235 */ /* 0x000fe200000000ff */
[----:B------:R-:W-:Y:S02]  /*d300*/  HADD2 R105, R29.H0_H0, R29.H1_H1 ;  /* 0x3000001d1d697230 */ /* 0x000fe40000000800 */
[-C--:B------:R-:W-:Y:S02]  /*d310*/  HFMA2 R29, R22, R32.reuse, RZ.H0_H0 ;  /* 0x00000020161d7231 */ /* 0x080fe400000400ff */
[----:B------:R-:W-:Y:S01]  /*d320*/  HFMA2 R31, R17, R32, RZ.H0_H0 ;  /* 0x00000020111f7231 */ /* 0x000fe200000400ff */
[----:B------:R-:W-:-:S02]  /*d330*/  HFMA2.MMA R32, R19, R33, R28 ;  /* 0x0000002113207235 */ /* 0x000fc4000000001c */
        /* <DEDUP_REMOVED lines=8> */
[----:B------:R-:W-:Y:S01]  /*d3c0*/  LDS.128 R28, [UR5+0x1b0] ;  /* 0x0001b005ff1c7984 */ /* 0x000fe20008000c00 */
        /* <DEDUP_REMOVED lines=15> */
[----:B------:R-:W0:Y:S03]  /*d4c0*/  LDS.128 R32, [UR5+0x200] ;  /* 0x00020005ff207984 */ /* 0x000e260008000c00 */
[-C--:B------:R-:W-:Y:S02]  /*d4d0*/  HFMA2.MMA R36, R62, R39.reuse, R36 ;  /* 0x000000273e247235 */ /* 0x080fe40000000024 */
[----:B------:R-:W-:Y:S01]  /*d4e0*/  HFMA2.MMA R113, R59, R39, R113 ;  /* 0x000000273b717235 */ /* 0x000fe20000000071 */
[----:B------:R-:W-:-:S05]  /*d4f0*/  HFMA2 R111, R61, R39, R111 ;  /* 0x000000273d6f7231 */ /* 0x000fca000000006f */
[-C--:B--2---:R-:W-:Y:S02]  /*d500*/  HFMA2.MMA R36, R66, R40.reuse, R36 ;  /* 0x0000002842247235 */ /* 0x084fe40000000024 */
        /* <DEDUP_REMOVED lines=12> */
[----:B------:R-:W1:Y:S03]  /*d5d0*/  LDS.128 R36, [UR5+0x210] ;  /* 0x00021005ff247984 */ /* 0x000e660008000c00 */
[----:B------:R-:W-:-:S02]  /*d5e0*/  HFMA2.MMA R41, R75, R43, R40 ;  /* 0x0000002b4b297235 */ /* 0x000fc40000000028 */
        /* <DEDUP_REMOVED lines=18> */
[----:B------:R-:W-:Y:S02]  /*d710*/  HFMA2 R41, R47, R29, R28 ;  /* 0x0000001d2f297231 */ /* 0x000fe4000000001c */
[----:B------:R-:W-:Y:S01]  /*d720*/  HFMA2 R24, R24, R33, R22 ;  /* 0x0000002118187231 */ /* 0x000fe20000000016 */
[-C--:B------:R-:W-:Y:S01]  /*d730*/  HFMA2.MMA R28, R86, R30.reuse, R43 ;  /* 0x0000001e561c7235 */ /* 0x080fe2000000002b */
[-C--:B------:R-:W-:Y:S01]  /*d740*/  HFMA2 R29, R85, R30.reuse, R40 ;  /* 0x0000001e551d7231 */ /* 0x080fe20000000028 */
[----:B------:R-:W-:Y:S01]  /*d750*/  HFMA2.MMA R111, R84, R30, R42 ;  /* 0x0000001e546f7235 */ /* 0x000fe2000000002a */
[----:B------:R-:W-:Y:S02]  /*d760*/  HFMA2 R113, R83, R30, R41 ;  /* 0x0000001e53717231 */ /* 0x000fe40000000029 */
[----:B------:R-:W-:Y:S01]  /*d770*/  HFMA2 R2, R2, R34, R24 ;  /* 0x0000002202027231 */ /* 0x000fe20000000018 */
[----:B------:R-:W0:Y:S01]  /*d780*/  LDS.128 R40, [UR5+0x220] ;  /* 0x00022005ff287984 */ /* 0x000e220008000c00 */
[----:B------:R-:W-:-:S02]  /*d790*/  HFMA2.MMA R24, R4, R35, R17 ;  /* 0x0000002304187235 */ /* 0x000fc40000000011 */
[----:B------:R-:W-:-:S06]  /*d7a0*/  HFMA2.MMA R18, R26, R35, R18 ;  /* 0x000000231a127235 */ /* 0x000fcc0000000012 */
[-C--:B-1----:R-:W-:Y:S02]  /*d7b0*/  HFMA2.MMA R24, R48, R36.reuse, R24 ;  /* 0x0000002430187235 */ /* 0x082fe40000000018 */
[----:B------:R-:W-:Y:S01]  /*d7c0*/  HFMA2.MMA R27, R27, R36, R18 ;  /* 0x000000241b1b7235 */ /* 0x000fe20000000012 */
[----:B------:R-:W-:Y:S02]  /*d7d0*/  HFMA2 R32, R21, R33, R32 ;  /* 0x0000002115207231 */ /* 0x000fe40000000020 */
[----:B------:R-:W1:Y:S03]  /*d7e0*/  LDS.128 R20, [UR5+0x230] ;  /* 0x00023005ff147984 */ /* 0x000e660008000c00 */
[-C--:B------:R-:W-:Y:S02]  /*d7f0*/  HFMA2.MMA R19, R53, R37.reuse, R24 ;  /* 0x0000002535137235 */ /* 0x080fe40000000018 */
        /* <DEDUP_REMOVED lines=8> */
[----:B------:R-:W-:-:S05]  /*d880*/  HFMA2 R25, R16, R35, R2 ;  /* 0x0000002310197231 */ /* 0x000fca0000000002 */
[-C--:B0-----:R-:W-:Y:S02]  /*d890*/  HFMA2.MMA R33, R66, R40.reuse, R33 ;  /* 0x0000002842217235 */ /* 0x081fe40000000021 */
        /* <DEDUP_REMOVED lines=14> */
[----:B------:R-:W-:-:S02]  /*d980*/  HFMA2 R34, R68, R41, R34 ;  /* 0x0000002944227231 */ /* 0x000fc40000000022 */
[----:B------:R-:W-:Y:S01]  /*d990*/  HFMA2 R26, R44, R41, R26 ;  /* 0x000000292c1a7231 */ /* 0x000fe2000000001a */
[-C--:B------:R-:W-:Y:S02]  /*d9a0*/  HFMA2.MMA R41, R75, R43.reuse, R36 ;  /* 0x0000002b4b297235 */ /* 0x080fe40000000024 */
        /* <DEDUP_REMOVED lines=10> */
[----:B------:R-:W-:-:S03]  /*da50*/  HFMA2 R38, R76, R20, R38 ;  /* 0x000000144c267231 */ /* 0x000fc60000000026 */
[-C--:B------:R-:W-:Y:S02]  /*da60*/  HFMA2.MMA R45, R86, R22.reuse, R43 ;  /* 0x00000016562d7235 */ /* 0x080fe4000000002b */
[----:B------:R-:W-:Y:S01]  /*da70*/  HFMA2.MMA R44, R84, R22, R42 ;  /* 0x00000016542c7235 */ /* 0x000fe2000000002a */
[-C--:B------:R-:W-:Y:S01]  /*da80*/  HFMA2 R40, R79, R21.reuse, R40 ;  /* 0x000000154f287231 */ /* 0x080fe20000000028 */
[-C--:B------:R-:W-:Y:S01]  /*da90*/  HFMA2.MMA R28, R90, R31.reuse, R28 ;  /* 0x0000001f5a1c7235 */ /* 0x080fe2000000001c */
[----:B------:R-:W-:Y:S01]  /*daa0*/  HFMA2 R38, R47, R21, R38 ;  /* 0x000000152f267231 */ /* 0x000fe20000000026 */
[----:B------:R-:W-:Y:S02]  /*dab0*/  HFMA2.MMA R30, R88, R31, R111 ;  /* 0x0000001f581e7235 */ /* 0x000fe4000000006f */
[-C--:B------:R-:W-:Y:S01]  /*dac0*/  HFMA2.MMA R45, R90, R23.reuse, R45 ;  /* 0x000000175a2d7235 */ /* 0x080fe2000000002d */
[-C--:B------:R-:W-:Y:S01]  /*dad0*/  HFMA2 R40, R85, R22.reuse, R40 ;  /* 0x0000001655287231 */ /* 0x080fe20000000028 */
[----:B------:R-:W-:Y:S01]  /*dae0*/  HFMA2.MMA R44, R88, R23, R44 ;  /* 0x00000017582c7235 */ /* 0x000fe2000000002c */
[----:B------:R-:W-:Y:S01]  /*daf0*/  HFMA2 R38, R83, R22, R38 ;  /* 0x0000001653267231 */ /* 0x000fe20000000026 */
[----:B------:R-:W-:Y:S01]  /*db00*/  IADD3 R109, R109, 0x20, RZ ;  /* 0x000000206d6d7810 */ /* 0x000fe20007ffe0ff */
[----:B------:R-:W-:-:S02]  /*db10*/  HFMA2 R29, R89, R31, R29 ;  /* 0x0000001f591d7231 */ /* 0x000fc4000000001d */
[-C--:B------:R-:W-:Y:S01]  /*db20*/  HFMA2 R40, R89, R23.reuse, R40 ;  /* 0x0000001759287231 */ /* 0x080fe20000000028 */
[C---:B------:R-:W-:Y:S01]  /*db30*/  ISETP.GE.AND P0, PT, R109.reuse, UR12, PT ;  /* 0x0000000c6d007c0c */ /* 0x040fe2000bf06270 */
[C---:B------:R-:W-:Y:S01]  /*db40*/  HFMA2 R38, R87.reuse, R23, R38 ;  /* 0x0000001757267231 */ /* 0x040fe20000000026 */
[----:B------:R-:W-:Y:S01]  /*db50*/  ISETP.LT.AND P1, PT, R109, R110, PT ;  /* 0x0000006e6d00720c */ /* 0x000fe20003f21270 */
[----:B------:R-:W-:Y:S02]  /*db60*/  HFMA2 R31, R87, R31, R113 ;  /* 0x0000001f571f7231 */ /* 0x000fe40000000071 */
        /* <DEDUP_REMOVED lines=25> */
[-C--:B------:R-:W-:Y:S01]  /*dd00*/  HFMA2.MMA R8, R28, R100.reuse, R8 ;  /* 0x000000641c087235 */ /* 0x080fe20000000008 */
[-C--:B------:R-:W-:Y:S01]  /*dd10*/  HFMA2 R13, R92, R99.reuse, R13 ;  /* 0x000000635c0d7231 */ /* 0x080fe2000000000d */
[----:B------:R-:W-:Y:S01]  /*dd20*/  HFMA2.MMA R6, R45, R100, R6 ;  /* 0x000000642d067235 */ /* 0x000fe20000000006 */
[----:B------:R-:W-:Y:S02]  /*dd30*/  HFMA2 R11, R96, R99, R11 ;  /* 0x00000063600b7231 */ /* 0x000fe4000000000b */
[----:B------:R-:W-:-:S04]  /*dd40*/  IMAD.WIDE R44, R101, 0x4, R116 ;  /* 0x00000004652c7825 */ /* 0x000fc800078e0274 */
[-C--:B------:R-:W-:Y:S02]  /*dd50*/  HFMA2 R9, R106, R99.reuse, R9 ;  /* 0x000000636a097231 */ /* 0x080fe40000000009 */
[----:B------:R-:W-:Y:S01]  /*dd60*/  HFMA2 R7, R30, R99, R7 ;  /* 0x000000631e077231 */ /* 0x000fe20000000007 */
[----:B------:R-:W-:Y:S06]  /*dd70*/  @!P0 BRA P1, `(.L_x_3350) ;  /* 0xffffffd400bc8947 */ /* 0x000fec000083ffff */
.L_x_3349:
[----:B------:R-:W-:-:S04]  /*dd80*/  ISETP.GE.AND P0, PT, R109, R110, PT ;  /* 0x0000006e6d00720c */ /* 0x000fc80003f06270 */
[----:B------:R-:W-:-:S13]  /*dd90*/  ISETP.GE.OR P0, PT, R109, R114, P0 ;  /* 0x000000726d00720c */ /* 0x000fda0000706670 */
[----:B------:R-:W-:Y:S05]  /*dda0*/  @P0 BRA `(.L_x_3351) ;  /* 0x0000005800a40947 */ /* 0x000fea0003800000 */
.L_x_3352:
[C---:B------:R-:W-:Y:S01]  /*ddb0*/  ISETP.NE.AND P0, PT, R109.reuse, R102, PT ;  /* 0x000000666d00720c */ /* 0x040fe20003f05270 */
[----:B------:R-:W2:Y:S04]  /*ddc0*/  LDG.E.128.CONSTANT R16, desc[UR8][R44.64] ;  /* 0x000000082c107981 */ /* 0x000ea8000c1e9d00 */
[----:B------:R-:W0:Y:S08]  /*ddd0*/  LDS.64 R32, [UR5] ;  /* 0x00000005ff207984 */ /* 0x000e300008000a00 */
[----:B------:R-:W1:Y:S01]  /*dde0*/  @!P0 LDC.64 R2, c[0x0][0x248] ;  /* 0x00009200ff028b82 */ /* 0x000e620000000a00 */
[----:B------:R-:W-:-:S05]  /*ddf0*/  @!P0 LEA R15, R109, 0x1, 0x1 ;  /* 0x000000016d0f8811 */ /* 0x000fca00078e08ff */
[----:B-1----:R-:W-:-:S06]  /*de00*/  @!P0 IMAD.WIDE R2, R15, 0x2, R2 ;  /* 0x000000020f028825 */ /* 0x002fcc00078e0202 */
[----:B------:R-:W3:Y:S01]  /*de10*/  @!P0 LDG.E.U16.CONSTANT R2, desc[UR8][R2.64] ;  /* 0x0000000802028981 */ /* 0x000ee2000c1e9500 */
[----:B------:R-:W-:-:S04]  /*de20*/  @!P0 IADD3 R103, R103, 0x1, RZ ;  /* 0x0000000167678810 */ /* 0x000fc80007ffe0ff */
[----:B------:R-:W-:-:S06]  /*de30*/  @!P0 LEA R22, R103, R112, 0x3 ;  /* 0x0000007067168211 */ /* 0x000fcc00078e18ff */
[----:B------:R-:W4:Y:S01]  /*de40*/  @!P0 LDL.64 R22, [R22] ;  /* 0x0000000016168983 */ /* 0x000f220000100a00 */
[----:B------:R-:W-:Y:S01]  /*de50*/  MOV R20, 0x2c00 ;  /* 0x00002c0000147802 */ /* 0x000fe20000000f00 */
[--C-:B0-----:R-:W-:Y:S02]  /*de60*/  HADD2.F32 R15, -RZ, R32.reuse.H0_H0 ;  /* 0x20000020ff0f7230 */ /* 0x101fe40000004100 */
[----:B------:R-:W-:Y:S02]  /*de70*/  HADD2.F32 R32, -RZ, R32.H1_H1 ;  /* 0x30000020ff207230 */ /* 0x000fe40000004100 */
[--C-:B------:R-:W-:Y:S02]  /*de80*/  HADD2.F32 R49, -RZ, R33.reuse.H0_H0 ;  /* 0x20000021ff317230 */ /* 0x100fe40000004100 */
[----:B------:R-:W-:Y:S01]  /*de90*/  HADD2.F32 R33, -RZ, R33.H1_H1 ;  /* 0x30000021ff217230 */ /* 0x000fe20000004100 */
[C---:B--2---:R-:W-:Y:S02]  /*dea0*/  LOP3.LUT R0, R16.reuse, 0xf000f, RZ, 0xc0, !PT ;  /* 0x000f000f10007812 */ /* 0x044fe400078ec0ff */
[----:B------:R-:W-:-:S02]  /*deb0*/  LOP3.LUT R4, R16, 0xf000f0, RZ, 0xc0, !PT ;  /* 0x00f000f010047812 */ /* 0x000fc400078ec0ff */
[----:B------:R-:W-:Y:S02]  /*dec0*/  SHF.R.U32.HI R30, RZ, 0x8, R16 ;  /* 0x00000008ff1e7819 */ /* 0x000fe40000011610 */
[----:B------:R-:W-:Y:S02]  /*ded0*/  LOP3.LUT R16, R18, 0xf000f, RZ, 0xc0, !PT ;  /* 0x000f000f12107812 */ /* 0x000fe400078ec0ff */
[----:B------:R-:W-:Y:S02]  /*dee0*/  LOP3.LUT R24, R17, 0xf000f0, RZ, 0xc0, !PT ;  /* 0x00f000f011187812 */ /* 0x000fe400078ec0ff */
[----:B------:R-:W-:Y:S02]  /*def0*/  SHF.R.U32.HI R28, RZ, 0x8, R17 ;  /* 0x00000008ff1c7819 */ /* 0x000fe40000011611 */
[----:B------:R-:W-:Y:S02]  /*df00*/  LOP3.LUT R16, R16, 0x64006400, RZ, 0xfc, !PT ;  /* 0x6400640010107812 */ /* 0x000fe400078efcff */
[----:B------:R-:W-:-:S02]  /*df10*/  LOP3.LUT R26, R18, 0xf000f0, RZ, 0xc0, !PT ;  /* 0x00f000f0121a7812 */ /* 0x000fc400078ec0ff */
[----:B------:R-:W-:Y:S01]  /*df20*/  SHF.R.U32.HI R29, RZ, 0x8, R18 ;  /* 0x00000008ff1d7819 */ /* 0x000fe20000011612 */
[----:B------:R-:W-:Y:S01]  /*df30*/  HADD2 R18, R16, -1032, -1032 ;  /* 0xe408e40810127430 */ /* 0x000fe20000000000 */
[----:B------:R-:W-:Y:S02]  /*df40*/  LOP3.LUT R31, R19, 0xf000f0, RZ, 0xc0, !PT ;  /* 0x00f000f0131f7812 */ /* 0x000fe400078ec0ff */
[----:B------:R-:W-:Y:S02]  /*df50*/  SHF.R.U32.HI R21, RZ, 0x8, R19 ;  /* 0x00000008ff157819 */ /* 0x000fe40000011613 */
[----:B------:R-:W-:Y:S02]  /*df60*/  LOP3.LUT R0, R0, 0x64006400, RZ, 0xfc, !PT ;  /* 0x6400640000007812 */ /* 0x000fe400078efcff */
[----:B---3--:R-:W-:Y:S02]  /*df70*/  @!P0 IADD3 R102, R2, R109, RZ ;  /* 0x0000006d02668210 */ /* 0x008fe40007ffe0ff */
[----:B------:R-:W-:-:S02]  /*df80*/  LOP3.LUT R2, R17, 0xf000f, RZ, 0xc0, !PT ;  /* 0x000f000f11027812 */ /* 0x000fc400078ec0ff */
[----:B------:R-:W-:-:S04]  /*df90*/  LOP3.LUT R17, R19, 0xf000f, RZ, 0xc0, !PT ;  /* 0x000f000f13117812 */ /* 0x000fc800078ec0ff */
[----:B------:R-:W-:Y:S02]  /*dfa0*/  LOP3.LUT R19, R17, 0x64006400, RZ, 0xfc, !PT ;  /* 0x6400640011137812 */ /* 0x000fe400078efcff */
[----:B------:R-:W0:Y:S01]  /*dfb0*/  LDS.64 R16, [UR5+0x8] ;  /* 0x00000805ff107984 */ /* 0x000e220008000a00 */
[----:B------:R-:W-:Y:S01]  /*dfc0*/  LOP3.LUT R3, R2, 0x64006400, RZ, 0xfc, !PT ;  /* 0x6400640002037812 */ /* 0x000fe200078efcff */
[----:B------:R-:W-:-:S04]  /*dfd0*/  HADD2 R2, R0, -1032, -1032 ;  /* 0xe408e40800027430 */ /* 0x000fc80000000000 */
[----:B------:R-:W-:Y:S02]  /*dfe0*/  HADD2 R3, R3, -1032, -1032 ;  /* 0xe408e40803037430 */ /* 0x000fe40000000000 */
[--C-:B------:R-:W-:Y:S02]  /*dff0*/  HADD2.F32 R0, -RZ, R2.reuse.H0_H0 ;  /* 0x20000002ff007230 */ /* 0x100fe40000004100 */
[----:B------:R-:W-:Y:S02]  /*e000*/  HADD2 R25, R19, -1032, -1032 ;  /* 0xe408e40813197430 */ /* 0x000fe40000000000 */
[----:B------:R-:W-:Y:S01]  /*e010*/  HADD2.F32 R35, -RZ, R2.H1_H1 ;  /* 0x30000002ff237230 */ /* 0x000fe20000004100 */
[----:B------:R-:W-:Y:S01]  /*e020*/  LOP3.LUT R19, R4, 0x64006400, RZ, 0xfc, !PT ;  /* 0x6400640004137812 */ /* 0x000fe200078efcff */
[--C-:B------:R-:W-:Y:S01]  /*e030*/  HADD2.F32 R2, -RZ, R3.reuse.H0_H0 ;  /* 0x20000003ff027230 */ /* 0x100fe20000004100 */
[----:B------:R-:W-:Y:S01]  /*e040*/  LOP3.LUT R27, R26, 0x64006400, RZ, 0xfc, !PT ;  /* 0x640064001a1b7812 */ /* 0x000fe200078efcff */
[----:B------:R-:W-:-:S02]  /*e050*/  HADD2.F32 R37, -RZ, R3.H1_H1 ;  /* 0x30000003ff257230 */ /* 0x000fc40000004100 */
[--C-:B------:R-:W-:Y:S02]  /*e060*/  HADD2.F32 R3, -RZ, R18.reuse.H0_H0 ;  /* 0x20000012ff037230 */ /* 0x100fe40000004100 */
[-C--:B------:R-:W-:Y:S02]  /*e070*/  HFMA2 R19, R19, R20.reuse.H0_H0, -72, -72 ;  /* 0xd480d48013137431 */ /* 0x080fe40000040014 */
[--C-:B------:R-:W-:Y:S02]  /*e080*/  HADD2.F32 R4, -RZ, R25.reuse.H0_H0 ;  /* 0x20000019ff047230 */ /* 0x100fe40000004100 */
[----:B------:R-:W-:Y:S01]  /*e090*/  FFMA.FTZ R39, R15, R2, RZ ;  /* 0x000000020f277223 */ /* 0x000fe200000100ff */
[----:B------:R-:W-:Y:S01]  /*e0a0*/  HADD2.F32 R38, -RZ, R25.H1_H1 ;  /* 0x30000019ff267230 */ /* 0x000fe20000004100 */
[----:B------:R-:W-:Y:S01]  /*e0b0*/  LOP3.LUT R25, R24, 0x64006400, RZ, 0xfc, !PT ;  /* 0x6400640018197812 */ /* 0x000fe200078efcff */
[----:B------:R-:W-:Y:S02]  /*e0c0*/  HADD2.F32 R36, -RZ, R18.H1_H1 ;  /* 0x30000012ff247230 */ /* 0x000fe40000004100 */
[----:B------:R-:W-:-:S02]  /*e0d0*/  HFMA2 R27, R27, R20.H0_H0, -72, -72 ;  /* 0xd480d4801b1b7431 */ /* 0x000fc40000040014 */
[----:B------:R-:W-:Y:S01]  /*e0e0*/  FFMA.FTZ R18, R0, R15, RZ ;  /* 0x0000000f00127223 */ /* 0x000fe200000100ff */
[----:B------:R-:W-:Y:S01]  /*e0f0*/  FFMA.FTZ R41, R15, R3, RZ ;  /* 0x000000030f297223 */ /* 0x000fe200000100ff */
[----:B------:R-:W-:Y:S01]  /*e100*/  FFMA.FTZ R24, R32, R37, R39 ;  /* 0x0000002520187223 */ /* 0x000fe20000010027 */
[----:B------:R-:W-:Y:S01]  /*e110*/  LOP3.LUT R31, R31, 0x64006400, RZ, 0xfc, !PT ;  /* 0x640064001f1f7812 */ /* 0x000fe200078efcff */
[----:B------:R-:W-:Y:S01]  /*e120*/  FFMA.FTZ R15, R15, R4, RZ ;  /* 0x000000040f0f7223 */ /* 0x000fe200000100ff */
[----:B------:R-:W-:Y:S02]  /*e130*/  HADD2.F32 R39, -RZ, R19.H0_H0 ;  /* 0x20000013ff277230 */ /* 0x000fe40000004100 */
[----:B------:R-:W-:Y:S01]  /*e140*/  FFMA.FTZ R18, R35, R32, R18 ;  /* 0x0000002023127223 */ /* 0x000fe20000010012 */
[----:B------:R-:W-:Y:S02]  /*e150*/  HFMA2 R25, R25, R20.H0_H0, -72, -72 ;  /* 0xd480d48019197431 */ /* 0x000fe40000040014 */
[----:B------:R-:W-:-:S02]  /*e160*/  HADD2.F32 R42, -RZ, R27.H0_H0 ;  /* 0x2000001bff2a7230 */ /* 0x000fc40000004100 */
[C---:B------:R-:W-:Y:S01]  /*e170*/  FFMA.FTZ R51, R32.reuse, R36, R41 ;  /* 0x0000002420337223 */ /* 0x040fe20000010029 */
[----:B------:R-:W-:Y:S01]  /*e180*/  FFMA.FTZ R53, R32, R38, R15 ;  /* 0x0000002620357223 */ /* 0x000fe2000001000f */
[----:B------:R-:W-:Y:S02]  /*e190*/  HFMA2 R31, R31, R20.H0_H0, -72, -72 ;  /* 0xd480d4801f1f7431 */ /* 0x000fe40000040014 */
[----:B------:R-:W-:Y:S02]  /*e1a0*/  HADD2.F32 R47, -RZ, R27.H1_H1 ;  /* 0x3000001bff2f7230 */ /* 0x000fe40000004100 */
[----:B------:R-:W-:Y:S01]  /*e1b0*/  FFMA.FTZ R15, R39, R49, R18 ;  /* 0x00000031270f7223 */ /* 0x000fe20000010012 */
[----:B------:R-:W-:Y:S02]  /*e1c0*/  HADD2.F32 R41, -RZ, R25.H0_H0 ;  /* 0x20000019ff297230 */ /* 0x000fe40000004100 */
[----:B------:R-:W-:Y:S01]  /*e1d0*/  FFMA.FTZ R18, R49, R42, R51 ;  /* 0x0000002a31127223 */ /* 0x000fe20000010033 */
[----:B------:R-:W-:Y:S01]  /*e1e0*/  HADD2.F32 R48, -RZ, R31.H0_H0 ;  /* 0x2000001fff307230 */ /* 0x000fe20000004100 */
[----:B------:R-:W1:Y:S01]  /*e1f0*/  LDS.64 R26, [UR5+0x80] ;  /* 0x00008005ff1a7984 */ /* 0x000e620008000a00 */
[----:B------:R-:W-:-:S02]  /*e200*/  HADD2.F32 R43, -RZ, R25.H1_H1 ;  /* 0x30000019ff2b7230 */ /* 0x000fc40000004100 */
[----:B------:R-:W-:Y:S01]  /*e210*/  FFMA.FTZ R52, R33, R47, R18 ;  /* 0x0000002f21347223 */ /* 0x000fe20000010012 */
[--C-:B0-----:R-:W-:Y:S02]  /*e220*/  HADD2.F32 R34, -RZ, R16.reuse.H0_H0 ;  /* 0x20000010ff227230 */ /* 0x101fe40000004100 */
[----:B------:R-:W-:Y:S01]  /*e230*/  FFMA.FTZ R24, R49, R41, R24 ;  /* 0x0000002931187223 */ /* 0x000fe20000010018 */
[----:B------:R-:W-:Y:S01]  /*e240*/  HADD2.F32 R55, -RZ, R16.H1_H1 ;  /* 0x30000010ff377230 */ /* 0x000fe20000004100 */
[----:B------:R-:W-:Y:S01]  /*e250*/  LOP3.LUT R16, R28, 0xf000f, RZ, 0xc0, !PT ;  /* 0x000f000f1c107812 */ /* 0x000fe200078ec0ff */
[--C-:B------:R-:W-:Y:S01]  /*e260*/  HADD2.F32 R63, -RZ, R17.reuse.H0_H0 ;  /* 0x20000011ff3f7230 */ /* 0x100fe20000004100 */
[----:B------:R-:W-:Y:S01]  /*e270*/  LOP3.LUT R18, R21, 0xf000f, RZ, 0xc0, !PT ;  /* 0x000f000f15127812 */ /* 0x000fe200078ec0ff */
[----:B------:R-:W-:Y:S01]  /*e280*/  HADD2.F32 R65, -RZ, R17.H1_H1 ;  /* 0x30000011ff417230 */ /* 0x000fe20000004100 */
[----:B------:R-:W-:Y:S01]  /*e290*/  LOP3.LUT R17, R29, 0xf000f, RZ, 0xc0, !PT ;  /* 0x000f000f1d117812 */ /* 0x000fe200078ec0ff */
[----:B------:R-:W-:-:S02]  /*e2a0*/  HADD2.F32 R40, -RZ, R19.H1_H1 ;  /* 0x30000013ff287230 */ /* 0x000fc40000004100 */
[----:B------:R-:W-:Y:S01]  /*e2b0*/  FFMA.FTZ R49, R49, R48, R53 ;  /* 0x0000003031317223 */ /* 0x000fe20000010035 */
[----:B------:R-:W-:Y:S02]  /*e2c0*/  HADD2.F32 R46, -RZ, R31.H1_H1 ;  /* 0x3000001fff2e7230 */ /* 0x000fe40000004100 */
[----:B------:R-:W-:Y:S01]  /*e2d0*/  FFMA.FTZ R53, R33, R43, R24 ;  /* 0x0000002b21357223 */ /* 0x000fe20000010018 */
[----:B------:R-:W-:Y:S01]  /*e2e0*/  LOP3.LUT R16, R16, 0x64006400, RZ, 0xfc, !PT ;  /* 0x6400640010107812 */ /* 0x000fe200078efcff */
[----:B------:R-:W-:Y:S01]  /*e2f0*/  IMAD.WIDE R24, R101, 0x4, R44 ;  /* 0x0000000465187825 */ /* 0x000fe200078e022c */
[----:B------:R-:W-:Y:S02]  /*e300*/  LOP3.LUT R17, R17, 0x64006400, RZ, 0xfc, !PT ;  /* 0x6400640011117812 */ /* 0x000fe400078efcff */
[----:B------:R-:W-:Y:S01]  /*e310*/  LOP3.LUT R18, R18, 0x64006400, RZ, 0xfc, !PT ;  /* 0x6400640012127812 */ /* 0x000fe200078efcff */
[----:B------:R-:W-:Y:S01]  /*e320*/  FFMA.FTZ R51, R40, R33, R15 ;  /* 0x0000002128337223 */ /* 0x000fe2000001000f */
[----:B------:R-:W-:Y:S01]  /*e330*/  FFMA.FTZ R57, R33, R46, R49 ;  /* 0x0000002e21397223 */ /* 0x000fe20000010031 */
[----:B------:R-:W-:-:S02]  /*e340*/  HADD2 R31, R16, -1032, -1032 ;  /* 0xe408e408101f7430 */ /* 0x000fc40000000000 */
[----:B------:R-:W-:Y:S02]  /*e350*/  HADD2 R32, R17, -1032, -1032 ;  /* 0xe408e40811207430 */ /* 0x000fe40000000000 */
[----:B------:R-:W-:Y:S02]  /*e360*/  HADD2 R33, R18, -1032, -1032 ;  /* 0xe408e40812217430 */ /* 0x000fe40000000000 */
[----:B------:R-:W2:Y:S01]  /*e370*/  LDG.E.128.CONSTANT R16, desc[UR8][R24.64] ;  /* 0x0000000818107981 */ /* 0x000ea2000c1e9d00 */
[----:B------:R-:W-:-:S04]  /*e380*/  LOP3.LUT R15, R30, 0xf000f, RZ, 0xc0, !PT ;  /* 0x000f000f1e0f7812 */ /* 0x000fc800078ec0ff */
[----:B------:R-:W-:-:S05]  /*e390*/  LOP3.LUT R15, R15, 0x64006400, RZ, 0xfc, !PT ;  /* 0x640064000f0f7812 */ /* 0x000fca00078efcff */
[----:B------:R-:W-:Y:S02]  /*e3a0*/  HADD2 R15, R15, -1032, -1032 ;  /* 0xe408e4080f0f7430 */ /* 0x000fe40000000000 */
[----:B------:R-:W-:Y:S01]  /*e3b0*/  HADD2.F32 R45, -RZ, R32.H0_H0 ;  /* 0x20000020ff2d7230 */ /* 0x000fe20000004100 */
[----:B------:R-:W-:Y:S02]  /*e3c0*/  LOP3.LUT R30, R30, 0xf000f0, RZ, 0xc0, !PT ;  /* 0x00f000f01e1e7812 */ /* 0x000fe400078ec0ff */
[----:B------:R-:W-:Y:S01]  /*e3d0*/  HADD2.F32 R50, -RZ, R15.H0_H0 ;  /* 0x2000000fff327230 */ /* 0x000fe20000004100 */
[----:B------:R-:W-:Y:S01]  /*e3e0*/  LOP3.LUT R29, R29, 0xf000f0, RZ, 0xc0, !PT ;  /* 0x00f000f01d1d7812 */ /* 0x000fe200078ec0ff */
[----:B------:R-:W-:Y:S01]  /*e3f0*/  HADD2.F32 R49, -RZ, R31.H0_H0 ;  /* 0x2000001fff317230 */ /* 0x000fe20000004100 */
[----:B------:R-:W-:Y:S02]  /*e400*/  LOP3.LUT R28, R28, 0xf000f0, RZ, 0xc0, !PT ;  /* 0x00f000f01c1c7812 */ /* 0x000fe400078ec0ff */
[----:B------:R-:W-:Y:S01]  /*e410*/  FFMA.FTZ R56, R50, R34, R51 ;  /* 0x0000002232387223 */ /* 0x000fe20000010033 */
[----:B------:R-:W-:-:S02]  /*e420*/  HADD2.F32 R51, -RZ, R15.H1_H1 ;  /* 0x3000000fff337230 */ /* 0x000fc40000004100 */
[----:B------:R-:W-:Y:S01]  /*e430*/  FFMA.FTZ R60, R34, R45, R52 ;  /* 0x0000002d223c7223 */ /* 0x000fe20000010034 */
[----:B------:R-:W-:Y:S01]  /*e440*/  HADD2.F32 R44, -RZ, R33.H0_H0 ;  /* 0x20000021ff2c7230 */ /* 0x000fe20000004100 */
[----:B------:R-:W-:Y:S01]  /*e450*/  LOP3.LUT R15, R30, 0x64006400, RZ, 0xfc, !PT ;  /* 0x640064001e0f7812 */ /* 0x000fe200078efcff */
[----:B------:R-:W-:Y:S01]  /*e460*/  HADD2.F32 R52, -RZ, R31.H1_H1 ;  /* 0x3000001fff347230 */ /* 0x000fe20000004100 */
[----:B------:R-:W-:Y:S01]  /*e470*/  LOP3.LUT R30, R21, 0xf000f0, RZ, 0xc0, !PT ;  /* 0x00f000f0151e7812 */ /* 0x000fe200078ec0ff */
[----:B------:R-:W-:Y:S01]  /*e480*/  FFMA.FTZ R58, R34, R49, R53 ;  /* 0x00000031223a7223 */ /* 0x000fe20000010035 */
[----:B------:R-:W-:Y:S01]  /*e490*/  LOP3.LUT R31, R29, 0x64006400, RZ, 0xfc, !PT ;  /* 0x640064001d1f7812 */ /* 0x000fe200078efcff */
[----:B------:R-:W-:Y:S01]  /*e4a0*/  HADD2.F32 R53, -RZ, R32.H1_H1 ;  /* 0x30000020ff357230 */ /* 0x000fe20000004100 */
[----:B------:R-:W-:Y:S01]  /*e4b0*/  LOP3.LUT R21, R28, 0x64006400, RZ, 0xfc, !PT ;  /* 0x640064001c157812 */ /* 0x000fe200078efcff */
[----:B------:R-:W-:Y:S02]  /*e4c0*/  HADD2.F32 R54, -RZ, R33.H1_H1 ;  /* 0x30000021ff367230 */ /* 0x000fe40000004100 */
[----:B------:R-:W-:Y:S01]  /*e4d0*/  FFMA.FTZ R57, R34, R44, R57 ;  /* 0x0000002c22397223 */ /* 0x000fe20000010039 */
[-C--:B------:R-:W-:Y:S01]  /*e4e0*/  HFMA2 R15, R15, R20.reuse.H0_H0, -72, -72 ;  /* 0xd480d4800f0f7431 */ /* 0x080fe20000040014 */
[----:B------:R-:W0:Y:S01]  /*e4f0*/  LDS.64 R28, [UR5+0x88] ;  /* 0x00008805ff1c7984 */ /* 0x000e220008000a00 */
[----:B------:R-:W-:-:S02]  /*e500*/  HFMA2 R31, R31, R20.H0_H0, -72, -72 ;  /* 0xd480d4801f1f7431 */ /* 0x000fc40000040014 */
[----:B------:R-:W-:Y:S01]  /*e510*/  FFMA.FTZ R32, R51, R55, R56 ;  /* 0x0000003733207223 */ /* 0x000fe20000010038 */
[----:B------:R-:W-:Y:S02]  /*e520*/  HFMA2 R21, R21, R20.H0_H0, -72, -72 ;  /* 0xd480d48015157431 */ /* 0x000fe40000040014 */
[C---:B------:R-:W-:Y:S01]  /*e530*/  FFMA.FTZ R34, R55.reuse, R52, R58 ;  /* 0x0000003437227223 */ /* 0x040fe2000001003a */
[C---:B------:R-:W-:Y:S01]  /*e540*/  FFMA.FTZ R67, R55.reuse, R53, R60 ;  /* 0x0000003537437223 */ /* 0x040fe2000001003c */
[----:B------:R-:W-:Y:S01]  /*e550*/  FFMA.FTZ R69, R55, R54, R57 ;  /* 0x0000003637457223 */ /* 0x000fe20000010039 */
[----:B------:R-:W-:Y:S01]  /*e560*/  LOP3.LUT R33, R30, 0x64006400, RZ, 0xfc, !PT ;  /* 0x640064001e217812 */ /* 0x000fe200078efcff */
[----:B------:R-:W-:Y:S02]  /*e570*/  HADD2.F32 R55, -RZ, R15.H0_H0 ;  /* 0x2000000fff377230 */ /* 0x000fe40000004100 */
[----:B------:R-:W-:Y:S02]  /*e580*/  HADD2.F32 R60, -RZ, R31.H0_H0 ;  /* 0x2000001fff3c7230 */ /* 0x000fe40000004100 */
[----:B------:R-:W-:-:S02]  /*e590*/  HADD2.F32 R57, -RZ, R21.H0_H0 ;  /* 0x20000015ff397230 */ /* 0x000fc40000004100 */
[----:B------:R-:W-:Y:S02]  /*e5a0*/  HFMA2 R33, R33, R20.H0_H0, -72, -72 ;  /* 0xd480d48021217431 */ /* 0x000fe40000040014 */
[----:B------:R-:W-:Y:S02]  /*e5b0*/  HADD2.F32 R56, -RZ, R15.H1_H1 ;  /* 0x3000000fff387230 */ /* 0x000fe40000004100 */
[----:B------:R-:W-:Y:S01]  /*e5c0*/  FFMA.FTZ R15, R55, R63, R32 ;  /* 0x0000003f370f7223 */ /* 0x000fe20000010020 */
[----:B------:R-:W-:Y:S02]  /*e5d0*/  HADD2.F32 R61, -RZ, R31.H1_H1 ;  /* 0x3000001fff3d7230 */ /* 0x000fe40000004100 */
[C---:B------:R-:W-:Y:S01]  /*e5e0*/  FFMA.FTZ R30, R63.reuse, R60, R67 ;  /* 0x0000003c3f1e7223 */ /* 0x040fe20000010043 */
[----:B------:R-:W-:Y:S01]  /*e5f0*/  FFMA.FTZ R64, R63, R57, R34 ;  /* 0x000000393f407223 */ /* 0x000fe20000010022 */
[----:B------:R-:W-:Y:S02]  /*e600*/  HADD2.F32 R62, -RZ, R33.H0_H0 ;  /* 0x20000021ff3e7230 */ /* 0x000fe40000004100 */
[----:B------:R-:W-:Y:S01]  /*e610*/  FFMA.FTZ R34, R56, R65, R15 ;  /* 0x0000004138227223 */ /* 0x000fe2000001000f */
[----:B------:R-:W-:-:S02]  /*e620*/  HADD2.F32 R59, -RZ, R21.H1_H1 ;  /* 0x30000015ff3b7230 */ /* 0x000fc40000004100 */
[----:B------:R-:W-:Y:S01]  /*e630*/  FFMA.FTZ R21, R65, R61, R30 ;  /* 0x0000003d41157223 */ /* 0x000fe2000001001e */
[--C-:B-1----:R-:W-:Y:S02]  /*e640*/  HADD2.F32 R15, -RZ, R26.reuse.H0_H0 ;  /* 0x2000001aff0f7230 */ /* 0x102fe40000004100 */
[----:B------:R-:W-:Y:S02]  /*e650*/  HADD2.F32 R58, -RZ, R33.H1_H1 ;  /* 0x30000021ff3a7230 */ /* 0x000fe40000004100 */
[----:B------:R-:W-:Y:S02]  /*e660*/  HADD2.F32 R30, -RZ, R26.H1_H1 ;  /* 0x3000001aff1e7230 */ /* 0x000fe40000004100 */
[--C-:B------:R-:W-:Y:S02]  /*e670*/  HADD2.F32 R31, -RZ, R27.reuse.H0_H0 ;  /* 0x2000001bff1f7230 */ /* 0x100fe40000004100 */
[----:B------:R-:W-:Y:S02]  /*e680*/  HADD2.F32 R33, -RZ, R27.H1_H1 ;  /* 0x3000001bff217230 */ /* 0x000fe40000004100 */
[----:B------:R-:W-:Y:S01]  /*e690*/  FFMA.FTZ R69, R63, R62, R69 ;  /* 0x0000003e3f457223 */ /* 0x000fe20000010045 */
[----:B------:R-:W1:Y:S01]  /*e6a0*/  LDS.64 R26, [UR5+0x100] ;  /* 0x00010005ff1a7984 */ /* 0x000e620008000a00 */
[-C--:B------:R-:W-:Y:S01]  /*e6b0*/  FFMA.FTZ R63, R3, R15.reuse, RZ ;  /* 0x0000000f033f7223 */ /* 0x080fe200000100ff */
[-C--:B------:R-:W-:Y:S01]  /*e6c0*/  FFMA.FTZ R66, R0, R15.reuse, RZ ;  /* 0x0000000f00427223 */ /* 0x080fe200000100ff */
[-C--:B------:R-:W-:Y:S01]  /*e6d0*/  FFMA.FTZ R68, R2, R15.reuse, RZ ;  /* 0x0000000f02447223 */ /* 0x080fe200000100ff */
[----:B------:R-:W-:Y:S01]  /*e6e0*/  FFMA.FTZ R15, R4, R15, RZ ;  /* 0x0000000f040f7223 */ /* 0x000fe200000100ff */
[----:B------:R-:W-:Y:S01]  /*e6f0*/  FFMA.FTZ R63, R36, R30, R63 ;  /* 0x0000001e243f7223 */ /* 0x000fe2000001003f */
[C---:B------:R-:W-:Y:S01]  /*e700*/  FFMA.FTZ R64, R65.reuse, R59, R64 ;  /* 0x0000003b41407223 */ /* 0x040fe20000010040 */
[----:B------:R-:W-:Y:S01]  /*e710*/  FFMA.FTZ R32, R65, R58, R69 ;  /* 0x0000003a41207223 */ /* 0x000fe20000010045 */
        /* <DEDUP_REMOVED lines=8> */
[----:B------:R-:W3:Y:S01]  /*e7a0*/  LDS.64 R30, [UR5+0x108] ;  /* 0x00010805ff1e7984 */ /* 0x000ee20008000a00 */
[--C-:B0-----:R-:W-:Y:S02]  /*e7b0*/  HADD2.F32 R66, -RZ, R28.reuse.H0_H0 ;  /* 0x2000001cff427230 */ /* 0x101fe40000004100 */
[-C--:B------:R-:W-:Y:S01]  /*e7c0*/  FFMA.FTZ R15, R40, R33.reuse, R15 ;  /* 0x00000021280f7223 */ /* 0x080fe2000001000f */
[-C--:B------:R-:W-:Y:S01]  /*e7d0*/  FFMA.FTZ R70, R43, R33.reuse, R68 ;  /* 0x000000212b467223 */ /* 0x080fe20000010044 */
[----:B------:R-:W-:Y:S02]  /*e7e0*/  HADD2.F32 R28, -RZ, R28.H1_H1 ;  /* 0x3000001cff1c7230 */ /* 0x000fe40000004100 */
[-C--:B------:R-:W-:Y:S01]  /*e7f0*/  FFMA.FTZ R68, R50, R66.reuse, R15 ;  /* 0x0000004232447223 */ /* 0x080fe2000001000f */
[----:B------:R-:W-:Y:S01]  /*e800*/  FFMA.FTZ R65, R46, R33, R65 ;  /* 0x000000212e417223 */ /* 0x000fe20000010041 */
[--C-:B------:R-:W-:Y:S02]  /*e810*/  HADD2.F32 R33, -RZ, R29.reuse.H0_H0 ;  /* 0x2000001dff217230 */ /* 0x100fe40000004100 */
[----:B------:R-:W-:Y:S01]  /*e820*/  FFMA.FTZ R15, R49, R66, R70 ;  /* 0x00000042310f7223 */ /* 0x000fe20000010046 */
[----:B------:R-:W-:Y:S01]  /*e830*/  FFMA.FTZ R68, R51, R28, R68 ;  /* 0x0000001c33447223 */ /* 0x000fe20000010044 */
[-C--:B------:R-:W-:Y:S01]  /*e840*/  FFMA.FTZ R72, R45, R66.reuse, R72 ;  /* 0x000000422d487223 */ /* 0x080fe20000010048 */
[----:B------:R-:W-:Y:S01]  /*e850*/  FFMA.FTZ R65, R44, R66, R65 ;  /* 0x000000422c417223 */ /* 0x000fe20000010041 */
[----:B------:R-:W-:-:S02]  /*e860*/  HADD2.F32 R63, -RZ, R29.H1_H1 ;  /* 0x3000001dff3f7230 */ /* 0x000fc40000004100 */
[----:B------:R-:W-:Y:S01]  /*e870*/  FFMA.FTZ R66, R52, R28, R15 ;  /* 0x0000001c34427223 */ /* 0x000fe2000001000f */
[----:B------:R-:W-:Y:S01]  /*e880*/  FFMA.FTZ R15, R55, R33, R68 ;  /* 0x00000021370f7223 */ /* 0x000fe20000010044 */
[----:B----4-:R-:W-:-:S03]  /*e890*/  @!P0 PRMT R100, R22, 0x7610, R100 ;  /* 0x0000761016648816 */ /* 0x010fc60000000064 */
[----:B------:R-:W-:Y:S01]  /*e8a0*/  FFMA.FTZ R68, R56, R63, R15 ;  /* 0x0000003f38447223 */ /* 0x000fe2000001000f */
[-C--:B------:R-:W-:Y:S01]  /*e8b0*/  FFMA.FTZ R29, R53, R28.reuse, R72 ;  /* 0x0000001c351d7223 */ /* 0x080fe20000010048 */
[----:B------:R-:W-:Y:S01]  /*e8c0*/  FFMA.FTZ R65, R54, R28, R65 ;  /* 0x0000001c36417223 */ /* 0x000fe20000010041 */
[--C-:B-1----:R-:W-:Y:S01]  /*e8d0*/  HADD2.F32 R15, -RZ, R26.reuse.H0_H0 ;  /* 0x2000001aff0f7230 */ /* 0x102fe20000004100 */
[----:B------:R-:W-:Y:S01]  /*e8e0*/  @!P0 PRMT R99, R23, 0x7610, R99 ;  /* 0x0000761017638816 */ /* 0x000fe20000000063 */
[----:B------:R-:W-:Y:S01]  /*e8f0*/  HADD2.F32 R26, -RZ, R26.H1_H1 ;  /* 0x3000001aff1a7230 */ /* 0x000fe20000004100 */
[----:B------:R-:W-:Y:S01]  /*e900*/  @!P0 PRMT R100, R100, 0x7610, R22 ;  /* 0x0000761064648816 */ /* 0x000fe20000000016 */
[----:B------:R-:W-:Y:S01]  /*e910*/  FFMA.FTZ R66, R57, R33, R66 ;  /* 0x0000002139427223 */ /* 0x000fe20000010042 */
[----:B------:R-:W-:Y:S01]  /*e920*/  FFMA.FTZ R22, R0, R15, RZ ;  /* 0x0000000f00167223 */ /* 0x000fe200000100ff */
[-C--:B------:R-:W-:Y:S01]  /*e930*/  FFMA.FTZ R28, R60, R33.reuse, R29 ;  /* 0x000000213c1c7223 */ /* 0x080fe2000001001d */
[----:B------:R-:W-:Y:S01]  /*e940*/  FFMA.FTZ R65, R62, R33, R65 ;  /* 0x000000213e417223 */ /* 0x000fe20000010041 */
[-C--:B------:R-:W-:Y:S01]  /*e950*/  FFMA.FTZ R70, R2, R15.reuse, RZ ;  /* 0x0000000f02467223 */ /* 0x080fe200000100ff */
[----:B------:R-:W-:Y:S01]  /*e960*/  @!P0 PRMT R99, R99, 0x7610, R23 ;  /* 0x0000761063638816 */ /* 0x000fe20000000017 */
[----:B------:R-:W-:Y:S01]  /*e970*/  FFMA.FTZ R33, R3, R15, RZ ;  /* 0x0000000f03217223 */ /* 0x000fe200000100ff */
[----:B------:R-:W-:-:S02]  /*e980*/  HADD2.F32 R23, -RZ, R27.H0_H0 ;  /* 0x2000001bff177230 */ /* 0x000fc40000004100 */
[----:B------:R-:W-:Y:S01]  /*e990*/  FFMA.FTZ R15, R4, R15, RZ ;  /* 0x0000000f040f7223 */ /* 0x000fe200000100ff */
[-C--:B------:R-:W-:Y:S01]  /*e9a0*/  FFMA.FTZ R22, R35, R26.reuse, R22 ;  /* 0x0000001a23167223 */ /* 0x080fe20000010016 */
[-C--:B------:R-:W-:Y:S01]  /*e9b0*/  FFMA.FTZ R29, R61, R63.reuse, R28 ;  /* 0x0000003f3d1d7223 */ /* 0x080fe2000001001c */
[-C--:B------:R-:W-:Y:S01]  /*e9c0*/  FFMA.FTZ R70, R37, R26.reuse, R70 ;  /* 0x0000001a25467223 */ /* 0x080fe20000010046 */
[-C--:B------:R-:W-:Y:S01]  /*e9d0*/  FFMA.FTZ R66, R59, R63.reuse, R66 ;  /* 0x0000003f3b427223 */ /* 0x080fe20000010042 */
[----:B------:R-:W-:Y:S01]  /*e9e0*/  FFMA.FTZ R28, R58, R63, R65 ;  /* 0x0000003f3a1c7223 */ /* 0x000fe20000010041 */
[-C--:B------:R-:W-:Y:S01]  /*e9f0*/  FFMA.FTZ R33, R36, R26.reuse, R33 ;  /* 0x0000001a24217223 */ /* 0x080fe20000010021 */
[----:B------:R-:W-:Y:S02]  /*ea00*/  HADD2.F32 R27, -RZ, R27.H1_H1 ;  /* 0x3000001bff1b7230 */ /* 0x000fe40000004100 */
[----:B------:R-:W-:Y:S01]  /*ea10*/  FFMA.FTZ R63, R38, R26, R15 ;  /* 0x0000001a263f7223 */ /* 0x000fe2000001000f */
        /* <DEDUP_REMOVED lines=19> */
[-C--:B------:R-:W-:Y:S01]  /*eb50*/  FFMA.FTZ R27, R55, R23.reuse, R26 ;  /* 0x00000017371b7223 */ /* 0x080fe2000001001a */
[----:B------:R-:W-:Y:S01]  /*eb60*/  FFMA.FTZ R63, R54, R30, R63 ;  /* 0x0000001e363f7223 */ /* 0x000fe2000001003f */
[----:B------:R-:W-:Y:S02]  /*eb70*/  FFMA.FTZ R26, R60, R23, R15 ;  /* 0x000000173c1a7223 */ /* 0x000fe4000001000f */
[----:B------:R-:W-:Y:S01]  /*eb80*/  FFMA.FTZ R70, R56, R31, R27 ;  /* 0x0000001f38467223 */ /* 0x000fe2000001001b */
[----:B------:R-:W-:Y:S01]  /*eb90*/  FFMA.FTZ R33, R62, R23, R63 ;  /* 0x000000173e217223 */ /* 0x000fe2000001003f */
[----:B------:R-:W-:Y:S01]  /*eba0*/  FFMA.FTZ R63, R61, R31, R26 ;  /* 0x0000001f3d3f7223 */ /* 0x000fe2000001001a */
[----:B------:R-:W-:Y:S01]  /*ebb0*/  FFMA.FTZ R22, R57, R23, R22 ;  /* 0x0000001739167223 */ /* 0x000fe20000010016 */
[----:B------:R-:W0:Y:S03]  /*ebc0*/  LDS.64 R26, [UR5+0x180] ;  /* 0x00018005ff1a7984 */ /* 0x000e260008000a00 */
[----:B------:R-:W-:Y:S01]  /*ebd0*/  FFMA.FTZ R72, R59, R31, R22 ;  /* 0x0000001f3b487223 */ /* 0x000fe20000010016 */
[----:B------:R-:W-:-:S02]  /*ebe0*/  HADD2.F32 R22, -RZ, R99.H0_H0 ;  /* 0x20000063ff167230 */ /* 0x000fc40000004100 */
[----:B------:R-:W-:Y:S01]  /*ebf0*/  FFMA.FTZ R74, R58, R31, R33 ;  /* 0x0000001f3a4a7223 */ /* 0x000fe20000010021 */
[----:B------:R-:W-:Y:S02]  /*ec00*/  MOV R33, R14 ;  /* 0x0000000e00217202 */ /* 0x000fe40000000f00 */
[-C--:B------:R-:W-:Y:S01]  /*ec10*/  FMUL.FTZ R14, R21, R22.reuse ;  /* 0x00000016150e7220 */ /* 0x080fe20000410000 */
[----:B------:R-:W-:Y:S02]  /*ec20*/  HADD2.F32 R21, -RZ, R99.H1_H1 ;  /* 0x30000063ff157230 */ /* 0x000fe40000004100 */
[--C-:B------:R-:W-:Y:S02]  /*ec30*/  HADD2.F32 R23, -RZ, R100.reuse.H0_H0 ;  /* 0x20000064ff177230 */ /* 0x100fe40000004100 */
[----:B------:R-:W-:Y:S02]  /*ec40*/  HADD2.F32 R15, -RZ, R100.H1_H1 ;  /* 0x30000064ff0f7230 */ /* 0x000fe40000004100 */
[----:B------:R-:W-:Y:S01]  /*ec50*/  FMUL.FTZ R29, R29, R22 ;  /* 0x000000161d1d7220 */ /* 0x000fe20000410000 */
[----:B------:R-:W-:Y:S01]  /*ec60*/  FMUL.FTZ R28, R28, R21 ;  /* 0x000000151c1c7220 */ /* 0x000fe20000410000 */
[----:B------:R-:W-:Y:S01]  /*ec70*/  FMUL.FTZ R34, R34, R23 ;  /* 0x0000001722227220 */ /* 0x000fe20000410000 */
[----:B------:R-:W-:Y:S01]  /*ec80*/  FMUL.FTZ R32, R32, R21 ;  /* 0x0000001520207220 */ /* 0x000fe20000410000 */
[----:B------:R-:W-:Y:S01]  /*ec90*/  FMUL.FTZ R64, R64, R15 ;  /* 0x0000000f40407220 */ /* 0x000fe20000410000 */
[----:B------:R-:W-:Y:S01]  /*eca0*/  F2FP.F16.F32.PACK_AB R30, RZ, R29 ;  /* 0x0000001dff1e723e */ /* 0x000fe200000000ff */
[----:B------:R-:W-:Y:S01]  /*ecb0*/  FMUL.FTZ R70, R70, R23 ;  /* 0x0000001746467220 */ /* 0x000fe20000410000 */
[----:B------:R-:W-:Y:S01]  /*ecc0*/  F2FP.F16.F32.PACK_AB R31, RZ, R28 ;  /* 0x0000001cff1f723e */ /* 0x000fe200000000ff */
[----:B------:R-:W-:Y:S01]  /*ecd0*/  FMUL.FTZ R72, R72, R15 ;  /* 0x0000000f48487220 */ /* 0x000fe20000410000 */
[----:B------:R-:W1:Y:S01]  /*ece0*/  LDS.64 R28, [UR5+0x188] ;  /* 0x00018805ff1c7984 */ /* 0x000e620008000a00 */
[----:B------:R-:W-:-:S02]  /*ecf0*/  F2FP.F16.F32.PACK_AB R34, RZ, R34 ;  /* 0x00000022ff22723e */ /* 0x000fc400000000ff */
[----:B------:R-:W-:Y:S02]  /*ed00*/  F2FP.F16.F32.PACK_AB R64, RZ, R64 ;  /* 0x00000040ff40723e */ /* 0x000fe400000000ff */
[----:B------:R-:W-:Y:S02]  /*ed10*/  F2FP.F16.F32.PACK_AB R14, RZ, R14 ;  /* 0x0000000eff0e723e */ /* 0x000fe400000000ff */
[----:B------:R-:W-:Y:S02]  /*ed20*/  F2FP.F16.F32.PACK_AB R32, RZ, R32 ;  /* 0x00000020ff20723e */ /* 0x000fe400000000ff */
[----:B------:R-:W-:Y:S02]  /*ed30*/  F2FP.F16.F32.PACK_AB R70, RZ, R70 ;  /* 0x00000046ff46723e */ /* 0x000fe400000000ff */
[----:B------:R-:W-:Y:S01]  /*ed40*/  F2FP.F16.F32.PACK_AB R72, RZ, R72 ;  /* 0x00000048ff48723e */ /* 0x000fe200000000ff */
[----:B------:R-:W-:Y:S01]  /*ed50*/  FMUL.FTZ R63, R63, R22 ;  /* 0x000000163f3f7220 */ /* 0x000fe20000410000 */
[----:B------:R-:W-:Y:S01]  /*ed60*/  PRMT R34, R34, 0x5410, R64 ;  /* 0x0000541022227816 */ /* 0x000fe20000000040 */
[----:B------:R-:W-:Y:S01]  /*ed70*/  FMUL.FTZ R74, R74, R21 ;  /* 0x000000154a4a7220 */ /* 0x000fe20000410000 */
[----:B------:R-:W-:Y:S01]  /*ed80*/  FMUL.FTZ R68, R68, R23 ;  /* 0x0000001744447220 */ /* 0x000fe20000410000 */
[----:B------:R-:W-:Y:S01]  /*ed90*/  FMUL.FTZ R66, R66, R15 ;  /* 0x0000000f42427220 */ /* 0x000fe20000410000 */
[----:B------:R-:W-:-:S02]  /*eda0*/  PRMT R14, R14, 0x5410, R32 ;  /* 0x000054100e0e7816 */ /* 0x000fc40000000020 */
[----:B------:R-:W-:Y:S02]  /*edb0*/  PRMT R70, R70, 0x5410, R72 ;  /* 0x0000541046467816 */ /* 0x000fe40000000048 */
[----:B------:R-:W-:Y:S01]  /*edc0*/  PRMT R30, R30, 0x5410, R31 ;  /* 0x000054101e1e7816 */ /* 0x000fe2000000001f */
[----:B------:R-:W-:Y:S01]  /*edd0*/  HFMA2.MMA R33, R34, 1, 1, R33 ;  /* 0x3c003c0022217835 */ /* 0x000fe20000000021 */
[----:B------:R-:W-:Y:S02]  /*ede0*/  F2FP.F16.F32.PACK_AB R63, RZ, R63 ;  /* 0x0000003fff3f723e */ /* 0x000fe400000000ff */
[----:B------:R-:W-:Y:S01]  /*edf0*/  F2FP.F16.F32.PACK_AB R74, RZ, R74 ;  /* 0x0000004aff4a723e */ /* 0x000fe200000000ff */
[----:B------:R-:W-:Y:S01]  /*ee00*/  HFMA2.MMA R34, R14, 1, 1, R13 ;  /* 0x3c003c000e227835 */ /* 0x000fe2000000000d */
[----:B------:R-:W-:Y:S02]  /*ee10*/  F2FP.F16.F32.PACK_AB R68, RZ, R68 ;  /* 0x00000044ff44723e */ /* 0x000fe400000000ff */
[----:B------:R-:W-:Y:S01]  /*ee20*/  F2FP.F16.F32.PACK_AB R66, RZ, R66 ;  /* 0x00000042ff42723e */ /* 0x000fe200000000ff */
[----:B------:R-:W-:Y:S01]  /*ee30*/  HADD2 R31, R30, R11 ;  /* 0x0000000b1e1f7230 */ /* 0x000fe20000000000 */
[----:B------:R-:W-:Y:S01]  /*ee40*/  HFMA2.MMA R14, R70, 1, 1, R10 ;  /* 0x3c003c00460e7835 */ /* 0x000fe2000000000a */
[----:B------:R-:W-:Y:S01]  /*ee50*/  PRMT R63, R63, 0x5410, R74 ;  /* 0x000054103f3f7816 */ /* 0x000fe2000000004a */
[----:B------:R-:W3:Y:S01]  /*ee60*/  LDS.64 R10, [UR5+0x200] ;  /* 0x00020005ff0a7984 */ /* 0x000ee20008000a00 */
[----:B------:R-:W-:Y:S01]  /*ee70*/  MOV R30, R9 ;  /* 0x00000009001e7202 */ /* 0x000fe20000000f00 */
[--C-:B0-----:R-:W-:Y:S01]  /*ee80*/  HADD2.F32 R9, -RZ, R26.reuse.H0_H0 ;  /* 0x2000001aff097230 */ /* 0x101fe20000004100 */
[----:B------:R-:W-:Y:S01]  /*ee90*/  PRMT R68, R68, 0x5410, R66 ;  /* 0x0000541044447816 */ /* 0x000fe20000000042 */
[----:B------:R-:W-:-:S03]  /*eea0*/  HADD2.F32 R26, -RZ, R26.H1_H1 ;  /* 0x3000001aff1a7230 */ /* 0x000fc60000004100 */
[----:B------:R-:W-:Y:S01]  /*eeb0*/  HFMA2.MMA R30, R63, 1, 1, R30 ;  /* 0x3c003c003f1e7835 */ /* 0x000fe2000000001e */
[----:B------:R-:W-:Y:S02]  /*eec0*/  HADD2 R32, R68, R12 ;  /* 0x0000000c44207230 */ /* 0x000fe40000000000 */
[-C--:B------:R-:W-:Y:S01]  /*eed0*/  FFMA.FTZ R12, R0, R9.reuse, RZ ;  /* 0x00000009000c7223 */ /* 0x080fe200000100ff */
[-C--:B------:R-:W-:Y:S01]  /*eee0*/  FFMA.FTZ R64, R2, R9.reuse, RZ ;  /* 0x0000000902407223 */ /* 0x080fe200000100ff */
[-C--:B------:R-:W-:Y:S01]  /*eef0*/  FFMA.FTZ R63, R3, R9.reuse, RZ ;  /* 0x00000009033f7223 */ /* 0x080fe200000100ff */
[----:B------:R-:W-:Y:S01]  /*ef00*/  FFMA.FTZ R9, R4, R9, RZ ;  /* 0x0000000904097223 */ /* 0x000fe200000100ff */
        /* <DEDUP_REMOVED lines=11> */
[----:B-1----:R-:W-:-:S03]  /*efc0*/  HADD2.F32 R26, -RZ, R28.H0_H0 ;  /* 0x2000001cff1a7230 */ /* 0x002fc60000004100 */
        /* <DEDUP_REMOVED lines=18> */
[----:B---3--:R-:W-:Y:S02]  /*f0f0*/  HADD2.F32 R27, -RZ, R10.H0_H0 ;  /* 0x2000000aff1b7230 */ /* 0x008fe40000004100 */
[----:B------:R-:W-:-:S02]  /*f100*/  HADD2.F32 R29, -RZ, R29.H1_H1 ;  /* 0x3000001dff1d7230 */ /* 0x000fc40000004100 */
[----:B------:R-:W-:Y:S02]  /*f110*/  HADD2.F32 R10, -RZ, R10.H1_H1 ;  /* 0x3000000aff0a7230 */ /* 0x000fe40000004100 */
[-C--:B------:R-:W-:Y:S01]  /*f120*/  FFMA.FTZ R0, R0, R27.reuse, RZ ;  /* 0x0000001b00007223 */ /* 0x080fe200000100ff */
[-C--:B------:R-:W-:Y:S01]  /*f130*/  FFMA.FTZ R2, R2, R27.reuse, RZ ;  /* 0x0000001b02027223 */ /* 0x080fe200000100ff */
[----:B------:R-:W-:Y:S01]  /*f140*/  FFMA.FTZ R3, R3, R27, RZ ;  /* 0x0000001b03037223 */ /* 0x000fe200000100ff */
[----:B------:R-:W-:Y:S01]  /*f150*/  FFMA.FTZ R26, R56, R29, R9 ;  /* 0x0000001d381a7223 */ /* 0x000fe20000010009 */
        /* <DEDUP_REMOVED lines=34> */
[----:B------:R-:W-:-:S05]  /*f380*/  HADD2.F32 R13, -RZ, R13.H1_H1 ;  /* 0x3000000dff0d7230 */ /* 0x000fca0000004100 */
[-C--:B------:R-:W-:Y:S01]  /*f390*/  FFMA.FTZ R56, R56, R13.reuse, R55 ;  /* 0x0000000d38387223 */ /* 0x080fe20000010037 */
[----:B------:R-:W-:-:S03]  /*f3a0*/  FFMA.FTZ R52, R59, R13, R52 ;  /* 0x0000000d3b347223 */ /* 0x000fc60000010034 */
[----:B------:R-:W-:Y:S01]  /*f3b0*/  FMUL.FTZ R56, R56, R23 ;  /* 0x0000001738387220 */ /* 0x000fe20000410000 */
[----:B------:R-:W-:Y:S01]  /*f3c0*/  FMUL.FTZ R52, R52, R15 ;  /* 0x0000000f34347220 */ /* 0x000fe20000410000 */
[-C--:B------:R-:W-:Y:S01]  /*f3d0*/  FFMA.FTZ R61, R61, R13.reuse, R60 ;  /* 0x0000000d3d3d7223 */ /* 0x080fe2000001003c */
[----:B------:R-:W-:Y:S02]  /*f3e0*/  FFMA.FTZ R58, R58, R13, R27 ;  /* 0x0000000d3a3a7223 */ /* 0x000fe4000001001b */
[----:B------:R-:W-:Y:S02]  /*f3f0*/  F2FP.F16.F32.PACK_AB R56, RZ, R56 ;  /* 0x00000038ff38723e */ /* 0x000fe400000000ff */
[----:B------:R-:W-:Y:S01]  /*f400*/  F2FP.F16.F32.PACK_AB R52, RZ, R52 ;  /* 0x00000034ff34723e */ /* 0x000fe200000000ff */
[-C--:B------:R-:W-:Y:S01]  /*f410*/  FMUL.FTZ R61, R61, R22.reuse ;  /* 0x000000163d3d7220 */ /* 0x080fe20000410000 */
[-C--:B------:R-:W-:Y:S01]  /*f420*/  FMUL.FTZ R58, R58, R21.reuse ;  /* 0x000000153a3a7220 */ /* 0x080fe20000410000 */
[----:B------:R-:W-:Y:S01]  /*f430*/  FMUL.FTZ R9, R9, R22 ;  /* 0x0000001609097220 */ /* 0x000fe20000410000 */
[----:B------:R-:W-:Y:S01]  /*f440*/  FMUL.FTZ R64, R64, R21 ;  /* 0x0000001540407220 */ /* 0x000fe20000410000 */
[----:B------:R-:W-:Y:S01]  /*f450*/  PRMT R56, R56, 0x5410, R52 ;  /* 0x0000541038387816 */ /* 0x000fe20000000034 */
[----:B------:R-:W-:Y:S01]  /*f460*/  FMUL.FTZ R26, R26, R23 ;  /* 0x000000171a1a7220 */ /* 0x000fe20000410000 */
[----:B------:R-:W-:Y:S01]  /*f470*/  FMUL.FTZ R28, R28, R15 ;  /* 0x0000000f1c1c7220 */ /* 0x000fe20000410000 */
[----:B------:R-:W-:Y:S01]  /*f480*/  F2FP.F16.F32.PACK_AB R61, RZ, R61 ;  /* 0x0000003dff3d723e */ /* 0x000fe200000000ff */
[----:B------:R-:W1:Y:S01]  /*f490*/  LDS.64 R12, [UR5+0x18] ;  /* 0x00001805ff0c7984 */ /* 0x000e620008000a00 */
[----:B------:R-:W-:Y:S01]  /*f4a0*/  F2FP.F16.F32.PACK_AB R58, RZ, R58 ;  /* 0x0000003aff3a723e */ /* 0x000fe200000000ff */
[----:B------:R-:W-:Y:S01]  /*f4b0*/  HFMA2.MMA R29, R56, 1, 1, R6 ;  /* 0x3c003c00381d7835 */ /* 0x000fe20000000006 */
[----:B------:R-:W-:-:S02]  /*f4c0*/  F2FP.F16.F32.PACK_AB R9, RZ, R9 ;  /* 0x00000009ff09723e */ /* 0x000fc400000000ff */
[----:B------:R-:W-:Y:S02]  /*f4d0*/  F2FP.F16.F32.PACK_AB R64, RZ, R64 ;  /* 0x00000040ff40723e */ /* 0x000fe400000000ff */
[----:B--2---:R-:W-:Y:S02]  /*f4e0*/  LOP3.LUT R0, R16, 0xf000f, RZ, 0xc0, !PT ;  /* 0x000f000f10007812 */ /* 0x004fe400078ec0ff */
[----:B------:R-:W-:Y:S02]  /*f4f0*/  LOP3.LUT R6, R17, 0xf000f, RZ, 0xc0, !PT ;  /* 0x000f000f11067812 */ /* 0x000fe400078ec0ff */
[----:B------:R-:W-:Y:S02]  /*f500*/  F2FP.F16.F32.PACK_AB R26, RZ, R26 ;  /* 0x0000001aff1a723e */ /* 0x000fe400000000ff */
[----:B------:R-:W-:Y:S02]  /*f510*/  F2FP.F16.F32.PACK_AB R28, RZ, R28 ;  /* 0x0000001cff1c723e */ /* 0x000fe400000000ff */
[----:B------:R-:W-:-:S02]  /*f520*/  PRMT R61, R61, 0x5410, R58 ;  /* 0x000054103d3d7816 */ /* 0x000fc4000000003a */
[----:B------:R-:W-:Y:S02]  /*f530*/  PRMT R9, R9, 0x5410, R64 ;  /* 0x0000541009097816 */ /* 0x000fe40000000040 */
[----:B------:R-:W-:Y:S02]  /*f540*/  LOP3.LUT R0, R0, 0x64006400, RZ, 0xfc, !PT ;  /* 0x6400640000007812 */ /* 0x000fe400078efcff */
[----:B------:R-:W-:Y:S02]  /*f550*/  LOP3.LUT R6, R6, 0x64006400, RZ, 0xfc, !PT ;  /* 0x6400640006067812 */ /* 0x000fe400078efcff */
[----:B------:R-:W-:Y:S01]  /*f560*/  PRMT R26, R26, 0x5410, R28 ;  /* 0x000054101a1a7816 */ /* 0x000fe2000000001c */
[----:B------:R-:W-:Y:S02]  /*f570*/  HADD2 R28, R61, R5 ;  /* 0x000000053d1c7230 */ /* 0x000fe40000000000 */
[----:B0-----:R-:W-:Y:S02]  /*f580*/  HADD2.F32 R5, -RZ, R2.H0_H0 ;  /* 0x20000002ff057230 */ /* 0x001fe40000004100 */
[----:B------:R-:W-:-:S02]  /*f590*/  HADD2 R27, R9, R7 ;  /* 0x00000007091b7230 */ /* 0x000fc40000000000 */
[----:B------:R-:W-:Y:S01]  /*f5a0*/  HADD2.F32 R43, -RZ, R2.H1_H1 ;  /* 0x30000002ff2b7230 */ /* 0x000fe20000004100 */
[----:B------:R-:W-:Y:S01]  /*f5b0*/  LOP3.LUT R7, R18, 0xf000f, RZ, 0xc0, !PT ;  /* 0x000f000f12077812 */ /* 0x000fe200078ec0ff */
[----:B------:R-:W-:Y:S02]  /*f5c0*/  HADD2 R2, R0, -1032, -1032 ;  /* 0xe408e40800027430 */ /* 0x000fe40000000000 */
[----:B------:R-:W-:Y:S01]  /*f5d0*/  HADD2 R6, R6, -1032, -1032 ;  /* 0xe408e40806067430 */ /* 0x000fe20000000000 */
[----:B------:R-:W-:Y:S02]  /*f5e0*/  LOP3.LUT R9, R19, 0xf000f, RZ, 0xc0, !PT ;  /* 0x000f000f13097812 */ /* 0x000fe400078ec0ff */
[----:B------:R-:W-:Y:S01]  /*f5f0*/  LOP3.LUT R7, R7, 0x64006400, RZ, 0xfc, !PT ;  /* 0x6400640007077812 */ /* 0x000fe200078efcff */
[--C-:B------:R-:W-:Y:S02]  /*f600*/  HADD2.F32 R0, -RZ, R2.reuse.H0_H0 ;  /* 0x20000002ff007230 */ /* 0x100fe40000004100 */
[----:B------:R-:W-:-:S02]  /*f610*/  HADD2.F32 R35, -RZ, R2.H1_H1 ;  /* 0x30000002ff237230 */ /* 0x000fc40000004100 */
[--C-:B------:R-:W-:Y:S02]  /*f620*/  HADD2.F32 R2, -RZ, R6.reuse.H0_H0 ;  /* 0x20000006ff027230 */ /* 0x100fe40000004100 */
[----:B------:R-:W-:Y:S01]  /*f630*/  HADD2.F32 R36, -RZ, R6.H1_H1 ;  /* 0x30000006ff247230 */ /* 0x000fe20000004100 */
[----:B------:R-:W-:Y:S01]  /*f640*/  LOP3.LUT R6, R9, 0x64006400, RZ, 0xfc, !PT ;  /* 0x6400640009067812 */ /* 0x000fe200078efcff */
[----:B------:R-:W-:Y:S01]  /*f650*/  HFMA2.MMA R26, R26, 1, 1, R8 ;  /* 0x3c003c001a1a7835 */ /* 0x000fe20000000008 */
[----:B------:R-:W-:Y:S01]  /*f660*/  HADD2 R7, R7, -1032, -1032 ;  /* 0xe408e40807077430 */ /* 0x000fe20000000000 */
[----:B------:R-:W-:Y:S02]  /*f670*/  LOP3.LUT R4, R16, 0xf000f0, RZ, 0xc0, !PT ;  /* 0x00f000f010047812 */ /* 0x000fe400078ec0ff */
[----:B------:R-:W-:Y:S02]  /*f680*/  SHF.R.U32.HI R49, RZ, 0x8, R16 ;  /* 0x00000008ff317819 */ /* 0x000fe40000011610 */
[----:B------:R-:W-:Y:S01]  /*f690*/  LOP3.LUT R8, R17, 0xf000f0, RZ, 0xc0, !PT ;  /* 0x00f000f011087812 */ /* 0x000fe200078ec0ff */
[----:B------:R-:W-:Y:S01]  /*f6a0*/  HADD2 R6, R6, -1032, -1032 ;  /* 0xe408e40806067430 */ /* 0x000fe20000000000 */
[----:B------:R-:W-:-:S02]  /*f6b0*/  LOP3.LUT R10, R18, 0xf000f0, RZ, 0xc0, !PT ;  /* 0x00f000f0120a7812 */ /* 0x000fc400078ec0ff */
[----:B------:R-:W-:Y:S01]  /*f6c0*/  LOP3.LUT R16, R19, 0xf000f0, RZ, 0xc0, !PT ;  /* 0x00f000f013107812 */ /* 0x000fe200078ec0ff */
[--C-:B------:R-:W-:Y:S01]  /*f6d0*/  HADD2.F32 R45, -RZ, R3.reuse.H0_H0 ;  /* 0x20000003ff2d7230 */ /* 0x100fe20000004100 */
[----:B------:R-:W-:Y:S01]  /*f6e0*/  SHF.R.U32.HI R48, RZ, 0x8, R17 ;  /* 0x00000008ff307819 */ /* 0x000fe20000011611 */
[----:B------:R-:W-:Y:S01]  /*f6f0*/  HADD2.F32 R46, -RZ, R3.H1_H1 ;  /* 0x30000003ff2e7230 */ /* 0x000fe20000004100 */
[----:B------:R-:W-:Y:S01]  /*f700*/  LOP3.LUT R9, R8, 0x64006400, RZ, 0xfc, !PT ;  /* 0x6400640008097812 */ /* 0x000fe200078efcff */
[--C-:B------:R-:W-:Y:S01]  /*f710*/  HADD2.F32 R3, -RZ, R7.reuse.H0_H0 ;  /* 0x20000007ff037230 */ /* 0x100fe20000004100 */
[----:B------:R-:W-:Y:S01]  /*f720*/  LOP3.LUT R11, R10, 0x64006400, RZ, 0xfc, !PT ;  /* 0x640064000a0b7812 */ /* 0x000fe200078efcff */
[----:B------:R-:W-:Y:S01]  /*f730*/  HADD2.F32 R37, -RZ, R7.H1_H1 ;  /* 0x30000007ff257230 */ /* 0x000fe20000004100 */
[----:B------:R-:W-:Y:S02]  /*f740*/  LOP3.LUT R7, R4, 0x64006400, RZ, 0xfc, !PT ;  /* 0x6400640004077812 */ /* 0x000fe400078efcff */
[----:B------:R-:W-:Y:S01]  /*f750*/  LOP3.LUT R17, R16, 0x64006400, RZ, 0xfc, !PT ;  /* 0x6400640010117812 */ /* 0x000fe200078efcff */
[----:B------:R-:W-:-:S02]  /*f760*/  HADD2.F32 R4, -RZ, R6.H0_H0 ;  /* 0x20000006ff047230 */ /* 0x000fc40000004100 */
[-C--:B------:R-:W-:Y:S02]  /*f770*/  HFMA2 R9, R9, R20.reuse.H0_H0, -72, -72 ;  /* 0xd480d48009097431 */ /* 0x080fe40000040014 */
[----:B------:R-:W-:Y:S02]  /*f780*/  HADD2.F32 R38, -RZ, R6.H1_H1 ;  /* 0x30000006ff267230 */ /* 0x000fe40000004100 */
[-C--:B------:R-:W-:Y:S02]  /*f790*/  HFMA2 R7, R7, R20.reuse.H0_H0, -72, -72 ;  /* 0xd480d48007077431 */ /* 0x080fe40000040014 */
[----:B------:R-:W-:Y:S01]  /*f7a0*/  FFMA.FTZ R6, R0, R5, RZ ;  /* 0x0000000500067223 */ /* 0x000fe200000100ff */
[-C--:B------:R-:W-:Y:S02]  /*f7b0*/  HFMA2 R11, R11, R20.reuse.H0_H0, -72, -72 ;  /* 0xd480d4800b0b7431 */ /* 0x080fe40000040014 */
[----:B------:R-:W-:Y:S01]  /*f7c0*/  FFMA.FTZ R8, R5, R2, RZ ;  /* 0x0000000205087223 */ /* 0x000fe200000100ff */
[----:B------:R-:W-:-:S02]  /*f7d0*/  HFMA2 R17, R17, R20.H0_H0, -72, -72 ;  /* 0xd480d48011117431 */ /* 0x000fc40000040014 */
[C---:B------:R-:W-:Y:S01]  /*f7e0*/  FFMA.FTZ R10, R5.reuse, R3, RZ ;  /* 0x00000003050a7223 */ /* 0x040fe200000100ff */
        /* <DEDUP_REMOVED lines=9> */
[----:B------:R-:W-:Y:S01]  /*f880*/  FFMA.FTZ R47, R45, R40, R8 ;  /* 0x000000282d2f7223 */ /* 0x000fe20000010008 */
[----:B------:R-:W-:Y:S01]  /*f890*/  FFMA.FTZ R6, R39, R45, R6 ;  /* 0x0000002d27067223 */ /* 0x000fe20000010006 */
[C---:B------:R-:W-:Y:S01]  /*f8a0*/  FFMA.FTZ R51, R45.reuse, R41, R10 ;  /* 0x000000292d337223 */ /* 0x040fe2000001000a */
[----:B------:R-:W-:Y:S01]  /*f8b0*/  FFMA.FTZ R8, R45, R42, R5 ;  /* 0x0000002a2d087223 */ /* 0x000fe20000010005 */
[----:B------:R-:W-:Y:S02]  /*f8c0*/  HADD2.F32 R45, -RZ, R17.H1_H1 ;  /* 0x30000011ff2d7230 */ /* 0x000fe40000004100 */
[----:B------:R-:W-:-:S04]  /*f8d0*/  IMAD.WIDE R16, R101, 0x4, R24 ;  /* 0x0000000465107825 */ /* 0x000fc800078e0218 */
[C---:B------:R-:W-:Y:S01]  /*f8e0*/  FFMA.FTZ R55, R46.reuse, R45, R8 ;  /* 0x0000002d2e377223 */ /* 0x040fe20000010008 */
[----:B------:R-:W-:Y:S02]  /*f8f0*/  HADD2.F32 R43, -RZ, R9.H1_H1 ;  /* 0x30000009ff2b7230 */ /* 0x000fe40000004100 */
[----:B------:R-:W-:Y:S02]  /*f900*/  HADD2.F32 R44, -RZ, R11.H1_H1 ;  /* 0x3000000bff2c7230 */ /* 0x000fe40000004100 */
[----:B------:R-:W2:Y:S01]  /*f910*/  LDG.E.128.CONSTANT R8, desc[UR8][R16.64] ;  /* 0x0000000810087981 */ /* 0x000ea2000c1e9d00 */
[----:B------:R-:W-:Y:S01]  /*f920*/  HADD2.F32 R5, -RZ, R7.H1_H1 ;  /* 0x30000007ff057230 */ /* 0x000fe20000004100 */
[----:B------:R-:W-:Y:S02]  /*f930*/  SHF.R.U32.HI R19, RZ, 0x8, R19 ;  /* 0x00000008ff137819 */ /* 0x000fe40000011613 */
[----:B------:R-:W-:Y:S02]  /*f940*/  LOP3.LUT R24, R49, 0xf000f, RZ, 0xc0, !PT ;  /* 0x000f000f31187812 */ /* 0x000fe400078ec0ff */
[----:B------:R-:W-:Y:S01]  /*f950*/  SHF.R.U32.HI R18, RZ, 0x8, R18 ;  /* 0x00000008ff127819 */ /* 0x000fe20000011612 */
[C---:B------:R-:W-:Y:S01]  /*f960*/  FFMA.FTZ R58, R46.reuse, R43, R47 ;  /* 0x0000002b2e3a7223 */ /* 0x040fe2000001002f */
[----:B------:R-:W-:Y:S01]  /*f970*/  FFMA.FTZ R50, R5, R46, R6 ;  /* 0x0000002e05327223 */ /* 0x000fe20000010006 */
[----:B------:R-:W-:Y:S01]  /*f980*/  FFMA.FTZ R62, R46, R44, R51 ;  /* 0x0000002c2e3e7223 */ /* 0x000fe20000010033 */
[----:B------:R-:W-:Y:S01]  /*f990*/  LOP3.LUT R47, R19, 0xf000f, RZ, 0xc0, !PT ;  /* 0x000f000f132f7812 */ /* 0x000fe200078ec0ff */
[--C-:B-1----:R-:W-:Y:S01]  /*f9a0*/  HADD2.F32 R53, -RZ, R12.reuse.H0_H0 ;  /* 0x2000000cff357230 */ /* 0x102fe20000004100 */
[----:B------:R-:W-:Y:S01]  /*f9b0*/  LOP3.LUT R24, R24, 0x64006400, RZ, 0xfc, !PT ;  /* 0x6400640018187812 */ /* 0x000fe200078efcff */
[----:B------:R-:W-:Y:S01]  /*f9c0*/  HADD2.F32 R56, -RZ, R12.H1_H1 ;  /* 0x3000000cff387230 */ /* 0x000fe20000004100 */
[----:B------:R-:W-:Y:S01]  /*f9d0*/  LOP3.LUT R46, R18, 0xf000f, RZ, 0xc0, !PT ;  /* 0x000f000f122e7812 */ /* 0x000fe200078ec0ff */
[----:B------:R-:W0:Y:S01]  /*f9e0*/  LDS.64 R6, [UR5+0x90] ;  /* 0x00009005ff067984 */ /* 0x000e220008000a00 */
[----:B------:R-:W-:Y:S01]  /*f9f0*/  LOP3.LUT R47, R47, 0x64006400, RZ, 0xfc, !PT ;  /* 0x640064002f2f7812 */ /* 0x000fe200078efcff */
[----:B------:R-:W-:Y:S01]  /*fa00*/  HADD2 R12, R24, -1032, -1032 ;  /* 0xe408e408180c7430 */ /* 0x000fe20000000000 */
[----:B------:R-:W-:-:S02]  /*fa10*/  LOP3.LUT R25, R48, 0xf000f, RZ, 0xc0, !PT ;  /* 0x000f000f30197812 */ /* 0x000fc400078ec0ff */
[----:B------:R-:W-:Y:S01]  /*fa20*/  LOP3.LUT R46, R46, 0x64006400, RZ, 0xfc, !PT ;  /* 0x640064002e2e7812 */ /* 0x000fe200078efcff */
[----:B------:R-:W-:Y:S01]  /*fa30*/  HADD2 R54, R47, -1032, -1032 ;  /* 0xe408e4082f367430 */ /* 0x000fe20000000000 */
[----:B------:R-:W-:Y:S01]  /*fa40*/  LOP3.LUT R25, R25, 0x64006400, RZ, 0xfc, !PT ;  /* 0x6400640019197812 */ /* 0x000fe200078efcff */
[----:B------:R-:W-:Y:S02]  /*fa50*/  HADD2.F32 R47, -RZ, R12.H0_H0 ;  /* 0x2000000cff2f7230 */ /* 0x000fe40000004100 */
[----:B------:R-:W-:Y:S02]  /*fa60*/  HADD2 R52, R46, -1032, -1032 ;  /* 0xe408e4082e347430 */ /* 0x000fe40000000000 */
[----:B------:R-:W-:Y:S02]  /*fa70*/  HADD2 R51, R25, -1032, -1032 ;  /* 0xe408e40819337430 */ /* 0x000fe40000000000 */
[----:B------:R-:W-:Y:S01]  /*fa80*/  FFMA.FTZ R57, R47, R53, R50 ;  /* 0x000000352f397223 */ /* 0x000fe20000010032 */
[----:B------:R-:W-:-:S02]  /*fa90*/  HADD2.F32 R24, -RZ, R54.H0_H0 ;  /* 0x20000036ff187230 */ /* 0x000fc40000004100 */
[----:B------:R-:W-:Y:S02]  /*faa0*/  HADD2.F32 R25, -RZ, R52.H0_H0 ;  /* 0x20000034ff197230 */ /* 0x000fe40000004100 */
[----:B------:R-:W-:Y:S01]  /*fab0*/  HADD2.F32 R50, -RZ, R12.H1_H1 ;  /* 0x3000000cff327230 */ /* 0x000fe20000004100 */
[----:B------:R-:W-:Y:S02]  /*fac0*/  LOP3.LUT R12, R19, 0xf000f0, RZ, 0xc0, !PT ;  /* 0x00f000f0130c7812 */ /* 0x000fe400078ec0ff */
[C---:B------:R-:W-:Y:S01]  /*fad0*/  FFMA.FTZ R67, R53.reuse, R25, R62 ;  /* 0x0000001935437223 */ /* 0x040fe2000001003e */
[----:B------:R-:W-:Y:S01]  /*fae0*/  FFMA.FTZ R62, R53, R24, R55 ;  /* 0x00000018353e7223 */ /* 0x000fe20000010037 */
[--C-:B------:R-:W-:Y:S01]  /*faf0*/  HADD2.F32 R60, -RZ, R13.reuse.H0_H0 ;  /* 0x2000000dff3c7230 */ /* 0x100fe20000004100 */
[----:B------:R-:W-:Y:S01]  /*fb00*/  LOP3.LUT R55, R12, 0x64006400, RZ, 0xfc, !PT ;  /* 0x640064000c377812 */ /* 0x000fe200078efcff */
[----:B------:R-:W-:Y:S02]  /*fb10*/  HADD2.F32 R61, -RZ, R13.H1_H1 ;  /* 0x3000000dff3d7230 */ /* 0x000fe40000004100 */
[----:B------:R-:W1:Y:S01]  /*fb20*/  LDS.64 R12, [UR5+0x98] ;  /* 0x00009805ff0c7984 */ /* 0x000e620008000a00 */
[----:B------:R-:W-:Y:S01]  /*fb30*/  HADD2.F32 R46, -RZ, R51.H0_H0 ;  /* 0x20000033ff2e7230 */ /* 0x000fe20000004100 */
[----:B------:R-:W-:-:S02]  /*fb40*/  LOP3.LUT R49, R49, 0xf000f0, RZ, 0xc0, !PT ;  /* 0x00f000f031317812 */ /* 0x000fc400078ec0ff */
[----:B------:R-:W-:Y:S02]  /*fb50*/  LOP3.LUT R48, R48, 0xf000f0, RZ, 0xc0, !PT ;  /* 0x00f000f030307812 */ /* 0x000fe400078ec0ff */
[----:B------:R-:W-:Y:S01]  /*fb60*/  LOP3.LUT R18, R18, 0xf000f0, RZ, 0xc0, !PT ;  /* 0x00f000f012127812 */ /* 0x000fe200078ec0ff */
[----:B------:R-:W-:Y:S01]  /*fb70*/  FFMA.FTZ R63, R53, R46, R58 ;  /* 0x0000002e353f7223 */ /* 0x000fe2000001003a */
[----:B------:R-:W-:Y:S02]  /*fb80*/  LOP3.LUT R49, R49, 0x64006400, RZ, 0xfc, !PT ;  /* 0x6400640031317812 */ /* 0x000fe400078efcff */
[----:B------:R-:W-:Y:S02]  /*fb90*/  LOP3.LUT R19, R48, 0x64006400, RZ, 0xfc, !PT ;  /* 0x6400640030137812 */ /* 0x000fe400078efcff */
[----:B------:R-:W-:Y:S01]  /*fba0*/  LOP3.LUT R53, R18, 0x64006400, RZ, 0xfc, !PT ;  /* 0x6400640012357812 */ /* 0x000fe200078efcff */
[----:B------:R-:W-:Y:S02]  /*fbb0*/  HFMA2 R18, R49, R20.H0_H0, -72, -72 ;  /* 0xd480d48031127431 */ /* 0x000fe40000040014 */
[----:B------:R-:W-:-:S02]  /*fbc0*/  HADD2.F32 R51, -RZ, R51.H1_H1 ;  /* 0x30000033ff337230 */ /* 0x000fc40000004100 */
[-C--:B------:R-:W-:Y:S02]  /*fbd0*/  HFMA2 R19, R19, R20.reuse.H0_H0, -72, -72 ;  /* 0xd480d48013137431 */ /* 0x080fe40000040014 */
[----:B------:R-:W-:Y:S02]  /*fbe0*/  HADD2.F32 R52, -RZ, R52.H1_H1 ;  /* 0x30000034ff347230 */ /* 0x000fe40000004100 */
[-C--:B------:R-:W-:Y:S02]  /*fbf0*/  HFMA2 R58, R53, R20.reuse.H0_H0, -72, -72 ;  /* 0xd480d480353a7431 */ /* 0x080fe40000040014 */
[----:B------:R-:W-:Y:S02]  /*fc00*/  HFMA2 R59, R55, R20.H0_H0, -72, -72 ;  /* 0xd480d480373b7431 */ /* 0x000fe40000040014 */
[----:B------:R-:W-:Y:S02]  /*fc10*/  HADD2.F32 R55, -RZ, R54.H1_H1 ;  /* 0x30000036ff377230 */ /* 0x000fe40000004100 */
        /* <DEDUP_REMOVED lines=9> */
[C---:B------:R-:W-:Y:S01]  /*fcb0*/  FFMA.FTZ R62, R60.reuse, R53, R65 ;  /* 0x000000353c3e7223 */ /* 0x040fe20000010041 */
[----:B------:R-:W-:Y:S01]  /*fcc0*/  FFMA.FTZ R65, R60, R49, R64 ;  /* 0x000000313c417223 */ /* 0x000fe20000010040 */
[----:B------:R-:W-:-:S02]  /*fcd0*/  HADD2.F32 R56, -RZ, R18.H1_H1 ;  /* 0x30000012ff387230 */ /* 0x000fc40000004100 */
[----:B------:R-:W-:Y:S01]  /*fce0*/  FFMA.FTZ R60, R60, R48, R67 ;  /* 0x000000303c3c7223 */ /* 0x000fe20000010043 */
[----:B------:R-:W-:Y:S02]  /*fcf0*/  HADD2.F32 R57, -RZ, R19.H1_H1 ;  /* 0x30000013ff397230 */ /* 0x000fe40000004100 */
[----:B------:R-:W-:Y:S02]  /*fd00*/  HADD2.F32 R58, -RZ, R58.H1_H1 ;  /* 0x3000003aff3a7230 */ /* 0x000fe40000004100 */
[----:B------:R-:W-:Y:S02]  /*fd10*/  HADD2.F32 R59, -RZ, R59.H1_H1 ;  /* 0x3000003bff3b7230 */ /* 0x000fe40000004100 */
[--C-:B0-----:R-:W-:Y:S02]  /*fd20*/  HADD2.F32 R19, -RZ, R6.reuse.H0_H0 ;  /* 0x20000006ff137230 */ /* 0x101fe40000004100 */
[----:B------:R-:W-:Y:S01]  /*fd30*/  FFMA.FTZ R18, R56, R61, R63 ;  /* 0x0000003d38127223 */ /* 0x000fe2000001003f */
[C---:B------:R-:W-:Y:S01]  /*fd40*/  FFMA.FTZ R62, R61.reuse, R57, R62 ;  /* 0x000000393d3e7223 */ /* 0x040fe2000001003e */
[C---:B------:R-:W-:Y:S01]  /*fd50*/  FFMA.FTZ R65, R61.reuse, R58, R65 ;  /* 0x0000003a3d417223 */ /* 0x040fe20000010041 */
        /* <DEDUP_REMOVED lines=41> */
[----:B------:R-:W1:Y:S01]  /*fff0*/  LDS.64 R6, [UR5+0x118] ;  /* 0x00011805ff067984 */ /* 0x000e620008000a00 */
[----:B------:R-:W-:Y:S01]  /*10000*/  FMUL.FTZ R62, R62, R15 ;  /* 0x0000000f3e3e7220 */ /* 0x000fe20000410000 */
[----:B------:R-:W-:Y:S01]  /*10010*/  FFMA.FTZ R68, R59, R61, R68 ;  /* 0x0000003d3b447223 */ /* 0x000fe20000010044 */
[----:B------:R-:W-:Y:S01]  /*10020*/  FMUL.FTZ R65, R65, R22 ;  /* 0x0000001641417220 */ /* 0x000fe20000410000 */
[----:B------:R-:W-:Y:S01]  /*10030*/  F2FP.F16.F32.PACK_AB R18, RZ, R18 ;  /* 0x00000012ff12723e */ /* 0x000fe200000000ff */
[-C--:B------:R-:W-:Y:S01]  /*10040*/  FMUL.FTZ R60, R60, R21.reuse ;  /* 0x000000153c3c7220 */ /* 0x080fe20000410000 */
[----:B------:R-:W-:Y:S01]  /*10050*/  F2FP.F16.F32.PACK_AB R62, RZ, R62 ;  /* 0x0000003eff3e723e */ /* 0x000fe200000000ff */
[----:B------:R-:W-:Y:S01]  /*10060*/  FMUL.FTZ R19, R19, R22 ;  /* 0x0000001613137220 */ /* 0x000fe20000410000 */
[----:B------:R-:W-:Y:S01]  /*10070*/  FMUL.FTZ R68, R68, R21 ;  /* 0x0000001544447220 */ /* 0x000fe20000410000 */
[----:B------:R-:W-:-:S02]  /*10080*/  F2FP.F16.F32.PACK_AB R65, RZ, R65 ;  /* 0x00000041ff41723e */ /* 0x000fc400000000ff */
[----:B------:R-:W-:Y:S02]  /*10090*/  PRMT R18, R18, 0x5410, R62 ;  /* 0x0000541012127816 */ /* 0x000fe4000000003e */
[----:B------:R-:W-:Y:S02]  /*100a0*/  F2FP.F16.F32.PACK_AB R60, RZ, R60 ;  /* 0x0000003cff3c723e */ /* 0x000fe400000000ff */
[----:B------:R-:W-:Y:S02]  /*100b0*/  F2FP.F16.F32.PACK_AB R19, RZ, R19 ;  /* 0x00000013ff13723e */ /* 0x000fe400000000ff */
[----:B------:R-:W-:Y:S01]  /*100c0*/  F2FP.F16.F32.PACK_AB R68, RZ, R68 ;  /* 0x00000044ff44723e */ /* 0x000fe200000000ff */
[----:B------:R-:W-:Y:S01]  /*100d0*/  FMUL.FTZ R64, R64, R23 ;  /* 0x0000001740407220 */ /* 0x000fe20000410000 */
[----:B------:R-:W-:Y:S01]  /*100e0*/  FMUL.FTZ R66, R66, R15 ;  /* 0x0000000f42427220 */ /* 0x000fe20000410000 */
[----:B------:R-:W-:Y:S01]  /*100f0*/  PRMT R65, R65, 0x5410, R60 ;  /* 0x0000541041417816 */ /* 0x000fe2000000003c */
[----:B------:R-:W-:Y:S01]  /*10100*/  HFMA2.MMA R33, R18, 1, 1, R33 ;  /* 0x3c003c0012217835 */ /* 0x000fe20000000021 */
[----:B------:R-:W-:-:S02]  /*10110*/  PRMT R60, R19, 0x5410, R68 ;  /* 0x00005410133c7816 */ /* 0x000fc40000000044 */
[----:B------:R-:W3:Y:S01]  /*10120*/  LDS.64 R18, [UR5+0x190] ;  /* 0x00019005ff127984 */ /* 0x000ee20008000a00 */
[----:B------:R-:W-:Y:S02]  /*10130*/  F2FP.F16.F32.PACK_AB R64, RZ, R64 ;  /* 0x00000040ff40723e */ /* 0x000fe400000000ff */
[----:B------:R-:W-:Y:S01]  /*10140*/  F2FP.F16.F32.PACK_AB R66, RZ, R66 ;  /* 0x00000042ff42723e */ /* 0x000fe200000000ff */
[----:B0-----:R-:W-:-:S03]  /*10150*/  HADD2.F32 R61, -RZ, R12.H0_H0 ;  /* 0x2000000cff3d7230 */ /* 0x001fc60000004100 */
[----:B------:R-:W-:Y:S01]  /*10160*/  PRMT R64, R64, 0x5410, R66 ;  /* 0x0000541040407816 */ /* 0x000fe20000000042 */
[----:B------:R-:W-:Y:S01]  /*10170*/  HADD2.F32 R12, -RZ, R12.H1_H1 ;  /* 0x3000000cff0c7230 */ /* 0x000fe20000004100 */
[----:B------:R-:W-:Y:S01]  /*10180*/  HFMA2.MMA R31, R60, 1, 1, R31 ;  /* 0x3c003c003c1f7835 */ /* 0x000fe2000000001f */
[--C-:B------:R-:W-:Y:S02]  /*10190*/  HADD2.F32 R63, -RZ, R13.reuse.H0_H0 ;  /* 0x2000000dff3f7230 */ /* 0x100fe40000004100 */
[----:B------:R-:W-:Y:S02]  /*101a0*/  HADD2.F32 R62, -RZ, R13.H1_H1 ;  /* 0x3000000dff3e7230 */ /* 0x000fe40000004100 */
[-C--:B------:R-:W-:Y:S01]  /*101b0*/  FFMA.FTZ R13, R2, R61.reuse, RZ ;  /* 0x0000003d020d7223 */ /* 0x080fe200000100ff */
[----:B------:R-:W-:Y:S01]  /*101c0*/  HFMA2.MMA R32, R64, 1, 1, R32 ;  /* 0x3c003c0040207835 */ /* 0x000fe20000000020 */
        /* <DEDUP_REMOVED lines=12> */
[----:B------:R-:W-:-:S02]  /*10290*/  HADD2 R34, R65, R34 ;  /* 0x0000002241227230 */ /* 0x000fc40000000000 */
        /* <DEDUP_REMOVED lines=18> */
[----:B------:R-:W1:Y:S01]  /*103c0*/  LDS.64 R6, [UR5+0x210] ;  /* 0x00021005ff067984 */ /* 0x000e620008000a00 */
        /* <DEDUP_REMOVED lines=19> */
[----:B------:R-:W3:Y:S01]  /*10500*/  LDS.64 R18, [UR5+0x218] ;  /* 0x00021805ff127984 */ /* 0x000ee20008000a00 */
[-C--:B------:R-:W-:Y:S01]  /*10510*/  FFMA.FTZ R66, R39, R63.reuse, R66 ;  /* 0x0000003f27427223 */ /* 0x080fe20000010042 */
[-C--:B------:R-:W-:Y:S01]  /*10520*/  FFMA.FTZ R65, R41, R63.reuse, R72 ;  /* 0x0000003f29417223 */ /* 0x080fe20000010048 */
[----:B------:R-:W-:Y:S01]  /*10530*/  FFMA.FTZ R72, R42, R63, R67 ;  /* 0x0000003f2a487223 */ /* 0x000fe20000010043 */
[----:B0-----:R-:W-:Y:S02]  /*10540*/  HADD2.F32 R63, -RZ, R12.H0_H0 ;  /* 0x2000000cff3f7230 */ /* 0x001fe40000004100 */
        /* <DEDUP_REMOVED lines=10> */
[----:B------:R-:W-:Y:S01]  /*105f0*/  FFMA.FTZ R72, R24, R63, R69 ;  /* 0x0000003f18487223 */ /* 0x000fe20000010045 */
[-C--:B------:R-:W-:Y:S02]  /*10600*/  FFMA.FTZ R13, R50, R12.reuse, R13 ;  /* 0x0000000c320d7223 */ /* 0x080fe4000001000d */
[-C--:B------:R-:W-:Y:S01]  /*10610*/  FFMA.FTZ R70, R52, R12.reuse, R67 ;  /* 0x0000000c34467223 */ /* 0x080fe20000010043 */
[-C--:B------:R-:W-:Y:S01]  /*10620*/  FFMA.FTZ R67, R55, R12.reuse, R72 ;  /* 0x0000000c37437223 */ /* 0x080fe20000010048 */
[----:B------:R-:W-:Y:S01]  /*10630*/  FFMA.FTZ R66, R51, R12, R66 ;  /* 0x0000000c33427223 */ /* 0x000fe20000010042 */
[-C--:B------:R-:W-:Y:S01]  /*10640*/  FFMA.FTZ R13, R54, R68.reuse, R13 ;  /* 0x00000044360d7223 */ /* 0x080fe2000001000d */
[-C--:B------:R-:W-:Y:S01]  /*10650*/  FFMA.FTZ R63, R49, R68.reuse, R70 ;  /* 0x00000044313f7223 */ /* 0x080fe20000010046 */
[----:B------:R-:W-:Y:S01]  /*10660*/  FFMA.FTZ R12, R48, R68, R67 ;  /* 0x00000044300c7223 */ /* 0x000fe20000010043 */
[----:B-1----:R-:W-:-:S02]  /*10670*/  HADD2.F32 R67, -RZ, R6.H0_H0 ;  /* 0x20000006ff437230 */ /* 0x002fc40000004100 */
[----:B------:R-:W-:Y:S01]  /*10680*/  FFMA.FTZ R66, R53, R68, R66 ;  /* 0x0000004435427223 */ /* 0x000fe20000010042 */
        /* <DEDUP_REMOVED lines=34> */
[----:B------:R-:W-:Y:S01]  /*108b0*/  FFMA.FTZ R49, R49, R2, R52 ;  /* 0x0000000231317223 */ /* 0x000fe20000010034 */
[----:B------:R-:W-:-:S02]  /*108c0*/  HADD2.F32 R19, -RZ, R19.H1_H1 ;  /* 0x30000013ff137230 */ /* 0x000fc40000004100 */
[----:B------:R-:W-:-:S04]  /*108d0*/  FFMA.FTZ R2, R48, R2, R55 ;  /* 0x0000000230027223 */ /* 0x000fc80000010037 */
[-C--:B------:R-:W-:Y:S02]  /*108e0*/  FFMA.FTZ R0, R59, R19.reuse, R2 ;  /* 0x000000133b007223 */ /* 0x080fe40000010002 */
[----:B------:R-:W0:Y:S01]  /*108f0*/  LDS.64 R2, [UR5+0x20] ;  /* 0x00002005ff027984 */ /* 0x000e220008000a00 */
[----:B------:R-:W-:Y:S01]  /*10900*/  FFMA.FTZ R49, R58, R19, R49 ;  /* 0x000000133a317223 */ /* 0x000fe20000010031 */
[----:B------:R-:W-:-:S03]  /*10910*/  FMUL.FTZ R0, R0, R21 ;  /* 0x0000001500007220 */ /* 0x000fc60000410000 */
[----:B------:R-:W-:Y:S02]  /*10920*/  FMUL.FTZ R49, R49, R22 ;  /* 0x0000001631317220 */ /* 0x000fe40000410000 */
[----:B------:R-:W-:-:S03]  /*10930*/  F2FP.F16.F32.PACK_AB R0, RZ, R0 ;  /* 0x00000000ff00723e */ /* 0x000fc600000000ff */
[----:B------:R-:W-:Y:S02]  /*10940*/  F2FP.F16.F32.PACK_AB R49, RZ, R49 ;  /* 0x00000031ff31723e */ /* 0x000fe400000000ff */
[----:B--2---:R-:W-:Y:S02]  /*10950*/  LOP3.LUT R6, R9, 0xf000f, RZ, 0xc0, !PT ;  /* 0x000f000f09067812 */ /* 0x004fe400078ec0ff */
[----:B------:R-:W-:Y:S02]  /*10960*/  PRMT R49, R49, 0x5410, R0 ;  /* 0x0000541031317816 */ /* 0x000fe40000000000 */
[----:B------:R-:W-:Y:S02]  /*10970*/  LOP3.LUT R0, R8, 0xf000f, RZ, 0xc0, !PT ;  /* 0x000f000f08007812 */ /* 0x000fe400078ec0ff */
[----:B------:R-:W-:Y:S02]  /*10980*/  LOP3.LUT R6, R6, 0x64006400, RZ, 0xfc, !PT ;  /* 0x6400640006067812 */ /* 0x000fe400078efcff */
[----:B------:R-:W-:Y:S01]  /*10990*/  LOP3.LUT R0, R0, 0x64006400, RZ, 0xfc, !PT ;  /* 0x6400640000007812 */ /* 0x000fe200078efcff */
[----:B------:R-:W-:Y:S01]  /*109a0*/  HADD2 R28, R49, R28 ;  /* 0x0000001c311c7230 */ /* 0x000fe20000000000 */
[----:B------:R-:W-:Y:S01]  /*109b0*/  LOP3.LUT R7, R10, 0xf000f, RZ, 0xc0, !PT ;  /* 0x000f000f0a077812 */ /* 0x000fe200078ec0ff */
[-C--:B------:R-:W-:Y:S01]  /*109c0*/  FFMA.FTZ R56, R56, R19.reuse, R47 ;  /* 0x0000001338387223 */ /* 0x080fe2000001002f */
[----:B------:R-:W-:Y:S01]  /*109d0*/  FFMA.FTZ R46, R57, R19, R46 ;  /* 0x00000013392e7223 */ /* 0x000fe2000001002e */
[----:B------:R-:W-:Y:S01]  /*109e0*/  LOP3.LUT R4, R8, 0xf000f0, RZ, 0xc0, !PT ;  /* 0x00f000f008047812 */ /* 0x000fe200078ec0ff */
[----:B------:R-:W-:Y:S01]  /*109f0*/  HADD2 R6, R6, -1032, -1032 ;  /* 0xe408e40806067430 */ /* 0x000fe20000000000 */
[----:B------:R-:W-:-:S02]  /*10a00*/  SHF.R.U32.HI R49, RZ, 0x8, R8 ;  /* 0x00000008ff317819 */ /* 0x000fc40000011608 */
[----:B------:R-:W-:Y:S02]  /*10a10*/  LOP3.LUT R8, R9, 0xf000f0, RZ, 0xc0, !PT ;  /* 0x00f000f009087812 */ /* 0x000fe400078ec0ff */
[----:B------:R-:W-:Y:S02]  /*10a20*/  SHF.R.U32.HI R19, RZ, 0x8, R9 ;  /* 0x00000008ff137819 */ /* 0x000fe40000011609 */
[----:B------:R-:W-:Y:S02]  /*10a30*/  LOP3.LUT R9, R11, 0xf000f, RZ, 0xc0, !PT ;  /* 0x000f000f0b097812 */ /* 0x000fe400078ec0ff */
[----:B------:R-:W-:Y:S01]  /*10a40*/  LOP3.LUT R7, R7, 0x64006400, RZ, 0xfc, !PT ;  /* 0x6400640007077812 */ /* 0x000fe200078efcff */
[--C-:B0-----:R-:W-:Y:S02]  /*10a50*/  HADD2.F32 R5, -RZ, R2.reuse.H0_H0 ;  /* 0x20000002ff057230 */ /* 0x101fe40000004100 */
[----:B------:R-:W-:Y:S02]  /*10a60*/  HADD2.F32 R42, -RZ, R2.H1_H1 ;  /* 0x30000002ff2a7230 */ /* 0x000fe40000004100 */
[----:B------:R-:W-:-:S02]  /*10a70*/  HADD2 R2, R0, -1032, -1032 ;  /* 0xe408e40800027430 */ /* 0x000fc40000000000 */
[----:B------:R-:W-:-:S03]  /*10a80*/  HADD2.F32 R25, -RZ, R6.H1_H1 ;  /* 0x30000006ff197230 */ /* 0x000fc60000004100 */
[--C-:B------:R-:W-:Y:S02]  /*10a90*/  HADD2.F32 R0, -RZ, R2.reuse.H0_H0 ;  /* 0x20000002ff007230 */ /* 0x100fe40000004100 */
[----:B------:R-:W-:Y:S02]  /*10aa0*/  HADD2.F32 R24, -RZ, R2.H1_H1 ;  /* 0x30000002ff187230 */ /* 0x000fe40000004100 */
[----:B------:R-:W-:Y:S01]  /*10ab0*/  HADD2.F32 R2, -RZ, R6.H0_H0 ;  /* 0x20000006ff027230 */ /* 0x000fe20000004100 */
[----:B------:R-:W-:Y:S01]  /*10ac0*/  LOP3.LUT R6, R9, 0x64006400, RZ, 0xfc, !PT ;  /* 0x6400640009067812 */ /* 0x000fe200078efcff */
[----:B------:R-:W-:Y:S01]  /*10ad0*/  HADD2 R7, R7, -1032, -1032 ;  /* 0xe408e40807077430 */ /* 0x000fe20000000000 */
[----:B------:R-:W-:Y:S02]  /*10ae0*/  LOP3.LUT R36, R10, 0xf000f0, RZ, 0xc0, !PT ;  /* 0x00f000f00a247812 */ /* 0x000fe400078ec0ff */
[----:B------:R-:W-:Y:S01]  /*10af0*/  SHF.R.U32.HI R18, RZ, 0x8, R10 ;  /* 0x00000008ff127819 */ /* 0x000fe2000001160a */
[----:B------:R-:W-:Y:S01]  /*10b00*/  HADD2 R6, R6, -1032, -1032 ;  /* 0xe408e40806067430 */ /* 0x000fe20000000000 */
        /* <DEDUP_REMOVED lines=8> */
[----:B------:R-:W-:Y:S01]  /*10b90*/  LOP3.LUT R7, R4, 0x64006400, RZ, 0xfc, !PT ;  /* 0x6400640004077812 */ /* 0x000fe200078efcff */
[----:B------:R-:W-:Y:S01]  /*10ba0*/  FMUL.FTZ R56, R56, R23 ;  /* 0x0000001738387220 */ /* 0x000fe20000410000 */
[----:B------:R-:W-:Y:S01]  /*10bb0*/  LOP3.LUT R37, R10, 0x64006400, RZ, 0xfc, !PT ;  /* 0x640064000a257812 */ /* 0x000fe200078efcff */
[----:B------:R-:W-:Y:S01]  /*10bc0*/  FMUL.FTZ R46, R46, R15 ;  /* 0x0000000f2e2e7220 */ /* 0x000fe20000410000 */
[----:B------:R-:W-:-:S02]  /*10bd0*/  HADD2.F32 R4, -RZ, R6.H0_H0 ;  /* 0x20000006ff047230 */ /* 0x000fc40000004100 */
[-C--:B------:R-:W-:Y:S01]  /*10be0*/  HFMA2 R9, R9, R20.reuse.H0_H0, -72, -72 ;  /* 0xd480d48009097431 */ /* 0x080fe20000040014 */
[----:B------:R-:W-:Y:S01]  /*10bf0*/  F2FP.F16.F32.PACK_AB R56, RZ, R56 ;  /* 0x00000038ff38723e */ /* 0x000fe200000000ff */
[-C--:B------:R-:W-:Y:S01]  /*10c00*/  HFMA2 R7, R7, R20.reuse.H0_H0, -72, -72 ;  /* 0xd480d48007077431 */ /* 0x080fe20000040014 */
[----:B------:R-:W-:Y:S01]  /*10c10*/  F2FP.F16.F32.PACK_AB R46, RZ, R46 ;  /* 0x0000002eff2e723e */ /* 0x000fe200000000ff */
[-C--:B------:R-:W-:Y:S02]  /*10c20*/  HFMA2 R11, R11, R20.reuse.H0_H0, -72, -72 ;  /* 0xd480d4800b0b7431 */ /* 0x080fe40000040014 */
[C---:B------:R-:W-:Y:S01]  /*10c30*/  FFMA.FTZ R45, R5.reuse, R2, RZ ;  /* 0x00000002052d7223 */ /* 0x040fe200000100ff */
[----:B------:R-:W-:Y:S02]  /*10c40*/  HFMA2 R8, R37, R20.H0_H0, -72, -72 ;  /* 0xd480d48025087431 */ /* 0x000fe40000040014 */
[----:B------:R-:W-:Y:S02]  /*10c50*/  HADD2.F32 R37, -RZ, R6.H1_H1 ;  /* 0x30000006ff257230 */ /* 0x000fe40000004100 */
[----:B------:R-:W-:Y:S01]  /*10c60*/  FFMA.FTZ R41, R0, R5, RZ ;  /* 0x0000000500297223 */ /* 0x000fe200000100ff */
[C---:B------:R-:W-:Y:S01]  /*10c70*/  FFMA.FTZ R6, R5.reuse, R3, RZ ;  /* 0x0000000305067223 */ /* 0x040fe200000100ff */
[----:B------:R-:W-:Y:S01]  /*10c80*/  FFMA.FTZ R50, R5, R4, RZ ;  /* 0x0000000405327223 */ /* 0x000fe200000100ff */
[----:B------:R-:W-:Y:S01]  /*10c90*/  HADD2.F32 R38, -RZ, R9.H0_H0 ;  /* 0x20000009ff267230 */ /* 0x000fe20000004100 */
[----:B------:R-:W-:Y:S01]  /*10ca0*/  PRMT R56, R56, 0x5410, R46 ;  /* 0x0000541038387816 */ /* 0x000fe2000000002e */
[----:B------:R-:W-:-:S02]  /*10cb0*/  HADD2.F32 R36, -RZ, R7.H0_H0 ;  /* 0x20000007ff247230 */ /* 0x000fc40000004100 */
[----:B------:R-:W-:Y:S01]  /*10cc0*/  FFMA.FTZ R10, R42, R25, R45 ;  /* 0x000000192a0a7223 */ /* 0x000fe2000001002d */
[----:B------:R-:W-:Y:S02]  /*10cd0*/  HADD2.F32 R39, -RZ, R11.H0_H0 ;  /* 0x2000000bff277230 */ /* 0x000fe40000004100 */
[----:B------:R-:W-:Y:S01]  /*10ce0*/  FFMA.FTZ R41, R24, R42, R41 ;  /* 0x0000002a18297223 */ /* 0x000fe20000010029 */
[--C-:B------:R-:W-:Y:S02]  /*10cf0*/  HADD2.F32 R40, -RZ, R8.reuse.H0_H0 ;  /* 0x20000008ff287230 */ /* 0x100fe40000004100 */
[C---:B------:R-:W-:Y:S01]  /*10d00*/  FFMA.FTZ R46, R42.reuse, R35, R6 ;  /* 0x000000232a2e7223 */ /* 0x040fe20000010006 */
[----:B------:R-:W-:Y:S01]  /*10d10*/  FFMA.FTZ R5, R42, R37, R50 ;  /* 0x000000252a057223 */ /* 0x000fe20000010032 */
[C---:B------:R-:W-:Y:S01]  /*10d20*/  FFMA.FTZ R45, R43.reuse, R38, R10 ;  /* 0x000000262b2d7223 */ /* 0x040fe2000001000a */
[----:B------:R-:W-:Y:S01]  /*10d30*/  FFMA.FTZ R6, R36, R43, R41 ;  /* 0x0000002b24067223 */ /* 0x000fe20000010029 */
[C---:B------:R-:W-:Y:S01]  /*10d40*/  FFMA.FTZ R47, R43.reuse, R39, R46 ;  /* 0x000000272b2f7223 */ /* 0x040fe2000001002e */
[----:B------:R-:W-:Y:S01]  /*10d50*/  FFMA.FTZ R10, R43, R40, R5 ;  /* 0x000000282b0a7223 */ /* 0x000fe20000010005 */
[----:B------:R-:W-:-:S02]  /*10d60*/  HADD2.F32 R43, -RZ, R8.H1_H1 ;  /* 0x30000008ff2b7230 */ /* 0x000fc40000004100 */
[----:B------:R-:W-:-:S04]  /*10d70*/  IMAD.WIDE R16, R101, 0x4, R16 ;  /* 0x0000000465107825 */ /* 0x000fc800078e0210 */
[----:B------:R-:W-:Y:S01]  /*10d80*/  FFMA.FTZ R55, R44, R43, R10 ;  /* 0x0000002b2c377223 */ /* 0x000fe2000001000a */
[----:B------:R-:W-:Y:S02]  /*10d90*/  HADD2.F32 R41, -RZ, R9.H1_H1 ;  /* 0x30000009ff297230 */ /* 0x000fe40000004100 */
[----:B------:R-:W-:Y:S02]  /*10da0*/  HADD2.F32 R42, -RZ, R11.H1_H1 ;  /* 0x3000000bff2a7230 */ /* 0x000fe40000004100 */
[----:B------:R-:W2:Y:S01]  /*10db0*/  LDG.E.128.CONSTANT R8, desc[UR8][R16.64] ;  /* 0x0000000810087981 */ /* 0x000ea2000c1e9d00 */
[----:B------:R-:W-:Y:S01]  /*10dc0*/  FFMA.FTZ R12, R59, R65, R12 ;  /* 0x000000413b0c7223 */ /* 0x000fe2000001000c */
[----:B------:R-:W-:-:S03]  /*10dd0*/  FMUL.FTZ R13, R13, R22 ;  /* 0x000000160d0d7220 */ /* 0x000fc60000410000 */
[----:B------:R-:W-:Y:S02]  /*10de0*/  FMUL.FTZ R12, R12, R21 ;  /* 0x000000150c0c7220 */ /* 0x000fe40000410000 */
[----:B------:R-:W-:-:S03]  /*10df0*/  F2FP.F16.F32.PACK_AB R13, RZ, R13 ;  /* 0x0000000dff0d723e */ /* 0x000fc600000000ff */
[----:B------:R-:W-:-:S04]  /*10e00*/  F2FP.F16.F32.PACK_AB R12, RZ, R12 ;  /* 0x0000000cff0c723e */ /* 0x000fc800000000ff */
[----:B------:R-:W-:-:S05]  /*10e10*/  PRMT R13, R13, 0x5410, R12 ;  /* 0x000054100d0d7816 */ /* 0x000fca000000000c */
[----:B------:R-:W-:Y:S02]  /*10e20*/  HADD2 R27, R13, R27 ;  /* 0x0000001b0d1b7230 */ /* 0x000fe40000000000 */
[----:B------:R-:W0:Y:S01]  /*10e30*/  LDS.64 R12, [UR5+0x28] ;  /* 0x00002805ff0c7984 */ /* 0x000e220008000a00 */
[----:B------:R-:W-:Y:S01]  /*10e40*/  FMUL.FTZ R64, R64, R23 ;  /* 0x0000001740407220 */ /* 0x000fe20000410000 */
[----:B------:R-:W-:Y:S01]  /*10e50*/  FMUL.FTZ R62, R62, R15 ;  /* 0x0000000f3e3e7220 */ /* 0x000fe20000410000 */
[----:B------:R-:W-:-:S03]  /*10e60*/  HADD2.F32 R5, -RZ, R7.H1_H1 ;  /* 0x30000007ff057230 */ /* 0x000fc60000004100 */
[----:B------:R-:W-:Y:S02]  /*10e70*/  F2FP.F16.F32.PACK_AB R64, RZ, R64 ;  /* 0x00000040ff40723e */ /* 0x000fe400000000ff */
[----:B------:R-:W-:Y:S01]  /*10e80*/  F2FP.F16.F32.PACK_AB R62, RZ, R62 ;  /* 0x0000003eff3e723e */ /* 0x000fe200000000ff */
[----:B------:R-:W-:Y:S01]  /*10e90*/  FFMA.FTZ R50, R5, R44, R6 ;  /* 0x0000002c05327223 */ /* 0x000fe20000010006 */
[----:B------:R-:W-:Y:S01]  /*10ea0*/  FFMA.FTZ R58, R44, R41, R45 ;  /* 0x000000292c3a7223 */ /* 0x000fe2000001002d */
[----:B------:R-:W1:Y:S01]  /*10eb0*/  LDS.64 R6, [UR5+0xa0] ;  /* 0x0000a005ff067984 */ /* 0x000e620008000a00 */
[----:B------:R-:W-:Y:S01]  /*10ec0*/  PRMT R64, R64, 0x5410, R62 ;  /* 0x0000541040407816 */ /* 0x000fe2000000003e */
[----:B------:R-:W-:Y:S01]  /*10ed0*/  FFMA.FTZ R62, R44, R42, R47 ;  /* 0x0000002a2c3e7223 */ /* 0x000fe2000001002f */
[----:B------:R-:W-:Y:S01]  /*10ee0*/  LOP3.LUT R44, R49, 0xf000f, RZ, 0xc0, !PT ;  /* 0x000f000f312c7812 */ /* 0x000fe200078ec0ff */
[----:B------:R-:W-:Y:S01]  /*10ef0*/  FMUL.FTZ R61, R61, R22 ;  /* 0x000000163d3d7220 */ /* 0x000fe20000410000 */
[----:B------:R-:W-:Y:S01]  /*10f00*/  LOP3.LUT R47, R48, 0xf000f, RZ, 0xc0, !PT ;  /* 0x000f000f302f7812 */ /* 0x000fe200078ec0ff */
[----:B------:R-:W-:Y:S01]  /*10f10*/  FMUL.FTZ R60, R60, R21 ;  /* 0x000000153c3c7220 */ /* 0x000fe20000410000 */
[----:B------:R-:W-:Y:S01]  /*10f20*/  LOP3.LUT R44, R44, 0x64006400, RZ, 0xfc, !PT ;  /* 0x640064002c2c7812 */ /* 0x000fe200078efcff */
[----:B------:R-:W-:Y:S01]  /*10f30*/  HFMA2.MMA R29, R56, 1, 1, R29 ;  /* 0x3c003c00381d7835 */ /* 0x000fe2000000001d */
[----:B------:R-:W-:-:S02]  /*10f40*/  LOP3.LUT R46, R18, 0xf000f, RZ, 0xc0, !PT ;  /* 0x000f000f122e7812 */ /* 0x000fc400078ec0ff */
[----:B------:R-:W-:Y:S02]  /*10f50*/  LOP3.LUT R45, R19, 0xf000f, RZ, 0xc0, !PT ;  /* 0x000f000f132d7812 */ /* 0x000fe400078ec0ff */
[----:B------:R-:W-:Y:S02]  /*10f60*/  LOP3.LUT R47, R47, 0x64006400, RZ, 0xfc, !PT ;  /* 0x640064002f2f7812 */ /* 0x000fe400078efcff */
[----:B------:R-:W-:Y:S02]  /*10f70*/  F2FP.F16.F32.PACK_AB R61, RZ, R61 ;  /* 0x0000003dff3d723e */ /* 0x000fe400000000ff */
[----:B------:R-:W-:Y:S02]  /*10f80*/  F2FP.F16.F32.PACK_AB R60, RZ, R60 ;  /* 0x0000003cff3c723e */ /* 0x000fe400000000ff */
[----:B------:R-:W-:Y:S01]  /*10f90*/  LOP3.LUT R46, R46, 0x64006400, RZ, 0xfc, !PT ;  /* 0x640064002e2e7812 */ /* 0x000fe200078efcff */
[----:B------:R-:W-:Y:S01]  /*10fa0*/  HADD2 R54, R47, -1032, -1032 ;  /* 0xe408e4082f367430 */ /* 0x000fe20000000000 */
[----:B------:R-:W-:-:S02]  /*10fb0*/  LOP3.LUT R45, R45, 0x64006400, RZ, 0xfc, !PT ;  /* 0x640064002d2d7812 */ /* 0x000fc400078efcff */
[----:B------:R-:W-:Y:S01]  /*10fc0*/  PRMT R61, R61, 0x5410, R60 ;  /* 0x000054103d3d7816 */ /* 0x000fe2000000003c */
[--C-:B0-----:R-:W-:Y:S02]  /*10fd0*/  HADD2.F32 R53, -RZ, R12.reuse.H0_H0 ;  /* 0x2000000cff357230 */ /* 0x101fe40000004100 */
[----:B------:R-:W-:Y:S02]  /*10fe0*/  HADD2.F32 R56, -RZ, R12.H1_H1 ;  /* 0x3000000cff387230 */ /* 0x000fe40000004100 */
[----:B------:R-:W-:Y:S02]  /*10ff0*/  HADD2 R12, R44, -1032, -1032 ;  /* 0xe408e4082c0c7430 */ /* 0x000fe40000000000 */
[----:B------:R-:W-:-:S03]  /*11000*/  HADD2 R52, R46, -1032, -1032 ;  /* 0xe408e4082e347430 */ /* 0x000fc60000000000 */
[----:B------:R-:W-:Y:S02]  /*11010*/  HADD2.F32 R47, -RZ, R12.H0_H0 ;  /* 0x2000000cff2f7230 */ /* 0x000fe40000004100 */
[----:B------:R-:W-:Y:S02]  /*11020*/  HADD2 R51, R45, -1032, -1032 ;  /* 0xe408e4082d337430 */ /* 0x000fe40000000000 */
[----:B------:R-:W-:Y:S01]  /*11030*/  FFMA.FTZ R66, R57, R65, R66 ;  /* 0x0000004139427223 */ /* 0x000fe20000010042 */
[----:B------:R-:W-:Y:S02]  /*11040*/  HADD2 R30, R61, R30 ;  /* 0x0000001e3d1e7230 */ /* 0x000fe40000000000 */
[--C-:B------:R-:W-:Y:S02]  /*11050*/  HADD2.F32 R60, -RZ, R13.reuse.H0_H0 ;  /* 0x2000000dff3c7230 */ /* 0x100fe40000004100 */
[----:B------:R-:W-:Y:S01]  /*11060*/  FFMA.FTZ R57, R47, R53, R50 ;  /* 0x000000352f397223 */ /* 0x000fe20000010032 */
[----:B------:R-:W-:-:S02]  /*11070*/  HADD2.F32 R61, -RZ, R13.H1_H1 ;  /* 0x3000000dff3d7230 */ /* 0x000fc40000004100 */
[----:B------:R-:W-:Y:S02]  /*11080*/  HADD2.F32 R50, -RZ, R12.H1_H1 ;  /* 0x3000000cff327230 */ /* 0x000fe40000004100 */
[----:B------:R-:W-:Y:S01]  /*11090*/  HADD2.F32 R45, -RZ, R52.H0_H0 ;  /* 0x20000034ff2d7230 */ /* 0x000fe20000004100 */
[----:B------:R-:W0:Y:S01]  /*110a0*/  LDS.64 R12, [UR5+0xa8] ;  /* 0x0000a805ff0c7984 */ /* 0x000e220008000a00 */
[----:B------:R-:W-:Y:S01]  /*110b0*/  HADD2.F32 R46, -RZ, R51.H0_H0 ;  /* 0x20000033ff2e7230 */ /* 0x000fe20000004100 */
[----:B------:R-:W-:Y:S01]  /*110c0*/  LOP3.LUT R49, R49, 0xf000f0, RZ, 0xc0, !PT ;  /* 0x00f000f031317812 */ /* 0x000fe200078ec0ff */
[----:B------:R-:W-:Y:S01]  /*110d0*/  HADD2.F32 R44, -RZ, R54.H0_H0 ;  /* 0x20000036ff2c7230 */ /* 0x000fe20000004100 */
[----:B------:R-:W-:Y:S02]  /*110e0*/  LOP3.LUT R19, R19, 0xf000f0, RZ, 0xc0, !PT ;  /* 0x00f000f013137812 */ /* 0x000fe400078ec0ff */
[----:B------:R-:W-:Y:S01]  /*110f0*/  LOP3.LUT R18, R18, 0xf000f0, RZ, 0xc0, !PT ;  /* 0x00f000f012127812 */ /* 0x000fe200078ec0ff */
[C---:B------:R-:W-:Y:S01]  /*11100*/  FFMA.FTZ R67, R53.reuse, R45, R62 ;  /* 0x0000002d35437223 */ /* 0x040fe2000001003e */
[----:B------:R-:W-:Y:S01]  /*11110*/  LOP3.LUT R48, R48, 0xf000f0, RZ, 0xc0, !PT ;  /* 0x00f000f030307812 */ /* 0x000fe200078ec0ff */
[C---:B------:R-:W-:Y:S01]  /*11120*/  FFMA.FTZ R63, R53.reuse, R46, R58 ;  /* 0x0000002e353f7223 */ /* 0x040fe2000001003a */
[----:B------:R-:W-:Y:S01]  /*11130*/  FFMA.FTZ R62, R53, R44, R55 ;  /* 0x0000002c353e7223 */ /* 0x000fe20000010037 */
[----:B------:R-:W-:-:S02]  /*11140*/  LOP3.LUT R49, R49, 0x64006400, RZ, 0xfc, !PT ;  /* 0x6400640031317812 */ /* 0x000fc400078efcff */
[----:B------:R-:W-:Y:S02]  /*11150*/  LOP3.LUT R19, R19, 0x64006400, RZ, 0xfc, !PT ;  /* 0x6400640013137812 */ /* 0x000fe400078efcff */
[----:B------:R-:W-:Y:S02]  /*11160*/  LOP3.LUT R53, R18, 0x64006400, RZ, 0xfc, !PT ;  /* 0x6400640012357812 */ /* 0x000fe400078efcff */
[----:B------:R-:W-:Y:S01]  /*11170*/  LOP3.LUT R55, R48, 0x64006400, RZ, 0xfc, !PT ;  /* 0x6400640030377812 */ /* 0x000fe200078efcff */
[-C--:B------:R-:W-:Y:S02]  /*11180*/  HFMA2 R18, R49, R20.reuse.H0_H0, -72, -72 ;  /* 0xd480d48031127431 */ /* 0x080fe40000040014 */
[----:B------:R-:W-:Y:S02]  /*11190*/  HADD2.F32 R51, -RZ, R51.H1_H1 ;  /* 0x30000033ff337230 */ /* 0x000fe40000004100 */
[-C--:B------:R-:W-:Y:S02]  /*111a0*/  HFMA2 R19, R19, R20.reuse.H0_H0, -72, -72 ;  /* 0xd480d48013137431 */ /* 0x080fe40000040014 */
[----:B------:R-:W-:Y:S01]  /*111b0*/  FMUL.FTZ R68, R68, R23 ;  /* 0x0000001744447220 */ /* 0x000fe20000410000 */
[----:B------:R-:W-:-:S02]  /*111c0*/  HFMA2 R58, R53, R20.H0_H0, -72, -72 ;  /* 0xd480d480353a7431 */ /* 0x000fc40000040014 */
[----:B------:R-:W-:Y:S01]  /*111d0*/  FMUL.FTZ R66, R66, R15 ;  /* 0x0000000f42427220 */ /* 0x000fe20000410000 */
[----:B------:R-:W-:Y:S02]  /*111e0*/  HADD2.F32 R52, -RZ, R52.H1_H1 ;  /* 0x30000034ff347230 */ /* 0x000fe40000004100 */
[----:B------:R-:W-:Y:S02]  /*111f0*/  HFMA2 R59, R55, R20.H0_H0, -72, -72 ;  /* 0xd480d480373b7431 */ /* 0x000fe40000040014 */
[----:B------:R-:W-:Y:S01]  /*11200*/  HADD2.F32 R55, -RZ, R54.H1_H1 ;  /* 0x30000036ff377230 */ /* 0x000fe20000004100 */
[----:B------:R-:W-:Y:S01]  /*11210*/  HFMA2.MMA R14, R64, 1, 1, R14 ;  /* 0x3c003c00400e7835 */ /* 0x000fe2000000000e */
[----:B------:R-:W-:Y:S02]  /*11220*/  HADD2.F32 R54, -RZ, R18.H0_H0 ;  /* 0x20000012ff367230 */ /* 0x000fe40000004100 */
[----:B------:R-:W-:Y:S01]  /*11230*/  FFMA.FTZ R57, R50, R56, R57 ;  /* 0x0000003832397223 */ /* 0x000fe20000010039 */
[----:B------:R-:W-:-:S02]  /*11240*/  HADD2.F32 R53, -RZ, R19.H0_H0 ;  /* 0x20000013ff357230 */ /* 0x000fc40000004100 */
[C---:B------:R-:W-:Y:S01]  /*11250*/  FFMA.FTZ R65, R56.reuse, R51, R63 ;  /* 0x0000003338417223 */ /* 0x040fe2000001003f */
[----:B------:R-:W-:Y:S01]  /*11260*/  HADD2.F32 R49, -RZ, R58.H0_H0 ;  /* 0x2000003aff317230 */ /* 0x000fe20000004100 */
[----:B------:R-:W-:Y:S01]  /*11270*/  F2FP.F16.F32.PACK_AB R68, RZ, R68 ;  /* 0x00000044ff44723e */ /* 0x000fe200000000ff */
[----:B------:R-:W-:Y:S01]  /*11280*/  HADD2.F32 R48, -RZ, R59.H0_H0 ;  /* 0x2000003bff307230 */ /* 0x000fe20000004100 */
[----:B------:R-:W-:Y:S01]  /*11290*/  F2FP.F16.F32.PACK_AB R66, RZ, R66 ;  /* 0x00000042ff42723e */ /* 0x000fe200000000ff */
[C---:B------:R-:W-:Y:S01]  /*112a0*/  FFMA.FTZ R64, R56.reuse, R52, R67 ;  /* 0x0000003438407223 */ /* 0x040fe20000010043 */
[----:B------:R-:W-:Y:S01]  /*112b0*/  FFMA.FTZ R67, R56, R55, R62 ;  /* 0x0000003738437223 */ /* 0x000fe2000001003e */
[----:B------:R-:W-:Y:S01]  /*112c0*/  FFMA.FTZ R63, R54, R60, R57 ;  /* 0x0000003c363f7223 */ /* 0x000fe20000010039 */
[----:B------:R-:W-:Y:S01]  /*112d0*/  FFMA.FTZ R62, R60, R53, R65 ;  /* 0x000000353c3e7223 */ /* 0x000fe20000010041 */
[----:B------:R-:W-:Y:S01]  /*112e0*/  PRMT R68, R68, 0x5410, R66 ;  /* 0x0000541044447816 */ /* 0x000fe20000000042 */
[----:B------:R-:W-:Y:S01]  /*112f0*/  FFMA.FTZ R65, R60, R49, R64 ;  /* 0x000000313c417223 */ /* 0x000fe20000010040 */
[----:B------:R-:W-:-:S02]  /*11300*/  HADD2.F32 R56, -RZ, R18.H1_H1 ;  /* 0x30000012ff387230 */ /* 0x000fc40000004100 */
[----:B------:R-:W-:Y:S01]  /*11310*/  FFMA.FTZ R60, R60, R48, R67 ;  /* 0x000000303c3c7223 */ /* 0x000fe20000010043 */
[----:B------:R-:W-:Y:S02]  /*11320*/  HADD2.F32 R57, -RZ, R19.H1_H1 ;  /* 0x30000013ff397230 */ /* 0x000fe40000004100 */
[----:B------:R-:W-:Y:S02]  /*11330*/  HADD2.F32 R58, -RZ, R58.H1_H1 ;  /* 0x3000003aff3a7230 */ /* 0x000fe40000004100 */
[----:B------:R-:W-:Y:S02]  /*11340*/  HADD2.F32 R59, -RZ, R59.H1_H1 ;  /* 0x3000003bff3b7230 */ /* 0x000fe40000004100 */
[--C-:B-1----:R-:W-:Y:S02]  /*11350*/  HADD2.F32 R19, -RZ, R6.reuse.H0_H0 ;  /* 0x20000006ff137230 */ /* 0x102fe40000004100 */
[----:B------:R-:W-:Y:S01]  /*11360*/  FFMA.FTZ R18, R56, R61, R63 ;  /* 0x0000003d38127223 */ /* 0x000fe2000001003f */
[C---:B------:R-:W-:Y:S01]  /*11370*/  FFMA.FTZ R62, R61.reuse, R57, R62 ;  /* 0x000000393d3e7223 */ /* 0x040fe2000001003e */
[C---:B------:R-:W-:Y:S01]  /*11380*/  FFMA.FTZ R65, R61.reuse, R58, R65 ;  /* 0x0000003a3d417223 */ /* 0x040fe20000010041 */
[----:B------:R-:W-:Y:S01]  /*11390*/  FFMA.FTZ R60, R61, R59, R60 ;  /* 0x0000003b3d3c7223 */ /* 0x000fe2000001003c */
        /* <DEDUP_REMOVED lines=34> */
[-C--:B------:R-:W-:Y:S02]  /*115c0*/  FFMA.FTZ R7, R49, R64.reuse, R66 ;  /* 0x0000004031077223 */ /* 0x080fe40000010042 */
[-C--:B------:R-:W-:Y:S01]  /*115d0*/  FFMA.FTZ R68, R48, R64.reuse, R19 ;  /* 0x0000004030447223 */ /* 0x080fe20000010013 */
[-C--:B------:R-:W-:Y:S01]  /*115e0*/  FFMA.FTZ R66, R57, R63.reuse, R6 ;  /* 0x0000003f39427223 */ /* 0x080fe20000010006 */
[----:B------:R-:W-:Y:S01]  /*115f0*/  FFMA.FTZ R19, R58, R63, R7 ;  /* 0x0000003f3a137223 */ /* 0x000fe20000010007 */
[----:B------:R-:W-:Y:S01]  /*11600*/  FMUL.FTZ R18, R18, R23 ;  /* 0x0000001712127220 */ /* 0x000fe20000410000 */
[----:B------:R-:W1:Y:S01]  /*11610*/  LDS.64 R6, [UR5+0x128] ;  /* 0x00012805ff067984 */ /* 0x000e620008000a00 */
[----:B------:R-:W-:Y:S01]  /*11620*/  FMUL.FTZ R62, R62, R15 ;  /* 0x0000000f3e3e7220 */ /* 0x000fe20000410000 */
[----:B------:R-:W-:Y:S01]  /*11630*/  FFMA.FTZ R68, R59, R63, R68 ;  /* 0x0000003f3b447223 */ /* 0x000fe20000010044 */
[----:B------:R-:W-:Y:S01]  /*11640*/  FFMA.FTZ R61, R54, R64, R61 ;  /* 0x00000040363d7223 */ /* 0x000fe2000001003d */
[----:B------:R-:W-:Y:S01]  /*11650*/  FMUL.FTZ R65, R65, R22 ;  /* 0x0000001641417220 */ /* 0x000fe20000410000 */
[----:B------:R-:W-:Y:S01]  /*11660*/  F2FP.F16.F32.PACK_AB R18, RZ, R18 ;  /* 0x00000012ff12723e */ /* 0x000fe200000000ff */
[-C--:B------:R-:W-:Y:S01]  /*11670*/  FMUL.FTZ R60, R60, R21.reuse ;  /* 0x000000153c3c7220 */ /* 0x080fe20000410000 */
[----:B------:R-:W-:Y:S01]  /*11680*/  F2FP.F16.F32.PACK_AB R62, RZ, R62 ;  /* 0x0000003eff3e723e */ /* 0x000fe200000000ff */
[----:B------:R-:W-:Y:S01]  /*11690*/  FMUL.FTZ R19, R19, R22 ;  /* 0x0000001613137220 */ /* 0x000fe20000410000 */
[----:B------:R-:W-:Y:S01]  /*116a0*/  FMUL.FTZ R68, R68, R21 ;  /* 0x0000001544447220 */ /* 0x000fe20000410000 */
[----:B------:R-:W-:Y:S01]  /*116b0*/  FFMA.FTZ R64, R56, R63, R61 ;  /* 0x0000003f38407223 */ /* 0x000fe2000001003d */
[----:B------:R-:W-:-:S02]  /*116c0*/  PRMT R18, R18, 0x5410, R62 ;  /* 0x0000541012127816 */ /* 0x000fc4000000003e */
[----:B------:R-:W-:Y:S02]  /*116d0*/  F2FP.F16.F32.PACK_AB R65, RZ, R65 ;  /* 0x00000041ff41723e */ /* 0x000fe400000000ff */
        /* <DEDUP_REMOVED lines=13> */
[----:B------:R-:W-:Y:S01]  /*117b0*/  HFMA2.MMA R31, R60, 1, 1, R31 ;  /* 0x3c003c003c1f7835 */ /* 0x000fe2000000001f */
[----:B------:R-:W-:Y:S02]  /*117c0*/  HADD2.F32 R12, -RZ, R12.H1_H1 ;  /* 0x3000000cff0c7230 */ /* 0x000fe40000004100 */
        /* <DEDUP_REMOVED lines=8> */
[----:B------:R-:W-:Y:S01]  /*11850*/  FFMA.FTZ R61, R25, R12, R62 ;  /* 0x0000000c193d7223 */ /* 0x000fe2000001003e */
[----:B------:R-:W-:-:S02]  /*11860*/  HADD2 R34, R65, R34 ;  /* 0x0000002241227230 */ /* 0x000fc40000000000 */
[-C--:B------:R-:W-:Y:S01]  /*11870*/  FFMA.FTZ R66, R35, R12.reuse, R64 ;  /* 0x0000000c23427223 */ /* 0x080fe20000010040 */
[----:B------:R-:W-:Y:S01]  /*11880*/  FFMA.FTZ R65, R37, R12, R68 ;  /* 0x0000000c25417223 */ /* 0x000fe20000010044 */
[-C--:B------:R-:W-:Y:S01]  /*11890*/  FFMA.FTZ R62, R36, R63.reuse, R13 ;  /* 0x0000003f243e7223 */ /* 0x080fe2000001000d */
[-C--:B------:R-:W-:Y:S01]  /*118a0*/  FFMA.FTZ R64, R38, R63.reuse, R61 ;  /* 0x0000003f26407223 */ /* 0x080fe2000001003d */
[-C--:B------:R-:W-:Y:S01]  /*118b0*/  FFMA.FTZ R67, R39, R63.reuse, R66 ;  /* 0x0000003f27437223 */ /* 0x080fe20000010042 */
[----:B------:R-:W0:Y:S01]  /*118c0*/  LDS.64 R12, [UR5+0x1a8] ;  /* 0x0001a805ff0c7984 */ /* 0x000e220008000a00 */
        /* <DEDUP_REMOVED lines=103> */
[----:B------:R-:W-:-:S03]  /*11f40*/  FFMA.FTZ R0, R48, R0, R55 ;  /* 0x0000000030007223 */ /* 0x000fc60000010037 */
[-C--:B------:R-:W-:Y:S01]  /*11f50*/  FFMA.FTZ R49, R58, R19.reuse, R49 ;  /* 0x000000133a317223 */ /* 0x080fe20000010031 */
[----:B------:R-:W-:Y:S01]  /*11f60*/  FFMA.FTZ R0, R59, R19, R0 ;  /* 0x000000133b007223 */ /* 0x000fe20000010000 */
[-C--:B------:R-:W-:Y:S01]  /*11f70*/  FMUL.FTZ R13, R13, R22.reuse ;  /* 0x000000160d0d7220 */ /* 0x080fe20000410000 */
[-C--:B------:R-:W-:Y:S01]  /*11f80*/  FMUL.FTZ R12, R12, R21.reuse ;  /* 0x000000150c0c7220 */ /* 0x080fe20000410000 */
[----:B------:R-:W-:Y:S01]  /*11f90*/  FMUL.FTZ R49, R49, R22 ;  /* 0x0000001631317220 */ /* 0x000fe20000410000 */
[----:B------:R-:W-:Y:S01]  /*11fa0*/  FMUL.FTZ R0, R0, R21 ;  /* 0x0000001500007220 */ /* 0x000fe20000410000 */
[-C--:B------:R-:W-:Y:S01]  /*11fb0*/  FFMA.FTZ R56, R56, R19.reuse, R47 ;  /* 0x0000001338387223 */ /* 0x080fe2000001002f */
[----:B------:R-:W-:Y:S01]  /*11fc0*/  FFMA.FTZ R46, R57, R19, R46 ;  /* 0x00000013392e7223 */ /* 0x000fe2000001002e */
[----:B------:R-:W-:Y:S02]  /*11fd0*/  F2FP.F16.F32.PACK_AB R13, RZ, R13 ;  /* 0x0000000dff0d723e */ /* 0x000fe400000000ff */
[----:B------:R-:W-:-:S02]  /*11fe0*/  F2FP.F16.F32.PACK_AB R12, RZ, R12 ;  /* 0x0000000cff0c723e */ /* 0x000fc400000000ff */
[----:B------:R-:W-:Y:S02]  /*11ff0*/  F2FP.F16.F32.PACK_AB R49, RZ, R49 ;  /* 0x00000031ff31723e */ /* 0x000fe400000000ff */
[----:B------:R-:W-:Y:S01]  /*12000*/  F2FP.F16.F32.PACK_AB R0, RZ, R0 ;  /* 0x00000000ff00723e */ /* 0x000fe200000000ff */
[----:B------:R-:W-:Y:S01]  /*12010*/  FMUL.FTZ R56, R56, R23 ;  /* 0x0000001738387220 */ /* 0x000fe20000410000 */
[----:B------:R-:W-:Y:S01]  /*12020*/  FMUL.FTZ R46, R46, R15 ;  /* 0x0000000f2e2e7220 */ /* 0x000fe20000410000 */
[----:B------:R-:W-:Y:S02]  /*12030*/  PRMT R13, R13, 0x5410, R12 ;  /* 0x000054100d0d7816 */ /* 0x000fe4000000000c */
[----:B------:R-:W-:Y:S01]  /*12040*/  PRMT R49, R49, 0x5410, R0 ;  /* 0x0000541031317816 */ /* 0x000fe20000000000 */
[----:B------:R-:W-:Y:S01]  /*12050*/  FMUL.FTZ R64, R64, R23 ;  /* 0x0000001740407220 */ /* 0x000fe20000410000 */
[----:B--2---:R-:W-:Y:S01]  /*12060*/  LOP3.LUT R0, R8, 0xf000f, RZ, 0xc0, !PT ;  /* 0x000f000f08007812 */ /* 0x004fe200078ec0ff */
[----:B------:R-:W-:Y:S01]  /*12070*/  FMUL.FTZ R62, R62, R15 ;  /* 0x0000000f3e3e7220 */ /* 0x000fe20000410000 */
[----:B------:R-:W-:Y:S01]  /*12080*/  LOP3.LUT R6, R9, 0xf000f, RZ, 0xc0, !PT ;  /* 0x000f000f09067812 */ /* 0x000fe200078ec0ff */
[----:B------:R-:W-:Y:S01]  /*12090*/  HADD2 R27, R13, R27 ;  /* 0x0000001b0d1b7230 */ /* 0x000fe20000000000 */
[----:B------:R-:W-:-:S02]  /*120a0*/  F2FP.F16.F32.PACK_AB R56, RZ, R56 ;  /* 0x00000038ff38723e */ /* 0x000fc400000000ff */
[----:B------:R-:W-:Y:S02]  /*120b0*/  F2FP.F16.F32.PACK_AB R46, RZ, R46 ;  /* 0x0000002eff2e723e */ /* 0x000fe400000000ff */
[----:B------:R-:W-:Y:S02]  /*120c0*/  LOP3.LUT R7, R10, 0xf000f, RZ, 0xc0, !PT ;  /* 0x000f000f0a077812 */ /* 0x000fe400078ec0ff */
[----:B------:R-:W-:Y:S02]  /*120d0*/  LOP3.LUT R0, R0, 0x64006400, RZ, 0xfc, !PT ;  /* 0x6400640000007812 */ /* 0x000fe400078efcff */
[----:B------:R-:W-:Y:S02]  /*120e0*/  LOP3.LUT R4, R8, 0xf000f0, RZ, 0xc0, !PT ;  /* 0x00f000f008047812 */ /* 0x000fe400078ec0ff */
[----:B------:R-:W-:Y:S02]  /*120f0*/  SHF.R.U32.HI R13, RZ, 0x8, R8 ;  /* 0x00000008ff0d7819 */ /* 0x000fe40000011608 */
[----:B------:R-:W-:-:S02]  /*12100*/  LOP3.LUT R6, R6, 0x64006400, RZ, 0xfc, !PT ;  /* 0x6400640006067812 */ /* 0x000fc400078efcff */
[----:B------:R-:W-:Y:S02]  /*12110*/  F2FP.F16.F32.PACK_AB R64, RZ, R64 ;  /* 0x00000040ff40723e */ /* 0x000fe400000000ff */
[----:B------:R-:W-:Y:S02]  /*12120*/  F2FP.F16.F32.PACK_AB R62, RZ, R62 ;  /* 0x0000003eff3e723e */ /* 0x000fe400000000ff */
[----:B------:R-:W-:Y:S01]  /*12130*/  LOP3.LUT R8, R11, 0xf000f, RZ, 0xc0, !PT ;  /* 0x000f000f0b087812 */ /* 0x000fe200078ec0ff */
[--C-:B0-----:R-:W-:Y:S01]  /*12140*/  HADD2.F32 R5, -RZ, R2.reuse.H0_H0 ;  /* 0x20000002ff057230 */ /* 0x101fe20000004100 */
[----:B------:R-:W-:Y:S01]  /*12150*/  PRMT R56, R56, 0x5410, R46 ;  /* 0x0000541038387816 */ /* 0x000fe2000000002e */
[----:B------:R-:W-:Y:S01]  /*12160*/  HADD2.F32 R40, -RZ, R2.H1_H1 ;  /* 0x30000002ff287230 */ /* 0x000fe20000004100 */
[----:B------:R-:W-:Y:S01]  /*12170*/  LOP3.LUT R7, R7, 0x64006400, RZ, 0xfc, !PT ;  /* 0x6400640007077812 */ /* 0x000fe200078efcff */
[----:B------:R-:W-:Y:S02]  /*12180*/  HADD2.F32 R47, -RZ, R3.H0_H0 ;  /* 0x20000003ff2f7230 */ /* 0x000fe40000004100 */
[----:B------:R-:W-:-:S02]  /*12190*/  HADD2 R2, R0, -1032, -1032 ;  /* 0xe408e40800027430 */ /* 0x000fc40000000000 */
[----:B------:R-:W-:Y:S01]  /*121a0*/  HADD2.F32 R46, -RZ, R3.H1_H1 ;  /* 0x30000003ff2e7230 */ /* 0x000fe20000004100 */
[----:B------:R-:W-:Y:S01]  /*121b0*/  PRMT R64, R64, 0x5410, R62 ;  /* 0x0000541040407816 */ /* 0x000fe2000000003e */
[----:B------:R-:W-:Y:S01]  /*121c0*/  HADD2 R6, R6, -1032, -1032 ;  /* 0xe408e40806067430 */ /* 0x000fe20000000000 */
[----:B------:R-:W-:Y:S01]  /*121d0*/  LOP3.LUT R3, R8, 0x64006400, RZ, 0xfc, !PT ;  /* 0x6400640008037812 */ /* 0x000fe200078efcff */
[----:B------:R-:W-:Y:S02]  /*121e0*/  HADD2 R7, R7, -1032, -1032 ;  /* 0xe408e40807077430 */ /* 0x000fe40000000000 */
[--C-:B------:R-:W-:Y:S02]  /*121f0*/  HADD2.F32 R0, -RZ, R2.reuse.H0_H0 ;  /* 0x20000002ff007230 */ /* 0x100fe40000004100 */
[----:B------:R-:W-:Y:S02]  /*12200*/  HADD2.F32 R35, -RZ, R2.H1_H1 ;  /* 0x30000002ff237230 */ /* 0x000fe40000004100 */
[----:B------:R-:W-:-:S02]  /*12210*/  HADD2 R19, R3, -1032, -1032 ;  /* 0xe408e40803137430 */ /* 0x000fc40000000000 */
[--C-:B------:R-:W-:Y:S01]  /*12220*/  HADD2.F32 R2, -RZ, R6.reuse.H0_H0 ;  /* 0x20000006ff027230 */ /* 0x100fe20000004100 */
[----:B------:R-:W-:Y:S01]  /*12230*/  HFMA2.MMA R24, R64, 1, 1, R14 ;  /* 0x3c003c0040187835 */ /* 0x000fe2000000000e */
[----:B------:R-:W-:Y:S01]  /*12240*/  LOP3.LUT R14, R9, 0xf000f0, RZ, 0xc0, !PT ;  /* 0x00f000f0090e7812 */ /* 0x000fe200078ec0ff */
[--C-:B------:R-:W-:Y:S01]  /*12250*/  HADD2.F32 R3, -RZ, R7.reuse.H0_H0 ;  /* 0x20000007ff037230 */ /* 0x100fe20000004100 */
[----:B------:R-:W-:Y:S01]  /*12260*/  LOP3.LUT R18, R10, 0xf000f0, RZ, 0xc0, !PT ;  /* 0x00f000f00a127812 */ /* 0x000fe200078ec0ff */
[----:B------:R-:W-:Y:S01]  /*12270*/  HADD2.F32 R37, -RZ, R7.H1_H1 ;  /* 0x30000007ff257230 */ /* 0x000fe20000004100 */
[----:B------:R-:W-:Y:S01]  /*12280*/  SHF.R.U32.HI R12, RZ, 0x8, R9 ;  /* 0x00000008ff0c7819 */ /* 0x000fe20000011609 */
[----:B------:R-:W-:Y:S01]  /*12290*/  HADD2.F32 R36, -RZ, R6.H1_H1 ;  /* 0x30000006ff247230 */ /* 0x000fe20000004100 */
[----:B------:R-:W0:Y:S01]  /*122a0*/  LDS.64 R8, [UR5+0x38] ;  /* 0x00003805ff087984 */ /* 0x000e220008000a00 */
[----:B------:R-:W-:Y:S01]  /*122b0*/  LOP3.LUT R7, R4, 0x64006400, RZ, 0xfc, !PT ;  /* 0x6400640004077812 */ /* 0x000fe200078efcff */
[----:B------:R-:W-:-:S02]  /*122c0*/  HADD2.F32 R4, -RZ, R19.H0_H0 ;  /* 0x20000013ff047230 */ /* 0x000fc40000004100 */
[----:B------:R-:W-:Y:S01]  /*122d0*/  FFMA.FTZ R41, R5, R2, RZ ;  /* 0x0000000205297223 */ /* 0x000fe200000100ff */
[----:B------:R-:W-:Y:S01]  /*122e0*/  HADD2.F32 R38, -RZ, R19.H1_H1 ;  /* 0x30000013ff267230 */ /* 0x000fe20000004100 */
[----:B------:R-:W-:Y:S02]  /*122f0*/  LOP3.LUT R39, R11, 0xf000f0, RZ, 0xc0, !PT ;  /* 0x00f000f00b277812 */ /* 0x000fe400078ec0ff */
[----:B------:R-:W-:Y:S02]  /*12300*/  LOP3.LUT R19, R14, 0x64006400, RZ, 0xfc, !PT ;  /* 0x640064000e137812 */ /* 0x000fe400078efcff */
[----:B------:R-:W-:Y:S01]  /*12310*/  LOP3.LUT R25, R18, 0x64006400, RZ, 0xfc, !PT ;  /* 0x6400640012197812 */ /* 0x000fe200078efcff */
[----:B------:R-:W-:Y:S01]  /*12320*/  FFMA.FTZ R18, R40, R36, R41 ;  /* 0x0000002428127223 */ /* 0x000fe20000010029 */
[----:B------:R-:W-:Y:S01]  /*12330*/  FFMA.FTZ R6, R0, R5, RZ ;  /* 0x0000000500067223 */ /* 0x000fe200000100ff */
[----:B------:R-:W-:Y:S01]  /*12340*/  FFMA.FTZ R42, R5, R3, RZ ;  /* 0x00000003052a7223 */ /* 0x000fe200000100ff */
[----:B------:R-:W-:Y:S01]  /*12350*/  LOP3.LUT R41, R39, 0x64006400, RZ, 0xfc, !PT ;  /* 0x6400640027297812 */ /* 0x000fe200078efcff */
[----:B------:R-:W-:Y:S01]  /*12360*/  FFMA.FTZ R5, R5, R4, RZ ;  /* 0x0000000405057223 */ /* 0x000fe200000100ff */
[----:B------:R-:W-:-:S02]  /*12370*/  HFMA2 R19, R19, R20.H0_H0, -72, -72 ;  /* 0xd480d48013137431 */ /* 0x000fc40000040014 */
[-C--:B------:R-:W-:Y:S02]  /*12380*/  HFMA2 R25, R25, R20.reuse.H0_H0, -72, -72 ;  /* 0xd480d48019197431 */ /* 0x080fe40000040014 */
[----:B------:R-:W-:Y:S01]  /*12390*/  FFMA.FTZ R14, R35, R40, R6 ;  /* 0x00000028230e7223 */ /* 0x000fe20000010006 */
[----:B------:R-:W-:Y:S02]  /*123a0*/  HADD2 R28, R49, R28 ;  /* 0x0000001c311c7230 */ /* 0x000fe40000000000 */
[C---:B------:R-:W-:Y:S01]  /*123b0*/  FFMA.FTZ R49, R40.reuse, R37, R42 ;  /* 0x0000002528317223 */ /* 0x040fe2000001002a */
[-C--:B------:R-:W-:Y:S02]  /*123c0*/  HFMA2 R7, R7, R20.reuse.H0_H0, -72, -72 ;  /* 0xd480d48007077431 */ /* 0x080fe40000040014 */
[----:B------:R-:W-:Y:S01]  /*123d0*/  FFMA.FTZ R51, R40, R38, R5 ;  /* 0x0000002628337223 */ /* 0x000fe20000010005 */
[----:B------:R-:W-:Y:S02]  /*123e0*/  HFMA2 R6, R41, R20.H0_H0, -72, -72 ;  /* 0xd480d48029067431 */ /* 0x000fe40000040014 */
[----:B------:R-:W-:-:S02]  /*123f0*/  HADD2.F32 R40, -RZ, R19.H0_H0 ;  /* 0x20000013ff287230 */ /* 0x000fc40000004100 */
[----:B------:R-:W-:Y:S02]  /*12400*/  HADD2.F32 R42, -RZ, R25.H0_H0 ;  /* 0x20000019ff2a7230 */ /* 0x000fe40000004100 */
[--C-:B------:R-:W-:Y:S02]  /*12410*/  HADD2.F32 R5, -RZ, R7.reuse.H0_H0 ;  /* 0x20000007ff057230 */ /* 0x100fe40000004100 */
[----:B------:R-:W-:Y:S02]  /*12420*/  HADD2.F32 R39, -RZ, R7.H1_H1 ;  /* 0x30000007ff277230 */ /* 0x000fe40000004100 */
[C---:B------:R-:W-:Y:S01]  /*12430*/  FFMA.FTZ R7, R47.reuse, R40, R18 ;  /* 0x000000282f077223 */ /* 0x040fe20000010012 */
[--C-:B------:R-:W-:Y:S02]  /*12440*/  HADD2.F32 R44, -RZ, R6.reuse.H0_H0 ;  /* 0x20000006ff2c7230 */ /* 0x100fe40000004100 */
[----:B------:R-:W-:Y:S02]  /*12450*/  HADD2.F32 R45, -RZ, R6.H1_H1 ;  /* 0x30000006ff2d7230 */ /* 0x000fe40000004100 */
[----:B------:R-:W-:Y:S01]  /*12460*/  FFMA.FTZ R6, R47, R42, R49 ;  /* 0x0000002a2f067223 */ /* 0x000fe20000010031 */
[----:B------:R-:W-:-:S02]  /*12470*/  HADD2.F32 R41, -RZ, R19.H1_H1 ;  /* 0x30000013ff297230 */ /* 0x000fc40000004100 */
[----:B------:R-:W-:-:S03]  /*12480*/  HADD2.F32 R43, -RZ, R25.H1_H1 ;  /* 0x30000019ff2b7230 */ /* 0x000fc60000004100 */
[C---:B------:R-:W-:Y:S02]  /*12490*/  FFMA.FTZ R52, R46.reuse, R41, R7 ;  /* 0x000000292e347223 */ /* 0x040fe40000010007 */
[----:B------:R-:W-:Y:S02]  /*124a0*/  FFMA.FTZ R54, R46, R43, R6 ;  /* 0x0000002b2e367223 */ /* 0x000fe40000010006 */
[----:B------:R-:W1:Y:S01]  /*124b0*/  LDS.64 R6, [UR5+0xb0] ;  /* 0x0000b005ff067984 */ /* 0x000e620008000a00 */
[----:B------:R-:W-:Y:S01]  /*124c0*/  FMUL.FTZ R61, R61, R22 ;  /* 0x000000163d3d7220 */ /* 0x000fe20000410000 */
[----:B------:R-:W-:Y:S01]  /*124d0*/  FMUL.FTZ R60, R60, R21 ;  /* 0x000000153c3c7220 */ /* 0x000fe20000410000 */
[----:B------:R-:W-:Y:S01]  /*124e0*/  FFMA.FTZ R14, R5, R47, R14 ;  /* 0x0000002f050e7223 */ /* 0x000fe2000001000e */
[----:B------:R-:W-:Y:S01]  /*124f0*/  FFMA.FTZ R18, R47, R44, R51 ;  /* 0x0000002c2f127223 */ /* 0x000fe20000010033 */
[----:B------:R-:W-:Y:S02]  /*12500*/  SHF.R.U32.HI R10, RZ, 0x8, R10 ;  /* 0x00000008ff0a7819 */ /* 0x000fe4000001160a */
[----:B------:R-:W-:Y:S01]  /*12510*/  SHF.R.U32.HI R11, RZ, 0x8, R11 ;  /* 0x00000008ff0b7819 */ /* 0x000fe2000001160b */
[----:B------:R-:W-:Y:S01]  /*12520*/  FFMA.FTZ R50, R39, R46, R14 ;  /* 0x0000002e27327223 */ /* 0x000fe2000001000e */
[----:B------:R-:W-:Y:S01]  /*12530*/  F2FP.F16.F32.PACK_AB R61, RZ, R61 ;  /* 0x0000003dff3d723e */ /* 0x000fe200000000ff */
[----:B------:R-:W-:Y:S01]  /*12540*/  FFMA.FTZ R55, R46, R45, R18 ;  /* 0x0000002d2e377223 */ /* 0x000fe20000010012 */
[----:B------:R-:W-:-:S02]  /*12550*/  F2FP.F16.F32.PACK_AB R60, RZ, R60 ;  /* 0x0000003cff3c723e */ /* 0x000fc400000000ff */
[----:B------:R-:W-:Y:S02]  /*12560*/  LOP3.LUT R14, R13, 0xf000f, RZ, 0xc0, !PT ;  /* 0x000f000f0d0e7812 */ /* 0x000fe400078ec0ff */
[----:B------:R-:W-:Y:S02]  /*12570*/  LOP3.LUT R18, R12, 0xf000f, RZ, 0xc0, !PT ;  /* 0x000f000f0c127812 */ /* 0x000fe400078ec0ff */
[----:B------:R-:W-:Y:S02]  /*12580*/  LOP3.LUT R19, R10, 0xf000f, RZ, 0xc0, !PT ;  /* 0x000f000f0a137812 */ /* 0x000fe400078ec0ff */
[----:B------:R-:W-:Y:S02]  /*12590*/  LOP3.LUT R25, R11, 0xf000f, RZ, 0xc0, !PT ;  /* 0x000f000f0b197812 */ /* 0x000fe400078ec0ff */
[----:B------:R-:W-:Y:S02]  /*125a0*/  PRMT R61, R61, 0x5410, R60 ;  /* 0x000054103d3d7816 */ /* 0x000fe4000000003c */
[----:B------:R-:W-:-:S02]  /*125b0*/  LOP3.LUT R14, R14, 0x64006400, RZ, 0xfc, !PT ;  /* 0x640064000e0e7812 */ /* 0x000fc400078efcff */
[----:B------:R-:W-:Y:S02]  /*125c0*/  LOP3.LUT R18, R18, 0x64006400, RZ, 0xfc, !PT ;  /* 0x6400640012127812 */ /* 0x000fe400078efcff */
[----:B------:R-:W-:Y:S02]  /*125d0*/  LOP3.LUT R19, R19, 0x64006400, RZ, 0xfc, !PT ;  /* 0x6400640013137812 */ /* 0x000fe400078efcff */
[----:B------:R-:W-:Y:S02]  /*125e0*/  LOP3.LUT R25, R25, 0x64006400, RZ, 0xfc, !PT ;  /* 0x6400640019197812 */ /* 0x000fe400078efcff */
[----:B------:R-:W-:Y:S01]  /*125f0*/  LOP3.LUT R12, R12, 0xf000f0, RZ, 0xc0, !PT ;  /* 0x00f000f00c0c7812 */ /* 0x000fe200078ec0ff */
[----:B------:R-:W-:Y:S02]  /*12600*/  HADD2 R30, R61, R30 ;  /* 0x0000001e3d1e7230 */ /* 0x000fe40000000000 */
[----:B0-----:R-:W-:Y:S02]  /*12610*/  HADD2.F32 R51, -RZ, R8.H0_H0 ;  /* 0x20000008ff337230 */ /* 0x001fe40000004100 */
[----:B------:R-:W-:-:S02]  /*12620*/  HADD2 R14, R14, -1032, -1032 ;  /* 0xe408e4080e0e7430 */ /* 0x000fc40000000000 */
[----:B------:R-:W-:Y:S02]  /*12630*/  HADD2.F32 R57, -RZ, R8.H1_H1 ;  /* 0x30000008ff397230 */ /* 0x000fe40000004100 */
[----:B------:R-:W-:Y:S02]  /*12640*/  HADD2 R18, R18, -1032, -1032 ;  /* 0xe408e40812127430 */ /* 0x000fe40000000000 */
[--C-:B------:R-:W-:Y:S02]  /*12650*/  HADD2.F32 R61, -RZ, R9.reuse.H0_H0 ;  /* 0x20000009ff3d7230 */ /* 0x100fe40000004100 */
[----:B------:R-:W-:Y:S02]  /*12660*/  HADD2 R19, R19, -1032, -1032 ;  /* 0xe408e40813137430 */ /* 0x000fe40000000000 */
[----:B------:R-:W-:Y:S02]  /*12670*/  HADD2.F32 R62, -RZ, R9.H1_H1 ;  /* 0x30000009ff3e7230 */ /* 0x000fe40000004100 */
[----:B------:R-:W-:Y:S01]  /*12680*/  HADD2 R53, R25, -1032, -1032 ;  /* 0xe408e40819357430 */ /* 0x000fe20000000000 */
[----:B------:R-:W-:-:S02]  /*12690*/  LOP3.LUT R10, R10, 0xf000f0, RZ, 0xc0, !PT ;  /* 0x00f000f00a0a7812 */ /* 0x000fc400078ec0ff */
[----:B------:R-:W-:Y:S02]  /*126a0*/  LOP3.LUT R8, R11, 0xf000f0, RZ, 0xc0, !PT ;  /* 0x00f000f00b087812 */ /* 0x000fe400078ec0ff */
[----:B------:R-:W-:Y:S01]  /*126b0*/  LOP3.LUT R9, R12, 0x64006400, RZ, 0xfc, !PT ;  /* 0x640064000c097812 */ /* 0x000fe200078efcff */
[----:B------:R-:W-:Y:S01]  /*126c0*/  HADD2.F32 R49, -RZ, R14.H0_H0 ;  /* 0x2000000eff317230 */ /* 0x000fe20000004100 */
[----:B------:R-:W-:Y:S01]  /*126d0*/  LOP3.LUT R11, R10, 0x64006400, RZ, 0xfc, !PT ;  /* 0x640064000a0b7812 */ /* 0x000fe200078efcff */
[--C-:B------:R-:W-:Y:S01]  /*126e0*/  HADD2.F32 R48, -RZ, R18.reuse.H0_H0 ;  /* 0x20000012ff307230 */ /* 0x100fe20000004100 */
[----:B------:R-:W-:Y:S01]  /*126f0*/  LOP3.LUT R25, R8, 0x64006400, RZ, 0xfc, !PT ;  /* 0x6400640008197812 */ /* 0x000fe200078efcff */
[----:B------:R-:W-:Y:S02]  /*12700*/  HADD2.F32 R47, -RZ, R19.H0_H0 ;  /* 0x20000013ff2f7230 */ /* 0x000fe40000004100 */
[-C--:B------:R-:W-:Y:S02]  /*12710*/  HFMA2 R10, R9, R20.reuse.H0_H0, -72, -72 ;  /* 0xd480d480090a7431 */ /* 0x080fe40000040014 */
[----:B------:R-:W-:Y:S01]  /*12720*/  HADD2.F32 R46, -RZ, R53.H0_H0 ;  /* 0x20000035ff2e7230 */ /* 0x000fe20000004100 */
[----:B------:R-:W0:Y:S01]  /*12730*/  LDS.64 R8, [UR5+0xb8] ;  /* 0x0000b805ff087984 */ /* 0x000e220008000a00 */
[----:B------:R-:W-:Y:S01]  /*12740*/  LOP3.LUT R13, R13, 0xf000f0, RZ, 0xc0, !PT ;  /* 0x00f000f00d0d7812 */ /* 0x000fe200078ec0ff */
[----:B------:R-:W-:Y:S01]  /*12750*/  FFMA.FTZ R59, R49, R51, R50 ;  /* 0x00000033313b7223 */ /* 0x000fe20000010032 */
[C---:B------:R-:W-:Y:S01]  /*12760*/  FFMA.FTZ R58, R51.reuse, R48, R52 ;  /* 0x00000030333a7223 */ /* 0x040fe20000010034 */
[C---:B------:R-:W-:Y:S01]  /*12770*/  FFMA.FTZ R63, R51.reuse, R47, R54 ;  /* 0x0000002f333f7223 */ /* 0x040fe20000010036 */
[----:B------:R-:W-:Y:S01]  /*12780*/  FFMA.FTZ R65, R51, R46, R55 ;  /* 0x0000002e33417223 */ /* 0x000fe20000010037 */
[----:B------:R-:W-:Y:S01]  /*12790*/  HADD2.F32 R51, -RZ, R18.H1_H1 ;  /* 0x30000012ff337230 */ /* 0x000fe20000004100 */
[----:B------:R-:W-:Y:S01]  /*127a0*/  LOP3.LUT R13, R13, 0x64006400, RZ, 0xfc, !PT ;  /* 0x640064000d0d7812 */ /* 0x000fe200078efcff */
[----:B------:R-:W-:-:S02]  /*127b0*/  HFMA2 R11, R11, R20.H0_H0, -72, -72 ;  /* 0xd480d4800b0b7431 */ /* 0x000fc40000040014 */
[----:B------:R-:W-:Y:S01]  /*127c0*/  HADD2.F32 R52, -RZ, R19.H1_H1 ;  /* 0x30000013ff347230 */ /* 0x000fe20000004100 */
[----:B------:R-:W-:Y:S01]  /*127d0*/  HFMA2.MMA R29, R56, 1, 1, R29 ;  /* 0x3c003c00381d7835 */ /* 0x000fe2000000001d */
[----:B------:R-:W-:Y:S02]  /*127e0*/  HADD2.F32 R50, -RZ, R14.H1_H1 ;  /* 0x3000000eff327230 */ /* 0x000fe40000004100 */
[----:B------:R-:W-:Y:S01]  /*127f0*/  FFMA.FTZ R58, R57, R51, R58 ;  /* 0x00000033393a7223 */ /* 0x000fe2000001003a */
[----:B------:R-:W-:Y:S02]  /*12800*/  HADD2.F32 R54, -RZ, R10.H0_H0 ;  /* 0x2000000aff367230 */ /* 0x000fe40000004100 */
[-C--:B------:R-:W-:Y:S02]  /*12810*/  HFMA2 R13, R13, R20.reuse.H0_H0, -72, -72 ;  /* 0xd480d4800d0d7431 */ /* 0x080fe40000040014 */
[----:B------:R-:W-:Y:S02]  /*12820*/  HADD2.F32 R56, -RZ, R53.H1_H1 ;  /* 0x30000035ff387230 */ /* 0x000fe40000004100 */
[----:B------:R-:W-:-:S02]  /*12830*/  HFMA2 R25, R25, R20.H0_H0, -72, -72 ;  /* 0xd480d48019197431 */ /* 0x000fc40000040014 */
[--C-:B------:R-:W-:Y:S02]  /*12840*/  HADD2.F32 R53, -RZ, R11.reuse.H0_H0 ;  /* 0x2000000bff357230 */ /* 0x100fe40000004100 */
[----:B------:R-:W-:Y:S01]  /*12850*/  FFMA.FTZ R14, R57, R52, R63 ;  /* 0x00000034390e7223 */ /* 0x000fe2000001003f */
[----:B------:R-:W-:Y:S01]  /*12860*/  FFMA.FTZ R12, R50, R57, R59 ;  /* 0x00000039320c7223 */ /* 0x000fe2000001003b */
[----:B------:R-:W-:Y:S01]  /*12870*/  FFMA.FTZ R19, R61, R54, R58 ;  /* 0x000000363d137223 */ /* 0x000fe2000001003a */
[----:B------:R-:W-:Y:S02]  /*12880*/  HADD2.F32 R58, -RZ, R10.H1_H1 ;  /* 0x3000000aff3a7230 */ /* 0x000fe40000004100 */
[----:B------:R-:W-:Y:S01]  /*12890*/  FMUL.FTZ R68, R68, R23 ;  /* 0x0000001744447220 */ /* 0x000fe20000410000 */
[----:B------:R-:W-:Y:S02]  /*128a0*/  HADD2.F32 R59, -RZ, R11.H1_H1 ;  /* 0x3000000bff3b7230 */ /* 0x000fe40000004100 */
[----:B------:R-:W-:Y:S01]  /*128b0*/  FMUL.FTZ R66, R66, R15 ;  /* 0x0000000f42427220 */ /* 0x000fe20000410000 */
[----:B------:R-:W-:-:S02]  /*128c0*/  HADD2.F32 R55, -RZ, R13.H0_H0 ;  /* 0x2000000dff377230 */ /* 0x000fc40000004100 */
[----:B------:R-:W-:Y:S01]  /*128d0*/  FFMA.FTZ R64, R61, R53, R14 ;  /* 0x000000353d407223 */ /* 0x000fe2000001000e */
[--C-:B------:R-:W-:Y:S01]  /*128e0*/  HADD2.F32 R20, -RZ, R25.reuse.H0_H0 ;  /* 0x20000019ff147230 */ /* 0x100fe20000004100 */
[----:B------:R-:W2:Y:S01]  /*128f0*/  LDS.64 R10, [UR5+0x130] ;  /* 0x00013005ff0a7984 */ /* 0x000ea20008000a00 */
[----:B------:R-:W-:Y:S02]  /*12900*/  HADD2.F32 R60, -RZ, R25.H1_H1 ;  /* 0x30000019ff3c7230 */ /* 0x000fe40000004100 */
[----:B------:R-:W-:Y:S01]  /*12910*/  FFMA.FTZ R65, R57, R56, R65 ;  /* 0x0000003839417223 */ /* 0x000fe20000010041 */
[--C-:B-1----:R-:W-:Y:S02]  /*12920*/  HADD2.F32 R25, -RZ, R6.reuse.H0_H0 ;  /* 0x20000006ff197230 */ /* 0x102fe40000004100 */
[C---:B------:R-:W-:Y:S01]  /*12930*/  FFMA.FTZ R14, R62.reuse, R58, R19 ;  /* 0x0000003a3e0e7223 */ /* 0x040fe20000010013 */
[----:B------:R-:W-:Y:S02]  /*12940*/  HADD2.F32 R57, -RZ, R13.H1_H1 ;  /* 0x3000000dff397230 */ /* 0x000fe40000004100 */
[----:B------:R-:W-:Y:S01]  /*12950*/  FFMA.FTZ R13, R62, R59, R64 ;  /* 0x0000003b3e0d7223 */ /* 0x000fe20000010040 */
[----:B------:R-:W-:Y:S01]  /*12960*/  F2FP.F16.F32.PACK_AB R68, RZ, R68 ;  /* 0x00000044ff44723e */ /* 0x000fe200000000ff */
[----:B------:R-:W-:Y:S01]  /*12970*/  FFMA.FTZ R12, R55, R61, R12 ;  /* 0x0000003d370c7223 */ /* 0x000fe2000001000c */
[----:B------:R-:W-:Y:S01]  /*12980*/  F2FP.F16.F32.PACK_AB R66, RZ, R66 ;  /* 0x00000042ff42723e */ /* 0x000fe200000000ff */
[----:B------:R-:W-:-:S02]  /*12990*/  HADD2.F32 R6, -RZ, R6.H1_H1 ;  /* 0x30000006ff067230 */ /* 0x000fc40000004100 */
[----:B------:R-:W-:Y:S01]  /*129a0*/  FFMA.FTZ R65, R61, R20, R65 ;  /* 0x000000143d417223 */ /* 0x000fe20000010041 */
[--C-:B------:R-:W-:Y:S02]  /*129b0*/  HADD2.F32 R19, -RZ, R7.reuse.H0_H0 ;  /* 0x20000007ff137230 */ /* 0x100fe40000004100 */
[----:B------:R-:W-:Y:S02]  /*129c0*/  HADD2.F32 R64, -RZ, R7.H1_H1 ;  /* 0x30000007ff407230 */ /* 0x000fe40000004100 */
[-C--:B------:R-:W-:Y:S01]  /*129d0*/  FFMA.FTZ R7, R2, R25.reuse, RZ ;  /* 0x0000001902077223 */ /* 0x080fe200000100ff */
[----:B------:R-:W-:Y:S01]  /*129e0*/  PRMT R68, R68, 0x5410, R66 ;  /* 0x0000541044447816 */ /* 0x000fe20000000042 */
[----:B------:R-:W-:Y:S01]  /*129f0*/  FFMA.FTZ R18, R57, R62, R12 ;  /* 0x0000003e39127223 */ /* 0x000fe2000001000c */
[----:B------:R-:W-:Y:S01]  /*12a00*/  FFMA.FTZ R12, R62, R60, R65 ;  /* 0x0000003c3e0c7223 */ /* 0x000fe20000010041 */
[-C--:B------:R-:W-:Y:S01]  /*12a10*/  FFMA.FTZ R66, R3, R25.reuse, RZ ;  /* 0x0000001903427223 */ /* 0x080fe200000100ff */
[-C--:B------:R-:W-:Y:S01]  /*12a20*/  FFMA.FTZ R7, R36, R6.reuse, R7 ;  /* 0x0000000624077223 */ /* 0x080fe20000010007 */
[-C--:B------:R-:W-:Y:S01]  /*12a30*/  FFMA.FTZ R62, R0, R25.reuse, RZ ;  /* 0x00000019003e7223 */ /* 0x080fe200000100ff */
[----:B------:R-:W-:Y:S01]  /*12a40*/  FFMA.FTZ R61, R4, R25, RZ ;  /* 0x00000019043d7223 */ /* 0x000fe200000100ff */
[-C--:B------:R-:W-:Y:S01]  /*12a50*/  FFMA.FTZ R25, R37, R6.reuse, R66 ;  /* 0x0000000625197223 */ /* 0x080fe20000010042 */
[----:B------:R-:W-:Y:S01]  /*12a60*/  FFMA.FTZ R66, R40, R19, R7 ;  /* 0x0000001328427223 */ /* 0x000fe20000010007 */
[-C--:B------:R-:W-:Y:S01]  /*12a70*/  FFMA.FTZ R62, R35, R6.reuse, R62 ;  /* 0x00000006233e7223 */ /* 0x080fe2000001003e */
[----:B------:R-:W-:-:S02]  /*12a80*/  FFMA.FTZ R61, R38, R6, R61 ;  /* 0x00000006263d7223 */ /* 0x000fc4000001003d */
[----:B------:R-:W1:Y:S01]  /*12a90*/  LDS.64 R6, [UR5+0x138] ;  /* 0x00013805ff067984 */ /* 0x000e620008000a00 */
[-C--:B------:R-:W-:Y:S01]  /*12aa0*/  FFMA.FTZ R62, R5, R19.reuse, R62 ;  /* 0x00000013053e7223 */ /* 0x080fe2000001003e */
[----:B------:R-:W-:Y:S01]  /*12ab0*/  HFMA2.MMA R26, R68, 1, 1, R26 ;  /* 0x3c003c00441a7835 */ /* 0x000fe2000000001a */
[-C--:B------:R-:W-:Y:S01]  /*12ac0*/  FFMA.FTZ R68, R42, R19.reuse, R25 ;  /* 0x000000132a447223 */ /* 0x080fe20000010019 */
[----:B------:R-:W-:Y:S01]  /*12ad0*/  FFMA.FTZ R70, R44, R19, R61 ;  /* 0x000000132c467223 */ /* 0x000fe2000001003d */
[--C-:B0-----:R-:W-:Y:S02]  /*12ae0*/  HADD2.F32 R19, -RZ, R8.reuse.H0_H0 ;  /* 0x20000008ff137230 */ /* 0x101fe40000004100 */
        /* <DEDUP_REMOVED lines=14> */
[----:B--2---:R-:W-:-:S02]  /*12bd0*/  HADD2.F32 R19, -RZ, R10.H0_H0 ;  /* 0x2000000aff137230 */ /* 0x004fc40000004100 */
[-C--:B------:R-:W-:Y:S01]  /*12be0*/  FFMA.FTZ R9, R54, R61.reuse, R9 ;  /* 0x0000003d36097223 */ /* 0x080fe20000010009 */
[----:B------:R-:W-:Y:S01]  /*12bf0*/  FFMA.FTZ R66, R53, R61, R62 ;  /* 0x0000003d35427223 */ /* 0x000fe2000001003e */
[----:B------:R-:W-:Y:S01]  /*12c00*/  FFMA.FTZ R67, R56, R25, R67 ;  /* 0x0000001938437223 */ /* 0x000fe20000010043 */
[----:B------:R-:W-:Y:S02]  /*12c10*/  HADD2.F32 R10, -RZ, R10.H1_H1 ;  /* 0x3000000aff0a7230 */ /* 0x000fe40000004100 */
[-C--:B------:R-:W-:Y:S01]  /*12c20*/  FFMA.FTZ R62, R58, R63.reuse, R9 ;  /* 0x0000003f3a3e7223 */ /* 0x080fe20000010009 */
[----:B------:R-:W-:Y:S01]  /*12c30*/  FFMA.FTZ R9, R59, R63, R66 ;  /* 0x0000003f3b097223 */ /* 0x000fe20000010042 */
[--C-:B------:R-:W-:Y:S02]  /*12c40*/  HADD2.F32 R25, -RZ, R11.reuse.H0_H0 ;  /* 0x2000000bff197230 */ /* 0x100fe40000004100 */
[----:B------:R-:W-:Y:S01]  /*12c50*/  FFMA.FTZ R66, R0, R19, RZ ;  /* 0x0000001300427223 */ /* 0x000fe200000100ff */
[----:B------:R-:W-:-:S02]  /*12c60*/  HADD2.F32 R68, -RZ, R11.H1_H1 ;  /* 0x3000000bff447230 */ /* 0x000fc40000004100 */
[----:B------:R-:W-:Y:S01]  /*12c70*/  FFMA.FTZ R11, R2, R19, RZ ;  /* 0x00000013020b7223 */ /* 0x000fe200000100ff */
        /* <DEDUP_REMOVED lines=12> */
[-C--:B------:R-:W-:Y:S01]  /*12d40*/  FFMA.FTZ R66, R39, R68.reuse, R66 ;  /* 0x0000004427427223 */ /* 0x080fe20000010042 */
[----:B------:R-:W-:Y:S01]  /*12d50*/  FFMA.FTZ R70, R42, R25, R19 ;  /* 0x000000192a467223 */ /* 0x000fe20000010013 */
[-C--:B------:R-:W-:Y:S01]  /*12d60*/  FFMA.FTZ R61, R41, R68.reuse, R10 ;  /* 0x00000044293d7223 */ /* 0x080fe2000001000a */
[----:B------:R-:W-:Y:S02]  /*12d70*/  HADD2.F32 R19, -RZ, R6.H1_H1 ;  /* 0x30000006ff137230 */ /* 0x000fe40000004100 */
[--C-:B------:R-:W-:Y:S02]  /*12d80*/  HADD2.F32 R25, -RZ, R7.reuse.H0_H0 ;  /* 0x20000007ff197230 */ /* 0x100fe40000004100 */
[----:B------:R-:W-:Y:S02]  /*12d90*/  HADD2.F32 R10, -RZ, R7.H1_H1 ;  /* 0x30000007ff0a7230 */ /* 0x000fe40000004100 */
[-C--:B------:R-:W-:Y:S01]  /*12da0*/  FFMA.FTZ R7, R49, R11.reuse, R66 ;  /* 0x0000000b31077223 */ /* 0x080fe20000010042 */
[----:B------:R-:W-:Y:S01]  /*12db0*/  FFMA.FTZ R70, R43, R68, R70 ;  /* 0x000000442b467223 */ /* 0x000fe20000010046 */
[----:B------:R-:W-:-:S02]  /*12dc0*/  FFMA.FTZ R66, R48, R11, R61 ;  /* 0x0000000b30427223 */ /* 0x000fc4000001003d */
[----:B------:R-:W-:Y:S01]  /*12dd0*/  FFMA.FTZ R6, R50, R19, R7 ;  /* 0x0000001332067223 */ /* 0x000fe20000010007 */
[----:B------:R-:W-:Y:S01]  /*12de0*/  FFMA.FTZ R61, R47, R11, R70 ;  /* 0x0000000b2f3d7223 */ /* 0x000fe20000010046 */
[----:B------:R-:W-:Y:S02]  /*12df0*/  FFMA.FTZ R7, R51, R19, R66 ;  /* 0x0000001333077223 */ /* 0x000fe40000010042 */
[----:B------:R-:W-:Y:S01]  /*12e00*/  FFMA.FTZ R6, R55, R25, R6 ;  /* 0x0000001937067223 */ /* 0x000fe20000010006 */
        /* <DEDUP_REMOVED lines=8> */
[----:B------:R-:W0:Y:S01]  /*12e90*/  LDS.64 R6, [UR5+0x1b0] ;  /* 0x0001b005ff067984 */ /* 0x000e220008000a00 */
[----:B------:R-:W-:Y:S01]  /*12ea0*/  FFMA.FTZ R63, R46, R11, R63 ;  /* 0x0000000b2e3f7223 */ /* 0x000fe2000001003f */
[----:B------:R-:W-:Y:S01]  /*12eb0*/  FMUL.FTZ R18, R18, R23 ;  /* 0x0000001712127220 */ /* 0x000fe20000410000 */
[----:B------:R-:W-:Y:S02]  /*12ec0*/  FMUL.FTZ R14, R14, R15 ;  /* 0x0000000f0e0e7220 */ /* 0x000fe40000410000 */
[----:B------:R-:W-:Y:S02]  /*12ed0*/  FFMA.FTZ R63, R56, R19, R63 ;  /* 0x00000013383f7223 */ /* 0x000fe4000001003f */
[----:B------:R-:W-:Y:S02]  /*12ee0*/  F2FP.F16.F32.PACK_AB R18, RZ, R18 ;  /* 0x00000012ff12723e */ /* 0x000fe400000000ff */
[----:B------:R-:W-:Y:S01]  /*12ef0*/  FFMA.FTZ R63, R20, R25, R63 ;  /* 0x00000019143f7223 */ /* 0x000fe2000001003f */
[----:B------:R-:W-:Y:S01]  /*12f00*/  F2FP.F16.F32.PACK_AB R14, RZ, R14 ;  /* 0x0000000eff0e723e */ /* 0x000fe200000000ff */
[----:B------:R-:W-:Y:S01]  /*12f10*/  FFMA.FTZ R11, R59, R10, R70 ;  /* 0x0000000a3b0b7223 */ /* 0x000fe20000010046 */
[----:B------:R-:W-:Y:S01]  /*12f20*/  FMUL.FTZ R9, R9, R22 ;  /* 0x0000001609097220 */ /* 0x000fe20000410000 */
[----:B------:R-:W-:Y:S01]  /*12f30*/  FFMA.FTZ R10, R60, R10, R63 ;  /* 0x0000000a3c0a7223 */ /* 0x000fe2000001003f */
[----:B------:R-:W-:Y:S01]  /*12f40*/  FMUL.FTZ R8, R8, R21 ;  /* 0x0000001508087220 */ /* 0x000fe20000410000 */
[----:B------:R-:W-:Y:S01]  /*12f50*/  PRMT R18, R18, 0x5410, R14 ;  /* 0x0000541012127816 */ /* 0x000fe2000000000e */
[----:B------:R-:W-:Y:S01]  /*12f60*/  FMUL.FTZ R66, R66, R23 ;  /* 0x0000001742427220 */ /* 0x000fe20000410000 */
[----:B------:R-:W-:Y:S01]  /*12f70*/  FMUL.FTZ R68, R68, R15 ;  /* 0x0000000f44447220 */ /* 0x000fe20000410000 */
[----:B------:R-:W-:Y:S01]  /*12f80*/  FMUL.FTZ R11, R11, R22 ;  /* 0x000000160b0b7220 */ /* 0x000fe20000410000 */
[----:B------:R-:W-:Y:S01]  /*12f90*/  FMUL.FTZ R10, R10, R21 ;  /* 0x000000150a0a7220 */ /* 0x000fe20000410000 */
[----:B------:R-:W-:-:S02]  /*12fa0*/  F2FP.F16.F32.PACK_AB R9, RZ, R9 ;  /* 0x00000009ff09723e */ /* 0x000fc400000000ff */
[----:B------:R-:W-:Y:S01]  /*12fb0*/  F2FP.F16.F32.PACK_AB R8, RZ, R8 ;  /* 0x00000008ff08723e */ /* 0x000fe200000000ff */
[----:B------:R-:W-:Y:S01]  /*12fc0*/  HFMA2.MMA R14, R18, 1, 1, R33 ;  /* 0x3c003c00120e7835 */ /* 0x000fe20000000021 */
[----:B------:R-:W-:Y:S01]  /*12fd0*/  F2FP.F16.F32.PACK_AB R66, RZ, R66 ;  /* 0x00000042ff42723e */ /* 0x000fe200000000ff */
[----:B------:R-:W-:Y:S01]  /*12fe0*/  FMUL.FTZ R64, R64, R23 ;  /* 0x0000001740407220 */ /* 0x000fe20000410000 */
[----:B------:R-:W-:Y:S01]  /*12ff0*/  F2FP.F16.F32.PACK_AB R68, RZ, R68 ;  /* 0x00000044ff44723e */ /* 0x000fe200000000ff */
[----:B------:R-:W-:Y:S01]  /*13000*/  FMUL.FTZ R62, R62, R15 ;  /* 0x0000000f3e3e7220 */ /* 0x000fe20000410000 */
[----:B------:R-:W1:Y:S01]  /*13010*/  LDS.64 R18, [UR5+0x230] ;  /* 0x00023005ff127984 */ /* 0x000e620008000a00 */
[----:B------:R-:W-:Y:S02]  /*13020*/  F2FP.F16.F32.PACK_AB R11, RZ, R11 ;  /* 0x0000000bff0b723e */ /* 0x000fe400000000ff */
[----:B------:R-:W-:Y:S02]  /*13030*/  F2FP.F16.F32.PACK_AB R10, RZ, R10 ;  /* 0x0000000aff0a723e */ /* 0x000fe400000000ff */
[----:B------:R-:W-:-:S02]  /*13040*/  PRMT R9, R9, 0x5410, R8 ;  /* 0x0000541009097816 */ /* 0x000fc40000000008 */
[----:B------:R-:W-:Y:S01]  /*13050*/  PRMT R66, R66, 0x5410, R68 ;  /* 0x0000541042427816 */ /* 0x000fe20000000044 */
[----:B------:R-:W-:Y:S01]  /*13060*/  FMUL.FTZ R13, R13, R22 ;  /* 0x000000160d0d7220 */ /* 0x000fe20000410000 */
[----:B------:R-:W-:Y:S01]  /*13070*/  FMUL.FTZ R12, R12, R21 ;  /* 0x000000150c0c7220 */ /* 0x000fe20000410000 */
[----:B------:R-:W-:Y:S02]  /*13080*/  F2FP.F16.F32.PACK_AB R64, RZ, R64 ;  /* 0x00000040ff40723e */ /* 0x000fe400000000ff */
[----:B------:R-:W-:Y:S02]  /*13090*/  F2FP.F16.F32.PACK_AB R62, RZ, R62 ;  /* 0x0000003eff3e723e */ /* 0x000fe400000000ff */
[----:B------:R-:W-:Y:S01]  /*130a0*/  PRMT R8, R11, 0x5410, R10 ;  /* 0x000054100b087816 */ /* 0x000fe2000000000a */
[----:B------:R-:W-:Y:S02]  /*130b0*/  HADD2 R11, R9, R31 ;  /* 0x0000001f090b7230 */ /* 0x000fe40000000000 */
[----:B0-----:R-:W-:Y:S01]  /*130c0*/  HADD2.F32 R31, -RZ, R6.H0_H0 ;  /* 0x20000006ff1f7230 */ /* 0x001fe20000004100 */
[----:B------:R-:W-:Y:S01]  /*130d0*/  PRMT R64, R64, 0x5410, R62 ;  /* 0x0000541040407816 */ /* 0x000fe2000000003e */
[----:B------:R-:W-:Y:S01]  /*130e0*/  HFMA2.MMA R10, R66, 1, 1, R24 ;  /* 0x3c003c00420a7835 */ /* 0x000fe20000000018 */
[----:B------:R-:W-:Y:S01]  /*130f0*/  F2FP.F16.F32.PACK_AB R13, RZ, R13 ;  /* 0x0000000dff0d723e */ /* 0x000fe200000000ff */
[----:B------:R-:W-:Y:S01]  /*13100*/  HADD2 R9, R8, R30 ;  /* 0x0000001e08097230 */ /* 0x000fe20000000000 */
[----:B------:R-:W-:Y:S01]  /*13110*/  F2FP.F16.F32.PACK_AB R12, RZ, R12 ;  /* 0x0000000cff0c723e */ /* 0x000fe200000000ff */
[----:B------:R-:W0:Y:S01]  /*13120*/  LDS.64 R24, [UR5+0x1b8] ;  /* 0x0001b805ff187984 */ /* 0x000e220008000a00 */
[----:B------:R-:W-:-:S02]  /*13130*/  HADD2.F32 R6, -RZ, R6.H1_H1 ;  /* 0x30000006ff067230 */ /* 0x000fc40000004100 */
[--C-:B------:R-:W-:Y:S02]  /*13140*/  HADD2.F32 R33, -RZ, R7.reuse.H0_H0 ;  /* 0x20000007ff217230 */ /* 0x100fe40000004100 */
[----:B------:R-:W-:Y:S02]  /*13150*/  HADD2.F32 R30, -RZ, R7.H1_H1 ;  /* 0x30000007ff1e7230 */ /* 0x000fe40000004100 */
[-C--:B------:R-:W-:Y:S01]  /*13160*/  FFMA.FTZ R7, R2, R31.reuse, RZ ;  /* 0x0000001f02077223 */ /* 0x080fe200000100ff */
[----:B------:R-:W-:Y:S01]  /*13170*/  PRMT R13, R13, 0x5410, R12 ;  /* 0x000054100d0d7816 */ /* 0x000fe2000000000c */
[----:B------:R-:W-:Y:S01]  /*13180*/  HFMA2.MMA R12, R64, 1, 1, R32 ;  /* 0x3c003c00400c7835 */ /* 0x000fe20000000020 */
        /* <DEDUP_REMOVED lines=8> */
[----:B------:R-:W2:Y:S01]  /*13210*/  LDS.64 R6, [UR5+0x238] ;  /* 0x00023805ff067984 */ /* 0x000ea20008000a00 */
[----:B------:R-:W-:Y:S02]  /*13220*/  HADD2 R13, R13, R34 ;  /* 0x000000220d0d7230 */ /* 0x000fe40000000000 */
[-C--:B------:R-:W-:Y:S01]  /*13230*/  FFMA.FTZ R34, R42, R33.reuse, R31 ;  /* 0x000000212a227223 */ /* 0x080fe2000001001f */
[--C-:B-1----:R-:W-:Y:S02]  /*13240*/  HADD2.F32 R31, -RZ, R18.reuse.H0_H0 ;  /* 0x20000012ff1f7230 */ /* 0x102fe40000004100 */
[-C--:B------:R-:W-:Y:S01]  /*13250*/  FFMA.FTZ R8, R5, R33.reuse, R8 ;  /* 0x0000002105087223 */ /* 0x080fe20000010008 */
[----:B------:R-:W-:Y:S01]  /*13260*/  FFMA.FTZ R62, R44, R33, R61 ;  /* 0x000000212c3e7223 */ /* 0x000fe2000001003d */
[----:B------:R-:W-:Y:S02]  /*13270*/  HADD2.F32 R18, -RZ, R18.H1_H1 ;  /* 0x30000012ff127230 */ /* 0x000fe40000004100 */
[-C--:B------:R-:W-:Y:S01]  /*13280*/  FFMA.FTZ R33, R41, R30.reuse, R32 ;  /* 0x0000001e29217223 */ /* 0x080fe20000010020 */
[-C--:B------:R-:W-:Y:S01]  /*13290*/  FFMA.FTZ R8, R39, R30.reuse, R8 ;  /* 0x0000001e27087223 */ /* 0x080fe20000010008 */
[-C--:B------:R-:W-:Y:S01]  /*132a0*/  FFMA.FTZ R34, R43, R30.reuse, R34 ;  /* 0x0000001e2b227223 */ /* 0x080fe20000010022 */
[----:B------:R-:W-:Y:S01]  /*132b0*/  FFMA.FTZ R61, R45, R30, R62 ;  /* 0x0000001e2d3d7223 */ /* 0x000fe2000001003e */
[----:B------:R-:W-:Y:S01]  /*132c0*/  FFMA.FTZ R0, R0, R31, RZ ;  /* 0x0000001f00007223 */ /* 0x000fe200000100ff */
[----:B------:R-:W-:-:S02]  /*132d0*/  HADD2.F32 R63, -RZ, R19.H0_H0 ;  /* 0x20000013ff3f7230 */ /* 0x000fc40000004100 */
[----:B------:R-:W-:Y:S02]  /*132e0*/  HADD2.F32 R30, -RZ, R19.H1_H1 ;  /* 0x30000013ff1e7230 */ /* 0x000fe40000004100 */
[-C--:B------:R-:W-:Y:S01]  /*132f0*/  FFMA.FTZ R19, R2, R31.reuse, RZ ;  /* 0x0000001f02137223 */ /* 0x080fe200000100ff */
[-C--:B------:R-:W-:Y:S01]  /*13300*/  FFMA.FTZ R2, R3, R31.reuse, RZ ;  /* 0x0000001f03027223 */ /* 0x080fe200000100ff */
[----:B------:R-:W-:Y:S01]  /*13310*/  FFMA.FTZ R31, R4, R31, RZ ;  /* 0x0000001f041f7223 */ /* 0x000fe200000100ff */
[-C--:B------:R-:W-:Y:S01]  /*13320*/  FFMA.FTZ R0, R35, R18.reuse, R0 ;  /* 0x0000001223007223 */ /* 0x080fe20000010000 */
[-C--:B------:R-:W-:Y:S01]  /*13330*/  FFMA.FTZ R19, R36, R18.reuse, R19 ;  /* 0x0000001224137223 */ /* 0x080fe20000010013 */
[--C-:B0-----:R-:W-:Y:S02]  /*13340*/  HADD2.F32 R3, -RZ, R24.reuse.H0_H0 ;  /* 0x20000018ff037230 */ /* 0x101fe40000004100 */
        /* <DEDUP_REMOVED lines=9> */
[----:B------:R-:W-:Y:S01]  /*133e0*/  FFMA.FTZ R61, R46, R3, R61 ;  /* 0x000000032e3d7223 */ /* 0x000fe2000001003d */
[--C-:B------:R-:W-:Y:S02]  /*133f0*/  HADD2.F32 R31, -RZ, R25.reuse.H0_H0 ;  /* 0x20000019ff1f7230 */ /* 0x100fe40000004100 */
[-C--:B------:R-:W-:Y:S01]  /*13400*/  FFMA.FTZ R3, R51, R5.reuse, R2 ;  /* 0x0000000533037223 */ /* 0x080fe20000010002 */
[----:B------:R-:W-:Y:S01]  /*13410*/  FFMA.FTZ R18, R39, R30, R0 ;  /* 0x0000001e27127223 */ /* 0x000fe20000010000 */
[-C--:B------:R-:W-:Y:S01]  /*13420*/  FFMA.FTZ R2, R52, R5.reuse, R33 ;  /* 0x0000000534027223 */ /* 0x080fe20000010021 */
[-C--:B------:R-:W-:Y:S01]  /*13430*/  FFMA.FTZ R0, R50, R5.reuse, R19 ;  /* 0x0000000532007223 */ /* 0x080fe20000010013 */
[----:B------:R-:W-:Y:S01]  /*13440*/  FFMA.FTZ R61, R56, R5, R61 ;  /* 0x00000005383d7223 */ /* 0x000fe2000001003d */
[----:B------:R-:W-:Y:S01]  /*13450*/  FFMA.FTZ R42, R42, R63, R37 ;  /* 0x0000003f2a2a7223 */ /* 0x000fe20000010025 */
[----:B------:R-:W-:-:S02]  /*13460*/  HADD2.F32 R25, -RZ, R25.H1_H1 ;  /* 0x30000019ff197230 */ /* 0x000fc40000004100 */
[-C--:B------:R-:W-:Y:S01]  /*13470*/  FFMA.FTZ R41, R41, R30.reuse, R40 ;  /* 0x0000001e29297223 */ /* 0x080fe20000010028 */
[--C-:B--2---:R-:W-:Y:S02]  /*13480*/  HADD2.F32 R5, -RZ, R6.reuse.H0_H0 ;  /* 0x20000006ff057230 */ /* 0x104fe40000004100 */
[-C--:B------:R-:W-:Y:S01]  /*13490*/  FFMA.FTZ R3, R54, R31.reuse, R3 ;  /* 0x0000001f36037223 */ /* 0x080fe20000010003 */
[-C--:B------:R-:W-:Y:S01]  /*134a0*/  FFMA.FTZ R4, R53, R31.reuse, R2 ;  /* 0x0000001f35047223 */ /* 0x080fe20000010002 */
[-C--:B------:R-:W-:Y:S01]  /*134b0*/  FFMA.FTZ R0, R55, R31.reuse, R0 ;  /* 0x0000001f37007223 */ /* 0x080fe20000010000 */
[----:B------:R-:W-:Y:S01]  /*134c0*/  FFMA.FTZ R61, R20, R31, R61 ;  /* 0x0000001f143d7223 */ /* 0x000fe2000001003d */
[-C--:B------:R-:W-:Y:S01]  /*134d0*/  FFMA.FTZ R42, R43, R30.reuse, R42 ;  /* 0x0000001e2b2a7223 */ /* 0x080fe2000001002a */
[----:B------:R-:W-:Y:S01]  /*134e0*/  FFMA.FTZ R45, R45, R30, R44 ;  /* 0x0000001e2d2d7223 */ /* 0x000fe2000001002c */
[----:B------:R-:W-:Y:S02]  /*134f0*/  HADD2.F32 R19, -RZ, R6.H1_H1 ;  /* 0x30000006ff137230 */ /* 0x000fe40000004100 */
[----:B------:R-:W-:Y:S01]  /*13500*/  FFMA.FTZ R2, R58, R25, R3 ;  /* 0x000000193a027223 */ /* 0x000fe20000010003 */
        /* <DEDUP_REMOVED lines=51> */
.L_x_3351:
[----:B------:R-:W-:-:S04]  /*13840*/  ISETP.GE.AND P0, PT, R109, R110, PT ;  /* 0x0000006e6d00720c */ /* 0x000fc80003f06270 */
[----:B------:R-:W-:-:S13]  /*13850*/  ISETP.GE.OR P0, PT, R109, UR13, P0 ;  /* 0x0000000d6d007c0c */ /* 0x000fda0008706670 */
[----:B------:R-:W-:Y:S05]  /*13860*/  @P0 BRA `(.L_x_3353) ;  /* 0x0000002400d80947 */ /* 0x000fea0003800000 */
.L_x_3354:
[----:B------:R-:W-:Y:S01]  /*13870*/  ISETP.NE.AND P0, PT, R109, R102, PT ;  /* 0x000000666d00720c */ /* 0x000fe20003f05270 */
[----:B------:R-:W2:-:S12]  /*13880*/  LDG.E.128.CONSTANT R20, desc[UR8][R44.64] ;  /* 0x000000082c147981 */ /* 0x000e98000c1e9d00 */
[----:B------:R-:W0:Y:S01]  /*13890*/  @!P0 LDC.64 R2, c[0x0][0x248] ;  /* 0x00009200ff028b82 */ /* 0x000e220000000a00 */
[----:B------:R-:W-:-:S05]  /*138a0*/  @!P0 LEA R15, R109, 0x1, 0x1 ;  /* 0x000000016d0f8811 */ /* 0x000fca00078e08ff */
[----:B0-----:R-:W-:-:S06]  /*138b0*/  @!P0 IMAD.WIDE R2, R15, 0x2, R2 ;  /* 0x000000020f028825 */ /* 0x001fcc00078e0202 */
[----:B------:R0:W3:Y:S01]  /*138c0*/  @!P0 LDG.E.U16.CONSTANT R2, desc[UR8][R2.64] ;  /* 0x0000000802028981 */ /* 0x0000e2000c1e9500 */
        /* <DEDUP_REMOVED lines=9> */
[----:B--2---:R-:W-:Y:S02]  /*13960*/  LOP3.LUT R0, R20, 0x70007, RZ, 0xc0, !PT ;  /* 0x0007000714007812 */ /* 0x004fe400078ec0ff */
[--C-:B------:R-:W-:Y:S02]  /*13970*/  SHF.R.U32.HI R37, RZ, 0x6, R20.reuse ;  /* 0x00000006ff257819 */ /* 0x100fe40000011614 */
[----:B0-----:R-:W-:Y:S02]  /*13980*/  SHF.R.U32.HI R3, RZ, 0xf, R20 ;  /* 0x0000000fff037819 */ /* 0x001fe40000011614 */
        /* <DEDUP_REMOVED lines=12> */
[----:B---3--:R-:W-:Y:S02]  /*13a50*/  @!P0 IADD3 R102, R2, R109, RZ ;  /* 0x0000006d02668210 */ /* 0x008fe40007ffe0ff */
[----:B------:R-:W-:-:S02]  /*13a60*/  LOP3.LUT R2, R20, 0x380038, RZ, 0xc0, !PT ;  /* 0x0038003814027812 */ /* 0x000fc400078ec0ff */
[----:B------:R-:W0:Y:S01]  /*13a70*/  LDS.128 R20, [UR5] ;  /* 0x00000005ff147984 */ /* 0x000e220008000c00 */
[----:B------:R-:W-:Y:S02]  /*13a80*/  LOP3.LUT R0, R0, 0x64006400, RZ, 0xfc, !PT ;  /* 0x6400640000007812 */ /* 0x000fe400078efcff */
[C---:B----4-:R-:W-:Y:S02]  /*13a90*/  LOP3.LUT R24, R16.reuse, 0x70007, RZ, 0xc0, !PT ;  /* 0x0007000710187812 */ /* 0x050fe400078ec0ff */
[----:B------:R-:W-:Y:S02]  /*13aa0*/  LOP3.LUT R26, R16, 0x380038, RZ, 0xc0, !PT ;  /* 0x00380038101a7812 */ /* 0x000fe400078ec0ff */
[--C-:B------:R-:W-:Y:S02]  /*13ab0*/  SHF.R.U32.HI R60, RZ, 0x6, R16.reuse ;  /* 0x00000006ff3c7819 */ /* 0x100fe40000011610 */
[----:B------:R-:W-:Y:S02]  /*13ac0*/  SHF.R.U32.HI R16, RZ, 0xe, R16 ;  /* 0x0000000eff107819 */ /* 0x000fe40000011610 */
[----:B------:R-:W-:Y:S01]  /*13ad0*/  LOP3.LUT R3, R3, 0x10001, RZ, 0xc0, !PT ;  /* 0x0001000103037812 */ /* 0x000fe200078ec0ff */
[----:B------:R-:W-:Y:S01]  /*13ae0*/  HADD2 R57, R0, -1028, -1028 ;  /* 0xe404e40400397430 */ /* 0x000fe20000000000 */
[----:B------:R-:W-:-:S02]  /*13af0*/  LOP3.LUT R47, R43, 0x10001, RZ, 0xc0, !PT ;  /* 0x000100012b2f7812 */ /* 0x000fc400078ec0ff */
[----:B------:R-:W-:Y:S02]  /*13b00*/  LOP3.LUT R32, R32, 0x64006400, RZ, 0xfc, !PT ;  /* 0x6400640020207812 */ /* 0x000fe400078efcff */
[----:B------:R-:W-:Y:S02]  /*13b10*/  LOP3.LUT R33, R33, 0x64006400, RZ, 0xfc, !PT ;  /* 0x6400640021217812 */ /* 0x000fe400078efcff */
[----:B------:R-:W-:Y:S02]  /*13b20*/  LOP3.LUT R34, R34, 0x64006400, RZ, 0xfc, !PT ;  /* 0x6400640022227812 */ /* 0x000fe400078efcff */
[----:B------:R-:W-:Y:S02]  /*13b30*/  LOP3.LUT R35, R35, 0x64006400, RZ, 0xfc, !PT ;  /* 0x6400640023237812 */ /* 0x000fe400078efcff */
[----:B------:R-:W-:Y:S02]  /*13b40*/  LOP3.LUT R43, R3, 0x20002, R16, 0xf8, !PT ;  /* 0x00020002032b7812 */ /* 0x000fe400078ef810 */
[----:B------:R-:W-:Y:S01]  /*13b50*/  LOP3.LUT R3, R2, 0x64006400, RZ, 0xfc, !PT ;  /* 0x6400640002037812 */ /* 0x000fe200078efcff */
[----:B------:R-:W-:-:S02]  /*13b60*/  HADD2 R53, R32, -1028, -1028 ;  /* 0xe404e40420357430 */ /* 0x000fc40000000000 */
[-C--:B------:R-:W-:Y:S02]  /*13b70*/  HFMA2 R51, R33, R70.reuse.H0_H0, -132, -132 ;  /* 0xd820d82021337431 */ /* 0x080fe40000040046 */
[----:B------:R-:W-:Y:S02]  /*13b80*/  HADD2 R50, R34, -1028, -1028 ;  /* 0xe404e40422327430 */ /* 0x000fe40000000000 */
[-C--:B------:R-:W-:Y:S02]  /*13b90*/  HFMA2 R54, R35, R70.reuse.H0_H0, -132, -132 ;  /* 0xd820d82023367431 */ /* 0x080fe40000040046 */
[----:B------:R-:W1:Y:S01]  /*13ba0*/  LDS.128 R32, [UR5+0x10] ;  /* 0x00001005ff207984 */ /* 0x000e620008000c00 */
[----:B------:R-:W-:Y:S01]  /*13bb0*/  HFMA2 R52, R3, R70.H0_H0, -132, -132 ;  /* 0xd820d82003347431 */ /* 0x000fe20000040046 */
[----:B------:R-:W-:Y:S01]  /*13bc0*/  LOP3.LUT R4, R4, 0x64006400, RZ, 0xfc, !PT ;  /* 0x6400640004047812 */ /* 0x000fe200078efcff */
[----:B0-----:R-:W-:Y:S01]  /*13bd0*/  HFMA2.MMA R0, R57, R20, RZ ;  /* 0x0000001439007235 */ /* 0x001fe200000000ff */
[----:B------:R-:W-:-:S03]  /*13be0*/  LOP3.LUT R15, R15, 0x64006400, RZ, 0xfc, !PT ;  /* 0x640064000f0f7812 */ /* 0x000fc600078efcff */
[----:B------:R-:W-:Y:S01]  /*13bf0*/  HADD2 R56, R4, -1028, -1028 ;  /* 0xe404e40404387430 */ /* 0x000fe20000000000 */
[C---:B------:R-:W-:Y:S01]  /*13c00*/  LOP3.LUT R25, R17.reuse, 0x70007, RZ, 0xc0, !PT ;  /* 0x0007000711197812 */ /* 0x040fe200078ec0ff */
[----:B------:R-:W-:Y:S01]  /*13c10*/  HFMA2.MMA R3, R53, R20, RZ ;  /* 0x0000001435037235 */ /* 0x000fe200000000ff */
[----:B------:R-:W-:Y:S01]  /*13c20*/  LOP3.LUT R27, R17, 0x380038, RZ, 0xc0, !PT ;  /* 0x00380038111b7812 */ /* 0x000fe200078ec0ff */
[----:B------:R-:W-:Y:S01]  /*13c30*/  HFMA2 R59, R15, R70.H0_H0, -132, -132 ;  /* 0xd820d8200f3b7431 */ /* 0x000fe20000040046 */
[--C-:B------:R-:W-:Y:S01]  /*13c40*/  SHF.R.U32.HI R58, RZ, 0x6, R17.reuse ;  /* 0x00000006ff3a7819 */ /* 0x100fe20000011611 */
[----:B------:R-:W-:Y:S01]  /*13c50*/  HFMA2.MMA R63, R52, R21, R0 ;  /* 0x00000015343f7235 */ /* 0x000fe20000000000 */
[----:B------:R-:W-:Y:S02]  /*13c60*/  SHF.R.U32.HI R41, RZ, 0xe, R17 ;  /* 0x0000000eff297819 */ /* 0x000fe40000011611 */
[----:B------:R-:W-:Y:S02]  /*13c70*/  LOP3.LUT R0, R37, 0x70007, RZ, 0xc0, !PT ;  /* 0x0007000725007812 */ /* 0x000fe400078ec0ff */
[----:B------:R-:W-:-:S02]  /*13c80*/  LOP3.LUT R17, R18, 0x70007, RZ, 0xc0, !PT ;  /* 0x0007000712117812 */ /* 0x000fc400078ec0ff */
[----:B------:R-:W-:Y:S02]  /*13c90*/  LOP3.LUT R44, R18, 0x380038, RZ, 0xc0, !PT ;  /* 0x00380038122c7812 */ /* 0x000fe400078ec0ff */
[--C-:B------:R-:W-:Y:S02]  /*13ca0*/  SHF.R.U32.HI R61, RZ, 0x6, R18.reuse ;  /* 0x00000006ff3d7819 */ /* 0x100fe40000011612 */
[----:B------:R-:W-:Y:S02]  /*13cb0*/  SHF.R.U32.HI R46, RZ, 0xe, R18 ;  /* 0x0000000eff2e7819 */ /* 0x000fe40000011612 */
[----:B------:R-:W-:Y:S01]  /*13cc0*/  LOP3.LUT R15, R38, 0x70007, RZ, 0xc0, !PT ;  /* 0x00070007260f7812 */ /* 0x000fe200078ec0ff */
[----:B------:R-:W-:Y:S01]  /*13cd0*/  HFMA2 R2, R56, R20, RZ.H0_H0 ;  /* 0x0000001438027231 */ /* 0x000fe200000400ff */
[C---:B------:R-:W-:Y:S02]  /*13ce0*/  LOP3.LUT R18, R19.reuse, 0x70007, RZ, 0xc0, !PT ;  /* 0x0007000713127812 */ /* 0x040fe400078ec0ff */
[----:B------:R-:W-:-:S02]  /*13cf0*/  LOP3.LUT R45, R19, 0x380038, RZ, 0xc0, !PT ;  /* 0x00380038132d7812 */ /* 0x000fc400078ec0ff */
[--C-:B------:R-:W-:Y:S02]  /*13d00*/  SHF.R.U32.HI R62, RZ, 0x6, R19.reuse ;  /* 0x00000006ff3e7819 */ /* 0x100fe40000011613 */
[----:B------:R-:W-:Y:S02]  /*13d10*/  SHF.R.U32.HI R48, RZ, 0xe, R19 ;  /* 0x0000000eff307819 */ /* 0x000fe40000011613 */
[----:B------:R-:W-:Y:S01]  /*13d20*/  LOP3.LUT R40, R40, 0x10001, RZ, 0xc0, !PT ;  /* 0x0001000128287812 */ /* 0x000fe200078ec0ff */
[----:B------:R-:W-:Y:S01]  /*13d30*/  HFMA2 R20, R50, R20, RZ.H0_H0 ;  /* 0x0000001432147231 */ /* 0x000fe200000400ff */
[----:B------:R-:W-:Y:S02]  /*13d40*/  LOP3.LUT R19, R42, 0x10001, RZ, 0xc0, !PT ;  /* 0x000100012a137812 */ /* 0x000fe400078ec0ff */
[----:B------:R-:W-:Y:S02]  /*13d50*/  LOP3.LUT R0, R0, 0x64006400, RZ, 0xfc, !PT ;  /* 0x6400640000007812 */ /* 0x000fe400078efcff */
[----:B------:R-:W-:-:S02]  /*13d60*/  LOP3.LUT R16, R15, 0x64006400, RZ, 0xfc, !PT ;  /* 0x640064000f107812 */ /* 0x000fc400078efcff */
[----:B------:R-:W-:Y:S01]  /*13d70*/  LOP3.LUT R42, R40, 0x20002, R41, 0xf8, !PT ;  /* 0x00020002282a7812 */ /* 0x000fe200078ef829 */
[-C--:B------:R-:W-:Y:S01]  /*13d80*/  HFMA2 R64, R59, R21.reuse, R2 ;  /* 0x000000153b407231 */ /* 0x080fe20000000002 */
[----:B------:R-:W-:Y:S01]  /*13d90*/  LOP3.LUT R41, R19, 0x20002, R46, 0xf8, !PT ;  /* 0x0002000213297812 */ /* 0x000fe200078ef82e */
[----:B------:R-:W-:Y:S01]  /*13da0*/  HFMA2.MMA R65, R51, R21, R3 ;  /* 0x0000001533417235 */ /* 0x000fe20000000003 */
[----:B------:R-:W-:Y:S01]  /*13db0*/  HFMA2 R66, R54, R21, R20 ;  /* 0x0000001536427231 */ /* 0x000fe20000000014 */
[----:B------:R-:W-:Y:S01]  /*13dc0*/  LOP3.LUT R19, R39, 0x70007, RZ, 0xc0, !PT ;  /* 0x0007000727137812 */ /* 0x000fe200078ec0ff */
[----:B------:R-:W-:Y:S01]  /*13dd0*/  HADD2 R55, R0, -1028, -1028 ;  /* 0xe404e40400377430 */ /* 0x000fe20000000000 */
[----:B------:R-:W-:Y:S01]  /*13de0*/  LOP3.LUT R2, R37, 0x380038, RZ, 0xc0, !PT ;  /* 0x0038003825027812 */ /* 0x000fe200078ec0ff */
[----:B------:R-:W-:Y:S01]  /*13df0*/  HADD2 R0, R16, -1028, -1028 ;  /* 0xe404e40410007430 */ /* 0x000fe20000000000 */
[----:B------:R-:W-:Y:S02]  /*13e00*/  LOP3.LUT R20, R38, 0x380038, RZ, 0xc0, !PT ;  /* 0x0038003826147812 */ /* 0x000fe400078ec0ff */
[----:B------:R-:W-:-:S02]  /*13e10*/  LOP3.LUT R3, R36, 0x70007, RZ, 0xc0, !PT ;  /* 0x0007000724037812 */ /* 0x000fc400078ec0ff */
[----:B------:R-:W-:Y:S02]  /*13e20*/  LOP3.LUT R40, R47, 0x20002, R48, 0xf8, !PT ;  /* 0x000200022f287812 */ /* 0x000fe400078ef830 */
[----:B------:R-:W-:Y:S02]  /*13e30*/  LOP3.LUT R46, R19, 0x64006400, RZ, 0xfc, !PT ;  /* 0x64006400132e7812 */ /* 0x000fe400078efcff */
[----:B------:R-:W-:Y:S02]  /*13e40*/  LOP3.LUT R4, R36, 0x380038, RZ, 0xc0, !PT ;  /* 0x0038003824047812 */ /* 0x000fe400078ec0ff */
[----:B------:R-:W-:Y:S02]  /*13e50*/  LOP3.LUT R19, R2, 0x64006400, RZ, 0xfc, !PT ;  /* 0x6400640002137812 */ /* 0x000fe400078efcff */
[----:B------:R-:W-:Y:S02]  /*13e60*/  LOP3.LUT R47, R20, 0x64006400, RZ, 0xfc, !PT ;  /* 0x64006400142f7812 */ /* 0x000fe400078efcff */
[----:B------:R-:W-:-:S02]  /*13e70*/  LOP3.LUT R48, R39, 0x380038, RZ, 0xc0, !PT ;  /* 0x0038003827307812 */ /* 0x000fc400078ec0ff */
[----:B------:R-:W-:Y:S01]  /*13e80*/  LOP3.LUT R3, R3, 0x64006400, RZ, 0xfc, !PT ;  /* 0x6400640003037812 */ /* 0x000fe200078efcff */
[-C--:B------:R-:W-:Y:S01]  /*13e90*/  HFMA2.MMA R63, R55, R22.reuse, R63 ;  /* 0x00000016373f7235 */ /* 0x080fe2000000003f */
[----:B------:R-:W-:Y:S01]  /*13ea0*/  LOP3.LUT R21, R4, 0x64006400, RZ, 0xfc, !PT ;  /* 0x6400640004157812 */ /* 0x000fe200078efcff */
[----:B------:R-:W-:Y:S01]  /*13eb0*/  HFMA2.MMA R65, R0, R22, R65 ;  /* 0x0000001600417235 */ /* 0x000fe20000000041 */
[----:B------:R-:W-:Y:S01]  /*13ec0*/  LOP3.LUT R37, R37, 0x1c001c0, RZ, 0xc0, !PT ;  /* 0x01c001c025257812 */ /* 0x000fe200078ec0ff */
[-C--:B------:R-:W-:Y:S01]  /*13ed0*/  HFMA2 R19, R19, R70.reuse.H0_H0, -132, -132 ;  /* 0xd820d82013137431 */ /* 0x080fe20000040046 */
[----:B------:R-:W-:Y:S01]  /*13ee0*/  LOP3.LUT R38, R38, 0x1c001c0, RZ, 0xc0, !PT ;  /* 0x01c001c026267812 */ /* 0x000fe200078ec0ff */
[----:B------:R-:W-:Y:S01]  /*13ef0*/  HFMA2 R4, R47, R70.H0_H0, -132, -132 ;  /* 0xd820d8202f047431 */ /* 0x000fe20000040046 */
[----:B------:R-:W-:Y:S01]  /*13f00*/  LOP3.LUT R49, R48, 0x64006400, RZ, 0xfc, !PT ;  /* 0x6400640030317812 */ /* 0x000fe200078efcff */
[----:B------:R-:W-:Y:S02]  /*13f10*/  HADD2 R15, R3, -1028, -1028 ;  /* 0xe404e404030f7430 */ /* 0x000fe40000000000 */
[----:B------:R-:W-:Y:S01]  /*13f20*/  HADD2 R2, R46, -1028, -1028 ;  /* 0xe404e4042e027430 */ /* 0x000fe20000000000 */
[----:B------:R-:W-:-:S02]  /*13f30*/  LOP3.LUT R20, R37, 0x64006400, RZ, 0xfc, !PT ;  /* 0x6400640025147812 */ /* 0x000fc400078efcff */
[----:B------:R-:W-:Y:S01]  /*13f40*/  LOP3.LUT R38, R38, 0x64006400, RZ, 0xfc, !PT ;  /* 0x6400640026267812 */ /* 0x000fe200078efcff */
[-C--:B------:R-:W-:Y:S01]  /*13f50*/  HFMA2 R64, R15, R22.reuse, R64 ;  /* 0x000000160f407231 */ /* 0x080fe20000000040 */
[----:B------:R-:W-:Y:S01]  /*13f60*/  LOP3.LUT R36, R36, 0x1c001c0, RZ, 0xc0, !PT ;  /* 0x01c001c024247812 */ /* 0x000fe200078ec0ff */
[----:B------:R-:W-:Y:S01]  /*13f70*/  HFMA2 R66, R2, R22, R66 ;  /* 0x0000001602427231 */ /* 0x000fe20000000042 */
[----:B------:R-:W-:Y:S01]  /*13f80*/  LOP3.LUT R39, R39, 0x1c001c0, RZ, 0xc0, !PT ;  /* 0x01c001c027277812 */ /* 0x000fe200078ec0ff */
[-C--:B------:R-:W-:Y:S01]  /*13f90*/  HFMA2 R3, R21, R70.reuse.H0_H0, -132, -132 ;  /* 0xd820d82015037431 */ /* 0x080fe20000040046 */
[-C--:B------:R-:W-:Y:S01]  /*13fa0*/  HFMA2.MMA R63, R19, R23.reuse, R63 ;  /* 0x00000017133f7235 */ /* 0x080fe2000000003f */
[----:B------:R-:W-:Y:S01]  /*13fb0*/  HFMA2 R16, R49, R70.H0_H0, -132, -132 ;  /* 0xd820d82031107431 */ /* 0x000fe20000040046 */
[----:B------:R-:W-:Y:S01]  /*13fc0*/  HFMA2.MMA R65, R4, R23, R65 ;  /* 0x0000001704417235 */ /* 0x000fe20000000041 */
[----:B------:R-:W-:Y:S01]  /*13fd0*/  LOP3.LUT R22, R24, 0x64006400, RZ, 0xfc, !PT ;  /* 0x6400640018167812 */ /* 0x000fe200078efcff */
[-C--:B------:R-:W-:Y:S01]  /*13fe0*/  HFMA2 R21, R38, R67.reuse.H0_H0, -20, -20 ;  /* 0xcd00cd0026157431 */ /* 0x080fe20000040043 */
[----:B------:R-:W-:Y:S01]  /*13ff0*/  LOP3.LUT R24, R18, 0x64006400, RZ, 0xfc, !PT ;  /* 0x6400640012187812 */ /* 0x000fe200078efcff */
[----:B------:R-:W-:Y:S01]  /*14000*/  HFMA2 R18, R20, R67.H0_H0, -20, -20 ;  /* 0xcd00cd0014127431 */ /* 0x000fe20000040043 */
[----:B------:R-:W-:Y:S01]  /*14010*/  LOP3.LUT R36, R36, 0x64006400, RZ, 0xfc, !PT ;  /* 0x6400640024247812 */ /* 0x000fe200078efcff */
[-C--:B------:R-:W-:Y:S01]  /*14020*/  HFMA2 R64, R3, R23.reuse, R64 ;  /* 0x0000001703407231 */ /* 0x080fe20000000040 */
[----:B------:R-:W-:Y:S01]  /*14030*/  LOP3.LUT R46, R39, 0x64006400, RZ, 0xfc, !PT ;  /* 0x64006400272e7812 */ /* 0x000fe200078efcff */
[----:B------:R-:W-:Y:S01]  /*14040*/  HFMA2 R66, R16, R23, R66 ;  /* 0x0000001710427231 */ /* 0x000fe20000000042 */
[----:B------:R-:W-:-:S02]  /*14050*/  LOP3.LUT R23, R25, 0x64006400, RZ, 0xfc, !PT ;  /* 0x6400640019177812 */ /* 0x000fc400078efcff */
[----:B------:R-:W-:Y:S01]  /*14060*/  LOP3.LUT R25, R17, 0x64006400, RZ, 0xfc, !PT ;  /* 0x6400640011197812 */ /* 0x000fe200078efcff */
[-C--:B------:R-:W-:Y:S01]  /*14070*/  HFMA2 R20, R36, R67.reuse.H0_H0, -20, -20 ;  /* 0xcd00cd0024147431 */ /* 0x080fe20000040043 */
[-C--:B-1----:R-:W-:Y:S01]  /*14080*/  HFMA2.MMA R63, R18, R32.reuse, R63 ;  /* 0x00000020123f7235 */ /* 0x082fe2000000003f */
[----:B------:R-:W-:Y:S01]  /*14090*/  HFMA2 R17, R46, R67.H0_H0, -20, -20 ;  /* 0xcd00cd002e117431 */ /* 0x000fe20000040043 */
[----:B------:R-:W-:Y:S01]  /*140a0*/  HFMA2.MMA R65, R21, R32, R65 ;  /* 0x0000002015417235 */ /* 0x000fe20000000041 */
[----:B------:R-:W-:Y:S01]  /*140b0*/  HADD2 R22, R22, -1028, -1028 ;  /* 0xe404e40416167430 */ /* 0x000fe20000000000 */
[----:B------:R-:W0:Y:S01]  /*140c0*/  LDS.128 R36, [UR5+0x20] ;  /* 0x00002005ff247984 */ /* 0x000e220008000c00 */
[----:B------:R-:W-:Y:S02]  /*140d0*/  HADD2 R25, R25, -1028, -1028 ;  /* 0xe404e40419197430 */ /* 0x000fe40000000000 */
[-C--:B------:R-:W-:Y:S02]  /*140e0*/  HFMA2 R64, R20, R32.reuse, R64 ;  /* 0x0000002014407231 */ /* 0x080fe40000000040 */
[----:B------:R-:W-:-:S02]  /*140f0*/  HFMA2 R32, R17, R32, R66 ;  /* 0x0000002011207231 */ /* 0x000fc40000000042 */
[----:B------:R-:W-:Y:S02]  /*14100*/  HADD2 R23, R23, -1028, -1028 ;  /* 0xe404e40417177430 */ /* 0x000fe40000000000 */
[----:B------:R-:W-:Y:S01]  /*14110*/  HADD2 R24, R24, -1028, -1028 ;  /* 0xe404e40418187430 */ /* 0x000fe20000000000 */
        /* <DEDUP_REMOVED lines=20> */
[-C--:B------:R-:W-:Y:S02]  /*14260*/  HFMA2.MMA R33, R27, R34.reuse, R48 ;  /* 0x000000221b217235 */ /* 0x080fe40000000030 */
[----:B------:R-:W-:Y:S01]  /*14270*/  HFMA2.MMA R63, R45, R34, R68 ;  /* 0x000000222d3f7235 */ /* 0x000fe20000000044 */
[----:B------:R-:W-:Y:S02]  /*14280*/  HADD2 R46, R46, -1028, -1028 ;  /* 0xe404e4042e2e7430 */ /* 0x000fe40000000000 */
[----:B------:R-:W-:-:S02]  /*14290*/  HADD2 R48, R32, -1028, -1028 ;  /* 0xe404e40420307430 */ /* 0x000fc40000000000 */
        /* <DEDUP_REMOVED lines=25> */
[-C--:B0-----:R-:W-:Y:S01]  /*14430*/  HFMA2.MMA R33, R62, R36.reuse, R68 ;  /* 0x000000243e217235 */ /* 0x081fe20000000044 */
[----:B------:R-:W-:Y:S01]  /*14440*/  LOP3.LUT R32, R58, 0x64006400, RZ, 0xfc, !PT ;  /* 0x640064003a207812 */ /* 0x000fe200078efcff */
[-C--:B------:R-:W-:Y:S01]  /*14450*/  HFMA2 R61, R61, R70.reuse.H0_H0, -132, -132 ;  /* 0xd820d8203d3d7431 */ /* 0x080fe20000040046 */
[----:B------:R-:W-:Y:S01]  /*14460*/  HFMA2.MMA R71, R60, R36, R71 ;  /* 0x000000243c477235 */ /* 0x000fe20000000047 */
[----:B------:R-:W-:Y:S02]  /*14470*/  HFMA2 R58, R65, R70.H0_H0, -132, -132 ;  /* 0xd820d820413a7431 */ /* 0x000fe40000040046 */
[-C--:B------:R-:W-:Y:S02]  /*14480*/  HFMA2 R66, R66, R67.reuse.H0_H0, -20, -20 ;  /* 0xcd00cd0042427431 */ /* 0x080fe40000040043 */
[----:B------:R-:W-:-:S02]  /*14490*/  HFMA2 R64, R64, R67.H0_H0, -20, -20 ;  /* 0xcd00cd0040407431 */ /* 0x000fc40000040043 */
[-C--:B------:R-:W-:Y:S02]  /*144a0*/  HFMA2 R69, R61, R36.reuse, R69 ;  /* 0x000000243d457231 */ /* 0x080fe40000000045 */
[----:B------:R-:W-:Y:S02]  /*144b0*/  HFMA2 R35, R58, R36, R72 ;  /* 0x000000243a237231 */ /* 0x000fe40000000048 */
[-C--:B------:R-:W-:Y:S02]  /*144c0*/  HFMA2 R65, R32, R67.reuse.H0_H0, -20, -20 ;  /* 0xcd00cd0020417431 */ /* 0x080fe40000040043 */
[----:B------:R-:W-:Y:S01]  /*144d0*/  HFMA2 R63, R34, R67.H0_H0, -20, -20 ;  /* 0xcd00cd00223f7431 */ /* 0x000fe20000040043 */
[-C--:B------:R-:W-:Y:S01]  /*144e0*/  HFMA2.MMA R34, R66, R37.reuse, R33 ;  /* 0x0000002542227235 */ /* 0x080fe20000000021 */
[-C--:B------:R-:W-:Y:S01]  /*144f0*/  HFMA2 R33, R65, R37.reuse, R69 ;  /* 0x0000002541217231 */ /* 0x080fe20000000045 */
[----:B------:R-:W-:Y:S01]  /*14500*/  HFMA2.MMA R32, R64, R37, R71 ;  /* 0x0000002540207235 */ /* 0x000fe20000000047 */
[----:B------:R-:W-:Y:S01]  /*14510*/  HFMA2 R35, R63, R37, R35 ;  /* 0x000000253f237231 */ /* 0x000fe20000000023 */
[----:B-----5:R-:W-:-:S02]  /*14520*/  LOP3.LUT R69, R28, 0x70007, RZ, 0xc0, !PT ;  /* 0x000700071c457812 */ /* 0x020fc400078ec0ff */
[----:B------:R-:W-:Y:S02]  /*14530*/  LOP3.LUT R71, R28, 0x380038, RZ, 0xc0, !PT ;  /* 0x003800381c477812 */ /* 0x000fe400078ec0ff */
[--C-:B------:R-:W-:Y:S02]  /*14540*/  SHF.R.U32.HI R37, RZ, 0x6, R28.reuse ;  /* 0x00000006ff257819 */ /* 0x100fe4000001161c */
[----:B------:R-:W-:Y:S02]  /*14550*/  SHF.R.U32.HI R28, RZ, 0xd, R28 ;  /* 0x0000000dff1c7819 */ /* 0x000fe4000001161c */
[--C-:B------:R-:W-:Y:S02]  /*14560*/  SHF.R.U32.HI R36, RZ, 0x6, R29.reuse ;  /* 0x00000006ff247819 */ /* 0x100fe4000001161d */
[----:B------:R-:W-:Y:S02]  /*14570*/  LOP3.LUT R73, R29, 0x380038, RZ, 0xc0, !PT ;  /* 0x003800381d497812 */ /* 0x000fe400078ec0ff */
[----:B------:R-:W-:-:S02]  /*14580*/  SHF.R.U32.HI R75, RZ, 0xd, R29 ;  /* 0x0000000dff4b7819 */ /* 0x000fc4000001161d */
[----:B------:R-:W-:Y:S02]  /*14590*/  LOP3.LUT R72, R29, 0x70007, RZ, 0xc0, !PT ;  /* 0x000700071d487812 */ /* 0x000fe400078ec0ff */
[----:B------:R-:W-:Y:S02]  /*145a0*/  LOP3.LUT R43, R43, 0x40004, R28, 0xf8, !PT ;  /* 0x000400042b2b7812 */ /* 0x000fe400078ef81c */
[----:B------:R-:W-:Y:S02]  /*145b0*/  SHF.R.U32.HI R83, RZ, 0x6, R30 ;  /* 0x00000006ff537819 */ /* 0x000fe4000001161e */
[----:B------:R-:W-:Y:S02]  /*145c0*/  SHF.R.U32.HI R84, RZ, 0x6, R31 ;  /* 0x00000006ff547819 */ /* 0x000fe4000001161f */
[----:B------:R-:W-:Y:S02]  /*145d0*/  LOP3.LUT R28, R37, 0x1c001c0, RZ, 0xc0, !PT ;  /* 0x01c001c0251c7812 */ /* 0x000fe400078ec0ff */
        /* <DEDUP_REMOVED lines=8> */
[----:B------:R-:W-:Y:S02]  /*14660*/  LOP3.LUT R31, R83, 0x1c001c0, RZ, 0xc0, !PT ;  /* 0x01c001c0531f7812 */ /* 0x000fe400078ec0ff */
[----:B------:R-:W-:Y:S02]  /*14670*/  LOP3.LUT R75, R84, 0x1c001c0, RZ, 0xc0, !PT ;  /* 0x01c001c0544b7812 */ /* 0x000fe400078ec0ff */
[----:B------:R-:W-:Y:S02]  /*14680*/  LOP3.LUT R28, R28, 0x64006400, RZ, 0xfc, !PT ;  /* 0x640064001c1c7812 */ /* 0x000fe400078efcff */
[----:B------:R-:W-:Y:S02]  /*14690*/  LOP3.LUT R30, R29, 0x64006400, RZ, 0xfc, !PT ;  /* 0x640064001d1e7812 */ /* 0x000fe400078efcff */
[----:B------:R-:W-:-:S02]  /*146a0*/  LOP3.LUT R41, R41, 0x40004, R68, 0xf8, !PT ;  /* 0x0004000429297812 */ /* 0x000fc400078ef844 */
[----:B------:R-:W-:Y:S01]  /*146b0*/  LOP3.LUT R80, R75, 0x64006400, RZ, 0xfc, !PT ;  /* 0x640064004b507812 */ /* 0x000fe200078efcff */
[-C--:B------:R-:W-:Y:S01]  /*146c0*/  HFMA2 R75, R30, R67.reuse.H0_H0, -20, -20 ;  /* 0xcd00cd001e4b7431 */ /* 0x080fe20000040043 */
[----:B------:R-:W-:Y:S01]  /*146d0*/  LOP3.LUT R40, R40, 0x40004, R79, 0xf8, !PT ;  /* 0x0004000428287812 */ /* 0x000fe200078ef84f */
[----:B------:R-:W-:Y:S01]  /*146e0*/  HFMA2 R79, R28, R67.H0_H0, -20, -20 ;  /* 0xcd00cd001c4f7431 */ /* 0x000fe20000040043 */
[----:B------:R-:W-:Y:S02]  /*146f0*/  LOP3.LUT R68, R31, 0x64006400, RZ, 0xfc, !PT ;  /* 0x640064001f447812 */ /* 0x000fe400078efcff */
[----:B------:R-:W0:Y:S01]  /*14700*/  LDS.128 R28, [UR5+0x30] ;  /* 0x00003005ff1c7984 */ /* 0x000e220008000c00 */
        /* <DEDUP_REMOVED lines=21> */
[-C--:B------:R-:W-:Y:S01]  /*14860*/  HFMA2.MMA R85, R82, R38.reuse, R34 ;  /* 0x0000002652557235 */ /* 0x080fe20000000022 */
[----:B------:R-:W-:Y:S01]  /*14870*/  HADD2 R78, R78, -1028, -1028 ;  /* 0xe404e4044e4e7430 */ /* 0x000fe20000000000 */
[----:B------:R-:W-:Y:S01]  /*14880*/  HFMA2.MMA R89, R74, R38, R32 ;  /* 0x000000264a597235 */ /* 0x000fe20000000020 */
[----:B------:R-:W-:Y:S01]  /*14890*/  LOP3.LUT R37, R37, 0x70007, RZ, 0xc0, !PT ;  /* 0x0007000725257812 */ /* 0x000fe200078ec0ff */
[----:B------:R-:W-:Y:S01]  /*148a0*/  HFMA2 R81, R71, R70.H0_H0, -132, -132 ;  /* 0xd820d82047517431 */ /* 0x000fe20000040046 */
[----:B------:R-:W-:-:S02]  /*148b0*/  LOP3.LUT R83, R83, 0x70007, RZ, 0xc0, !PT ;  /* 0x0007000753537812 */ /* 0x000fc400078ec0ff */
[----:B------:R-:W-:Y:S01]  /*148c0*/  LOP3.LUT R87, R72, 0x64006400, RZ, 0xfc, !PT ;  /* 0x6400640048577812 */ /* 0x000fe200078efcff */
[----:B------:R-:W-:Y:S01]  /*148d0*/  HADD2 R71, R86, -1028, -1028 ;  /* 0xe404e40456477430 */ /* 0x000fe20000000000 */
[----:B------:R-:W-:Y:S01]  /*148e0*/  LOP3.LUT R84, R84, 0x70007, RZ, 0xc0, !PT ;  /* 0x0007000754547812 */ /* 0x000fe200078ec0ff */
[----:B------:R-:W-:Y:S01]  /*148f0*/  HFMA2 R86, R78, R38, R33 ;  /* 0x000000264e567231 */ /* 0x000fe20000000021 */
[----:B------:R-:W-:Y:S02]  /*14900*/  LOP3.LUT R37, R37, 0x64006400, RZ, 0xfc, !PT ;  /* 0x6400640025257812 */ /* 0x000fe400078efcff */
[----:B------:R-:W-:Y:S02]  /*14910*/  LOP3.LUT R83, R83, 0x64006400, RZ, 0xfc, !PT ;  /* 0x6400640053537812 */ /* 0x000fe400078efcff */
[----:B------:R-:W-:Y:S01]  /*14920*/  LOP3.LUT R91, R76, 0x64006400, RZ, 0xfc, !PT ;  /* 0x640064004c5b7812 */ /* 0x000fe200078efcff */
[----:B------:R-:W-:Y:S01]  /*14930*/  HFMA2 R76, R87, R70.H0_H0, -132, -132 ;  /* 0xd820d820574c7431 */ /* 0x000fe20000040046 */
[-C--:B------:R-:W-:Y:S01]  /*14940*/  HFMA2.MMA R87, R81, R39.reuse, R85 ;  /* 0x0000002751577235 */ /* 0x080fe20000000055 */
[----:B------:R-:W-:Y:S01]  /*14950*/  HFMA2 R90, R71, R38, R35 ;  /* 0x00000026475a7231 */ /* 0x000fe20000000023 */
[----:B------:R-:W-:Y:S01]  /*14960*/  HFMA2.MMA R89, R73, R39, R89 ;  /* 0x0000002749597235 */ /* 0x000fe20000000059 */
[----:B------:R-:W-:Y:S01]  /*14970*/  LOP3.LUT R38, R84, 0x64006400, RZ, 0xfc, !PT ;  /* 0x6400640054267812 */ /* 0x000fe200078efcff */
[----:B------:R-:W-:Y:S01]  /*14980*/  HFMA2 R88, R77, R39, R86 ;  /* 0x000000274d587231 */ /* 0x000fe20000000056 */
[----:B------:R-:W1:Y:S01]  /*14990*/  LDS.128 R32, [UR5+0x80] ;  /* 0x00008005ff207984 */ /* 0x000e620008000c00 */
[----:B------:R-:W-:Y:S01]  /*149a0*/  HADD2 R86, R37, -1028, -1028 ;  /* 0xe404e40425567430 */ /* 0x000fe20000000000 */
[----:B------:R-:W-:Y:S01]  /*149b0*/  LOP3.LUT R36, R36, 0x70007, RZ, 0xc0, !PT ;  /* 0x0007000724247812 */ /* 0x000fe200078ec0ff */
[----:B------:R-:W-:-:S03]  /*149c0*/  HADD2 R84, R83, -1028, -1028 ;  /* 0xe404e40453547430 */ /* 0x000fc60000000000 */
[----:B------:R-:W-:Y:S01]  /*149d0*/  LOP3.LUT R36, R36, 0x64006400, RZ, 0xfc, !PT ;  /* 0x6400640024247812 */ /* 0x000fe200078efcff */
[-C--:B0-----:R-:W-:Y:S01]  /*149e0*/  HFMA2.MMA R87, R86, R28.reuse, R87 ;  /* 0x0000001c56577235 */ /* 0x081fe20000000057 */
[-C--:B------:R-:W-:Y:S01]  /*149f0*/  HFMA2 R69, R93, R70.reuse.H0_H0, -132, -132 ;  /* 0xd820d8205d457431 */ /* 0x080fe20000040046 */
[----:B------:R-:W-:Y:S01]  /*14a00*/  HFMA2.MMA R89, R84, R28, R89 ;  /* 0x0000001c54597235 */ /* 0x000fe20000000059 */
[----:B------:R-:W-:Y:S02]  /*14a10*/  HFMA2 R72, R91, R70.H0_H0, -132, -132 ;  /* 0xd820d8205b487431 */ /* 0x000fe40000040046 */
[----:B------:R-:W-:Y:S02]  /*14a20*/  HADD2 R85, R36, -1028, -1028 ;  /* 0xe404e40424557430 */ /* 0x000fe40000000000 */
[----:B------:R-:W-:Y:S02]  /*14a30*/  HFMA2 R90, R69, R39, R90 ;  /* 0x00000027455a7231 */ /* 0x000fe4000000005a */
[----:B------:R-:W-:Y:S01]  /*14a40*/  HADD2 R83, R38, -1028, -1028 ;  /* 0xe404e40426537430 */ /* 0x000fe20000000000 */
        /* <DEDUP_REMOVED lines=8> */
[----:B------:R-:W0:Y:S01]  /*14ad0*/  LDS.128 R36, [UR5+0x90] ;  /* 0x00009005ff247984 */ /* 0x000e220008000c00 */
[----:B------:R-:W-:Y:S01]  /*14ae0*/  HFMA2 R90, R70, R29, R90 ;  /* 0x0000001d465a7231 */ /* 0x000fe2000000005a */
[-C--:B------:R-:W-:Y:S01]  /*14af0*/  HFMA2.MMA R28, R79, R30.reuse, R87 ;  /* 0x0000001e4f1c7235 */ /* 0x080fe20000000057 */
[-C--:B------:R-:W-:Y:S01]  /*14b00*/  HFMA2 R29, R75, R30.reuse, R88 ;  /* 0x0000001e4b1d7231 */ /* 0x080fe20000000058 */
[----:B------:R-:W-:Y:S01]  /*14b10*/  HFMA2.MMA R91, R68, R30, R89 ;  /* 0x0000001e445b7235 */ /* 0x000fe20000000059 */
[----:B------:R-:W-:-:S02]  /*14b20*/  HFMA2 R30, R67, R30, R90 ;  /* 0x0000001e431e7231 */ /* 0x000fc4000000005a */
[----:B------:R-:W-:Y:S02]  /*14b30*/  HADD2 R90, R43, -1028, -1028 ;  /* 0xe404e4042b5a7430 */ /* 0x000fe40000000000 */
[----:B------:R-:W-:Y:S01]  /*14b40*/  HADD2 R88, R41, -1028, -1028 ;  /* 0xe404e40429587430 */ /* 0x000fe20000000000 */
[----:B------:R-:W-:-:S03]  /*14b50*/  LOP3.LUT R40, R40, 0x64006400, RZ, 0xfc, !PT ;  /* 0x6400640028287812 */ /* 0x000fc600078efcff */
[-C--:B------:R-:W-:Y:S02]  /*14b60*/  HFMA2.MMA R28, R90, R31.reuse, R28 ;  /* 0x0000001f5a1c7235 */ /* 0x080fe4000000001c */
[----:B------:R-:W-:Y:S01]  /*14b70*/  HFMA2.MMA R91, R88, R31, R91 ;  /* 0x0000001f585b7235 */ /* 0x000fe2000000005b */
[----:B------:R-:W-:Y:S01]  /*14b80*/  LOP3.LUT R42, R42, 0x64006400, RZ, 0xfc, !PT ;  /* 0x640064002a2a7812 */ /* 0x000fe200078efcff */
[----:B------:R-:W-:-:S04]  /*14b90*/  HADD2 R87, R40, -1028, -1028 ;  /* 0xe404e40428577430 */ /* 0x000fc80000000000 */
[----:B------:R-:W-:Y:S02]  /*14ba0*/  HADD2 R89, R42, -1028, -1028 ;  /* 0xe404e4042a597430 */ /* 0x000fe40000000000 */
[----:B------:R-:W-:Y:S01]  /*14bb0*/  HADD2 R94, R28.H0_H0, R28.H1_H1 ;  /* 0x3000001c1c5e7230 */ /* 0x000fe20000000800 */
[-C--:B-1----:R-:W-:Y:S01]  /*14bc0*/  HFMA2.MMA R28, R57, R32.reuse, RZ ;  /* 0x00000020391c7235 */ /* 0x082fe200000000ff */
[-C--:B------:R-:W-:Y:S01]  /*14bd0*/  HFMA2 R30, R87, R31.reuse, R30 ;  /* 0x0000001f571e7231 */ /* 0x080fe2000000001e */
[----:B------:R-:W1:Y:S01]  /*14be0*/  LDS.128 R40, [UR5+0xa0] ;  /* 0x0000a005ff287984 */ /* 0x000e620008000c00 */
[----:B------:R-:W-:Y:S02]  /*14bf0*/  HADD2 R92, R91.H0_H0, R91.H1_H1 ;  /* 0x3000005b5b5c7230 */ /* 0x000fe40000000800 */
[----:B------:R-:W-:Y:S02]  /*14c00*/  HFMA2 R29, R89, R31, R29 ;  /* 0x0000001f591d7231 */ /* 0x000fe4000000001d */
[----:B------:R-:W-:Y:S01]  /*14c10*/  HADD2 R91, R30.H0_H0, R30.H1_H1 ;  /* 0x3000001e1e5b7230 */ /* 0x000fe20000000800 */
[----:B------:R-:W-:Y:S01]  /*14c20*/  HFMA2.MMA R30, R53, R32, RZ ;  /* 0x00000020351e7235 */ /* 0x000fe200000000ff */
[----:B------:R-:W-:Y:S01]  /*14c30*/  HADD2 R93, R29.H0_H0, R29.H1_H1 ;  /* 0x3000001d1d5d7230 */ /* 0x000fe20000000800 */
[----:B------:R-:W-:Y:S01]  /*14c40*/  HFMA2.MMA R28, R52, R33, R28 ;  /* 0x00000021341c7235 */ /* 0x000fe2000000001c */
[----:B------:R-:W-:-:S02]  /*14c50*/  HFMA2 R29, R56, R32, RZ.H0_H0 ;  /* 0x00000020381d7231 */ /* 0x000fc400000400ff */
[----:B------:R-:W-:-:S03]  /*14c60*/  HFMA2 R32, R50, R32, RZ.H0_H0 ;  /* 0x0000002032207231 */ /* 0x000fc600000400ff */
[----:B------:R-:W-:Y:S01]  /*14c70*/  HFMA2.MMA R30, R51, R33, R30 ;  /* 0x00000021331e7235 */ /* 0x000fe2000000001e */
[----:B------:R-:W-:Y:S01]  /*14c80*/  HFMA2 R31, R54, R33, R32 ;  /* 0x00000021361f7231 */ /* 0x000fe20000000020 */
[----:B------:R-:W-:-:S06]  /*14c90*/  HFMA2.MMA R32, R55, R34, R28 ;  /* 0x0000002237207235 */ /* 0x000fcc000000001c */
[----:B------:R-:W-:Y:S02]  /*14ca0*/  HFMA2.MMA R95, R0, R34, R30 ;  /* 0x00000022005f7235 */ /* 0x000fe4000000001e */
[----:B------:R-:W-:-:S06]  /*14cb0*/  HFMA2.MMA R32, R19, R35, R32 ;  /* 0x0000002313207235 */ /* 0x000fcc0000000020 */
        /* <DEDUP_REMOVED lines=20> */
[-C--:B-1----:R-:W-:Y:S01]  /*14e00*/  HFMA2.MMA R36, R62, R40.reuse, R36 ;  /* 0x000000283e247235 */ /* 0x082fe20000000024 */
[----:B------:R-:W-:Y:S02]  /*14e10*/  HFMA2 R34, R44, R38, R34 ;  /* 0x000000262c227231 */ /* 0x000fe40000000022 */
[-C--:B------:R-:W-:Y:S02]  /*14e20*/  HFMA2 R37, R49, R39.reuse, R33 ;  /* 0x0000002731257231 */ /* 0x080fe40000000021 */
[----:B------:R-:W-:Y:S01]  /*14e30*/  HFMA2 R39, R47, R39, R34 ;  /* 0x000000272f277231 */ /* 0x000fe20000000022 */
[----:B------:R-:W-:Y:S01]  /*14e40*/  HFMA2.MMA R95, R60, R40, R95 ;  /* 0x000000283c5f7235 */ /* 0x000fe2000000005f */
[-C--:B------:R-:W-:Y:S01]  /*14e50*/  HFMA2 R37, R61, R40.reuse, R37 ;  /* 0x000000283d257231 */ /* 0x080fe20000000025 */
[-C--:B------:R-:W-:Y:S01]  /*14e60*/  HFMA2.MMA R36, R66, R41.reuse, R36 ;  /* 0x0000002942247235 */ /* 0x080fe20000000024 */
[----:B------:R-:W-:Y:S01]  /*14e70*/  HFMA2 R40, R58, R40, R39 ;  /* 0x000000283a287231 */ /* 0x000fe20000000027 */
[----:B------:R-:W-:Y:S01]  /*14e80*/  @!P0 PRMT R100, R96, 0x7610, R100 ;  /* 0x0000761060648816 */ /* 0x000fe20000000064 */
[-C--:B------:R-:W-:Y:S01]  /*14e90*/  HFMA2 R39, R65, R41.reuse, R37 ;  /* 0x0000002941277231 */ /* 0x080fe20000000025 */
[----:B------:R-:W1:Y:S01]  /*14ea0*/  LDS.128 R32, [UR5+0x100] ;  /* 0x00010005ff207984 */ /* 0x000e620008000c00 */
[----:B------:R-:W-:Y:S01]  /*14eb0*/  HFMA2 R38, R63, R41, R40 ;  /* 0x000000293f267231 */ /* 0x000fe20000000028 */
[----:B------:R-:W-:-:S02]  /*14ec0*/  HFMA2.MMA R37, R64, R41, R95 ;  /* 0x0000002940257235 */ /* 0x000fc4000000005f */
[----:B------:R-:W-:-:S06]  /*14ed0*/  HFMA2.MMA R40, R82, R42, R36 ;  /* 0x0000002a52287235 */ /* 0x000fcc0000000024 */
[----:B------:R-:W-:Y:S02]  /*14ee0*/  HFMA2.MMA R95, R74, R42, R37 ;  /* 0x0000002a4a5f7235 */ /* 0x000fe40000000025 */
[-C--:B------:R-:W-:Y:S01]  /*14ef0*/  HFMA2.MMA R40, R81, R43.reuse, R40 ;  /* 0x0000002b51287235 */ /* 0x080fe20000000028 */
[----:B------:R-:W-:Y:S01]  /*14f00*/  @!P0 PRMT R100, R100, 0x7610, R96 ;  /* 0x0000761064648816 */ /* 0x000fe20000000060 */
[-C--:B------:R-:W-:Y:S02]  /*14f10*/  HFMA2 R41, R78, R42.reuse, R39 ;  /* 0x0000002a4e297231 */ /* 0x080fe40000000027 */
[----:B------:R-:W-:Y:S02]  /*14f20*/  HFMA2 R96, R71, R42, R38 ;  /* 0x0000002a47607231 */ /* 0x000fe40000000026 */
[----:B------:R-:W-:Y:S02]  /*14f30*/  HFMA2.MMA R42, R73, R43, R95 ;  /* 0x0000002b492a7235 */ /* 0x000fe4000000005f */
[-C--:B0-----:R-:W-:Y:S01]  /*14f40*/  HFMA2.MMA R40, R86, R28.reuse, R40 ;  /* 0x0000001c56287235 */ /* 0x081fe20000000028 */
[----:B------:R-:W-:Y:S01]  /*14f50*/  HFMA2 R41, R77, R43, R41 ;  /* 0x0000002b4d297231 */ /* 0x000fe20000000029 */
[----:B------:R-:W0:Y:S04]  /*14f60*/  LDS.128 R36, [UR5+0x110] ;  /* 0x00011005ff247984 */ /* 0x000e280008000c00 */
[----:B------:R-:W-:-:S02]  /*14f70*/  HFMA2.MMA R42, R84, R28, R42 ;  /* 0x0000001c542a7235 */ /* 0x000fc4000000002a */
        /* <DEDUP_REMOVED lines=30> */
[-C--:B------:R-:W-:Y:S01]  /*15160*/  HFMA2.MMA R32, R19, R35.reuse, R32 ;  /* 0x0000002313207235 */ /* 0x080fe20000000020 */
[-C--:B------:R-:W-:Y:S01]  /*15170*/  HFMA2 R104, R59, R33.reuse, R29 ;  /* 0x000000213b687231 */ /* 0x080fe2000000001d */
[----:B------:R-:W-:Y:S01]  /*15180*/  HFMA2.MMA R105, R4, R35, R105 ;  /* 0x0000002304697235 */ /* 0x000fe20000000069 */
[----:B------:R-:W-:-:S05]  /*15190*/  HFMA2 R33, R54, R33, R31 ;  /* 0x0000002136217231 */ /* 0x000fca000000001f */
[-C--:B0-----:R-:W-:Y:S01]  /*151a0*/  HFMA2.MMA R32, R18, R36.reuse, R32 ;  /* 0x0000002412207235 */ /* 0x081fe20000000020 */
[-C--:B------:R-:W-:Y:S01]  /*151b0*/  HFMA2 R104, R15, R34.reuse, R104 ;  /* 0x000000220f687231 */ /* 0x080fe20000000068 */
[----:B------:R-:W-:Y:S01]  /*151c0*/  HFMA2.MMA R105, R21, R36, R105 ;  /* 0x0000002415697235 */ /* 0x000fe20000000069 */
[----:B------:R-:W-:Y:S01]  /*151d0*/  HFMA2 R33, R2, R34, R33 ;  /* 0x0000002202217231 */ /* 0x000fe20000000021 */
[----:B------:R-:W0:Y:S01]  /*151e0*/  LDS.128 R28, [UR5+0x130] ;  /* 0x00013005ff1c7984 */ /* 0x000e220008000c00 */
        /* <DEDUP_REMOVED lines=12> */
[----:B-1----:R-:W-:Y:S01]  /*152b0*/  HFMA2.MMA R36, R62, R40, R36 ;  /* 0x000000283e247235 */ /* 0x002fe20000000024 */
[-C--:B------:R-:W-:Y:S02]  /*152c0*/  HFMA2 R104, R26, R38.reuse, R104 ;  /* 0x000000261a687231 */ /* 0x080fe40000000068 */
[----:B------:R-:W-:-:S03]  /*152d0*/  HFMA2 R38, R44, R38, R33 ;  /* 0x000000262c267231 */ /* 0x000fc60000000021 */
[----:B------:R-:W-:Y:S02]  /*152e0*/  HFMA2.MMA R105, R60, R40, R105 ;  /* 0x000000283c697235 */ /* 0x000fe40000000069 */
[----:B------:R-:W-:Y:S01]  /*152f0*/  HFMA2.MMA R36, R66, R41, R36 ;  /* 0x0000002942247235 */ /* 0x000fe20000000024 */
[-C--:B------:R-:W-:Y:S01]  /*15300*/  HFMA2 R104, R49, R39.reuse, R104 ;  /* 0x0000002731687231 */ /* 0x080fe20000000068 */
[----:B------:R-:W1:Y:S01]  /*15310*/  LDS.128 R32, [UR5+0x180] ;  /* 0x00018005ff207984 */ /* 0x000e620008000c00 */
[----:B------:R-:W-:Y:S02]  /*15320*/  HFMA2 R38, R47, R39, R38 ;  /* 0x000000272f267231 */ /* 0x000fe40000000026 */
[-C--:B------:R-:W-:Y:S02]  /*15330*/  HFMA2 R104, R61, R40.reuse, R104 ;  /* 0x000000283d687231 */ /* 0x080fe40000000068 */
[----:B------:R-:W-:Y:S01]  /*15340*/  HFMA2 R38, R58, R40, R38 ;  /* 0x000000283a267231 */ /* 0x000fe20000000026 */
[----:B------:R-:W-:-:S02]  /*15350*/  HFMA2.MMA R40, R82, R42, R36 ;  /* 0x0000002a52287235 */ /* 0x000fc40000000024 */
[----:B------:R-:W-:Y:S01]  /*15360*/  HFMA2.MMA R37, R64, R41, R105 ;  /* 0x0000002940257235 */ /* 0x000fe20000000069 */
[----:B------:R-:W-:-:S05]  /*15370*/  HFMA2 R39, R65, R41, R104 ;  /* 0x0000002941277231 */ /* 0x000fca0000000068 */
[----:B------:R-:W-:Y:S02]  /*15380*/  HFMA2.MMA R40, R81, R43, R40 ;  /* 0x0000002b51287235 */ /* 0x000fe40000000028 */
[----:B------:R-:W-:Y:S01]  /*15390*/  HFMA2.MMA R104, R74, R42, R37 ;  /* 0x0000002a4a687235 */ /* 0x000fe20000000025 */
[----:B------:R-:W-:Y:S02]  /*153a0*/  HFMA2 R38, R63, R41, R38 ;  /* 0x000000293f267231 */ /* 0x000fe40000000026 */
[-C--:B------:R-:W-:Y:S02]  /*153b0*/  HFMA2 R41, R78, R42.reuse, R39 ;  /* 0x0000002a4e297231 */ /* 0x080fe40000000027 */
[----:B------:R-:W-:Y:S01]  /*153c0*/  HFMA2 R105, R71, R42, R38 ;  /* 0x0000002a47697231 */ /* 0x000fe20000000026 */
[----:B0-----:R-:W-:Y:S01]  /*153d0*/  HFMA2.MMA R40, R86, R28, R40 ;  /* 0x0000001c56287235 */ /* 0x001fe20000000028 */
[-C--:B------:R-:W-:Y:S01]  /*153e0*/  HFMA2 R41, R77, R43.reuse, R41 ;  /* 0x0000002b4d297231 */ /* 0x080fe20000000029 */
[----:B------:R-:W-:Y:S01]  /*153f0*/  HFMA2.MMA R42, R73, R43, R104 ;  /* 0x0000002b492a7235 */ /* 0x000fe20000000068 */
[----:B------:R-:W-:Y:S01]  /*15400*/  HFMA2 R105, R69, R43, R105 ;  /* 0x0000002b45697231 */ /* 0x000fe20000000069 */
[----:B------:R-:W0:Y:S04]  /*15410*/  LDS.128 R36, [UR5+0x190] ;  /* 0x00019005ff247984 */ /* 0x000e280008000c00 */
[----:B------:R-:W-:-:S02]  /*15420*/  HFMA2.MMA R40, R80, R29, R40 ;  /* 0x0000001d50287235 */ /* 0x000fc40000000028 */
[----:B------:R-:W-:Y:S01]  /*15430*/  HFMA2.MMA R42, R84, R28, R42 ;  /* 0x0000001c542a7235 */ /* 0x000fe2000000002a */
[-C--:B------:R-:W-:Y:S02]  /*15440*/  HFMA2 R41, R85, R28.reuse, R41 ;  /* 0x0000001c55297231 */ /* 0x080fe40000000029 */
[----:B------:R-:W-:-:S03]  /*15450*/  HFMA2 R105, R83, R28, R105 ;  /* 0x0000001c53697231 */ /* 0x000fc60000000069 */
[----:B------:R-:W-:Y:S02]  /*15460*/  HFMA2.MMA R28, R79, R30, R40 ;  /* 0x0000001e4f1c7235 */ /* 0x000fe40000000028 */
[----:B------:R-:W-:Y:S01]  /*15470*/  HFMA2.MMA R42, R72, R29, R42 ;  /* 0x0000001d482a7235 */ /* 0x000fe2000000002a */
[----:B------:R-:W-:-:S05]  /*15480*/  HFMA2 R41, R76, R29, R41 ;  /* 0x0000001d4c297231 */ /* 0x000fca0000000029 */
[----:B------:R-:W-:Y:S02]  /*15490*/  HFMA2.MMA R28, R90, R31, R28 ;  /* 0x0000001f5a1c7235 */ /* 0x000fe4000000001c */
[----:B------:R-:W-:Y:S01]  /*154a0*/  HFMA2.MMA R104, R68, R30, R42 ;  /* 0x0000001e44687235 */ /* 0x000fe2000000002a */
[----:B------:R-:W-:Y:S02]  /*154b0*/  HFMA2 R105, R70, R29, R105 ;  /* 0x0000001d46697231 */ /* 0x000fe40000000069 */
[-C--:B------:R-:W-:Y:S02]  /*154c0*/  HFMA2 R29, R75, R30.reuse, R41 ;  /* 0x0000001e4b1d7231 */ /* 0x080fe40000000029 */
[----:B------:R-:W-:Y:S01]  /*154d0*/  HFMA2 R105, R67, R30, R105 ;  /* 0x0000001e43697231 */ /* 0x000fe20000000069 */
[----:B-1----:R-:W-:Y:S02]  /*154e0*/  HFMA2.MMA R30, R53, R32, RZ ;  /* 0x00000020351e7235 */ /* 0x002fe400000000ff */
[----:B------:R-:W-:Y:S01]  /*154f0*/  HFMA2.MMA R106, R88, R31, R104 ;  /* 0x0000001f586a7235 */ /* 0x000fe20000000068 */
[----:B------:R-:W-:Y:S01]  /*15500*/  HADD2 R104, R28.H0_H0, R28.H1_H1 ;  /* 0x3000001c1c687230 */ /* 0x000fe20000000800 */
[----:B------:R-:W-:Y:S01]  /*15510*/  HFMA2.MMA R28, R57, R32, RZ ;  /* 0x00000020391c7235 */ /* 0x000fe200000000ff */
[-C--:B------:R-:W-:Y:S01]  /*15520*/  HFMA2 R29, R89, R31.reuse, R29 ;  /* 0x0000001f591d7231 */ /* 0x080fe2000000001d */
[----:B------:R-:W1:Y:S01]  /*15530*/  LDS.128 R40, [UR5+0x1a0] ;  /* 0x0001a005ff287984 */ /* 0x000e620008000c00 */
[----:B------:R-:W-:-:S02]  /*15540*/  HFMA2 R107, R87, R31, R105 ;  /* 0x0000001f576b7231 */ /* 0x000fc40000000069 */
[----:B------:R-:W-:Y:S01]  /*15550*/  HADD2 R105, R29.H0_H0, R29.H1_H1 ;  /* 0x3000001d1d697230 */ /* 0x000fe20000000800 */
[-C--:B------:R-:W-:Y:S01]  /*15560*/  HFMA2.MMA R113, R51, R33.reuse, R30 ;  /* 0x0000002133717235 */ /* 0x080fe2000000001e */
[-C--:B------:R-:W-:Y:S02]  /*15570*/  HFMA2 R29, R56, R32.reuse, RZ.H0_H0 ;  /* 0x00000020381d7231 */ /* 0x080fe400000400ff */
[----:B------:R-:W-:Y:S01]  /*15580*/  HFMA2 R31, R50, R32, RZ.H0_H0 ;  /* 0x00000020321f7231 */ /* 0x000fe200000400ff */
[----:B------:R-:W-:-:S04]  /*15590*/  HFMA2.MMA R32, R52, R33, R28 ;  /* 0x0000002134207235 */ /* 0x000fc8000000001c */
[----:B------:R-:W-:-:S04]  /*155a0*/  HFMA2.MMA R113, R0, R34, R113 ;  /* 0x0000002200717235 */ /* 0x000fc80000000071 */
[----:B------:R-:W-:Y:S01]  /*155b0*/  HFMA2.MMA R32, R55, R34, R32 ;  /* 0x0000002237207235 */ /* 0x000fe20000000020 */
[----:B------:R-:W-:-:S03]  /*155c0*/  HFMA2 R111, R59, R33, R29 ;  /* 0x000000213b6f7231 */ /* 0x000fc6000000001d */
[----:B------:R-:W-:-:S04]  /*155d0*/  HFMA2.MMA R113, R4, R35, R113 ;  /* 0x0000002304717235 */ /* 0x000fc80000000071 */
[----:B------:R-:W-:Y:S01]  /*155e0*/  HFMA2.MMA R32, R19, R35, R32 ;  /* 0x0000002313207235 */ /* 0x000fe20000000020 */
[----:B------:R-:W-:Y:S02]  /*155f0*/  HFMA2 R33, R54, R33, R31 ;  /* 0x0000002136217231 */ /* 0x000fe4000000001f */
[-C--:B------:R-:W-:Y:S01]  /*15600*/  HFMA2 R111, R15, R34.reuse, R111 ;  /* 0x000000220f6f7231 */ /* 0x080fe2000000006f */
[-C--:B0-----:R-:W-:Y:S01]  /*15610*/  HFMA2.MMA R113, R21, R36.reuse, R113 ;  /* 0x0000002415717235 */ /* 0x081fe20000000071 */
[----:B------:R-:W-:Y:S01]  /*15620*/  HFMA2 R33, R2, R34, R33 ;  /* 0x0000002202217231 */ /* 0x000fe20000000021 */
[----:B------:R-:W-:Y:S02]  /*15630*/  LDS.128 R28, [UR5+0x1b0] ;  /* 0x0001b005ff1c7984 */ /* 0x000fe40008000c00 */
        /* <DEDUP_REMOVED lines=13> */
[----:B------:R-:W0:Y:S01]  /*15710*/  LDS.128 R32, [UR5+0x200] ;  /* 0x00020005ff207984 */ /* 0x000e220008000c00 */
[----:B------:R-:W-:-:S04]  /*15720*/  HFMA2.MMA R113, R48, R39, R113 ;  /* 0x0000002730717235 */ /* 0x000fc80000000071 */
[----:B------:R-:W-:-:S04]  /*15730*/  HFMA2.MMA R36, R46, R39, R36 ;  /* 0x000000272e247235 */ /* 0x000fc80000000024 */
[----:B-1----:R-:W-:-:S04]  /*15740*/  HFMA2.MMA R113, R60, R40, R113 ;  /* 0x000000283c717235 */ /* 0x002fc80000000071 */
        /* <DEDUP_REMOVED lines=12> */
[----:B------:R-:W-:Y:S02]  /*15810*/  HFMA2.MMA R40, R82, R42, R36 ;  /* 0x0000002a52287235 */ /* 0x000fe40000000024 */
[----:B------:R-:W1:Y:S02]  /*15820*/  LDS.128 R36, [UR5+0x210] ;  /* 0x00021005ff247984 */ /* 0x000e640008000c00 */
[----:B------:R-:W-:-:S04]  /*15830*/  HFMA2.MMA R42, R73, R43, R111 ;  /* 0x0000002b492a7235 */ /* 0x000fc8000000006f */
[----:B------:R-:W-:Y:S02]  /*15840*/  HFMA2.MMA R40, R81, R43, R40 ;  /* 0x0000002b51287235 */ /* 0x000fe40000000028 */
[-C--:B0-----:R-:W-:Y:S02]  /*15850*/  HFMA2.MMA R57, R57, R32.reuse, RZ ;  /* 0x0000002039397235 */ /* 0x081fe400000000ff */
[----:B------:R-:W-:Y:S02]  /*15860*/  HFMA2.MMA R53, R53, R32, RZ ;  /* 0x0000002035357235 */ /* 0x000fe400000000ff */
[-C--:B------:R-:W-:Y:S02]  /*15870*/  HFMA2.MMA R42, R84, R28.reuse, R42 ;  /* 0x0000001c542a7235 */ /* 0x080fe4000000002a */
[----:B------:R-:W-:Y:S02]  /*15880*/  HFMA2.MMA R40, R86, R28, R40 ;  /* 0x0000001c56287235 */ /* 0x000fe40000000028 */
[-C--:B------:R-:W-:Y:S01]  /*15890*/  HFMA2.MMA R57, R52, R33.reuse, R57 ;  /* 0x0000002134397235 */ /* 0x080fe20000000039 */
[-C--:B------:R-:W-:Y:S01]  /*158a0*/  HFMA2 R41, R77, R43.reuse, R41 ;  /* 0x0000002b4d297231 */ /* 0x080fe20000000029 */
[----:B------:R-:W-:Y:S01]  /*158b0*/  HFMA2.MMA R53, R51, R33, R53 ;  /* 0x0000002133357235 */ /* 0x000fe20000000035 */
[----:B------:R-:W-:Y:S01]  /*158c0*/  HFMA2 R113, R69, R43, R113 ;  /* 0x0000002b45717231 */ /* 0x000fe20000000071 */
[-C--:B------:R-:W-:Y:S01]  /*158d0*/  HFMA2.MMA R42, R72, R29.reuse, R42 ;  /* 0x0000001d482a7235 */ /* 0x080fe2000000002a */
[----:B------:R-:W-:Y:S01]  /*158e0*/  HFMA2 R41, R85, R28, R41 ;  /* 0x0000001c55297231 */ /* 0x000fe20000000029 */
[----:B------:R-:W-:-:S02]  /*158f0*/  HFMA2.MMA R40, R80, R29, R40 ;  /* 0x0000001d50287235 */ /* 0x000fc40000000028 */
        /* <DEDUP_REMOVED lines=11> */
[----:B------:R-:W-:-:S02]  /*159b0*/  HFMA2 R56, R56, R32, RZ.H0_H0 ;  /* 0x0000002038387231 */ /* 0x000fc400000400ff */
[----:B------:R-:W-:Y:S02]  /*159c0*/  HFMA2 R32, R50, R32, RZ.H0_H0 ;  /* 0x0000002032207231 */ /* 0x000fe400000400ff */
[-C--:B------:R-:W-:Y:S01]  /*159d0*/  HFMA2 R56, R59, R33.reuse, R56 ;  /* 0x000000213b387231 */ /* 0x080fe20000000038 */
[-C--:B-1----:R-:W-:Y:S01]  /*159e0*/  HFMA2.MMA R57, R18, R36.reuse, R57 ;  /* 0x0000002412397235 */ /* 0x082fe20000000039 */
        /* <DEDUP_REMOVED lines=8> */
[-C--:B------:R-:W-:Y:S01]  /*15a70*/  HFMA2 R56, R20, R36.reuse, R56 ;  /* 0x0000002414387231 */ /* 0x080fe20000000038 */
[----:B------:R-:W-:Y:S01]  /*15a80*/  HFMA2.MMA R28, R90, R31, R28 ;  /* 0x0000001f5a1c7235 */ /* 0x000fe2000000001c */
[----:B------:R-:W-:-:S02]  /*15a90*/  HFMA2 R32, R17, R36, R32 ;  /* 0x0000002411207231 */ /* 0x000fc40000000020 */
[-C--:B------:R-:W-:Y:S01]  /*15aa0*/  HFMA2 R56, R23, R37.reuse, R56 ;  /* 0x0000002517387231 */ /* 0x080fe20000000038 */
[-C--:B------:R-:W-:Y:S01]  /*15ab0*/  HFMA2.MMA R23, R27, R38.reuse, R19 ;  /* 0x000000261b177235 */ /* 0x080fe20000000013 */
[----:B------:R-:W-:Y:S01]  /*15ac0*/  HFMA2 R22, R24, R37, R32 ;  /* 0x0000002518167231 */ /* 0x000fe20000000020 */
[----:B------:R-:W-:Y:S01]  /*15ad0*/  HFMA2.MMA R24, R45, R38, R53 ;  /* 0x000000262d187235 */ /* 0x000fe20000000035 */
[----:B------:R-:W-:Y:S02]  /*15ae0*/  HFMA2 R113, R67, R30, R113 ;  /* 0x0000001e43717231 */ /* 0x000fe40000000071 */
[-C--:B------:R-:W-:Y:S01]  /*15af0*/  HFMA2 R29, R89, R31.reuse, R29 ;  /* 0x0000001f591d7231 */ /* 0x080fe2000000001d */
[----:B------:R-:W-:Y:S01]  /*15b00*/  HFMA2.MMA R116, R88, R31, R111 ;  /* 0x0000001f58747235 */ /* 0x000fe2000000006f */
[----:B------:R-:W-:Y:S01]  /*15b10*/  HFMA2 R117, R87, R31, R113 ;  /* 0x0000001f57757231 */ /* 0x000fe20000000071 */
[----:B------:R-:W-:Y:S01]  /*15b20*/  HFMA2.MMA R20, R46, R39, R23 ;  /* 0x000000272e147235 */ /* 0x000fe20000000017 */
[----:B------:R-:W-:-:S02]  /*15b30*/  HADD2 R111, R28.H0_H0, R28.H1_H1 ;  /* 0x3000001c1c6f7230 */ /* 0x000fc40000000800 */
[----:B------:R-:W-:Y:S01]  /*15b40*/  HADD2 R113, R29.H0_H0, R29.H1_H1 ;  /* 0x3000001d1d717230 */ /* 0x000fe20000000800 */
[----:B------:R-:W-:Y:S01]  /*15b50*/  HFMA2.MMA R24, R48, R39, R24 ;  /* 0x0000002730187235 */ /* 0x000fe20000000018 */
[----:B------:R-:W1:Y:S03]  /*15b60*/  LDS.128 R28, [UR5+0x230] ;  /* 0x00023005ff1c7984 */ /* 0x000e660008000c00 */
[----:B0-----:R-:W-:-:S04]  /*15b70*/  HFMA2.MMA R33, R62, R40, R20 ;  /* 0x000000283e217235 */ /* 0x001fc80000000014 */
[----:B------:R-:W-:Y:S01]  /*15b80*/  HFMA2.MMA R32, R60, R40, R24 ;  /* 0x000000283c207235 */ /* 0x000fe20000000018 */
[-C--:B------:R-:W-:Y:S02]  /*15b90*/  HFMA2 R56, R26, R38.reuse, R56 ;  /* 0x000000261a387231 */ /* 0x080fe40000000038 */
[----:B------:R-:W-:Y:S01]  /*15ba0*/  HFMA2 R22, R44, R38, R22 ;  /* 0x000000262c167231 */ /* 0x000fe20000000016 */
[----:B------:R-:W-:-:S04]  /*15bb0*/  HFMA2.MMA R21, R66, R41, R33 ;  /* 0x0000002942157235 */ /* 0x000fc80000000021 */
        /* <DEDUP_REMOVED lines=12> */
[----:B------:R-:W-:-:S06]  /*15c80*/  HFMA2.MMA R42, R73, R43, R37 ;  /* 0x0000002b492a7235 */ /* 0x000fcc0000000025 */
[-C--:B-1----:R-:W-:Y:S02]  /*15c90*/  HFMA2.MMA R40, R86, R28.reuse, R21 ;  /* 0x0000001c56287235 */ /* 0x082fe40000000015 */
        /* <DEDUP_REMOVED lines=14> */
[----:B------:R-:W-:Y:S01]  /*15d80*/  HFMA2 R35, R67, R30, R35 ;  /* 0x0000001e43237231 */ /* 0x000fe20000000023 */
[----:B------:R-:W-:Y:S01]  /*15d90*/  IADD3 R109, R109, 0x20, RZ ;  /* 0x000000206d6d7810 */ /* 0x000fe20007ffe0ff */
[----:B------:R-:W-:-:S02]  /*15da0*/  HFMA2 R38, R89, R31, R38 ;  /* 0x0000001f59267231 */ /* 0x000fc40000000026 */
[----:B------:R-:W-:Y:S01]  /*15db0*/  HFMA2 R35, R87, R31, R35 ;  /* 0x0000001f57237231 */ /* 0x000fe20000000023 */
[C---:B------:R-:W-:Y:S02]  /*15dc0*/  ISETP.GE.AND P0, PT, R109.reuse, UR13, PT ;  /* 0x0000000d6d007c0c */ /* 0x040fe4000bf06270 */
        /* <DEDUP_REMOVED lines=8> */
[----:B------:R-:W-:Y:S01]  /*15e50*/  HADD2 R117, R117.H0_H0, R117.H1_H1 ;  /* 0x3000007575757230 */ /* 0x000fe20000000800 */
        /* <DEDUP_REMOVED lines=9> */
[----:B------:R-:W-:Y:S01]  /*15ef0*/  PRMT R116, R116, 0x5410, R117 ;  /* 0x0000541074747816 */ /* 0x000fe20000000075 */
[----:B------:R-:W-:Y:S01]  /*15f00*/  UIADD3 UR5, UR5, 0x40, URZ ;  /* 0x0000004005057890 */ /* 0x000fe2000fffe03f */
[-C--:B------:R-:W-:Y:S01]  /*15f10*/  HFMA2.MMA R14, R94, R100.reuse, R14 ;  /* 0x000000645e0e7235 */ /* 0x080fe2000000000e */
[-C--:B------:R-:W-:Y:S01]  /*15f20*/  HFMA2 R5, R44, R99.reuse, R5 ;  /* 0x000000632c057231 */ /* 0x080fe20000000005 */
[-C--:B------:R-:W-:Y:S02]  /*15f30*/  HFMA2.MMA R12, R98, R100.reuse, R12 ;  /* 0x00000064620c7235 */ /* 0x080fe4000000000c */
[-C--:B------:R-:W-:Y:S02]  /*15f40*/  HFMA2.MMA R10, R104, R100.reuse, R10 ;  /* 0x00000064680a7235 */ /* 0x080fe4000000000a */
[-C--:B------:R-:W-:Y:S01]  /*15f50*/  HFMA2.MMA R8, R111, R100.reuse, R8 ;  /* 0x000000646f087235 */ /* 0x080fe20000000008 */
[-C--:B------:R-:W-:Y:S01]  /*15f60*/  HFMA2 R13, R92, R99.reuse, R13 ;  /* 0x000000635c0d7231 */ /* 0x080fe2000000000d */
[----:B------:R-:W-:Y:S01]  /*15f70*/  HFMA2.MMA R6, R45, R100, R6 ;  /* 0x000000642d067235 */ /* 0x000fe20000000006 */
[----:B------:R-:W-:-:S02]  /*15f80*/  HFMA2 R11, R96, R99, R11 ;  /* 0x00000063600b7231 */ /* 0x000fc4000000000b */
[----:B------:R-:W-:-:S04]  /*15f90*/  IMAD.WIDE R44, R101, 0x4, R114 ;  /* 0x00000004652c7825 */ /* 0x000fc800078e0272 */
[-C--:B------:R-:W-:Y:S02]  /*15fa0*/  HFMA2 R9, R106, R99.reuse, R9 ;  /* 0x000000636a097231 */ /* 0x080fe40000000009 */
[----:B------:R-:W-:Y:S01]  /*15fb0*/  HFMA2 R7, R116, R99, R7 ;  /* 0x0000006374077231 */ /* 0x000fe20000000007 */
[----:B------:R-:W-:Y:S06]  /*15fc0*/  @!P0 BRA P1, `(.L_x_3354) ;  /* 0xffffffd800288947 */ /* 0x000fec000083ffff */
.L_x_3353:
        /* <DEDUP_REMOVED lines=10> */
.L_x_3356:
[----:B------:R-:W-:Y:S01]  /*16070*/  ISETP.NE.AND P1, PT, R109, R102, PT ;  /* 0x000000666d00720c */ /* 0x000fe20003f25270 */
[----:B------:R-:W0:-:S12]  /*16080*/  LDS.128 R24, [UR5] ;  /* 0x00000005ff187984 */ /* 0x000e180008000c00 */
[----:B------:R-:W1:Y:S01]  /*16090*/  @!P1 LDC.64 R16, c[0x0][0x248] ;  /* 0x00009200ff109b82 */ /* 0x000e620000000a00 */
[----:B------:R-:W-:-:S05]  /*160a0*/  @!P1 LEA R21, R109, 0x1, 0x1 ;  /* 0x000000016d159811 */ /* 0x000fca00078e08ff */
[----:B-1----:R-:W-:Y:S01]  /*160b0*/  @!P1 IMAD.WIDE R20, R21, 0x2, R16 ;  /* 0x0000000215149825 */ /* 0x002fe200078e0210 */
        /* <DEDUP_REMOVED lines=25> */
[----:B------:R-:W-:Y:S02]  /*16250*/  LOP3.LUT R18, R19, 0xc000c, RZ, 0xc0, !PT ;  /* 0x000c000c13127812 */ /* 0x000fe400078ec0ff */
[----:B------:R-:W-:Y:S02]  /*16260*/  SHF.R.U32.HI R30, RZ, 0x8, R16 ;  /* 0x00000008ff1e7819 */ /* 0x000fe40000011610 */
[----:B------:R-:W-:Y:S02]  /*16270*/  LOP3.LUT R34, R18, 0x64006400, RZ, 0xfc, !PT ;  /* 0x6400640012227812 */ /* 0x000fe400078efcff */
[----:B------:R-:W-:Y:S02]  /*16280*/  SHF.R.U32.HI R61, RZ, 0x8, R19 ;  /* 0x00000008ff3d7819 */ /* 0x000fe40000011613 */
[----:B------:R-:W-:Y:S01]  /*16290*/  LOP3.LUT R18, R31, 0xc000c, RZ, 0xc0, !PT ;  /* 0x000c000c1f127812 */ /* 0x000fe200078ec0ff */
[----:B------:R-:W-:Y:S01]  /*162a0*/  HFMA2 R34, R34, R38.H1_H1, -258, -258 ;  /* 0xdc08dc0822227431 */ /* 0x000fe20000060026 */
[----:B------:R-:W-:-:S02]  /*162b0*/  LOP3.LUT R49, R16, 0x30003, RZ, 0xc0, !PT ;  /* 0x0003000310317812 */ /* 0x000fc400078ec0ff */
[C---:B------:R-:W-:Y:S02]  /*162c0*/  LOP3.LUT R0, R16.reuse, 0xc000c, RZ, 0xc0, !PT ;  /* 0x000c000c10007812 */ /* 0x040fe400078ec0ff */
[C---:B------:R-:W-:Y:S02]  /*162d0*/  LOP3.LUT R20, R16.reuse, 0x300030, RZ, 0xc0, !PT ;  /* 0x0030003010147812 */ /* 0x040fe400078ec0ff */
[----:B------:R-:W-:Y:S02]  /*162e0*/  LOP3.LUT R50, R16, 0xc000c0, RZ, 0xc0, !PT ;  /* 0x00c000c010327812 */ /* 0x000fe400078ec0ff */
[----:B------:R-:W-:Y:S02]  /*162f0*/  LOP3.LUT R16, R4, 0x64006400, RZ, 0xfc, !PT ;  /* 0x6400640004107812 */ /* 0x000fe400078efcff */
[----:B------:R-:W-:Y:S02]  /*16300*/  LOP3.LUT R32, R17, 0x64006400, RZ, 0xfc, !PT ;  /* 0x6400640011207812 */ /* 0x000fe400078efcff */
[----:B------:R-:W-:-:S02]  /*16310*/  LOP3.LUT R55, R19, 0x30003, RZ, 0xc0, !PT ;  /* 0x0003000313377812 */ /* 0x000fc400078ec0ff */
[C---:B------:R-:W-:Y:S01]  /*16320*/  LOP3.LUT R23, R19.reuse, 0x300030, RZ, 0xc0, !PT ;  /* 0x0030003013177812 */ /* 0x040fe200078ec0ff */
[----:B------:R-:W-:Y:S01]  /*16330*/  HFMA2 R32, R32, R38.H1_H1, -258, -258 ;  /* 0xdc08dc0820207431 */ /* 0x000fe20000060026 */
        /* <DEDUP_REMOVED lines=27> */
[----:B------:R-:W1:Y:S01]  /*164f0*/  LDS.128 R20, [UR5+0x10] ;  /* 0x00001005ff147984 */ /* 0x000e620008000c00 */
[----:B------:R-:W-:-:S02]  /*16500*/  LOP3.LUT R18, R18, 0x64006400, RZ, 0xfc, !PT ;  /* 0x6400640012127812 */ /* 0x000fc400078efcff */
        /* <DEDUP_REMOVED lines=10> */
[----:B------:R-:W-:Y:S01]  /*165b0*/  HFMA2 R39, R19, R39.H0_H0, -66, -66 ;  /* 0xd420d42013277431 */ /* 0x000fe20000040027 */
[----:B------:R-:W-:Y:S01]  /*165c0*/  LOP3.LUT R19, R18, 0x64006400, RZ, 0xfc, !PT ;  /* 0x6400640012137812 */ /* 0x000fe200078efcff */
[----:B0-----:R-:W-:Y:S01]  /*165d0*/  HFMA2.MMA R18, R59, R24, RZ ;  /* 0x000000183b127235 */ /* 0x001fe200000000ff */
[----:B------:R-:W-:Y:S01]  /*165e0*/  LOP3.LUT R16, R30, 0xc000c0, RZ, 0xc0, !PT ;  /* 0x00c000c01e107812 */ /* 0x000fe200078ec0ff */
[----:B------:R-:W-:Y:S01]  /*165f0*/  HADD2 R57, R57, -1026, -1026 ;  /* 0xe402e40239397430 */ /* 0x000fe20000000000 */
[----:B------:R-:W-:-:S02]  /*16600*/  LOP3.LUT R58, R51, 0x64006400, RZ, 0xfc, !PT ;  /* 0x64006400333a7812 */ /* 0x000fc400078efcff */
[----:B------:R-:W-:Y:S02]  /*16610*/  LOP3.LUT R60, R55, 0x64006400, RZ, 0xfc, !PT ;  /* 0x64006400373c7812 */ /* 0x000fe400078efcff */
[----:B------:R-:W-:Y:S01]  /*16620*/  LOP3.LUT R55, R16, 0x64006400, RZ, 0xfc, !PT ;  /* 0x6400640010377812 */ /* 0x000fe200078efcff */
[----:B------:R-:W-:Y:S01]  /*16630*/  HFMA2.MMA R16, R57, R24, RZ ;  /* 0x0000001839107235 */ /* 0x000fe200000000ff */
[----:B------:R-:W-:Y:S01]  /*16640*/  LOP3.LUT R49, R50, 0x64006400, RZ, 0xfc, !PT ;  /* 0x6400640032317812 */ /* 0x000fe200078efcff */
[-C--:B------:R-:W-:Y:S01]  /*16650*/  HFMA2.MMA R18, R32, R25.reuse, R18 ;  /* 0x0000001920127235 */ /* 0x080fe20000000012 */
        /* <DEDUP_REMOVED lines=13> */
[-C--:B------:R-:W-:Y:S01]  /*16730*/  HFMA2 R17, R58, R24.reuse, RZ.H0_H0 ;  /* 0x000000183a117231 */ /* 0x080fe200000400ff */
[----:B------:R-:W-:Y:S01]  /*16740*/  LOP3.LUT R31, R31, 0x30003, RZ, 0xc0, !PT ;  /* 0x000300031f1f7812 */ /* 0x000fe200078ec0ff */
[----:B------:R-:W-:Y:S01]  /*16750*/  HFMA2 R19, R60, R24, RZ.H0_H0 ;  /* 0x000000183c137231 */ /* 0x000fe200000400ff */
[----:B------:R-:W-:Y:S01]  /*16760*/  HFMA2.MMA R24, R0, R25, R16 ;  /* 0x0000001900187235 */ /* 0x000fe20000000010 */
[-C--:B------:R-:W-:Y:S01]  /*16770*/  HFMA2 R52, R63, R56.reuse.H0_H0, -18, -18 ;  /* 0xcc80cc803f347431 */ /* 0x080fe20000040038 */
[-C--:B------:R-:W-:Y:S01]  /*16780*/  HFMA2.MMA R63, R46, R26.reuse, R18 ;  /* 0x0000001a2e3f7235 */ /* 0x080fe20000000012 */
[----:B------:R-:W-:Y:S01]  /*16790*/  HFMA2 R51, R51, R56.H0_H0, -18, -18 ;  /* 0xcc80cc8033337431 */ /* 0x000fe20000040038 */
[----:B------:R-:W-:Y:S01]  /*167a0*/  LOP3.LUT R31, R31, 0x64006400, RZ, 0xfc, !PT ;  /* 0x640064001f1f7812 */ /* 0x000fe200078efcff */
[-C--:B------:R-:W-:Y:S01]  /*167b0*/  HFMA2 R17, R4, R25.reuse, R17 ;  /* 0x0000001904117231 */ /* 0x080fe20000000011 */
[----:B------:R-:W-:Y:S01]  /*167c0*/  LOP3.LUT R30, R30, 0x30003, RZ, 0xc0, !PT ;  /* 0x000300031e1e7812 */ /* 0x000fe200078ec0ff */
[----:B------:R-:W-:Y:S01]  /*167d0*/  HFMA2 R19, R34, R25, R19 ;  /* 0x0000001922137231 */ /* 0x000fe20000000013 */
[----:B------:R-:W-:Y:S01]  /*167e0*/  HFMA2.MMA R24, R48, R26, R24 ;  /* 0x0000001a30187235 */ /* 0x000fe20000000018 */
[-C--:B------:R-:W-:Y:S01]  /*167f0*/  HFMA2 R25, R47, R26.reuse, R17 ;  /* 0x0000001a2f197231 */ /* 0x080fe20000000011 */
[-C--:B------:R-:W-:Y:S01]  /*16800*/  HFMA2.MMA R67, R51, R27.reuse, R63 ;  /* 0x0000001b33437235 */ /* 0x080fe2000000003f */
[----:B------:R-:W-:Y:S01]  /*16810*/  HFMA2 R26, R43, R26, R19 ;  /* 0x0000001a2b1a7231 */ /* 0x000fe20000000013 */
[----:B------:R-:W-:Y:S01]  /*16820*/  LOP3.LUT R62, R62, 0x30003, RZ, 0xc0, !PT ;  /* 0x000300033e3e7812 */ /* 0x000fe200078ec0ff */
[----:B------:R-:W0:Y:S01]  /*16830*/  LDS.128 R16, [UR5+0x80] ;  /* 0x00008005ff107984 */ /* 0x000e220008000c00 */
[----:B------:R-:W-:Y:S01]  /*16840*/  LOP3.LUT R61, R61, 0x30003, RZ, 0xc0, !PT ;  /* 0x000300033d3d7812 */ /* 0x000fe200078ec0ff */
[----:B------:R-:W-:Y:S01]  /*16850*/  HADD2 R63, R31, -1026, -1026 ;  /* 0xe402e4021f3f7430 */ /* 0x000fe20000000000 */
[----:B------:R-:W-:Y:S01]  /*16860*/  LOP3.LUT R30, R30, 0x64006400, RZ, 0xfc, !PT ;  /* 0x640064001e1e7812 */ /* 0x000fe200078efcff */
[-C--:B------:R-:W-:Y:S01]  /*16870*/  HFMA2 R53, R53, R56.reuse.H0_H0, -18, -18 ;  /* 0xcc80cc8035357431 */ /* 0x080fe20000040038 */
[----:B------:R-:W-:Y:S01]  /*16880*/  LOP3.LUT R62, R62, 0x64006400, RZ, 0xfc, !PT ;  /* 0x640064003e3e7812 */ /* 0x000fe200078efcff */
[----:B------:R-:W-:Y:S01]  /*16890*/  HFMA2 R56, R65, R56.H0_H0, -18, -18 ;  /* 0xcc80cc8041387431 */ /* 0x000fe20000040038 */
[----:B------:R-:W-:Y:S01]  /*168a0*/  LOP3.LUT R64, R61, 0x64006400, RZ, 0xfc, !PT ;  /* 0x640064003d407812 */ /* 0x000fe200078efcff */
[----:B------:R-:W-:Y:S01]  /*168b0*/  HFMA2.MMA R65, R49, R27, R24 ;  /* 0x0000001b31417235 */ /* 0x000fe20000000018 */
[----:B------:R-:W-:Y:S01]  /*168c0*/  HADD2 R61, R30, -1026, -1026 ;  /* 0xe402e4021e3d7430 */ /* 0x000fe20000000000 */
[-C--:B-1----:R-:W-:Y:S01]  /*168d0*/  HFMA2.MMA R67, R63, R20.reuse, R67 ;  /* 0x000000143f437235 */ /* 0x082fe20000000043 */
[-C--:B------:R-:W-:Y:S01]  /*168e0*/  HFMA2 R66, R50, R27.reuse, R25 ;  /* 0x0000001b32427231 */ /* 0x080fe20000000019 */
[----:B----4-:R-:W-:Y:S01]  /*168f0*/  @!P1 PRMT R100, R28, 0x7610, R100 ;  /* 0x000076101c649816 */ /* 0x010fe20000000064 */
[----:B------:R-:W-:Y:S01]  /*16900*/  HFMA2 R68, R52, R27, R26 ;  /* 0x0000001b34447231 */ /* 0x000fe2000000001a */
[----:B------:R-:W-:Y:S01]  /*16910*/  @!P1 PRMT R99, R29, 0x7610, R99 ;  /* 0x000076101d639816 */ /* 0x000fe20000000063 */
[----:B------:R-:W-:Y:S01]  /*16920*/  HADD2 R62, R62, -1026, -1026 ;  /* 0xe402e4023e3e7430 */ /* 0x000fe20000000000 */
[----:B------:R-:W-:Y:S01]  /*16930*/  HFMA2.MMA R65, R61, R20, R65 ;  /* 0x000000143d417235 */ /* 0x000fe20000000041 */
[----:B------:R-:W-:Y:S01]  /*16940*/  HADD2 R64, R64, -1026, -1026 ;  /* 0xe402e40240407430 */ /* 0x000fe20000000000 */
[----:B------:R-:W1:Y:S01]  /*16950*/  LDS.128 R24, [UR5+0x90] ;  /* 0x00009005ff187984 */ /* 0x000e620008000c00 */
[-C--:B------:R-:W-:Y:S01]  /*16960*/  HFMA2 R66, R62, R20.reuse, R66 ;  /* 0x000000143e427231 */ /* 0x080fe20000000042 */
[----:B------:R-:W-:Y:S01]  /*16970*/  @!P1 PRMT R100, R100, 0x7610, R28 ;  /* 0x0000761064649816 */ /* 0x000fe2000000001c */
[----:B------:R-:W-:Y:S01]  /*16980*/  HFMA2 R68, R64, R20, R68 ;  /* 0x0000001440447231 */ /* 0x000fe20000000044 */
[-C--:B------:R-:W-:Y:S01]  /*16990*/  HFMA2.MMA R20, R37, R21.reuse, R67 ;  /* 0x0000001525147235 */ /* 0x080fe20000000043 */
[-C--:B------:R-:W-:Y:S01]  /*169a0*/  HFMA2 R66, R36, R21.reuse, R66 ;  /* 0x0000001524427231 */ /* 0x080fe20000000042 */
[----:B------:R-:W-:Y:S01]  /*169b0*/  HFMA2.MMA R65, R35, R21, R65 ;  /* 0x0000001523417235 */ /* 0x000fe20000000041 */
[----:B------:R-:W-:Y:S01]  /*169c0*/  HFMA2 R68, R38, R21, R68 ;  /* 0x0000001526447231 */ /* 0x000fe20000000044 */
[----:B------:R-:W-:Y:S01]  /*169d0*/  @!P1 PRMT R99, R99, 0x7610, R29 ;  /* 0x0000761063639816 */ /* 0x000fe2000000001d */
[-C--:B------:R-:W-:Y:S01]  /*169e0*/  HFMA2 R66, R41, R22.reuse, R66 ;  /* 0x0000001629427231 */ /* 0x080fe20000000042 */
[C---:B------:R-:W-:Y:S01]  /*169f0*/  ISETP.GE.AND P0, PT, R109.reuse, UR6, PT ;  /* 0x000000066d007c0c */ /* 0x040fe2000bf06270 */
[----:B------:R-:W-:Y:S01]  /*16a00*/  HFMA2 R68, R39, R22, R68 ;  /* 0x0000001627447231 */ /* 0x000fe20000000044 */
[-C--:B------:R-:W-:Y:S01]  /*16a10*/  HFMA2.MMA R20, R40, R22.reuse, R20 ;  /* 0x0000001628147235 */ /* 0x080fe20000000014 */
[-C--:B------:R-:W-:Y:S01]  /*16a20*/  HFMA2 R66, R54, R23.reuse, R66 ;  /* 0x0000001736427231 */ /* 0x080fe20000000042 */
[----:B------:R-:W-:Y:S01]  /*16a30*/  HFMA2.MMA R65, R42, R22, R65 ;  /* 0x000000162a417235 */ /* 0x000fe20000000041 */
[----:B------:R-:W-:Y:S01]  /*16a40*/  HFMA2 R68, R56, R23, R68 ;  /* 0x0000001738447231 */ /* 0x000fe20000000044 */
[----:B------:R-:W-:Y:S01]  /*16a50*/  ISETP.LT.AND P1, PT, R109, R110, PT ;  /* 0x0000006e6d00720c */ /* 0x000fe20003f21270 */
[----:B------:R-:W-:-:S02]  /*16a60*/  HADD2 R66, R66.H0_H0, R66.H1_H1 ;  /* 0x3000004242427230 */ /* 0x000fc40000000800 */
[----:B------:R-:W-:Y:S01]  /*16a70*/  HADD2 R68, R68.H0_H0, R68.H1_H1 ;  /* 0x3000004444447230 */ /* 0x000fe20000000800 */
[----:B------:R-:W-:Y:S02]  /*16a80*/  HFMA2.MMA R20, R53, R23, R20 ;  /* 0x0000001735147235 */ /* 0x000fe40000000014 */
        /* <DEDUP_REMOVED lines=8> */
[----:B------:R-:W-:Y:S01]  /*16b10*/  HADD2 R67, R20.H0_H0, R20.H1_H1 ;  /* 0x3000001414437230 */ /* 0x000fe20000000800 */
[----:B------:R-:W-:Y:S01]  /*16b20*/  HFMA2.MMA R30, R32, R17, R30 ;  /* 0x00000011201e7235 */ /* 0x000fe2000000001e */
[----:B------:R-:W0:Y:S01]  /*16b30*/  LDS.128 R20, [UR5+0x100] ;  /* 0x00010005ff147984 */ /* 0x000e220008000c00 */
[----:B------:R-:W-:-:S02]  /*16b40*/  HFMA2 R17, R47, R18, R29 ;  /* 0x000000122f117231 */ /* 0x000fc4000000001d */
[----:B------:R-:W-:Y:S01]  /*16b50*/  HADD2 R65, R65.H0_H0, R65.H1_H1 ;  /* 0x3000004141417230 */ /* 0x000fe20000000800 */
[----:B------:R-:W-:Y:S01]  /*16b60*/  PRMT R67, R67, 0x5410, R68 ;  /* 0x0000541043437816 */ /* 0x000fe20000000044 */
[-C--:B------:R-:W-:Y:S01]  /*16b70*/  HFMA2.MMA R16, R48, R18.reuse, R28 ;  /* 0x0000001230107235 */ /* 0x080fe2000000001c */
[----:B------:R-:W-:Y:S01]  /*16b80*/  HFMA2 R17, R50, R19, R17 ;  /* 0x0000001332117231 */ /* 0x000fe20000000011 */
[----:B------:R-:W-:Y:S01]  /*16b90*/  HFMA2.MMA R69, R46, R18, R30 ;  /* 0x000000122e457235 */ /* 0x000fe2000000001e */
[----:B------:R-:W-:Y:S01]  /*16ba0*/  HFMA2 R18, R43, R18, R31 ;  /* 0x000000122b127231 */ /* 0x000fe2000000001f */
[----:B------:R-:W-:Y:S01]  /*16bb0*/  PRMT R65, R65, 0x5410, R66 ;  /* 0x0000541041417816 */ /* 0x000fe20000000042 */
[----:B------:R-:W2:Y:S01]  /*16bc0*/  LDS.128 R28, [UR5+0x110] ;  /* 0x00011005ff1c7984 */ /* 0x000ea20008000c00 */
[----:B------:R-:W-:Y:S02]  /*16bd0*/  HFMA2 R13, R67, R99, R13 ;  /* 0x00000063430d7231 */ /* 0x000fe4000000000d */
[----:B------:R-:W-:-:S02]  /*16be0*/  HFMA2.MMA R16, R49, R19, R16 ;  /* 0x0000001331107235 */ /* 0x000fc40000000010 */
[----:B------:R-:W-:Y:S01]  /*16bf0*/  HFMA2.MMA R69, R51, R19, R69 ;  /* 0x0000001333457235 */ /* 0x000fe20000000045 */
[----:B------:R-:W-:Y:S01]  /*16c00*/  HFMA2 R19, R52, R19, R18 ;  /* 0x0000001334137231 */ /* 0x000fe20000000012 */
[----:B------:R-:W-:Y:S01]  /*16c10*/  HFMA2.MMA R14, R65, R100, R14 ;  /* 0x00000064410e7235 */ /* 0x000fe2000000000e */
[-C--:B-1----:R-:W-:Y:S02]  /*16c20*/  HFMA2 R18, R62, R24.reuse, R17 ;  /* 0x000000183e127231 */ /* 0x082fe40000000011 */
        /* <DEDUP_REMOVED lines=11> */
[----:B------:R-:W-:Y:S02]  /*16ce0*/  HADD2 R70, R18.H0_H0, R18.H1_H1 ;  /* 0x3000001212467230 */ /* 0x000fe40000000800 */
[----:B------:R-:W-:Y:S01]  /*16cf0*/  HADD2 R72, R72.H0_H0, R72.H1_H1 ;  /* 0x3000004848487230 */ /* 0x000fe20000000800 */
[-C--:B------:R-:W-:Y:S02]  /*16d00*/  HFMA2.MMA R16, R42, R26.reuse, R16 ;  /* 0x0000001a2a107235 */ /* 0x080fe40000000010 */
[----:B------:R-:W-:Y:S01]  /*16d10*/  HFMA2.MMA R69, R40, R26, R69 ;  /* 0x0000001a28457235 */ /* 0x000fe20000000045 */
[----:B0-----:R-:W-:Y:S01]  /*16d20*/  HFMA2 R25, R58, R20, RZ.H0_H0 ;  /* 0x000000143a197231 */ /* 0x001fe200000400ff */
[----:B------:R-:W-:-:S02]  /*16d30*/  HFMA2.MMA R24, R57, R20, RZ ;  /* 0x0000001439187235 */ /* 0x000fc400000000ff */
[----:B------:R-:W-:Y:S01]  /*16d40*/  HFMA2.MMA R26, R59, R20, RZ ;  /* 0x000000143b1a7235 */ /* 0x000fe200000000ff */
[----:B------:R-:W-:Y:S01]  /*16d50*/  HFMA2 R20, R60, R20, RZ.H0_H0 ;  /* 0x000000143c147231 */ /* 0x000fe200000400ff */
[-C--:B------:R-:W-:Y:S01]  /*16d60*/  HFMA2.MMA R16, R55, R27.reuse, R16 ;  /* 0x0000001b37107235 */ /* 0x080fe20000000010 */
[-C--:B------:R-:W-:Y:S01]  /*16d70*/  HFMA2 R25, R4, R21.reuse, R25 ;  /* 0x0000001504197231 */ /* 0x080fe20000000019 */
[----:B------:R-:W-:Y:S01]  /*16d80*/  HFMA2.MMA R71, R53, R27, R69 ;  /* 0x0000001b35477235 */ /* 0x000fe20000000045 */
[----:B------:R-:W-:Y:S01]  /*16d90*/  HFMA2 R27, R34, R21, R20 ;  /* 0x00000015221b7231 */ /* 0x000fe20000000014 */
[-C--:B------:R-:W-:Y:S02]  /*16da0*/  HFMA2.MMA R24, R0, R21.reuse, R24 ;  /* 0x0000001500187235 */ /* 0x080fe40000000018 */
[----:B------:R-:W-:Y:S01]  /*16db0*/  HFMA2.MMA R26, R32, R21, R26 ;  /* 0x00000015201a7235 */ /* 0x000fe2000000001a */
[----:B------:R-:W-:-:S03]  /*16dc0*/  HFMA2 R21, R47, R22, R25 ;  /* 0x000000162f157231 */ /* 0x000fc60000000019 */
[----:B------:R-:W-:Y:S02]  /*16dd0*/  HADD2 R69, R16.H0_H0, R16.H1_H1 ;  /* 0x3000001010457230 */ /* 0x000fe40000000800 */
[-C--:B------:R-:W-:Y:S01]  /*16de0*/  HFMA2.MMA R20, R48, R22.reuse, R24 ;  /* 0x0000001630147235 */ /* 0x080fe20000000018 */
[-C--:B------:R-:W-:Y:S01]  /*16df0*/  HFMA2 R21, R50, R23.reuse, R21 ;  /* 0x0000001732157231 */ /* 0x080fe20000000015 */
[----:B------:R-:W-:Y:S01]  /*16e00*/  HFMA2.MMA R73, R46, R22, R26 ;  /* 0x000000162e497235 */ /* 0x000fe2000000001a */
[----:B------:R-:W-:Y:S01]  /*16e10*/  HFMA2 R22, R43, R22, R27 ;  /* 0x000000162b167231 */ /* 0x000fe2000000001b */
[----:B------:R-:W0:Y:S01]  /*16e20*/  LDS.128 R16, [UR5+0x180] ;  /* 0x00018005ff107984 */ /* 0x000e220008000c00 */
[----:B------:R-:W-:Y:S01]  /*16e30*/  HADD2 R71, R71.H0_H0, R71.H1_H1 ;  /* 0x3000004747477230 */ /* 0x000fe20000000800 */
[----:B------:R-:W-:Y:S02]  /*16e40*/  PRMT R69, R69, 0x5410, R70 ;  /* 0x0000541045457816 */ /* 0x000fe40000000046 */
[-C--:B------:R-:W-:Y:S01]  /*16e50*/  HFMA2.MMA R20, R49, R23.reuse, R20 ;  /* 0x0000001731147235 */ /* 0x080fe20000000014 */
[----:B------:R-:W1:Y:S01]  /*16e60*/  LDS.128 R24, [UR5+0x190] ;  /* 0x00019005ff187984 */ /* 0x000e620008000c00 */
[----:B------:R-:W-:Y:S01]  /*16e70*/  HFMA2.MMA R73, R51, R23, R73 ;  /* 0x0000001733497235 */ /* 0x000fe20000000049 */
[----:B------:R-:W-:Y:S01]  /*16e80*/  HFMA2 R23, R52, R23, R22 ;  /* 0x0000001734177231 */ /* 0x000fe20000000016 */
[----:B------:R-:W-:Y:S01]  /*16e90*/  PRMT R71, R71, 0x5410, R72 ;  /* 0x0000541047477816 */ /* 0x000fe20000000048 */
[-C--:B--2---:R-:W-:Y:S01]  /*16ea0*/  HFMA2 R22, R62, R28.reuse, R21 ;  /* 0x0000001c3e167231 */ /* 0x084fe20000000015 */
        /* <DEDUP_REMOVED lines=14> */
[-C--:B------:R-:W-:Y:S01]  /*16f90*/  HFMA2.MMA R21, R42, R30.reuse, R21 ;  /* 0x0000001e2a157235 */ /* 0x080fe20000000015 */
[----:B------:R-:W-:Y:S01]  /*16fa0*/  HFMA2 R11, R71, R99, R11 ;  /* 0x00000063470b7231 */ /* 0x000fe2000000000b */
[----:B------:R-:W-:-:S06]  /*16fb0*/  HFMA2.MMA R20, R40, R30, R20 ;  /* 0x0000001e28147235 */ /* 0x000fcc0000000014 */
[-C--:B------:R-:W-:Y:S02]  /*16fc0*/  HFMA2.MMA R21, R55, R31.reuse, R21 ;  /* 0x0000001f37157235 */ /* 0x080fe40000000015 */
[----:B------:R-:W-:Y:S02]  /*16fd0*/  HFMA2.MMA R75, R53, R31, R20 ;  /* 0x0000001f354b7235 */ /* 0x000fe40000000014 */
        /* <DEDUP_REMOVED lines=14> */
[----:B------:R-:W-:Y:S01]  /*170c0*/  HFMA2 R17, R50, R19, R17 ;  /* 0x0000001332117231 */ /* 0x000fe20000000011 */
[----:B------:R-:W-:Y:S01]  /*170d0*/  HFMA2.MMA R77, R46, R18, R30 ;  /* 0x000000122e4d7235 */ /* 0x000fe2000000001e */
[----:B------:R-:W-:Y:S01]  /*170e0*/  HFMA2 R18, R43, R18, R31 ;  /* 0x000000122b127231 */ /* 0x000fe2000000001f */
[----:B------:R-:W-:Y:S01]  /*170f0*/  PRMT R75, R75, 0x5410, R76 ;  /* 0x000054104b4b7816 */ /* 0x000fe2000000004c */
[----:B------:R-:W2:Y:S01]  /*17100*/  LDS.128 R28, [UR5+0x210] ;  /* 0x00021005ff1c7984 */ /* 0x000ea20008000c00 */
[----:B------:R-:W-:Y:S01]  /*17110*/  UIADD3 UR5, UR5, 0x20, URZ ;  /* 0x0000002005057890 */ /* 0x000fe2000fffe03f */
[----:B------:R-:W-:Y:S02]  /*17120*/  HFMA2.MMA R10, R73, R100, R10 ;  /* 0x00000064490a7235 */ /* 0x000fe4000000000a */
[-C--:B------:R-:W-:Y:S01]  /*17130*/  HFMA2.MMA R16, R49, R19.reuse, R16 ;  /* 0x0000001331107235 */ /* 0x080fe20000000010 */
[----:B------:R-:W-:Y:S01]  /*17140*/  HFMA2 R9, R75, R99, R9 ;  /* 0x000000634b097231 */ /* 0x000fe20000000009 */
        /* <DEDUP_REMOVED lines=16> */
[-C--:B0-----:R-:W-:Y:S01]  /*17250*/  HFMA2.MMA R57, R57, R20.reuse, RZ ;  /* 0x0000001439397235 */ /* 0x081fe200000000ff */
        /* <DEDUP_REMOVED lines=24> */
[----:B------:R-:W-:Y:S02]  /*173e0*/  HADD2 R16, R16.H0_H0, R16.H1_H1 ;  /* 0x3000001010107230 */ /* 0x000fe40000000800 */
[----:B------:R-:W-:Y:S02]  /*173f0*/  HFMA2 R27, R54, R31, R27 ;  /* 0x0000001f361b7231 */ /* 0x000fe4000000001b */
[----:B------:R-:W-:Y:S01]  /*17400*/  HADD2 R18, R18.H0_H0, R18.H1_H1 ;  /* 0x3000001212127230 */ /* 0x000fe20000000800 */
[-C--:B------:R-:W-:Y:S01]  /*17410*/  HFMA2.MMA R24, R61, R28.reuse, R24 ;  /* 0x0000001c3d187235 */ /* 0x080fe20000000018 */
[----:B------:R-:W-:Y:S01]  /*17420*/  HADD2 R27, R27.H0_H0, R27.H1_H1 ;  /* 0x3000001b1b1b7230 */ /* 0x000fe20000000800 */
[----:B------:R-:W-:Y:S01]  /*17430*/  HFMA2.MMA R59, R63, R28, R59 ;  /* 0x0000001c3f3b7235 */ /* 0x000fe2000000003b */
[----:B------:R-:W-:Y:S01]  /*17440*/  HFMA2 R28, R39, R30, R32 ;  /* 0x0000001e271c7231 */ /* 0x000fe20000000020 */
[----:B------:R-:W-:-:S02]  /*17450*/  PRMT R16, R16, 0x5410, R17 ;  /* 0x0000541010107816 */ /* 0x000fc40000000011 */
[----:B------:R-:W-:Y:S01]  /*17460*/  PRMT R18, R18, 0x5410, R19 ;  /* 0x0000541012127816 */ /* 0x000fe20000000013 */
[----:B------:R-:W-:Y:S01]  /*17470*/  HFMA2 R28, R56, R31, R28 ;  /* 0x0000001f381c7231 */ /* 0x000fe2000000001c */
[-C--:B------:R-:W-:Y:S02]  /*17480*/  HFMA2.MMA R21, R35, R29.reuse, R24 ;  /* 0x0000001d23157235 */ /* 0x080fe40000000018 */
[----:B------:R-:W-:Y:S01]  /*17490*/  HFMA2.MMA R20, R37, R29, R59 ;  /* 0x0000001d25147235 */ /* 0x000fe2000000003b */
[----:B------:R-:W-:Y:S01]  /*174a0*/  HADD2 R28, R28.H0_H0, R28.H1_H1 ;  /* 0x3000001c1c1c7230 */ /* 0x000fe20000000800 */
[----:B------:R-:W-:Y:S01]  /*174b0*/  HFMA2.MMA R8, R16, R100, R8 ;  /* 0x0000006410087235 */ /* 0x000fe20000000008 */
[----:B------:R-:W-:-:S03]  /*174c0*/  HFMA2 R7, R18, R99, R7 ;  /* 0x0000006312077231 */ /* 0x000fc60000000007 */
        /* <DEDUP_REMOVED lines=11> */
.L_x_3355:
        /* <DEDUP_REMOVED lines=9> */
.L_x_3360:
[----:B------:R-:W0:Y:S02]  /*17610*/  LDS R16, [R14] ;  /* 0x000000000e107984 */ /* 0x000e240000000800 */
[----:B0-----:R-:W-:-:S06]  /*17620*/  HADD2 R17, R16, R19 ;  /* 0x0000001310117230 */ /* 0x001fcc0000000000 */
[----:B------:R-:W0:Y:S02]  /*17630*/  ATOMS.CAST.SPIN R17, [R14], R16, R17 ;  /* 0x000000100e11738d */ /* 0x000e240001800011 */
[----:B0-----:R-:W-:-:S13]  /*17640*/  ISETP.EQ.U32.AND P0, PT, R17, 0x1, PT ;  /* 0x000000011100780c */ /* 0x001fda0003f02070 */
[----:B------:R-:W-:Y:S05]  /*17650*/  @!P0 BRA `(.L_x_3360) ;  /* 0xfffffffc00ec8947 */ /* 0x000fea000383ffff */
[----:B------:R-:W-:Y:S05]  /*17660*/  BRA `(.L_x_3358) ;  /* 0x00000000000c7947 */ /* 0x000fea0003800000 */
.L_x_3359:
[----:B------:R-:W2:Y:S02]  /*17670*/  LD.E R0, desc[UR8][R2.64] ;  /* 0x0000000802007980 */ /* 0x000ea4000c101900 */
[----:B--2---:R-:W-:-:S05]  /*17680*/  IADD3 R13, R19, R0, RZ ;  /* 0x00000000130d7210 */ /* 0x004fca0007ffe0ff */
[----:B------:R0:W-:Y:S02]  /*17690*/  ST.E desc[UR8][R2.64], R13 ;  /* 0x0000000d02007985 */ /* 0x0001e4000c101908 */
.L_x_3358:
[----:B------:R-:W-:Y:S05]  /*176a0*/  BSYNC B0 ;  /* 0x0000000000007941 */ /* 0x000fea0003800000 */
.L_x_3357:
        /* <DEDUP_REMOVED lines=9> */
.L_x_3364:
[----:B------:R-:W1:Y:S02]  /*17740*/  LDS R18, [R14+0x4] ;  /* 0x000004000e127984 */ /* 0x000e640000000800 */
[----:B-1----:R-:W-:-:S10]  /*17750*/  HFMA2.MMA R19, R18, 1, 1, R21 ;  /* 0x3c003c0012137835 */ /* 0x002fd40000000015 */
[----:B------:R-:W1:Y:S02]  /*17760*/  ATOMS.CAST.SPIN R19, [R14+0x4], R18, R19 ;  /* 0x000004120e13738d */ /* 0x000e640001800013 */
[----:B-1----:R-:W-:-:S13]  /*17770*/  ISETP.EQ.U32.AND P0, PT, R19, 0x1, PT ;  /* 0x000000011300780c */ /* 0x002fda0003f02070 */
[----:B------:R-:W-:Y:S05]  /*17780*/  @!P0 BRA `(.L_x_3364) ;  /* 0xfffffffc00ec8947 */ /* 0x000fea000383ffff */
[----:B------:R-:W-:Y:S05]  /*17790*/  BRA `(.L_x_3362) ;  /* 0x00000000000c7947 */ /* 0x000fea0003800000 */
.L_x_3363:
[----:B------:R-:W0:Y:S02]  /*177a0*/  LD.E R0, desc[UR8][R2.64+0x4] ;  /* 0x0000040802007980 */ /* 0x000e24000c101900 */
[----:B0-----:R-:W-:-:S05]  /*177b0*/  IADD3 R13, R21, R0, RZ ;  /* 0x00000000150d7210 */ /* 0x001fca0007ffe0ff */
[----:B------:R1:W-:Y:S02]  /*177c0*/  ST.E desc[UR8][R2.64+0x4], R13 ;  /* 0x0000040d02007985 */ /* 0x0003e4000c101908 */
.L_x_3362:
[----:B------:R-:W-:Y:S05]  /*177d0*/  BSYNC B0 ;  /* 0x0000000000007941 */ /* 0x000fea0003800000 */
.L_x_3361:
[----:B------:R-:W-:Y:S01]  /*177e0*/  MOV R0, R12 ;  /* 0x0000000c00007202 */ /* 0x000fe20000000f00 */
        /* <DEDUP_REMOVED lines=10> */
.L_x_3368:
[----:B------:R-:W0:Y:S02]  /*17890*/  LDS R14, [R2] ;  /* 0x00000000020e7984 */ /* 0x000e240000000800 */
[----:B0-----:R-:W-:-:S06]  /*178a0*/  HADD2 R15, R14, R19 ;  /* 0x000000130e0f7230 */ /* 0x001fcc0000000000 */
[----:B------:R-:W0:Y:S02]  /*178b0*/  ATOMS.CAST.SPIN R15, [R2], R14, R15 ;  /* 0x0000000e020f738d */ /* 0x000e24000180000f */
[----:B0-----:R-:W-:-:S13]  /*178c0*/  ISETP.EQ.U32.AND P0, PT, R15, 0x1, PT ;  /* 0x000000010f00780c */ /* 0x001fda0003f02070 */
[----:B------:R-:W-:Y:S05]  /*178d0*/  @!P0 BRA `(.L_x_3368) ;  /* 0xfffffffc00ec8947 */ /* 0x000fea000383ffff */
[----:B------:R-:W-:Y:S05]  /*178e0*/  BRA `(.L_x_3366) ;  /* 0x00000000000c7947 */ /* 0x000fea0003800000 */
.L_x_3367:
[----:B------:R-:W2:Y:S02]  /*178f0*/  LD.E R0, desc[UR8][R12.64] ;  /* 0x000000080c007980 */ /* 0x000ea4000c101900 */
[----:B--2---:R-:W-:-:S05]  /*17900*/  IADD3 R3, R19, R0, RZ ;  /* 0x0000000013037210 */ /* 0x004fca0007ffe0ff */
[----:B------:R0:W-:Y:S02]  /*17910*/  ST.E desc[UR8][R12.64], R3 ;  /* 0x000000030c007985 */ /* 0x0001e4000c101908 */
.L_x_3366:
[----:B------:R-:W-:Y:S05]  /*17920*/  BSYNC B0 ;  /* 0x0000000000007941 */ /* 0x000fea0003800000 */
.L_x_3365:
[----:B0-----:R-:W-:-:S05]  /*17930*/  IMAD.WIDE R2, R101, 0x2, R16 ;  /* 0x0000000265027825 */ /* 0x001fca00078e0210 */
[----:B------:R0:W-:Y:S01]  /*17940*/  ATOM.E.ADD.F16x2.RN.STRONG.GPU P0, RZ, desc[UR8][R2.64], R11 ;  /* 0x0000000b02ff79a2 */ /* 0x0001e2000810e1c8 */
[----:B------:R-:W-:Y:S04]  /*17950*/  BSSY B0, `(.L_x_3369) ;  /* 0x000000e000007945 */ /* 0x000fe80003800000 */
[----:B0-----:R-:W-:Y:S05]  /*17960*/  @P0 BRA `(.L_x_3370) ;  /* 0x0000000000300947 */ /* 0x001fea0003800000 */
[----:B------:R-:W0:Y:S02]  /*17970*/  QSPC.E.S P0, RZ, [R2] ;  /* 0x0000000002ff73aa */ /* 0x000e240000000500 */
[----:B0-----:R-:W-:Y:S05]  /*17980*/  @!P0 BRA `(.L_x_3371) ;  /* 0x00000000001c8947 */ /* 0x001fea0003800000 */
[----:B------:R-:W-:-:S07]  /*17990*/  MOV R2, R2 ;  /* 0x0000000200027202 */ /* 0x000fce0000000f00 */
.L_x_3372:
[----:B------:R-:W0:Y:S02]  /*179a0*/  LDS R14, [R2] ;  /* 0x00000000020e7984 */ /* 0x000e240000000800 */
[----:B0-----:R-:W-:-:S10]  /*179b0*/  HFMA2.MMA R15, R14, 1, 1, R11 ;  /* 0x3c003c000e0f7835 */ /* 0x001fd4000000000b */
[----:B------:R-:W0:Y:S02]  /*179c0*/  ATOMS.CAST.SPIN R15, [R2], R14, R15 ;  /* 0x0000000e020f738d */ /* 0x000e24000180000f */
[----:B0-----:R-:W-:-:S13]  /*179d0*/  ISETP.EQ.U32.AND P0, PT, R15, 0x1, PT ;  /* 0x000000010f00780c */ /* 0x001fda0003f02070 */
[----:B------:R-:W-:Y:S05]  /*179e0*/  @!P0 BRA `(.L_x_3372) ;  /* 0xfffffffc00ec8947 */ /* 0x000fea000383ffff */
[----:B------:R-:W-:Y:S05]  /*179f0*/  BRA `(.L_x_3370) ;  /* 0x00000000000c7947 */ /* 0x000fea0003800000 */
.L_x_3371:
[----:B------:R-:W2:Y:S02]  /*17a00*/  LD.E R0, desc[UR8][R2.64] ;  /* 0x0000000802007980 */ /* 0x000ea4000c101900 */
[----:B--2---:R-:W-:-:S05]  /*17a10*/  IADD3 R11, R11, R0, RZ ;  /* 0x000000000b0b7210 */ /* 0x004fca0007ffe0ff */
[----:B------:R0:W-:Y:S02]  /*17a20*/  ST.E desc[UR8][R2.64], R11 ;  /* 0x0000000b02007985 */ /* 0x0001e4000c101908 */
.L_x_3370:
[----:B------:R-:W-:Y:S05]  /*17a30*/  BSYNC B0 ;  /* 0x0000000000007941 */ /* 0x000fea0003800000 */
.L_x_3369:
[----:B------:R-:W-:-:S04]  /*17a40*/  IMAD.WIDE R14, R101, 0x2, R12 ;  /* 0x00000002650e7825 */ /* 0x000fc800078e020c */
[----:B------:R-:W-:-:S05]  /*17a50*/  HMUL2 R17, R10, RZ.H0_H0 ;  /* 0x200000ff0a117232 */ /* 0x000fca0000000000 */
[----:B------:R1:W-:Y:S01]  /*17a60*/  ATOM.E.ADD.F16x2.RN.STRONG.GPU P0, RZ, desc[UR8][R14.64], R17 ;  /* 0x000000110eff79a2 */ /* 0x0003e2000810e1c8 */
[----:B------:R-:W-:Y:S01]  /*17a70*/  BSSY B0, `(.L_x_3373) ;  /* 0x0000010000007945 */ /* 0x000fe20003800000 */
[----:B------:R-:W-:-:S03]  /*17a80*/  HFMA2.MMA R9, R9, RZ, -RZ ;  /* 0x000000ff09097235 */ /* 0x000fc600001000ff */
[----:B-1----:R-:W-:Y:S08]  /*17a90*/  @P0 BRA `(.L_x_3374) ;  /* 0x0000000000340947 */ /* 0x002ff00003800000 */
[----:B------:R-:W1:Y:S02]  /*17aa0*/  QSPC.E.S P0, RZ, [R14] ;  /* 0x000000000eff73aa */ /* 0x000e640000000500 */
[----:B-1----:R-:W-:Y:S05]  /*17ab0*/  @!P0 BRA `(.L_x_3375) ;  /* 0x0000000000208947 */ /* 0x002fea0003800000 */
[----:B0-----:R-:W-:-:S04]  /*17ac0*/  MOV R2, R14 ;  /* 0x0000000e00027202 */ /* 0x001fc80000000f00 */
[----:B------:R-:W-:-:S07]  /*17ad0*/  MOV R2, R2 ;  /* 0x0000000200027202 */ /* 0x000fce0000000f00 */
.L_x_3376:
[----:B------:R-:W0:Y:S02]  /*17ae0*/  LDS R10, [R2] ;  /* 0x00000000020a7984 */ /* 0x000e240000000800 */
[----:B0-----:R-:W-:-:S06]  /*17af0*/  HADD2 R11, R10, R17 ;  /* 0x000000110a0b7230 */ /* 0x001fcc0000000000 */
[----:B------:R-:W0:Y:S02]  /*17b00*/  ATOMS.CAST.SPIN R11, [R2], R10, R11 ;  /* 0x0000000a020b738d */ /* 0x000e24000180000b */
[----:B0-----:R-:W-:-:S13]  /*17b10*/  ISETP.EQ.U32.AND P0, PT, R11, 0x1, PT ;  /* 0x000000010b00780c */ /* 0x001fda0003f02070 */
[----:B------:R-:W-:Y:S05]  /*17b20*/  @!P0 BRA `(.L_x_3376) ;  /* 0xfffffffc00ec8947 */ /* 0x000fea000383ffff */
[----:B------:R-:W-:Y:S05]  /*17b30*/  BRA `(.L_x_3374) ;  /* 0x00000000000c7947 */ /* 0x000fea0003800000 */
.L_x_3375:
[----:B------:R-:W0:Y:S02]  /*17b40*/  LD.E R0, desc[UR8][R14.64] ;  /* 0x000000080e007980 */ /* 0x000e24000c101900 */
[----:B0-----:R-:W-:-:S05]  /*17b50*/  IADD3 R3, R17, R0, RZ ;  /* 0x0000000011037210 */ /* 0x001fca0007ffe0ff */
[----:B------:R1:W-:Y:S02]  /*17b60*/  ST.E desc[UR8][R14.64], R3 ;  /* 0x000000030e007985 */ /* 0x0003e4000c101908 */
.L_x_3374:
[----:B------:R-:W-:Y:S05]  /*17b70*/  BSYNC B0 ;  /* 0x0000000000007941 */ /* 0x000fea0003800000 */
.L_x_3373:
        /* <DEDUP_REMOVED lines=11> */
.L_x_3380:
[----:B------:R-:W0:Y:S02]  /*17c30*/  LDS R12, [R10] ;  /* 0x000000000a0c7984 */ /* 0x000e240000000800 */
[----:B0-----:R-:W-:-:S06]  /*17c40*/  HADD2 R13, R12, R9 ;  /* 0x000000090c0d7230 */ /* 0x001fcc0000000000 */
[----:B------:R-:W0:Y:S02]  /*17c50*/  ATOMS.CAST.SPIN R13, [R10], R12, R13 ;  /* 0x0000000c0a0d738d */ /* 0x000e24000180000d */
[----:B0-----:R-:W-:-:S13]  /*17c60*/  ISETP.EQ.U32.AND P0, PT, R13, 0x1, PT ;  /* 0x000000010d00780c */ /* 0x001fda0003f02070 */
[----:B------:R-:W-:Y:S05]  /*17c70*/  @!P0 BRA `(.L_x_3380) ;  /* 0xfffffffc00ec8947 */ /* 0x000fea000383ffff */
[----:B------:R-:W-:Y:S05]  /*17c80*/  BRA `(.L_x_3378) ;  /* 0x00000000000c7947 */ /* 0x000fea0003800000 */
.L_x_3379:
[----:B------:R-:W2:Y:S02]  /*17c90*/  LD.E R0, desc[UR8][R10.64] ;  /* 0x000000080a007980 */ /* 0x000ea4000c101900 */
[----:B--2---:R-:W-:-:S05]  /*17ca0*/  IADD3 R9, R9, R0, RZ ;  /* 0x0000000009097210 */ /* 0x004fca0007ffe0ff */
[----:B------:R0:W-:Y:S02]  /*17cb0*/  ST.E desc[UR8][R10.64], R9 ;  /* 0x000000090a007985 */ /* 0x0001e4000c101908 */
.L_x_3378:
[----:B------:R-:W-:Y:S05]  /*17cc0*/  BSYNC B0 ;  /* 0x0000000000007941 */ /* 0x000fea0003800000 */
.L_x_3377:
        /* <DEDUP_REMOVED lines=10> */
.L_x_3384:
[----:B------:R-:W0:Y:S02]  /*17d70*/  LDS R12, [R8] ;  /* 0x00000000080c7984 */ /* 0x000e240000000800 */
[----:B0-----:R-:W-:-:S06]  /*17d80*/  HADD2 R13, R12, R17 ;  /* 0x000000110c0d7230 */ /* 0x001fcc0000000000 */
[----:B------:R-:W0:Y:S02]  /*17d90*/  ATOMS.CAST.SPIN R13, [R8], R12, R13 ;  /* 0x0000000c080d738d */ /* 0x000e24000180000d */
[----:B0-----:R-:W-:-:S13]  /*17da0*/  ISETP.EQ.U32.AND P0, PT, R13, 0x1, PT ;  /* 0x000000010d00780c */ /* 0x001fda0003f02070 */
[----:B------:R-:W-:Y:S05]  /*17db0*/  @!P0 BRA `(.L_x_3384) ;  /* 0xfffffffc00ec8947 */ /* 0x000fea000383ffff */
[----:B------:R-:W-:Y:S05]  /*17dc0*/  BRA `(.L_x_3382) ;  /* 0x00000000000c7947 */ /* 0x000fea0003800000 */
.L_x_3383:
[----:B------:R-:W2:Y:S02]  /*17dd0*/  LD.E R0, desc[UR8][R10.64] ;  /* 0x000000080a007980 */ /* 0x000ea4000c101900 */
[----:B--2---:R-:W-:-:S05]  /*17de0*/  IADD3 R7, R17, R0, RZ ;  /* 0x0000000011077210 */ /* 0x004fca0007ffe0ff */
[----:B------:R0:W-:Y:S02]  /*17df0*/  ST.E desc[UR8][R10.64], R7 ;  /* 0x000000070a007985 */ /* 0x0001e4000c101908 */
.L_x_3382:
[----:B------:R-:W-:Y:S05]  /*17e00*/  BSYNC B0 ;  /* 0x0000000000007941 */ /* 0x000fea0003800000 */
.L_x_3381:
        /* <DEDUP_REMOVED lines=8> */
.L_x_3388:
[----:B------:R-:W1:Y:S02]  /*17e90*/  LDS R12, [R8] ;  /* 0x00000000080c7984 */ /* 0x000e640000000800 */
[----:B-1----:R-:W-:-:S10]  /*17ea0*/  HFMA2.MMA R13, R12, 1, 1, R19 ;  /* 0x3c003c000c0d7835 */ /* 0x002fd40000000013 */
[----:B------:R-:W1:Y:S02]  /*17eb0*/  ATOMS.CAST.SPIN R13, [R8], R12, R13 ;  /* 0x0000000c080d738d */ /* 0x000e64000180000d */
[----:B-1----:R-:W-:-:S13]  /*17ec0*/  ISETP.EQ.U32.AND P0, PT, R13, 0x1, PT ;  /* 0x000000010d00780c */ /* 0x002fda0003f02070 */
[----:B------:R-:W-:Y:S05]  /*17ed0*/  @!P0 BRA `(.L_x_3388) ;  /* 0xfffffffc00ec8947 */ /* 0x000fea000383ffff */
[----:B------:R-:W-:Y:S05]  /*17ee0*/  BRA `(.L_x_3386) ;  /* 0x00000000000c7947 */ /* 0x000fea0003800000 */
.L_x_3387:
[----:B------:R-:W0:Y:S02]  /*17ef0*/  LD.E R0, desc[UR8][R8.64] ;  /* 0x0000000808007980 */ /* 0x000e24000c101900 */
[----:B0-----:R-:W-:-:S05]  /*17f00*/  IADD3 R7, R19, R0, RZ ;  /* 0x0000000013077210 */ /* 0x001fca0007ffe0ff */
[----:B------:R1:W-:Y:S02]  /*17f10*/  ST.E desc[UR8][R8.64], R7 ;  /* 0x0000000708007985 */ /* 0x0003e4000c101908 */
.L_x_3386:
[----:B------:R-:W-:Y:S05]  /*17f20*/  BSYNC B0 ;  /* 0x0000000000007941 */ /* 0x000fea0003800000 */
.L_x_3385:
        /* <DEDUP_REMOVED lines=11> */
.L_x_3392:
[----:B------:R-:W0:Y:S02]  /*17fe0*/  LDS R6, [R4] ;  /* 0x0000000004067984 */ /* 0x000e240000000800 */
[----:B0-----:R-:W-:-:S06]  /*17ff0*/  HADD2 R7, R6, R9 ;  /* 0x0000000906077230 */ /* 0x001fcc0000000000 */
[----:B------:R-:W0:Y:S02]  /*18000*/  ATOMS.CAST.SPIN R7, [R4], R6, R7 ;  /* 0x000000060407738d */ /* 0x000e240001800007 */
[----:B0-----:R-:W-:-:S13]  /*18010*/  ISETP.EQ.U32.AND P0, PT, R7, 0x1, PT ;  /* 0x000000010700780c */ /* 0x001fda0003f02070 */
[----:B------:R-:W-:Y:S05]  /*18020*/  @!P0 BRA `(.L_x_3392) ;  /* 0xfffffffc00ec8947 */ /* 0x000fea000383ffff */
[----:B------:R-:W-:Y:S05]  /*18030*/  BRA `(.L_x_3390) ;  /* 0x00000000000c7947 */ /* 0x000fea0003800000 */
.L_x_3391:
[----:B------:R-:W2:Y:S02]  /*18040*/  LD.E R0, desc[UR8][R6.64] ;  /* 0x0000000806007980 */ /* 0x000ea4000c101900 */
[----:B--2---:R-:W-:-:S05]  /*18050*/  IADD3 R5, R9, R0, RZ ;  /* 0x0000000009057210 */ /* 0x004fca0007ffe0ff */
[----:B------:R0:W-:Y:S02]  /*18060*/  ST.E desc[UR8][R6.64], R5 ;  /* 0x0000000506007985 */ /* 0x0001e4000c101908 */
.L_x_3390:
[----:B------:R-:W-:Y:S05]  /*18070*/  BSYNC B0 ;  /* 0x0000000000007941 */ /* 0x000fea0003800000 */
.L_x_3389:
[----:B------:R-:W-:-:S04]  /*18080*/  IADD3 R2, P0, R2, R10, RZ ;  /* 0x0000000a02027210 */ /* 0x000fc80007f1e0ff */
[----:B------:R-:W-:-:S08]  /*18090*/  IADD3.X R3, R3, R11, RZ, P0, !PT ;  /* 0x0000000b03037210 */ /* 0x000fd000007fe4ff */
[----:B------:R1:W-:Y:S02]  /*180a0*/  ATOM.E.ADD.F16x2.RN.STRONG.GPU P0, RZ, desc[UR8][R2.64], R13 ;  /* 0x0000000d02ff79a2 */ /* 0x0003e4000810e1c8 */
[----:B-1----:R-:W-:Y:S05]  /*180b0*/  @P0 EXIT ;  /* 0x000000000000094d */ /* 0x002fea0003800000 */
[----:B------:R-:W1:Y:S02]  /*180c0*/  QSPC.E.S P0, RZ, [R2] ;  /* 0x0000000002ff73aa */ /* 0x000e640000000500 */
[----:B-1----:R-:W-:Y:S05]  /*180d0*/  @!P0 BRA `(.L_x_3393) ;  /* 0x00000000001c8947 */ /* 0x002fea0003800000 */
[----:B------:R-:W-:-:S07]  /*180e0*/  MOV R2, R2 ;  /* 0x0000000200027202 */ /* 0x000fce0000000f00 */
.L_x_3394:
[----:B------:R-:W0:Y:S02]  /*180f0*/  LDS R4, [R2] ;  /* 0x0000000002047984 */ /* 0x000e240000000800 */
[----:B0-----:R-:W-:-:S10]  /*18100*/  HFMA2.MMA R5, R4, 1, 1, R13 ;  /* 0x3c003c0004057835 */ /* 0x001fd4000000000d */
[----:B------:R-:W0:Y:S02]  /*18110*/  ATOMS.CAST.SPIN R5, [R2], R4, R5 ;  /* 0x000000040205738d */ /* 0x000e240001800005 */
[----:B0-----:R-:W-:-:S13]  /*18120*/  ISETP.EQ.U32.AND P0, PT, R5, 0x1, PT ;  /* 0x000000010500780c */ /* 0x001fda0003f02070 */
[----:B------:R-:W-:Y:S05]  /*18130*/  @!P0 BRA `(.L_x_3394) ;  /* 0xfffffffc00ec8947 */ /* 0x000fea000383ffff */
[----:B------:R-:W-:Y:S05]  /*18140*/  EXIT ;  /* 0x000000000000794d */ /* 0x000fea0003800000 */
.L_x_3393:
[----:B------:R-:W0:Y:S02]  /*18150*/  LD.E R0, desc[UR8][R2.64] ;  /* 0x0000000802007980 */ /* 0x000e24000c101900 */
[----:B0-----:R-:W-:-:S05]  /*18160*/  IADD3 R5, R13, R0, RZ ;  /* 0x000000000d057210 */ /* 0x001fca0007ffe0ff */
[----:B------:R-:W-:Y:S01]  /*18170*/  ST.E desc[UR8][R2.64], R5 ;  /* 0x0000000502007985 */ /* 0x000fe2000c101908 */
[----:B------:R-:W-:Y:S05]  /*18180*/  EXIT ;  /* 0x000000000000794d */ /* 0x000fea0003800000 */
.L_x_3395:
        /* <DEDUP_REMOVED lines=15> */
.L_x_4062:


//--------------------- .text._Z23gemm_half_q_half_kernelILi4ELb0ELb1EEvPK6__halfPKjS4_S2_PS0_iiiiPKtS7_iiiiiibS2_i --------------------------
	.section	.text._Z23gemm_half_q_half_kernelILi4ELb0ELb1EEvPK6__halfPKjS4_S2_PS0_iiiiPKtS7_iiiiiibS2_i,"ax",@progbits
	.align	128
        .global         _Z23gemm_half_q_half_kernelILi4ELb0ELb1EEvPK6__halfPKjS4_S2_PS0_iiiiPKtS7_iiiiiibS2_i
        .type           _Z23gemm_half_q_half_kernelILi4ELb0ELb1EEvPK6__halfPKjS4_S2_PS0_iiiiPKtS7_iiiiiibS2_i,@function
        .size           _Z23gemm_half_q_half_kernelILi4ELb0ELb1EEvPK6__halfPKjS4_S2_PS0_iiiiPKtS7_iiiiiibS2_i,(.L_x_4063 - _Z23gemm_half_q_half_kernelILi4ELb0ELb1EEvPK6__halfPKjS4_S2_PS0_iiiiPKtS7_iiiiiibS2_i)
        .other          _Z23gemm_half_q_half_kernelILi4ELb0ELb1EEvPK6__halfPKjS4_S2_PS0_iiiiPKtS7_iiiiiibS2_i,@"STO_CUDA_ENTRY STV_DEFAULT"
_Z23gemm_half_q_half_kernelILi4ELb0ELb1EEvPK6__halfPKjS4_S2_PS0_iiiiPKtS7_iiiiiibS2_i:
.text._Z23gemm_half_q_half_kernelILi4ELb0ELb1EEvPK6__halfPKjS4_S2_PS0_iiiiPKtS7_iiiiiibS2_i:
        /* <DEDUP_REMOVED lines=11> */
[----:B----4-:R-:W-:-:S03]  /*00b0*/  USHF.L.U32 UR4, UR4, 0x2, URZ ;  /* 0x0000000204047899 */ /* 0x010fc6000800063f */
        /* <DEDUP_REMOVED lines=31> */
.L_x_3397:
[----:B------:R-:W-:Y:S05]  /*02b0*/  BSYNC B0 ;  /* 0x0000000000007941 */ /* 0x000fea0003800000 */
.L_x_3396:
        /* <DEDUP_REMOVED lines=22> */
.L_x_3398:
        /* <DEDUP_REMOVED lines=12> */
.L_x_3400:
        /* <DEDUP_REMOVED lines=42> */
.L_x_3399:
        /* <DEDUP_REMOVED lines=15> */
.L_x_3401:
        /* <DEDUP_REMOVED lines=8> */
.L_x_3402:
        /* <DEDUP_REMOVED lines=12> */
.L_x_3403:
        /* <DEDUP_REMOVED lines=8> */
.L_x_3404:
        /* <DEDUP_REMOVED lines=12> */
.L_x_3405:
        /* <DEDUP_REMOVED lines=20> */
[----:B------:R-:W-:-:S04]  /*0c30*/  IADD3 R4, P0, R100, R3, RZ ;  /* 0x0000000364047210 */ /* 0x000fc80007f1e0ff */
[----:B------:R-:W-:Y:S02]  /*0c40*/  LEA.HI.X.SX32 R3, R3, R2, 0x1, P0 ;  /* 0x0000000203037211 */ /* 0x000fe400000f0eff */
[C---:B------:R-:W-:Y:S02]  /*0c50*/  LEA R40, P0, R4.reuse, UR10, 0x2 ;  /* 0x0000000a04287c11 */ /* 0x040fe4000f8010ff */
[----:B------:R-:W-:Y:S02]  /*0c60*/  PRMT R2, RZ, 0x5410, RZ ;  /* 0x00005410ff027816 */ /* 0x000fe400000000ff */
[----:B------:R-:W-:Y:S02]  /*0c70*/  LEA.HI.X R41, R4, UR11, R3, 0x2, P0 ;  /* 0x0000000b04297c11 */ /* 0x000fe400080f1403 */
[----:B------:R-:W-:Y:S02]  /*0c80*/  ISETP.GE.AND P0, PT, R101, R102, PT ;  /* 0x000000666500720c */ /* 0x000fe40003f06270 */
[----:B------:R-:W-:-:S02]  /*0c90*/  PRMT R4, RZ, 0x5410, RZ ;  /* 0x00005410ff047816 */ /* 0x000fc400000000ff */
[----:B------:R-:W-:Y:S02]  /*0ca0*/  ISETP.GE.OR P0, PT, R101, UR7, P0 ;  /* 0x0000000765007c0c */ /* 0x000fe40008706670 */
[----:B------:R-:W-:-:S11]  /*0cb0*/  PRMT R3, RZ, 0x5410, RZ ;  /* 0x00005410ff037816 */ /* 0x000fd600000000ff */
[----:B------:R-:W-:Y:S05]  /*0cc0*/  @P0 BRA `(.L_x_3406) ;  /* 0x0000005800a00947 */ /* 0x000fea0003800000 */
[----:B------:R-:W-:Y:S01]  /*0cd0*/  HFMA2.MMA R99, -RZ, RZ, 0, 0 ;  /* 0x00000000ff637435 */ /* 0x000fe200000001ff */
[----:B------:R-:W-:-:S10]  /*0ce0*/  PRMT R9, RZ, 0x7610, R9 ;  /* 0x00007610ff097816 */ /* 0x000fd40000000009 */
.L_x_3407:
        /* <DEDUP_REMOVED lines=12> */
[----:B--2---:R-:W-:-:S04]  /*0db0*/  LOP3.LUT R10, R13, 0xff, RZ, 0xc0, !PT ;  /* 0x000000ff0d0a7812 */ /* 0x004fc800078ec0ff */
[----:B------:R-:W-:Y:S02]  /*0dc0*/  IADD3 R20, R10, -0x80, RZ ;  /* 0xffffff800a147810 */ /* 0x000fe40007ffe0ff */
[----:B------:R-:W-:Y:S02]  /*0dd0*/  LOP3.LUT R10, R15, 0xff, RZ, 0xc0, !PT ;  /* 0x000000ff0f0a7812 */ /* 0x000fe400078ec0ff */
[----:B------:R0:W1:Y:S02]  /*0de0*/  I2F.F16 R37, R20 ;  /* 0x0000001400257306 */ /* 0x0000640000200c00 */
[----:B------:R-:W-:Y:S02]  /*0df0*/  IADD3 R22, R10, -0x80, RZ ;  /* 0xffffff800a167810 */ /* 0x000fe40007ffe0ff */
[----:B------:R-:W-:Y:S02]  /*0e00*/  LOP3.LUT R10, R12, 0xff, RZ, 0xc0, !PT ;  /* 0x000000ff0c0a7812 */ /* 0x000fe400078ec0ff */
[----:B------:R-:W-:-:S02]  /*0e10*/  LOP3.LUT R21, R14, 0xff, RZ, 0xc0, !PT ;  /* 0x000000ff0e157812 */ /* 0x000fc400078ec0ff */
[----:B0-----:R-:W-:Y:S02]  /*0e20*/  SHF.R.U32.HI R20, RZ, 0x8, R13 ;  /* 0x00000008ff147819 */ /* 0x001fe4000001160d */
[----:B------:R-:W-:Y:S02]  /*0e30*/  IADD3 R10, R10, -0x80, RZ ;  /* 0xffffff800a0a7810 */ /* 0x000fe40007ffe0ff */
[----:B------:R-:W-:Y:S02]  /*0e40*/  IADD3 R21, R21, -0x80, RZ ;  /* 0xffffff8015157810 */ /* 0x000fe40007ffe0ff */
[----:B------:R-:W-:Y:S01]  /*0e50*/  LOP3.LUT R20, R20, 0xff, RZ, 0xc0, !PT ;  /* 0x000000ff14147812 */ /* 0x000fe200078ec0ff */
[----:B------:R0:W2:Y:S01]  /*0e60*/  I2F.F16 R36, R10 ;  /* 0x0000000a00247306 */ /* 0x0000a20000200c00 */
[----:B------:R-:W-:-:S07]  /*0e70*/  LEA.HI R44, R13, 0xffffff80, RZ, 0x8 ;  /* 0xffffff800d2c7811 */ /* 0x000fce00078f40ff */
[----:B------:R-:W-:Y:S01]  /*0e80*/  I2F.F16 R50, R22 ;  /* 0x0000001600327306 */ /* 0x000fe20000200c00 */
[----:B0-----:R-:W-:Y:S02]  /*0e90*/  SHF.R.U32.HI R10, RZ, 0x10, R13 ;  /* 0x00000010ff0a7819 */ /* 0x001fe4000001160d */
[----:B------:R-:W-:-:S05]  /*0ea0*/  IADD3 R13, R20, -0x80, RZ ;  /* 0xffffff80140d7810 */ /* 0x000fca0007ffe0ff */
[----:B------:R0:W2:Y:S02]  /*0eb0*/  I2F.F16 R43, R21 ;  /* 0x00000015002b7306 */ /* 0x0000a40000200c00 */
[----:B0-----:R0:W5:Y:S01]  /*0ec0*/  LDG.E.128.CONSTANT R20, desc[UR8][R28.64] ;  /* 0x000000081c147981 */ /* 0x001162000c1e9d00 */
[----:B------:R-:W-:-:S04]  /*0ed0*/  SHF.R.U32.HI R11, RZ, 0x8, R12 ;  /* 0x00000008ff0b7819 */ /* 0x000fc8000001160c */
[----:B------:R-:W-:Y:S02]  /*0ee0*/  LOP3.LUT R11, R11, 0xff, RZ, 0xc0, !PT ;  /* 0x000000ff0b0b7812 */ /* 0x000fe400078ec0ff */
[----:B------:R-:W-:Y:S02]  /*0ef0*/  LOP3.LUT R10, R10, 0xff, RZ, 0xc0, !PT ;  /* 0x000000ff0a0a7812 */ /* 0x000fe400078ec0ff */
[----:B------:R-:W-:Y:S02]  /*0f00*/  IADD3 R11, R11, -0x80, RZ ;  /* 0xffffff800b0b7810 */ /* 0x000fe40007ffe0ff */
[----:B------:R-:W-:Y:S02]  /*0f10*/  IADD3 R27, R10, -0x80, RZ ;  /* 0xffffff800a1b7810 */ /* 0x000fe40007ffe0ff */
[----:B------:R3:W-:Y:S02]  /*0f20*/  I2F.F16 R38, R11 ;  /* 0x0000000b00267306 */ /* 0x0007e40000200c00 */
[----:B---3--:R-:W3:Y:S01]  /*0f30*/  LDS.64 R10, [UR5] ;  /* 0x00000005ff0a7984 */ /* 0x008ee20008000a00 */
[----:B------:R-:W-:-:S02]  /*0f40*/  LEA.HI R45, R12, 0xffffff80, RZ, 0x8 ;  /* 0xffffff800c2d7811 */ /* 0x000fc400078f40ff */
[----:B------:R-:W-:-:S04]  /*0f50*/  SHF.R.U32.HI R12, RZ, 0x10, R12 ;  /* 0x00000010ff0c7819 */ /* 0x000fc8000001160c */
[----:B------:R-:W-:-:S04]  /*0f60*/  LOP3.LUT R12, R12, 0xff, RZ, 0xc0, !PT ;  /* 0x000000ff0c0c7812 */ /* 0x000fc800078ec0ff */
[----:B------:R-:W-:Y:S02]  /*0f70*/  IADD3 R12, R12, -0x80, RZ ;  /* 0xffffff800c0c7810 */ /* 0x000fe40007ffe0ff */
[--C-:B------:R-:W-:Y:S02]  /*0f80*/  SHF.R.U32.HI R32, RZ, 0x8, R14.reuse ;  /* 0x00000008ff207819 */ /* 0x100fe4000001160e */
[----:B------:R1:W-:Y:S01]  /*0f90*/  I2F.F16 R40, R12 ;  /* 0x0000000c00287306 */ /* 0x0003e20000200c00 */
[----:B------:R-:W-:Y:S02]  /*0fa0*/  LEA.HI R31, R14, 0xffffff80, RZ, 0x8 ;  /* 0xffffff800e1f7811 */ /* 0x000fe400078f40ff */
[----:B------:R-:W-:Y:S02]  /*0fb0*/  LOP3.LUT R32, R32, 0xff, RZ, 0xc0, !PT ;  /* 0x000000ff20207812 */ /* 0x000fe400078ec0ff */
[----:B------:R-:W-:Y:S02]  /*0fc0*/  SHF.R.U32.HI R14, RZ, 0x10, R14 ;  /* 0x00000010ff0e7819 */ /* 0x000fe4000001160e */
[----:B-1----:R-:W-:Y:S01]  /*0fd0*/  SHF.R.U32.HI R12, RZ, 0x8, R15 ;  /* 0x00000008ff0c7819 */ /* 0x002fe2000001160f */
[----:B------:R1:W-:Y:S01]  /*0fe0*/  I2F.F16 R41, R27 ;  /* 0x0000001b00297306 */ /* 0x0003e20000200c00 */
[----:B----4-:R-:W-:-:S02]  /*0ff0*/  @!P0 IADD3 R98, R26, R101, RZ ;  /* 0x000000651a628210 */ /* 0x010fc40007ffe0ff */
[----:B------:R-:W-:Y:S02]  /*1000*/  LOP3.LUT R12, R12, 0xff, RZ, 0xc0, !PT ;  /* 0x000000ff0c0c7812 */ /* 0x000fe400078ec0ff */
[----:B------:R-:W-:Y:S02]  /*1010*/  IADD3 R32, R32, -0x80, RZ ;  /* 0xffffff8020207810 */ /* 0x000fe40007ffe0ff */
[----:B------:R-:W-:Y:S01]  /*1020*/  LOP3.LUT R14, R14, 0xff, RZ, 0xc0, !PT ;  /* 0x000000ff0e0e7812 */ /* 0x000fe200078ec0ff */
[----:B------:R4:W0:Y:S01]  /*1030*/  I2F.F16 R39, R13 ;  /* 0x0000000d00277306 */ /* 0x0008220000200c00 */
[----:B-1----:R-:W1:Y:S01]  /*1040*/  LDS.64 R26, [UR5+0x8] ;  /* 0x00000805ff1a7984 */ /* 0x002e620008000a00 */
[----:B------:R-:W-:Y:S02]  /*1050*/  LEA.HI R30, R15, 0xffffff80, RZ, 0x8 ;  /* 0xffffff800f1e7811 */ /* 0x000fe400078f40ff */
[----:B------:R-:W-:Y:S02]  /*1060*/  IADD3 R14, R14, -0x80, RZ ;  /* 0xffffff800e0e7810 */ /* 0x000fe40007ffe0ff */
[----:B----4-:R-:W-:-:S02]  /*1070*/  IADD3 R13, R12, -0x80, RZ ;  /* 0xffffff800c0d7810 */ /* 0x010fc40007ffe0ff */
[----:B------:R-:W4:Y:S01]  /*1080*/  I2F.F16 R46, R32 ;  /* 0x00000020002e7306 */ /* 0x000f220000200c00 */
[----:B------:R-:W-:Y:S01]  /*1090*/  SHF.R.U32.HI R15, RZ, 0x10, R15 ;  /* 0x00000010ff0f7819 */ /* 0x000fe2000001160f */
[----:B---3--:R-:W-:Y:S01]  /*10a0*/  HADD2.F32 R56, -RZ, R10.H1_H1 ;  /* 0x3000000aff387230 */ /* 0x008fe20000004100 */
[----:B------:R-:W-:-:S05]  /*10b0*/  LOP3.LUT R12, R16, 0xff, RZ, 0xc0, !PT ;  /* 0x000000ff100c7812 */ /* 0x000fca00078ec0ff */
[----:B------:R-:W3:Y:S01]  /*10c0*/  I2F.F16 R52, R13 ;  /* 0x0000000d00347306 */ /* 0x000ee20000200c00 */
[----:B------:R-:W-:Y:S01]  /*10d0*/  LOP3.LUT R15, R15, 0xff, RZ, 0xc0, !PT ;  /* 0x000000ff0f0f7812 */ /* 0x000fe200078ec0ff */
[----:B------:R-:W-:Y:S01]  /*10e0*/  HADD2.F32 R58, -RZ, R11.H0_H0 ;  /* 0x2000000bff3a7230 */ /* 0x000fe20000004100 */
[----:B------:R-:W-:-:S05]  /*10f0*/  IADD3 R51, R12, -0x80, RZ ;  /* 0xffffff800c337810 */ /* 0x000fca0007ffe0ff */
[----:B------:R2:W1:Y:S01]  /*1100*/  I2F.F16 R47, R14 ;  /* 0x0000000e002f7306 */ /* 0x0004620000200c00 */
[----:B------:R-:W-:Y:S01]  /*1110*/  IADD3 R15, R15, -0x80, RZ ;  /* 0xffffff800f0f7810 */ /* 0x000fe20007ffe0ff */
[----:B------:R-:W-:Y:S01]  /*1120*/  HADD2.F32 R59, -RZ, R11.H1_H1 ;  /* 0x3000000bff3b7230 */ /* 0x000fe20000004100 */
[----:B------:R-:W-:Y:S01]  /*1130*/  LOP3.LUT R49, R18, 0xff, RZ, 0xc0, !PT ;  /* 0x000000ff12317812 */ /* 0x000fe200078ec0ff */
[----:B------:R-:W-:Y:S02]  /*1140*/  HADD2.F32 R11, -RZ, R37.H0_H0 ;  /* 0x20000025ff0b7230 */ /* 0x000fe40000004100 */
[----:B--2---:R-:W-:Y:S01]  /*1150*/  HADD2.F32 R14, -RZ, R10.H0_H0 ;  /* 0x2000000aff0e7230 */ /* 0x004fe20000004100 */
[----:B------:R-:W-:Y:S01]  /*1160*/  LOP3.LUT R10, R17, 0xff, RZ, 0xc0, !PT ;  /* 0x000000ff110a7812 */ /* 0x000fe200078ec0ff */
[----:B------:R-:W-:Y:S02]  /*1170*/  HADD2.F32 R12, -RZ, R36.H0_H0 ;  /* 0x20000024ff0c7230 */ /* 0x000fe40000004100 */
[----:B------:R-:W-:Y:S01]  /*1180*/  HADD2.F32 R13, -RZ, R43.H0_H0 ;  /* 0x2000002bff0d7230 */ /* 0x000fe20000004100 */
[----:B------:R-:W-:Y:S01]  /*1190*/  IADD3 R48, R10, -0x80, RZ ;  /* 0xffffff800a307810 */ /* 0x000fe20007ffe0ff */
[----:B------:R-:W-:Y:S01]  /*11a0*/  HADD2.F32 R10, -RZ, R50.H0_H0 ;  /* 0x20000032ff0a7230 */ /* 0x000fe20000004100 */
[----:B------:R2:W1:Y:S01]  /*11b0*/  I2F.F16 R53, R15 ;  /* 0x0000000f00357306 */ /* 0x0004620000200c00 */
[----:B------:R-:W-:Y:S01]  /*11c0*/  LOP3.LUT R54, R19, 0xff, RZ, 0xc0, !PT ;  /* 0x000000ff13367812 */ /* 0x000fe200078ec0ff */
[----:B0-----:R-:W-:Y:S01]  /*11d0*/  HADD2.F32 R36, -RZ, R39.H0_H0 ;  /* 0x20000027ff247230 */ /* 0x001fe20000004100 */
[----:B------:R-:W-:Y:S01]  /*11e0*/  IADD3 R49, R49, -0x80, RZ ;  /* 0xffffff8031317810 */ /* 0x000fe20007ffe0ff */
[----:B----4-:R-:W-:-:S02]  /*11f0*/  HADD2.F32 R37, -RZ, R46.H0_H0 ;  /* 0x2000002eff257230 */ /* 0x010fc40000004100 */
[----:B------:R-:W-:Y:S01]  /*1200*/  FFMA.FTZ R43, R12, R14, RZ ;  /* 0x0000000e0c2b7223 */ /* 0x000fe200000100ff */
[----:B---3--:R-:W-:Y:S02]  /*1210*/  HADD2.F32 R39, -RZ, R52.H0_H0 ;  /* 0x20000034ff277230 */ /* 0x008fe40000004100 */
[C---:B------:R-:W-:Y:S01]  /*1220*/  FFMA.FTZ R61, R14.reuse, R11, RZ ;  /* 0x0000000b0e3d7223 */ /* 0x040fe200000100ff */
[C---:B------:R-:W-:Y:S01]  /*1230*/  FFMA.FTZ R46, R14.reuse, R13, RZ ;  /* 0x0000000d0e2e7223 */ /* 0x040fe200000100ff */
[----:B------:R-:W0:Y:S01]  /*1240*/  I2F.F16 R31, R31 ;  /* 0x0000001f001f7306 */ /* 0x000e220000200c00 */
[----:B------:R-:W-:Y:S01]  /*1250*/  FFMA.FTZ R14, R14, R10, RZ ;  /* 0x0000000a0e0e7223 */ /* 0x000fe200000100ff */
[----:B------:R-:W-:Y:S02]  /*1260*/  IADD3 R54, R54, -0x80, RZ ;  /* 0xffffff8036367810 */ /* 0x000fe40007ffe0ff */
[----:B------:R-:W-:Y:S01]  /*1270*/  SHF.R.U32.HI R42, RZ, 0x8, R17 ;  /* 0x00000008ff2a7819 */ /* 0x000fe20000011611 */
[----:B------:R-:W-:-:S03]  /*1280*/  FFMA.FTZ R64, R56, R39, R14 ;  /* 0x0000002738407223 */ /* 0x000fc6000001000e */
[----:B------:R-:W3:Y:S01]  /*1290*/  I2F.F16 R45, R45 ;  /* 0x0000002d002d7306 */ /* 0x000ee20000200c00 */
[----:B------:R-:W-:Y:S01]  /*12a0*/  SHF.R.U32.HI R14, RZ, 0x8, R18 ;  /* 0x00000008ff0e7819 */ /* 0x000fe20000011612 */
[----:B------:R-:W-:Y:S01]  /*12b0*/  HADD2.F32 R38, -RZ, R38.H0_H0 ;  /* 0x20000026ff267230 */ /* 0x000fe20000004100 */
[----:B--2---:R-:W-:-:S05]  /*12c0*/  SHF.R.U32.HI R15, RZ, 0x8, R16 ;  /* 0x00000008ff0f7819 */ /* 0x004fca0000011610 */
[----:B------:R-:W2:Y:S01]  /*12d0*/  I2F.F16 R44, R44 ;  /* 0x0000002c002c7306 */ /* 0x000ea20000200c00 */
[----:B------:R-:W-:-:S07]  /*12e0*/  LOP3.LUT R42, R42, 0xff, RZ, 0xc0, !PT ;  /* 0x000000ff2a2a7812 */ /* 0x000fce00078ec0ff */
[----:B------:R-:W4:Y:S01]  /*12f0*/  I2F.F16 R30, R30 ;  /* 0x0000001e001e7306 */ /* 0x000f220000200c00 */
[----:B------:R-:W-:Y:S01]  /*1300*/  FFMA.FTZ R63, R56, R37, R46 ;  /* 0x00000025383f7223 */ /* 0x000fe2000001002e */
[----:B------:R-:W-:-:S06]  /*1310*/  LOP3.LUT R46, R14, 0xff, RZ, 0xc0, !PT ;  /* 0x000000ff0e2e7812 */ /* 0x000fcc00078ec0ff */
[----:B------:R-:W4:Y:S01]  /*1320*/  I2F.F16 R49, R49 ;  /* 0x0000003100317306 */ /* 0x000f220000200c00 */
[----:B------:R-:W-:Y:S01]  /*1330*/  LOP3.LUT R15, R15, 0xff, RZ, 0xc0, !PT ;  /* 0x000000ff0f0f7812 */ /* 0x000fe200078ec0ff */
[----:B------:R-:W-:Y:S01]  /*1340*/  FFMA.FTZ R57, R38, R56, R43 ;  /* 0x0000003826397223 */ /* 0x000fe2000001002b */
[----:B------:R-:W-:-:S05]  /*1350*/  IADD3 R14, R42, -0x80, RZ ;  /* 0xffffff802a0e7810 */ /* 0x000fca0007ffe0ff */
[----:B------:R-:W4:Y:S01]  /*1360*/  I2F.F16 R51, R51 ;  /* 0x0000003300337306 */ /* 0x000f220000200c00 */
[----:B-1----:R-:W-:-:S07]  /*1370*/  HADD2.F32 R42, -RZ, R47.H0_H0 ;  /* 0x2000002fff2a7230 */ /* 0x002fce0000004100 */
[----:B------:R-:W1:Y:S01]  /*1380*/  I2F.F16 R48, R48 ;  /* 0x0000003000307306 */ /* 0x000e620000200c00 */
[----:B------:R-:W-:-:S07]  /*1390*/  HADD2.F32 R40, -RZ, R40.H0_H0 ;  /* 0x20000028ff287230 */ /* 0x000fce0000004100 */
[----:B------:R-:W1:Y:S01]  /*13a0*/  I2F.F16 R55, R54 ;  /* 0x0000003600377306 */ /* 0x000e620000200c00 */
[----:B------:R-:W-:Y:S02]  /*13b0*/  HADD2.F32 R41, -RZ, R41.H0_H0 ;  /* 0x20000029ff297230 */ /* 0x000fe40000004100 */
[----:B------:R-:W-:Y:S01]  /*13c0*/  FFMA.FTZ R61, R56, R36, R61 ;  /* 0x00000024383d7223 */ /* 0x000fe2000001003d */
[----:B------:R-:W-:Y:S01]  /*13d0*/  HADD2.F32 R43, -RZ, R53.H0_H0 ;  /* 0x20000035ff2b7230 */ /* 0x000fe20000004100 */
[----:B------:R-:W-:Y:S02]  /*13e0*/  IADD3 R15, R15, -0x80, RZ ;  /* 0xffffff800f0f7810 */ /* 0x000fe40007ffe0ff */
[----:B------:R-:W-:Y:S01]  /*13f0*/  IADD3 R50, R46, -0x80, RZ ;  /* 0xffffff802e327810 */ /* 0x000fe20007ffe0ff */
[----:B0-----:R-:W-:Y:S01]  /*1400*/  HADD2.F32 R46, -RZ, R31.H0_H0 ;  /* 0x2000001fff2e7230 */ /* 0x001fe20000004100 */
[----:B------:R-:W-:Y:S01]  /*1410*/  LEA.HI R34, R16, 0xffffff80, RZ, 0x8 ;  /* 0xffffff8010227811 */ /* 0x000fe200078f40ff */
[----:B------:R-:W-:Y:S01]  /*1420*/  FFMA.FTZ R63, R58, R42, R63 ;  /* 0x0000002a3a3f7223 */ /* 0x000fe2000001003f */
[----:B------:R-:W-:Y:S01]  /*1430*/  LEA.HI R35, R17, 0xffffff80, RZ, 0x8 ;  /* 0xffffff8011237811 */ /* 0x000fe200078f40ff */
[----:B---3--:R-:W-:Y:S01]  /*1440*/  HADD2.F32 R45, -RZ, R45.H0_H0 ;  /* 0x2000002dff2d7230 */ /* 0x008fe20000004100 */
[----:B------:R-:W-:Y:S01]  /*1450*/  LEA.HI R33, R18, 0xffffff80, RZ, 0x8 ;  /* 0xffffff8012217811 */ /* 0x000fe200078f40ff */
[----:B--2---:R-:W-:-:S02]  /*1460*/  HADD2.F32 R44, -RZ, R44.H0_H0 ;  /* 0x2000002cff2c7230 */ /* 0x004fc40000004100 */
[----:B------:R-:W-:Y:S01]  /*1470*/  FFMA.FTZ R60, R40, R58, R57 ;  /* 0x0000003a283c7223 */ /* 0x000fe20000010039 */
[----:B----4-:R-:W-:Y:S02]  /*1480*/  HADD2.F32 R47, -RZ, R30.H0_H0 ;  /* 0x2000001eff2f7230 */ /* 0x010fe40000004100 */
[C---:B------:R-:W-:Y:S01]  /*1490*/  FFMA.FTZ R62, R58.reuse, R41, R61 ;  /* 0x000000293a3e7223 */ /* 0x040fe2000001003d */
[----:B------:R-:W-:Y:S01]  /*14a0*/  FFMA.FTZ R64, R58, R43, R64 ;  /* 0x0000002b3a407223 */ /* 0x000fe20000010040 */
[----:B------:R-:W-:Y:S01]  /*14b0*/  SHF.R.U32.HI R16, RZ, 0x10, R16 ;  /* 0x00000010ff107819 */ /* 0x000fe20000011610 */
[----:B------:R0:W2:Y:S01]  /*14c0*/  I2F.F16 R52, R15 ;  /* 0x0000000f00347306 */ /* 0x0000a20000200c00 */
[----:B------:R-:W-:Y:S02]  /*14d0*/  SHF.R.U32.HI R17, RZ, 0x10, R17 ;  /* 0x00000010ff117819 */ /* 0x000fe40000011611 */
[----:B------:R-:W-:Y:S01]  /*14e0*/  SHF.R.U32.HI R18, RZ, 0x10, R18 ;  /* 0x00000010ff127819 */ /* 0x000fe20000011612 */
[----:B------:R-:W-:Y:S01]  /*14f0*/  HADD2.F32 R49, -RZ, R49.H0_H0 ;  /* 0x20000031ff317230 */ /* 0x000fe20000004100 */
[----:B------:R-:W-:Y:S01]  /*1500*/  LEA.HI R32, R19, 0xffffff80, RZ, 0x8 ;  /* 0xffffff8013207811 */ /* 0x000fe200078f40ff */
[----:B------:R-:W-:Y:S01]  /*1510*/  FFMA.FTZ R68, R59, R46, R63 ;  /* 0x0000002e3b447223 */ /* 0x000fe2000001003f */
[----:B------:R-:W-:Y:S01]  /*1520*/  SHF.R.U32.HI R56, RZ, 0x8, R19 ;  /* 0x00000008ff387819 */ /* 0x000fe20000011613 */
[----:B------:R3:W-:Y:S01]  /*1530*/  I2F.F16 R54, R50 ;  /* 0x0000003200367306 */ /* 0x0007e20000200c00 */
[----:B0-----:R-:W-:Y:S01]  /*1540*/  HADD2.F32 R15, -RZ, R26.H0_H0 ;  /* 0x2000001aff0f7230 */ /* 0x001fe20000004100 */
[----:B------:R-:W-:Y:S01]  /*1550*/  LOP3.LUT R16, R16, 0xff, RZ, 0xc0, !PT ;  /* 0x000000ff10107812 */ /* 0x000fe200078ec0ff */
[----:B------:R-:W-:-:S02]  /*1560*/  HADD2.F32 R51, -RZ, R51.H0_H0 ;  /* 0x20000033ff337230 */ /* 0x000fc40000004100 */
[C---:B------:R-:W-:Y:S01]  /*1570*/  FFMA.FTZ R66, R59.reuse, R44, R62 ;  /* 0x0000002c3b427223 */ /* 0x040fe2000001003e */
[----:B-1----:R-:W-:Y:S02]  /*1580*/  HADD2.F32 R48, -RZ, R48.H0_H0 ;  /* 0x20000030ff307230 */ /* 0x002fe40000004100 */
[----:B------:R-:W-:Y:S01]  /*1590*/  FFMA.FTZ R61, R59, R47, R64 ;  /* 0x0000002f3b3d7223 */ /* 0x000fe20000010040 */
[----:B------:R-:W-:Y:S01]  /*15a0*/  LOP3.LUT R17, R17, 0xff, RZ, 0xc0, !PT ;  /* 0x000000ff11117812 */ /* 0x000fe200078ec0ff */
[----:B------:R0:W1:Y:S01]  /*15b0*/  I2F.F16 R53, R14 ;  /* 0x0000000e00357306 */ /* 0x0000620000200c00 */
[----:B---3--:R-:W-:Y:S01]  /*15c0*/  HADD2.F32 R50, -RZ, R55.H0_H0 ;  /* 0x20000037ff327230 */ /* 0x008fe20000004100 */
[----:B------:R-:W-:Y:S01]  /*15d0*/  SHF.R.U32.HI R19, RZ, 0x10, R19 ;  /* 0x00000010ff137819 */ /* 0x000fe20000011613 */
[----:B------:R-:W3:Y:S01]  /*15e0*/  LDS.64 R30, [UR5+0x80] ;  /* 0x00008005ff1e7984 */ /* 0x000ee20008000a00 */
[----:B------:R-:W-:Y:S01]  /*15f0*/  LOP3.LUT R18, R18, 0xff, RZ, 0xc0, !PT ;  /* 0x000000ff12127812 */ /* 0x000fe200078ec0ff */
[----:B------:R-:W-:Y:S01]  /*1600*/  FFMA.FTZ R69, R15, R49, R68 ;  /* 0x000000310f457223 */ /* 0x000fe20000010044 */
[----:B0-----:R-:W-:Y:S01]  /*1610*/  FFMA.FTZ R14, R45, R59, R60 ;  /* 0x0000003b2d0e7223 */ /* 0x001fe2000001003c */
[----:B------:R-:W-:Y:S01]  /*1620*/  IADD3 R16, R16, -0x80, RZ ;  /* 0xffffff8010107810 */ /* 0x000fe20007ffe0ff */
[----:B------:R-:W-:Y:S01]  /*1630*/  FFMA.FTZ R67, R15, R48, R66 ;  /* 0x000000300f437223 */ /* 0x000fe20000010042 */
[----:B------:R-:W-:Y:S01]  /*1640*/  IADD3 R17, R17, -0x80, RZ ;  /* 0xffffff8011117810 */ /* 0x000fe20007ffe0ff */
[----:B------:R-:W-:Y:S01]  /*1650*/  FFMA.FTZ R63, R51, R15, R14 ;  /* 0x0000000f333f7223 */ /* 0x000fe2000001000e */
[----:B------:R-:W-:Y:S01]  /*1660*/  LOP3.LUT R19, R19, 0xff, RZ, 0xc0, !PT ;  /* 0x000000ff13137812 */ /* 0x000fe200078ec0ff */
[----:B------:R-:W-:Y:S01]  /*1670*/  FFMA.FTZ R68, R15, R50, R61 ;  /* 0x000000320f447223 */ /* 0x000fe2000001003d */
[----:B------:R-:W-:Y:S01]  /*1680*/  IADD3 R18, R18, -0x80, RZ ;  /* 0xffffff8012127810 */ /* 0x000fe20007ffe0ff */
[----:B------:R-:W-:Y:S01]  /*1690*/  IMAD.WIDE R14, R97, 0x4, R28 ;  /* 0x00000004610e7825 */ /* 0x000fe200078e021c */
[----:B------:R-:W-:Y:S01]  /*16a0*/  I2F.F16 R59, R16 ;  /* 0x00000010003b7306 */ /* 0x000fe20000200c00 */
[----:B------:R-:W-:-:S07]  /*16b0*/  IADD3 R57, R19, -0x80, RZ ;  /* 0xffffff8013397810 */ /* 0x000fce0007ffe0ff */
[----:B------:R-:W-:Y:S01]  /*16c0*/  I2F.F16 R62, R17 ;  /* 0x00000011003e7306 */ /* 0x000fe20000200c00 */
[----:B------:R-:W-:-:S07]  /*16d0*/  LOP3.LUT R56, R56, 0xff, RZ, 0xc0, !PT ;  /* 0x000000ff38387812 */ /* 0x000fce00078ec0ff */
[----:B------:R0:W-:Y:S02]  /*16e0*/  I2F.F16 R60, R18 ;  /* 0x00000012003c7306 */ /* 0x0001e40000200c00 */
[----:B0-----:R-:W4:Y:S01]  /*16f0*/  LDG.E.128.CONSTANT R16, desc[UR8][R14.64] ;  /* 0x000000080e107981 */ /* 0x001f22000c1e9d00 */
[----:B------:R-:W-:-:S05]  /*1700*/  IADD3 R56, R56, -0x80, RZ ;  /* 0xffffff8038387810 */ /* 0x000fca0007ffe0ff */
[----:B------:R-:W-:Y:S08]  /*1710*/  I2F.F16 R61, R57 ;  /* 0x00000039003d7306 */ /* 0x000ff00000200c00 */
[----:B------:R-:W0:Y:S01]  /*1720*/  I2F.F16 R56, R56 ;  /* 0x0000003800387306 */ /* 0x000e220000200c00 */
[----:B------:R-:W-:-:S07]  /*1730*/  HADD2.F32 R58, -RZ, R26.H1_H1 ;  /* 0x3000001aff3a7230 */ /* 0x000fce0000004100 */
[----:B------:R-:W3:Y:S01]  /*1740*/  I2F.F16 R34, R34 ;  /* 0x0000002200227306 */ /* 0x000ee20000200c00 */
[----:B--2---:R-:W-:-:S07]  /*1750*/  HADD2.F32 R52, -RZ, R52.H0_H0 ;  /* 0x20000034ff347230 */ /* 0x004fce0000004100 */
[----:B------:R-:W2:Y:S01]  /*1760*/  I2F.F16 R35, R35 ;  /* 0x0000002300237306 */ /* 0x000ea20000200c00 */
[----:B-1----:R-:W-:-:S07]  /*1770*/  HADD2.F32 R53, -RZ, R53.H0_H0 ;  /* 0x20000035ff357230 */ /* 0x002fce0000004100 */
[----:B------:R-:W1:Y:S01]  /*1780*/  I2F.F16 R33, R33 ;  /* 0x0000002100217306 */ /* 0x000e620000200c00 */
[----:B------:R-:W-:-:S07]  /*1790*/  HADD2.F32 R54, -RZ, R54.H0_H0 ;  /* 0x20000036ff367230 */ /* 0x000fce0000004100 */
[----:B------:R-:W5:Y:S01]  /*17a0*/  I2F.F16 R32, R32 ;  /* 0x0000002000207306 */ /* 0x000f620000200c00 */
[----:B0-----:R-:W-:Y:S02]  /*17b0*/  HADD2.F32 R55, -RZ, R56.H0_H0 ;  /* 0x20000038ff377230 */ /* 0x001fe40000004100 */
[----:B------:R-:W-:Y:S01]  /*17c0*/  FFMA.FTZ R28, R52, R58, R63 ;  /* 0x0000003a341c7223 */ /* 0x000fe2000001003f */
[--C-:B------:R-:W-:Y:S02]  /*17d0*/  HADD2.F32 R65, -RZ, R27.reuse.H0_H0 ;  /* 0x2000001bff417230 */ /* 0x100fe40000004100 */
[C---:B------:R-:W-:Y:S01]  /*17e0*/  FFMA.FTZ R66, R58.reuse, R53, R67 ;  /* 0x000000353a427223 */ /* 0x040fe20000010043 */
[----:B------:R-:W-:Y:S02]  /*17f0*/  HADD2.F32 R64, -RZ, R27.H1_H1 ;  /* 0x3000001bff407230 */ /* 0x000fe40000004100 */
[----:B------:R-:W-:Y:S01]  /*1800*/  FFMA.FTZ R69, R58, R54, R69 ;  /* 0x000000363a457223 */ /* 0x000fe20000010045 */
[----:B------:R-:W-:Y:S01]  /*1810*/  HADD2.F32 R59, -RZ, R59.H0_H0 ;  /* 0x2000003bff3b7230 */ /* 0x000fe20000004100 */
[----:B------:R-:W0:Y:S01]  /*1820*/  LDS.64 R26, [UR5+0x88] ;  /* 0x00008805ff1a7984 */ /* 0x000e220008000a00 */
[----:B------:R-:W-:-:S02]  /*1830*/  HADD2.F32 R62, -RZ, R62.H0_H0 ;  /* 0x2000003eff3e7230 */ /* 0x000fc40000004100 */
[----:B------:R-:W-:Y:S01]  /*1840*/  FFMA.FTZ R68, R58, R55, R68 ;  /* 0x000000373a447223 */ /* 0x000fe20000010044 */
[----:B------:R-:W-:Y:S02]  /*1850*/  HADD2.F32 R60, -RZ, R60.H0_H0 ;  /* 0x2000003cff3c7230 */ /* 0x000fe40000004100 */
[----:B------:R-:W-:Y:S02]  /*1860*/  HADD2.F32 R61, -RZ, R61.H0_H0 ;  /* 0x2000003dff3d7230 */ /* 0x000fe40000004100 */
[----:B------:R-:W-:Y:S01]  /*1870*/  FFMA.FTZ R29, R59, R65, R28 ;  /* 0x000000413b1d7223 */ /* 0x000fe2000001001c */
[----:B---3--:R-:W-:Y:S02]  /*1880*/  HADD2.F32 R56, -RZ, R34.H0_H0 ;  /* 0x20000022ff387230 */ /* 0x008fe40000004100 */
[C---:B------:R-:W-:Y:S01]  /*1890*/  FFMA.FTZ R69, R65.reuse, R60, R69 ;  /* 0x0000003c41457223 */ /* 0x040fe20000010045 */
[----:B--2---:R-:W-:Y:S02]  /*18a0*/  HADD2.F32 R57, -RZ, R35.H0_H0 ;  /* 0x20000023ff397230 */ /* 0x004fe40000004100 */
[----:B------:R-:W-:Y:S01]  /*18b0*/  FFMA.FTZ R35, R65, R62, R66 ;  /* 0x0000003e41237223 */ /* 0x000fe20000010042 */
[----:B-1----:R-:W-:-:S02]  /*18c0*/  HADD2.F32 R58, -RZ, R33.H0_H0 ;  /* 0x20000021ff3a7230 */ /* 0x002fc40000004100 */
[----:B------:R-:W-:Y:S01]  /*18d0*/  FFMA.FTZ R68, R65, R61, R68 ;  /* 0x0000003d41447223 */ /* 0x000fe20000010044 */
[----:B-----5:R-:W-:Y:S02]  /*18e0*/  HADD2.F32 R63, -RZ, R32.H0_H0 ;  /* 0x20000020ff3f7230 */ /* 0x020fe40000004100 */
[----:B------:R-:W-:Y:S01]  /*18f0*/  FFMA.FTZ R34, R56, R64, R29 ;  /* 0x0000004038227223 */ /* 0x000fe2000001001d */
[C---:B------:R-:W-:Y:S01]  /*1900*/  FFMA.FTZ R35, R64.reuse, R57, R35 ;  /* 0x0000003940237223 */ /* 0x040fe20000010023 */
[C---:B------:R-:W-:Y:S01]  /*1910*/  FFMA.FTZ R32, R64.reuse, R58, R69 ;  /* 0x0000003a40207223 */ /* 0x040fe20000010045 */
[----:B------:R-:W-:Y:S02]  /*1920*/  HADD2.F32 R66, -RZ, R31.H0_H0 ;  /* 0x2000001fff427230 */ /* 0x000fe40000004100 */
[----:B------:R-:W-:Y:S01]  /*1930*/  FFMA.FTZ R33, R64, R63, R68 ;  /* 0x0000003f40217223 */ /* 0x000fe20000010044 */
[--C-:B------:R-:W-:Y:S01]  /*1940*/  HADD2.F32 R64, -RZ, R30.reuse.H0_H0 ;  /* 0x2000001eff407230 */ /* 0x100fe20000004100 */
[----:B------:R-:W1:Y:S01]  /*1950*/  LDS.64 R28, [UR5+0x100] ;  /* 0x00010005ff1c7984 */ /* 0x000e620008000a00 */
[----:B------:R-:W-:-:S02]  /*1960*/  HADD2.F32 R30, -RZ, R30.H1_H1 ;  /* 0x3000001eff1e7230 */ /* 0x000fc40000004100 */
        /* <DEDUP_REMOVED lines=10> */
[----:B------:R-:W-:-:S03]  /*1a10*/  FFMA.FTZ R31, R41, R66, R64 ;  /* 0x00000042291f7223 */ /* 0x000fc60000010040 */
[-C--:B------:R-:W-:Y:S01]  /*1a20*/  FFMA.FTZ R64, R45, R65.reuse, R30 ;  /* 0x000000412d407223 */ /* 0x080fe2000001001e */
[----:B------:R-:W-:Y:S02]  /*1a30*/  FFMA.FTZ R69, R44, R65, R31 ;  /* 0x000000412c457223 */ /* 0x000fe4000001001f */
[----:B------:R-:W2:Y:S01]  /*1a40*/  LDS.64 R30, [UR5+0x108] ;  /* 0x00010805ff1e7984 */ /* 0x000ea20008000a00 */
[-C--:B------:R-:W-:Y:S01]  /*1a50*/  FFMA.FTZ R67, R42, R66.reuse, R67 ;  /* 0x000000422a437223 */ /* 0x080fe20000010043 */
[----:B------:R-:W-:-:S03]  /*1a60*/  FFMA.FTZ R66, R43, R66, R70 ;  /* 0x000000422b427223 */ /* 0x000fc60000010046 */
[-C--:B------:R-:W-:Y:S01]  /*1a70*/  FFMA.FTZ R70, R46, R65.reuse, R67 ;  /* 0x000000412e467223 */ /* 0x080fe20000010043 */
[----:B------:R-:W-:Y:S01]  /*1a80*/  FFMA.FTZ R71, R47, R65, R66 ;  /* 0x000000412f477223 */ /* 0x000fe20000010042 */
[--C-:B0-----:R-:W-:Y:S02]  /*1a90*/  HADD2.F32 R65, -RZ, R26.reuse.H0_H0 ;  /* 0x2000001aff417230 */ /* 0x101fe40000004100 */
[----:B------:R-:W-:Y:S02]  /*1aa0*/  HADD2.F32 R26, -RZ, R26.H1_H1 ;  /* 0x3000001aff1a7230 */ /* 0x000fe40000004100 */
[--C-:B------:R-:W-:Y:S02]  /*1ab0*/  HADD2.F32 R67, -RZ, R27.reuse.H0_H0 ;  /* 0x2000001bff437230 */ /* 0x100fe40000004100 */
[-C--:B------:R-:W-:Y:S01]  /*1ac0*/  FFMA.FTZ R68, R48, R65.reuse, R69 ;  /* 0x0000004130447223 */ /* 0x080fe20000010045 */
[----:B------:R-:W-:Y:S02]  /*1ad0*/  HADD2.F32 R66, -RZ, R27.H1_H1 ;  /* 0x3000001bff427230 */ /* 0x000fe40000004100 */
[-C--:B------:R-:W-:Y:S01]  /*1ae0*/  FFMA.FTZ R27, R51, R65.reuse, R64 ;  /* 0x00000041331b7223 */ /* 0x080fe20000010040 */
[-C--:B------:R-:W-:Y:S01]  /*1af0*/  FFMA.FTZ R69, R49, R65.reuse, R70 ;  /* 0x0000004131457223 */ /* 0x080fe20000010046 */
[----:B------:R-:W-:Y:S01]  /*1b00*/  FFMA.FTZ R70, R50, R65, R71 ;  /* 0x0000004132467223 */ /* 0x000fe20000010047 */
[----:B------:R-:W-:Y:S01]  /*1b10*/  @!P0 PRMT R96, R24, 0x7610, R96 ;  /* 0x0000761018608816 */ /* 0x000fe20000000060 */
[-C--:B------:R-:W-:Y:S01]  /*1b20*/  FFMA.FTZ R64, R52, R26.reuse, R27 ;  /* 0x0000001a34407223 */ /* 0x080fe2000001001b */
[-C--:B------:R-:W-:Y:S01]  /*1b30*/  FFMA.FTZ R65, R53, R26.reuse, R68 ;  /* 0x0000001a35417223 */ /* 0x080fe20000010044 */
[-C--:B------:R-:W-:Y:S01]  /*1b40*/  FFMA.FTZ R70, R55, R26.reuse, R70 ;  /* 0x0000001a37467223 */ /* 0x080fe20000010046 */
[----:B------:R-:W-:Y:S01]  /*1b50*/  @!P0 PRMT R96, R96, 0x7610, R24 ;  /* 0x0000761060608816 */ /* 0x000fe20000000018 */
[----:B------:R-:W-:Y:S01]  /*1b60*/  FFMA.FTZ R69, R54, R26, R69 ;  /* 0x0000001a36457223 */ /* 0x000fe20000010045 */
[-C--:B------:R-:W-:Y:S01]  /*1b70*/  FFMA.FTZ R27, R59, R67.reuse, R64 ;  /* 0x000000433b1b7223 */ /* 0x080fe20000010040 */
[--C-:B-1----:R-:W-:Y:S01]  /*1b80*/  HADD2.F32 R24, -RZ, R28.reuse.H0_H0 ;  /* 0x2000001cff187230 */ /* 0x102fe20000004100 */
[----:B------:R-:W-:Y:S01]  /*1b90*/  @!P0 PRMT R93, R25, 0x7610, R93 ;  /* 0x00007610195d8816 */ /* 0x000fe2000000005d */
[-C--:B------:R-:W-:Y:S01]  /*1ba0*/  FFMA.FTZ R70, R61, R67.reuse, R70 ;  /* 0x000000433d467223 */ /* 0x080fe20000010046 */
[-C--:B------:R-:W-:Y:S01]  /*1bb0*/  FFMA.FTZ R26, R62, R67.reuse, R65 ;  /* 0x000000433e1a7223 */ /* 0x080fe20000010041 */
[----:B------:R-:W-:Y:S01]  /*1bc0*/  FFMA.FTZ R69, R60, R67, R69 ;  /* 0x000000433c457223 */ /* 0x000fe20000010045 */
[----:B------:R-:W-:Y:S01]  /*1bd0*/  FFMA.FTZ R68, R56, R66, R27 ;  /* 0x0000004238447223 */ /* 0x000fe2000001001b */
[----:B------:R-:W-:Y:S01]  /*1be0*/  @!P0 PRMT R93, R93, 0x7610, R25 ;  /* 0x000076105d5d8816 */ /* 0x000fe20000000019 */
[----:B------:R-:W-:-:S02]  /*1bf0*/  HADD2.F32 R28, -RZ, R28.H1_H1 ;  /* 0x3000001cff1c7230 */ /* 0x000fc40000004100 */
[-C--:B------:R-:W-:Y:S01]  /*1c00*/  FFMA.FTZ R25, R12, R24.reuse, RZ ;  /* 0x000000180c197223 */ /* 0x080fe200000100ff */
[----:B------:R-:W-:Y:S01]  /*1c10*/  FFMA.FTZ R27, R11, R24, RZ ;  /* 0x000000180b1b7223 */ /* 0x000fe200000100ff */
[-C--:B------:R-:W-:Y:S01]  /*1c20*/  FFMA.FTZ R65, R63, R66.reuse, R70 ;  /* 0x000000423f417223 */ /* 0x080fe20000010046 */
[----:B------:R-:W-:Y:S01]  /*1c30*/  FFMA.FTZ R67, R57, R66, R26 ;  /* 0x0000004239437223 */ /* 0x000fe2000001001a */
[----:B------:R-:W-:Y:S01]  /*1c40*/  FFMA.FTZ R70, R13, R24, RZ ;  /* 0x000000180d467223 */ /* 0x000fe200000100ff */
[----:B------:R-:W-:Y:S01]  /*1c50*/  FFMA.FTZ R64, R58, R66, R69 ;  /* 0x000000423a407223 */ /* 0x000fe20000010045 */
        /* <DEDUP_REMOVED lines=20> */
[----:B------:R-:W-:Y:S02]  /*1da0*/  HADD2.F32 R66, -RZ, R31.H1_H1 ;  /* 0x3000001fff427230 */ /* 0x000fe40000004100 */
[-C--:B------:R-:W-:Y:S01]  /*1db0*/  FFMA.FTZ R31, R49, R25.reuse, R28 ;  /* 0x00000019311f7223 */ /* 0x080fe2000001001c */
[----:B------:R-:W-:Y:S01]  /*1dc0*/  FFMA.FTZ R28, R50, R25, R71 ;  /* 0x00000019321c7223 */ /* 0x000fe20000010047 */
[-C--:B------:R-:W-:Y:S01]  /*1dd0*/  FFMA.FTZ R24, R52, R30.reuse, R27 ;  /* 0x0000001e34187223 */ /* 0x080fe2000001001b */
[----:B------:R-:W-:Y:S01]  /*1de0*/  FFMA.FTZ R25, R53, R30, R26 ;  /* 0x0000001e35197223 */ /* 0x000fe2000001001a */
[----:B------:R-:W-:-:S02]  /*1df0*/  HADD2.F32 R27, -RZ, R96.H0_H0 ;  /* 0x20000060ff1b7230 */ /* 0x000fc40000004100 */
[----:B------:R-:W-:Y:S02]  /*1e00*/  HADD2.F32 R26, -RZ, R96.H1_H1 ;  /* 0x30000060ff1a7230 */ /* 0x000fe40000004100 */
[-C--:B------:R-:W-:Y:S01]  /*1e10*/  FFMA.FTZ R28, R55, R30.reuse, R28 ;  /* 0x0000001e371c7223 */ /* 0x080fe2000001001c */
[----:B------:R-:W-:Y:S01]  /*1e20*/  FFMA.FTZ R31, R54, R30, R31 ;  /* 0x0000001e361f7223 */ /* 0x000fe2000001001f */
[-C--:B------:R-:W-:Y:S01]  /*1e30*/  FFMA.FTZ R69, R59, R29.reuse, R24 ;  /* 0x0000001d3b457223 */ /* 0x080fe20000010018 */
[----:B------:R-:W-:Y:S01]  /*1e40*/  FFMA.FTZ R70, R62, R29, R25 ;  /* 0x0000001d3e467223 */ /* 0x000fe20000010019 */
[----:B------:R-:W-:Y:S01]  /*1e50*/  FMUL.FTZ R34, R34, R27 ;  /* 0x0000001b22227220 */ /* 0x000fe20000410000 */
[----:B------:R-:W-:Y:S01]  /*1e60*/  FMUL.FTZ R35, R35, R26 ;  /* 0x0000001a23237220 */ /* 0x000fe20000410000 */
[--C-:B------:R-:W-:Y:S02]  /*1e70*/  HADD2.F32 R25, -RZ, R93.reuse.H0_H0 ;  /* 0x2000005dff197230 */ /* 0x100fe40000004100 */
[----:B------:R-:W-:Y:S01]  /*1e80*/  FMUL.FTZ R68, R27, R68 ;  /* 0x000000441b447220 */ /* 0x000fe20000410000 */
[----:B------:R-:W-:-:S02]  /*1e90*/  HADD2.F32 R24, -RZ, R93.H1_H1 ;  /* 0x3000005dff187230 */ /* 0x000fc40000004100 */
[----:B------:R-:W-:Y:S01]  /*1ea0*/  FMUL.FTZ R67, R26, R67 ;  /* 0x000000431a437220 */ /* 0x000fe20000410000 */
[-C--:B------:R-:W-:Y:S01]  /*1eb0*/  FFMA.FTZ R71, R60, R29.reuse, R31 ;  /* 0x0000001d3c477223 */ /* 0x080fe2000001001f */
[----:B------:R-:W-:Y:S02]  /*1ec0*/  FFMA.FTZ R72, R61, R29, R28 ;  /* 0x0000001d3d487223 */ /* 0x000fe4000001001c */
[----:B------:R-:W0:Y:S01]  /*1ed0*/  LDS.64 R28, [UR5+0x180] ;  /* 0x00018005ff1c7984 */ /* 0x000e220008000a00 */
        /* <DEDUP_REMOVED lines=17> */
[----:B------:R-:W-:Y:S02]  /*1ff0*/  HADD2 R32, R68, R7 ;  /* 0x0000000744207230 */ /* 0x000fe40000000000 */
[-C--:B------:R-:W-:Y:S01]  /*2000*/  FFMA.FTZ R7, R57, R66.reuse, R70 ;  /* 0x0000004239077223 */ /* 0x080fe20000010046 */
[-C--:B------:R-:W-:Y:S01]  /*2010*/  FFMA.FTZ R9, R63, R66.reuse, R72 ;  /* 0x000000423f097223 */ /* 0x080fe20000010048 */
[----:B------:R-:W-:Y:S02]  /*2020*/  HADD2 R35, R64, R6 ;  /* 0x0000000640237230 */ /* 0x000fe40000000000 */
[----:B------:R-:W-:Y:S01]  /*2030*/  FMUL.FTZ R7, R26, R7 ;  /* 0x000000071a077220 */ /* 0x000fe20000410000 */
[----:B------:R-:W-:Y:S01]  /*2040*/  FMUL.FTZ R6, R24, R9 ;  /* 0x0000000918067220 */ /* 0x000fe20000410000 */
[----:B------:R-:W-:Y:S01]  /*2050*/  HFMA2.MMA R31, R31, 1, 1, R8 ;  /* 0x3c003c001f1f7835 */ /* 0x000fe20000000008 */
[-C--:B------:R-:W-:Y:S01]  /*2060*/  FFMA.FTZ R8, R56, R66.reuse, R69 ;  /* 0x0000004238087223 */ /* 0x080fe20000010045 */
[----:B------:R-:W-:Y:S01]  /*2070*/  FFMA.FTZ R34, R58, R66, R71 ;  /* 0x000000423a227223 */ /* 0x000fe20000010047 */
[----:B------:R-:W-:-:S02]  /*2080*/  F2FP.F16.F32.PACK_AB R9, RZ, R7 ;  /* 0x00000007ff09723e */ /* 0x000fc400000000ff */
[----:B------:R-:W-:Y:S01]  /*2090*/  F2FP.F16.F32.PACK_AB R33, RZ, R6 ;  /* 0x00000006ff21723e */ /* 0x000fe200000000ff */
[----:B------:R-:W-:Y:S01]  /*20a0*/  FMUL.FTZ R8, R27, R8 ;  /* 0x000000081b087220 */ /* 0x000fe20000410000 */
[----:B------:R-:W1:Y:S01]  /*20b0*/  LDS.64 R6, [UR5+0x188] ;  /* 0x00018805ff067984 */ /* 0x000e620008000a00 */
[----:B------:R-:W-:-:S03]  /*20c0*/  FMUL.FTZ R34, R25, R34 ;  /* 0x0000002219227220 */ /* 0x000fc60000410000 */
[----:B------:R-:W-:Y:S02]  /*20d0*/  F2FP.F16.F32.PACK_AB R8, RZ, R8 ;  /* 0x00000008ff08723e */ /* 0x000fe400000000ff */
[----:B------:R-:W-:Y:S02]  /*20e0*/  F2FP.F16.F32.PACK_AB R34, RZ, R34 ;  /* 0x00000022ff22723e */ /* 0x000fe400000000ff */
[----:B------:R-:W-:Y:S02]  /*20f0*/  PRMT R8, R8, 0x5410, R9 ;  /* 0x0000541008087816 */ /* 0x000fe40000000009 */
[----:B------:R-:W-:-:S04]  /*2100*/  PRMT R34, R34, 0x5410, R33 ;  /* 0x0000541022227816 */ /* 0x000fc80000000021 */
[----:B------:R-:W-:Y:S01]  /*2110*/  HFMA2.MMA R33, R8, 1, 1, R5 ;  /* 0x3c003c0008217835 */ /* 0x000fe20000000005 */
[----:B------:R-:W-:Y:S02]  /*2120*/  HADD2 R34, R34, R4 ;  /* 0x0000000422227230 */ /* 0x000fe40000000000 */
[--C-:B0-----:R-:W-:Y:S01]  /*2130*/  HADD2.F32 R4, -RZ, R28.reuse.H0_H0 ;  /* 0x2000001cff047230 */ /* 0x101fe20000004100 */
        /* <DEDUP_REMOVED lines=17> */
[----:B------:R-:W-:-:S02]  /*2250*/  LOP3.LUT R9, R20, 0xff, RZ, 0xc0, !PT ;  /* 0x000000ff14097812 */ /* 0x000fc400078ec0ff */
[----:B------:R-:W-:Y:S02]  /*2260*/  SHF.R.U32.HI R8, RZ, 0x8, R20 ;  /* 0x00000008ff087819 */ /* 0x000fe40000011614 */
[----:B------:R-:W-:Y:S01]  /*2270*/  LOP3.LUT R5, R22, 0xff, RZ, 0xc0, !PT ;  /* 0x000000ff16057812 */ /* 0x000fe200078ec0ff */
[-C--:B------:R-:W-:Y:S01]  /*2280*/  FFMA.FTZ R46, R46, R29.reuse, R37 ;  /* 0x0000001d2e2e7223 */ /* 0x080fe20000010025 */
[----:B------:R-:W-:Y:S02]  /*2290*/  IADD3 R9, R9, -0x80, RZ ;  /* 0xffffff8009097810 */ /* 0x000fe40007ffe0ff */
[----:B------:R-:W-:Y:S01]  /*22a0*/  LOP3.LUT R8, R8, 0xff, RZ, 0xc0, !PT ;  /* 0x000000ff08087812 */ /* 0x000fe200078ec0ff */
[----:B------:R-:W-:Y:S01]  /*22b0*/  FFMA.FTZ R47, R47, R29, R4 ;  /* 0x0000001d2f2f7223 */ /* 0x000fe20000010004 */
[----:B------:R-:W-:Y:S01]  /*22c0*/  IADD3 R37, R5, -0x80, RZ ;  /* 0xffffff8005257810 */ /* 0x000fe20007ffe0ff */
[--C-:B-1----:R-:W-:Y:S01]  /*22d0*/  HADD2.F32 R5, -RZ, R6.reuse.H0_H0 ;  /* 0x20000006ff057230 */ /* 0x102fe20000004100 */
[----:B------:R0:W-:Y:S01]  /*22e0*/  I2F.F16 R36, R9 ;  /* 0x0000000900247306 */ /* 0x0001e20000200c00 */
[----:B------:R-:W-:Y:S01]  /*22f0*/  HADD2.F32 R4, -RZ, R6.H1_H1 ;  /* 0x30000006ff047230 */ /* 0x000fe20000004100 */
[----:B------:R-:W-:-:S02]  /*2300*/  SHF.R.U32.HI R12, RZ, 0x8, R21 ;  /* 0x00000008ff0c7819 */ /* 0x000fc40000011615 */
[----:B------:R-:W-:Y:S01]  /*2310*/  IADD3 R6, R8, -0x80, RZ ;  /* 0xffffff8008067810 */ /* 0x000fe20007ffe0ff */
[-C--:B------:R-:W-:Y:S01]  /*2320*/  FFMA.FTZ R40, R45, R29.reuse, R40 ;  /* 0x0000001d2d287223 */ /* 0x080fe20000010028 */
[----:B------:R-:W-:Y:S01]  /*2330*/  FFMA.FTZ R41, R44, R29, R41 ;  /* 0x0000001d2c297223 */ /* 0x000fe20000010029 */
[----:B0-----:R-:W-:-:S04]  /*2340*/  IMAD.WIDE R8, R97, 0x4, R14 ;  /* 0x0000000461087825 */ /* 0x001fc800078e020e */
[--C-:B------:R-:W-:Y:S02]  /*2350*/  HADD2.F32 R29, -RZ, R7.reuse.H0_H0 ;  /* 0x20000007ff1d7230 */ /* 0x100fe40000004100 */
[----:B------:R-:W-:Y:S01]  /*2360*/  HADD2.F32 R28, -RZ, R7.H1_H1 ;  /* 0x30000007ff1c7230 */ /* 0x000fe20000004100 */
[----:B------:R-:W-:Y:S02]  /*2370*/  LOP3.LUT R7, R12, 0xff, RZ, 0xc0, !PT ;  /* 0x000000ff0c077812 */ /* 0x000fe400078ec0ff */
[----:B------:R0:W2:Y:S01]  /*2380*/  LDG.E.128.CONSTANT R12, desc[UR8][R8.64] ;  /* 0x00000008080c7981 */ /* 0x0000a2000c1e9d00 */
[-C--:B------:R-:W-:Y:S01]  /*2390*/  FFMA.FTZ R51, R51, R5.reuse, R40 ;  /* 0x0000000533337223 */ /* 0x080fe20000010028 */
[-C--:B------:R-:W-:Y:S01]  /*23a0*/  FFMA.FTZ R48, R48, R5.reuse, R41 ;  /* 0x0000000530307223 */ /* 0x080fe20000010029 */
[-C--:B------:R-:W-:Y:S01]  /*23b0*/  FFMA.FTZ R49, R49, R5.reuse, R46 ;  /* 0x0000000531317223 */ /* 0x080fe2000001002e */
[----:B------:R-:W-:Y:S01]  /*23c0*/  FFMA.FTZ R50, R50, R5, R47 ;  /* 0x0000000532327223 */ /* 0x000fe2000001002f */
[----:B------:R-:W-:-:S04]  /*23d0*/  SHF.R.U32.HI R5, RZ, 0x8, R23 ;  /* 0x00000008ff057819 */ /* 0x000fc80000011617 */
[----:B------:R-:W-:Y:S01]  /*23e0*/  LOP3.LUT R5, R5, 0xff, RZ, 0xc0, !PT ;  /* 0x000000ff05057812 */ /* 0x000fe200078ec0ff */
[-C--:B------:R-:W-:Y:S01]  /*23f0*/  FFMA.FTZ R52, R52, R4.reuse, R51 ;  /* 0x0000000434347223 */ /* 0x080fe20000010033 */
[-C--:B------:R-:W-:Y:S01]  /*2400*/  FFMA.FTZ R53, R53, R4.reuse, R48 ;  /* 0x0000000435357223 */ /* 0x080fe20000010030 */
[-C--:B------:R-:W-:Y:S01]  /*2410*/  FFMA.FTZ R49, R54, R4.reuse, R49 ;  /* 0x0000000436317223 */ /* 0x080fe20000010031 */
[----:B------:R-:W-:Y:S01]  /*2420*/  FFMA.FTZ R50, R55, R4, R50 ;  /* 0x0000000437327223 */ /* 0x000fe20000010032 */
[----:B------:R-:W-:Y:S02]  /*2430*/  IADD3 R40, R5, -0x80, RZ ;  /* 0xffffff8005287810 */ /* 0x000fe40007ffe0ff */
[----:B------:R-:W1:Y:S01]  /*2440*/  LDS.64 R4, [UR5+0x90] ;  /* 0x00009005ff047984 */ /* 0x000e620008000a00 */
[----:B------:R-:W-:Y:S02]  /*2450*/  SHF.R.U32.HI R38, RZ, 0x8, R22 ;  /* 0x00000008ff267819 */ /* 0x000fe40000011616 */
[----:B------:R-:W-:-:S02]  /*2460*/  LEA.HI R64, R20, 0xffffff80, RZ, 0x8 ;  /* 0xffffff8014407811 */ /* 0x000fc400078f40ff */
[----:B------:R-:W-:Y:S02]  /*2470*/  SHF.R.U32.HI R20, RZ, 0x10, R20 ;  /* 0x00000010ff147819 */ /* 0x000fe40000011614 */
[----:B------:R-:W-:Y:S02]  /*2480*/  LOP3.LUT R38, R38, 0xff, RZ, 0xc0, !PT ;  /* 0x000000ff26267812 */ /* 0x000fe400078ec0ff */
[----:B------:R-:W-:Y:S02]  /*2490*/  LOP3.LUT R20, R20, 0xff, RZ, 0xc0, !PT ;  /* 0x000000ff14147812 */ /* 0x000fe400078ec0ff */
[----:B------:R-:W-:Y:S01]  /*24a0*/  IADD3 R38, R38, -0x80, RZ ;  /* 0xffffff8026267810 */ /* 0x000fe20007ffe0ff */
[-C--:B------:R-:W-:Y:S01]  /*24b0*/  FFMA.FTZ R59, R59, R29.reuse, R52 ;  /* 0x0000001d3b3b7223 */ /* 0x080fe20000010034 */
[----:B------:R-:W-:Y:S01]  /*24c0*/  LEA.HI R65, R21, 0xffffff80, RZ, 0x8 ;  /* 0xffffff8015417811 */ /* 0x000fe200078f40ff */
[----:B------:R-:W-:Y:S01]  /*24d0*/  FFMA.FTZ R62, R62, R29, R53 ;  /* 0x0000001d3e3e7223 */ /* 0x000fe20000010035 */
[----:B------:R-:W-:-:S02]  /*24e0*/  LEA.HI R66, R22, 0xffffff80, RZ, 0x8 ;  /* 0xffffff8016427811 */ /* 0x000fc400078f40ff */
[----:B------:R-:W-:Y:S02]  /*24f0*/  LOP3.LUT R68, R23, 0xff, RZ, 0xc0, !PT ;  /* 0x000000ff17447812 */ /* 0x000fe400078ec0ff */
[----:B------:R-:W-:Y:S01]  /*2500*/  IADD3 R20, R20, -0x80, RZ ;  /* 0xffffff8014147810 */ /* 0x000fe20007ffe0ff */
[-C--:B------:R-:W-:Y:S01]  /*2510*/  FFMA.FTZ R49, R60, R29.reuse, R49 ;  /* 0x0000001d3c317223 */ /* 0x080fe20000010031 */
[----:B------:R-:W-:Y:S01]  /*2520*/  SHF.R.U32.HI R21, RZ, 0x10, R21 ;  /* 0x00000010ff157819 */ /* 0x000fe20000011615 */
[----:B------:R-:W-:Y:S01]  /*2530*/  FFMA.FTZ R50, R61, R29, R50 ;  /* 0x0000001d3d327223 */ /* 0x000fe20000010032 */
[----:B------:R-:W-:Y:S01]  /*2540*/  SHF.R.U32.HI R22, RZ, 0x10, R22 ;  /* 0x00000010ff167819 */ /* 0x000fe20000011616 */
[----:B------:R-:W-:Y:S01]  /*2550*/  I2F.F16 R39, R38 ;  /* 0x0000002600277306 */ /* 0x000fe20000200c00 */
[----:B------:R-:W-:Y:S01]  /*2560*/  IADD3 R10, R68, -0x80, RZ ;  /* 0xffffff80440a7810 */ /* 0x000fe20007ffe0ff */
[-C--:B------:R-:W-:Y:S01]  /*2570*/  FFMA.FTZ R56, R56, R28.reuse, R59 ;  /* 0x0000001c38387223 */ /* 0x080fe2000001003b */
[-C--:B------:R-:W-:Y:S01]  /*2580*/  FFMA.FTZ R57, R57, R28.reuse, R62 ;  /* 0x0000001c39397223 */ /* 0x080fe2000001003e */
[----:B------:R-:W-:Y:S01]  /*2590*/  LOP3.LUT R21, R21, 0xff, RZ, 0xc0, !PT ;  /* 0x000000ff15157812 */ /* 0x000fe200078ec0ff */
[----:B------:R-:W-:Y:S01]  /*25a0*/  FFMA.FTZ R58, R58, R28, R49 ;  /* 0x0000001c3a3a7223 */ /* 0x000fe20000010031 */
[----:B------:R-:W-:-:S02]  /*25b0*/  LOP3.LUT R22, R22, 0xff, RZ, 0xc0, !PT ;  /* 0x000000ff16167812 */ /* 0x000fc400078ec0ff */
[----:B------:R3:W-:Y:S01]  /*25c0*/  I2F.F16 R38, R20 ;  /* 0x0000001400267306 */ /* 0x0007e20000200c00 */
[----:B------:R-:W-:Y:S01]  /*25d0*/  FFMA.FTZ R63, R63, R28, R50 ;  /* 0x0000001c3f3f7223 */ /* 0x000fe20000010032 */
[----:B------:R-:W-:Y:S01]  /*25e0*/  IADD3 R7, R7, -0x80, RZ ;  /* 0xffffff8007077810 */ /* 0x000fe20007ffe0ff */
[----:B------:R-:W-:Y:S01]  /*25f0*/  FMUL.FTZ R56, R27, R56 ;  /* 0x000000381b387220 */ /* 0x000fe20000410000 */
[----:B------:R-:W-:Y:S01]  /*2600*/  IADD3 R21, R21, -0x80, RZ ;  /* 0xffffff8015157810 */ /* 0x000fe20007ffe0ff */
[----:B------:R-:W-:-:S03]  /*2610*/  FMUL.FTZ R57, R26, R57 ;  /* 0x000000391a397220 */ /* 0x000fc60000410000 */
[----:B------:R-:W5:Y:S01]  /*2620*/  I2F.F16 R37, R37 ;  /* 0x0000002500257306 */ /* 0x000f620000200c00 */
[----:B---3--:R-:W-:Y:S01]  /*2630*/  SHF.R.U32.HI R20, RZ, 0x10, R23 ;  /* 0x00000010ff147819 */ /* 0x008fe20000011617 */
[----:B------:R-:W-:Y:S01]  /*2640*/  FMUL.FTZ R58, R25, R58 ;  /* 0x0000003a193a7220 */ /* 0x000fe20000410000 */
[----:B------:R-:W-:Y:S01]  /*2650*/  IADD3 R22, R22, -0x80, RZ ;  /* 0xffffff8016167810 */ /* 0x000fe20007ffe0ff */
[----:B------:R-:W-:Y:S01]  /*2660*/  FMUL.FTZ R63, R24, R63 ;  /* 0x0000003f183f7220 */ /* 0x000fe20000410000 */
[----:B------:R-:W-:-:S03]  /*2670*/  LOP3.LUT R20, R20, 0xff, RZ, 0xc0, !PT ;  /* 0x000000ff14147812 */ /* 0x000fc600078ec0ff */
[----:B------:R-:W3:Y:S01]  /*2680*/  I2F.F16 R11, R67 ;  /* 0x00000043000b7306 */ /* 0x000ee20000200c00 */
[----:B------:R-:W-:Y:S02]  /*2690*/  F2FP.F16.F32.PACK_AB R56, RZ, R56 ;  /* 0x00000038ff38723e */ /* 0x000fe400000000ff */
[----:B------:R-:W-:-:S05]  /*26a0*/  F2FP.F16.F32.PACK_AB R57, RZ, R57 ;  /* 0x00000039ff39723e */ /* 0x000fca00000000ff */
[----:B------:R-:W4:Y:S01]  /*26b0*/  I2F.F16 R10, R10 ;  /* 0x0000000a000a7306 */ /* 0x000f220000200c00 */
[----:B------:R-:W-:Y:S02]  /*26c0*/  IADD3 R41, R20, -0x80, RZ ;  /* 0xffffff8014297810 */ /* 0x000fe40007ffe0ff */
[----:B------:R-:W-:Y:S02]  /*26d0*/  F2FP.F16.F32.PACK_AB R58, RZ, R58 ;  /* 0x0000003aff3a723e */ /* 0x000fe400000000ff */
[----:B------:R-:W-:-:S03]  /*26e0*/  F2FP.F16.F32.PACK_AB R63, RZ, R63 ;  /* 0x0000003fff3f723e */ /* 0x000fc600000000ff */
[----:B------:R0:W-:Y:S01]  /*26f0*/  I2F.F16 R53, R21 ;  /* 0x0000001500357306 */ /* 0x0001e20000200c00 */
[----:B------:R-:W-:Y:S01]  /*2700*/  PRMT R56, R56, 0x5410, R57 ;  /* 0x0000541038387816 */ /* 0x000fe20000000039 */
[----:B-1----:R-:W-:Y:S01]  /*2710*/  HADD2.F32 R44, -RZ, R5.H0_H0 ;  /* 0x20000005ff2c7230 */ /* 0x002fe20000004100 */
[----:B------:R-:W-:-:S05]  /*2720*/  PRMT R58, R58, 0x5410, R63 ;  /* 0x000054103a3a7816 */ /* 0x000fca000000003f */
[----:B------:R-:W1:Y:S01]  /*2730*/  I2F.F16 R7, R7 ;  /* 0x0000000700077306 */ /* 0x000e620000200c00 */
[----:B0-----:R-:W0:Y:S01]  /*2740*/  LDS.64 R20, [UR5+0x10] ;  /* 0x00001005ff147984 */ /* 0x001e220008000a00 */
[----:B------:R-:W-:-:S06]  /*2750*/  HADD2.F32 R45, -RZ, R5.H1_H1 ;  /* 0x30000005ff2d7230 */ /* 0x000fcc0000004100 */
[----:B------:R-:W1:Y:S01]  /*2760*/  I2F.F16 R22, R22 ;  /* 0x0000001600167306 */ /* 0x000e620000200c00 */
[----:B------:R-:W-:Y:S02]  /*2770*/  HADD2.F32 R42, -RZ, R4.H0_H0 ;  /* 0x20000004ff2a7230 */ /* 0x000fe40000004100 */
[----:B-----5:R-:W-:-:S05]  /*2780*/  HADD2.F32 R5, -RZ, R37.H0_H0 ;  /* 0x20000025ff057230 */ /* 0x020fca0000004100 */
[----:B------:R-:W5:Y:S01]  /*2790*/  I2F.F16 R6, R6 ;  /* 0x0000000600067306 */ /* 0x000f620000200c00 */
[----:B------:R-:W-:Y:S01]  /*27a0*/  HFMA2.MMA R28, R56, 1, 1, R3 ;  /* 0x3c003c00381c7835 */ /* 0x000fe20000000003 */
[----:B------:R-:W-:Y:S02]  /*27b0*/  HADD2 R29, R58, R2 ;  /* 0x000000023a1d7230 */ /* 0x000fe40000000000 */
[----:B------:R-:W-:Y:S02]  /*27c0*/  HADD2.F32 R43, -RZ, R4.H1_H1 ;  /* 0x30000004ff2b7230 */ /* 0x000fe40000004100 */
[----:B---3--:R-:W-:Y:S02]  /*27d0*/  HADD2.F32 R2, -RZ, R11.H0_H0 ;  /* 0x2000000bff027230 */ /* 0x008fe40000004100 */
[----:B----4-:R-:W-:Y:S02]  /*27e0*/  HADD2.F32 R3, -RZ, R10.H0_H0 ;  /* 0x2000000aff037230 */ /* 0x010fe40000004100 */
[----:B------:R-:W-:Y:S01]  /*27f0*/  FFMA.FTZ R10, R5, R42, RZ ;  /* 0x0000002a050a7223 */ /* 0x000fe200000100ff */
[----:B------:R-:W-:Y:S01]  /*2800*/  HADD2.F32 R59, -RZ, R39.H0_H0 ;  /* 0x20000027ff3b7230 */ /* 0x000fe20000004100 */
[----:B------:R-:W3:Y:S01]  /*2810*/  I2F.F16 R40, R40 ;  /* 0x0000002800287306 */ /* 0x000ee20000200c00 */
[----:B-1----:R-:W-:-:S02]  /*2820*/  HADD2.F32 R54, -RZ, R7.H0_H0 ;  /* 0x20000007ff367230 */ /* 0x002fc40000004100 */
[----:B------:R-:W-:Y:S01]  /*2830*/  FFMA.FTZ R11, R2, R42, RZ ;  /* 0x0000002a020b7223 */ /* 0x000fe200000100ff */
[----:B------:R-:W-:Y:S02]  /*2840*/  HADD2.F32 R57, -RZ, R22.H0_H0 ;  /* 0x20000016ff397230 */ /* 0x000fe40000004100 */
[-C--:B------:R-:W-:Y:S01]  /*2850*/  FFMA.FTZ R10, R59, R43.reuse, R10 ;  /* 0x0000002b3b0a7223 */ /* 0x080fe2000001000a */
[----:B-----5:R-:W-:Y:S02]  /*2860*/  HADD2.F32 R58, -RZ, R6.H0_H0 ;  /* 0x20000006ff3a7230 */ /* 0x020fe40000004100 */
[----:B------:R-:W-:Y:S01]  /*2870*/  FFMA.FTZ R6, R54, R43, R11 ;  /* 0x0000002b36067223 */ /* 0x000fe2000001000b */
[----:B------:R-:W1:Y:S01]  /*2880*/  I2F.F16 R41, R41 ;  /* 0x0000002900297306 */ /* 0x000e620000200c00 */
[----:B------:R-:W-:Y:S02]  /*2890*/  FFMA.FTZ R37, R57, R44, R10 ;  /* 0x0000002c39257223 */ /* 0x000fe4000001000a */
[----:B------:R-:W4:Y:S01]  /*28a0*/  LDS.64 R10, [UR5+0x110] ;  /* 0x00011005ff0a7984 */ /* 0x000f220008000a00 */
[----:B------:R-:W-:-:S04]  /*28b0*/  LEA.HI R23, R23, 0xffffff80, RZ, 0x8 ;  /* 0xffffff8017177811 */ /* 0x000fc800078f40ff */
[----:B------:R-:W5:Y:S01]  /*28c0*/  I2F.F16 R65, R65 ;  /* 0x0000004100417306 */ /* 0x000f620000200c00 */
[----:B------:R-:W-:Y:S02]  /*28d0*/  HADD2.F32 R4, -RZ, R36.H0_H0 ;  /* 0x20000024ff047230 */ /* 0x000fe40000004100 */
[----:B---3--:R-:W-:-:S05]  /*28e0*/  HADD2.F32 R55, -RZ, R40.H0_H0 ;  /* 0x20000028ff377230 */ /* 0x008fca0000004100 */
[----:B------:R-:W3:Y:S01]  /*28f0*/  I2F.F16 R64, R64 ;  /* 0x0000004000407306 */ /* 0x000ee20000200c00 */
[-C--:B------:R-:W-:Y:S01]  /*2900*/  FFMA.FTZ R7, R4, R42.reuse, RZ ;  /* 0x0000002a04077223 */ /* 0x080fe200000100ff */
[----:B------:R-:W-:Y:S02]  /*2910*/  HADD2.F32 R53, -RZ, R53.H0_H0 ;  /* 0x20000035ff357230 */ /* 0x000fe40000004100 */
[----:B------:R-:W-:Y:S01]  /*2920*/  FFMA.FTZ R42, R3, R42, RZ ;  /* 0x0000002a032a7223 */ /* 0x000fe200000100ff */
[----:B-1----:R-:W-:-:S03]  /*2930*/  HADD2.F32 R52, -RZ, R41.H0_H0 ;  /* 0x20000029ff347230 */ /* 0x002fc60000004100 */
[----:B------:R-:W1:Y:S01]  /*2940*/  I2F.F16 R66, R66 ;  /* 0x0000004200427306 */ /* 0x000e620000200c00 */
[-C--:B------:R-:W-:Y:S01]  /*2950*/  FFMA.FTZ R7, R58, R43.reuse, R7 ;  /* 0x0000002b3a077223 */ /* 0x080fe20000010007 */
[----:B------:R-:W-:Y:S01]  /*2960*/  FFMA.FTZ R43, R55, R43, R42 ;  /* 0x0000002b372b7223 */ /* 0x000fe2000001002a */
[----:B-----5:R-:W-:-:S05]  /*2970*/  HADD2.F32 R65, -RZ, R65.H0_H0 ;  /* 0x20000041ff417230 */ /* 0x020fca0000004100 */
[----:B------:R-:W5:Y:S01]  /*2980*/  I2F.F16 R23, R23 ;  /* 0x0000001700177306 */ /* 0x000f620000200c00 */
[----:B------:R-:W-:Y:S02]  /*2990*/  HADD2.F32 R56, -RZ, R38.H0_H0 ;  /* 0x20000026ff387230 */ /* 0x000fe40000004100 */
[-C--:B------:R-:W-:Y:S01]  /*29a0*/  FFMA.FTZ R6, R53, R44.reuse, R6 ;  /* 0x0000002c35067223 */ /* 0x080fe20000010006 */
[-C--:B------:R-:W-:Y:S01]  /*29b0*/  FFMA.FTZ R22, R52, R44.reuse, R43 ;  /* 0x0000002c34167223 */ /* 0x080fe2000001002b */
[----:B---3--:R-:W-:Y:S02]  /*29c0*/  HADD2.F32 R64, -RZ, R64.H0_H0 ;  /* 0x20000040ff407230 */ /* 0x008fe40000004100 */
[----:B------:R-:W-:Y:S01]  /*29d0*/  FFMA.FTZ R43, R65, R45, R6 ;  /* 0x0000002d412b7223 */ /* 0x000fe20000010006 */
[----:B------:R-:W-:Y:S01]  /*29e0*/  FFMA.FTZ R7, R56, R44, R7 ;  /* 0x0000002c38077223 */ /* 0x000fe20000010007 */
[----:B0-----:R-:W-:Y:S02]  /*29f0*/  HADD2.F32 R6, -RZ, R20.H0_H0 ;  /* 0x20000014ff067230 */ /* 0x001fe40000004100 */
[----:B-1----:R-:W-:-:S02]  /*2a00*/  HADD2.F32 R66, -RZ, R66.H0_H0 ;  /* 0x20000042ff427230 */ /* 0x002fc40000004100 */
[----:B------:R-:W-:Y:S01]  /*2a10*/  FFMA.FTZ R46, R64, R45, R7 ;  /* 0x0000002d402e7223 */ /* 0x000fe20000010007 */
[----:B------:R-:W-:Y:S02]  /*2a20*/  HADD2.F32 R20, -RZ, R20.H1_H1 ;  /* 0x30000014ff147230 */ /* 0x000fe40000004100 */
[----:B------:R-:W-:Y:S01]  /*2a30*/  FFMA.FTZ R7, R4, R6, RZ ;  /* 0x0000000604077223 */ /* 0x000fe200000100ff */
[C---:B------:R-:W-:Y:S01]  /*2a40*/  FFMA.FTZ R36, R6.reuse, R5, RZ ;  /* 0x0000000506247223 */ /* 0x040fe200000100ff */
[----:B-----5:R-:W-:Y:S02]  /*2a50*/  HADD2.F32 R47, -RZ, R23.H0_H0 ;  /* 0x20000017ff2f7230 */ /* 0x020fe40000004100 */
[C---:B------:R-:W-:Y:S01]  /*2a60*/  FFMA.FTZ R23, R6.reuse, R2, RZ ;  /* 0x0000000206177223 */ /* 0x040fe200000100ff */
[----:B------:R-:W-:Y:S01]  /*2a70*/  FFMA.FTZ R6, R6, R3, RZ ;  /* 0x0000000306067223 */ /* 0x000fe200000100ff */
[-C--:B------:R-:W-:Y:S01]  /*2a80*/  FFMA.FTZ R44, R66, R45.reuse, R37 ;  /* 0x0000002d422c7223 */ /* 0x080fe20000010025 */
[----:B------:R-:W-:-:S02]  /*2a90*/  FFMA.FTZ R45, R47, R45, R22 ;  /* 0x0000002d2f2d7223 */ /* 0x000fc40000010016 */
[----:B------:R-:W-:Y:S01]  /*2aa0*/  FFMA.FTZ R39, R20, R55, R6 ;  /* 0x0000003714277223 */ /* 0x000fe20000010006 */
[--C-:B------:R-:W-:Y:S01]  /*2ab0*/  HADD2.F32 R22, -RZ, R21.reuse.H0_H0 ;  /* 0x20000015ff167230 */ /* 0x100fe20000004100 */
[----:B------:R-:W-:Y:S01]  /*2ac0*/  LOP3.LUT R6, R16, 0xff, RZ, 0xc0, !PT ;  /* 0x000000ff10067812 */ /* 0x000fe200078ec0ff */
[----:B------:R-:W-:Y:S01]  /*2ad0*/  FFMA.FTZ R7, R58, R20, R7 ;  /* 0x000000143a077223 */ /* 0x000fe20000010007 */
[----:B------:R-:W-:Y:S02]  /*2ae0*/  HADD2.F32 R21, -RZ, R21.H1_H1 ;  /* 0x30000015ff157230 */ /* 0x000fe40000004100 */
[----:B------:R-:W-:Y:S01]  /*2af0*/  FFMA.FTZ R38, R20, R59, R36 ;  /* 0x0000003b14267223 */ /* 0x000fe20000010024 */
[----:B------:R-:W-:Y:S01]  /*2b00*/  IADD3 R51, R6, -0x80, RZ ;  /* 0xffffff8006337810 */ /* 0x000fe20007ffe0ff */
[----:B------:R-:W-:Y:S01]  /*2b10*/  FFMA.FTZ R23, R20, R54, R23 ;  /* 0x0000003614177223 */ /* 0x000fe20000010017 */
[----:B------:R-:W-:Y:S01]  /*2b20*/  FFMA.FTZ R7, R56, R22, R7 ;  /* 0x0000001638077223 */ /* 0x000fe20000010007 */
[----:B------:R-:W-:Y:S01]  /*2b30*/  LOP3.LUT R6, R17, 0xff, RZ, 0xc0, !PT ;  /* 0x000000ff11067812 */ /* 0x000fe200078ec0ff */
[C---:B------:R-:W-:Y:S01]  /*2b40*/  FFMA.FTZ R37, R22.reuse, R57, R38 ;  /* 0x0000003916257223 */ /* 0x040fe20000010026 */
[----:B------:R-:W-:Y:S01]  /*2b50*/  FFMA.FTZ R36, R22, R53, R23 ;  /* 0x0000003516247223 */ /* 0x000fe20000010017 */
[----:B------:R-:W-:Y:S01]  /*2b60*/  FFMA.FTZ R38, R64, R21, R7 ;  /* 0x0000001540267223 */ /* 0x000fe20000010007 */
[----:B------:R-:W-:Y:S01]  /*2b70*/  IADD3 R60, R6, -0x80, RZ ;  /* 0xffffff80063c7810 */ /* 0x000fe20007ffe0ff */
[----:B----4-:R-:W-:-:S02]  /*2b80*/  HADD2.F32 R23, -RZ, R10.H0_H0 ;  /* 0x2000000aff177230 */ /* 0x010fc40000004100 */
[----:B------:R-:W-:Y:S01]  /*2b90*/  FFMA.FTZ R22, R22, R52, R39 ;  /* 0x0000003416167223 */ /* 0x000fe20000010027 */
[----:B------:R-:W-:Y:S01]  /*2ba0*/  HADD2.F32 R48, -RZ, R10.H1_H1 ;  /* 0x3000000aff307230 */ /* 0x000fe20000004100 */
[----:B------:R-:W-:Y:S01]  /*2bb0*/  LOP3.LUT R10, R19, 0xff, RZ, 0xc0, !PT ;  /* 0x000000ff130a7812 */ /* 0x000fe200078ec0ff */
[----:B------:R-:W-:Y:S01]  /*2bc0*/  IMAD.WIDE R6, R97, 0x4, R8 ;  /* 0x0000000461067825 */ /* 0x000fe200078e0208 */
[----:B------:R-:W-:Y:S02]  /*2bd0*/  LOP3.LUT R9, R18, 0xff, RZ, 0xc0, !PT ;  /* 0x000000ff12097812 */ /* 0x000fe400078ec0ff */
[----:B------:R-:W-:Y:S01]  /*2be0*/  SHF.R.U32.HI R8, RZ, 0x8, R16 ;  /* 0x00000008ff087819 */ /* 0x000fe20000011610 */
[----:B------:R-:W-:Y:S01]  /*2bf0*/  FFMA.FTZ R39, R21, R47, R22 ;  /* 0x0000002f15277223 */ /* 0x000fe20000010016 */
[--C-:B------:R-:W-:Y:S01]  /*2c00*/  HADD2.F32 R50, -RZ, R11.reuse.H0_H0 ;  /* 0x2000000bff327230 */ /* 0x100fe20000004100 */
[----:B------:R-:W-:Y:S01]  /*2c10*/  IADD3 R62, R9, -0x80, RZ ;  /* 0xffffff80093e7810 */ /* 0x000fe20007ffe0ff */
[----:B------:R-:W-:Y:S01]  /*2c20*/  HADD2.F32 R67, -RZ, R11.H1_H1 ;  /* 0x3000000bff437230 */ /* 0x000fe20000004100 */
[----:B------:R-:W-:-:S02]  /*2c30*/  LOP3.LUT R22, R8, 0xff, RZ, 0xc0, !PT ;  /* 0x000000ff08167812 */ /* 0x000fc400078ec0ff */
[----:B------:R-:W-:Y:S02]  /*2c40*/  IADD3 R63, R10, -0x80, RZ ;  /* 0xffffff800a3f7810 */ /* 0x000fe40007ffe0ff */
[----:B------:R0:W3:Y:S01]  /*2c50*/  LDG.E.128.CONSTANT R8, desc[UR8][R6.64] ;  /* 0x0000000806087981 */ /* 0x0000e2000c1e9d00 */
[C---:B------:R-:W-:Y:S01]  /*2c60*/  FFMA.FTZ R36, R21.reuse, R65, R36 ;  /* 0x0000004115247223 */ /* 0x040fe20000010024 */
[----:B------:R-:W-:Y:S02]  /*2c70*/  FFMA.FTZ R37, R21, R66, R37 ;  /* 0x0000004215257223 */ /* 0x000fe40000010025 */
[----:B------:R-:W1:Y:S01]  /*2c80*/  LDS.64 R20, [UR5+0x190] ;  /* 0x00019005ff147984 */ /* 0x000e620008000a00 */
[-C--:B------:R-:W-:Y:S01]  /*2c90*/  FFMA.FTZ R49, R4, R23.reuse, RZ ;  /* 0x0000001704317223 */ /* 0x080fe200000100ff */
[-C--:B------:R-:W-:Y:S01]  /*2ca0*/  FFMA.FTZ R61, R2, R23.reuse, RZ ;  /* 0x00000017023d7223 */ /* 0x080fe200000100ff */
[-C--:B------:R-:W-:Y:S01]  /*2cb0*/  FFMA.FTZ R70, R5, R23.reuse, RZ ;  /* 0x0000001705467223 */ /* 0x080fe200000100ff */
[----:B------:R-:W-:Y:S01]  /*2cc0*/  FFMA.FTZ R72, R3, R23, RZ ;  /* 0x0000001703487223 */ /* 0x000fe200000100ff */
[----:B------:R-:W-:Y:S01]  /*2cd0*/  LEA.HI R40, R16, 0xffffff80, RZ, 0x8 ;  /* 0xffffff8010287811 */ /* 0x000fe200078f40ff */
[-C--:B------:R-:W-:Y:S01]  /*2ce0*/  FFMA.FTZ R49, R58, R48.reuse, R49 ;  /* 0x000000303a317223 */ /* 0x080fe20000010031 */
[-C--:B------:R-:W-:Y:S01]  /*2cf0*/  FFMA.FTZ R68, R54, R48.reuse, R61 ;  /* 0x0000003036447223 */ /* 0x080fe2000001003d */
[-C--:B------:R-:W-:Y:S01]  /*2d00*/  FFMA.FTZ R70, R59, R48.reuse, R70 ;  /* 0x000000303b467223 */ /* 0x080fe20000010046 */
[----:B------:R-:W-:Y:S01]  /*2d10*/  FFMA.FTZ R69, R55, R48, R72 ;  /* 0x0000003037457223 */ /* 0x000fe20000010048 */
[----:B------:R-:W-:Y:S01]  /*2d20*/  SHF.R.U32.HI R16, RZ, 0x10, R16 ;  /* 0x00000010ff107819 */ /* 0x000fe20000011610 */
[-C--:B------:R-:W-:Y:S01]  /*2d30*/  FFMA.FTZ R49, R56, R50.reuse, R49 ;  /* 0x0000003238317223 */ /* 0x080fe20000010031 */
[----:B------:R-:W-:Y:S01]  /*2d40*/  IADD3 R61, R22, -0x80, RZ ;  /* 0xffffff80163d7810 */ /* 0x000fe20007ffe0ff */
        /* <DEDUP_REMOVED lines=8> */
[----:B------:R-:W-:-:S02]  /*2dd0*/  IADD3 R67, R22, -0x80, RZ ;  /* 0xffffff8016437810 */ /* 0x000fc40007ffe0ff */
[----:B------:R-:W4:Y:S01]  /*2de0*/  LDS.64 R22, [UR5+0x98] ;  /* 0x00009805ff167984 */ /* 0x000f220008000a00 */
[----:B------:R-:W-:Y:S02]  /*2df0*/  LEA.HI R42, R17, 0xffffff80, RZ, 0x8 ;  /* 0xffffff80112a7811 */ /* 0x000fe400078f40ff */
[----:B------:R-:W-:Y:S01]  /*2e00*/  SHF.R.U32.HI R68, RZ, 0x8, R17 ;  /* 0x00000008ff447819 */ /* 0x000fe20000011611 */
[--C-:B-1----:R-:W-:Y:S02]  /*2e10*/  HADD2.F32 R69, -RZ, R20.reuse.H0_H0 ;  /* 0x20000014ff457230 */ /* 0x102fe40000004100 */
[----:B------:R-:W-:-:S03]  /*2e20*/  HADD2.F32 R70, -RZ, R20.H1_H1 ;  /* 0x30000014ff467230 */ /* 0x000fc60000004100 */
[-C--:B------:R-:W-:Y:S01]  /*2e30*/  FFMA.FTZ R75, R2, R69.reuse, RZ ;  /* 0x00000045024b7223 */ /* 0x080fe200000100ff */
[----:B------:R-:W-:Y:S01]  /*2e40*/  FFMA.FTZ R2, R5, R69, RZ ;  /* 0x0000004505027223 */ /* 0x000fe200000100ff */
[----:B------:R-:W-:Y:S01]  /*2e50*/  HADD2.F32 R72, -RZ, R21.H0_H0 ;  /* 0x20000015ff487230 */ /* 0x000fe20000004100 */
[----:B------:R-:W-:Y:S02]  /*2e60*/  SHF.R.U32.HI R20, RZ, 0x8, R18 ;  /* 0x00000008ff147819 */ /* 0x000fe40000011612 */
[----:B------:R-:W-:Y:S01]  /*2e70*/  FFMA.FTZ R2, R59, R70, R2 ;  /* 0x000000463b027223 */ /* 0x000fe20000010002 */
[----:B------:R-:W-:Y:S02]  /*2e80*/  SHF.R.U32.HI R17, RZ, 0x10, R17 ;  /* 0x00000010ff117819 */ /* 0x000fe40000011611 */
[----:B------:R-:W-:Y:S01]  /*2e90*/  LOP3.LUT R20, R20, 0xff, RZ, 0xc0, !PT ;  /* 0x000000ff14147812 */ /* 0x000fe200078ec0ff */
[----:B------:R-:W-:Y:S01]  /*2ea0*/  FFMA.FTZ R57, R57, R72, R2 ;  /* 0x0000004839397223 */ /* 0x000fe20000010002 */
[----:B------:R-:W-:-:S02]  /*2eb0*/  SHF.R.U32.HI R2, RZ, 0x8, R19 ;  /* 0x00000008ff027819 */ /* 0x000fc40000011613 */
[----:B------:R-:W-:Y:S02]  /*2ec0*/  LOP3.LUT R17, R17, 0xff, RZ, 0xc0, !PT ;  /* 0x000000ff11117812 */ /* 0x000fe400078ec0ff */
[----:B------:R-:W-:Y:S02]  /*2ed0*/  IADD3 R20, R20, -0x80, RZ ;  /* 0xffffff8014147810 */ /* 0x000fe40007ffe0ff */
[----:B------:R-:W-:Y:S02]  /*2ee0*/  LOP3.LUT R2, R2, 0xff, RZ, 0xc0, !PT ;  /* 0x000000ff02027812 */ /* 0x000fe400078ec0ff */
[----:B------:R-:W-:Y:S01]  /*2ef0*/  IADD3 R17, R17, -0x80, RZ ;  /* 0xffffff8011117810 */ /* 0x000fe20007ffe0ff */
[-C--:B------:R-:W-:Y:S01]  /*2f00*/  FFMA.FTZ R71, R4, R69.reuse, RZ ;  /* 0x0000004504477223 */ /* 0x080fe200000100ff */
[-C--:B------:R-:W-:Y:S01]  /*2f10*/  FFMA.FTZ R54, R54, R70.reuse, R75 ;  /* 0x0000004636367223 */ /* 0x080fe2000001004b */
[----:B------:R1:W-:Y:S01]  /*2f20*/  I2F.F16 R5, R20 ;  /* 0x0000001400057306 */ /* 0x0003e20000200c00 */
[----:B------:R-:W-:Y:S01]  /*2f30*/  FFMA.FTZ R74, R3, R69, RZ ;  /* 0x00000045034a7223 */ /* 0x000fe200000100ff */
[----:B------:R-:W-:Y:S01]  /*2f40*/  HADD2.F32 R73, -RZ, R21.H1_H1 ;  /* 0x30000015ff497230 */ /* 0x000fe20000004100 */
[----:B------:R-:W-:Y:S01]  /*2f50*/  LEA.HI R41, R18, 0xffffff80, RZ, 0x8 ;  /* 0xffffff8012297811 */ /* 0x000fe200078f40ff */
[----:B------:R-:W-:Y:S01]  /*2f60*/  FFMA.FTZ R71, R58, R70, R71 ;  /* 0x000000463a477223 */ /* 0x000fe20000010047 */
[----:B------:R-:W-:-:S03]  /*2f70*/  FFMA.FTZ R54, R53, R72, R54 ;  /* 0x0000004835367223 */ /* 0x000fc60000010036 */
[----:B------:R5:W-:Y:S01]  /*2f80*/  I2F.F16 R4, R17 ;  /* 0x0000001100047306 */ /* 0x000be20000200c00 */
[----:B-1----:R-:W-:Y:S02]  /*2f90*/  IADD3 R20, R2, -0x80, RZ ;  /* 0xffffff8002147810 */ /* 0x002fe40007ffe0ff */
[----:B------:R-:W1:Y:S01]  /*2fa0*/  LDS.64 R2, [UR5+0x118] ;  /* 0x00011805ff027984 */ /* 0x000e620008000a00 */
[----:B------:R-:W-:Y:S01]  /*2fb0*/  SHF.R.U32.HI R18, RZ, 0x10, R18 ;  /* 0x00000010ff127819 */ /* 0x000fe20000011612 */
[----:B------:R-:W-:Y:S01]  /*2fc0*/  FFMA.FTZ R55, R55, R70, R74 ;  /* 0x0000004637377223 */ /* 0x000fe2000001004a */
[----:B-----5:R-:W-:Y:S02]  /*2fd0*/  SHF.R.U32.HI R17, RZ, 0x10, R19 ;  /* 0x00000010ff117819 */ /* 0x020fe40000011613 */
[----:B------:R-:W5:Y:S01]  /*2fe0*/  I2F.F16 R51, R51 ;  /* 0x0000003300337306 */ /* 0x000f620000200c00 */
[----:B------:R-:W-:Y:S01]  /*2ff0*/  LOP3.LUT R68, R68, 0xff, RZ, 0xc0, !PT ;  /* 0x000000ff44447812 */ /* 0x000fe200078ec0ff */
[-C--:B------:R-:W-:Y:S01]  /*3000*/  FFMA.FTZ R71, R56, R72.reuse, R71 ;  /* 0x0000004838477223 */ /* 0x080fe20000010047 */
[----:B------:R-:W-:Y:S01]  /*3010*/  LOP3.LUT R17, R17, 0xff, RZ, 0xc0, !PT ;  /* 0x000000ff11117812 */ /* 0x000fe200078ec0ff */
[----:B------:R-:W-:Y:S01]  /*3020*/  FFMA.FTZ R65, R65, R73, R54 ;  /* 0x0000004941417223 */ /* 0x000fe20000010036 */
[----:B------:R-:W-:Y:S01]  /*3030*/  LOP3.LUT R18, R18, 0xff, RZ, 0xc0, !PT ;  /* 0x000000ff12127812 */ /* 0x000fe200078ec0ff */
[----:B------:R-:W-:Y:S01]  /*3040*/  FFMA.FTZ R72, R52, R72, R55 ;  /* 0x0000004834487223 */ /* 0x000fe20000010037 */
[----:B------:R-:W-:Y:S01]  /*3050*/  LEA.HI R54, R19, 0xffffff80, RZ, 0x8 ;  /* 0xffffff8013367811 */ /* 0x000fe200078f40ff */
[----:B------:R-:W0:Y:S01]  /*3060*/  I2F.F16 R62, R62 ;  /* 0x0000003e003e7306 */ /* 0x000e220000200c00 */
[----:B----4-:R-:W-:-:S02]  /*3070*/  HADD2.F32 R19, -RZ, R22.H0_H0 ;  /* 0x20000016ff137230 */ /* 0x010fc40000004100 */
[----:B------:R-:W-:Y:S01]  /*3080*/  HADD2.F32 R55, -RZ, R22.H1_H1 ;  /* 0x30000016ff377230 */ /* 0x000fe20000004100 */
[----:B------:R-:W-:Y:S02]  /*3090*/  IADD3 R22, R17, -0x80, RZ ;  /* 0xffffff8011167810 */ /* 0x000fe40007ffe0ff */
[----:B------:R-:W-:Y:S02]  /*30a0*/  IADD3 R68, R68, -0x80, RZ ;  /* 0xffffff8044447810 */ /* 0x000fe40007ffe0ff */
[----:B------:R-:W4:Y:S01]  /*30b0*/  I2F.F16 R63, R63 ;  /* 0x0000003f003f7306 */ /* 0x000f220000200c00 */
[----:B------:R-:W-:-:S07]  /*30c0*/  IADD3 R18, R18, -0x80, RZ ;  /* 0xffffff8012127810 */ /* 0x000fce0007ffe0ff */
[----:B------:R-:W2:Y:S08]  /*30d0*/  I2F.F16 R60, R60 ;  /* 0x0000003c003c7306 */ /* 0x000eb00000200c00 */
[----:B------:R-:W1:Y:S01]  /*30e0*/  I2F.F16 R61, R61 ;  /* 0x0000003d003d7306 */ /* 0x000e620000200c00 */
[----:B-----5:R-:W-:-:S07]  /*30f0*/  HADD2.F32 R51, -RZ, R51.H0_H0 ;  /* 0x20000033ff337230 */ /* 0x020fce0000004100 */
[----:B------:R-:W5:Y:S08]  /*3100*/  I2F.F16 R21, R68 ;  /* 0x0000004400157306 */ /* 0x000f700000200c00 */
[----:B------:R-:W5:Y:S01]  /*3110*/  I2F.F16 R53, R20 ;  /* 0x0000001400357306 */ /* 0x000f620000200c00 */
[----:B0-----:R-:W-:-:S07]  /*3120*/  HADD2.F32 R17, -RZ, R62.H0_H0 ;  /* 0x2000003eff117230 */ /* 0x001fce0000004100 */
[----:B------:R-:W0:Y:S08]  /*3130*/  I2F.F16 R67, R67 ;  /* 0x0000004300437306 */ /* 0x000e300000200c00 */
[----:B------:R4:W0:Y:S08]  /*3140*/  I2F.F16 R52, R18 ;  /* 0x0000001200347306 */ /* 0x0008300000200c00 */
[----:B------:R-:W0:Y:S01]  /*3150*/  I2F.F16 R22, R22 ;  /* 0x0000001600167306 */ /* 0x000e220000200c00 */
[----:B----4-:R-:W-:-:S02]  /*3160*/  HADD2.F32 R18, -RZ, R63.H0_H0 ;  /* 0x2000003fff127230 */ /* 0x010fc40000004100 */
[----:B------:R-:W-:Y:S01]  /*3170*/  FFMA.FTZ R66, R66, R73, R57 ;  /* 0x0000004942427223 */ /* 0x000fe20000010039 */
[----:B--2---:R-:W-:-:S04]  /*3180*/  HADD2.F32 R60, -RZ, R60.H0_H0 ;  /* 0x2000003cff3c7230 */ /* 0x004fc80000004100 */
[----:B------:R-:W2:Y:S01]  /*3190*/  I2F.F16 R40, R40 ;  /* 0x0000002800287306 */ /* 0x000ea20000200c00 */
[----:B------:R-:W-:-:S07]  /*31a0*/  FFMA.FTZ R57, R51, R19, R46 ;  /* 0x0000001333397223 */ /* 0x000fce000001002e */
[----:B------:R-:W4:Y:S01]  /*31b0*/  I2F.F16 R41, R41 ;  /* 0x0000002900297306 */ /* 0x000f220000200c00 */
[----:B-1----:R-:W-:Y:S02]  /*31c0*/  HADD2.F32 R20, -RZ, R61.H0_H0 ;  /* 0x2000003dff147230 */ /* 0x002fe40000004100 */
[-C--:B------:R-:W-:Y:S01]  /*31d0*/  FFMA.FTZ R63, R17, R19.reuse, R44 ;  /* 0x00000013113f7223 */ /* 0x080fe2000001002c */
[----:B------:R-:W-:Y:S02]  /*31e0*/  HADD2.F32 R46, -RZ, R5.H0_H0 ;  /* 0x20000005ff2e7230 */ /* 0x000fe40000004100 */
[-C--:B------:R-:W-:Y:S02]  /*31f0*/  FFMA.FTZ R62, R18, R19.reuse, R45 ;  /* 0x00000013123e7223 */ /* 0x080fe4000001002d */
[----:B------:R-:W1:Y:S01]  /*3200*/  I2F.F16 R54, R54 ;  /* 0x0000003600367306 */ /* 0x000e620000200c00 */
[--C-:B------:R-:W-:Y:S02]  /*3210*/  HADD2.F32 R56, -RZ, R23.reuse.H0_H0 ;  /* 0x20000017ff387230 */ /* 0x100fe40000004100 */
[----:B------:R-:W-:Y:S01]  /*3220*/  FFMA.FTZ R58, R60, R19, R43 ;  /* 0x000000133c3a7223 */ /* 0x000fe2000001002b */
[----:B------:R-:W-:-:S02]  /*3230*/  HADD2.F32 R59, -RZ, R23.H1_H1 ;  /* 0x30000017ff3b7230 */ /* 0x000fc40000004100 */
[----:B-----5:R-:W-:Y:S02]  /*3240*/  HADD2.F32 R21, -RZ, R21.H0_H0 ;  /* 0x20000015ff157230 */ /* 0x020fe40000004100 */
[----:B------:R-:W5:Y:S01]  /*3250*/  I2F.F16 R42, R42 ;  /* 0x0000002a002a7306 */ /* 0x000f620000200c00 */
[----:B------:R-:W-:Y:S02]  /*3260*/  HADD2.F32 R45, -RZ, R53.H0_H0 ;  /* 0x20000035ff2d7230 */ /* 0x000fe40000004100 */
[----:B0-----:R-:W-:Y:S02]  /*3270*/  HADD2.F32 R19, -RZ, R67.H0_H0 ;  /* 0x20000043ff137230 */ /* 0x001fe40000004100 */
[----:B------:R-:W-:Y:S02]  /*3280*/  HADD2.F32 R23, -RZ, R4.H0_H0 ;  /* 0x20000004ff177230 */ /* 0x000fe40000004100 */
[----:B------:R-:W-:Y:S01]  /*3290*/  FFMA.FTZ R4, R20, R55, R57 ;  /* 0x0000003714047223 */ /* 0x000fe20000010039 */
[----:B------:R-:W-:-:S02]  /*32a0*/  HADD2.F32 R43, -RZ, R52.H0_H0 ;  /* 0x20000034ff2b7230 */ /* 0x000fc40000004100 */
[----:B------:R-:W-:Y:S02]  /*32b0*/  HADD2.F32 R44, -RZ, R22.H0_H0 ;  /* 0x20000016ff2c7230 */ /* 0x000fe40000004100 */
[-C--:B------:R-:W-:Y:S01]  /*32c0*/  FFMA.FTZ R22, R46, R55.reuse, R63 ;  /* 0x000000372e167223 */ /* 0x080fe2000001003f */
[-C--:B------:R-:W-:Y:S01]  /*32d0*/  FFMA.FTZ R58, R21, R55.reuse, R58 ;  /* 0x00000037153a7223 */ /* 0x080fe2000001003a */
[----:B------:R-:W-:Y:S01]  /*32e0*/  FFMA.FTZ R57, R45, R55, R62 ;  /* 0x000000372d397223 */ /* 0x000fe2000001003e */
[----:B--2---:R-:W-:Y:S02]  /*32f0*/  HADD2.F32 R40, -RZ, R40.H0_H0 ;  /* 0x20000028ff287230 */ /* 0x004fe40000004100 */
[-C--:B------:R-:W-:Y:S01]  /*3300*/  FFMA.FTZ R5, R19, R56.reuse, R4 ;  /* 0x0000003813057223 */ /* 0x080fe20000010004 */
[----:B----4-:R-:W-:Y:S02]  /*3310*/  HADD2.F32 R52, -RZ, R41.H0_H0 ;  /* 0x20000029ff347230 */ /* 0x010fe40000004100 */
[-C--:B------:R-:W-:Y:S01]  /*3320*/  FFMA.FTZ R55, R43, R56.reuse, R22 ;  /* 0x000000382b377223 */ /* 0x080fe20000010016 */
[-C--:B------:R-:W-:Y:S01]  /*3330*/  FFMA.FTZ R53, R23, R56.reuse, R58 ;  /* 0x0000003817357223 */ /* 0x080fe2000001003a */
[----:B------:R-:W-:Y:S01]  /*3340*/  FFMA.FTZ R56, R44, R56, R57 ;  /* 0x000000382c387223 */ /* 0x000fe20000010039 */
[----:B-1----:R-:W-:-:S02]  /*3350*/  HADD2.F32 R41, -RZ, R54.H0_H0 ;  /* 0x20000036ff297230 */ /* 0x002fc40000004100 */
[-C--:B------:R-:W-:Y:S01]  /*3360*/  FFMA.FTZ R4, R40, R59.reuse, R5 ;  /* 0x0000003b28047223 */ /* 0x080fe20000010005 */
[----:B------:R-:W-:Y:S01]  /*3370*/  FFMA.FTZ R22, R52, R59, R55 ;  /* 0x0000003b34167223 */ /* 0x000fe20000010037 */
[--C-:B------:R-:W-:Y:S02]  /*3380*/  HADD2.F32 R57, -RZ, R2.reuse.H0_H0 ;  /* 0x20000002ff397230 */ /* 0x100fe40000004100 */
[----:B------:R-:W-:Y:S02]  /*3390*/  HADD2.F32 R5, -RZ, R2.H1_H1 ;  /* 0x30000002ff057230 */ /* 0x000fe40000004100 */
[--C-:B------:R-:W-:Y:S02]  /*33a0*/  HADD2.F32 R54, -RZ, R3.reuse.H0_H0 ;  /* 0x20000003ff367230 */ /* 0x100fe40000004100 */
[----:B------:R-:W-:Y:S02]  /*33b0*/  HADD2.F32 R55, -RZ, R3.H1_H1 ;  /* 0x30000003ff377230 */ /* 0x000fe40000004100 */
[----:B------:R-:W0:Y:S01]  /*33c0*/  LDS.64 R2, [UR5+0x18] ;  /* 0x00001805ff027984 */ /* 0x000e220008000a00 */
[----:B-----5:R-:W-:-:S02]  /*33d0*/  HADD2.F32 R42, -RZ, R42.H0_H0 ;  /* 0x2000002aff2a7230 */ /* 0x020fc40000004100 */
[-C--:B------:R-:W-:Y:S01]  /*33e0*/  FFMA.FTZ R49, R51, R57.reuse, R49 ;  /* 0x0000003933317223 */ /* 0x080fe20000010031 */
[-C--:B------:R-:W-:Y:S01]  /*33f0*/  FFMA.FTZ R61, R17, R57.reuse, R16 ;  /* 0x00000039113d7223 */ /* 0x080fe20000010010 */
[----:B------:R-:W-:Y:S01]  /*3400*/  FFMA.FTZ R48, R60, R57, R48 ;  /* 0x000000393c307223 */ /* 0x000fe20000010030 */
[-C--:B------:R-:W-:Y:S01]  /*3410*/  FFMA.FTZ R53, R42, R59.reuse, R53 ;  /* 0x0000003b2a357223 */ /* 0x080fe20000010035 */
        /* <DEDUP_REMOVED lines=8> */
[----:B------:R-:W-:-:S02]  /*34a0*/  FFMA.FTZ R49, R23, R54, R48 ;  /* 0x0000003617317223 */ /* 0x000fc40000010030 */
[-C--:B------:R-:W-:Y:S02]  /*34b0*/  FFMA.FTZ R48, R40, R55.reuse, R5 ;  /* 0x0000003728307223 */ /* 0x080fe40000010005 */
[----:B------:R-:W-:Y:S02]  /*34c0*/  F2FP.F16.F32.PACK_AB R16, RZ, R4 ;  /* 0x00000004ff10723e */ /* 0x000fe400000000ff */
[----:B------:R-:W1:Y:S01]  /*34d0*/  LDS.64 R4, [UR5+0x198] ;  /* 0x00019805ff047984 */ /* 0x000e620008000a00 */
[----:B------:R-:W-:Y:S01]  /*34e0*/  FFMA.FTZ R49, R42, R55, R49 ;  /* 0x000000372a317223 */ /* 0x000fe20000010031 */
[-C--:B------:R-:W-:Y:S01]  /*34f0*/  FFMA.FTZ R57, R43, R54.reuse, R50 ;  /* 0x000000362b397223 */ /* 0x080fe20000010032 */
[----:B------:R-:W-:Y:S01]  /*3500*/  FFMA.FTZ R54, R44, R54, R61 ;  /* 0x000000362c367223 */ /* 0x000fe2000001003d */
[----:B------:R-:W-:Y:S01]  /*3510*/  FMUL.FTZ R48, R27, R48 ;  /* 0x000000301b307220 */ /* 0x000fe20000410000 */
[----:B------:R-:W-:Y:S01]  /*3520*/  FMUL.FTZ R49, R26, R49 ;  /* 0x000000311a317220 */ /* 0x000fe20000410000 */
[-C--:B------:R-:W-:Y:S01]  /*3530*/  FFMA.FTZ R50, R52, R55.reuse, R57 ;  /* 0x0000003734327223 */ /* 0x080fe20000010039 */
[----:B------:R-:W-:Y:S01]  /*3540*/  FFMA.FTZ R55, R41, R55, R54 ;  /* 0x0000003729377223 */ /* 0x000fe20000010036 */
[----:B------:R-:W-:Y:S01]  /*3550*/  FMUL.FTZ R53, R26, R53 ;  /* 0x000000351a357220 */ /* 0x000fe20000410000 */
[----:B------:R-:W-:-:S02]  /*3560*/  F2FP.F16.F32.PACK_AB R48, RZ, R48 ;  /* 0x00000030ff30723e */ /* 0x000fc400000000ff */
[----:B------:R-:W-:Y:S01]  /*3570*/  F2FP.F16.F32.PACK_AB R49, RZ, R49 ;  /* 0x00000031ff31723e */ /* 0x000fe200000000ff */
[----:B------:R-:W-:Y:S01]  /*3580*/  FMUL.FTZ R50, R25, R50 ;  /* 0x0000003219327220 */ /* 0x000fe20000410000 */
[----:B------:R-:W-:Y:S01]  /*3590*/  FMUL.FTZ R55, R24, R55 ;  /* 0x0000003718377220 */ /* 0x000fe20000410000 */
[----:B------:R-:W-:Y:S02]  /*35a0*/  F2FP.F16.F32.PACK_AB R53, RZ, R53 ;  /* 0x00000035ff35723e */ /* 0x000fe400000000ff */
[----:B------:R-:W-:Y:S02]  /*35b0*/  PRMT R48, R48, 0x5410, R49 ;  /* 0x0000541030307816 */ /* 0x000fe40000000031 */
[----:B------:R-:W-:Y:S01]  /*35c0*/  F2FP.F16.F32.PACK_AB R50, RZ, R50 ;  /* 0x00000032ff32723e */ /* 0x000fe200000000ff */
[--C-:B0-----:R-:W-:Y:S01]  /*35d0*/  HADD2.F32 R49, -RZ, R2.reuse.H0_H0 ;  /* 0x20000002ff317230 */ /* 0x101fe20000004100 */
[----:B------:R-:W-:Y:S02]  /*35e0*/  F2FP.F16.F32.PACK_AB R55, RZ, R55 ;  /* 0x00000037ff37723e */ /* 0x000fe400000000ff */
[----:B------:R-:W-:Y:S01]  /*35f0*/  PRMT R16, R16, 0x5410, R53 ;  /* 0x0000541010107816 */ /* 0x000fe20000000035 */
[----:B------:R-:W-:Y:S01]  /*3600*/  HFMA2.MMA R33, R48, 1, 1, R33 ;  /* 0x3c003c0030217835 */ /* 0x000fe20000000021 */
[----:B------:R-:W-:Y:S01]  /*3610*/  HADD2.F32 R2, -RZ, R2.H1_H1 ;  /* 0x30000002ff027230 */ /* 0x000fe20000004100 */
[----:B------:R-:W-:Y:S01]  /*3620*/  PRMT R50, R50, 0x5410, R55 ;  /* 0x0000541032327816 */ /* 0x000fe20000000037 */
[----:B------:R-:W-:-:S02]  /*3630*/  HADD2.F32 R48, -RZ, R3.H0_H0 ;  /* 0x20000003ff307230 */ /* 0x000fc40000004100 */
[----:B------:R-:W-:Y:S02]  /*3640*/  HADD2.F32 R53, -RZ, R3.H1_H1 ;  /* 0x30000003ff357230 */ /* 0x000fe40000004100 */
[----:B------:R-:W-:Y:S01]  /*3650*/  FFMA.FTZ R3, R51, R49, R38 ;  /* 0x0000003133037223 */ /* 0x000fe20000010026 */
[C---:B------:R-:W-:Y:S01]  /*3660*/  FFMA.FTZ R55, R49.reuse, R60, R36 ;  /* 0x0000003c31377223 */ /* 0x040fe20000010024 */
[----:B------:R-:W-:Y:S01]  /*3670*/  HFMA2.MMA R32, R16, 1, 1, R32 ;  /* 0x3c003c0010207835 */ /* 0x000fe20000000020 */
[C---:B------:R-:W-:Y:S01]  /*3680*/  FFMA.FTZ R37, R49.reuse, R17, R37 ;  /* 0x0000001131257223 */ /* 0x040fe20000010025 */
[----:B------:R-:W-:Y:S01]  /*3690*/  FFMA.FTZ R16, R20, R2, R3 ;  /* 0x0000000214107223 */ /* 0x000fe20000010003 */
[C---:B------:R-:W-:Y:S01]  /*36a0*/  FFMA.FTZ R55, R2.reuse, R21, R55 ;  /* 0x0000001502377223 */ /* 0x040fe20000010037 */
[----:B------:R-:W-:Y:S02]  /*36b0*/  HADD2 R34, R50, R34 ;  /* 0x0000002232227230 */ /* 0x000fe40000000000 */
[----:B------:R-:W-:Y:S01]  /*36c0*/  FFMA.FTZ R50, R49, R18, R39 ;  /* 0x0000001231327223 */ /* 0x000fe20000010027 */
[----:B------:R-:W-:Y:S01]  /*36d0*/  FFMA.FTZ R3, R19, R48, R16 ;  /* 0x0000003013037223 */ /* 0x000fe20000010010 */
[----:B------:R-:W-:Y:S01]  /*36e0*/  FFMA.FTZ R38, R2, R46, R37 ;  /* 0x0000002e02267223 */ /* 0x000fe20000010025 */
[----:B------:R-:W-:Y:S01]  /*36f0*/  FFMA.FTZ R16, R48, R23, R55 ;  /* 0x0000001730107223 */ /* 0x000fe20000010037 */
[----:B------:R-:W-:Y:S01]  /*3700*/  FFMA.FTZ R37, R2, R45, R50 ;  /* 0x0000002d02257223 */ /* 0x000fe20000010032 */
[----:B------:R-:W-:Y:S01]  /*3710*/  FFMA.FTZ R2, R40, R53, R3 ;  /* 0x0000003528027223 */ /* 0x000fe20000010003 */
[----:B------:R-:W-:Y:S01]  /*3720*/  FFMA.FTZ R39, R48, R43, R38 ;  /* 0x0000002b30277223 */ /* 0x000fe20000010026 */
[----:B------:R-:W-:Y:S01]  /*3730*/  FFMA.FTZ R3, R53, R42, R16 ;  /* 0x0000002a35037223 */ /* 0x000fe20000010010 */
[----:B-1----:R-:W-:-:S02]  /*3740*/  HADD2.F32 R16, -RZ, R4.H0_H0 ;  /* 0x20000004ff107230 */ /* 0x002fc40000004100 */
[-C--:B------:R-:W-:Y:S01]  /*3750*/  FFMA.FTZ R64, R64, R73.reuse, R71 ;  /* 0x0000004940407223 */ /* 0x080fe20000010047 */
[----:B------:R-:W-:Y:S01]  /*3760*/  FFMA.FTZ R38, R48, R44, R37 ;  /* 0x0000002c30267223 */ /* 0x000fe20000010025 */
[----:B------:R-:W-:Y:S01]  /*3770*/  FFMA.FTZ R48, R53, R52, R39 ;  /* 0x0000003435307223 */ /* 0x000fe20000010027 */
[----:B------:R-:W-:Y:S01]  /*3780*/  FFMA.FTZ R47, R47, R73, R72 ;  /* 0x000000492f2f7223 */ /* 0x000fe20000010048 */
[----:B------:R-:W-:Y:S02]  /*3790*/  HADD2.F32 R39, -RZ, R4.H1_H1 ;  /* 0x30000004ff277230 */ /* 0x000fe40000004100 */
[-C--:B------:R-:W-:Y:S01]  /*37a0*/  FFMA.FTZ R51, R51, R16.reuse, R64 ;  /* 0x0000001033337223 */ /* 0x080fe20000010040 */
[----:B------:R-:W-:Y:S01]  /*37b0*/  LEA.HI R49, R14, 0xffffff80, RZ, 0x8 ;  /* 0xffffff800e317811 */ /* 0x000fe200078f40ff */
[-C--:B------:R-:W-:Y:S01]  /*37c0*/  FFMA.FTZ R60, R60, R16.reuse, R65 ;  /* 0x000000103c3c7223 */ /* 0x080fe20000010041 */
[----:B------:R-:W-:Y:S02]  /*37d0*/  HADD2.F32 R50, -RZ, R5.H0_H0 ;  /* 0x20000005ff327230 */ /* 0x000fe40000004100 */
[-C--:B------:R-:W-:Y:S01]  /*37e0*/  FFMA.FTZ R17, R17, R16.reuse, R66 ;  /* 0x0000001011117223 */ /* 0x080fe20000010042 */
[----:B------:R-:W-:Y:S01]  /*37f0*/  FFMA.FTZ R18, R18, R16, R47 ;  /* 0x0000001012127223 */ /* 0x000fe2000001002f */
[-C--:B------:R-:W-:Y:S01]  /*3800*/  FFMA.FTZ R16, R20, R39.reuse, R51 ;  /* 0x0000002714107223 */ /* 0x080fe20000010033 */
[----:B------:R0:W-:Y:S01]  /*3810*/  I2F.F16 R37, R49 ;  /* 0x0000003100257306 */ /* 0x0001e20000200c00 */
[----:B------:R-:W-:Y:S01]  /*3820*/  FFMA.FTZ R60, R21, R39, R60 ;  /* 0x00000027153c7223 */ /* 0x000fe2000001003c */
[----:B------:R-:W-:-:S04]  /*3830*/  IMAD.WIDE R20, R97, 0x4, R6 ;  /* 0x0000000461147825 */ /* 0x000fc800078e0206 */
[-C--:B------:R-:W-:Y:S01]  /*3840*/  FFMA.FTZ R7, R19, R50.reuse, R16 ;  /* 0x0000003213077223 */ /* 0x080fe20000010010 */
[-C--:B------:R-:W-:Y:S01]  /*3850*/  FFMA.FTZ R46, R46, R39.reuse, R17 ;  /* 0x000000272e2e7223 */ /* 0x080fe20000010011 */
[----:B0-----:R-:W-:Y:S02]  /*3860*/  HADD2.F32 R49, -RZ, R5.H1_H1 ;  /* 0x30000005ff317230 */ /* 0x001fe40000004100 */
[----:B------:R-:W-:Y:S01]  /*3870*/  FFMA.FTZ R39, R45, R39, R18 ;  /* 0x000000272d277223 */ /* 0x000fe20000010012 */
[----:B------:R-:W-:Y:S01]  /*3880*/  FFMA.FTZ R23, R23, R50, R60 ;  /* 0x0000003217177223 */ /* 0x000fe2000001003c */
[----:B------:R-:W-:Y:S01]  /*3890*/  FMUL.FTZ R2, R27, R2 ;  /* 0x000000021b027220 */ /* 0x000fe20000410000 */
[-C--:B------:R-:W-:Y:S01]  /*38a0*/  FFMA.FTZ R43, R43, R50.reuse, R46 ;  /* 0x000000322b2b7223 */ /* 0x080fe2000001002e */
[-C--:B------:R-:W-:Y:S01]  /*38b0*/  FFMA.FTZ R40, R40, R49.reuse, R7 ;  /* 0x0000003128287223 */ /* 0x080fe20000010007 */
[----:B------:R-:W-:Y:S01]  /*38c0*/  SHF.R.U32.HI R7, RZ, 0x8, R12 ;  /* 0x00000008ff077819 */ /* 0x000fe2000001160c */
[----:B------:R-:W-:Y:S01]  /*38d0*/  FFMA.FTZ R44, R44, R50, R39 ;  /* 0x000000322c2c7223 */ /* 0x000fe20000010027 */
[----:B------:R-:W-:Y:S01]  /*38e0*/  FFMA.FTZ R39, R42, R49, R23 ;  /* 0x000000312a277223 */ /* 0x000fe20000010017 */
[----:B------:R-:W-:Y:S01]  /*38f0*/  FMUL.FTZ R3, R26, R3 ;  /* 0x000000031a037220 */ /* 0x000fe20000410000 */
[----:B------:R-:W-:Y:S01]  /*3900*/  LOP3.LUT R7, R7, 0xff, RZ, 0xc0, !PT ;  /* 0x000000ff07077812 */ /* 0x000fe200078ec0ff */
[----:B------:R0:W2:Y:S01]  /*3910*/  LDG.E.128.CONSTANT R16, desc[UR8][R20.64] ;  /* 0x0000000814107981 */ /* 0x0000a2000c1e9d00 */
[----:B------:R-:W-:-:S02]  /*3920*/  SHF.R.U32.HI R23, RZ, 0x8, R13 ;  /* 0x00000008ff177819 */ /* 0x000fc4000001160d */
[----:B------:R-:W-:Y:S02]  /*3930*/  IADD3 R42, R7, -0x80, RZ ;  /* 0xffffff80072a7810 */ /* 0x000fe40007ffe0ff */
[----:B------:R-:W-:Y:S02]  /*3940*/  F2FP.F16.F32.PACK_AB R7, RZ, R2 ;  /* 0x00000002ff07723e */ /* 0x000fe400000000ff */
[----:B------:R-:W-:Y:S01]  /*3950*/  LOP3.LUT R2, R23, 0xff, RZ, 0xc0, !PT ;  /* 0x000000ff17027812 */ /* 0x000fe200078ec0ff */
[----:B------:R-:W-:Y:S01]  /*3960*/  FFMA.FTZ R52, R52, R49, R43 ;  /* 0x0000003134347223 */ /* 0x000fe2000001002b */
[----:B------:R-:W-:Y:S02]  /*3970*/  F2FP.F16.F32.PACK_AB R23, RZ, R3 ;  /* 0x00000003ff17723e */ /* 0x000fe400000000ff */
[----:B------:R-:W-:Y:S02]  /*3980*/  IADD3 R43, R2, -0x80, RZ ;  /* 0xffffff80022b7810 */ /* 0x000fe40007ffe0ff */
[----:B------:R-:W1:Y:S01]  /*3990*/  LDS.64 R2, [UR5+0xa0] ;  /* 0x0000a005ff027984 */ /* 0x000e620008000a00 */
[----:B------:R-:W-:Y:S01]  /*39a0*/  FMUL.FTZ R22, R25, R22 ;  /* 0x0000001619167220 */ /* 0x000fe20000410000 */
[----:B------:R-:W-:Y:S01]  /*39b0*/  FMUL.FTZ R59, R24, R59 ;  /* 0x0000003b183b7220 */ /* 0x000fe20000410000 */
[----:B------:R-:W-:-:S02]  /*39c0*/  LOP3.LUT R4, R13, 0xff, RZ, 0xc0, !PT ;  /* 0x000000ff0d047812 */ /* 0x000fc400078ec0ff */
[----:B------:R-:W-:Y:S02]  /*39d0*/  LOP3.LUT R6, R12, 0xff, RZ, 0xc0, !PT ;  /* 0x000000ff0c067812 */ /* 0x000fe400078ec0ff */
[----:B------:R-:W-:Y:S02]  /*39e0*/  F2FP.F16.F32.PACK_AB R22, RZ, R22 ;  /* 0x00000016ff16723e */ /* 0x000fe400000000ff */
[----:B------:R-:W-:Y:S01]  /*39f0*/  F2FP.F16.F32.PACK_AB R59, RZ, R59 ;  /* 0x0000003bff3b723e */ /* 0x000fe200000000ff */
[----:B------:R-:W-:Y:S01]  /*3a00*/  FFMA.FTZ R53, R53, R41, R38 ;  /* 0x0000002935357223 */ /* 0x000fe20000010026 */
[----:B------:R-:W-:Y:S02]  /*3a10*/  IADD3 R4, R4, -0x80, RZ ;  /* 0xffffff8004047810 */ /* 0x000fe40007ffe0ff */
[----:B------:R-:W-:Y:S01]  /*3a20*/  PRMT R22, R22, 0x5410, R59 ;  /* 0x0000541016167816 */ /* 0x000fe2000000003b */
[----:B------:R-:W-:Y:S01]  /*3a30*/  FFMA.FTZ R41, R41, R49, R44 ;  /* 0x0000003129297223 */ /* 0x000fe2000001002c */
[----:B------:R-:W-:Y:S01]  /*3a40*/  IADD3 R6, R6, -0x80, RZ ;  /* 0xffffff8006067810 */ /* 0x000fe20007ffe0ff */
[----:B------:R-:W-:Y:S01]  /*3a50*/  FMUL.FTZ R40, R27, R40 ;  /* 0x000000281b287220 */ /* 0x000fe20000410000 */
[----:B------:R-:W-:Y:S01]  /*3a60*/  FMUL.FTZ R39, R26, R39 ;  /* 0x000000271a277220 */ /* 0x000fe20000410000 */
[----:B------:R-:W-:-:S02]  /*3a70*/  LOP3.LUT R45, R14, 0xff, RZ, 0xc0, !PT ;  /* 0x000000ff0e2d7812 */ /* 0x000fc400078ec0ff */
[--C-:B------:R-:W-:Y:S01]  /*3a80*/  SHF.R.U32.HI R44, RZ, 0x8, R14.reuse ;  /* 0x00000008ff2c7819 */ /* 0x100fe2000001160e */
[----:B------:R-:W-:Y:S01]  /*3a90*/  HADD2 R35, R22, R35 ;  /* 0x0000002316237230 */ /* 0x000fe20000000000 */
[----:B------:R-:W-:Y:S01]  /*3aa0*/  SHF.R.U32.HI R14, RZ, 0x10, R14 ;  /* 0x00000010ff0e7819 */ /* 0x000fe2000001160e */
[----:B------:R-:W4:Y:S01]  /*3ab0*/  I2F.F16 R4, R4 ;  /* 0x0000000400047306 */ /* 0x000f220000200c00 */
[----:B------:R-:W-:Y:S02]  /*3ac0*/  LEA.HI R22, R12, 0xffffff80, RZ, 0x8 ;  /* 0xffffff800c167811 */ /* 0x000fe400078f40ff */
[----:B------:R-:W-:Y:S02]  /*3ad0*/  PRMT R7, R7, 0x5410, R23 ;  /* 0x0000541007077816 */ /* 0x000fe40000000017 */
[C---:B------:R-:W-:Y:S02]  /*3ae0*/  LEA.HI R38, R15.reuse, 0xffffff80, RZ, 0x8 ;  /* 0xffffff800f267811 */ /* 0x040fe400078f40ff */
[----:B------:R-:W-:Y:S01]  /*3af0*/  LOP3.LUT R5, R15, 0xff, RZ, 0xc0, !PT ;  /* 0x000000ff0f057812 */ /* 0x000fe200078ec0ff */
[----:B------:R-:W5:Y:S01]  /*3b00*/  I2F.F16 R6, R6 ;  /* 0x0000000600067306 */ /* 0x000f620000200c00 */
[----:B------:R-:W-:-:S02]  /*3b10*/  SHF.R.U32.HI R46, RZ, 0x8, R15 ;  /* 0x00000008ff2e7819 */ /* 0x000fc4000001160f */
[----:B------:R-:W-:Y:S02]  /*3b20*/  F2FP.F16.F32.PACK_AB R40, RZ, R40 ;  /* 0x00000028ff28723e */ /* 0x000fe400000000ff */
[----:B------:R-:W-:Y:S02]  /*3b30*/  SHF.R.U32.HI R12, RZ, 0x10, R12 ;  /* 0x00000010ff0c7819 */ /* 0x000fe4000001160c */
[----:B------:R-:W-:Y:S02]  /*3b40*/  F2FP.F16.F32.PACK_AB R39, RZ, R39 ;  /* 0x00000027ff27723e */ /* 0x000fe400000000ff */
[----:B------:R-:W-:Y:S02]  /*3b50*/  LOP3.LUT R14, R14, 0xff, RZ, 0xc0, !PT ;  /* 0x000000ff0e0e7812 */ /* 0x000fe400078ec0ff */
[----:B------:R-:W-:Y:S01]  /*3b60*/  SHF.R.U32.HI R15, RZ, 0x10, R15 ;  /* 0x00000010ff0f7819 */ /* 0x000fe2000001160f */
[----:B------:R-:W3:Y:S01]  /*3b70*/  I2F.F16 R42, R42 ;  /* 0x0000002a002a7306 */ /* 0x000ee20000200c00 */
[----:B------:R-:W-:Y:S01]  /*3b80*/  LOP3.LUT R12, R12, 0xff, RZ, 0xc0, !PT ;  /* 0x000000ff0c0c7812 */ /* 0x000fe200078ec0ff */
[----:B------:R-:W-:Y:S01]  /*3b90*/  HFMA2.MMA R30, R7, 1, 1, R30 ;  /* 0x3c003c00071e7835 */ /* 0x000fe2000000001e */
[----:B------:R-:W-:Y:S01]  /*3ba0*/  PRMT R40, R40, 0x5410, R39 ;  /* 0x0000541028287816 */ /* 0x000fe20000000027 */
[--C-:B-1----:R-:W-:Y:S01]  /*3bb0*/  HADD2.F32 R23, -RZ, R2.reuse.H0_H0 ;  /* 0x20000002ff177230 */ /* 0x102fe20000004100 */
[----:B------:R-:W-:Y:S01]  /*3bc0*/  LEA.HI R54, R13, 0xffffff80, RZ, 0x8 ;  /* 0xffffff800d367811 */ /* 0x000fe200078f40ff */
[----:B------:R-:W-:Y:S01]  /*3bd0*/  HADD2.F32 R39, -RZ, R2.H1_H1 ;  /* 0x30000002ff277230 */ /* 0x000fe20000004100 */
[----:B------:R-:W-:-:S02]  /*3be0*/  IADD3 R7, R14, -0x80, RZ ;  /* 0xffffff800e077810 */ /* 0x000fc40007ffe0ff */
[----:B------:R-:W-:Y:S02]  /*3bf0*/  LOP3.LUT R2, R15, 0xff, RZ, 0xc0, !PT ;  /* 0x000000ff0f027812 */ /* 0x000fe400078ec0ff */
[----:B------:R-:W-:Y:S01]  /*3c00*/  SHF.R.U32.HI R13, RZ, 0x10, R13 ;  /* 0x00000010ff0d7819 */ /* 0x000fe2000001160d */
[----:B------:R-:W1:Y:S01]  /*3c10*/  LDS.64 R14, [UR5+0x20] ;  /* 0x00002005ff0e7984 */ /* 0x000e620008000a00 */
[----:B------:R-:W-:Y:S02]  /*3c20*/  IADD3 R12, R12, -0x80, RZ ;  /* 0xffffff800c0c7810 */ /* 0x000fe40007ffe0ff */
[----:B------:R-:W-:Y:S02]  /*3c30*/  IADD3 R5, R5, -0x80, RZ ;  /* 0xffffff8005057810 */ /* 0x000fe40007ffe0ff */
[----:B------:R-:W-:Y:S01]  /*3c40*/  LOP3.LUT R13, R13, 0xff, RZ, 0xc0, !PT ;  /* 0x000000ff0d0d7812 */ /* 0x000fe200078ec0ff */
[----:B------:R0:W-:Y:S01]  /*3c50*/  I2F.F16 R59, R12 ;  /* 0x0000000c003b7306 */ /* 0x0001e20000200c00 */
[----:B------:R-:W-:-:S02]  /*3c60*/  IADD3 R45, R45, -0x80, RZ ;  /* 0xffffff802d2d7810 */ /* 0x000fc40007ffe0ff */
[----:B------:R-:W-:Y:S01]  /*3c70*/  LOP3.LUT R44, R44, 0xff, RZ, 0xc0, !PT ;  /* 0x000000ff2c2c7812 */ /* 0x000fe200078ec0ff */
[----:B------:R-:W-:Y:S01]  /*3c80*/  FMUL.FTZ R48, R25, R48 ;  /* 0x0000003019307220 */ /* 0x000fe20000410000 */
[----:B------:R-:W-:Y:S01]  /*3c90*/  LOP3.LUT R46, R46, 0xff, RZ, 0xc0, !PT ;  /* 0x000000ff2e2e7812 */ /* 0x000fe200078ec0ff */
[----:B------:R-:W-:Y:S01]  /*3ca0*/  FMUL.FTZ R53, R24, R53 ;  /* 0x0000003518357220 */ /* 0x000fe20000410000 */
[----:B------:R-:W-:Y:S02]  /*3cb0*/  IADD3 R13, R13, -0x80, RZ ;  /* 0xffffff800d0d7810 */ /* 0x000fe40007ffe0ff */
[----:B0-----:R-:W-:Y:S01]  /*3cc0*/  IADD3 R12, R2, -0x80, RZ ;  /* 0xffffff80020c7810 */ /* 0x001fe20007ffe0ff */
[----:B----4-:R-:W-:Y:S01]  /*3cd0*/  HADD2.F32 R2, -RZ, R4.H0_H0 ;  /* 0x20000004ff027230 */ /* 0x010fe20000004100 */
[----:B------:R-:W-:Y:S01]  /*3ce0*/  IADD3 R44, R44, -0x80, RZ ;  /* 0xffffff802c2c7810 */ /* 0x000fe20007ffe0ff */
[----:B-----5:R-:W-:Y:S01]  /*3cf0*/  HADD2.F32 R4, -RZ, R6.H0_H0 ;  /* 0x20000006ff047230 */ /* 0x020fe20000004100 */
[----:B------:R-:W0:Y:S01]  /*3d00*/  I2F.F16 R5, R5 ;  /* 0x0000000500057306 */ /* 0x000e220000200c00 */
[----:B------:R-:W-:Y:S01]  /*3d10*/  IADD3 R46, R46, -0x80, RZ ;  /* 0xffffff802e2e7810 */ /* 0x000fe20007ffe0ff */
[----:B---3--:R-:W-:Y:S01]  /*3d20*/  HADD2.F32 R60, -RZ, R42.H0_H0 ;  /* 0x2000002aff3c7230 */ /* 0x008fe20000004100 */
[----:B------:R-:W-:-:S02]  /*3d30*/  F2FP.F16.F32.PACK_AB R48, RZ, R48 ;  /* 0x00000030ff30723e */ /* 0x000fc400000000ff */
[----:B------:R-:W-:-:S03]  /*3d40*/  F2FP.F16.F32.PACK_AB R53, RZ, R53 ;  /* 0x00000035ff35723e */ /* 0x000fc600000000ff */
[----:B------:R-:W3:Y:S01]  /*3d50*/  I2F.F16 R45, R45 ;  /* 0x0000002d002d7306 */ /* 0x000ee20000200c00 */
[----:B------:R-:W-:Y:S01]  /*3d60*/  FMUL.FTZ R52, R25, R52 ;  /* 0x0000003419347220 */ /* 0x000fe20000410000 */
[----:B------:R-:W-:-:S06]  /*3d70*/  FMUL.FTZ R41, R24, R41 ;  /* 0x0000002918297220 */ /* 0x000fcc0000410000 */
[----:B------:R4:W-:Y:S01]  /*3d80*/  I2F.F16 R55, R13 ;  /* 0x0000000d00377306 */ /* 0x0009e20000200c00 */
[----:B------:R-:W-:Y:S01]  /*3d90*/  PRMT R48, R48, 0x5410, R53 ;  /* 0x0000541030307816 */ /* 0x000fe20000000035 */
[----:B----4-:R-:W-:-:S06]  /*3da0*/  FFMA.FTZ R13, R4, R23, RZ ;  /* 0x00000017040d7223 */ /* 0x010fcc00000100ff */
[----:B------:R-:W4:Y:S01]  /*3db0*/  I2F.F16 R44, R44 ;  /* 0x0000002c002c7306 */ /* 0x000f220000200c00 */
[----:B------:R-:W-:-:S07]  /*3dc0*/  FFMA.FTZ R6, R60, R39, R13 ;  /* 0x000000273c067223 */ /* 0x000fce000001000d */
[----:B------:R-:W5:Y:S01]  /*3dd0*/  I2F.F16 R43, R43 ;  /* 0x0000002b002b7306 */ /* 0x000f620000200c00 */
[----:B------:R-:W-:Y:S01]  /*3de0*/  F2FP.F16.F32.PACK_AB R52, RZ, R52 ;  /* 0x00000034ff34723e */ /* 0x000fe200000000ff */
[----:B------:R-:W-:Y:S01]  /*3df0*/  HADD2 R31, R48, R31 ;  /* 0x0000001f301f7230 */ /* 0x000fe20000000000 */
[----:B------:R-:W-:-:S05]  /*3e00*/  F2FP.F16.F32.PACK_AB R41, RZ, R41 ;  /* 0x00000029ff29723e */ /* 0x000fca00000000ff */
[----:B------:R-:W1:Y:S01]  /*3e10*/  I2F.F16 R46, R46 ;  /* 0x0000002e002e7306 */ /* 0x000e620000200c00 */
[----:B------:R-:W-:-:S07]  /*3e20*/  HADD2.F32 R48, -RZ, R3.H0_H0 ;  /* 0x20000003ff307230 */ /* 0x000fce0000004100 */
[----:B------:R0:W-:Y:S01]  /*3e30*/  I2F.F16 R57, R12 ;  /* 0x0000000c00397306 */ /* 0x0001e20000200c00 */
[----:B------:R-:W-:-:S07]  /*3e40*/  HADD2.F32 R49, -RZ, R3.H1_H1 ;  /* 0x30000003ff317230 */ /* 0x000fce0000004100 */
[----:B------:R-:W1:Y:S01]  /*3e50*/  I2F.F16 R7, R7 ;  /* 0x0000000700077306 */ /* 0x000e620000200c00 */
[----:B0-----:R-:W0:Y:S01]  /*3e60*/  LDS.64 R12, [UR5+0x120] ;  /* 0x00012005ff0c7984 */ /* 0x001e220008000a00 */
[----:B------:R-:W-:Y:S01]  /*3e70*/  HADD2.F32 R3, -RZ, R5.H0_H0 ;  /* 0x20000005ff037230 */ /* 0x000fe20000004100 */
[----:B------:R-:W-:Y:S01]  /*3e80*/  PRMT R52, R52, 0x5410, R41 ;  /* 0x0000541034347816 */ /* 0x000fe20000000029 */
[----:B---3--:R-:W-:Y:S01]  /*3e90*/  HADD2.F32 R5, -RZ, R45.H0_H0 ;  /* 0x2000002dff057230 */ /* 0x008fe20000004100 */
[----:B------:R-:W-:Y:S01]  /*3ea0*/  HFMA2.MMA R28, R40, 1, 1, R28 ;  /* 0x3c003c00281c7835 */ /* 0x000fe2000000001c */
[----:B----4-:R-:W-:Y:S02]  /*3eb0*/  HADD2.F32 R61, -RZ, R44.H0_H0 ;  /* 0x2000002cff3d7230 */ /* 0x010fe40000004100 */
[----:B------:R-:W3:Y:S01]  /*3ec0*/  I2F.F16 R22, R22 ;  /* 0x0000001600167306 */ /* 0x000ee20000200c00 */
[----:B------:R-:W-:Y:S02]  /*3ed0*/  HADD2 R29, R52, R29 ;  /* 0x0000001d341d7230 */ /* 0x000fe40000000000 */
[----:B------:R-:W-:Y:S01]  /*3ee0*/  FFMA.FTZ R40, R5, R23, RZ ;  /* 0x0000001705287223 */ /* 0x000fe200000100ff */
[----:B-----5:R-:W-:-:S02]  /*3ef0*/  HADD2.F32 R52, -RZ, R43.H0_H0 ;  /* 0x2000002bff347230 */ /* 0x020fc40000004100 */
[-C--:B------:R-:W-:Y:S01]  /*3f00*/  FFMA.FTZ R41, R2, R23.reuse, RZ ;  /* 0x0000001702297223 */ /* 0x080fe200000100ff */
[----:B-1----:R-:W-:Y:S01]  /*3f10*/  HADD2.F32 R53, -RZ, R46.H0_H0 ;  /* 0x2000002eff357230 */ /* 0x002fe20000004100 */
[----:B------:R-:W1:Y:S01]  /*3f20*/  I2F.F16 R36, R54 ;  /* 0x0000003600247306 */ /* 0x000e620000200c00 */
[----:B------:R-:W-:Y:S01]  /*3f30*/  FFMA.FTZ R44, R3, R23, RZ ;  /* 0x00000017032c7223 */ /* 0x000fe200000100ff */
[----:B------:R-:W-:Y:S02]  /*3f40*/  HADD2.F32 R59, -RZ, R59.H0_H0 ;  /* 0x2000003bff3b7230 */ /* 0x000fe40000004100 */
[----:B------:R-:W-:Y:S01]  /*3f50*/  FFMA.FTZ R23, R61, R39, R40 ;  /* 0x000000273d177223 */ /* 0x000fe20000010028 */
[----:B------:R-:W-:-:S03]  /*3f60*/  HADD2.F32 R58, -RZ, R7.H0_H0 ;  /* 0x20000007ff3a7230 */ /* 0x000fc60000004100 */
[----:B------:R-:W4:Y:S01]  /*3f70*/  I2F.F16 R38, R38 ;  /* 0x0000002600267306 */ /* 0x000f220000200c00 */
        /* <DEDUP_REMOVED lines=10> */
[----:B---3--:R-:W-:Y:S02]  /*4020*/  HADD2.F32 R62, -RZ, R22.H0_H0 ;  /* 0x20000016ff3e7230 */ /* 0x008fe40000004100 */
[----:B------:R-:W-:Y:S01]  /*4030*/  FFMA.FTZ R44, R56, R49, R23 ;  /* 0x00000031382c7223 */ /* 0x000fe20000010017 */
[----:B------:R-:W-:Y:S02]  /*4040*/  HADD2.F32 R14, -RZ, R14.H1_H1 ;  /* 0x3000000eff0e7230 */ /* 0x000fe40000004100 */
[--C-:B------:R-:W-:Y:S02]  /*4050*/  HADD2.F32 R22, -RZ, R15.reuse.H0_H0 ;  /* 0x2000000fff167230 */ /* 0x100fe40000004100 */
[----:B------:R-:W-:Y:S02]  /*4060*/  HADD2.F32 R23, -RZ, R15.H1_H1 ;  /* 0x3000000fff177230 */ /* 0x000fe40000004100 */
[----:B------:R-:W-:Y:S01]  /*4070*/  FFMA.FTZ R15, R4, R6, RZ ;  /* 0x00000006040f7223 */ /* 0x000fe200000100ff */
[----:B-1----:R-:W-:-:S02]  /*4080*/  HADD2.F32 R54, -RZ, R36.H0_H0 ;  /* 0x20000024ff367230 */ /* 0x002fc40000004100 */
[C---:B------:R-:W-:Y:S01]  /*4090*/  FFMA.FTZ R37, R6.reuse, R2, RZ ;  /* 0x0000000206257223 */ /* 0x040fe200000100ff */
[----:B----4-:R-:W-:Y:S02]  /*40a0*/  HADD2.F32 R47, -RZ, R38.H0_H0 ;  /* 0x20000026ff2f7230 */ /* 0x010fe40000004100 */
[C---:B------:R-:W-:Y:S01]  /*40b0*/  FFMA.FTZ R36, R6.reuse, R5, RZ ;  /* 0x0000000506247223 */ /* 0x040fe200000100ff */
[----:B------:R-:W-:Y:S01]  /*40c0*/  FFMA.FTZ R38, R6, R3, RZ ;  /* 0x0000000306267223 */ /* 0x000fe200000100ff */
[----:B------:R-:W-:Y:S01]  /*40d0*/  FFMA.FTZ R6, R60, R14, R15 ;  /* 0x0000000e3c067223 */ /* 0x000fe2000001000f */
[C---:B------:R-:W-:Y:S01]  /*40e0*/  FFMA.FTZ R15, R14.reuse, R52, R37 ;  /* 0x000000340e0f7223 */ /* 0x040fe20000010025 */
[C---:B------:R-:W-:Y:S01]  /*40f0*/  FFMA.FTZ R39, R14.reuse, R61, R36 ;  /* 0x0000003d0e277223 */ /* 0x040fe20000010024 */
[----:B------:R-:W-:Y:S01]  /*4100*/  FFMA.FTZ R14, R14, R53, R38 ;  /* 0x000000350e0e7223 */ /* 0x000fe20000010026 */
[----:B------:R-:W-:-:S03]  /*4110*/  FFMA.FTZ R46, R62, R49, R7 ;  /* 0x000000313e2e7223 */ /* 0x000fc60000010007 */
[----:B------:R-:W-:Y:S01]  /*4120*/  FFMA.FTZ R36, R22, R57, R14 ;  /* 0x0000003916247223 */ /* 0x000fe2000001000e */
[----:B------:R-:W-:Y:S01]  /*4130*/  LOP3.LUT R14, R9, 0xff, RZ, 0xc0, !PT ;  /* 0x000000ff090e7812 */ /* 0x000fe200078ec0ff */
[-C--:B------:R-:W-:Y:S01]  /*4140*/  FFMA.FTZ R43, R54, R49.reuse, R43 ;  /* 0x00000031362b7223 */ /* 0x080fe2000001002b */
[----:B------:R-:W-:Y:S01]  /*4150*/  FFMA.FTZ R45, R47, R49, R48 ;  /* 0x000000312f2d7223 */ /* 0x000fe20000010030 */
[----:B------:R-:W-:Y:S01]  /*4160*/  FFMA.FTZ R37, R59, R22, R6 ;  /* 0x000000163b257223 */ /* 0x000fe20000010006 */
[C---:B------:R-:W-:Y:S01]  /*4170*/  FFMA.FTZ R38, R22.reuse, R55, R15 ;  /* 0x0000003716267223 */ /* 0x040fe2000001000f */
[----:B------:R-:W-:Y:S01]  /*4180*/  FFMA.FTZ R39, R22, R58, R39 ;  /* 0x0000003a16277223 */ /* 0x000fe20000010027 */
[--C-:B0-----:R-:W-:Y:S01]  /*4190*/  HADD2.F32 R15, -RZ, R12.reuse.H0_H0 ;  /* 0x2000000cff0f7230 */ /* 0x101fe20000004100 */
[----:B------:R-:W-:Y:S01]  /*41a0*/  IADD3 R14, R14, -0x80, RZ ;  /* 0xffffff800e0e7810 */ /* 0x000fe20007ffe0ff */
[----:B------:R-:W-:Y:S01]  /*41b0*/  HADD2.F32 R22, -RZ, R12.H1_H1 ;  /* 0x3000000cff167230 */ /* 0x000fe20000004100 */
[----:B------:R-:W-:Y:S01]  /*41c0*/  LOP3.LUT R12, R10, 0xff, RZ, 0xc0, !PT ;  /* 0x000000ff0a0c7812 */ /* 0x000fe200078ec0ff */
[----:B------:R-:W-:-:S02]  /*41d0*/  HADD2.F32 R50, -RZ, R13.H0_H0 ;  /* 0x2000000dff327230 */ /* 0x000fc40000004100 */
[----:B------:R-:W-:Y:S01]  /*41e0*/  HADD2.F32 R49, -RZ, R13.H1_H1 ;  /* 0x3000000dff317230 */ /* 0x000fe20000004100 */
[----:B------:R-:W-:Y:S01]  /*41f0*/  LOP3.LUT R13, R11, 0xff, RZ, 0xc0, !PT ;  /* 0x000000ff0b0d7812 */ /* 0x000fe200078ec0ff */
[----:B------:R-:W-:Y:S01]  /*4200*/  FFMA.FTZ R37, R62, R23, R37 ;  /* 0x000000173e257223 */ /* 0x000fe20000010025 */
[C---:B------:R-:W-:Y:S01]  /*4210*/  FFMA.FTZ R38, R23.reuse, R54, R38 ;  /* 0x0000003617267223 */ /* 0x040fe20000010026 */
[C---:B------:R-:W-:Y:S01]  /*4220*/  FFMA.FTZ R39, R23.reuse, R56, R39 ;  /* 0x0000003817277223 */ /* 0x040fe20000010027 */
[----:B------:R-:W-:Y:S01]  /*4230*/  FFMA.FTZ R36, R23, R47, R36 ;  /* 0x0000002f17247223 */ /* 0x000fe20000010024 */
[----:B------:R0:W-:Y:S01]  /*4240*/  I2F.F16 R63, R14 ;  /* 0x0000000e003f7306 */ /* 0x0001e20000200c00 */
[----:B------:R-:W-:Y:S01]  /*4250*/  IADD3 R65, R12, -0x80, RZ ;  /* 0xffffff800c417810 */ /* 0x000fe20007ffe0ff */
[-C--:B------:R-:W-:Y:S01]  /*4260*/  FFMA.FTZ R23, R2, R15.reuse, RZ ;  /* 0x0000000f02177223 */ /* 0x080fe200000100ff */
[----:B------:R-:W-:Y:S01]  /*4270*/  IADD3 R66, R13, -0x80, RZ ;  /* 0xffffff800d427810 */ /* 0x000fe20007ffe0ff */
[-C--:B------:R-:W-:Y:S01]  /*4280*/  FFMA.FTZ R13, R4, R15.reuse, RZ ;  /* 0x0000000f040d7223 */ /* 0x080fe200000100ff */
[----:B------:R-:W-:Y:S01]  /*4290*/  SHF.R.U32.HI R12, RZ, 0x8, R8 ;  /* 0x00000008ff0c7819 */ /* 0x000fe20000011608 */
[----:B------:R-:W-:Y:S01]  /*42a0*/  FFMA.FTZ R64, R3, R15, RZ ;  /* 0x0000000f03407223 */ /* 0x000fe200000100ff */
[----:B------:R-:W-:-:S04]  /*42b0*/  IMAD.WIDE R20, R97, 0x4, R20 ;  /* 0x0000000461147825 */ /* 0x000fc800078e0214 */
[----:B0-----:R-:W-:Y:S01]  /*42c0*/  FFMA.FTZ R14, R5, R15, RZ ;  /* 0x0000000f050e7223 */ /* 0x001fe200000100ff */
[-C--:B------:R-:W-:Y:S01]  /*42d0*/  FFMA.FTZ R48, R60, R22.reuse, R13 ;  /* 0x000000163c307223 */ /* 0x080fe2000001000d */
[-C--:B------:R-:W-:Y:S01]  /*42e0*/  FFMA.FTZ R68, R52, R22.reuse, R23 ;  /* 0x0000001634447223 */ /* 0x080fe20000010017 */
[-C--:B------:R-:W-:Y:S01]  /*42f0*/  FFMA.FTZ R70, R53, R22.reuse, R64 ;  /* 0x0000001635467223 */ /* 0x080fe20000010040 */
[----:B------:R-:W-:Y:S01]  /*4300*/  FFMA.FTZ R69, R61, R22, R14 ;  /* 0x000000163d457223 */ /* 0x000fe2000001000e */
[----:B------:R-:W-:Y:S02]  /*4310*/  LOP3.LUT R22, R12, 0xff, RZ, 0xc0, !PT ;  /* 0x000000ff0c167812 */ /* 0x000fe400078ec0ff */
[----:B------:R-:W3:Y:S01]  /*4320*/  LDG.E.128.CONSTANT R12, desc[UR8][R20.64] ;  /* 0x00000008140c7981 */ /* 0x000ee2000c1e9d00 */
[----:B------:R-:W-:-:S04]  /*4330*/  LOP3.LUT R7, R8, 0xff, RZ, 0xc0, !PT ;  /* 0x000000ff08077812 */ /* 0x000fc800078ec0ff */
[----:B------:R-:W-:Y:S02]  /*4340*/  IADD3 R51, R7, -0x80, RZ ;  /* 0xffffff8007337810 */ /* 0x000fe40007ffe0ff */
[----:B------:R-:W0:Y:S01]  /*4350*/  LDS.64 R6, [UR5+0x1a0] ;  /* 0x0001a005ff067984 */ /* 0x000e220008000a00 */
[----:B------:R-:W-:Y:S02]  /*4360*/  LEA.HI R40, R8, 0xffffff80, RZ, 0x8 ;  /* 0xffffff8008287811 */ /* 0x000fe400078f40ff */
        /* <DEDUP_REMOVED lines=8> */
[----:B------:R-:W-:Y:S01]  /*43f0*/  FFMA.FTZ R48, R62, R49, R23 ;  /* 0x000000313e307223 */ /* 0x000fe20000010017 */
[----:B------:R-:W-:-:S02]  /*4400*/  IADD3 R67, R22, -0x80, RZ ;  /* 0xffffff8016437810 */ /* 0x000fc40007ffe0ff */
[----:B------:R-:W1:Y:S01]  /*4410*/  LDS.64 R22, [UR5+0xa8] ;  /* 0x0000a805ff167984 */ /* 0x000e620008000a00 */
[-C--:B------:R-:W-:Y:S01]  /*4420*/  FFMA.FTZ R8, R56, R49.reuse, R69 ;  /* 0x0000003138087223 */ /* 0x080fe20000010045 */
[----:B------:R-:W-:Y:S01]  /*4430*/  FFMA.FTZ R49, R47, R49, R70 ;  /* 0x000000312f317223 */ /* 0x000fe20000010046 */
[----:B------:R-:W-:Y:S02]  /*4440*/  LEA.HI R41, R9, 0xffffff80, RZ, 0x8 ;  /* 0xffffff8009297811 */ /* 0x000fe400078f40ff */
[--C-:B------:R-:W-:Y:S02]  /*4450*/  SHF.R.U32.HI R68, RZ, 0x8, R9.reuse ;  /* 0x00000008ff447819 */ /* 0x100fe40000011609 */
[----:B------:R-:W-:-:S04]  /*4460*/  SHF.R.U32.HI R9, RZ, 0x10, R9 ;  /* 0x00000010ff097819 */ /* 0x000fc80000011609 */
[----:B------:R-:W-:Y:S01]  /*4470*/  LOP3.LUT R9, R9, 0xff, RZ, 0xc0, !PT ;  /* 0x000000ff09097812 */ /* 0x000fe200078ec0ff */
[--C-:B0-----:R-:W-:Y:S02]  /*4480*/  HADD2.F32 R69, -RZ, R6.reuse.H0_H0 ;  /* 0x20000006ff457230 */ /* 0x101fe40000004100 */
[----:B------:R-:W-:-:S03]  /*4490*/  HADD2.F32 R70, -RZ, R6.H1_H1 ;  /* 0x30000006ff467230 */ /* 0x000fc60000004100 */
[-C--:B------:R-:W-:Y:S01]  /*44a0*/  FFMA.FTZ R75, R2, R69.reuse, RZ ;  /* 0x00000045024b7223 */ /* 0x080fe200000100ff */
[----:B------:R-:W-:Y:S01]  /*44b0*/  FFMA.FTZ R2, R5, R69, RZ ;  /* 0x0000004505027223 */ /* 0x000fe200000100ff */
[----:B------:R-:W-:-:S03]  /*44c0*/  HADD2.F32 R72, -RZ, R7.H0_H0 ;  /* 0x20000007ff487230 */ /* 0x000fc60000004100 */
[-C--:B------:R-:W-:Y:S01]  /*44d0*/  FFMA.FTZ R61, R61, R70.reuse, R2 ;  /* 0x000000463d3d7223 */ /* 0x080fe20000010002 */
[----:B------:R-:W-:Y:S01]  /*44e0*/  SHF.R.U32.HI R2, RZ, 0x8, R11 ;  /* 0x00000008ff027819 */ /* 0x000fe2000001160b */
[----:B------:R-:W-:Y:S01]  /*44f0*/  HADD2.F32 R73, -RZ, R7.H1_H1 ;  /* 0x30000007ff497230 */ /* 0x000fe20000004100 */
[----:B------:R-:W-:Y:S02]  /*4500*/  SHF.R.U32.HI R7, RZ, 0x8, R10 ;  /* 0x00000008ff077819 */ /* 0x000fe4000001160a */
[----:B------:R-:W-:Y:S02]  /*4510*/  LOP3.LUT R68, R68, 0xff, RZ, 0xc0, !PT ;  /* 0x000000ff44447812 */ /* 0x000fe400078ec0ff */
[----:B------:R-:W-:Y:S02]  /*4520*/  IADD3 R9, R9, -0x80, RZ ;  /* 0xffffff8009097810 */ /* 0x000fe40007ffe0ff */
[----:B------:R-:W-:Y:S01]  /*4530*/  LOP3.LUT R2, R2, 0xff, RZ, 0xc0, !PT ;  /* 0x000000ff02027812 */ /* 0x000fe200078ec0ff */
[-C--:B------:R-:W-:Y:S01]  /*4540*/  FFMA.FTZ R71, R4, R69.reuse, RZ ;  /* 0x0000004504477223 */ /* 0x080fe200000100ff */
[----:B------:R-:W-:Y:S01]  /*4550*/  LOP3.LUT R7, R7, 0xff, RZ, 0xc0, !PT ;  /* 0x000000ff07077812 */ /* 0x000fe200078ec0ff */
[----:B------:R0:W-:Y:S01]  /*4560*/  I2F.F16 R4, R9 ;  /* 0x0000000900047306 */ /* 0x0001e20000200c00 */
[----:B------:R-:W-:Y:S01]  /*4570*/  IADD3 R6, R68, -0x80, RZ ;  /* 0xffffff8044067810 */ /* 0x000fe20007ffe0ff */
[----:B------:R-:W-:Y:S01]  /*4580*/  FFMA.FTZ R68, R3, R69, RZ ;  /* 0x0000004503447223 */ /* 0x000fe200000100ff */
[----:B------:R-:W-:Y:S01]  /*4590*/  IADD3 R7, R7, -0x80, RZ ;  /* 0xffffff8007077810 */ /* 0x000fe20007ffe0ff */
[----:B------:R-:W-:Y:S01]  /*45a0*/  FFMA.FTZ R60, R60, R70, R71 ;  /* 0x000000463c3c7223 */ /* 0x000fe20000010047 */
[----:B------:R-:W-:-:S02]  /*45b0*/  LEA.HI R42, R10, 0xffffff80, RZ, 0x8 ;  /* 0xffffff800a2a7811 */ /* 0x000fc400078f40ff */
[----:B0-----:R-:W-:Y:S02]  /*45c0*/  IADD3 R9, R2, -0x80, RZ ;  /* 0xffffff8002097810 */ /* 0x001fe40007ffe0ff */
[----:B------:R-:W0:Y:S01]  /*45d0*/  LDS.64 R2, [UR5+0x128] ;  /* 0x00012805ff027984 */ /* 0x000e220008000a00 */
[----:B------:R-:W-:Y:S01]  /*45e0*/  SHF.R.U32.HI R10, RZ, 0x10, R10 ;  /* 0x00000010ff0a7819 */ /* 0x000fe2000001160a */
[----:B------:R4:W-:Y:S01]  /*45f0*/  I2F.F16 R5, R7 ;  /* 0x0000000700057306 */ /* 0x0009e20000200c00 */
[----:B------:R-:W-:Y:S01]  /*4600*/  FFMA.FTZ R52, R52, R70, R75 ;  /* 0x0000004634347223 */ /* 0x000fe2000001004b */
[----:B------:R-:W-:Y:S01]  /*4610*/  FFMA.FTZ R59, R59, R72, R60 ;  /* 0x000000483b3b7223 */ /* 0x000fe2000001003c */
[----:B------:R-:W-:-:S05]  /*4620*/  LOP3.LUT R10, R10, 0xff, RZ, 0xc0, !PT ;  /* 0x000000ff0a0a7812 */ /* 0x000fca00078ec0ff */
[----:B------:R-:W5:Y:S01]  /*4630*/  I2F.F16 R65, R65 ;  /* 0x0000004100417306 */ /* 0x000f620000200c00 */
[----:B----4-:R-:W-:Y:S01]  /*4640*/  SHF.R.U32.HI R7, RZ, 0x10, R11 ;  /* 0x00000010ff077819 */ /* 0x010fe2000001160b */
[-C--:B------:R-:W-:Y:S01]  /*4650*/  FFMA.FTZ R55, R55, R72.reuse, R52 ;  /* 0x0000004837377223 */ /* 0x080fe20000010034 */
[----:B------:R-:W-:Y:S02]  /*4660*/  FFMA.FTZ R61, R58, R72, R61 ;  /* 0x000000483a3d7223 */ /* 0x000fe4000001003d */
[----:B------:R-:W-:-:S03]  /*4670*/  LOP3.LUT R7, R7, 0xff, RZ, 0xc0, !PT ;  /* 0x000000ff07077812 */ /* 0x000fc600078ec0ff */
[----:B------:R-:W4:Y:S01]  /*4680*/  I2F.F16 R51, R51 ;  /* 0x0000003300337306 */ /* 0x000f220000200c00 */
[----:B------:R-:W-:Y:S01]  /*4690*/  FFMA.FTZ R62, R62, R73, R59 ;  /* 0x000000493e3e7223 */ /* 0x000fe2000001003b */
[----:B------:R-:W-:Y:S01]  /*46a0*/  FFMA.FTZ R68, R53, R70, R68 ;  /* 0x0000004635447223 */ /* 0x000fe20000010044 */
[----:B------:R-:W-:Y:S01]  /*46b0*/  IADD3 R10, R10, -0x80, RZ ;  /* 0xffffff800a0a7810 */ /* 0x000fe20007ffe0ff */
[----:B-1----:R-:W-:-:S04]  /*46c0*/  HADD2.F32 R58, -RZ, R22.H0_H0 ;  /* 0x20000016ff3a7230 */ /* 0x002fc80000004100 */
[----:B------:R-:W1:Y:S01]  /*46d0*/  I2F.F16 R66, R66 ;  /* 0x0000004200427306 */ /* 0x000e620000200c00 */
[----:B------:R-:W-:Y:S01]  /*46e0*/  HADD2.F32 R59, -RZ, R22.H1_H1 ;  /* 0x30000016ff3b7230 */ /* 0x000fe20000004100 */
[----:B------:R-:W-:Y:S01]  /*46f0*/  IADD3 R22, R7, -0x80, RZ ;  /* 0xffffff8007167810 */ /* 0x000fe20007ffe0ff */
[----:B------:R-:W-:-:S05]  /*4700*/  FFMA.FTZ R54, R54, R73, R55 ;  /* 0x0000004936367223 */ /* 0x000fca0000010037 */
[----:B------:R-:W2:Y:S01]  /*4710*/  I2F.F16 R64, R64 ;  /* 0x0000004000407306 */ /* 0x000ea20000200c00 */
[----:B------:R-:W-:Y:S01]  /*4720*/  FFMA.FTZ R68, R57, R72, R68 ;  /* 0x0000004839447223 */ /* 0x000fe20000010044 */
[----:B------:R-:W-:-:S06]  /*4730*/  LEA.HI R57, R11, 0xffffff80, RZ, 0x8 ;  /* 0xffffff800b397811 */ /* 0x000fcc00078f40ff */
[----:B------:R-:W0:Y:S08]  /*4740*/  I2F.F16 R6, R6 ;  /* 0x0000000600067306 */ /* 0x000e300000200c00 */
[----:B------:R-:W0:Y:S01]  /*4750*/  I2F.F16 R53, R9 ;  /* 0x0000000900357306 */ /* 0x000e220000200c00 */
[----:B-----5:R-:W-:-:S07]  /*4760*/  HADD2.F32 R7, -RZ, R65.H0_H0 ;  /* 0x20000041ff077230 */ /* 0x020fce0000004100 */
[----:B------:R-:W5:Y:S01]  /*4770*/  I2F.F16 R67, R67 ;  /* 0x0000004300437306 */ /* 0x000f620000200c00 */
[----:B----4-:R-:W-:-:S07]  /*4780*/  HADD2.F32 R51, -RZ, R51.H0_H0 ;  /* 0x20000033ff337230 */ /* 0x010fce0000004100 */
[----:B------:R1:W4:Y:S01]  /*4790*/  I2F.F16 R52, R10 ;  /* 0x0000000a00347306 */ /* 0x0003220000200c00 */
[----:B------:R-:W-:-:S07]  /*47a0*/  HADD2.F32 R63, -RZ, R63.H0_H0 ;  /* 0x2000003fff3f7230 */ /* 0x000fce0000004100 */
[----:B------:R0:W4:Y:S01]  /*47b0*/  I2F.F16 R55, R22 ;  /* 0x0000001600377306 */ /* 0x0001220000200c00 */
[----:B-1----:R-:W-:Y:S02]  /*47c0*/  HADD2.F32 R10, -RZ, R66.H0_H0 ;  /* 0x20000042ff0a7230 */ /* 0x002fe40000004100 */
[-C--:B------:R-:W-:Y:S01]  /*47d0*/  FFMA.FTZ R69, R7, R58.reuse, R44 ;  /* 0x0000003a07457223 */ /* 0x080fe2000001002c */
[----:B------:R-:W-:Y:S01]  /*47e0*/  FFMA.FTZ R60, R51, R58, R46 ;  /* 0x0000003a333c7223 */ /* 0x000fe2000001002e */
[----:B--2---:R-:W-:-:S03]  /*47f0*/  HADD2.F32 R11, -RZ, R64.H0_H0 ;  /* 0x20000040ff0b7230 */ /* 0x004fc60000004100 */
[----:B------:R-:W-:Y:S01]  /*4800*/  I2F.F16 R41, R41 ;  /* 0x0000002900297306 */ /* 0x000fe20000200c00 */
[----:B0-----:R-:W-:Y:S02]  /*4810*/  HADD2.F32 R22, -RZ, R6.H0_H0 ;  /* 0x20000006ff167230 */ /* 0x001fe40000004100 */
[----:B------:R-:W-:Y:S01]  /*4820*/  FFMA.FTZ R65, R63, R58, R43 ;  /* 0x0000003a3f417223 */ /* 0x000fe2000001002b */
[----:B------:R-:W-:-:S04]  /*4830*/  HADD2.F32 R44, -RZ, R5.H0_H0 ;  /* 0x20000005ff2c7230 */ /* 0x000fc80000004100 */
[----:B------:R-:W0:Y:S01]  /*4840*/  I2F.F16 R42, R42 ;  /* 0x0000002a002a7306 */ /* 0x000e220000200c00 */
[----:B------:R-:W-:Y:S02]  /*4850*/  HADD2.F32 R46, -RZ, R53.H0_H0 ;  /* 0x20000035ff2e7230 */ /* 0x000fe40000004100 */
[-C--:B------:R-:W-:Y:S01]  /*4860*/  FFMA.FTZ R56, R56, R73.reuse, R61 ;  /* 0x0000004938387223 */ /* 0x080fe2000001003d */
[----:B------:R-:W-:-:S04]  /*4870*/  FFMA.FTZ R47, R47, R73, R68 ;  /* 0x000000492f2f7223 */ /* 0x000fc80000010044 */
[----:B------:R-:W1:Y:S01]  /*4880*/  I2F.F16 R40, R40 ;  /* 0x0000002800287306 */ /* 0x000e620000200c00 */
[----:B------:R-:W-:Y:S01]  /*4890*/  FFMA.FTZ R71, R10, R58, R45 ;  /* 0x0000003a0a477223 */ /* 0x000fe2000001002d */
[----:B------:R-:W-:-:S06]  /*48a0*/  HADD2.F32 R68, -RZ, R23.H0_H0 ;  /* 0x20000017ff447230 */ /* 0x000fcc0000004100 */
[----:B------:R-:W2:Y:S01]  /*48b0*/  I2F.F16 R57, R57 ;  /* 0x0000003900397306 */ /* 0x000ea20000200c00 */
[----:B------:R-:W-:Y:S02]  /*48c0*/  HADD2.F32 R61, -RZ, R23.H1_H1 ;  /* 0x30000017ff3d7230 */ /* 0x000fe40000004100 */
[-C--:B------:R-:W-:Y:S01]  /*48d0*/  FFMA.FTZ R60, R11, R59.reuse, R60 ;  /* 0x0000003b0b3c7223 */ /* 0x080fe2000001003c */
[----:B-----5:R-:W-:Y:S02]  /*48e0*/  HADD2.F32 R9, -RZ, R67.H0_H0 ;  /* 0x20000043ff097230 */ /* 0x020fe40000004100 */
[-C--:B------:R-:W-:Y:S01]  /*48f0*/  FFMA.FTZ R6, R44, R59.reuse, R69 ;  /* 0x0000003b2c067223 */ /* 0x080fe20000010045 */
[----:B------:R-:W-:Y:S02]  /*4900*/  HADD2.F32 R23, -RZ, R4.H0_H0 ;  /* 0x20000004ff177230 */ /* 0x000fe40000004100 */
[----:B------:R-:W-:Y:S01]  /*4910*/  FFMA.FTZ R4, R22, R59, R65 ;  /* 0x0000003b16047223 */ /* 0x000fe20000010041 */
[----:B----4-:R-:W-:-:S02]  /*4920*/  HADD2.F32 R43, -RZ, R52.H0_H0 ;  /* 0x20000034ff2b7230 */ /* 0x010fc40000004100 */
[----:B------:R-:W-:Y:S01]  /*4930*/  FFMA.FTZ R52, R46, R59, R71 ;  /* 0x0000003b2e347223 */ /* 0x000fe20000010047 */
[----:B------:R-:W-:Y:S02]  /*4940*/  HADD2.F32 R45, -RZ, R55.H0_H0 ;  /* 0x20000037ff2d7230 */ /* 0x000fe40000004100 */
[-C--:B------:R-:W-:Y:S01]  /*4950*/  FFMA.FTZ R5, R9, R68.reuse, R60 ;  /* 0x0000004409057223 */ /* 0x080fe2000001003c */
[-C--:B------:R-:W-:Y:S01]  /*4960*/  FFMA.FTZ R53, R23, R68.reuse, R4 ;  /* 0x0000004417357223 */ /* 0x080fe20000010004 */
[-C--:B------:R-:W-:Y:S01]  /*4970*/  FFMA.FTZ R55, R43, R68.reuse, R6 ;  /* 0x000000442b377223 */ /* 0x080fe20000010006 */
[----:B0-----:R-:W-:Y:S02]  /*4980*/  HADD2.F32 R42, -RZ, R42.H0_H0 ;  /* 0x2000002aff2a7230 */ /* 0x001fe40000004100 */
[----:B------:R-:W-:Y:S01]  /*4990*/  FFMA.FTZ R68, R45, R68, R52 ;  /* 0x000000442d447223 */ /* 0x000fe20000010034 */
[----:B------:R-:W-:Y:S02]  /*49a0*/  HADD2.F32 R52, -RZ, R41.H0_H0 ;  /* 0x20000029ff347230 */ /* 0x000fe40000004100 */
[----:B-1----:R-:W-:-:S02]  /*49b0*/  HADD2.F32 R40, -RZ, R40.H0_H0 ;  /* 0x20000028ff287230 */ /* 0x002fc40000004100 */
[----:B--2---:R-:W-:Y:S02]  /*49c0*/  HADD2.F32 R41, -RZ, R57.H0_H0 ;  /* 0x20000039ff297230 */ /* 0x004fe40000004100 */
[--C-:B------:R-:W-:Y:S02]  /*49d0*/  HADD2.F32 R57, -RZ, R2.reuse.H0_H0 ;  /* 0x20000002ff397230 */ /* 0x100fe40000004100 */
[-C--:B------:R-:W-:Y:S01]  /*49e0*/  FFMA.FTZ R6, R42, R61.reuse, R55 ;  /* 0x0000003d2a067223 */ /* 0x080fe20000010037 */
[----:B------:R-:W-:Y:S01]  /*49f0*/  FFMA.FTZ R4, R40, R61, R5 ;  /* 0x0000003d28047223 */ /* 0x000fe20000010005 */
[--C-:B------:R-:W-:Y:S02]  /*4a00*/  HADD2.F32 R58, -RZ, R3.reuse.H0_H0 ;  /* 0x20000003ff3a7230 */ /* 0x100fe40000004100 */
[----:B------:R-:W-:Y:S02]  /*4a10*/  HADD2.F32 R55, -RZ, R3.H1_H1 ;  /* 0x30000003ff377230 */ /* 0x000fe40000004100 */
[----:B------:R-:W-:Y:S01]  /*4a20*/  FFMA.FTZ R3, R63, R57, R50 ;  /* 0x000000393f037223 */ /* 0x000fe20000010032 */
[----:B------:R-:W-:-:S02]  /*4a30*/  HADD2.F32 R5, -RZ, R2.H1_H1 ;  /* 0x30000002ff057230 */ /* 0x000fc40000004100 */
[----:B------:R-:W-:-:S03]  /*4a40*/  FFMA.FTZ R59, R7, R57, R8 ;  /* 0x00000039073b7223 */ /* 0x000fc60000010008 */
[----:B------:R-:W-:Y:S02]  /*4a50*/  FFMA.FTZ R8, R22, R5, R3 ;  /* 0x0000000516087223 */ /* 0x000fe40000010003 */
[----:B------:R-:W0:Y:S01]  /*4a60*/  LDS.64 R2, [UR5+0x28] ;  /* 0x00002805ff027984 */ /* 0x000e220008000a00 */
[-C--:B------:R-:W-:Y:S01]  /*4a70*/  FFMA.FTZ R48, R51, R57.reuse, R48 ;  /* 0x0000003933307223 */ /* 0x080fe20000010030 */
[----:B------:R-:W-:-:S03]  /*4a80*/  FFMA.FTZ R49, R10, R57, R49 ;  /* 0x000000390a317223 */ /* 0x000fc60000010031 */
[-C--:B------:R-:W-:Y:S01]  /*4a90*/  FFMA.FTZ R48, R11, R5.reuse, R48 ;  /* 0x000000050b307223 */ /* 0x080fe20000010030 */
[-C--:B------:R-:W-:Y:S01]  /*4aa0*/  FFMA.FTZ R50, R44, R5.reuse, R59 ;  /* 0x000000052c327223 */ /* 0x080fe2000001003b */
[----:B------:R-:W-:Y:S01]  /*4ab0*/  FFMA.FTZ R60, R46, R5, R49 ;  /* 0x000000052e3c7223 */ /* 0x000fe20000010031 */
[----:B------:R-:W-:Y:S01]  /*4ac0*/  FMUL.FTZ R4, R27, R4 ;  /* 0x000000041b047220 */ /* 0x000fe20000410000 */
[-C--:B------:R-:W-:Y:S01]  /*4ad0*/  FFMA.FTZ R5, R9, R58.reuse, R48 ;  /* 0x0000003a09057223 */ /* 0x080fe20000010030 */
[----:B------:R-:W-:Y:S01]  /*4ae0*/  FFMA.FTZ R53, R52, R61, R53 ;  /* 0x0000003d34357223 */ /* 0x000fe20000010035 */
[-C--:B------:R-:W-:Y:S01]  /*4af0*/  FFMA.FTZ R49, R23, R58.reuse, R8 ;  /* 0x0000003a17317223 */ /* 0x080fe20000010008 */
[----:B------:R-:W-:Y:S01]  /*4b00*/  FFMA.FTZ R57, R43, R58, R50 ;  /* 0x0000003a2b397223 */ /* 0x000fe20000010032 */
[----:B------:R-:W-:Y:S01]  /*4b10*/  FFMA.FTZ R50, R40, R55, R5 ;  /* 0x0000003728327223 */ /* 0x000fe20000010005 */
[----:B------:R-:W-:Y:S02]  /*4b20*/  F2FP.F16.F32.PACK_AB R8, RZ, R4 ;  /* 0x00000004ff08723e */ /* 0x000fe400000000ff */
[----:B------:R-:W1:Y:S01]  /*4b30*/  LDS.64 R4, [UR5+0x1a8] ;  /* 0x0001a805ff047984 */ /* 0x000e620008000a00 */
[----:B------:R-:W-:Y:S01]  /*4b40*/  FMUL.FTZ R53, R26, R53 ;  /* 0x000000351a357220 */ /* 0x000fe20000410000 */
[----:B------:R-:W-:Y:S01]  /*4b50*/  FFMA.FTZ R49, R52, R55, R49 ;  /* 0x0000003734317223 */ /* 0x000fe20000010031 */
[----:B------:R-:W-:-:S03]  /*4b60*/  FFMA.FTZ R60, R45, R58, R60 ;  /* 0x0000003a2d3c7223 */ /* 0x000fc6000001003c */
[----:B------:R-:W-:Y:S01]  /*4b70*/  F2FP.F16.F32.PACK_AB R53, RZ, R53 ;  /* 0x00000035ff35723e */ /* 0x000fe200000000ff */
[----:B------:R-:W-:Y:S01]  /*4b80*/  FFMA.FTZ R58, R42, R55, R57 ;  /* 0x000000372a3a7223 */ /* 0x000fe20000010039 */
[----:B------:R-:W-:Y:S01]  /*4b90*/  FMUL.FTZ R50, R27, R50 ;  /* 0x000000321b327220 */ /* 0x000fe20000410000 */
[----:B------:R-:W-:Y:S01]  /*4ba0*/  FMUL.FTZ R49, R26, R49 ;  /* 0x000000311a317220 */ /* 0x000fe20000410000 */
[----:B------:R-:W-:Y:S01]  /*4bb0*/  PRMT R8, R8, 0x5410, R53 ;  /* 0x0000541008087816 */ /* 0x000fe20000000035 */
[----:B------:R-:W-:Y:S01]  /*4bc0*/  FFMA.FTZ R55, R41, R55, R60 ;  /* 0x0000003729377223 */ /* 0x000fe2000001003c */
[----:B------:R-:W-:Y:S01]  /*4bd0*/  FMUL.FTZ R58, R25, R58 ;  /* 0x0000003a193a7220 */ /* 0x000fe20000410000 */
[----:B------:R-:W-:Y:S02]  /*4be0*/  F2FP.F16.F32.PACK_AB R50, RZ, R50 ;  /* 0x00000032ff32723e */ /* 0x000fe400000000ff */
[----:B------:R-:W-:Y:S01]  /*4bf0*/  FMUL.FTZ R55, R24, R55 ;  /* 0x0000003718377220 */ /* 0x000fe20000410000 */
[----:B------:R-:W-:Y:S01]  /*4c00*/  F2FP.F16.F32.PACK_AB R49, RZ, R49 ;  /* 0x00000031ff31723e */ /* 0x000fe200000000ff */
[----:B------:R-:W-:Y:S01]  /*4c10*/  HFMA2.MMA R32, R8, 1, 1, R32 ;  /* 0x3c003c0008207835 */ /* 0x000fe20000000020 */
[----:B------:R-:W-:-:S02]  /*4c20*/  F2FP.F16.F32.PACK_AB R58, RZ, R58 ;  /* 0x0000003aff3a723e */ /* 0x000fc400000000ff */
[----:B------:R-:W-:Y:S01]  /*4c30*/  PRMT R50, R50, 0x5410, R49 ;  /* 0x0000541032327816 */ /* 0x000fe20000000031 */
[--C-:B0-----:R-:W-:Y:S02]  /*4c40*/  HADD2.F32 R8, -RZ, R2.reuse.H0_H0 ;  /* 0x20000002ff087230 */ /* 0x101fe40000004100 */
[----:B------:R-:W-:Y:S01]  /*4c50*/  HADD2.F32 R53, -RZ, R2.H1_H1 ;  /* 0x30000002ff357230 */ /* 0x000fe20000004100 */
[----:B------:R-:W-:Y:S02]  /*4c60*/  LOP3.LUT R2, R17, 0xff, RZ, 0xc0, !PT ;  /* 0x000000ff11027812 */ /* 0x000fe400078ec0ff */
[----:B------:R-:W-:Y:S02]  /*4c70*/  F2FP.F16.F32.PACK_AB R55, RZ, R55 ;  /* 0x00000037ff37723e */ /* 0x000fe400000000ff */
[----:B------:R-:W-:Y:S01]  /*4c80*/  IADD3 R57, R2, -0x80, RZ ;  /* 0xffffff8002397810 */ /* 0x000fe20007ffe0ff */
[----:B------:R-:W-:Y:S01]  /*4c90*/  FFMA.FTZ R2, R51, R8, R37 ;  /* 0x0000000833027223 */ /* 0x000fe20000010025 */
[----:B------:R-:W-:Y:S01]  /*4ca0*/  PRMT R58, R58, 0x5410, R55 ;  /* 0x000054103a3a7816 */ /* 0x000fe20000000037 */
[C---:B------:R-:W-:Y:S01]  /*4cb0*/  FFMA.FTZ R38, R8.reuse, R63, R38 ;  /* 0x0000003f08267223 */ /* 0x040fe20000010026 */
[----:B------:R-:W-:Y:S01]  /*4cc0*/  HFMA2.MMA R33, R50, 1, 1, R33 ;  /* 0x3c003c0032217835 */ /* 0x000fe20000000021 */
[----:B------:R-:W-:Y:S01]  /*4cd0*/  FFMA.FTZ R37, R8, R7, R39 ;  /* 0x0000000708257223 */ /* 0x000fe20000010027 */
[----:B------:R-:W-:-:S02]  /*4ce0*/  HADD2.F32 R50, -RZ, R3.H0_H0 ;  /* 0x20000003ff327230 */ /* 0x000fc40000004100 */
[----:B------:R-:W-:Y:S01]  /*4cf0*/  FFMA.FTZ R55, R8, R10, R36 ;  /* 0x0000000a08377223 */ /* 0x000fe20000010024 */
[----:B------:R-:W-:Y:S01]  /*4d00*/  FFMA.FTZ R2, R11, R53, R2 ;  /* 0x000000350b027223 */ /* 0x000fe20000010002 */
[C---:B------:R-:W-:Y:S01]  /*4d10*/  FFMA.FTZ R39, R53.reuse, R22, R38 ;  /* 0x0000001635277223 */ /* 0x040fe20000010026 */
[----:B------:R-:W-:Y:S02]  /*4d20*/  HADD2 R34, R58, R34 ;  /* 0x000000223a227230 */ /* 0x000fe40000000000 */
[C---:B------:R-:W-:Y:S01]  /*4d30*/  FFMA.FTZ R36, R53.reuse, R44, R37 ;  /* 0x0000002c35247223 */ /* 0x040fe20000010025 */
[----:B------:R-:W-:Y:S02]  /*4d40*/  HADD2.F32 R3, -RZ, R3.H1_H1 ;  /* 0x30000003ff037230 */ /* 0x000fe40000004100 */
[----:B------:R-:W-:Y:S01]  /*4d50*/  FFMA.FTZ R58, R53, R46, R55 ;  /* 0x0000002e353a7223 */ /* 0x000fe20000010037 */
[----:B------:R-:W-:Y:S01]  /*4d60*/  FFMA.FTZ R37, R9, R50, R2 ;  /* 0x0000003209257223 */ /* 0x000fe20000010002 */
[C---:B------:R-:W-:Y:S01]  /*4d70*/  FFMA.FTZ R38, R50.reuse, R23, R39 ;  /* 0x0000001732267223 */ /* 0x040fe20000010027 */
[C---:B------:R-:W-:Y:S01]  /*4d80*/  FFMA.FTZ R39, R50.reuse, R43, R36 ;  /* 0x0000002b32277223 */ /* 0x040fe20000010024 */
[----:B------:R-:W-:Y:S01]  /*4d90*/  FFMA.FTZ R58, R50, R45, R58 ;  /* 0x0000002d323a7223 */ /* 0x000fe2000001003a */
[----:B------:R-:W-:Y:S01]  /*4da0*/  FFMA.FTZ R2, R40, R3, R37 ;  /* 0x0000000328027223 */ /* 0x000fe20000010025 */
[----:B------:R-:W-:Y:S01]  /*4db0*/  LOP3.LUT R50, R16, 0xff, RZ, 0xc0, !PT ;  /* 0x000000ff10327812 */ /* 0x000fe200078ec0ff */
[C---:B------:R-:W-:Y:S01]  /*4dc0*/  FFMA.FTZ R37, R3.reuse, R52, R38 ;  /* 0x0000003403257223 */ /* 0x040fe20000010026 */
[C---:B------:R-:W-:Y:S01]  /*4dd0*/  FFMA.FTZ R38, R3.reuse, R42, R39 ;  /* 0x0000002a03267223 */ /* 0x040fe20000010027 */
[----:B------:R-:W-:Y:S01]  /*4de0*/  FFMA.FTZ R39, R3, R41, R58 ;  /* 0x0000002903277223 */ /* 0x000fe2000001003a */
[----:B-1----:R-:W-:-:S02]  /*4df0*/  HADD2.F32 R3, -RZ, R4.H0_H0 ;  /* 0x20000004ff037230 */ /* 0x002fc40000004100 */
[----:B------:R-:W-:Y:S01]  /*4e00*/  HADD2.F32 R53, -RZ, R4.H1_H1 ;  /* 0x30000004ff357230 */ /* 0x000fe20000004100 */
[----:B------:R-:W-:Y:S01]  /*4e10*/  IADD3 R4, R50, -0x80, RZ ;  /* 0xffffff8032047810 */ /* 0x000fe20007ffe0ff */
[--C-:B------:R-:W-:Y:S02]  /*4e20*/  HADD2.F32 R50, -RZ, R5.reuse.H0_H0 ;  /* 0x20000005ff327230 */ /* 0x100fe40000004100 */
[----:B------:R-:W-:Y:S01]  /*4e30*/  HADD2.F32 R55, -RZ, R5.H1_H1 ;  /* 0x30000005ff377230 */ /* 0x000fe20000004100 */
[----:B------:R-:W-:Y:S01]  /*4e40*/  SHF.R.U32.HI R5, RZ, 0x8, R16 ;  /* 0x00000008ff057819 */ /* 0x000fe20000011610 */
[-C--:B------:R-:W-:Y:S01]  /*4e50*/  FFMA.FTZ R62, R51, R3.reuse, R62 ;  /* 0x00000003333e7223 */ /* 0x080fe2000001003e */
[-C--:B------:R-:W-:Y:S01]  /*4e60*/  FFMA.FTZ R63, R63, R3.reuse, R54 ;  /* 0x000000033f3f7223 */ /* 0x080fe20000010036 */
[-C--:B------:R-:W-:Y:S01]  /*4e70*/  FFMA.FTZ R7, R7, R3.reuse, R56 ;  /* 0x0000000307077223 */ /* 0x080fe20000010038 */
[----:B------:R-:W-:Y:S01]  /*4e80*/  FFMA.FTZ R47, R10, R3, R47 ;  /* 0x000000030a2f7223 */ /* 0x000fe2000001002f */
[----:B------:R-:W-:-:S02]  /*4e90*/  LOP3.LUT R3, R5, 0xff, RZ, 0xc0, !PT ;  /* 0x000000ff05037812 */ /* 0x000fc400078ec0ff */
[----:B------:R-:W-:Y:S02]  /*4ea0*/  SHF.R.U32.HI R10, RZ, 0x8, R17 ;  /* 0x00000008ff0a7819 */ /* 0x000fe40000011611 */
[----:B------:R-:W-:Y:S01]  /*4eb0*/  IADD3 R3, R3, -0x80, RZ ;  /* 0xffffff8003037810 */ /* 0x000fe20007ffe0ff */
[-C--:B------:R-:W-:Y:S01]  /*4ec0*/  FFMA.FTZ R44, R44, R53.reuse, R7 ;  /* 0x000000352c2c7223 */ /* 0x080fe20000010007 */
[-C--:B------:R-:W-:Y:S01]  /*4ed0*/  FFMA.FTZ R62, R11, R53.reuse, R62 ;  /* 0x000000350b3e7223 */ /* 0x080fe2000001003e */
[----:B------:R-:W-:Y:S01]  /*4ee0*/  LOP3.LUT R10, R10, 0xff, RZ, 0xc0, !PT ;  /* 0x000000ff0a0a7812 */ /* 0x000fe200078ec0ff */
[----:B------:R0:W-:Y:S01]  /*4ef0*/  I2F.F16 R7, R3 ;  /* 0x0000000300077306 */ /* 0x0001e20000200c00 */
[----:B------:R-:W-:Y:S01]  /*4f00*/  FFMA.FTZ R46, R46, R53, R47 ;  /* 0x000000352e2e7223 */ /* 0x000fe2000001002f */
[----:B------:R-:W-:Y:S01]  /*4f10*/  FFMA.FTZ R9, R9, R50, R62 ;  /* 0x0000003209097223 */ /* 0x000fe2000001003e */
[----:B------:R-:W-:Y:S01]  /*4f20*/  IADD3 R10, R10, -0x80, RZ ;  /* 0xffffff800a0a7810 */ /* 0x000fe20007ffe0ff */
[----:B------:R-:W-:Y:S01]  /*4f30*/  FMUL.FTZ R2, R27, R2 ;  /* 0x000000021b027220 */ /* 0x000fe20000410000 */
[----:B0-----:R-:W-:Y:S01]  /*4f40*/  SHF.R.U32.HI R3, RZ, 0x8, R19 ;  /* 0x00000008ff037819 */ /* 0x001fe20000011613 */
[----:B------:R-:W-:-:S03]  /*4f50*/  FFMA.FTZ R46, R45, R50, R46 ;  /* 0x000000322d2e7223 */ /* 0x000fc6000001002e */
[----:B------:R-:W-:Y:S01]  /*4f60*/  LOP3.LUT R3, R3, 0xff, RZ, 0xc0, !PT ;  /* 0x000000ff03037812 */ /* 0x000fe200078ec0ff */
[----:B------:R0:W-:Y:S01]  /*4f70*/  I2F.F16 R45, R10 ;  /* 0x0000000a002d7306 */ /* 0x0001e20000200c00 */
[----:B------:R-:W-:Y:S01]  /*4f80*/  FFMA.FTZ R40, R40, R55, R9 ;  /* 0x0000003728287223 */ /* 0x000fe20000010009 */
[----:B------:R-:W-:Y:S01]  /*4f90*/  F2FP.F16.F32.PACK_AB R9, RZ, R2 ;  /* 0x00000002ff09723e */ /* 0x000fe200000000ff */
[----:B------:R-:W-:Y:S01]  /*4fa0*/  FFMA.FTZ R61, R41, R61, R68 ;  /* 0x0000003d293d7223 */ /* 0x000fe20000010044 */
[----:B0-----:R-:W-:Y:S02]  /*4fb0*/  IADD3 R10, R3, -0x80, RZ ;  /* 0xffffff80030a7810 */ /* 0x001fe40007ffe0ff */
[----:B------:R-:W0:Y:S01]  /*4fc0*/  LDS.64 R2, [UR5+0xb0] ;  /* 0x0000b005ff027984 */ /* 0x000e220008000a00 */
[----:B------:R-:W-:Y:S01]  /*4fd0*/  FMUL.FTZ R6, R25, R6 ;  /* 0x0000000619067220 */ /* 0x000fe20000410000 */
[----:B------:R-:W-:Y:S01]  /*4fe0*/  FMUL.FTZ R61, R24, R61 ;  /* 0x0000003d183d7220 */ /* 0x000fe20000410000 */
[----:B------:R-:W-:Y:S01]  /*4ff0*/  SHF.R.U32.HI R11, RZ, 0x8, R18 ;  /* 0x00000008ff0b7819 */ /* 0x000fe20000011612 */
[----:B------:R-:W-:Y:S01]  /*5000*/  FFMA.FTZ R43, R43, R50, R44 ;  /* 0x000000322b2b7223 */ /* 0x000fe2000001002c */
[----:B------:R-:W-:Y:S01]  /*5010*/  FFMA.FTZ R22, R22, R53, R63 ;  /* 0x0000003516167223 */ /* 0x000fe2000001003f */
[----:B------:R1:W-:Y:S01]  /*5020*/  I2F.F16 R44, R10 ;  /* 0x0000000a002c7306 */ /* 0x0003e20000200c00 */
[----:B------:R-:W-:-:S02]  /*5030*/  LOP3.LUT R11, R11, 0xff, RZ, 0xc0, !PT ;  /* 0x000000ff0b0b7812 */ /* 0x000fc400078ec0ff */
[----:B------:R-:W-:Y:S02]  /*5040*/  F2FP.F16.F32.PACK_AB R48, RZ, R6 ;  /* 0x00000006ff30723e */ /* 0x000fe400000000ff */
[----:B------:R-:W-:Y:S02]  /*5050*/  F2FP.F16.F32.PACK_AB R61, RZ, R61 ;  /* 0x0000003dff3d723e */ /* 0x000fe400000000ff */
[----:B-1----:R-:W-:Y:S01]  /*5060*/  SHF.R.U32.HI R10, RZ, 0x10, R19 ;  /* 0x00000010ff0a7819 */ /* 0x002fe20000011613 */
[----:B------:R-:W-:Y:S01]  /*5070*/  FFMA.FTZ R23, R23, R50, R22 ;  /* 0x0000003217177223 */ /* 0x000fe20000010016 */
[----:B------:R-:W-:Y:S02]  /*5080*/  IADD3 R11, R11, -0x80, RZ ;  /* 0xffffff800b0b7810 */ /* 0x000fe40007ffe0ff */
[----:B------:R-:W-:Y:S02]  /*5090*/  LOP3.LUT R10, R10, 0xff, RZ, 0xc0, !PT ;  /* 0x000000ff0a0a7812 */ /* 0x000fe400078ec0ff */
[----:B------:R-:W-:Y:S01]  /*50a0*/  PRMT R48, R48, 0x5410, R61 ;  /* 0x0000541030307816 */ /* 0x000fe2000000003d */
[----:B------:R-:W-:Y:S01]  /*50b0*/  FFMA.FTZ R23, R52, R55, R23 ;  /* 0x0000003734177223 */ /* 0x000fe20000010017 */
[----:B------:R-:W-:Y:S01]  /*50c0*/  LEA.HI R59, R17, 0xffffff80, RZ, 0x8 ;  /* 0xffffff80113b7811 */ /* 0x000fe200078f40ff */
[----:B------:R1:W-:Y:S01]  /*50d0*/  I2F.F16 R52, R11 ;  /* 0x0000000b00347306 */ /* 0x0003e20000200c00 */
[----:B------:R-:W-:Y:S01]  /*50e0*/  LEA.HI R6, R16, 0xffffff80, RZ, 0x8 ;  /* 0xffffff8010067811 */ /* 0x000fe200078f40ff */
[----:B------:R-:W-:Y:S01]  /*50f0*/  HADD2 R35, R48, R35 ;  /* 0x0000002330237230 */ /* 0x000fe20000000000 */
[----:B------:R-:W-:-:S02]  /*5100*/  SHF.R.U32.HI R16, RZ, 0x10, R16 ;  /* 0x00000010ff107819 */ /* 0x000fc40000011610 */
[----:B------:R-:W-:Y:S02]  /*5110*/  SHF.R.U32.HI R17, RZ, 0x10, R17 ;  /* 0x00000010ff117819 */ /* 0x000fe40000011611 */
[----:B------:R-:W-:Y:S01]  /*5120*/  IADD3 R22, R10, -0x80, RZ ;  /* 0xffffff800a167810 */ /* 0x000fe20007ffe0ff */
[----:B------:R2:W-:Y:S01]  /*5130*/  I2F.F16 R8, R57 ;  /* 0x0000003900087306 */ /* 0x0005e20000200c00 */
[----:B-1----:R-:W1:Y:S01]  /*5140*/  LDS.64 R10, [UR5+0x30] ;  /* 0x00003005ff0a7984 */ /* 0x002e620008000a00 */
[----:B------:R-:W-:Y:S02]  /*5150*/  LOP3.LUT R16, R16, 0xff, RZ, 0xc0, !PT ;  /* 0x000000ff10107812 */ /* 0x000fe400078ec0ff */
[----:B------:R-:W-:-:S04]  /*5160*/  LOP3.LUT R17, R17, 0xff, RZ, 0xc0, !PT ;  /* 0x000000ff11117812 */ /* 0x000fc800078ec0ff */
[----:B------:R4:W-:Y:S01]  /*5170*/  I2F.F16 R48, R59 ;  /* 0x0000003b00307306 */ /* 0x0009e20000200c00 */
[----:B--2---:R-:W-:Y:S01]  /*5180*/  LOP3.LUT R57, R18, 0xff, RZ, 0xc0, !PT ;  /* 0x000000ff12397812 */ /* 0x004fe200078ec0ff */
[----:B------:R-:W-:Y:S01]  /*5190*/  FMUL.FTZ R37, R26, R37 ;  /* 0x000000251a257220 */ /* 0x000fe20000410000 */
[----:B------:R-:W-:Y:S02]  /*51a0*/  LEA.HI R49, R18, 0xffffff80, RZ, 0x8 ;  /* 0xffffff8012317811 */ /* 0x000fe400078f40ff */
[----:B------:R-:W-:Y:S02]  /*51b0*/  IADD3 R57, R57, -0x80, RZ ;  /* 0xffffff8039397810 */ /* 0x000fe40007ffe0ff */
[----:B----4-:R-:W-:Y:S01]  /*51c0*/  LOP3.LUT R59, R19, 0xff, RZ, 0xc0, !PT ;  /* 0x000000ff133b7812 */ /* 0x010fe200078ec0ff */
[----:B------:R-:W2:Y:S01]  /*51d0*/  I2F.F16 R4, R4 ;  /* 0x0000000400047306 */ /* 0x000ea20000200c00 */
[----:B------:R-:W-:Y:S02]  /*51e0*/  SHF.R.U32.HI R18, RZ, 0x10, R18 ;  /* 0x00000010ff127819 */ /* 0x000fe40000011612 */
[----:B------:R-:W-:-:S02]  /*51f0*/  IADD3 R59, R59, -0x80, RZ ;  /* 0xffffff803b3b7810 */ /* 0x000fc40007ffe0ff */
[----:B------:R-:W-:Y:S02]  /*5200*/  IADD3 R16, R16, -0x80, RZ ;  /* 0xffffff8010107810 */ /* 0x000fe40007ffe0ff */
[----:B------:R-:W-:Y:S01]  /*5210*/  IADD3 R17, R17, -0x80, RZ ;  /* 0xffffff8011117810 */ /* 0x000fe20007ffe0ff */
[----:B------:R-:W4:Y:S01]  /*5220*/  I2F.F16 R5, R57 ;  /* 0x0000003900057306 */ /* 0x000f220000200c00 */
[----:B------:R-:W-:Y:S02]  /*5230*/  LOP3.LUT R18, R18, 0xff, RZ, 0xc0, !PT ;  /* 0x000000ff12127812 */ /* 0x000fe400078ec0ff */
[----:B------:R-:W-:Y:S01]  /*5240*/  F2FP.F16.F32.PACK_AB R37, RZ, R37 ;  /* 0x00000025ff25723e */ /* 0x000fe200000000ff */
[----:B------:R-:W-:Y:S01]  /*5250*/  FMUL.FTZ R40, R27, R40 ;  /* 0x000000281b287220 */ /* 0x000fe20000410000 */
[----:B------:R-:W-:-:S03]  /*5260*/  FMUL.FTZ R23, R26, R23 ;  /* 0x000000171a177220 */ /* 0x000fc60000410000 */
[----:B------:R-:W5:Y:S01]  /*5270*/  I2F.F16 R36, R59 ;  /* 0x0000003b00247306 */ /* 0x000f620000200c00 */
[----:B------:R-:W-:Y:S01]  /*5280*/  IADD3 R18, R18, -0x80, RZ ;  /* 0xffffff8012127810 */ /* 0x000fe20007ffe0ff */
[----:B------:R-:W-:Y:S01]  /*5290*/  FMUL.FTZ R38, R25, R38 ;  /* 0x0000002619267220 */ /* 0x000fe20000410000 */
[----:B------:R-:W-:Y:S01]  /*52a0*/  FMUL.FTZ R39, R24, R39 ;  /* 0x0000002718277220 */ /* 0x000fe20000410000 */
[----:B------:R-:W-:-:S04]  /*52b0*/  PRMT R9, R9, 0x5410, R37 ;  /* 0x0000541009097816 */ /* 0x000fc80000000025 */
[----:B------:R-:W3:Y:S01]  /*52c0*/  I2F.F16 R16, R16 ;  /* 0x0000001000107306 */ /* 0x000ee20000200c00 */
[----:B------:R-:W-:Y:S02]  /*52d0*/  F2FP.F16.F32.PACK_AB R40, RZ, R40 ;  /* 0x00000028ff28723e */ /* 0x000fe400000000ff */
[----:B------:R-:W-:-:S05]  /*52e0*/  F2FP.F16.F32.PACK_AB R23, RZ, R23 ;  /* 0x00000017ff17723e */ /* 0x000fca00000000ff */
[----:B------:R-:W1:Y:S01]  /*52f0*/  I2F.F16 R17, R17 ;  /* 0x0000001100117306 */ /* 0x000e620000200c00 */
[----:B------:R-:W-:Y:S01]  /*5300*/  LEA.HI R19, R19, 0xffffff80, RZ, 0x8 ;  /* 0xffffff8013137811 */ /* 0x000fe200078f40ff */
[----:B------:R-:W-:Y:S01]  /*5310*/  HFMA2.MMA R30, R9, 1, 1, R30 ;  /* 0x3c003c00091e7835 */ /* 0x000fe2000000001e */
[----:B------:R-:W-:Y:S02]  /*5320*/  F2FP.F16.F32.PACK_AB R38, RZ, R38 ;  /* 0x00000026ff26723e */ /* 0x000fe400000000ff */
[----:B------:R-:W-:Y:S01]  /*5330*/  F2FP.F16.F32.PACK_AB R39, RZ, R39 ;  /* 0x00000027ff27723e */ /* 0x000fe200000000ff */
[----:B0-----:R-:W-:Y:S02]  /*5340*/  HADD2.F32 R9, -RZ, R2.H0_H0 ;  /* 0x20000002ff097230 */ /* 0x001fe40000004100 */
[----:B------:R-:W0:Y:S01]  /*5350*/  I2F.F16 R18, R18 ;  /* 0x0000001200127306 */ /* 0x000e220000200c00 */
[----:B--2---:R-:W-:Y:S01]  /*5360*/  HADD2.F32 R4, -RZ, R4.H0_H0 ;  /* 0x20000004ff047230 */ /* 0x004fe20000004100 */
[----:B------:R-:W-:Y:S01]  /*5370*/  PRMT R40, R40, 0x5410, R23 ;  /* 0x0000541028287816 */ /* 0x000fe20000000017 */
[----:B------:R-:W-:Y:S01]  /*5380*/  HADD2.F32 R23, -RZ, R2.H1_H1 ;  /* 0x30000002ff177230 */ /* 0x000fe20000004100 */
[----:B------:R-:W-:-:S04]  /*5390*/  PRMT R38, R38, 0x5410, R39 ;  /* 0x0000541026267816 */ /* 0x000fc80000000027 */
[----:B------:R-:W2:Y:S01]  /*53a0*/  I2F.F16 R22, R22 ;  /* 0x0000001600167306 */ /* 0x000ea20000200c00 */
[--C-:B------:R-:W-:Y:S02]  /*53b0*/  HADD2.F32 R37, -RZ, R3.reuse.H0_H0 ;  /* 0x20000003ff257230 */ /* 0x100fe40000004100 */
[----:B------:R-:W-:Y:S02]  /*53c0*/  HADD2.F32 R39, -RZ, R3.H1_H1 ;  /* 0x30000003ff277230 */ /* 0x000fe40000004100 */
[----:B------:R-:W-:Y:S02]  /*53d0*/  HADD2.F32 R2, -RZ, R8.H0_H0 ;  /* 0x20000008ff027230 */ /* 0x000fe40000004100 */
[----:B----4-:R-:W-:Y:S01]  /*53e0*/  HADD2.F32 R5, -RZ, R5.H0_H0 ;  /* 0x20000005ff057230 */ /* 0x010fe20000004100 */
[----:B------:R-:W4:Y:S01]  /*53f0*/  I2F.F16 R6, R6 ;  /* 0x0000000600067306 */ /* 0x000f220000200c00 */
[----:B-----5:R-:W-:Y:S02]  /*5400*/  HADD2.F32 R3, -RZ, R36.H0_H0 ;  /* 0x20000024ff037230 */ /* 0x020fe40000004100 */
[----:B------:R-:W-:Y:S01]  /*5410*/  FFMA.FTZ R8, R4, R9, RZ ;  /* 0x0000000904087223 */ /* 0x000fe200000100ff */
[----:B------:R-:W-:-:S02]  /*5420*/  HADD2.F32 R53, -RZ, R7.H0_H0 ;  /* 0x20000007ff357230 */ /* 0x000fc40000004100 */
[----:B------:R-:W-:Y:S02]  /*5430*/  FFMA.FTZ R41, R41, R55, R46 ;  /* 0x0000003729297223 */ /* 0x000fe4000001002e */
[----:B------:R-:W5:Y:S01]  /*5440*/  I2F.F16 R49, R49 ;  /* 0x0000003100317306 */ /* 0x000f620000200c00 */
[----:B---3--:R-:W-:Y:S02]  /*5450*/  HADD2.F32 R51, -RZ, R16.H0_H0 ;  /* 0x20000010ff337230 */ /* 0x008fe40000004100 */
[----:B------:R-:W-:Y:S01]  /*5460*/  FFMA.FTZ R16, R2, R9, RZ ;  /* 0x0000000902107223 */ /* 0x000fe200000100ff */
[----:B-1----:R-:W-:-:S04]  /*5470*/  HADD2.F32 R46, -RZ, R17.H0_H0 ;  /* 0x20000011ff2e7230 */ /* 0x002fc80000004100 */
[----:B------:R-:W1:Y:S01]  /*5480*/  I2F.F16 R19, R19 ;  /* 0x0000001300137306 */ /* 0x000e620000200c00 */
[----:B------:R-:W-:Y:S02]  /*5490*/  HADD2.F32 R45, -RZ, R45.H0_H0 ;  /* 0x2000002dff2d7230 */ /* 0x000fe40000004100 */
[-C--:B------:R-:W-:Y:S01]  /*54a0*/  FFMA.FTZ R17, R5, R9.reuse, RZ ;  /* 0x0000000905117223 */ /* 0x080fe200000100ff */
[----:B------:R-:W-:Y:S02]  /*54b0*/  HADD2.F32 R52, -RZ, R52.H0_H0 ;  /* 0x20000034ff347230 */ /* 0x000fe40000004100 */
[----:B------:R-:W-:Y:S01]  /*54c0*/  FFMA.FTZ R9, R3, R9, RZ ;  /* 0x0000000903097223 */ /* 0x000fe200000100ff */
[----:B------:R-:W-:Y:S02]  /*54d0*/  HADD2.F32 R44, -RZ, R44.H0_H0 ;  /* 0x2000002cff2c7230 */ /* 0x000fe40000004100 */
[----:B------:R-:W-:Y:S01]  /*54e0*/  FFMA.FTZ R8, R53, R23, R8 ;  /* 0x0000001735087223 */ /* 0x000fe20000010008 */
[----:B------:R-:W-:Y:S01]  /*54f0*/  FFMA.FTZ R42, R42, R55, R43 ;  /* 0x000000372a2a7223 */ /* 0x000fe2000001002b */
[----:B0-----:R-:W-:-:S02]  /*5500*/  HADD2.F32 R50, -RZ, R18.H0_H0 ;  /* 0x20000012ff327230 */ /* 0x001fc40000004100 */
[-C--:B------:R-:W-:Y:S01]  /*5510*/  FFMA.FTZ R7, R45, R23.reuse, R16 ;  /* 0x000000172d077223 */ /* 0x080fe20000010010 */
[----:B--2---:R-:W-:Y:S02]  /*5520*/  HADD2.F32 R43, -RZ, R22.H0_H0 ;  /* 0x20000016ff2b7230 */ /* 0x004fe40000004100 */
[-C--:B------:R-:W-:Y:S01]  /*5530*/  FFMA.FTZ R17, R52, R23.reuse, R17 ;  /* 0x0000001734117223 */ /* 0x080fe20000010011 */
[----:B------:R-:W-:Y:S01]  /*5540*/  FFMA.FTZ R16, R44, R23, R9 ;  /* 0x000000172c107223 */ /* 0x000fe20000010009 */
[-C--:B------:R-:W-:Y:S02]  /*5550*/  FFMA.FTZ R18, R51, R37.reuse, R8 ;  /* 0x0000002533127223 */ /* 0x080fe40000010008 */
[----:B------:R-:W0:Y:S01]  /*5560*/  LDS.64 R8, [UR5+0x130] ;  /* 0x00013005ff087984 */ /* 0x000e220008000a00 */
[----:B------:R-:W-:Y:S02]  /*5570*/  HADD2 R31, R38, R31 ;  /* 0x0000001f261f7230 */ /* 0x000fe40000000000 */
[----:B------:R-:W-:Y:S01]  /*5580*/  FFMA.FTZ R36, R50, R37, R17 ;  /* 0x0000002532247223 */ /* 0x000fe20000010011 */
[----:B----4-:R-:W-:-:S02]  /*5590*/  HADD2.F32 R47, -RZ, R6.H0_H0 ;  /* 0x20000006ff2f7230 */ /* 0x010fc40000004100 */
[-C--:B------:R-:W-:Y:S01]  /*55a0*/  FFMA.FTZ R7, R46, R37.reuse, R7 ;  /* 0x000000252e077223 */ /* 0x080fe20000010007 */
[----:B------:R-:W-:Y:S02]  /*55b0*/  HADD2.F32 R48, -RZ, R48.H0_H0 ;  /* 0x20000030ff307230 */ /* 0x000fe40000004100 */
[----:B------:R-:W-:Y:S01]  /*55c0*/  FFMA.FTZ R17, R43, R37, R16 ;  /* 0x000000252b117223 */ /* 0x000fe20000010010 */
[----:B-----5:R-:W-:Y:S02]  /*55d0*/  HADD2.F32 R49, -RZ, R49.H0_H0 ;  /* 0x20000031ff317230 */ /* 0x020fe40000004100 */
[----:B-1----:R-:W-:Y:S02]  /*55e0*/  HADD2.F32 R38, -RZ, R19.H0_H0 ;  /* 0x20000013ff267230 */ /* 0x002fe40000004100 */
[--C-:B------:R-:W-:Y:S01]  /*55f0*/  HADD2.F32 R6, -RZ, R10.reuse.H0_H0 ;  /* 0x2000000aff067230 */ /* 0x100fe20000004100 */
[----:B------:R-:W-:Y:S01]  /*5600*/  HFMA2.MMA R28, R40, 1, 1, R28 ;  /* 0x3c003c00281c7835 */ /* 0x000fe2000000001c */
[-C--:B------:R-:W-:Y:S01]  /*5610*/  FFMA.FTZ R18, R47, R39.reuse, R18 ;  /* 0x000000272f127223 */ /* 0x080fe20000010012 */
[-C--:B------:R-:W-:Y:S01]  /*5620*/  FFMA.FTZ R16, R48, R39.reuse, R7 ;  /* 0x0000002730107223 */ /* 0x080fe20000010007 */
[-C--:B------:R-:W-:Y:S01]  /*5630*/  FFMA.FTZ R19, R49, R39.reuse, R36 ;  /* 0x0000002731137223 */ /* 0x080fe20000010024 */
[----:B------:R-:W-:Y:S01]  /*5640*/  FFMA.FTZ R17, R38, R39, R17 ;  /* 0x0000002726117223 */ /* 0x000fe20000010011 */
[----:B------:R-:W-:-:S02]  /*5650*/  HADD2.F32 R23, -RZ, R10.H1_H1 ;  /* 0x3000000aff177230 */ /* 0x000fc40000004100 */
[----:B------:R-:W-:Y:S01]  /*5660*/  FFMA.FTZ R36, R4, R6, RZ ;  /* 0x0000000604247223 */ /* 0x000fe200000100ff */
[C---:B------:R-:W-:Y:S01]  /*5670*/  FFMA.FTZ R40, R6.reuse, R2, RZ ;  /* 0x0000000206287223 */ /* 0x040fe200000100ff */
[C---:B------:R-:W-:Y:S01]  /*5680*/  FFMA.FTZ R39, R6.reuse, R5, RZ ;  /* 0x0000000506277223 */ /* 0x040fe200000100ff */
[----:B------:R-:W-:Y:S01]  /*5690*/  FFMA.FTZ R55, R6, R3, RZ ;  /* 0x0000000306377223 */ /* 0x000fe200000100ff */
[----:B------:R-:W-:Y:S01]  /*56a0*/  HADD2.F32 R37, -RZ, R11.H0_H0 ;  /* 0x2000000bff257230 */ /* 0x000fe20000004100 */
[----:B------:R-:W-:Y:S01]  /*56b0*/  LOP3.LUT R7, R12, 0xff, RZ, 0xc0, !PT ;  /* 0x000000ff0c077812 */ /* 0x000fe200078ec0ff */
[----:B------:R-:W-:Y:S01]  /*56c0*/  FFMA.FTZ R36, R53, R23, R36 ;  /* 0x0000001735247223 */ /* 0x000fe20000010024 */
[C---:B------:R-:W-:Y:S01]  /*56d0*/  FFMA.FTZ R40, R23.reuse, R45, R40 ;  /* 0x0000002d17287223 */ /* 0x040fe20000010028 */
[C---:B------:R-:W-:Y:S01]  /*56e0*/  FFMA.FTZ R39, R23.reuse, R52, R39 ;  /* 0x0000003417277223 */ /* 0x040fe20000010027 */
[----:B------:R-:W-:Y:S01]  /*56f0*/  FFMA.FTZ R6, R23, R44, R55 ;  /* 0x0000002c17067223 */ /* 0x000fe20000010037 */
[----:B------:R-:W-:Y:S01]  /*5700*/  FFMA.FTZ R36, R51, R37, R36 ;  /* 0x0000002533247223 */ /* 0x000fe20000010024 */
[C---:B------:R-:W-:Y:S01]  /*5710*/  FFMA.FTZ R40, R37.reuse, R46, R40 ;  /* 0x0000002e25287223 */ /* 0x040fe20000010028 */
[----:B------:R-:W-:Y:S01]  /*5720*/  FFMA.FTZ R56, R37, R50, R39 ;  /* 0x0000003225387223 */ /* 0x000fe20000010027 */
[----:B------:R-:W-:Y:S01]  /*5730*/  IADD3 R54, R7, -0x80, RZ ;  /* 0xffffff8007367810 */ /* 0x000fe20007ffe0ff */
[----:B------:R-:W-:-:S02]  /*5740*/  FFMA.FTZ R37, R37, R43, R6 ;  /* 0x0000002b25257223 */ /* 0x000fc40000010006 */
[----:B------:R-:W1:Y:S01]  /*5750*/  LDS.64 R6, [UR5+0x1b0] ;  /* 0x0001b005ff067984 */ /* 0x000e620008000a00 */
[----:B------:R-:W-:Y:S01]  /*5760*/  FMUL.FTZ R42, R25, R42 ;  /* 0x0000002a192a7220 */ /* 0x000fe20000410000 */
[----:B------:R-:W-:-:S04]  /*5770*/  FMUL.FTZ R41, R24, R41 ;  /* 0x0000002918297220 */ /* 0x000fc80000410000 */
[----:B------:R-:W-:Y:S02]  /*5780*/  F2FP.F16.F32.PACK_AB R42, RZ, R42 ;  /* 0x0000002aff2a723e */ /* 0x000fe400000000ff */
[----:B------:R-:W-:-:S04]  /*5790*/  F2FP.F16.F32.PACK_AB R41, RZ, R41 ;  /* 0x00000029ff29723e */ /* 0x000fc800000000ff */
[----:B------:R-:W-:Y:S01]  /*57a0*/  PRMT R42, R42, 0x5410, R41 ;  /* 0x000054102a2a7816 */ /* 0x000fe20000000029 */
[----:B------:R-:W-:Y:S01]  /*57b0*/  HADD2.F32 R41, -RZ, R11.H1_H1 ;  /* 0x3000000bff297230 */ /* 0x000fe20000004100 */
[----:B------:R-:W-:-:S03]  /*57c0*/  LOP3.LUT R23, R13, 0xff, RZ, 0xc0, !PT ;  /* 0x000000ff0d177812 */ /* 0x000fc600078ec0ff */
[----:B------:R-:W-:Y:S02]  /*57d0*/  HADD2 R29, R42, R29 ;  /* 0x0000001d2a1d7230 */ /* 0x000fe40000000000 */
[----:B------:R-:W-:Y:S01]  /*57e0*/  FFMA.FTZ R42, R47, R41, R36 ;  /* 0x000000292f2a7223 */ /* 0x000fe20000010024 */
[C---:B------:R-:W-:Y:S01]  /*57f0*/  FFMA.FTZ R40, R41.reuse, R48, R40 ;  /* 0x0000003029287223 */ /* 0x040fe20000010028 */
[C---:B------:R-:W-:Y:S01]  /*5800*/  FFMA.FTZ R39, R41.reuse, R49, R56 ;  /* 0x0000003129277223 */ /* 0x040fe20000010038 */
[----:B------:R-:W-:Y:S01]  /*5810*/  FFMA.FTZ R41, R41, R38, R37 ;  /* 0x0000002629297223 */ /* 0x000fe20000010025 */
[--C-:B0-----:R-:W-:Y:S01]  /*5820*/  HADD2.F32 R58, -RZ, R8.reuse.H0_H0 ;  /* 0x20000008ff3a7230 */ /* 0x101fe20000004100 */
[----:B------:R-:W-:Y:S01]  /*5830*/  LOP3.LUT R37, R15, 0xff, RZ, 0xc0, !PT ;  /* 0x000000ff0f257812 */ /* 0x000fe200078ec0ff */
[----:B------:R-:W-:Y:S01]  /*5840*/  HADD2.F32 R59, -RZ, R8.H1_H1 ;  /* 0x30000008ff3b7230 */ /* 0x000fe20000004100 */
[----:B------:R-:W-:Y:S02]  /*5850*/  IADD3 R23, R23, -0x80, RZ ;  /* 0xffffff8017177810 */ /* 0x000fe40007ffe0ff */
[----:B------:R-:W-:Y:S01]  /*5860*/  LOP3.LUT R36, R14, 0xff, RZ, 0xc0, !PT ;  /* 0x000000ff0e247812 */ /* 0x000fe200078ec0ff */
[-C--:B------:R-:W-:Y:S01]  /*5870*/  FFMA.FTZ R60, R4, R58.reuse, RZ ;  /* 0x0000003a043c7223 */ /* 0x080fe200000100ff */
[----:B------:R-:W-:Y:S01]  /*5880*/  SHF.R.U32.HI R8, RZ, 0x8, R12 ;  /* 0x00000008ff087819 */ /* 0x000fe2000001160c */
[-C--:B------:R-:W-:Y:S01]  /*5890*/  FFMA.FTZ R62, R2, R58.reuse, RZ ;  /* 0x0000003a023e7223 */ /* 0x080fe200000100ff */
[----:B------:R-:W-:Y:S01]  /*58a0*/  IADD3 R57, R37, -0x80, RZ ;  /* 0xffffff8025397810 */ /* 0x000fe20007ffe0ff */
[-C--:B------:R-:W-:Y:S01]  /*58b0*/  FFMA.FTZ R37, R5, R58.reuse, RZ ;  /* 0x0000003a05257223 */ /* 0x080fe200000100ff */
[----:B------:R-:W-:Y:S01]  /*58c0*/  FFMA.FTZ R63, R3, R58, RZ ;  /* 0x0000003a033f7223 */ /* 0x000fe200000100ff */
[----:B------:R-:W-:Y:S01]  /*58d0*/  LEA.HI R22, R12, 0xffffff80, RZ, 0x8 ;  /* 0xffffff800c167811 */ /* 0x000fe200078f40ff */
[----:B------:R0:W-:Y:S01]  /*58e0*/  I2F.F16 R55, R23 ;  /* 0x0000001700377306 */ /* 0x0001e20000200c00 */
[--C-:B------:R-:W-:Y:S01]  /*58f0*/  HADD2.F32 R61, -RZ, R9.reuse.H0_H0 ;  /* 0x20000009ff3d7230 */ /* 0x100fe20000004100 */
[----:B------:R-:W-:Y:S01]  /*5900*/  IADD3 R36, R36, -0x80, RZ ;  /* 0xffffff8024247810 */ /* 0x000fe20007ffe0ff */
[-C--:B------:R-:W-:Y:S01]  /*5910*/  FFMA.FTZ R60, R53, R59.reuse, R60 ;  /* 0x0000003b353c7223 */ /* 0x080fe2000001003c */
[----:B------:R-:W-:Y:S01]  /*5920*/  LOP3.LUT R8, R8, 0xff, RZ, 0xc0, !PT ;  /* 0x000000ff08087812 */ /* 0x000fe200078ec0ff */
[-C--:B------:R-:W-:Y:S01]  /*5930*/  FFMA.FTZ R37, R52, R59.reuse, R37 ;  /* 0x0000003b34257223 */ /* 0x080fe20000010025 */
[----:B------:R-:W-:Y:S01]  /*5940*/  SHF.R.U32.HI R12, RZ, 0x10, R12 ;  /* 0x00000010ff0c7819 */ /* 0x000fe2000001160c */
[-C--:B0-----:R-:W-:Y:S01]  /*5950*/  FFMA.FTZ R23, R45, R59.reuse, R62 ;  /* 0x0000003b2d177223 */ /* 0x081fe2000001003e */
[----:B------:R-:W-:Y:S01]  /*5960*/  FFMA.FTZ R62, R44, R59, R63 ;  /* 0x0000003b2c3e7223 */ /* 0x000fe2000001003f */
[----:B------:R-:W-:Y:S01]  /*5970*/  HADD2.F32 R9, -RZ, R9.H1_H1 ;  /* 0x30000009ff097230 */ /* 0x000fe20000004100 */
[----:B------:R0:W-:Y:S01]  /*5980*/  I2F.F16 R56, R36 ;  /* 0x0000002400387306 */ /* 0x0001e20000200c00 */
[----:B------:R-:W-:Y:S01]  /*5990*/  IADD3 R58, R8, -0x80, RZ ;  /* 0xffffff80083a7810 */ /* 0x000fe20007ffe0ff */
[-C--:B------:R-:W-:Y:S01]  /*59a0*/  FFMA.FTZ R60, R51, R61.reuse, R60 ;  /* 0x0000003d333c7223 */ /* 0x080fe2000001003c */
[-C--:B------:R-:W-:Y:S01]  /*59b0*/  FFMA.FTZ R23, R46, R61.reuse, R23 ;  /* 0x0000003d2e177223 */ /* 0x080fe20000010017 */
[----:B------:R-:W-:Y:S01]  /*59c0*/  LOP3.LUT R8, R12, 0xff, RZ, 0xc0, !PT ;  /* 0x000000ff0c087812 */ /* 0x000fe200078ec0ff */
[-C--:B0-----:R-:W-:Y:S01]  /*59d0*/  FFMA.FTZ R36, R50, R61.reuse, R37 ;  /* 0x0000003d32247223 */ /* 0x081fe20000010025 */
[----:B------:R-:W-:Y:S01]  /*59e0*/  FFMA.FTZ R61, R43, R61, R62 ;  /* 0x0000003d2b3d7223 */ /* 0x000fe2000001003e */
[-C--:B------:R-:W-:Y:S01]  /*59f0*/  FFMA.FTZ R37, R47, R9.reuse, R60 ;  /* 0x000000092f257223 */ /* 0x080fe2000001003c */
[-C--:B------:R-:W-:Y:S01]  /*5a00*/  FFMA.FTZ R23, R48, R9.reuse, R23 ;  /* 0x0000000930177223 */ /* 0x080fe20000010017 */
[-C--:B------:R-:W-:Y:S01]  /*5a10*/  FFMA.FTZ R12, R49, R9.reuse, R36 ;  /* 0x00000009310c7223 */ /* 0x080fe20000010024 */
[----:B------:R-:W-:Y:S01]  /*5a20*/  FFMA.FTZ R36, R38, R9, R61 ;  /* 0x0000000926247223 */ /* 0x000fe2000001003d */
[----:B------:R-:W-:Y:S01]  /*5a30*/  IADD3 R59, R8, -0x80, RZ ;  /* 0xffffff80083b7810 */ /* 0x000fe20007ffe0ff */
[--C-:B-1----:R-:W-:Y:S01]  /*5a40*/  HADD2.F32 R61, -RZ, R6.reuse.H0_H0 ;  /* 0x20000006ff3d7230 */ /* 0x102fe20000004100 */
[----:B------:R-:W0:Y:S01]  /*5a50*/  LDS.64 R8, [UR5+0x38] ;  /* 0x00003805ff087984 */ /* 0x000e220008000a00 */
[----:B------:R-:W-:-:S03]  /*5a60*/  HADD2.F32 R62, -RZ, R6.H1_H1 ;  /* 0x30000006ff3e7230 */ /* 0x000fc60000004100 */
[-C--:B------:R-:W-:Y:S01]  /*5a70*/  FFMA.FTZ R4, R4, R61.reuse, RZ ;  /* 0x0000003d04047223 */ /* 0x080fe200000100ff */
[-C--:B------:R-:W-:Y:S01]  /*5a80*/  FFMA.FTZ R64, R2, R61.reuse, RZ ;  /* 0x0000003d02407223 */ /* 0x080fe200000100ff */
[-C--:B------:R-:W-:Y:S01]  /*5a90*/  FFMA.FTZ R5, R5, R61.reuse, RZ ;  /* 0x0000003d05057223 */ /* 0x080fe200000100ff */
[--C-:B------:R-:W-:Y:S02]  /*5aa0*/  HADD2.F32 R63, -RZ, R7.reuse.H0_H0 ;  /* 0x20000007ff3f7230 */ /* 0x100fe40000004100 */
[----:B------:R-:W-:Y:S01]  /*5ab0*/  FFMA.FTZ R3, R3, R61, RZ ;  /* 0x0000003d03037223 */ /* 0x000fe200000100ff */
[----:B------:R-:W-:Y:S01]  /*5ac0*/  SHF.R.U32.HI R60, RZ, 0x8, R13 ;  /* 0x00000008ff3c7819 */ /* 0x000fe2000001160d */
[-C--:B------:R-:W-:Y:S01]  /*5ad0*/  FFMA.FTZ R2, R53, R62.reuse, R4 ;  /* 0x0000003e35027223 */ /* 0x080fe20000010004 */
[-C--:B------:R-:W-:Y:S01]  /*5ae0*/  FFMA.FTZ R45, R45, R62.reuse, R64 ;  /* 0x0000003e2d2d7223 */ /* 0x080fe20000010040 */
[-C--:B------:R-:W-:Y:S01]  /*5af0*/  FFMA.FTZ R5, R52, R62.reuse, R5 ;  /* 0x0000003e34057223 */ /* 0x080fe20000010005 */
[----:B------:R-:W-:Y:S01]  /*5b00*/  FFMA.FTZ R62, R44, R62, R3 ;  /* 0x0000003e2c3e7223 */ /* 0x000fe20000010003 */
[----:B------:R-:W-:Y:S01]  /*5b10*/  LOP3.LUT R60, R60, 0xff, RZ, 0xc0, !PT ;  /* 0x000000ff3c3c7812 */ /* 0x000fe200078ec0ff */
[-C--:B------:R-:W-:Y:S01]  /*5b20*/  FFMA.FTZ R44, R51, R63.reuse, R2 ;  /* 0x0000003f332c7223 */ /* 0x080fe20000010002 */
[----:B------:R-:W-:Y:S01]  /*5b30*/  SHF.R.U32.HI R2, RZ, 0x8, R15 ;  /* 0x00000008ff027819 */ /* 0x000fe2000001160f */
[----:B------:R-:W-:Y:S01]  /*5b40*/  FFMA.FTZ R3, R46, R63, R45 ;  /* 0x0000003f2e037223 */ /* 0x000fe2000001002d */
[----:B------:R-:W-:Y:S01]  /*5b50*/  IADD3 R6, R60, -0x80, RZ ;  /* 0xffffff803c067810 */ /* 0x000fe20007ffe0ff */
[----:B------:R-:W-:Y:S01]  /*5b60*/  HADD2.F32 R60, -RZ, R7.H1_H1 ;  /* 0x30000007ff3c7230 */ /* 0x000fe20000004100 */
[----:B------:R-:W-:-:S02]  /*5b70*/  LOP3.LUT R2, R2, 0xff, RZ, 0xc0, !PT ;  /* 0x000000ff02027812 */ /* 0x000fc400078ec0ff */
[----:B------:R-:W-:Y:S02]  /*5b80*/  LEA.HI R10, R13, 0xffffff80, RZ, 0x8 ;  /* 0xffffff800d0a7811 */ /* 0x000fe400078f40ff */
[----:B------:R-:W-:Y:S01]  /*5b90*/  SHF.R.U32.HI R13, RZ, 0x10, R13 ;  /* 0x00000010ff0d7819 */ /* 0x000fe2000001160d */
[----:B------:R-:W-:Y:S01]  /*5ba0*/  FFMA.FTZ R50, R50, R63, R5 ;  /* 0x0000003f32327223 */ /* 0x000fe20000010005 */
[----:B------:R-:W-:Y:S01]  /*5bb0*/  FFMA.FTZ R48, R48, R60, R3 ;  /* 0x0000003c30307223 */ /* 0x000fe20000010003 */
[----:B------:R-:W-:Y:S02]  /*5bc0*/  IADD3 R5, R2, -0x80, RZ ;  /* 0xffffff8002057810 */ /* 0x000fe40007ffe0ff */
[----:B------:R-:W-:Y:S01]  /*5bd0*/  LOP3.LUT R13, R13, 0xff, RZ, 0xc0, !PT ;  /* 0x000000ff0d0d7812 */ /* 0x000fe200078ec0ff */
[----:B------:R-:W1:Y:S01]  /*5be0*/  LDS.64 R2, [UR5+0xb8] ;  /* 0x0000b805ff027984 */ /* 0x000e620008000a00 */
[----:B------:R-:W-:Y:S02]  /*5bf0*/  SHF.R.U32.HI R7, RZ, 0x8, R14 ;  /* 0x00000008ff077819 */ /* 0x000fe4000001160e */
[----:B------:R-:W-:Y:S01]  /*5c00*/  IADD3 R13, R13, -0x80, RZ ;  /* 0xffffff800d0d7810 */ /* 0x000fe20007ffe0ff */
[----:B------:R-:W2:Y:S01]  /*5c10*/  I2F.F16 R57, R57 ;  /* 0x0000003900397306 */ /* 0x000ea20000200c00 */
[----:B------:R-:W-:-:S02]  /*5c20*/  LEA.HI R11, R14, 0xffffff80, RZ, 0x8 ;  /* 0xffffff800e0b7811 */ /* 0x000fc400078f40ff */
[----:B------:R-:W-:Y:S02]  /*5c30*/  LOP3.LUT R7, R7, 0xff, RZ, 0xc0, !PT ;  /* 0x000000ff07077812 */ /* 0x000fe400078ec0ff */
[----:B------:R-:W-:-:S03]  /*5c40*/  SHF.R.U32.HI R14, RZ, 0x10, R14 ;  /* 0x00000010ff0e7819 */ /* 0x000fc6000001160e */
[----:B------:R3:W-:Y:S01]  /*5c50*/  I2F.F16 R4, R13 ;  /* 0x0000000d00047306 */ /* 0x0007e20000200c00 */
[----:B------:R-:W-:Y:S01]  /*5c60*/  IADD3 R7, R7, -0x80, RZ ;  /* 0xffffff8007077810 */ /* 0x000fe20007ffe0ff */
[----:B------:R-:W-:Y:S01]  /*5c70*/  FFMA.FTZ R47, R47, R60, R44 ;  /* 0x0000003c2f2f7223 */ /* 0x000fe2000001002c */
[----:B------:R-:W-:-:S05]  /*5c80*/  LOP3.LUT R14, R14, 0xff, RZ, 0xc0, !PT ;  /* 0x000000ff0e0e7812 */ /* 0x000fca00078ec0ff */
[----:B------:R-:W4:Y:S01]  /*5c90*/  I2F.F16 R54, R54 ;  /* 0x0000003600367306 */ /* 0x000f220000200c00 */
[----:B---3--:R-:W-:Y:S01]  /*5ca0*/  SHF.R.U32.HI R13, RZ, 0x10, R15 ;  /* 0x00000010ff0d7819 */ /* 0x008fe2000001160f */
[----:B0-----:R-:W-:-:S03]  /*5cb0*/  HADD2.F32 R44, -RZ, R8.H0_H0 ;  /* 0x20000008ff2c7230 */ /* 0x001fc60000004100 */
[----:B------:R-:W-:Y:S01]  /*5cc0*/  LOP3.LUT R13, R13, 0xff, RZ, 0xc0, !PT ;  /* 0x000000ff0d0d7812 */ /* 0x000fe200078ec0ff */
[----:B------:R-:W-:Y:S02]  /*5cd0*/  HADD2.F32 R52, -RZ, R8.H1_H1 ;  /* 0x30000008ff347230 */ /* 0x000fe40000004100 */
[----:B------:R-:W0:Y:S01]  /*5ce0*/  I2F.F16 R58, R58 ;  /* 0x0000003a003a7306 */ /* 0x000e220000200c00 */
[----:B------:R-:W-:Y:S01]  /*5cf0*/  IADD3 R8, R13, -0x80, RZ ;  /* 0xffffff800d087810 */ /* 0x000fe20007ffe0ff */
[----:B------:R-:W-:Y:S01]  /*5d00*/  FFMA.FTZ R43, R43, R63, R62 ;  /* 0x0000003f2b2b7223 */ /* 0x000fe2000001003e */
[----:B------:R-:W-:-:S05]  /*5d10*/  IADD3 R14, R14, -0x80, RZ ;  /* 0xffffff800e0e7810 */ /* 0x000fca0007ffe0ff */
[----:B------:R-:W3:Y:S01]  /*5d20*/  I2F.F16 R6, R6 ;  /* 0x0000000600067306 */ /* 0x000ee20000200c00 */
[----:B------:R-:W-:Y:S01]  /*5d30*/  FFMA.FTZ R38, R38, R60, R43 ;  /* 0x0000003c26267223 */ /* 0x000fe2000001002b */
[----:B------:R-:W-:-:S06]  /*5d40*/  LEA.HI R51, R15, 0xffffff80, RZ, 0x8 ;  /* 0xffffff800f337811 */ /* 0x000fcc00078f40ff */
[----:B------:R-:W5:Y:S01]  /*5d50*/  I2F.F16 R59, R59 ;  /* 0x0000003b003b7306 */ /* 0x000f620000200c00 */
[----:B--2---:R-:W-:-:S07]  /*5d60*/  HADD2.F32 R43, -RZ, R57.H0_H0 ;  /* 0x20000039ff2b7230 */ /* 0x004fce0000004100 */
[----:B------:R-:W2:Y:S01]  /*5d70*/  I2F.F16 R5, R5 ;  /* 0x0000000500057306 */ /* 0x000ea20000200c00 */
[----:B----4-:R-:W-:-:S07]  /*5d80*/  HADD2.F32 R13, -RZ, R54.H0_H0 ;  /* 0x20000036ff0d7230 */ /* 0x010fce0000004100 */
[----:B------:R-:W4:Y:S01]  /*5d90*/  I2F.F16 R7, R7 ;  /* 0x0000000700077306 */ /* 0x000f220000200c00 */
[----:B------:R-:W-:Y:S02]  /*5da0*/  HADD2.F32 R15, -RZ, R55.H0_H0 ;  /* 0x20000037ff0f7230 */ /* 0x000fe40000004100 */
[----:B------:R-:W-:-:S05]  /*5db0*/  HADD2.F32 R53, -RZ, R9.H0_H0 ;  /* 0x20000009ff357230 */ /* 0x000fca0000004100 */
[----:B------:R-:W1:Y:S01]  /*5dc0*/  I2F.F16 R22, R22 ;  /* 0x0000001600167306 */ /* 0x000e620000200c00 */
[----:B------:R-:W-:-:S07]  /*5dd0*/  HADD2.F32 R55, -RZ, R9.H1_H1 ;  /* 0x30000009ff377230 */ /* 0x000fce0000004100 */
[----:B------:R0:W1:Y:S01]  /*5de0*/  I2F.F16 R45, R14 ;  /* 0x0000000e002d7306 */ /* 0x0000620000200c00 */
[----:B------:R-:W-:-:S07]  /*5df0*/  FFMA.FTZ R63, R44, R43, R41 ;  /* 0x0000002b2c3f7223 */ /* 0x000fce0000010029 */
[----:B------:R-:W-:Y:S01]  /*5e00*/  I2F.F16 R10, R10 ;  /* 0x0000000a000a7306 */ /* 0x000fe20000200c00 */
[----:B0-----:R-:W-:-:S07]  /*5e10*/  HADD2.F32 R14, -RZ, R56.H0_H0 ;  /* 0x20000038ff0e7230 */ /* 0x001fce0000004100 */
[----:B------:R-:W0:Y:S01]  /*5e20*/  I2F.F16 R8, R8 ;  /* 0x0000000800087306 */ /* 0x000e220000200c00 */
[----:B------:R-:W-:Y:S01]  /*5e30*/  FFMA.FTZ R61, R44, R14, R39 ;  /* 0x0000000e2c3d7223 */ /* 0x000fe20000010027 */
[----:B------:R-:W-:Y:S02]  /*5e40*/  HADD2.F32 R39, -RZ, R58.H0_H0 ;  /* 0x2000003aff277230 */ /* 0x000fe40000004100 */
[----:B------:R-:W-:Y:S01]  /*5e50*/  FFMA.FTZ R54, R13, R44, R42 ;  /* 0x0000002c0d367223 */ /* 0x000fe2000001002a */
[----:B---3--:R-:W-:-:S03]  /*5e60*/  HADD2.F32 R41, -RZ, R6.H0_H0 ;  /* 0x20000006ff297230 */ /* 0x008fc60000004100 */
[----:B------:R-:W3:Y:S01]  /*5e70*/  I2F.F16 R11, R11 ;  /* 0x0000000b000b7306 */ /* 0x000ee20000200c00 */
[----:B------:R-:W-:Y:S01]  /*5e80*/  FFMA.FTZ R57, R44, R15, R40 ;  /* 0x0000000f2c397223 */ /* 0x000fe20000010028 */
[----:B-----5:R-:W-:-:S06]  /*5e90*/  HADD2.F32 R40, -RZ, R59.H0_H0 ;  /* 0x2000003bff287230 */ /* 0x020fcc0000004100 */
[----:B------:R5:W3:Y:S01]  /*5ea0*/  I2F.F16 R9, R51 ;  /* 0x0000003300097306 */ /* 0x000ae20000200c00 */
[----:B--2---:R-:W-:Y:S02]  /*5eb0*/  HADD2.F32 R46, -RZ, R5.H0_H0 ;  /* 0x20000005ff2e7230 */ /* 0x004fe40000004100 */
[----:B------:R-:W-:Y:S01]  /*5ec0*/  FFMA.FTZ R5, R39, R52, R54 ;  /* 0x0000003427057223 */ /* 0x000fe20000010036 */
[----:B------:R-:W-:Y:S02]  /*5ed0*/  HADD2.F32 R42, -RZ, R4.H0_H0 ;  /* 0x20000004ff2a7230 */ /* 0x000fe40000004100 */
[----:B------:R-:W-:Y:S01]  /*5ee0*/  FFMA.FTZ R4, R52, R41, R57 ;  /* 0x0000002934047223 */ /* 0x000fe20000010039 */
[----:B----4-:R-:W-:Y:S02]  /*5ef0*/  HADD2.F32 R44, -RZ, R7.H0_H0 ;  /* 0x20000007ff2c7230 */ /* 0x010fe40000004100 */
[----:B------:R-:W-:Y:S01]  /*5f00*/  FFMA.FTZ R49, R49, R60, R50 ;  /* 0x0000003c31317223 */ /* 0x000fe20000010032 */
[----:B-1----:R-:W-:-:S02]  /*5f10*/  HADD2.F32 R22, -RZ, R22.H0_H0 ;  /* 0x20000016ff167230 */ /* 0x002fc40000004100 */
[----:B------:R-:W-:Y:S01]  /*5f20*/  FFMA.FTZ R5, R40, R53, R5 ;  /* 0x0000003528057223 */ /* 0x000fe20000010005 */
[----:B------:R-:W-:Y:S02]  /*5f30*/  HADD2.F32 R45, -RZ, R45.H0_H0 ;  /* 0x2000002dff2d7230 */ /* 0x000fe40000004100 */
[C---:B------:R-:W-:Y:S01]  /*5f40*/  FFMA.FTZ R63, R52.reuse, R46, R63 ;  /* 0x0000002e343f7223 */ /* 0x040fe2000001003f */
[----:B0-----:R-:W-:Y:S02]  /*5f50*/  HADD2.F32 R50, -RZ, R8.H0_H0 ;  /* 0x20000008ff327230 */ /* 0x001fe40000004100 */
[----:B------:R-:W-:Y:S01]  /*5f60*/  FFMA.FTZ R8, R52, R44, R61 ;  /* 0x0000002c34087223 */ /* 0x000fe2000001003d */
[----:B-----5:R-:W-:Y:S02]  /*5f70*/  HADD2.F32 R51, -RZ, R10.H0_H0 ;  /* 0x2000000aff337230 */ /* 0x020fe40000004100 */
[----:B------:R-:W-:Y:S01]  /*5f80*/  FFMA.FTZ R6, R53, R42, R4 ;  /* 0x0000002a35067223 */ /* 0x000fe20000010004 */
[----:B------:R-:W-:-:S02]  /*5f90*/  HADD2.F32 R52, -RZ, R2.H0_H0 ;  /* 0x20000002ff347230 */ /* 0x000fc40000004100 */
[----:B------:R-:W-:Y:S01]  /*5fa0*/  FFMA.FTZ R4, R22, R55, R5 ;  /* 0x0000003716047223 */ /* 0x000fe20000010005 */
[----:B---3--:R-:W-:Y:S02]  /*5fb0*/  HADD2.F32 R11, -RZ, R11.H0_H0 ;  /* 0x2000000bff0b7230 */ /* 0x008fe40000004100 */
[C---:B------:R-:W-:Y:S01]  /*5fc0*/  FFMA.FTZ R8, R53.reuse, R45, R8 ;  /* 0x0000002d35087223 */ /* 0x040fe20000010008 */
[----:B------:R-:W-:Y:S02]  /*5fd0*/  HADD2.F32 R10, -RZ, R9.H0_H0 ;  /* 0x20000009ff0a7230 */ /* 0x000fe40000004100 */
[----:B------:R-:W-:Y:S01]  /*5fe0*/  FFMA.FTZ R63, R53, R50, R63 ;  /* 0x00000032353f7223 */ /* 0x000fe2000001003f */
[----:B------:R-:W-:Y:S01]  /*5ff0*/  FFMA.FTZ R5, R55, R51, R6 ;  /* 0x0000003337057223 */ /* 0x000fe20000010006 */
[----:B------:R-:W-:Y:S02]  /*6000*/  HADD2.F32 R6, -RZ, R2.H1_H1 ;  /* 0x30000002ff067230 */ /* 0x000fe40000004100 */
[----:B------:R-:W-:Y:S01]  /*6010*/  FFMA.FTZ R18, R13, R52, R18 ;  /* 0x000000340d127223 */ /* 0x000fe20000010012 */
[----:B------:R-:W-:-:S02]  /*6020*/  HADD2.F32 R9, -RZ, R3.H0_H0 ;  /* 0x20000003ff097230 */ /* 0x000fc40000004100 */
[----:B------:R-:W-:Y:S01]  /*6030*/  FFMA.FTZ R16, R15, R52, R16 ;  /* 0x000000340f107223 */ /* 0x000fe20000010010 */
[----:B------:R-:W-:Y:S02]  /*6040*/  HADD2.F32 R53, -RZ, R3.H1_H1 ;  /* 0x30000003ff357230 */ /* 0x000fe40000004100 */
[----:B------:R-:W0:Y:S01]  /*6050*/  LDS.64 R2, [UR5+0x138] ;  /* 0x00013805ff027984 */ /* 0x000e220008000a00 */
[C---:B------:R-:W-:Y:S01]  /*6060*/  FFMA.FTZ R8, R55.reuse, R11, R8 ;  /* 0x0000000b37087223 */ /* 0x040fe20000010008 */
[----:B------:R-:W-:Y:S01]  /*6070*/  FFMA.FTZ R63, R55, R10, R63 ;  /* 0x0000000a373f7223 */ /* 0x000fe2000001003f */
        /* <DEDUP_REMOVED lines=14> */
[----:B------:R-:W-:-:S02]  /*6160*/  F2FP.F16.F32.PACK_AB R6, RZ, R4 ;  /* 0x00000004ff06723e */ /* 0x000fc400000000ff */
[----:B------:R-:W-:Y:S02]  /*6170*/  F2FP.F16.F32.PACK_AB R7, RZ, R5 ;  /* 0x00000005ff07723e */ /* 0x000fe400000000ff */
[----:B------:R-:W1:Y:S01]  /*6180*/  LDS.64 R4, [UR5+0x1b8] ;  /* 0x0001b805ff047984 */ /* 0x000e620008000a00 */
[----:B------:R-:W-:Y:S01]  /*6190*/  FMUL.FTZ R16, R27, R16 ;  /* 0x000000101b107220 */ /* 0x000fe20000410000 */
[----:B------:R-:W-:Y:S01]  /*61a0*/  FMUL.FTZ R9, R26, R9 ;  /* 0x000000091a097220 */ /* 0x000fe20000410000 */
[-C--:B------:R-:W-:Y:S01]  /*61b0*/  FFMA.FTZ R18, R11, R53.reuse, R18 ;  /* 0x000000350b127223 */ /* 0x080fe20000010012 */
[----:B------:R-:W-:Y:S02]  /*61c0*/  FFMA.FTZ R55, R10, R53, R55 ;  /* 0x000000350a377223 */ /* 0x000fe40000010037 */
[----:B------:R-:W-:Y:S01]  /*61d0*/  F2FP.F16.F32.PACK_AB R16, RZ, R16 ;  /* 0x00000010ff10723e */ /* 0x000fe200000000ff */
[----:B------:R-:W-:Y:S01]  /*61e0*/  FMUL.FTZ R18, R25, R18 ;  /* 0x0000001219127220 */ /* 0x000fe20000410000 */
[----:B------:R-:W-:Y:S01]  /*61f0*/  FMUL.FTZ R55, R24, R55 ;  /* 0x0000003718377220 */ /* 0x000fe20000410000 */
[----:B------:R-:W-:-:S03]  /*6200*/  F2FP.F16.F32.PACK_AB R9, RZ, R9 ;  /* 0x00000009ff09723e */ /* 0x000fc600000000ff */
[----:B------:R-:W-:Y:S02]  /*6210*/  F2FP.F16.F32.PACK_AB R18, RZ, R18 ;  /* 0x00000012ff12723e */ /* 0x000fe400000000ff */
[----:B------:R-:W-:Y:S02]  /*6220*/  PRMT R16, R16, 0x5410, R9 ;  /* 0x0000541010107816 */ /* 0x000fe40000000009 */
[----:B------:R-:W-:Y:S01]  /*6230*/  F2FP.F16.F32.PACK_AB R55, RZ, R55 ;  /* 0x00000037ff37723e */ /* 0x000fe200000000ff */
[----:B------:R-:W-:Y:S01]  /*6240*/  FMUL.FTZ R8, R25, R8 ;  /* 0x0000000819087220 */ /* 0x000fe20000410000 */
[----:B------:R-:W-:Y:S01]  /*6250*/  FMUL.FTZ R63, R24, R63 ;  /* 0x0000003f183f7220 */ /* 0x000fe20000410000 */
[----:B------:R-:W-:Y:S01]  /*6260*/  PRMT R6, R6, 0x5410, R7 ;  /* 0x0000541006067816 */ /* 0x000fe20000000007 */
[----:B------:R-:W-:Y:S01]  /*6270*/  HFMA2.MMA R7, R16, 1, 1, R32 ;  /* 0x3c003c0010077835 */ /* 0x000fe20000000020 */
[----:B------:R-:W-:Y:S01]  /*6280*/  PRMT R18, R18, 0x5410, R55 ;  /* 0x0000541012127816 */ /* 0x000fe20000000037 */
[----:B0-----:R-:W-:Y:S01]  /*6290*/  HADD2.F32 R16, -RZ, R2.H0_H0 ;  /* 0x20000002ff107230 */ /* 0x001fe20000004100 */
[----:B------:R-:W-:-:S02]  /*62a0*/  F2FP.F16.F32.PACK_AB R8, RZ, R8 ;  /* 0x00000008ff08723e */ /* 0x000fc400000000ff */
[----:B------:R-:W-:Y:S01]  /*62b0*/  F2FP.F16.F32.PACK_AB R63, RZ, R63 ;  /* 0x0000003fff3f723e */ /* 0x000fe200000000ff */
[----:B------:R-:W-:Y:S01]  /*62c0*/  HFMA2.MMA R9, R6, 1, 1, R30 ;  /* 0x3c003c0006097835 */ /* 0x000fe2000000001e */
[----:B------:R-:W-:Y:S01]  /*62d0*/  HADD2.F32 R2, -RZ, R2.H1_H1 ;  /* 0x30000002ff027230 */ /* 0x000fe20000004100 */
[----:B------:R-:W-:Y:S01]  /*62e0*/  HFMA2.MMA R6, R18, 1, 1, R35 ;  /* 0x3c003c0012067835 */ /* 0x000fe20000000023 */
[-C--:B------:R-:W-:Y:S01]  /*62f0*/  FFMA.FTZ R18, R13, R16.reuse, R37 ;  /* 0x000000100d127223 */ /* 0x080fe20000010025 */
[----:B------:R-:W-:Y:S01]  /*6300*/  PRMT R8, R8, 0x5410, R63 ;  /* 0x0000541008087816 */ /* 0x000fe2000000003f */
[----:B------:R-:W-:Y:S01]  /*6310*/  FFMA.FTZ R30, R15, R16, R23 ;  /* 0x000000100f1e7223 */ /* 0x000fe20000010017 */
[--C-:B------:R-:W-:Y:S02]  /*6320*/  HADD2.F32 R17, -RZ, R3.reuse.H0_H0 ;  /* 0x20000003ff117230 */ /* 0x100fe40000004100 */
[----:B------:R-:W-:Y:S02]  /*6330*/  HADD2.F32 R19, -RZ, R3.H1_H1 ;  /* 0x30000003ff137230 */ /* 0x000fe40000004100 */
[-C--:B------:R-:W-:Y:S01]  /*6340*/  FFMA.FTZ R3, R39, R2.reuse, R18 ;  /* 0x0000000227037223 */ /* 0x080fe20000010012 */
[----:B------:R-:W-:Y:S01]  /*6350*/  FFMA.FTZ R23, R41, R2, R30 ;  /* 0x0000000229177223 */ /* 0x000fe2000001001e */
[----:B------:R-:W-:-:S02]  /*6360*/  HADD2 R8, R8, R31 ;  /* 0x0000001f08087230 */ /* 0x000fc40000000000 */
[-C--:B------:R-:W-:Y:S01]  /*6370*/  FFMA.FTZ R31, R14, R16.reuse, R12 ;  /* 0x000000100e1f7223 */ /* 0x080fe2000001000c */
[----:B------:R-:W-:Y:S01]  /*6380*/  FFMA.FTZ R35, R43, R16, R36 ;  /* 0x000000102b237223 */ /* 0x000fe20000010024 */
[-C--:B------:R-:W-:Y:S01]  /*6390*/  FFMA.FTZ R3, R40, R17.reuse, R3 ;  /* 0x0000001128037223 */ /* 0x080fe20000010003 */
[----:B------:R-:W-:Y:S01]  /*63a0*/  FFMA.FTZ R12, R42, R17, R23 ;  /* 0x000000112a0c7223 */ /* 0x000fe20000010017 */
[--C-:B-1----:R-:W-:Y:S02]  /*63b0*/  HADD2.F32 R18, -RZ, R4.reuse.H0_H0 ;  /* 0x20000004ff127230 */ /* 0x102fe40000004100 */
        /* <DEDUP_REMOVED lines=23> */
[----:B------:R-:W-:Y:S01]  /*6530*/  IADD3 R101, R101, 0x20, RZ ;  /* 0x0000002065657810 */ /* 0x000fe20007ffe0ff */
[CC--:B------:R-:W-:Y:S01]  /*6540*/  FFMA.FTZ R16, R11.reuse, R19.reuse, R16 ;  /* 0x000000130b107223 */ /* 0x0c0fe20000010010 */
[C---:B------:R-:W-:Y:S01]  /*6550*/  FFMA.FTZ R35, R10.reuse, R19, R35 ;  /* 0x000000130a237223 */ /* 0x040fe20000010023 */
[-C--:B------:R-:W-:Y:S01]  /*6560*/  FFMA.FTZ R44, R11, R5.reuse, R44 ;  /* 0x000000050b2c7223 */ /* 0x080fe2000001002c */
        /* <DEDUP_REMOVED lines=30> */
.L_x_3406:
[----:B------:R-:W-:-:S04]  /*6750*/  ISETP.GE.AND P0, PT, R101, R102, PT ;  /* 0x000000666500720c */ /* 0x000fc80003f06270 */
[----:B------:R-:W-:-:S13]  /*6760*/  ISETP.GE.OR P0, PT, R101, R0, P0 ;  /* 0x000000006500720c */ /* 0x000fda0000706670 */
[----:B------:R-:W-:Y:S05]  /*6770*/  @P0 BRA `(.L_x_3408) ;  /* 0x0000003800580947 */ /* 0x000fea0003800000 */
.L_x_3409:
[----:B------:R-:W2:Y:S01]  /*6780*/  LDG.E.128.CONSTANT R20, desc[UR8][R40.64] ;  /* 0x0000000828147981 */ /* 0x000ea2000c1e9d00 */
[----:B------:R-:W-:-:S04]  /*6790*/  IMAD.WIDE R24, R97, 0x4, R40 ;  /* 0x0000000461187825 */ /* 0x000fc800078e0228 */
[----:B------:R-:W-:Y:S02]  /*67a0*/  IMAD.WIDE R28, R97, 0x4, R24 ;  /* 0x00000004611c7825 */ /* 0x000fe400078e0218 */
[----:B------:R-:W3:Y:S04]  /*67b0*/  LDG.E.128.CONSTANT R24, desc[UR8][R24.64] ;  /* 0x0000000818187981 */ /* 0x000ee8000c1e9d00 */
[----:B------:R0:W4:Y:S01]  /*67c0*/  LDG.E.128.CONSTANT R12, desc[UR8][R28.64] ;  /* 0x000000081c0c7981 */ /* 0x000122000c1e9d00 */
[----:B------:R-:W-:Y:S01]  /*67d0*/  ISETP.NE.AND P0, PT, R101, R98, PT ;  /* 0x000000626500720c */ /* 0x000fe20003f05270 */
[----:B0-----:R-:W-:-:S12]  /*67e0*/  IMAD.WIDE R28, R97, 0x4, R28 ;  /* 0x00000004611c7825 */ /* 0x001fd800078e021c */
[----:B------:R-:W0:Y:S01]  /*67f0*/  @!P0 LDC.64 R82, c[0x0][0x248] ;  /* 0x00009200ff528b82 */ /* 0x000e220000000a00 */
[----:B------:R-:W-:-:S04]  /*6800*/  @!P0 IADD3 R99, R99, 0x1, RZ ;  /* 0x0000000163638810 */ /* 0x000fc80007ffe0ff */
[----:B------:R-:W-:-:S06]  /*6810*/  @!P0 LEA R40, R99, R104, 0x3 ;  /* 0x0000006863288211 */ /* 0x000fcc00078e18ff */
[----:B------:R-:W5:Y:S01]  /*6820*/  @!P0 LDL.64 R40, [R40] ;  /* 0x0000000028288983 */ /* 0x000f620000100a00 */
[----:B--2---:R-:W-:Y:S02]  /*6830*/  LOP3.LUT R16, R22, 0x3f, RZ, 0xc0, !PT ;  /* 0x0000003f16107812 */ /* 0x004fe400078ec0ff */
[----:B------:R-:W-:Y:S02]  /*6840*/  SHF.R.U32.HI R17, RZ, 0x6, R23 ;  /* 0x00000006ff117819 */ /* 0x000fe40000011617 */
[----:B------:R-:W-:Y:S02]  /*6850*/  SHF.R.U32.HI R11, RZ, 0x6, R21 ;  /* 0x00000006ff0b7819 */ /* 0x000fe40000011615 */
[----:B------:R-:W-:Y:S02]  /*6860*/  IADD3 R16, R16, -0x20, RZ ;  /* 0xffffffe010107810 */ /* 0x000fe40007ffe0ff */
[----:B------:R-:W-:Y:S02]  /*6870*/  LOP3.LUT R17, R17, 0x3f, RZ, 0xc0, !PT ;  /* 0x0000003f11117812 */ /* 0x000fe400078ec0ff */
[----:B------:R-:W-:Y:S01]  /*6880*/  LOP3.LUT R11, R11, 0x3f, RZ, 0xc0, !PT ;  /* 0x0000003f0b0b7812 */ /* 0x000fe200078ec0ff */
[----:B------:R1:W-:Y:S01]  /*6890*/  I2F.F16 R95, R16 ;  /* 0x00000010005f7306 */ /* 0x0003e20000200c00 */
[----:B------:R-:W-:-:S02]  /*68a0*/  IADD3 R34, R17, -0x20, RZ ;  /* 0xffffffe011227810 */ /* 0x000fc40007ffe0ff */
[--C-:B------:R-:W-:Y:S02]  /*68b0*/  SHF.R.U32.HI R17, RZ, 0x18, R20.reuse ;  /* 0x00000018ff117819 */ /* 0x100fe40000011614 */
[----:B------:R-:W-:Y:S02]  /*68c0*/  IADD3 R89, R11, -0x20, RZ ;  /* 0xffffffe00b597810 */ /* 0x000fe40007ffe0ff */
[--C-:B-1----:R-:W-:Y:S02]  /*68d0*/  SHF.R.U32.HI R16, RZ, 0x12, R20.reuse ;  /* 0x00000012ff107819 */ /* 0x102fe40000011614 */
[----:B------:R-:W-:Y:S02]  /*68e0*/  SHF.R.U32.HI R11, RZ, 0x6, R20 ;  /* 0x00000006ff0b7819 */ /* 0x000fe40000011614 */
[----:B------:R-:W-:Y:S02]  /*68f0*/  LOP3.LUT R16, R16, 0x3f, RZ, 0xc0, !PT ;  /* 0x0000003f10107812 */ /* 0x000fe400078ec0ff */
[----:B------:R-:W-:-:S02]  /*6900*/  LOP3.LUT R17, R17, 0x3f, RZ, 0xc0, !PT ;  /* 0x0000003f11117812 */ /* 0x000fc400078ec0ff */
[----:B------:R-:W-:Y:S02]  /*6910*/  SHF.R.U32.HI R18, RZ, 0xc, R21 ;  /* 0x0000000cff127819 */ /* 0x000fe40000011615 */
[----:B------:R-:W-:Y:S02]  /*6920*/  LOP3.LUT R11, R11, 0x3f, RZ, 0xc0, !PT ;  /* 0x0000003f0b0b7812 */ /* 0x000fe400078ec0ff */
[----:B------:R-:W-:Y:S02]  /*6930*/  IADD3 R16, R16, -0x20, RZ ;  /* 0xffffffe010107810 */ /* 0x000fe40007ffe0ff */
[----:B------:R-:W-:Y:S02]  /*6940*/  IADD3 R17, R17, -0x20, RZ ;  /* 0xffffffe011117810 */ /* 0x000fe40007ffe0ff */
[----:B------:R-:W-:Y:S01]  /*6950*/  LOP3.LUT R18, R18, 0x3f, RZ, 0xc0, !PT ;  /* 0x0000003f12127812 */ /* 0x000fe200078ec0ff */
[----:B------:R1:W-:Y:S01]  /*6960*/  I2F.F16 R35, R16 ;  /* 0x0000001000237306 */ /* 0x0003e20000200c00 */
[----:B------:R-:W-:-:S02]  /*6970*/  IADD3 R11, R11, -0x20, RZ ;  /* 0xffffffe00b0b7810 */ /* 0x000fc40007ffe0ff */
[----:B------:R-:W-:-:S05]  /*6980*/  IADD3 R18, R18, -0x20, RZ ;  /* 0xffffffe012127810 */ /* 0x000fca0007ffe0ff */
[----:B------:R2:W-:Y:S01]  /*6990*/  I2F.F16 R81, R17 ;  /* 0x0000001100517306 */ /* 0x0005e20000200c00 */
[----:B-1----:R-:W-:-:S04]  /*69a0*/  SHF.R.U32.HI R16, RZ, 0x6, R22 ;  /* 0x00000006ff107819 */ /* 0x002fc80000011616 */
[----:B------:R-:W-:Y:S02]  /*69b0*/  LOP3.LUT R16, R16, 0x3f, RZ, 0xc0, !PT ;  /* 0x0000003f10107812 */ /* 0x000fe400078ec0ff */
[----:B--2---:R-:W-:Y:S01]  /*69c0*/  SHF.R.U32.HI R17, RZ, 0xc, R22 ;  /* 0x0000000cff117819 */ /* 0x004fe20000011616 */
[----:B------:R1:W-:Y:S03]  /*69d0*/  I2F.F16 R32, R11 ;  /* 0x0000000b00207306 */ /* 0x0003e60000200c00 */
[----:B------:R-:W-:-:S05]  /*69e0*/  LOP3.LUT R17, R17, 0x3f, RZ, 0xc0, !PT ;  /* 0x0000003f11117812 */ /* 0x000fca00078ec0ff */
[----:B------:R2:W-:Y:S01]  /*69f0*/  I2F.F16 R90, R18 ;  /* 0x00000012005a7306 */ /* 0x0005e20000200c00 */
[----:B-1----:R-:W-:Y:S02]  /*6a00*/  SHF.R.U32.HI R11, RZ, 0x12, R21 ;  /* 0x00000012ff0b7819 */ /* 0x002fe40000011615 */
[----:B------:R-:W-:Y:S02]  /*6a10*/  IADD3 R16, R16, -0x20, RZ ;  /* 0xffffffe010107810 */ /* 0x000fe40007ffe0ff */
[----:B------:R-:W-:Y:S02]  /*6a20*/  LOP3.LUT R11, R11, 0x3f, RZ, 0xc0, !PT ;  /* 0x0000003f0b0b7812 */ /* 0x000fe400078ec0ff */
[----:B--2---:R-:W-:Y:S02]  /*6a30*/  SHF.R.U32.HI R18, RZ, 0x12, R22 ;  /* 0x00000012ff127819 */ /* 0x004fe40000011616 */
[----:B------:R-:W-:Y:S02]  /*6a40*/  IADD3 R17, R17, -0x20, RZ ;  /* 0xffffffe011117810 */ /* 0x000fe40007ffe0ff */
[----:B------:R-:W-:Y:S01]  /*6a50*/  LOP3.LUT R18, R18, 0x3f, RZ, 0xc0, !PT ;  /* 0x0000003f12127812 */ /* 0x000fe200078ec0ff */
[----:B------:R-:W-:Y:S01]  /*6a60*/  I2F.F16 R114, R16 ;  /* 0x0000001000727306 */ /* 0x000fe20000200c00 */
[----:B------:R-:W-:-:S02]  /*6a70*/  IADD3 R11, R11, -0x20, RZ ;  /* 0xffffffe00b0b7810 */ /* 0x000fc40007ffe0ff */
[----:B------:R-:W-:-:S05]  /*6a80*/  IADD3 R92, R18, -0x20, RZ ;  /* 0xffffffe0125c7810 */ /* 0x000fca0007ffe0ff */
[----:B------:R1:W-:Y:S02]  /*6a90*/  I2F.F16 R67, R17 ;  /* 0x0000001100437306 */ /* 0x0003e40000200c00 */
[----:B-1----:R1:W2:Y:S06]  /*6aa0*/  LDG.E.128.CONSTANT R16, desc[UR8][R28.64] ;  /* 0x000000081c107981 */ /* 0x0022ac000c1e9d00 */
[----:B------:R0:W-:Y:S01]  /*6ab0*/  I2F.F16 R33, R11 ;  /* 0x0000000b00217306 */ /* 0x0001e20000200c00 */
[----:B------:R-:W-:Y:S02]  /*6ac0*/  LOP3.LUT R10, R21, 0x3f, RZ, 0xc0, !PT ;  /* 0x0000003f150a7812 */ /* 0x000fe400078ec0ff */
[----:B0-----:R-:W-:-:S04]  /*6ad0*/  SHF.R.U32.HI R11, RZ, 0x18, R22 ;  /* 0x00000018ff0b7819 */ /* 0x001fc80000011616 */
[----:B------:R-:W-:-:S04]  /*6ae0*/  LOP3.LUT R11, R11, 0x3f, RZ, 0xc0, !PT ;  /* 0x0000003f0b0b7812 */ /* 0x000fc800078ec0ff */
[----:B------:R-:W-:Y:S02]  /*6af0*/  IADD3 R11, R11, -0x20, RZ ;  /* 0xffffffe00b0b7810 */ /* 0x000fe40007ffe0ff */
[----:B------:R-:W-:Y:S02]  /*6b00*/  IADD3 R116, R10, -0x20, RZ ;  /* 0xffffffe00a747810 */ /* 0x000fe40007ffe0ff */
[----:B------:R0:W-:Y:S01]  /*6b10*/  I2F.F16 R75, R11 ;  /* 0x0000000b004b7306 */ /* 0x0001e20000200c00 */
[----:B------:R-:W-:-:S04]  /*6b20*/  LOP3.LUT R10, R23, 0x3f, RZ, 0xc0, !PT ;  /* 0x0000003f170a7812 */ /* 0x000fc800078ec0ff */
[----:B------:R-:W-:Y:S02]  /*6b30*/  IADD3 R91, R10, -0x20, RZ ;  /* 0xffffffe00a5b7810 */ /* 0x000fe40007ffe0ff */
[----:B0-----:R-:W-:Y:S02]  /*6b40*/  @!P0 LEA R11, R101, 0x1, 0x1 ;  /* 0x00000001650b8811 */ /* 0x001fe400078e08ff */
[----:B------:R-:W-:-:S03]  /*6b50*/  LOP3.LUT R10, R20, 0x3f, RZ, 0xc0, !PT ;  /* 0x0000003f140a7812 */ /* 0x000fc600078ec0ff */
[----:B------:R-:W-:Y:S01]  /*6b60*/  @!P0 IMAD.WIDE R82, R11, 0x2, R82 ;  /* 0x000000020b528825 */ /* 0x000fe200078e0252 */
[----:B------:R-:W-:-:S05]  /*6b70*/  IADD3 R10, R10, -0x20, RZ ;  /* 0xffffffe00a0a7810 */ /* 0x000fca0007ffe0ff */
[----:B------:R0:W5:Y:S01]  /*6b80*/  @!P0 LDG.E.U16.CONSTANT R82, desc[UR8][R82.64] ;  /* 0x0000000852528981 */ /* 0x000162000c1e9500 */
[----:B------:R3:W-:Y:S02]  /*6b90*/  I2F.F16 R103, R10 ;  /* 0x0000000a00677306 */ /* 0x0007e40000200c00 */
[----:B---3--:R-:W-:-:S04]  /*6ba0*/  SHF.R.U32.HI R10, RZ, 0xc, R20 ;  /* 0x0000000cff0a7819 */ /* 0x008fc80000011614 */
[----:B------:R-:W-:-:S04]  /*6bb0*/  LOP3.LUT R10, R10, 0x3f, RZ, 0xc0, !PT ;  /* 0x0000003f0a0a7812 */ /* 0x000fc800078ec0ff */
[----:B------:R-:W-:-:S04]  /*6bc0*/  IADD3 R10, R10, -0x20, RZ ;  /* 0xffffffe00a0a7810 */ /* 0x000fc80007ffe0ff */
        /* <DEDUP_REMOVED lines=8> */
[----:B------:R3:W-:Y:S01]  /*6c50*/  I2F.F16 R94, R10 ;  /* 0x0000000a005e7306 */ /* 0x0007e20000200c00 */
[--C-:B------:R-:W-:Y:S02]  /*6c60*/  SHF.R.U32.HI R11, RZ, 0xa, R24.reuse ;  /* 0x0000000aff0b7819 */ /* 0x100fe40000011618 */
[----:B---3--:R-:W-:-:S04]  /*6c70*/  SHF.R.U32.HI R10, RZ, 0x4, R24 ;  /* 0x00000004ff0a7819 */ /* 0x008fc80000011618 */
[----:B------:R-:W-:Y:S02]  /*6c80*/  LOP3.LUT R10, R10, 0x3f, RZ, 0xc0, !PT ;  /* 0x0000003f0a0a7812 */ /* 0x000fe400078ec0ff */
[----:B------:R-:W-:Y:S02]  /*6c90*/  LOP3.LUT R11, R11, 0x3f, RZ, 0xc0, !PT ;  /* 0x0000003f0b0b7812 */ /* 0x000fe400078ec0ff */
[----:B------:R-:W-:Y:S02]  /*6ca0*/  IADD3 R10, R10, -0x20, RZ ;  /* 0xffffffe00a0a7810 */ /* 0x000fe40007ffe0ff */
[----:B------:R-:W-:Y:S02]  /*6cb0*/  SHF.R.U32 R20, R20, 0x1e, R24 ;  /* 0x0000001e14147819 */ /* 0x000fe40000001618 */
[----:B------:R3:W-:Y:S01]  /*6cc0*/  I2F.F16 R74, R10 ;  /* 0x0000000a004a7306 */ /* 0x0007e20000200c00 */
[----:B------:R-:W-:Y:S02]  /*6cd0*/  IADD3 R11, R11, -0x20, RZ ;  /* 0xffffffe00b0b7810 */ /* 0x000fe40007ffe0ff */
[----:B------:R-:W-:-:S02]  /*6ce0*/  LOP3.LUT R20, R20, 0x3f, RZ, 0xc0, !PT ;  /* 0x0000003f14147812 */ /* 0x000fc400078ec0ff */
[----:B------:R-:W-:Y:S02]  /*6cf0*/  SHF.R.U32 R21, R21, 0x1e, R25 ;  /* 0x0000001e15157819 */ /* 0x000fe40000001619 */
[--C-:B---3--:R-:W-:Y:S01]  /*6d00*/  SHF.R.U32.HI R10, RZ, 0xa, R26.reuse ;  /* 0x0000000aff0a7819 */ /* 0x108fe2000001161a */
[----:B------:R3:W-:Y:S01]  /*6d10*/  I2F.F16 R87, R11 ;  /* 0x0000000b00577306 */ /* 0x0007e20000200c00 */
[----:B------:R-:W-:Y:S02]  /*6d20*/  IADD3 R20, R20, -0x20, RZ ;  /* 0xffffffe014147810 */ /* 0x000fe40007ffe0ff */
[----:B------:R-:W-:Y:S02]  /*6d30*/  LOP3.LUT R10, R10, 0x3f, RZ, 0xc0, !PT ;  /* 0x0000003f0a0a7812 */ /* 0x000fe400078ec0ff */
[----:B------:R-:W-:Y:S02]  /*6d40*/  LOP3.LUT R21, R21, 0x3f, RZ, 0xc0, !PT ;  /* 0x0000003f15157812 */ /* 0x000fe400078ec0ff */
[----:B------:R-:W-:-:S02]  /*6d50*/  SHF.R.U32 R22, R22, 0x1e, R26 ;  /* 0x0000001e16167819 */ /* 0x000fc4000000161a */
[--C-:B---3--:R-:W-:Y:S01]  /*6d60*/  SHF.R.U32.HI R11, RZ, 0x4, R27.reuse ;  /* 0x00000004ff0b7819 */ /* 0x108fe2000001161b */
[----:B------:R3:W-:Y:S01]  /*6d70*/  I2F.F16 R76, R20 ;  /* 0x00000014004c7306 */ /* 0x0007e20000200c00 */
[----:B------:R-:W-:Y:S02]  /*6d80*/  IADD3 R65, R10, -0x20, RZ ;  /* 0xffffffe00a417810 */ /* 0x000fe40007ffe0ff */
[----:B------:R-:W-:Y:S02]  /*6d90*/  LOP3.LUT R11, R11, 0x3f, RZ, 0xc0, !PT ;  /* 0x0000003f0b0b7812 */ /* 0x000fe400078ec0ff */
[----:B------:R-:W-:Y:S02]  /*6da0*/  SHF.R.U32.HI R10, RZ, 0xa, R27 ;  /* 0x0000000aff0a7819 */ /* 0x000fe4000001161b */
[----:B------:R-:W-:Y:S02]  /*6db0*/  IADD3 R21, R21, -0x20, RZ ;  /* 0xffffffe015157810 */ /* 0x000fe40007ffe0ff */
[----:B------:R-:W-:-:S02]  /*6dc0*/  LOP3.LUT R22, R22, 0x3f, RZ, 0xc0, !PT ;  /* 0x0000003f16167812 */ /* 0x000fc400078ec0ff */
[----:B---3--:R-:W-:Y:S01]  /*6dd0*/  SHF.R.U32.HI R20, RZ, 0x4, R25 ;  /* 0x00000004ff147819 */ /* 0x008fe20000011619 */
[----:B------:R3:W-:Y:S01]  /*6de0*/  I2F.F16 R84, R21 ;  /* 0x0000001500547306 */ /* 0x0007e20000200c00 */
[----:B------:R-:W-:Y:S02]  /*6df0*/  IADD3 R66, R11, -0x20, RZ ;  /* 0xffffffe00b427810 */ /* 0x000fe40007ffe0ff */
[----:B------:R-:W-:Y:S02]  /*6e00*/  LOP3.LUT R10, R10, 0x3f, RZ, 0xc0, !PT ;  /* 0x0000003f0a0a7812 */ /* 0x000fe400078ec0ff */
[----:B------:R-:W-:Y:S02]  /*6e10*/  IADD3 R22, R22, -0x20, RZ ;  /* 0xffffffe016167810 */ /* 0x000fe40007ffe0ff */
[----:B------:R-:W-:Y:S02]  /*6e20*/  LOP3.LUT R20, R20, 0x3f, RZ, 0xc0, !PT ;  /* 0x0000003f14147812 */ /* 0x000fe400078ec0ff */
[----:B------:R-:W-:-:S02]  /*6e30*/  SHF.R.U32.HI R11, RZ, 0x10, R24 ;  /* 0x00000010ff0b7819 */ /* 0x000fc40000011618 */
[----:B---3--:R-:W-:Y:S01]  /*6e40*/  SHF.R.U32.HI R21, RZ, 0xa, R25 ;  /* 0x0000000aff157819 */ /* 0x008fe20000011619 */
[----:B------:R3:W-:Y:S01]  /*6e50*/  I2F.F16 R86, R22 ;  /* 0x0000001600567306 */ /* 0x0007e20000200c00 */
[--C-:B------:R-:W-:Y:S02]  /*6e60*/  SHF.R.U32.HI R30, RZ, 0x12, R23.reuse ;  /* 0x00000012ff1e7819 */ /* 0x100fe40000011617 */
[----:B------:R-:W-:Y:S02]  /*6e70*/  SHF.R.U32.HI R31, RZ, 0x18, R23 ;  /* 0x00000018ff1f7819 */ /* 0x000fe40000011617 */
[----:B------:R-:W-:Y:S02]  /*6e80*/  IADD3 R63, R10, -0x20, RZ ;  /* 0xffffffe00a3f7810 */ /* 0x000fe40007ffe0ff */
[----:B------:R-:W-:Y:S02]  /*6e90*/  IADD3 R20, R20, -0x20, RZ ;  /* 0xffffffe014147810 */ /* 0x000fe40007ffe0ff */
[----:B------:R-:W-:-:S02]  /*6ea0*/  LOP3.LUT R10, R11, 0x3f, RZ, 0xc0, !PT ;  /* 0x0000003f0b0a7812 */ /* 0x000fc400078ec0ff */
[----:B------:R-:W-:Y:S02]  /*6eb0*/  LOP3.LUT R21, R21, 0x3f, RZ, 0xc0, !PT ;  /* 0x0000003f15157812 */ /* 0x000fe400078ec0ff */
[----:B---3--:R-:W-:Y:S02]  /*6ec0*/  SHF.R.U32.HI R22, RZ, 0x4, R26 ;  /* 0x00000004ff167819 */ /* 0x008fe4000001161a */
[----:B------:R-:W-:Y:S01]  /*6ed0*/  SHF.R.U32.HI R11, RZ, 0x16, R24 ;  /* 0x00000016ff0b7819 */ /* 0x000fe20000011618 */
[----:B------:R3:W-:Y:S01]  /*6ee0*/  I2F.F16 R78, R20 ;  /* 0x00000014004e7306 */ /* 0x0007e20000200c00 */
[----:B------:R-:W-:Y:S02]  /*6ef0*/  LOP3.LUT R30, R30, 0x3f, RZ, 0xc0, !PT ;  /* 0x0000003f1e1e7812 */ /* 0x000fe400078ec0ff */
[----:B------:R-:W-:Y:S02]  /*6f00*/  LOP3.LUT R31, R31, 0x3f, RZ, 0xc0, !PT ;  /* 0x0000003f1f1f7812 */ /* 0x000fe400078ec0ff */
[----:B------:R-:W-:-:S02]  /*6f10*/  SHF.R.U32 R23, R23, 0x1e, R27 ;  /* 0x0000001e17177819 */ /* 0x000fc4000000161b */
[----:B------:R-:W-:Y:S02]  /*6f20*/  IADD3 R21, R21, -0x20, RZ ;  /* 0xffffffe015157810 */ /* 0x000fe40007ffe0ff */
[----:B------:R-:W-:Y:S02]  /*6f30*/  LOP3.LUT R22, R22, 0x3f, RZ, 0xc0, !PT ;  /* 0x0000003f16167812 */ /* 0x000fe400078ec0ff */
[----:B---3--:R-:W-:Y:S02]  /*6f40*/  LOP3.LUT R20, R11, 0x3f, RZ, 0xc0, !PT ;  /* 0x0000003f0b147812 */ /* 0x008fe400078ec0ff */
[----:B------:R-:W-:Y:S02]  /*6f50*/  IADD3 R30, R30, -0x20, RZ ;  /* 0xffffffe01e1e7810 */ /* 0x000fe40007ffe0ff */
[----:B------:R-:W-:Y:S01]  /*6f60*/  IADD3 R31, R31, -0x20, RZ ;  /* 0xffffffe01f1f7810 */ /* 0x000fe20007ffe0ff */
[----:B------:R3:W-:Y:S01]  /*6f70*/  I2F.F16 R69, R21 ;  /* 0x0000001500457306 */ /* 0x0007e20000200c00 */
[----:B------:R-:W-:-:S02]  /*6f80*/  LOP3.LUT R23, R23, 0x3f, RZ, 0xc0, !PT ;  /* 0x0000003f17177812 */ /* 0x000fc400078ec0ff */
[----:B------:R-:W-:Y:S02]  /*6f90*/  IADD3 R22, R22, -0x20, RZ ;  /* 0xffffffe016167810 */ /* 0x000fe40007ffe0ff */
[----:B------:R-:W-:Y:S01]  /*6fa0*/  IADD3 R20, R20, -0x20, RZ ;  /* 0xffffffe014147810 */ /* 0x000fe20007ffe0ff */
[----:B-1----:R-:W-:Y:S02]  /*6fb0*/  IMAD.WIDE R28, R97, 0x4, R28 ;  /* 0x00000004611c7825 */ /* 0x002fe400078e021c */
[----:B------:R1:W-:Y:S01]  /*6fc0*/  I2F.F16 R79, R30 ;  /* 0x0000001e004f7306 */ /* 0x0003e20000200c00 */
[----:B---3--:R-:W-:Y:S02]  /*6fd0*/  SHF.R.U32.HI R21, RZ, 0x10, R25 ;  /* 0x00000010ff157819 */ /* 0x008fe40000011619 */
[----:B------:R-:W-:Y:S02]  /*6fe0*/  IADD3 R23, R23, -0x20, RZ ;  /* 0xffffffe017177810 */ /* 0x000fe40007ffe0ff */
[----:B------:R-:W-:-:S03]  /*6ff0*/  LOP3.LUT R21, R21, 0x3f, RZ, 0xc0, !PT ;  /* 0x0000003f15157812 */ /* 0x000fc600078ec0ff */
[----:B------:R3:W-:Y:S01]  /*7000*/  I2F.F16 R73, R31 ;  /* 0x0000001f00497306 */ /* 0x0007e20000200c00 */
[----:B-1----:R-:W-:Y:S01]  /*7010*/  SHF.R.U32.HI R30, RZ, 0x10, R27 ;  /* 0x00000010ff1e7819 */ /* 0x002fe2000001161b */
[----:B------:R-:W-:Y:S01]  /*7020*/  IMAD.WIDE R38, R97, 0x4, R28 ;  /* 0x0000000461267825 */ /* 0x000fe200078e021c */
[----:B------:R-:W-:Y:S02]  /*7030*/  IADD3 R10, R10, -0x20, RZ ;  /* 0xffffffe00a0a7810 */ /* 0x000fe40007ffe0ff */
[----:B------:R-:W-:-:S03]  /*7040*/  LOP3.LUT R30, R30, 0x3f, RZ, 0xc0, !PT ;  /* 0x0000003f1e1e7812 */ /* 0x000fc600078ec0ff */
[----:B------:R1:W-:Y:S01]  /*7050*/  I2F.F16 R72, R22 ;  /* 0x0000001600487306 */ /* 0x0003e20000200c00 */
[----:B---3--:R-:W-:Y:S02]  /*7060*/  SHF.R.U32.HI R31, RZ, 0x16, R27 ;  /* 0x00000016ff1f7819 */ /* 0x008fe4000001161b */
[----:B------:R-:W-:Y:S02]  /*7070*/  IADD3 R21, R21, -0x20, RZ ;  /* 0xffffffe015157810 */ /* 0x000fe40007ffe0ff */
[----:B------:R-:W-:-:S03]  /*7080*/  LOP3.LUT R31, R31, 0x3f, RZ, 0xc0, !PT ;  /* 0x0000003f1f1f7812 */ /* 0x000fc600078ec0ff */
[----:B------:R3:W-:Y:S01]  /*7090*/  I2F.F16 R64, R20 ;  /* 0x0000001400407306 */ /* 0x0007e20000200c00 */
[----:B-1----:R-:W-:-:S04]  /*70a0*/  SHF.R.U32.HI R22, RZ, 0x16, R25 ;  /* 0x00000016ff167819 */ /* 0x002fc80000011619 */
[----:B------:R-:W-:Y:S02]  /*70b0*/  LOP3.LUT R22, R22, 0x3f, RZ, 0xc0, !PT ;  /* 0x0000003f16167812 */ /* 0x000fe400078ec0ff */
[--C-:B---3--:R-:W-:Y:S01]  /*70c0*/  SHF.R.U32.HI R20, RZ, 0x16, R26.reuse ;  /* 0x00000016ff147819 */ /* 0x108fe2000001161a */
[----:B------:R1:W-:Y:S03]  /*70d0*/  I2F.F16 R68, R23 ;  /* 0x0000001700447306 */ /* 0x0003e60000200c00 */
[----:B------:R-:W-:Y:S02]  /*70e0*/  LOP3.LUT R20, R20, 0x3f, RZ, 0xc0, !PT ;  /* 0x0000003f14147812 */ /* 0x000fe400078ec0ff */
[----:B------:R-:W-:Y:S02]  /*70f0*/  IADD3 R37, R30, -0x20, RZ ;  /* 0xffffffe01e257810 */ /* 0x000fe40007ffe0ff */
[----:B-1----:R-:W-:Y:S01]  /*7100*/  SHF.R.U32.HI R23, RZ, 0x10, R26 ;  /* 0x00000010ff177819 */ /* 0x002fe2000001161a */
[----:B------:R1:W-:Y:S01]  /*7110*/  I2F.F16 R11, R10 ;  /* 0x0000000a000b7306 */ /* 0x0003e20000200c00 */
[----:B------:R-:W-:-:S02]  /*7120*/  IADD3 R36, R31, -0x20, RZ ;  /* 0xffffffe01f247810 */ /* 0x000fc40007ffe0ff */
[----:B------:R-:W3:Y:S01]  /*7130*/  LDG.E.128.CONSTANT R28, desc[UR8][R28.64] ;  /* 0x000000081c1c7981 */ /* 0x000ee2000c1e9d00 */
[----:B------:R-:W-:Y:S02]  /*7140*/  IADD3 R62, R22, -0x20, RZ ;  /* 0xffffffe0163e7810 */ /* 0x000fe40007ffe0ff */
[----:B------:R-:W-:Y:S02]  /*7150*/  IADD3 R57, R20, -0x20, RZ ;  /* 0xffffffe014397810 */ /* 0x000fe40007ffe0ff */
[----:B------:R4:W-:Y:S01]  /*7160*/  I2F.F16 R59, R21 ;  /* 0x00000015003b7306 */ /* 0x0009e20000200c00 */
[----:B-1----:R-:W-:Y:S02]  /*7170*/  LOP3.LUT R10, R23, 0x3f, RZ, 0xc0, !PT ;  /* 0x0000003f170a7812 */ /* 0x002fe400078ec0ff */
[----:B----4-:R-:W4:Y:S01]  /*7180*/  LDG.E.128.CONSTANT R20, desc[UR8][R38.64] ;  /* 0x0000000826147981 */ /* 0x010f22000c1e9d00 */
[----:B------:R-:W-:-:S04]  /*7190*/  SHF.R.U32 R24, R24, 0x1c, R12 ;  /* 0x0000001c18187819 */ /* 0x000fc8000000160c */
[----:B------:R-:W-:-:S04]  /*71a0*/  LOP3.LUT R24, R24, 0x3f, RZ, 0xc0, !PT ;  /* 0x0000003f18187812 */ /* 0x000fc800078ec0ff */
[----:B------:R-:W-:Y:S02]  /*71b0*/  IADD3 R24, R24, -0x20, RZ ;  /* 0xffffffe018187810 */ /* 0x000fe40007ffe0ff */
[----:B------:R-:W-:Y:S02]  /*71c0*/  SHF.R.U32 R25, R25, 0x1c, R13 ;  /* 0x0000001c19197819 */ /* 0x000fe4000000160d */
[----:B------:R1:W-:Y:S02]  /*71d0*/  I2F.F16 R48, R24 ;  /* 0x0000001800307306 */ /* 0x0003e40000200c00 */
[----:B------:R-:W-:Y:S02]  /*71e0*/  LOP3.LUT R25, R25, 0x3f, RZ, 0xc0, !PT ;  /* 0x0000003f19197812 */ /* 0x000fe400078ec0ff */
[----:B-1----:R-:W-:-:S04]  /*71f0*/  SHF.R.U32.HI R24, RZ, 0x2, R14 ;  /* 0x00000002ff187819 */ /* 0x002fc8000001160e */
[----:B------:R-:W-:Y:S02]  /*7200*/  LOP3.LUT R24, R24, 0x3f, RZ, 0xc0, !PT ;  /* 0x0000003f18187812 */ /* 0x000fe400078ec0ff */
[----:B------:R-:W-:Y:S02]  /*7210*/  IADD3 R25, R25, -0x20, RZ ;  /* 0xffffffe019197810 */ /* 0x000fe40007ffe0ff */
[----:B------:R-:W-:Y:S02]  /*7220*/  IADD3 R113, R24, -0x20, RZ ;  /* 0xffffffe018717810 */ /* 0x000fe40007ffe0ff */
[----:B------:R-:W-:Y:S01]  /*7230*/  SHF.R.U32.HI R24, RZ, 0x2, R15 ;  /* 0x00000002ff187819 */ /* 0x000fe2000001160f */
[----:B------:R1:W-:Y:S01]  /*7240*/  I2F.F16 R50, R25 ;  /* 0x0000001900327306 */ /* 0x0003e20000200c00 */
[----:B------:R-:W-:Y:S02]  /*7250*/  SHF.R.U32.HI R45, RZ, 0x2, R12 ;  /* 0x00000002ff2d7819 */ /* 0x000fe4000001160c */
[----:B------:R-:W-:-:S02]  /*7260*/  LOP3.LUT R24, R24, 0x3f, RZ, 0xc0, !PT ;  /* 0x0000003f18187812 */ /* 0x000fc400078ec0ff */
[----:B------:R-:W-:Y:S02]  /*7270*/  LOP3.LUT R45, R45, 0x3f, RZ, 0xc0, !PT ;  /* 0x0000003f2d2d7812 */ /* 0x000fe400078ec0ff */
[----:B-1----:R-:W-:Y:S02]  /*7280*/  SHF.R.U32.HI R25, RZ, 0x8, R12 ;  /* 0x00000008ff197819 */ /* 0x002fe4000001160c */
[----:B------:R-:W-:Y:S02]  /*7290*/  IADD3 R109, R24, -0x20, RZ ;  /* 0xffffffe0186d7810 */ /* 0x000fe40007ffe0ff */
[----:B------:R-:W-:Y:S02]  /*72a0*/  LOP3.LUT R24, R25, 0x3f, RZ, 0xc0, !PT ;  /* 0x0000003f19187812 */ /* 0x000fe400078ec0ff */
[----:B------:R-:W-:Y:S02]  /*72b0*/  LEA.HI R43, R12, 0xffffffe0, RZ, 0x6 ;  /* 0xffffffe00c2b7811 */ /* 0x000fe400078f30ff */
[----:B------:R-:W-:-:S02]  /*72c0*/  SHF.R.U32 R26, R26, 0x1c, R14 ;  /* 0x0000001c1a1a7819 */ /* 0x000fc4000000160e */
[----:B------:R-:W-:Y:S02]  /*72d0*/  SHF.R.U32 R27, R27, 0x1c, R15 ;  /* 0x0000001c1b1b7819 */ /* 0x000fe4000000160f */
[--C-:B------:R-:W-:Y:S02]  /*72e0*/  SHF.R.U32.HI R25, RZ, 0xe, R12.reuse ;  /* 0x0000000eff197819 */ /* 0x100fe4000001160c */
[----:B------:R-:W-:Y:S02]  /*72f0*/  SHF.R.U32.HI R12, RZ, 0x14, R12 ;  /* 0x00000014ff0c7819 */ /* 0x000fe4000001160c */
[----:B------:R-:W-:Y:S02]  /*7300*/  IADD3 R45, R45, -0x20, RZ ;  /* 0xffffffe02d2d7810 */ /* 0x000fe40007ffe0ff */
[----:B------:R-:W-:Y:S02]  /*7310*/  LOP3.LUT R26, R26, 0x3f, RZ, 0xc0, !PT ;  /* 0x0000003f1a1a7812 */ /* 0x000fe400078ec0ff */
[----:B------:R-:W-:-:S02]  /*7320*/  LOP3.LUT R27, R27, 0x3f, RZ, 0xc0, !PT ;  /* 0x0000003f1b1b7812 */ /* 0x000fc400078ec0ff */
[----:B------:R-:W-:Y:S02]  /*7330*/  IADD3 R24, R24, -0x20, RZ ;  /* 0xffffffe018187810 */ /* 0x000fe40007ffe0ff */
[----:B------:R-:W-:Y:S01]  /*7340*/  LOP3.LUT R12, R12, 0x3f, RZ, 0xc0, !PT ;  /* 0x0000003f0c0c7812 */ /* 0x000fe200078ec0ff */
[----:B------:R-:W-:Y:S01]  /*7350*/  I2F.F16 R117, R45 ;  /* 0x0000002d00757306 */ /* 0x000fe20000200c00 */
[----:B------:R-:W-:Y:S02]  /*7360*/  IADD3 R26, R26, -0x20, RZ ;  /* 0xffffffe01a1a7810 */ /* 0x000fe40007ffe0ff */
[----:B------:R-:W-:Y:S02]  /*7370*/  IADD3 R27, R27, -0x20, RZ ;  /* 0xffffffe01b1b7810 */ /* 0x000fe40007ffe0ff */
[----:B------:R-:W-:-:S03]  /*7380*/  IADD3 R12, R12, -0x20, RZ ;  /* 0xffffffe00c0c7810 */ /* 0x000fc60007ffe0ff */
[----:B------:R1:W-:Y:S01]  /*7390*/  I2F.F16 R45, R24 ;  /* 0x00000018002d7306 */ /* 0x0003e20000200c00 */
[----:B------:R-:W-:Y:S02]  /*73a0*/  LEA.HI R42, R13, 0xffffffe0, RZ, 0x6 ;  /* 0xffffffe00d2a7811 */ /* 0x000fe400078f30ff */
[----:B------:R-:W-:Y:S02]  /*73b0*/  SHF.R.U32.HI R47, RZ, 0x2, R13 ;  /* 0x00000002ff2f7819 */ /* 0x000fe4000001160d */
[----:B-1----:R-:W-:-:S03]  /*73c0*/  SHF.R.U32.HI R24, RZ, 0x8, R15 ;  /* 0x00000008ff187819 */ /* 0x002fc6000001160f */
[----:B------:R1:W-:Y:S08]  /*73d0*/  I2F.F16 R52, R26 ;  /* 0x0000001a00347306 */ /* 0x0003f00000200c00 */
[----:B------:R0:W-:Y:S01]  /*73e0*/  I2F.F16 R54, R27 ;  /* 0x0000001b00367306 */ /* 0x0001e20000200c00 */
[----:B-1----:R-:W-:-:S07]  /*73f0*/  SHF.R.U32.HI R26, RZ, 0x8, R13 ;  /* 0x00000008ff1a7819 */ /* 0x002fce000001160d */
[----:B------:R1:W-:Y:S01]  /*7400*/  I2F.F16 R58, R12 ;  /* 0x0000000c003a7306 */ /* 0x0003e20000200c00 */
[--C-:B0-----:R-:W-:Y:S02]  /*7410*/  SHF.R.U32.HI R27, RZ, 0xe, R13.reuse ;  /* 0x0000000eff1b7819 */ /* 0x101fe4000001160d */
[----:B------:R-:W-:Y:S02]  /*7420*/  SHF.R.U32.HI R13, RZ, 0x14, R13 ;  /* 0x00000014ff0d7819 */ /* 0x000fe4000001160d */
[----:B-1----:R-:W-:Y:S02]  /*7430*/  LOP3.LUT R12, R24, 0x3f, RZ, 0xc0, !PT ;  /* 0x0000003f180c7812 */ /* 0x002fe400078ec0ff */
[----:B------:R-:W-:Y:S01]  /*7440*/  SHF.R.U32.HI R24, RZ, 0xe, R15 ;  /* 0x0000000eff187819 */ /* 0x000fe2000001160f */
[----:B------:R-:W-:Y:S01]  /*7450*/  I2F.F16 R91, R91 ;  /* 0x0000005b005b7306 */ /* 0x000fe20000200c00 */
[----:B------:R-:W-:Y:S02]  /*7460*/  LOP3.LUT R13, R13, 0x3f, RZ, 0xc0, !PT ;  /* 0x0000003f0d0d7812 */ /* 0x000fe400078ec0ff */
[----:B------:R-:W-:-:S02]  /*7470*/  IADD3 R53, R12, -0x20, RZ ;  /* 0xffffffe00c357810 */ /* 0x000fc40007ffe0ff */
[----:B------:R-:W-:Y:S02]  /*7480*/  LOP3.LUT R24, R24, 0x3f, RZ, 0xc0, !PT ;  /* 0x0000003f18187812 */ /* 0x000fe400078ec0ff */
[----:B------:R-:W-:Y:S01]  /*7490*/  SHF.R.U32.HI R12, RZ, 0x8, R14 ;  /* 0x00000008ff0c7819 */ /* 0x000fe2000001160e */
[----:B------:R-:W0:Y:S01]  /*74a0*/  I2F.F16 R34, R34 ;  /* 0x0000002200227306 */ /* 0x000e220000200c00 */
[----:B------:R-:W-:Y:S02]  /*74b0*/  IADD3 R13, R13, -0x20, RZ ;  /* 0xffffffe00d0d7810 */ /* 0x000fe40007ffe0ff */
[----:B------:R-:W-:Y:S02]  /*74c0*/  IADD3 R56, R24, -0x20, RZ ;  /* 0xffffffe018387810 */ /* 0x000fe40007ffe0ff */
[----:B------:R-:W-:Y:S02]  /*74d0*/  LOP3.LUT R12, R12, 0x3f, RZ, 0xc0, !PT ;  /* 0x0000003f0c0c7812 */ /* 0x000fe400078ec0ff */
[----:B------:R-:W-:-:S02]  /*74e0*/  LEA.HI R44, R14, 0xffffffe0, RZ, 0x6 ;  /* 0xffffffe00e2c7811 */ /* 0x000fc400078f30ff */
[--C-:B------:R-:W-:Y:S01]  /*74f0*/  SHF.R.U32.HI R24, RZ, 0xe, R14.reuse ;  /* 0x0000000eff187819 */ /* 0x100fe2000001160e */
[----:B------:R2:W-:Y:S01]  /*7500*/  I2F.F16 R111, R13 ;  /* 0x0000000d006f7306 */ /* 0x0005e20000200c00 */
[----:B------:R-:W-:Y:S02]  /*7510*/  SHF.R.U32.HI R14, RZ, 0x14, R14 ;  /* 0x00000014ff0e7819 */ /* 0x000fe4000001160e */
[----:B------:R-:W-:Y:S02]  /*7520*/  IADD3 R12, R12, -0x20, RZ ;  /* 0xffffffe00c0c7810 */ /* 0x000fe40007ffe0ff */
[----:B------:R-:W-:Y:S02]  /*7530*/  LOP3.LUT R14, R14, 0x3f, RZ, 0xc0, !PT ;  /* 0x0000003f0e0e7812 */ /* 0x000fe400078ec0ff */
[----:B--2---:R-:W-:Y:S01]  /*7540*/  LOP3.LUT R13, R16, 0x3f, RZ, 0xc0, !PT ;  /* 0x0000003f100d7812 */ /* 0x004fe200078ec0ff */
[----:B------:R1:W-:Y:S01]  /*7550*/  I2F.F16 R49, R12 ;  /* 0x0000000c00317306 */ /* 0x0003e20000200c00 */
[----:B------:R-:W-:-:S02]  /*7560*/  LEA.HI R46, R15, 0xffffffe0, RZ, 0x6 ;  /* 0xffffffe00f2e7811 */ /* 0x000fc400078f30ff */
[----:B------:R-:W-:Y:S02]  /*7570*/  IADD3 R13, R13, -0x20, RZ ;  /* 0xffffffe00d0d7810 */ /* 0x000fe40007ffe0ff */
[----:B------:R-:W-:Y:S02]  /*7580*/  SHF.R.U32.HI R15, RZ, 0x14, R15 ;  /* 0x00000014ff0f7819 */ /* 0x000fe4000001160f */
[----:B------:R-:W-:Y:S02]  /*7590*/  IADD3 R14, R14, -0x20, RZ ;  /* 0xffffffe00e0e7810 */ /* 0x000fe40007ffe0ff */
[----:B-1----:R-:W-:Y:S02]  /*75a0*/  LOP3.LUT R12, R17, 0x3f, RZ, 0xc0, !PT ;  /* 0x0000003f110c7812 */ /* 0x002fe400078ec0ff */
[----:B0-----:R-:W-:Y:S02]  /*75b0*/  PRMT R91, R91, 0x5410, R34 ;  /* 0x000054105b5b7816 */ /* 0x001fe40000000022 */
[----:B------:R-:W-:-:S02]  /*75c0*/  PRMT R103, R103, 0x5410, R32 ;  /* 0x0000541067677816 */ /* 0x000fc40000000020 */
[----:B------:R-:W-:Y:S02]  /*75d0*/  PRMT R88, R88, 0x5410, R35 ;  /* 0x0000541058587816 */ /* 0x000fe40000000023 */
[----:B------:R-:W-:Y:S01]  /*75e0*/  PRMT R90, R90, 0x5410, R33 ;  /* 0x000054105a5a7816 */ /* 0x000fe20000000021 */
[----:B------:R0:W-:Y:S01]  /*75f0*/  I2F.F16 R83, R13 ;  /* 0x0000000d00537306 */ /* 0x0001e20000200c00 */
[----:B------:R-:W1:Y:S01]  /*7600*/  LDS.128 R32, [UR5+0x80] ;  /* 0x00008005ff207984 */ /* 0x000e620008000c00 */
[----:B------:R-:W-:Y:S02]  /*7610*/  IADD3 R80, R12, -0x20, RZ ;  /* 0xffffffe00c507810 */ /* 0x000fe40007ffe0ff */
[----:B------:R-:W-:Y:S02]  /*7620*/  LOP3.LUT R15, R15, 0x3f, RZ, 0xc0, !PT ;  /* 0x0000003f0f0f7812 */ /* 0x000fe400078ec0ff */
[----:B------:R-:W-:Y:S02]  /*7630*/  LOP3.LUT R12, R19, 0x3f, RZ, 0xc0, !PT ;  /* 0x0000003f130c7812 */ /* 0x000fe400078ec0ff */
[----:B------:R2:W-:Y:S01]  /*7640*/  I2F.F16 R55, R14 ;  /* 0x0000000e00377306 */ /* 0x0005e20000200c00 */
[----:B0-----:R-:W-:-:S02]  /*7650*/  SHF.R.U32.HI R13, RZ, 0xc, R16 ;  /* 0x0000000cff0d7819 */ /* 0x001fc40000011610 */
[----:B------:R-:W-:Y:S02]  /*7660*/  IADD3 R15, R15, -0x20, RZ ;  /* 0xffffffe00f0f7810 */ /* 0x000fe40007ffe0ff */
[----:B------:R-:W-:Y:S02]  /*7670*/  LOP3.LUT R13, R13, 0x3f, RZ, 0xc0, !PT ;  /* 0x0000003f0d0d7812 */ /* 0x000fe400078ec0ff */
[----:B--2---:R-:W-:Y:S02]  /*7680*/  LOP3.LUT R14, R18, 0x3f, RZ, 0xc0, !PT ;  /* 0x0000003f120e7812 */ /* 0x004fe400078ec0ff */
[----:B------:R-:W-:Y:S02]  /*7690*/  IADD3 R85, R12, -0x20, RZ ;  /* 0xffffffe00c557810 */ /* 0x000fe40007ffe0ff */
[----:B------:R-:W-:Y:S02]  /*76a0*/  SHF.R.U32.HI R12, RZ, 0x6, R16 ;  /* 0x00000006ff0c7819 */ /* 0x000fe40000011610 */
[----:B------:R-:W-:-:S02]  /*76b0*/  IADD3 R60, R14, -0x20, RZ ;  /* 0xffffffe00e3c7810 */ /* 0x000fc40007ffe0ff */
[----:B------:R-:W-:Y:S02]  /*76c0*/  IADD3 R10, R10, -0x20, RZ ;  /* 0xffffffe00a0a7810 */ /* 0x000fe40007ffe0ff */
[----:B------:R-:W-:Y:S01]  /*76d0*/  SHF.R.U32.HI R14, RZ, 0x12, R16 ;  /* 0x00000012ff0e7819 */ /* 0x000fe20000011610 */
[----:B------:R0:W-:Y:S01]  /*76e0*/  I2F.F16 R51, R15 ;  /* 0x0000000f00337306 */ /* 0x0001e20000200c00 */
[----:B------:R-:W-:Y:S02]  /*76f0*/  IADD3 R13, R13, -0x20, RZ ;  /* 0xffffffe00d0d7810 */ /* 0x000fe40007ffe0ff */
[----:B------:R-:W-:Y:S02]  /*7700*/  LOP3.LUT R47, R47, 0x3f, RZ, 0xc0, !PT ;  /* 0x0000003f2f2f7812 */ /* 0x000fe400078ec0ff */
[----:B------:R-:W-:Y:S02]  /*7710*/  LOP3.LUT R25, R25, 0x3f, RZ, 0xc0, !PT ;  /* 0x0000003f19197812 */ /* 0x000fe400078ec0ff */
[----:B------:R-:W-:Y:S01]  /*7720*/  LOP3.LUT R26, R26, 0x3f, RZ, 0xc0, !PT ;  /* 0x0000003f1a1a7812 */ /* 0x000fe200078ec0ff */
[----:B------:R-:W-:Y:S01]  /*7730*/  I2F.F16 R62, R62 ;  /* 0x0000003e003e7306 */ /* 0x000fe20000200c00 */
[----:B------:R-:W-:-:S02]  /*7740*/  LOP3.LUT R27, R27, 0x3f, RZ, 0xc0, !PT ;  /* 0x0000003f1b1b7812 */ /* 0x000fc400078ec0ff */
[----:B------:R-:W-:Y:S02]  /*7750*/  LOP3.LUT R24, R24, 0x3f, RZ, 0xc0, !PT ;  /* 0x0000003f18187812 */ /* 0x000fe400078ec0ff */
[----:B------:R-:W-:Y:S02]  /*7760*/  LOP3.LUT R12, R12, 0x3f, RZ, 0xc0, !PT ;  /* 0x0000003f0c0c7812 */ /* 0x000fe400078ec0ff */
[----:B0-----:R-:W-:Y:S01]  /*7770*/  SHF.R.U32.HI R15, RZ, 0x18, R16 ;  /* 0x00000018ff0f7819 */ /* 0x001fe20000011610 */
[----:B------:R0:W-:Y:S01]  /*7780*/  I2F.F16 R77, R13 ;  /* 0x0000000d004d7306 */ /* 0x0001e20000200c00 */
[----:B------:R-:W-:Y:S02]  /*7790*/  LOP3.LUT R14, R14, 0x3f, RZ, 0xc0, !PT ;  /* 0x0000003f0e0e7812 */ /* 0x000fe400078ec0ff */
[----:B------:R-:W-:Y:S02]  /*77a0*/  IADD3 R47, R47, -0x20, RZ ;  /* 0xffffffe02f2f7810 */ /* 0x000fe40007ffe0ff */
[----:B------:R-:W-:-:S02]  /*77b0*/  IADD3 R25, R25, -0x20, RZ ;  /* 0xffffffe019197810 */ /* 0x000fc40007ffe0ff */
[----:B------:R-:W-:Y:S01]  /*77c0*/  IADD3 R26, R26, -0x20, RZ ;  /* 0xffffffe01a1a7810 */ /* 0x000fe20007ffe0ff */
[----:B------:R-:W-:Y:S01]  /*77d0*/  I2F.F16 R10, R10 ;  /* 0x0000000a000a7306 */ /* 0x000fe20000200c00 */
[----:B0-----:R-:W-:Y:S02]  /*77e0*/  SHF.R.U32.HI R13, RZ, 0xc, R17 ;  /* 0x0000000cff0d7819 */ /* 0x001fe40000011611 */
[----:B------:R-:W-:Y:S02]  /*77f0*/  IADD3 R27, R27, -0x20, RZ ;  /* 0xffffffe01b1b7810 */ /* 0x000fe40007ffe0ff */
[----:B------:R-:W-:Y:S02]  /*7800*/  IADD3 R24, R24, -0x20, RZ ;  /* 0xffffffe018187810 */ /* 0x000fe40007ffe0ff */
[----:B------:R-:W-:Y:S01]  /*7810*/  IADD3 R12, R12, -0x20, RZ ;  /* 0xffffffe00c0c7810 */ /* 0x000fe20007ffe0ff */
[----:B------:R-:W-:Y:S01]  /*7820*/  I2F.F16 R57, R57 ;  /* 0x0000003900397306 */ /* 0x000fe20000200c00 */
[----:B------:R-:W-:-:S02]  /*7830*/  LOP3.LUT R15, R15, 0x3f, RZ, 0xc0, !PT ;  /* 0x0000003f0f0f7812 */ /* 0x000fc400078ec0ff */
[----:B------:R-:W-:Y:S02]  /*7840*/  IADD3 R14, R14, -0x20, RZ ;  /* 0xffffffe00e0e7810 */ /* 0x000fe40007ffe0ff */
[----:B------:R-:W-:-:S03]  /*7850*/  LOP3.LUT R13, R13, 0x3f, RZ, 0xc0, !PT ;  /* 0x0000003f0d0d7812 */ /* 0x000fc600078ec0ff */
[----:B------:R-:W0:Y:S01]  /*7860*/  I2F.F16 R92, R92 ;  /* 0x0000005c005c7306 */ /* 0x000e220000200c00 */
[----:B-----5:R-:W-:Y:S02]  /*7870*/  @!P0 IADD3 R98, R82, R101, RZ ;  /* 0x0000006552628210 */ /* 0x020fe40007ffe0ff */
[----:B------:R-:W-:Y:S02]  /*7880*/  IADD3 R15, R15, -0x20, RZ ;  /* 0xffffffe00f0f7810 */ /* 0x000fe40007ffe0ff */
[----:B------:R-:W-:-:S03]  /*7890*/  IADD3 R13, R13, -0x20, RZ ;  /* 0xffffffe00d0d7810 */ /* 0x000fc60007ffe0ff */
[----:B------:R-:W-:Y:S01]  /*78a0*/  I2F.F16 R115, R47 ;  /* 0x0000002f00737306 */ /* 0x000fe20000200c00 */
[----:B------:R-:W-:-:S07]  /*78b0*/  PRMT R94, R94, 0x5410, R79 ;  /* 0x000054105e5e7816 */ /* 0x000fce000000004f */
[----:B------:R2:W-:Y:S08]  /*78c0*/  I2F.F16 R70, R12 ;  /* 0x0000000c00467306 */ /* 0x0005f00000200c00 */
[----:B------:R-:W-:Y:S01]  /*78d0*/  I2F.F16 R110, R25 ;  /* 0x00000019006e7306 */ /* 0x000fe20000200c00 */
[----:B--2---:R-:W-:-:S07]  /*78e0*/  SHF.R.U32.HI R12, RZ, 0x6, R17 ;  /* 0x00000006ff0c7819 */ /* 0x004fce0000011611 */
[----:B------:R-:W-:Y:S01]  /*78f0*/  I2F.F16 R47, R26 ;  /* 0x0000001a002f7306 */ /* 0x000fe20000200c00 */
[----:B------:R-:W-:-:S07]  /*7900*/  LOP3.LUT R12, R12, 0x3f, RZ, 0xc0, !PT ;  /* 0x0000003f0c0c7812 */ /* 0x000fce00078ec0ff */
[----:B------:R-:W-:Y:S08]  /*7910*/  I2F.F16 R112, R27 ;  /* 0x0000001b00707306 */ /* 0x000ff00000200c00 */
[----:B------:R2:W-:Y:S08]  /*7920*/  I2F.F16 R108, R24 ;  /* 0x00000018006c7306 */ /* 0x0005f00000200c00 */
[----:B------:R5:W-:Y:S01]  /*7930*/  I2F.F16 R82, R14 ;  /* 0x0000000e00527306 */ /* 0x000be20000200c00 */
[----:B--2---:R-:W2:Y:S01]  /*7940*/  LDS.128 R24, [UR5] ;  /* 0x00000005ff187984 */ /* 0x004ea20008000c00 */
[----:B------:R-:W-:-:S06]  /*7950*/  IADD3 R12, R12, -0x20, RZ ;  /* 0xffffffe00c0c7810 */ /* 0x000fcc0007ffe0ff */
[----:B------:R-:W-:Y:S01]  /*7960*/  I2F.F16 R66, R66 ;  /* 0x0000004200427306 */ /* 0x000fe20000200c00 */
[----:B-----5:R-:W-:-:S04]  /*7970*/  SHF.R.U32.HI R14, RZ, 0x12, R17 ;  /* 0x00000012ff0e7819 */ /* 0x020fc80000011611 */
[----:B------:R-:W-:-:S03]  /*7980*/  LOP3.LUT R14, R14, 0x3f, RZ, 0xc0, !PT ;  /* 0x0000003f0e0e7812 */ /* 0x000fc600078ec0ff */
[----:B------:R-:W5:Y:S01]  /*7990*/  I2F.F16 R63, R63 ;  /* 0x0000003f003f7306 */ /* 0x000f620000200c00 */
[----:B------:R-:W-:-:S07]  /*79a0*/  IADD3 R14, R14, -0x20, RZ ;  /* 0xffffffe00e0e7810 */ /* 0x000fce0007ffe0ff */
[----:B------:R1:W-:Y:S01]  /*79b0*/  I2F.F16 R61, R15 ;  /* 0x0000000f003d7306 */ /* 0x0003e20000200c00 */
[----:B0-----:R-:W-:Y:S02]  /*79c0*/  PRMT R92, R67, 0x5410, R92 ;  /* 0x00005410435c7816 */ /* 0x001fe4000000005c */
[----:B-1----:R-:W-:-:S05]  /*79d0*/  SHF.R.U32.HI R15, RZ, 0x6, R19 ;  /* 0x00000006ff0f7819 */ /* 0x002fca0000011613 */
[----:B------:R-:W-:Y:S01]  /*79e0*/  I2F.F16 R116, R116 ;  /* 0x0000007400747306 */ /* 0x000fe20000200c00 */
[----:B------:R-:W-:-:S07]  /*79f0*/  PRMT R81, R81, 0x5410, R76 ;  /* 0x0000541051517816 */ /* 0x000fce000000004c */
[----:B------:R-:W0:Y:S01]  /*7a00*/  I2F.F16 R89, R89 ;  /* 0x0000005900597306 */ /* 0x000e220000200c00 */
[----:B------:R-:W-:-:S07]  /*7a10*/  PRMT R95, R95, 0x5410, R114 ;  /* 0x000054105f5f7816 */ /* 0x000fce0000000072 */
[----:B------:R1:W-:Y:S02]  /*7a20*/  I2F.F16 R79, R13 ;  /* 0x0000000d004f7306 */ /* 0x0003e40000200c00 */
[----:B-1----:R-:W-:Y:S02]  /*7a30*/  PRMT R13, R59, 0x5410, R62 ;  /* 0x000054103b0d7816 */ /* 0x002fe4000000003e */
[----:B------:R-:W-:-:S04]  /*7a40*/  LOP3.LUT R59, R15, 0x3f, RZ, 0xc0, !PT ;  /* 0x0000003f0f3b7812 */ /* 0x000fc800078ec0ff */
[----:B------:R-:W-:Y:S01]  /*7a50*/  I2F.F16 R37, R37 ;  /* 0x0000002500257306 */ /* 0x000fe20000200c00 */
[----:B------:R-:W-:Y:S02]  /*7a60*/  PRMT R15, R10, 0x5410, R57 ;  /* 0x000054100a0f7816 */ /* 0x000fe40000000039 */
[----:B------:R-:W-:-:S05]  /*7a70*/  SHF.R.U32.HI R10, RZ, 0x6, R18 ;  /* 0x00000006ff0a7819 */ /* 0x000fca0000011612 */
[----:B------:R-:W1:Y:S01]  /*7a80*/  I2F.F16 R36, R36 ;  /* 0x0000002400247306 */ /* 0x000e620000200c00 */
[----:B-----5:R-:W-:-:S07]  /*7a90*/  PRMT R66, R66, 0x5410, R63 ;  /* 0x0000541042427816 */ /* 0x020fce000000003f */
[----:B------:R5:W-:Y:S08]  /*7aa0*/  I2F.F16 R67, R12 ;  /* 0x0000000c00437306 */ /* 0x000bf00000200c00 */
[----:B------:R3:W-:Y:S01]  /*7ab0*/  I2F.F16 R76, R14 ;  /* 0x0000000e004c7306 */ /* 0x0007e20000200c00 */
[----:B-----5:R-:W-:-:S04]  /*7ac0*/  SHF.R.U32.HI R12, RZ, 0x18, R17 ;  /* 0x00000018ff0c7819 */ /* 0x020fc80000011611 */
[----:B------:R-:W-:Y:S02]  /*7ad0*/  LOP3.LUT R12, R12, 0x3f, RZ, 0xc0, !PT ;  /* 0x0000003f0c0c7812 */ /* 0x000fe400078ec0ff */
[----:B---3--:R-:W-:Y:S01]  /*7ae0*/  LOP3.LUT R14, R10, 0x3f, RZ, 0xc0, !PT ;  /* 0x0000003f0a0e7812 */ /* 0x008fe200078ec0ff */
[----:B------:R-:W-:-:S03]  /*7af0*/  HFMA2.MMA R10, R103, R32, RZ ;  /* 0x00000020670a7235 */ /* 0x000fc600000000ff */
[----:B------:R-:W-:Y:S01]  /*7b00*/  IADD3 R63, R14, -0x20, RZ ;  /* 0xffffffe00e3f7810 */ /* 0x000fe20007ffe0ff */
[----:B------:R-:W-:Y:S01]  /*7b10*/  HFMA2.MMA R14, R95, R32, RZ ;  /* 0x000000205f0e7235 */ /* 0x000fe200000000ff */
[----:B0-----:R-:W-:Y:S01]  /*7b20*/  PRMT R89, R116, 0x5410, R89 ;  /* 0x0000541074597816 */ /* 0x001fe20000000059 */
[----:B------:R-:W0:Y:S01]  /*7b30*/  I2F.F16 R65, R65 ;  /* 0x0000004100417306 */ /* 0x000e220000200c00 */
[----:B------:R-:W-:Y:S02]  /*7b40*/  IADD3 R12, R12, -0x20, RZ ;  /* 0xffffffe00c0c7810 */ /* 0x000fe40007ffe0ff */
[----:B-1----:R-:W-:Y:S02]  /*7b50*/  PRMT R37, R37, 0x5410, R36 ;  /* 0x0000541025257816 */ /* 0x002fe40000000024 */
[----:B------:R-:W-:Y:S01]  /*7b60*/  SHF.R.U32.HI R36, RZ, 0xc, R18 ;  /* 0x0000000cff247819 */ /* 0x000fe20000011612 */
[-C--:B------:R-:W-:Y:S02]  /*7b70*/  HFMA2.MMA R14, R92, R33.reuse, R14 ;  /* 0x000000215c0e7235 */ /* 0x080fe4000000000e */
[----:B------:R1:W-:Y:S01]  /*7b80*/  I2F.F16 R62, R12 ;  /* 0x0000000c003e7306 */ /* 0x0003e20000200c00 */
[----:B------:R-:W-:Y:S01]  /*7b90*/  HFMA2.MMA R10, R88, R33, R10 ;  /* 0x00000021580a7235 */ /* 0x000fe2000000000a */
[----:B------:R-:W-:-:S02]  /*7ba0*/  PRMT R75, R75, 0x5410, R86 ;  /* 0x000054104b4b7816 */ /* 0x000fc40000000056 */
[----:B------:R-:W-:Y:S01]  /*7bb0*/  PRMT R73, R73, 0x5410, R68 ;  /* 0x0000541049497816 */ /* 0x000fe20000000044 */
[-C--:B-1----:R-:W-:Y:S02]  /*7bc0*/  HFMA2 R12, R89, R32.reuse, RZ.H0_H0 ;  /* 0x00000020590c7231 */ /* 0x082fe400000400ff */
[----:B------:R-:W-:Y:S01]  /*7bd0*/  HFMA2 R32, R91, R32, RZ.H0_H0 ;  /* 0x000000205b207231 */ /* 0x000fe200000400ff */
[----:B------:R-:W-:-:S03]  /*7be0*/  LOP3.LUT R36, R36, 0x3f, RZ, 0xc0, !PT ;  /* 0x0000003f24247812 */ /* 0x000fc600078ec0ff */
[-C--:B------:R-:W-:Y:S01]  /*7bf0*/  HFMA2 R32, R94, R33.reuse, R32 ;  /* 0x000000215e207231 */ /* 0x080fe20000000020 */
[----:B------:R-:W-:Y:S01]  /*7c00*/  PRMT R11, R11, 0x5410, R64 ;  /* 0x000054100b0b7816 */ /* 0x000fe20000000040 */
[----:B------:R-:W-:Y:S01]  /*7c10*/  HFMA2 R12, R90, R33, R12 ;  /* 0x000000215a0c7231 */ /* 0x000fe2000000000c */
[----:B------:R-:W-:Y:S01]  /*7c20*/  IADD3 R64, R36, -0x20, RZ ;  /* 0xffffffe024407810 */ /* 0x000fe20007ffe0ff */
[-C--:B------:R-:W-:Y:S01]  /*7c30*/  HFMA2.MMA R36, R75, R34.reuse, R14 ;  /* 0x000000224b247235 */ /* 0x080fe2000000000e */
[----:B------:R-:W-:Y:S01]  /*7c40*/  PRMT R71, R71, 0x5410, R84 ;  /* 0x0000541047477816 */ /* 0x000fe20000000054 */
[----:B------:R-:W-:Y:S01]  /*7c50*/  HFMA2 R33, R73, R34, R32 ;  /* 0x0000002249217231 */ /* 0x000fe20000000020 */
[----:B------:R-:W-:Y:S01]  /*7c60*/  IADD3 R59, R59, -0x20, RZ ;  /* 0xffffffe03b3b7810 */ /* 0x000fe20007ffe0ff */
[----:B------:R-:W-:Y:S01]  /*7c70*/  HFMA2.MMA R10, R81, R34, R10 ;  /* 0x00000022510a7235 */ /* 0x000fe2000000000a */
[----:B------:R-:W-:Y:S02]  /*7c80*/  SHF.R.U32.HI R32, RZ, 0x18, R18 ;  /* 0x00000018ff207819 */ /* 0x000fe40000011612 */
[----:B0-----:R-:W-:-:S02]  /*7c90*/  PRMT R72, R72, 0x5410, R65 ;  /* 0x0000541048487816 */ /* 0x001fc40000000041 */
[----:B------:R-:W-:Y:S02]  /*7ca0*/  SHF.R.U32.HI R57, RZ, 0x12, R18 ;  /* 0x00000012ff397819 */ /* 0x000fe40000011612 */
[----:B------:R-:W-:Y:S02]  /*7cb0*/  PRMT R74, R74, 0x5410, R87 ;  /* 0x000054104a4a7816 */ /* 0x000fe40000000057 */
[----:B------:R-:W-:Y:S01]  /*7cc0*/  SHF.R.U32.HI R14, RZ, 0xc, R19 ;  /* 0x0000000cff0e7819 */ /* 0x000fe20000011613 */
[----:B------:R0:W-:Y:S01]  /*7cd0*/  I2F.F16 R68, R59 ;  /* 0x0000003b00447306 */ /* 0x0001e20000200c00 */
[----:B------:R-:W-:Y:S01]  /*7ce0*/  PRMT R78, R78, 0x5410, R69 ;  /* 0x000054104e4e7816 */ /* 0x000fe20000000045 */
[----:B------:R-:W-:Y:S01]  /*7cf0*/  HFMA2 R12, R71, R34, R12 ;  /* 0x00000022470c7231 */ /* 0x000fe2000000000c */
[----:B------:R-:W-:Y:S01]  /*7d00*/  LOP3.LUT R87, R32, 0x3f, RZ, 0xc0, !PT ;  /* 0x0000003f20577812 */ /* 0x000fe200078ec0ff */
[----:B--2---:R-:W-:Y:S01]  /*7d10*/  HFMA2.MMA R32, R103, R24, RZ ;  /* 0x0000001867207235 */ /* 0x004fe200000000ff */
[----:B------:R-:W-:-:S02]  /*7d20*/  LOP3.LUT R57, R57, 0x3f, RZ, 0xc0, !PT ;  /* 0x0000003f39397812 */ /* 0x000fc400078ec0ff */
[----:B------:R-:W-:Y:S02]  /*7d30*/  LOP3.LUT R34, R14, 0x3f, RZ, 0xc0, !PT ;  /* 0x0000003f0e227812 */ /* 0x000fe400078ec0ff */
[----:B0-----:R-:W-:Y:S01]  /*7d40*/  SHF.R.U32.HI R59, RZ, 0x12, R19 ;  /* 0x00000012ff3b7819 */ /* 0x001fe20000011613 */
[-C--:B------:R-:W-:Y:S01]  /*7d50*/  HFMA2.MMA R14, R72, R35.reuse, R36 ;  /* 0x00000023480e7235 */ /* 0x080fe20000000024 */
[-C--:B------:R-:W-:Y:S01]  /*7d60*/  HFMA2 R12, R78, R35.reuse, R12 ;  /* 0x000000234e0c7231 */ /* 0x080fe2000000000c */
[----:B------:R-:W-:Y:S01]  /*7d70*/  HFMA2.MMA R10, R74, R35, R10 ;  /* 0x000000234a0a7235 */ /* 0x000fe2000000000a */
[----:B------:R-:W-:Y:S01]  /*7d80*/  HFMA2 R36, R66, R35, R33 ;  /* 0x0000002342247231 */ /* 0x000fe20000000021 */
[----:B------:R-:W-:Y:S01]  /*7d90*/  IADD3 R57, R57, -0x20, RZ ;  /* 0xffffffe039397810 */ /* 0x000fe20007ffe0ff */
[-C--:B------:R-:W-:Y:S01]  /*7da0*/  HFMA2 R33, R89, R24.reuse, RZ.H0_H0 ;  /* 0x0000001859217231 */ /* 0x080fe200000400ff */
[----:B------:R-:W-:Y:S01]  /*7db0*/  LOP3.LUT R35, R59, 0x3f, RZ, 0xc0, !PT ;  /* 0x0000003f3b237812 */ /* 0x000fe200078ec0ff */
[----:B------:R-:W-:Y:S01]  /*7dc0*/  HFMA2.MMA R59, R95, R24, RZ ;  /* 0x000000185f3b7235 */ /* 0x000fe200000000ff */
[----:B------:R0:W-:Y:S01]  /*7dd0*/  I2F.F16 R65, R57 ;  /* 0x0000003900417306 */ /* 0x0001e20000200c00 */
[----:B------:R-:W-:Y:S01]  /*7de0*/  HFMA2 R84, R91, R24, RZ.H0_H0 ;  /* 0x000000185b547231 */ /* 0x000fe200000400ff */
[----:B------:R-:W-:Y:S01]  /*7df0*/  IADD3 R69, R34, -0x20, RZ ;  /* 0xffffffe022457810 */ /* 0x000fe20007ffe0ff */
[----:B------:R-:W-:Y:S01]  /*7e00*/  HFMA2.MMA R24, R88, R25, R32 ;  /* 0x0000001958187235 */ /* 0x000fe20000000020 */
[----:B------:R-:W-:Y:S01]  /*7e10*/  IADD3 R107, R35, -0x20, RZ ;  /* 0xffffffe0236b7810 */ /* 0x000fe20007ffe0ff */
[----:B0-----:R-:W-:-:S02]  /*7e20*/  HFMA2 R57, R90, R25, R33 ;  /* 0x000000195a397231 */ /* 0x001fc40000000021 */
[----:B------:R-:W0:Y:S01]  /*7e30*/  LDS.128 R32, [UR5+0x10] ;  /* 0x00001005ff207984 */ /* 0x000e220008000c00 */
[----:B------:R-:W-:Y:S01]  /*7e40*/  HFMA2.MMA R86, R92, R25, R59 ;  /* 0x000000195c567235 */ /* 0x000fe2000000003b */
[----:B------:R-:W-:Y:S02]  /*7e50*/  HFMA2 R25, R94, R25, R84 ;  /* 0x000000195e197231 */ /* 0x000fe40000000054 */
[-C--:B------:R-:W-:Y:S01]  /*7e60*/  HFMA2.MMA R24, R81, R26.reuse, R24 ;  /* 0x0000001a51187235 */ /* 0x080fe20000000018 */
[-C--:B------:R-:W-:Y:S02]  /*7e70*/  HFMA2 R59, R71, R26.reuse, R57 ;  /* 0x0000001a473b7231 */ /* 0x080fe40000000039 */
[----:B------:R-:W-:Y:S02]  /*7e80*/  HFMA2 R25, R73, R26, R25 ;  /* 0x0000001a49197231 */ /* 0x000fe40000000019 */
[----:B------:R-:W-:Y:S01]  /*7e90*/  HFMA2.MMA R105, R75, R26, R86 ;  /* 0x0000001a4b697235 */ /* 0x000fe20000000056 */
[----:B------:R1:W-:Y:S02]  /*7ea0*/  I2F.F16 R84, R107 ;  /* 0x0000006b00547306 */ /* 0x0003e40000200c00 */
[----:B------:R-:W-:Y:S01]  /*7eb0*/  HFMA2.MMA R57, R74, R27, R24 ;  /* 0x0000001b4a397235 */ /* 0x000fe20000000018 */
[----:B------:R-:W-:-:S04]  /*7ec0*/  HFMA2 R59, R78, R27, R59 ;  /* 0x0000001b4e3b7231 */ /* 0x000fc8000000003b */
[----:B------:R-:W-:Y:S01]  /*7ed0*/  HFMA2.MMA R105, R72, R27, R105 ;  /* 0x0000001b48697235 */ /* 0x000fe20000000069 */
[----:B-1----:R-:W-:Y:S02]  /*7ee0*/  HFMA2 R107, R66, R27, R25 ;  /* 0x0000001b426b7231 */ /* 0x002fe40000000019 */
[----:B------:R-:W1:Y:S01]  /*7ef0*/  LDS.128 R24, [UR5+0x100] ;  /* 0x00010005ff187984 */ /* 0x000e620008000c00 */
[----:B------:R-:W2:Y:S01]  /*7f00*/  I2F.F16 R46, R46 ;  /* 0x0000002e002e7306 */ /* 0x000ea20000200c00 */
[----:B------:R-:W-:-:S07]  /*7f10*/  PRMT R50, R50, 0x5410, R115 ;  /* 0x0000541032327816 */ /* 0x000fce0000000073 */
[----:B------:R-:W3:Y:S01]  /*7f20*/  I2F.F16 R42, R42 ;  /* 0x0000002a002a7306 */ /* 0x000ee20000200c00 */
[----:B------:R-:W-:-:S07]  /*7f30*/  @!P0 PRMT R93, R41, 0x7610, R93 ;  /* 0x00007610295d8816 */ /* 0x000fce000000005d */
[----:B------:R-:W5:Y:S01]  /*7f40*/  I2F.F16 R43, R43 ;  /* 0x0000002b002b7306 */ /* 0x000f620000200c00 */
[----:B0-----:R-:W-:-:S07]  /*7f50*/  HFMA2 R59, R13, R32, R59 ;  /* 0x000000200d3b7231 */ /* 0x001fce000000003b */
[----:B------:R-:W-:Y:S08]  /*7f60*/  I2F.F16 R53, R53 ;  /* 0x0000003500357306 */ /* 0x000ff00000200c00 */
[----:B------:R-:W0:Y:S01]  /*7f70*/  I2F.F16 R56, R56 ;  /* 0x0000003800387306 */ /* 0x000e220000200c00 */
[----:B------:R-:W-:Y:S01]  /*7f80*/  @!P0 PRMT R96, R40, 0x7610, R96 ;  /* 0x0000761028608816 */ /* 0x000fe20000000060 */
[----:B------:R-:W-:Y:S01]  /*7f90*/  HFMA2 R59, R50, R33, R59 ;  /* 0x00000021323b7231 */ /* 0x000fe2000000003b */
[----:B------:R-:W-:-:S02]  /*7fa0*/  PRMT R47, R47, 0x5410, R112 ;  /* 0x000054102f2f7816 */ /* 0x000fc40000000070 */
[----:B------:R-:W-:Y:S02]  /*7fb0*/  SHF.R.U32 R16, R16, 0x1e, R28 ;  /* 0x0000001e10107819 */ /* 0x000fe4000000161c */
[----:B------:R-:W-:Y:S01]  /*7fc0*/  @!P0 PRMT R93, R93, 0x7610, R41 ;  /* 0x000076105d5d8816 */ /* 0x000fe20000000029 */
[----:B------:R-:W1:Y:S01]  /*7fd0*/  I2F.F16 R109, R109 ;  /* 0x0000006d006d7306 */ /* 0x000e620000200c00 */
[----:B----4-:R-:W-:Y:S01]  /*7fe0*/  LEA.HI R41, R20, 0xffffffe0, RZ, 0x6 ;  /* 0xffffffe014297811 */ /* 0x010fe200078f30ff */
[-C--:B------:R-:W-:Y:S01]  /*7ff0*/  HFMA2.MMA R105, R15, R32.reuse, R105 ;  /* 0x000000200f697235 */ /* 0x080fe20000000069 */
[----:B--2---:R-:W-:Y:S01]  /*8000*/  PRMT R46, R51, 0x5410, R46 ;  /* 0x00005410332e7816 */ /* 0x004fe2000000002e */
[----:B------:R-:W-:Y:S01]  /*8010*/  HFMA2.MMA R51, R11, R32, R57 ;  /* 0x000000200b337235 */ /* 0x000fe20000000039 */
[----:B------:R-:W-:Y:S01]  /*8020*/  HFMA2 R107, R37, R32, R107 ;  /* 0x00000020256b7231 */ /* 0x000fe2000000006b */
[----:B------:R-:W-:Y:S02]  /*8030*/  @!P0 PRMT R96, R96, 0x7610, R40 ;  /* 0x0000761060608816 */ /* 0x000fe40000000028 */
[----:B------:R-:W2:Y:S01]  /*8040*/  I2F.F16 R113, R113 ;  /* 0x0000007100717306 */ /* 0x000ea20000200c00 */
[----:B---3--:R-:W-:-:S02]  /*8050*/  PRMT R42, R111, 0x5410, R42 ;  /* 0x000054106f2a7816 */ /* 0x008fc4000000002a */
[----:B------:R-:W-:Y:S01]  /*8060*/  LOP3.LUT R32, R16, 0x3f, RZ, 0xc0, !PT ;  /* 0x0000003f10207812 */ /* 0x000fe200078ec0ff */
[----:B------:R-:W-:Y:S01]  /*8070*/  HFMA2 R16, R47, R34, R59 ;  /* 0x000000222f107231 */ /* 0x000fe2000000003b */
[----:B-----5:R-:W-:-:S03]  /*8080*/  PRMT R40, R58, 0x5410, R43 ;  /* 0x000054103a287816 */ /* 0x020fc6000000002b */
[----:B------:R0:W-:Y:S01]  /*8090*/  I2F.F16 R58, R41 ;  /* 0x00000029003a7306 */ /* 0x0001e20000200c00 */
[----:B------:R-:W-:Y:S01]  /*80a0*/  HFMA2 R16, R42, R35, R16 ;  /* 0x000000232a107231 */ /* 0x000fe20000000010 */
[----:B------:R-:W-:Y:S02]  /*80b0*/  PRMT R43, R49, 0x5410, R108 ;  /* 0x00005410312b7816 */ /* 0x000fe4000000006c */
[----:B0-----:R-:W-:Y:S02]  /*80c0*/  PRMT R41, R53, 0x5410, R56 ;  /* 0x0000541035297816 */ /* 0x001fe40000000038 */
[----:B------:R-:W-:-:S04]  /*80d0*/  LEA.HI R53, R21, 0xffffffe0, RZ, 0x6 ;  /* 0xffffffe015357811 */ /* 0x000fc800078f30ff */
[----:B------:R0:W-:Y:S01]  /*80e0*/  I2F.F16 R49, R53 ;  /* 0x0000003500317306 */ /* 0x0001e20000200c00 */
[----:B-1----:R-:W-:Y:S02]  /*80f0*/  PRMT R54, R54, 0x5410, R109 ;  /* 0x0000541036367816 */ /* 0x002fe4000000006d */
[----:B--2---:R-:W-:Y:S01]  /*8100*/  PRMT R52, R52, 0x5410, R113 ;  /* 0x0000541034347816 */ /* 0x004fe20000000071 */
[----:B0-----:R-:W-:Y:S01]  /*8110*/  HADD2 R53, R16.H0_H0, R16.H1_H1 ;  /* 0x3000001010357230 */ /* 0x001fe20000000800 */
[----:B------:R-:W-:-:S03]  /*8120*/  SHF.R.U32.HI R16, RZ, 0xa, R28 ;  /* 0x0000000aff107819 */ /* 0x000fc6000001161c */
[----:B------:R-:W0:Y:S01]  /*8130*/  I2F.F16 R44, R44 ;  /* 0x0000002c002c7306 */ /* 0x000e220000200c00 */
[----:B------:R-:W-:Y:S02]  /*8140*/  LEA.HI R109, R23, 0xffffffe0, RZ, 0x6 ;  /* 0xffffffe0176d7811 */ /* 0x000fe400078f30ff */
[----:B------:R-:W-:Y:S02]  /*8150*/  LOP3.LUT R16, R16, 0x3f, RZ, 0xc0, !PT ;  /* 0x0000003f10107812 */ /* 0x000fe400078ec0ff */
[----:B------:R-:W-:Y:S02]  /*8160*/  PRMT R48, R48, 0x5410, R117 ;  /* 0x0000541030307816 */ /* 0x000fe40000000075 */
[----:B------:R-:W-:Y:S01]  /*8170*/  PRMT R45, R45, 0x5410, R110 ;  /* 0x000054102d2d7816 */ /* 0x000fe2000000006e */
[----:B------:R1:W-:Y:S01]  /*8180*/  I2F.F16 R59, R109 ;  /* 0x0000006d003b7306 */ /* 0x0003e20000200c00 */
[----:B------:R-:W-:Y:S01]  /*8190*/  IADD3 R110, R16, -0x20, RZ ;  /* 0xffffffe0106e7810 */ /* 0x000fe20007ffe0ff */
[----:B------:R-:W-:-:S02]  /*81a0*/  HFMA2.MMA R16, R103, R24, RZ ;  /* 0x0000001867107235 */ /* 0x000fc400000000ff */
[-C--:B------:R-:W-:Y:S01]  /*81b0*/  HFMA2.MMA R105, R52, R33.reuse, R105 ;  /* 0x0000002134697235 */ /* 0x080fe20000000069 */
[----:B------:R-:W-:Y:S01]  /*81c0*/  HFMA2 R107, R54, R33, R107 ;  /* 0x00000021366b7231 */ /* 0x000fe2000000006b */
[----:B------:R-:W-:Y:S02]  /*81d0*/  HFMA2.MMA R51, R48, R33, R51 ;  /* 0x0000002130337235 */ /* 0x000fe40000000033 */
[----:B-1----:R-:W-:Y:S01]  /*81e0*/  HFMA2.MMA R109, R95, R24, RZ ;  /* 0x000000185f6d7235 */ /* 0x002fe200000000ff */
[----:B------:R-:W-:Y:S01]  /*81f0*/  HFMA2 R107, R41, R34, R107 ;  /* 0x00000022296b7231 */ /* 0x000fe2000000006b */
[----:B------:R-:W-:Y:S01]  /*8200*/  HFMA2.MMA R16, R88, R25, R16 ;  /* 0x0000001958107235 */ /* 0x000fe20000000010 */
[----:B------:R-:W-:Y:S01]  /*8210*/  SHF.R.U32.HI R33, RZ, 0x4, R28 ;  /* 0x00000004ff217819 */ /* 0x000fe2000001161c */
[-C--:B------:R-:W-:Y:S01]  /*8220*/  HFMA2.MMA R105, R43, R34.reuse, R105 ;  /* 0x000000222b697235 */ /* 0x080fe20000000069 */
[----:B------:R-:W-:Y:S01]  /*8230*/  IADD3 R114, R87, -0x20, RZ ;  /* 0xffffffe057727810 */ /* 0x000fe20007ffe0ff */
[----:B------:R-:W-:-:S02]  /*8240*/  HFMA2.MMA R51, R45, R34, R51 ;  /* 0x000000222d337235 */ /* 0x000fc40000000033 */
[----:B------:R-:W-:Y:S01]  /*8250*/  HFMA2.MMA R109, R92, R25, R109 ;  /* 0x000000195c6d7235 */ /* 0x000fe2000000006d */
[----:B------:R-:W-:Y:S01]  /*8260*/  SHF.R.U32.HI R112, RZ, 0x10, R28 ;  /* 0x00000010ff707819 */ /* 0x000fe2000001161c */
[----:B------:R-:W-:Y:S01]  /*8270*/  HFMA2 R56, R46, R35, R107 ;  /* 0x000000232e387231 */ /* 0x000fe2000000006b */
[----:B0-----:R-:W-:Y:S01]  /*8280*/  PRMT R44, R55, 0x5410, R44 ;  /* 0x00005410372c7816 */ /* 0x001fe2000000002c */
[-C--:B------:R-:W-:Y:S01]  /*8290*/  HFMA2 R107, R89, R24.reuse, RZ.H0_H0 ;  /* 0x00000018596b7231 */ /* 0x080fe200000400ff */
[----:B------:R-:W-:Y:S01]  /*82a0*/  LEA.HI R55, R22, 0xffffffe0, RZ, 0x6 ;  /* 0xffffffe016377811 */ /* 0x000fe200078f30ff */
[----:B------:R-:W-:Y:S01]  /*82b0*/  HFMA2 R111, R91, R24, RZ.H0_H0 ;  /* 0x000000185b6f7231 */ /* 0x000fe200000400ff */
[----:B------:R-:W-:Y:S01]  /*82c0*/  LOP3.LUT R33, R33, 0x3f, RZ, 0xc0, !PT ;  /* 0x0000003f21217812 */ /* 0x000fe200078ec0ff */
[----:B------:R0:W-:Y:S01]  /*82d0*/  I2F.F16 R86, R114 ;  /* 0x0000007200567306 */ /* 0x0001e20000200c00 */
[----:B------:R-:W-:Y:S01]  /*82e0*/  LOP3.LUT R112, R112, 0x3f, RZ, 0xc0, !PT ;  /* 0x0000003f70707812 */ /* 0x000fe200078ec0ff */
[-C--:B------:R-:W-:Y:S01]  /*82f0*/  HFMA2.MMA R16, R81, R26.reuse, R16 ;  /* 0x0000001a51107235 */ /* 0x080fe20000000010 */
[----:B------:R-:W-:Y:S01]  /*8300*/  SHF.R.U32 R17, R17, 0x1e, R29 ;  /* 0x0000001e11117819 */ /* 0x000fe2000000161d */
[-C--:B------:R-:W-:Y:S01]  /*8310*/  HFMA2 R24, R90, R25.reuse, R107 ;  /* 0x000000195a187231 */ /* 0x080fe2000000006b */
[----:B------:R-:W-:Y:S01]  /*8320*/  HFMA2.MMA R109, R75, R26, R109 ;  /* 0x0000001a4b6d7235 */ /* 0x000fe2000000006d */
[----:B------:R-:W-:-:S02]  /*8330*/  HFMA2 R111, R94, R25, R111 ;  /* 0x000000195e6f7231 */ /* 0x000fc4000000006f */
[----:B------:R1:W-:Y:S01]  /*8340*/  I2F.F16 R57, R55 ;  /* 0x0000003700397306 */ /* 0x0003e20000200c00 */
[----:B0-----:R-:W-:Y:S01]  /*8350*/  SHF.R.U32.HI R114, RZ, 0x16, R28 ;  /* 0x00000016ff727819 */ /* 0x001fe2000001161c */
[-C--:B------:R-:W-:Y:S01]  /*8360*/  HFMA2.MMA R51, R40, R35.reuse, R51 ;  /* 0x0000002328337235 */ /* 0x080fe20000000033 */
[----:B------:R-:W-:Y:S02]  /*8370*/  IADD3 R108, R32, -0x20, RZ ;  /* 0xffffffe0206c7810 */ /* 0x000fe40007ffe0ff */
[----:B------:R-:W-:Y:S01]  /*8380*/  IADD3 R113, R112, -0x20, RZ ;  /* 0xffffffe070717810 */ /* 0x000fe20007ffe0ff */
[-C--:B------:R-:W-:Y:S01]  /*8390*/  HFMA2 R111, R73, R26.reuse, R111 ;  /* 0x0000001a496f7231 */ /* 0x080fe2000000006f */
[----:B------:R-:W-:Y:S01]  /*83a0*/  LOP3.LUT R114, R114, 0x3f, RZ, 0xc0, !PT ;  /* 0x0000003f72727812 */ /* 0x000fe200078ec0ff */
[----:B-1----:R-:W-:Y:S01]  /*83b0*/  HFMA2.MMA R55, R44, R35, R105 ;  /* 0x000000232c377235 */ /* 0x002fe20000000069 */
[----:B------:R-:W-:Y:S02]  /*83c0*/  IADD3 R105, R33, -0x20, RZ ;  /* 0xffffffe021697810 */ /* 0x000fe40007ffe0ff */
[----:B------:R-:W0:Y:S01]  /*83d0*/  LDS.128 R32, [UR5+0x110] ;  /* 0x00011005ff207984 */ /* 0x000e220008000c00 */
[----:B------:R-:W-:Y:S01]  /*83e0*/  LOP3.LUT R25, R17, 0x3f, RZ, 0xc0, !PT ;  /* 0x0000003f11197812 */ /* 0x000fe200078ec0ff */
[----:B------:R-:W-:Y:S01]  /*83f0*/  HFMA2 R17, R71, R26, R24 ;  /* 0x0000001a47117231 */ /* 0x000fe20000000018 */
[----:B------:R1:W-:Y:S01]  /*8400*/  I2F.F16 R107, R113 ;  /* 0x00000071006b7306 */ /* 0x0003e20000200c00 */
[----:B------:R-:W-:Y:S01]  /*8410*/  IADD3 R112, R114, -0x20, RZ ;  /* 0xffffffe072707810 */ /* 0x000fe20007ffe0ff */
[-C--:B------:R-:W-:Y:S01]  /*8420*/  HFMA2 R114, R66, R27.reuse, R111 ;  /* 0x0000001b42727231 */ /* 0x080fe2000000006f */
[----:B------:R-:W-:Y:S01]  /*8430*/  IADD3 R116, R25, -0x20, RZ ;  /* 0xffffffe019747810 */ /* 0x000fe20007ffe0ff */
[----:B------:R-:W-:Y:S01]  /*8440*/  HFMA2 R17, R78, R27, R17 ;  /* 0x0000001b4e117231 */ /* 0x000fe20000000011 */
[----:B-1----:R-:W-:-:S02]  /*8450*/  HFMA2.MMA R113, R74, R27, R16 ;  /* 0x0000001b4a717235 */ /* 0x002fc40000000010 */
[----:B------:R-:W-:Y:S02]  /*8460*/  HFMA2.MMA R16, R72, R27, R109 ;  /* 0x0000001b48107235 */ /* 0x000fe4000000006d */
[----:B------:R-:W1:Y:S01]  /*8470*/  LDS.128 R24, [UR5+0x180] ;  /* 0x00018005ff187984 */ /* 0x000e620008000c00 */
[--C-:B------:R-:W-:Y:S02]  /*8480*/  SHF.R.U32.HI R115, RZ, 0x4, R29.reuse ;  /* 0x00000004ff737819 */ /* 0x100fe4000001161d */
[----:B------:R-:W-:Y:S02]  /*8490*/  SHF.R.U32.HI R117, RZ, 0xa, R29 ;  /* 0x0000000aff757819 */ /* 0x000fe4000001161d */
[----:B------:R-:W-:Y:S02]  /*84a0*/  LOP3.LUT R115, R115, 0x3f, RZ, 0xc0, !PT ;  /* 0x0000003f73737812 */ /* 0x000fe400078ec0ff */
[----:B------:R-:W-:Y:S02]  /*84b0*/  LOP3.LUT R117, R117, 0x3f, RZ, 0xc0, !PT ;  /* 0x0000003f75757812 */ /* 0x000fe400078ec0ff */
[----:B------:R-:W-:Y:S01]  /*84c0*/  IADD3 R111, R115, -0x20, RZ ;  /* 0xffffffe0736f7810 */ /* 0x000fe20007ffe0ff */
[----:B------:R2:W-:Y:S01]  /*84d0*/  I2F.F16 R109, R116 ;  /* 0x00000074006d7306 */ /* 0x0005e20000200c00 */
[----:B------:R-:W-:-:S02]  /*84e0*/  SHF.R.U32.HI R87, RZ, 0x18, R19 ;  /* 0x00000018ff577819 */ /* 0x000fc40000011613 */
[----:B------:R-:W-:Y:S01]  /*84f0*/  SHF.R.U32 R18, R18, 0x1e, R30 ;  /* 0x0000001e12127819 */ /* 0x000fe2000000161e */
[-C--:B0-----:R-:W-:Y:S01]  /*8500*/  HFMA2.MMA R113, R11, R32.reuse, R113 ;  /* 0x000000200b717235 */ /* 0x081fe20000000071 */
[-C--:B------:R-:W-:Y:S01]  /*8510*/  HFMA2 R17, R13, R32.reuse, R17 ;  /* 0x000000200d117231 */ /* 0x080fe20000000011 */
[----:B------:R-:W-:Y:S01]  /*8520*/  HFMA2.MMA R16, R15, R32, R16 ;  /* 0x000000200f107235 */ /* 0x000fe20000000010 */
[----:B------:R-:W-:Y:S02]  /*8530*/  HFMA2 R115, R37, R32, R114 ;  /* 0x0000002025737231 */ /* 0x000fe40000000072 */
[-C--:B------:R-:W-:Y:S01]  /*8540*/  HFMA2 R17, R50, R33.reuse, R17 ;  /* 0x0000002132117231 */ /* 0x080fe20000000011 */
[--C-:B--2---:R-:W-:Y:S01]  /*8550*/  SHF.R.U32.HI R116, RZ, 0x10, R29.reuse ;  /* 0x00000010ff747819 */ /* 0x104fe2000001161d */
[----:B------:R-:W-:Y:S01]  /*8560*/  HFMA2 R115, R54, R33, R115 ;  /* 0x0000002136737231 */ /* 0x000fe20000000073 */
[----:B------:R-:W-:Y:S01]  /*8570*/  IADD3 R114, R117, -0x20, RZ ;  /* 0xffffffe075727810 */ /* 0x000fe20007ffe0ff */
[-C--:B------:R-:W-:Y:S01]  /*8580*/  HFMA2.MMA R32, R48, R33.reuse, R113 ;  /* 0x0000002130207235 */ /* 0x080fe20000000071 */
[----:B------:R-:W-:Y:S01]  /*8590*/  HFMA2 R117, R47, R34, R17 ;  /* 0x000000222f757231 */ /* 0x000fe20000000011 */
[----:B------:R-:W-:Y:S01]  /*85a0*/  HFMA2.MMA R16, R52, R33, R16 ;  /* 0x0000002134107235 */ /* 0x000fe20000000010 */
[----:B------:R-:W-:Y:S01]  /*85b0*/  SHF.R.U32.HI R33, RZ, 0x16, R29 ;  /* 0x00000016ff217819 */ /* 0x000fe2000001161d */
[-C--:B-1----:R-:W-:Y:S01]  /*85c0*/  HFMA2.MMA R103, R103, R24.reuse, RZ ;  /* 0x0000001867677235 */ /* 0x082fe200000000ff */
[----:B------:R-:W-:Y:S01]  /*85d0*/  SHF.R.U32 R19, R19, 0x1e, R31 ;  /* 0x0000001e13137819 */ /* 0x000fe2000000161f */
[----:B------:R-:W-:Y:S01]  /*85e0*/  HFMA2.MMA R17, R95, R24, RZ ;  /* 0x000000185f117235 */ /* 0x000fe200000000ff */
[----:B------:R-:W-:-:S02]  /*85f0*/  LOP3.LUT R116, R116, 0x3f, RZ, 0xc0, !PT ;  /* 0x0000003f74747812 */ /* 0x000fc400078ec0ff */
[----:B------:R-:W-:Y:S02]  /*8600*/  LOP3.LUT R33, R33, 0x3f, RZ, 0xc0, !PT ;  /* 0x0000003f21217812 */ /* 0x000fe400078ec0ff */
[----:B------:R-:W-:Y:S01]  /*8610*/  LOP3.LUT R18, R18, 0x3f, RZ, 0xc0, !PT ;  /* 0x0000003f12127812 */ /* 0x000fe200078ec0ff */
[-C--:B------:R-:W-:Y:S01]  /*8620*/  HFMA2.MMA R95, R88, R25.reuse, R103 ;  /* 0x00000019585f7235 */ /* 0x080fe20000000067 */
[----:B------:R-:W-:Y:S02]  /*8630*/  LOP3.LUT R19, R19, 0x3f, RZ, 0xc0, !PT ;  /* 0x0000003f13137812 */ /* 0x000fe400078ec0ff */
[----:B------:R-:W-:Y:S02]  /*8640*/  SHF.R.U32.HI R88, RZ, 0xa, R31 ;  /* 0x0000000aff587819 */ /* 0x000fe4000001161f */
[----:B------:R-:W-:Y:S01]  /*8650*/  IADD3 R113, R116, -0x20, RZ ;  /* 0xffffffe074717810 */ /* 0x000fe20007ffe0ff */
[----:B------:R-:W-:Y:S01]  /*8660*/  HFMA2.MMA R92, R92, R25, R17 ;  /* 0x000000195c5c7235 */ /* 0x000fe20000000011 */
[----:B------:R-:W-:Y:S01]  /*8670*/  IADD3 R116, R33, -0x20, RZ ;  /* 0xffffffe021747810 */ /* 0x000fe20007ffe0ff */
[-C--:B------:R-:W-:Y:S01]  /*8680*/  HFMA2.MMA R33, R43, R34.reuse, R16 ;  /* 0x000000222b217235 */ /* 0x080fe20000000010 */
[----:B------:R-:W-:Y:S01]  /*8690*/  IADD3 R18, R18, -0x20, RZ ;  /* 0xffffffe012127810 */ /* 0x000fe20007ffe0ff */
[-C--:B------:R-:W-:Y:S01]  /*86a0*/  HFMA2 R89, R89, R24.reuse, RZ.H0_H0 ;  /* 0x0000001859597231 */ /* 0x080fe200000400ff */
[----:B------:R-:W-:Y:S01]  /*86b0*/  IADD3 R19, R19, -0x20, RZ ;  /* 0xffffffe013137810 */ /* 0x000fe20007ffe0ff */
[----:B------:R-:W-:Y:S01]  /*86c0*/  HFMA2 R16, R91, R24, RZ.H0_H0 ;  /* 0x000000185b107231 */ /* 0x000fe200000400ff */
[----:B------:R-:W-:Y:S01]  /*86d0*/  LOP3.LUT R17, R88, 0x3f, RZ, 0xc0, !PT ;  /* 0x0000003f58117812 */ /* 0x000fe200078ec0ff */
[----:B------:R-:W-:Y:S01]  /*86e0*/  HFMA2.MMA R32, R45, R34, R32 ;  /* 0x000000222d207235 */ /* 0x000fe20000000020 */
[----:B------:R-:W-:Y:S01]  /*86f0*/  HFMA2 R34, R41, R34, R115 ;  /* 0x0000002229227231 */ /* 0x000fe20000000073 */
[----:B------:R-:W-:Y:S01]  /*8700*/  I2F.F16 R24, R19 ;  /* 0x0000001300187306 */ /* 0x000fe20000200c00 */
[-C--:B------:R-:W-:Y:S01]  /*8710*/  HFMA2 R91, R90, R25.reuse, R89 ;  /* 0x000000195a5b7231 */ /* 0x080fe20000000059 */
[----:B------:R-:W-:Y:S01]  /*8720*/  IADD3 R90, R17, -0x20, RZ ;  /* 0xffffffe0115a7810 */ /* 0x000fe20007ffe0ff */
[----:B------:R-:W-:-:S05]  /*8730*/  HFMA2 R25, R94, R25, R16 ;  /* 0x000000195e197231 */ /* 0x000fca0000000010 */
[----:B------:R0:W-:Y:S02]  /*8740*/  I2F.F16 R115, R18 ;  /* 0x0000001200737306 */ /* 0x0001e40000200c00 */
[----:B0-----:R-:W0:Y:S01]  /*8750*/  LDS.128 R16, [UR5+0x190] ;  /* 0x00019005ff107984 */ /* 0x001e220008000c00 */
[-C--:B------:R-:W-:Y:S02]  /*8760*/  HFMA2.MMA R95, R81, R26.reuse, R95 ;  /* 0x0000001a515f7235 */ /* 0x080fe4000000005f */
[----:B------:R-:W-:Y:S01]  /*8770*/  HFMA2.MMA R92, R75, R26, R92 ;  /* 0x0000001a4b5c7235 */ /* 0x000fe2000000005c */
[-C--:B------:R-:W-:Y:S02]  /*8780*/  HFMA2 R71, R71, R26.reuse, R91 ;  /* 0x0000001a47477231 */ /* 0x080fe4000000005b */
[----:B------:R-:W-:Y:S01]  /*8790*/  HFMA2 R25, R73, R26, R25 ;  /* 0x0000001a49197231 */ /* 0x000fe20000000019 */
[----:B------:R-:W-:Y:S02]  /*87a0*/  SHF.R.U32.HI R26, RZ, 0x10, R31 ;  /* 0x00000010ff1a7819 */ /* 0x000fe4000001161f */
[----:B------:R-:W-:-:S02]  /*87b0*/  HFMA2.MMA R95, R74, R27, R95 ;  /* 0x0000001b4a5f7235 */ /* 0x000fc4000000005f */
[----:B------:R-:W-:Y:S01]  /*87c0*/  HFMA2.MMA R92, R72, R27, R92 ;  /* 0x0000001b485c7235 */ /* 0x000fe2000000005c */
[-C--:B------:R-:W-:Y:S01]  /*87d0*/  HFMA2 R71, R78, R27.reuse, R71 ;  /* 0x0000001b4e477231 */ /* 0x080fe20000000047 */
[----:B------:R-:W-:Y:S01]  /*87e0*/  LOP3.LUT R26, R26, 0x3f, RZ, 0xc0, !PT ;  /* 0x0000003f1a1a7812 */ /* 0x000fe200078ec0ff */
[----:B------:R-:W-:Y:S01]  /*87f0*/  HFMA2 R27, R66, R27, R25 ;  /* 0x0000001b421b7231 */ /* 0x000fe20000000019 */
[----:B------:R-:W-:Y:S02]  /*8800*/  SHF.R.U32.HI R66, RZ, 0x16, R31 ;  /* 0x00000016ff427819 */ /* 0x000fe4000001161f */
[----:B------:R-:W-:Y:S02]  /*8810*/  IADD3 R72, R26, -0x20, RZ ;  /* 0xffffffe01a487810 */ /* 0x000fe40007ffe0ff */
[----:B------:R-:W-:-:S04]  /*8820*/  LOP3.LUT R66, R66, 0x3f, RZ, 0xc0, !PT ;  /* 0x0000003f42427812 */ /* 0x000fc800078ec0ff */
[----:B------:R-:W-:Y:S01]  /*8830*/  IADD3 R73, R66, -0x20, RZ ;  /* 0xffffffe042497810 */ /* 0x000fe20007ffe0ff */
[-C--:B0-----:R-:W-:Y:S01]  /*8840*/  HFMA2.MMA R95, R11, R16.reuse, R95 ;  /* 0x000000100b5f7235 */ /* 0x081fe2000000005f */
[-C--:B------:R-:W-:Y:S01]  /*8850*/  HFMA2 R25, R13, R16.reuse, R71 ;  /* 0x000000100d197231 */ /* 0x080fe20000000047 */
[----:B------:R-:W-:Y:S01]  /*8860*/  HFMA2.MMA R26, R15, R16, R92 ;  /* 0x000000100f1a7235 */ /* 0x000fe2000000005c */
[----:B------:R-:W-:Y:S01]  /*8870*/  HFMA2 R27, R37, R16, R27 ;  /* 0x00000010251b7231 */ /* 0x000fe2000000001b */
[----:B------:R-:W-:-:S04]  /*8880*/  SHF.R.U32 R16, R28, 0x1c, R20 ;  /* 0x0000001c1c107819 */ /* 0x000fc80000001614 */
[----:B------:R-:W-:Y:S01]  /*8890*/  LOP3.LUT R66, R16, 0x3f, RZ, 0xc0, !PT ;  /* 0x0000003f10427812 */ /* 0x000fe200078ec0ff */
[----:B------:R-:W-:-:S08]  /*88a0*/  HFMA2.MMA R16, R48, R17, R95 ;  /* 0x0000001130107235 */ /* 0x000fd0000000005f */
[----:B------:R-:W-:Y:S02]  /*88b0*/  HFMA2.MMA R16, R45, R18, R16 ;  /* 0x000000122d107235 */ /* 0x000fe40000000010 */
[----:B------:R-:W-:-:S06]  /*88c0*/  HFMA2.MMA R26, R52, R17, R26 ;  /* 0x00000011341a7235 */ /* 0x000fcc000000001a */
[----:B------:R-:W-:Y:S01]  /*88d0*/  HFMA2.MMA R16, R40, R19, R16 ;  /* 0x0000001328107235 */ /* 0x000fe20000000010 */
[----:B------:R-:W-:Y:S01]  /*88e0*/  SHF.R.U32.HI R75, RZ, 0x16, R30 ;  /* 0x00000016ff4b7819 */ /* 0x000fe2000001161e */
[-C--:B------:R-:W-:Y:S02]  /*88f0*/  HFMA2 R25, R50, R17.reuse, R25 ;  /* 0x0000001132197231 */ /* 0x080fe40000000019 */
[----:B------:R-:W-:Y:S01]  /*8900*/  HFMA2 R27, R54, R17, R27 ;  /* 0x00000011361b7231 */ /* 0x000fe2000000001b */
[--C-:B------:R-:W-:Y:S01]  /*8910*/  SHF.R.U32.HI R17, RZ, 0x8, R20.reuse ;  /* 0x00000008ff117819 */ /* 0x100fe20000011614 */
[----:B------:R-:W-:Y:S01]  /*8920*/  HFMA2.MMA R26, R43, R18, R26 ;  /* 0x000000122b1a7235 */ /* 0x000fe2000000001a */
[----:B------:R-:W-:Y:S02]  /*8930*/  IADD3 R74, R66, -0x20, RZ ;  /* 0xffffffe0424a7810 */ /* 0x000fe40007ffe0ff */
[----:B------:R-:W-:Y:S01]  /*8940*/  LOP3.LUT R75, R75, 0x3f, RZ, 0xc0, !PT ;  /* 0x0000003f4b4b7812 */ /* 0x000fe200078ec0ff */
[----:B------:R-:W-:Y:S01]  /*8950*/  HADD2 R66, R16.H0_H0, R16.H1_H1 ;  /* 0x3000001010427230 */ /* 0x000fe20000000800 */
[----:B------:R-:W-:Y:S01]  /*8960*/  SHF.R.U32.HI R71, RZ, 0x2, R20 ;  /* 0x00000002ff477819 */ /* 0x000fe20000011614 */
[----:B------:R-:W-:Y:S01]  /*8970*/  HFMA2 R25, R47, R18, R25 ;  /* 0x000000122f197231 */ /* 0x000fe20000000019 */
[----:B------:R-:W-:-:S02]  /*8980*/  LOP3.LUT R16, R17, 0x3f, RZ, 0xc0, !PT ;  /* 0x0000003f11107812 */ /* 0x000fc400078ec0ff */
[----:B------:R-:W-:Y:S02]  /*8990*/  SHF.R.U32.HI R17, RZ, 0xe, R20 ;  /* 0x0000000eff117819 */ /* 0x000fe40000011614 */
[----:B------:R-:W-:Y:S02]  /*89a0*/  LOP3.LUT R87, R87, 0x3f, RZ, 0xc0, !PT ;  /* 0x0000003f57577812 */ /* 0x000fe400078ec0ff */
[----:B------:R-:W-:Y:S01]  /*89b0*/  IADD3 R75, R75, -0x20, RZ ;  /* 0xffffffe04b4b7810 */ /* 0x000fe20007ffe0ff */
[-C--:B------:R-:W-:Y:S01]  /*89c0*/  HFMA2 R25, R42, R19.reuse, R25 ;  /* 0x000000132a197231 */ /* 0x080fe20000000019 */
[----:B------:R-:W-:Y:S01]  /*89d0*/  LOP3.LUT R71, R71, 0x3f, RZ, 0xc0, !PT ;  /* 0x0000003f47477812 */ /* 0x000fe200078ec0ff */
[----:B------:R-:W-:Y:S01]  /*89e0*/  HFMA2 R27, R41, R18, R27 ;  /* 0x00000012291b7231 */ /* 0x000fe2000000001b */
[----:B------:R-:W-:Y:S01]  /*89f0*/  LOP3.LUT R17, R17, 0x3f, RZ, 0xc0, !PT ;  /* 0x0000003f11117812 */ /* 0x000fe200078ec0ff */
[----:B------:R0:W-:Y:S01]  /*8a00*/  I2F.F16 R78, R75 ;  /* 0x0000004b004e7306 */ /* 0x0001e20000200c00 */
[----:B------:R-:W-:Y:S01]  /*8a10*/  IADD3 R87, R87, -0x20, RZ ;  /* 0xffffffe057577810 */ /* 0x000fe20007ffe0ff */
[----:B------:R-:W-:Y:S01]  /*8a20*/  HFMA2.MMA R26, R44, R19, R26 ;  /* 0x000000132c1a7235 */ /* 0x000fe2000000001a */
[----:B------:R-:W-:Y:S01]  /*8a30*/  PRMT R82, R77, 0x5410, R82 ;  /* 0x000054104d527816 */ /* 0x000fe20000000052 */
[----:B------:R-:W-:Y:S01]  /*8a40*/  HFMA2 R27, R46, R19, R27 ;  /* 0x000000132e1b7231 */ /* 0x000fe2000000001b */
[----:B------:R-:W-:-:S02]  /*8a50*/  IADD3 R77, R17, -0x20, RZ ;  /* 0xffffffe0114d7810 */ /* 0x000fc40007ffe0ff */
[----:B0-----:R-:W-:Y:S01]  /*8a60*/  IADD3 R75, R71, -0x20, RZ ;  /* 0xffffffe0474b7810 */ /* 0x001fe20007ffe0ff */
[----:B------:R-:W-:Y:S01]  /*8a70*/  HADD2 R71, R25.H0_H0, R25.H1_H1 ;  /* 0x3000001919477230 */ /* 0x000fe20000000800 */
[----:B------:R-:W-:Y:S01]  /*8a80*/  IADD3 R25, R16, -0x20, RZ ;  /* 0xffffffe010197810 */ /* 0x000fe20007ffe0ff */
[----:B------:R-:W0:Y:S01]  /*8a90*/  I2F.F16 R64, R64 ;  /* 0x0000004000407306 */ /* 0x000e220000200c00 */
[----:B------:R-:W1:Y:S01]  /*8aa0*/  LDS.128 R16, [UR5+0x20] ;  /* 0x00002005ff107984 */ /* 0x000e620008000c00 */
[----:B------:R-:W-:-:S06]  /*8ab0*/  SHF.R.U32.HI R20, RZ, 0x14, R20 ;  /* 0x00000014ff147819 */ /* 0x000fcc0000011614 */
[----:B------:R-:W2:Y:S01]  /*8ac0*/  I2F.F16 R69, R69 ;  /* 0x0000004500457306 */ /* 0x000ea20000200c00 */
[----:B------:R-:W-:-:S07]  /*8ad0*/  LOP3.LUT R20, R20, 0x3f, RZ, 0xc0, !PT ;  /* 0x0000003f14147812 */ /* 0x000fce00078ec0ff */
[----:B------:R-:W3:Y:S01]  /*8ae0*/  I2F.F16 R87, R87 ;  /* 0x0000005700577306 */ /* 0x000ee20000200c00 */
[----:B------:R-:W-:-:S07]  /*8af0*/  PRMT R83, R83, 0x5410, R70 ;  /* 0x0000541053537816 */ /* 0x000fce0000000046 */
[----:B------:R4:W-:Y:S02]  /*8b00*/  I2F.F16 R28, R72 ;  /* 0x00000048001c7306 */ /* 0x0009e40000200c00 */
[----:B----4-:R-:W-:Y:S01]  /*8b10*/  HADD2 R72, R26.H0_H0, R26.H1_H1 ;  /* 0x3000001a1a487230 */ /* 0x010fe20000000800 */
[----:B------:R-:W-:-:S05]  /*8b20*/  SHF.R.U32.HI R26, RZ, 0x2, R21 ;  /* 0x00000002ff1a7819 */ /* 0x000fca0000011615 */
[----:B------:R4:W-:Y:S01]  /*8b30*/  I2F.F16 R70, R25 ;  /* 0x0000001900467306 */ /* 0x0009e20000200c00 */
[----:B------:R-:W-:Y:S02]  /*8b40*/  LOP3.LUT R26, R26, 0x3f, RZ, 0xc0, !PT ;  /* 0x0000003f1a1a7812 */ /* 0x000fe400078ec0ff */
[----:B0-----:R-:W-:Y:S02]  /*8b50*/  PRMT R64, R64, 0x5410, R65 ;  /* 0x0000541040407816 */ /* 0x001fe40000000041 */
[----:B----4-:R-:W-:-:S03]  /*8b60*/  IADD3 R25, R20, -0x20, RZ ;  /* 0xffffffe014197810 */ /* 0x010fc60007ffe0ff */
[----:B------:R0:W-:Y:S01]  /*8b70*/  I2F.F16 R95, R73 ;  /* 0x00000049005f7306 */ /* 0x0001e20000200c00 */
[----:B--2---:R-:W-:Y:S02]  /*8b80*/  PRMT R84, R69, 0x5410, R84 ;  /* 0x0000541045547816 */ /* 0x004fe40000000054 */
[----:B------:R-:W-:Y:S02]  /*8b90*/  IADD3 R69, R26, -0x20, RZ ;  /* 0xffffffe01a457810 */ /* 0x000fe40007ffe0ff */
[----:B---3--:R-:W-:-:S03]  /*8ba0*/  PRMT R87, R87, 0x5410, R24 ;  /* 0x0000541057577816 */ /* 0x008fc60000000018 */
[----:B------:R2:W-:Y:S01]  /*8bb0*/  I2F.F16 R65, R25 ;  /* 0x0000001900417306 */ /* 0x0005e20000200c00 */
[----:B0-----:R-:W-:Y:S01]  /*8bc0*/  HADD2 R73, R27.H0_H0, R27.H1_H1 ;  /* 0x3000001b1b497230 */ /* 0x001fe20000000800 */
[----:B------:R-:W-:Y:S01]  /*8bd0*/  SHF.R.U32 R29, R29, 0x1c, R21 ;  /* 0x0000001c1d1d7819 */ /* 0x000fe20000001615 */
[----:B--2---:R-:W0:Y:S05]  /*8be0*/  LDS.128 R24, [UR5+0xa0] ;  /* 0x0000a005ff187984 */ /* 0x004e2a0008000c00 */
[----:B------:R-:W-:Y:S01]  /*8bf0*/  I2F.F16 R60, R60 ;  /* 0x0000003c003c7306 */ /* 0x000fe20000200c00 */
[----:B------:R-:W-:Y:S01]  /*8c00*/  LOP3.LUT R29, R29, 0x3f, RZ, 0xc0, !PT ;  /* 0x0000003f1d1d7812 */ /* 0x000fe200078ec0ff */
[----:B------:R-:W-:-:S06]  /*8c10*/  HFMA2.MMA R94, R44, R35, R33 ;  /* 0x000000232c5e7235 */ /* 0x000fcc0000000021 */
[----:B------:R-:W2:Y:S01]  /*8c20*/  I2F.F16 R63, R63 ;  /* 0x0000003f003f7306 */ /* 0x000ea20000200c00 */
[----:B------:R-:W-:Y:S01]  /*8c30*/  IADD3 R20, R29, -0x20, RZ ;  /* 0xffffffe01d147810 */ /* 0x000fe20007ffe0ff */
[----:B------:R-:W-:Y:S01]  /*8c40*/  HFMA2.MMA R32, R40, R35, R32 ;  /* 0x0000002328207235 */ /* 0x000fe20000000020 */
[----:B------:R-:W-:-:S05]  /*8c50*/  SHF.R.U32.HI R29, RZ, 0x8, R21 ;  /* 0x00000008ff1d7819 */ /* 0x000fca0000011615 */
[----:B------:R-:W3:Y:S01]  /*8c60*/  I2F.F16 R80, R80 ;  /* 0x0000005000507306 */ /* 0x000ee20000200c00 */
[----:B------:R-:W-:Y:S01]  /*8c70*/  HFMA2 R117, R42, R35, R117 ;  /* 0x000000232a757231 */ /* 0x000fe20000000075 */
[----:B------:R-:W-:-:S06]  /*8c80*/  SHF.R.U32.HI R88, RZ, 0x4, R30 ;  /* 0x00000004ff587819 */ /* 0x000fcc000001161e */
[----:B------:R-:W4:Y:S01]  /*8c90*/  I2F.F16 R85, R85 ;  /* 0x0000005500557306 */ /* 0x000f220000200c00 */
[----:B------:R-:W-:Y:S01]  /*8ca0*/  HFMA2 R35, R46, R35, R34 ;  /* 0x000000232e237231 */ /* 0x000fe20000000022 */
[----:B------:R-:W-:Y:S02]  /*8cb0*/  SHF.R.U32.HI R34, RZ, 0xa, R30 ;  /* 0x0000000aff227819 */ /* 0x000fe4000001161e */
[----:B------:R-:W-:Y:S02]  /*8cc0*/  LOP3.LUT R29, R29, 0x3f, RZ, 0xc0, !PT ;  /* 0x0000003f1d1d7812 */ /* 0x000fe400078ec0ff */
[----:B------:R-:W-:Y:S02]  /*8cd0*/  LOP3.LUT R88, R88, 0x3f, RZ, 0xc0, !PT ;  /* 0x0000003f58587812 */ /* 0x000fe400078ec0ff */
[----:B------:R-:W-:Y:S01]  /*8ce0*/  SHF.R.U32.HI R118, RZ, 0x4, R31 ;  /* 0x00000004ff767819 */ /* 0x000fe2000001161f */
[----:B------:R-:W5:Y:S01]  /*8cf0*/  I2F.F16 R108, R108 ;  /* 0x0000006c006c7306 */ /* 0x000f620000200c00 */
[----:B------:R-:W-:Y:S01]  /*8d00*/  LOP3.LUT R103, R34, 0x3f, RZ, 0xc0, !PT ;  /* 0x0000003f22677812 */ /* 0x000fe200078ec0ff */
[----:B------:R-:W-:Y:S01]  /*8d10*/  HADD2 R34, R94.H0_H0, R94.H1_H1 ;  /* 0x3000005e5e227230 */ /* 0x000fe20000000800 */
[----:B--2---:R-:W-:-:S02]  /*8d20*/  PRMT R63, R60, 0x5410, R63 ;  /* 0x000054103c3f7816 */ /* 0x004fc4000000003f */
[----:B------:R-:W-:Y:S02]  /*8d30*/  IADD3 R29, R29, -0x20, RZ ;  /* 0xffffffe01d1d7810 */ /* 0x000fe40007ffe0ff */
[----:B------:R-:W-:Y:S02]  /*8d40*/  SHF.R.U32.HI R94, RZ, 0x10, R30 ;  /* 0x00000010ff5e7819 */ /* 0x000fe4000001161e */
[----:B------:R-:W-:Y:S02]  /*8d50*/  IADD3 R88, R88, -0x20, RZ ;  /* 0xffffffe058587810 */ /* 0x000fe40007ffe0ff */
[----:B---3--:R-:W-:Y:S02]  /*8d60*/  PRMT R67, R80, 0x5410, R67 ;  /* 0x0000541050437816 */ /* 0x008fe40000000043 */
[----:B------:R-:W-:Y:S02]  /*8d70*/  PRMT R109, R62, 0x5410, R109 ;  /* 0x000054103e6d7816 */ /* 0x000fe4000000006d */
[----:B------:R-:W-:-:S02]  /*8d80*/  LOP3.LUT R118, R118, 0x3f, RZ, 0xc0, !PT ;  /* 0x0000003f76767812 */ /* 0x000fc400078ec0ff */
[----:B----4-:R-:W-:Y:S02]  /*8d90*/  PRMT R85, R85, 0x5410, R68 ;  /* 0x0000541055557816 */ /* 0x010fe40000000044 */
[--C-:B------:R-:W-:Y:S02]  /*8da0*/  SHF.R.U32.HI R60, RZ, 0xe, R21.reuse ;  /* 0x0000000eff3c7819 */ /* 0x100fe40000011615 */
[----:B------:R-:W-:Y:S02]  /*8db0*/  SHF.R.U32.HI R62, RZ, 0x14, R21 ;  /* 0x00000014ff3e7819 */ /* 0x000fe40000011615 */
[----:B------:R-:W-:Y:S01]  /*8dc0*/  IADD3 R103, R103, -0x20, RZ ;  /* 0xffffffe067677810 */ /* 0x000fe20007ffe0ff */
[----:B------:R2:W-:Y:S01]  /*8dd0*/  I2F.F16 R21, R29 ;  /* 0x0000001d00157306 */ /* 0x0005e20000200c00 */
[----:B------:R-:W-:Y:S01]  /*8de0*/  PRMT R95, R28, 0x5410, R95 ;  /* 0x000054101c5f7816 */ /* 0x000fe2000000005f */
[-C--:B-1----:R-:W-:Y:S01]  /*8df0*/  HFMA2.MMA R28, R83, R16.reuse, RZ ;  /* 0x00000010531c7235 */ /* 0x082fe200000000ff */
[----:B------:R-:W-:Y:S01]  /*8e00*/  LOP3.LUT R94, R94, 0x3f, RZ, 0xc0, !PT ;  /* 0x0000003f5e5e7812 */ /* 0x000fe200078ec0ff */
[----:B------:R-:W-:Y:S01]  /*8e10*/  HFMA2 R68, R67, R16, RZ.H0_H0 ;  /* 0x0000001043447231 */ /* 0x000fe200000400ff */
[----:B------:R-:W-:Y:S01]  /*8e20*/  IADD3 R118, R118, -0x20, RZ ;  /* 0xffffffe076767810 */ /* 0x000fe20007ffe0ff */
[----:B--2---:R-:W-:-:S02]  /*8e30*/  HFMA2.MMA R29, R63, R16, RZ ;  /* 0x000000103f1d7235 */ /* 0x004fc400000000ff */
[----:B------:R-:W-:Y:S01]  /*8e40*/  I2F.F16 R88, R88 ;  /* 0x0000005800587306 */ /* 0x000fe20000200c00 */
[----:B------:R-:W-:Y:S01]  /*8e50*/  HFMA2 R16, R85, R16, RZ.H0_H0 ;  /* 0x0000001055107231 */ /* 0x000fe200000400ff */
[----:B------:R-:W-:Y:S01]  /*8e60*/  IADD3 R91, R94, -0x20, RZ ;  /* 0xffffffe05e5b7810 */ /* 0x000fe20007ffe0ff */
[----:B------:R-:W-:Y:S01]  /*8e70*/  HFMA2.MMA R28, R82, R17, R28 ;  /* 0x00000011521c7235 */ /* 0x000fe2000000001c */
[----:B------:R-:W-:-:S04]  /*8e80*/  PRMT R76, R79, 0x5410, R76 ;  /* 0x000054104f4c7816 */ /* 0x000fc8000000004c */
[----:B------:R-:W1:Y:S01]  /*8e90*/  I2F.F16 R81, R103 ;  /* 0x0000006700517306 */ /* 0x000e620000200c00 */
[----:B------:R-:W-:Y:S01]  /*8ea0*/  LOP3.LUT R62, R62, 0x3f, RZ, 0xc0, !PT ;  /* 0x0000003f3e3e7812 */ /* 0x000fe200078ec0ff */
[----:B------:R-:W-:Y:S01]  /*8eb0*/  HFMA2 R16, R84, R17, R16 ;  /* 0x0000001154107231 */ /* 0x000fe20000000010 */
[----:B------:R-:W-:-:S05]  /*8ec0*/  HFMA2.MMA R29, R64, R17, R29 ;  /* 0x00000011401d7235 */ /* 0x000fca000000001d */
[----:B------:R-:W-:Y:S01]  /*8ed0*/  I2F.F16 R105, R105 ;  /* 0x0000006900697306 */ /* 0x000fe20000200c00 */
[----:B-----5:R-:W-:Y:S01]  /*8ee0*/  PRMT R61, R61, 0x5410, R108 ;  /* 0x000054103d3d7816 */ /* 0x020fe2000000006c */
[----:B------:R-:W-:Y:S01]  /*8ef0*/  HFMA2 R94, R87, R18, R16 ;  /* 0x00000012575e7231 */ /* 0x000fe20000000010 */
[----:B------:R-:W-:-:S05]  /*8f00*/  PRMT R115, R86, 0x5410, R115 ;  /* 0x0000541056737816 */ /* 0x000fca0000000073 */
[----:B------:R-:W2:Y:S01]  /*8f10*/  I2F.F16 R110, R110 ;  /* 0x0000006e006e7306 */ /* 0x000ea20000200c00 */
[----:B------:R-:W-:-:S07]  /*8f20*/  SHF.R.U32 R30, R30, 0x1c, R22 ;  /* 0x0000001c1e1e7819 */ /* 0x000fce0000001616 */
[----:B------:R-:W-:Y:S01]  /*8f30*/  I2F.F16 R111, R111 ;  /* 0x0000006f006f7306 */ /* 0x000fe20000200c00 */
[----:B------:R-:W-:-:S07]  /*8f40*/  IADD3 R62, R62, -0x20, RZ ;  /* 0xffffffe03e3e7810 */ /* 0x000fce0007ffe0ff */
[----:B------:R-:W3:Y:S01]  /*8f50*/  I2F.F16 R114, R114 ;  /* 0x0000007200727306 */ /* 0x000ee20000200c00 */
[----:B------:R-:W-:Y:S01]  /*8f60*/  HFMA2 R68, R76, R17, R68 ;  /* 0x000000114c447231 */ /* 0x000fe20000000044 */
[----:B------:R-:W-:-:S06]  /*8f70*/  SHF.R.U32 R31, R31, 0x1c, R23 ;  /* 0x0000001c1f1f7819 */ /* 0x000fcc0000001617 */
[----:B------:R-:W-:Y:S01]  /*8f80*/  I2F.F16 R89, R118 ;  /* 0x0000007600597306 */ /* 0x000fe20000200c00 */
[----:B------:R-:W-:-:S07]  /*8f90*/  SHF.R.U32.HI R16, RZ, 0x2, R22 ;  /* 0x00000002ff107819 */ /* 0x000fce0000011616 */
[----:B------:R-:W4:Y:S01]  /*8fa0*/  I2F.F16 R90, R90 ;  /* 0x0000005a005a7306 */ /* 0x000f220000200c00 */
[----:B------:R-:W-:Y:S01]  /*8fb0*/  LOP3.LUT R30, R30, 0x3f, RZ, 0xc0, !PT ;  /* 0x0000003f1e1e7812 */ /* 0x000fe200078ec0ff */
[----:B------:R-:W-:-:S06]  /*8fc0*/  HFMA2.MMA R86, R61, R18, R28 ;  /* 0x000000123d567235 */ /* 0x000fcc000000001c */
[----:B------:R-:W5:Y:S01]  /*8fd0*/  I2F.F16 R91, R91 ;  /* 0x0000005b005b7306 */ /* 0x000f620000200c00 */
[----:B------:R-:W-:Y:S01]  /*8fe0*/  HFMA2 R68, R109, R18, R68 ;  /* 0x000000126d447231 */ /* 0x000fe20000000044 */
[----:B------:R-:W-:Y:S01]  /*8ff0*/  HFMA2.MMA R92, R115, R18, R29 ;  /* 0x00000012735c7235 */ /* 0x000fe2000000001d */
[----:B------:R-:W-:Y:S01]  /*9000*/  LOP3.LUT R17, R31, 0x3f, RZ, 0xc0, !PT ;  /* 0x0000003f1f117812 */ /* 0x000fe200078ec0ff */
[----:B0-----:R-:W-:Y:S01]  /*9010*/  HFMA2.MMA R18, R63, R24, RZ ;  /* 0x000000183f127235 */ /* 0x001fe200000000ff */
[----:B-1----:R-:W-:-:S03]  /*9020*/  PRMT R88, R88, 0x5410, R81 ;  /* 0x0000541058587816 */ /* 0x002fc60000000051 */
[----:B------:R0:W-:Y:S01]  /*9030*/  I2F.F16 R80, R62 ;  /* 0x0000003e00507306 */ /* 0x0001e20000200c00 */
[----:B------:R-:W-:Y:S02]  /*9040*/  IADD3 R81, R30, -0x20, RZ ;  /* 0xffffffe01e517810 */ /* 0x000fe40007ffe0ff */
[----:B--2---:R-:W-:Y:S01]  /*9050*/  PRMT R110, R105, 0x5410, R110 ;  /* 0x00005410696e7816 */ /* 0x004fe2000000006e */
[----:B------:R-:W1:Y:S01]  /*9060*/  LDS.128 R28, [UR5+0x120] ;  /* 0x00012005ff1c7984 */ /* 0x000e620008000c00 */
[----:B---3--:R-:W-:Y:S02]  /*9070*/  PRMT R114, R111, 0x5410, R114 ;  /* 0x000054106f727816 */ /* 0x008fe40000000072 */
[----:B0-----:R-:W-:Y:S01]  /*9080*/  LOP3.LUT R62, R16, 0x3f, RZ, 0xc0, !PT ;  /* 0x0000003f103e7812 */ /* 0x001fe200078ec0ff */
[----:B------:R-:W-:Y:S01]  /*9090*/  HFMA2.MMA R16, R83, R24, RZ ;  /* 0x0000001853107235 */ /* 0x000fe200000000ff */
[----:B------:R-:W-:Y:S01]  /*90a0*/  IADD3 R103, R17, -0x20, RZ ;  /* 0xffffffe011677810 */ /* 0x000fe20007ffe0ff */
[----:B------:R-:W-:Y:S01]  /*90b0*/  HFMA2 R17, R67, R24, RZ.H0_H0 ;  /* 0x0000001843117231 */ /* 0x000fe200000400ff */
[----:B----4-:R-:W-:Y:S01]  /*90c0*/  PRMT R90, R89, 0x5410, R90 ;  /* 0x00005410595a7816 */ /* 0x010fe2000000005a */
[----:B------:R-:W-:Y:S01]  /*90d0*/  HFMA2 R89, R114, R19, R68 ;  /* 0x0000001372597231 */ /* 0x000fe20000000044 */
[----:B-----5:R-:W-:Y:S01]  /*90e0*/  PRMT R91, R91, 0x5410, R78 ;  /* 0x000054105b5b7816 */ /* 0x020fe2000000004e */
[-C--:B------:R-:W-:Y:S01]  /*90f0*/  HFMA2.MMA R86, R110, R19.reuse, R86 ;  /* 0x000000136e567235 */ /* 0x080fe20000000056 */
[----:B------:R-:W-:Y:S01]  /*9100*/  HFMA2 R78, R76, R25, R17 ;  /* 0x000000194c4e7231 */ /* 0x000fe20000000011 */
[----:B------:R-:W-:Y:S01]  /*9110*/  HFMA2.MMA R92, R88, R19, R92 ;  /* 0x00000013585c7235 */ /* 0x000fe2000000005c */
[----:B------:R-:W-:Y:S01]  /*9120*/  HFMA2 R94, R90, R19, R94 ;  /* 0x000000135a5e7231 */ /* 0x000fe2000000005e */
[----:B------:R-:W-:-:S02]  /*9130*/  HFMA2.MMA R68, R82, R25, R16 ;  /* 0x0000001952447235 */ /* 0x000fc40000000010 */
[----:B------:R-:W-:Y:S02]  /*9140*/  HFMA2.MMA R79, R64, R25, R18 ;  /* 0x00000019404f7235 */ /* 0x000fe40000000012 */
[----:B------:R-:W0:Y:S01]  /*9150*/  LDS.128 R16, [UR5+0x1a0] ;  /* 0x0001a005ff107984 */ /* 0x000e220008000c00 */
[----:B------:R-:W2:Y:S01]  /*9160*/  I2F.F16 R112, R112 ;  /* 0x0000007000707306 */ /* 0x000ea20000200c00 */
[----:B------:R-:W-:-:S04]  /*9170*/  HFMA2 R24, R85, R24, RZ.H0_H0 ;  /* 0x0000001855187231 */ /* 0x000fc800000400ff */
[----:B------:R-:W-:Y:S01]  /*9180*/  HFMA2 R105, R84, R25, R24 ;  /* 0x0000001954697231 */ /* 0x000fe20000000018 */
[----:B------:R-:W-:Y:S02]  /*9190*/  SHF.R.U32.HI R24, RZ, 0x2, R23 ;  /* 0x00000002ff187819 */ /* 0x000fe40000011617 */
[----:B------:R-:W-:Y:S02]  /*91a0*/  IADD3 R108, R62, -0x20, RZ ;  /* 0xffffffe03e6c7810 */ /* 0x000fe40007ffe0ff */
[----:B------:R-:W-:Y:S01]  /*91b0*/  LOP3.LUT R62, R24, 0x3f, RZ, 0xc0, !PT ;  /* 0x0000003f183e7812 */ /* 0x000fe200078ec0ff */
[----:B------:R-:W-:Y:S01]  /*91c0*/  I2F.F16 R113, R113 ;  /* 0x0000007100717306 */ /* 0x000fe20000200c00 */
[----:B--2---:R-:W-:Y:S02]  /*91d0*/  PRMT R107, R107, 0x5410, R112 ;  /* 0x000054106b6b7816 */ /* 0x004fe40000000070 */
[----:B------:R-:W-:Y:S01]  /*91e0*/  IADD3 R112, R62, -0x20, RZ ;  /* 0xffffffe03e707810 */ /* 0x000fe20007ffe0ff */
[----:B------:R-:W-:-:S04]  /*91f0*/  HFMA2.MMA R62, R61, R26, R68 ;  /* 0x0000001a3d3e7235 */ /* 0x000fc80000000044 */
[----:B------:R-:W2:Y:S01]  /*9200*/  I2F.F16 R116, R116 ;  /* 0x0000007400747306 */ /* 0x000ea20000200c00 */
[-C--:B------:R-:W-:Y:S01]  /*9210*/  HFMA2 R68, R109, R26.reuse, R78 ;  /* 0x0000001a6d447231 */ /* 0x080fe2000000004e */
[----:B------:R-:W-:Y:S01]  /*9220*/  HFMA2.MMA R78, R115, R26, R79 ;  /* 0x0000001a734e7235 */ /* 0x000fe2000000004f */
[----:B------:R-:W-:Y:S01]  /*9230*/  HFMA2 R79, R87, R26, R105 ;  /* 0x0000001a574f7231 */ /* 0x000fe20000000069 */
[----:B------:R-:W-:Y:S01]  /*9240*/  SHF.R.U32.HI R25, RZ, 0xe, R22 ;  /* 0x0000000eff197819 */ /* 0x000fe20000011616 */
[-C--:B------:R-:W-:Y:S01]  /*9250*/  HFMA2 R68, R114, R27.reuse, R68 ;  /* 0x0000001b72447231 */ /* 0x080fe20000000044 */
[-C--:B------:R-:W-:Y:S01]  /*9260*/  HFMA2.MMA R62, R110, R27.reuse, R62 ;  /* 0x0000001b6e3e7235 */ /* 0x080fe2000000003e */
[----:B------:R-:W-:Y:S01]  /*9270*/  HFMA2 R79, R90, R27, R79 ;  /* 0x0000001b5a4f7231 */ /* 0x000fe2000000004f */
[----:B------:R-:W-:Y:S02]  /*9280*/  LOP3.LUT R25, R25, 0x3f, RZ, 0xc0, !PT ;  /* 0x0000003f19197812 */ /* 0x000fe400078ec0ff */
[----:B------:R-:W-:-:S02]  /*9290*/  HFMA2.MMA R78, R88, R27, R78 ;  /* 0x0000001b584e7235 */ /* 0x000fc4000000004e */
[-C--:B-1----:R-:W-:Y:S01]  /*92a0*/  HFMA2.MMA R27, R63, R28.reuse, RZ ;  /* 0x0000001c3f1b7235 */ /* 0x082fe200000000ff */
[----:B------:R-:W-:Y:S02]  /*92b0*/  SHF.R.U32.HI R111, RZ, 0x8, R22 ;  /* 0x00000008ff6f7819 */ /* 0x000fe40000011616 */
[----:B--2---:R-:W-:Y:S02]  /*92c0*/  PRMT R113, R113, 0x5410, R116 ;  /* 0x0000541071717816 */ /* 0x004fe40000000074 */
[----:B------:R-:W-:Y:S01]  /*92d0*/  IADD3 R116, R25, -0x20, RZ ;  /* 0xffffffe019747810 */ /* 0x000fe20007ffe0ff */
[C---:B------:R-:W-:Y:S01]  /*92e0*/  HFMA2.MMA R25, R83.reuse, R28, RZ ;  /* 0x0000001c53197235 */ /* 0x040fe200000000ff */
[----:B------:R-:W-:Y:S01]  /*92f0*/  LOP3.LUT R24, R111, 0x3f, RZ, 0xc0, !PT ;  /* 0x0000003f6f187812 */ /* 0x000fe200078ec0ff */
[-C--:B0-----:R-:W-:Y:S02]  /*9300*/  HFMA2.MMA R83, R83, R16.reuse, RZ ;  /* 0x0000001053537235 */ /* 0x081fe400000000ff */
[----:B------:R-:W-:Y:S01]  /*9310*/  HFMA2.MMA R63, R63, R16, RZ ;  /* 0x000000103f3f7235 */ /* 0x000fe200000000ff */
[-C--:B------:R-:W-:Y:S01]  /*9320*/  HFMA2 R111, R85, R28.reuse, RZ.H0_H0 ;  /* 0x0000001c556f7231 */ /* 0x080fe200000400ff */
[-C--:B------:R-:W-:Y:S01]  /*9330*/  HFMA2.MMA R27, R64, R29.reuse, R27 ;  /* 0x0000001d401b7235 */ /* 0x080fe2000000001b */
[----:B------:R-:W-:Y:S01]  /*9340*/  HFMA2 R26, R67, R28, RZ.H0_H0 ;  /* 0x0000001c431a7231 */ /* 0x000fe200000400ff */
[----:B------:R-:W-:Y:S01]  /*9350*/  IADD3 R105, R24, -0x20, RZ ;  /* 0xffffffe018697810 */ /* 0x000fe20007ffe0ff */
[C---:B------:R-:W-:Y:S01]  /*9360*/  HFMA2.MMA R28, R82.reuse, R29, R25 ;  /* 0x0000001d521c7235 */ /* 0x040fe20000000019 */
[-C--:B------:R-:W-:Y:S01]  /*9370*/  HFMA2 R111, R84, R29.reuse, R111 ;  /* 0x0000001d546f7231 */ /* 0x080fe2000000006f */
[--C-:B------:R-:W-:Y:S01]  /*9380*/  SHF.R.U32.HI R24, RZ, 0x8, R23.reuse ;  /* 0x00000008ff187819 */ /* 0x100fe20000011617 */
[-C--:B------:R-:W-:Y:S01]  /*9390*/  HFMA2.MMA R83, R82, R17.reuse, R83 ;  /* 0x0000001152537235 */ /* 0x080fe20000000053 */
[--C-:B------:R-:W-:Y:S01]  /*93a0*/  SHF.R.U32.HI R25, RZ, 0xe, R23.reuse ;  /* 0x0000000eff197819 */ /* 0x100fe20000011617 */
[----:B------:R-:W-:Y:S01]  /*93b0*/  HFMA2.MMA R63, R64, R17, R63 ;  /* 0x00000011403f7235 */ /* 0x000fe2000000003f */
[----:B------:R-:W-:Y:S01]  /*93c0*/  LOP3.LUT R60, R60, 0x3f, RZ, 0xc0, !PT ;  /* 0x0000003f3c3c7812 */ /* 0x000fe200078ec0ff */
[-C--:B------:R-:W-:Y:S01]  /*93d0*/  HFMA2.MMA R118, R115, R30.reuse, R27 ;  /* 0x0000001e73767235 */ /* 0x080fe2000000001b */
[----:B------:R-:W-:Y:S01]  /*93e0*/  HFMA2 R119, R87, R30, R111 ;  /* 0x0000001e57777231 */ /* 0x000fe2000000006f */
[----:B------:R-:W-:Y:S01]  /*93f0*/  LOP3.LUT R24, R24, 0x3f, RZ, 0xc0, !PT ;  /* 0x0000003f18187812 */ /* 0x000fe200078ec0ff */
[-C--:B------:R-:W-:Y:S01]  /*9400*/  HFMA2 R67, R67, R16.reuse, RZ.H0_H0 ;  /* 0x0000001043437231 */ /* 0x080fe200000400ff */
[----:B------:R-:W-:Y:S01]  /*9410*/  LOP3.LUT R111, R25, 0x3f, RZ, 0xc0, !PT ;  /* 0x0000003f196f7812 */ /* 0x000fe200078ec0ff */
[----:B------:R-:W-:Y:S01]  /*9420*/  HFMA2 R16, R85, R16, RZ.H0_H0 ;  /* 0x0000001055107231 */ /* 0x000fe200000400ff */
[----:B------:R-:W-:Y:S01]  /*9430*/  IADD3 R60, R60, -0x20, RZ ;  /* 0xffffffe03c3c7810 */ /* 0x000fe20007ffe0ff */
[----:B------:R-:W-:Y:S01]  /*9440*/  HFMA2 R26, R76, R29, R26 ;  /* 0x0000001d4c1a7231 */ /* 0x000fe2000000001a */
[C---:B------:R-:W-:Y:S01]  /*9450*/  HFMA2.MMA R28, R61.reuse, R30, R28 ;  /* 0x0000001e3d1c7235 */ /* 0x040fe2000000001c */
[----:B------:R-:W-:Y:S01]  /*9460*/  IADD3 R120, R24, -0x20, RZ ;  /* 0xffffffe018787810 */ /* 0x000fe20007ffe0ff */
[-C--:B------:R-:W-:Y:S01]  /*9470*/  HFMA2 R16, R84, R17.reuse, R16 ;  /* 0x0000001154107231 */ /* 0x080fe20000000010 */
[----:B------:R-:W-:Y:S01]  /*9480*/  IADD3 R111, R111, -0x20, RZ ;  /* 0xffffffe06f6f7810 */ /* 0x000fe20007ffe0ff */
[----:B------:R-:W-:Y:S01]  /*9490*/  HFMA2 R29, R109, R30, R26 ;  /* 0x0000001e6d1d7231 */ /* 0x000fe2000000001a */
[-C--:B------:R-:W-:Y:S01]  /*94a0*/  HFMA2.MMA R83, R61, R18.reuse, R83 ;  /* 0x000000123d537235 */ /* 0x080fe20000000053 */
[----:B------:R-:W-:Y:S01]  /*94b0*/  HFMA2 R67, R76, R17, R67 ;  /* 0x000000114c437231 */ /* 0x000fe20000000043 */
[----:B------:R-:W-:Y:S01]  /*94c0*/  HFMA2.MMA R63, R115, R18, R63 ;  /* 0x00000012733f7235 */ /* 0x000fe2000000003f */
[----:B------:R-:W-:Y:S01]  /*94d0*/  HADD2 R33, R117.H0_H0, R117.H1_H1 ;  /* 0x3000007575217230 */ /* 0x000fe20000000800 */
[-C--:B------:R-:W-:Y:S01]  /*94e0*/  HFMA2.MMA R30, R88, R31.reuse, R118 ;  /* 0x0000001f581e7235 */ /* 0x080fe20000000076 */
[----:B------:R-:W-:Y:S01]  /*94f0*/  SHF.R.U32.HI R117, RZ, 0x14, R22 ;  /* 0x00000014ff757819 */ /* 0x000fe20000011616 */
[----:B------:R-:W-:Y:S01]  /*9500*/  I2F.F16 R20, R20 ;  /* 0x0000001400147306 */ /* 0x000fe20000200c00 */
[----:B------:R-:W-:Y:S01]  /*9510*/  SHF.R.U32.HI R118, RZ, 0x14, R23 ;  /* 0x00000014ff767819 */ /* 0x000fe20000011617 */
[-C--:B------:R-:W-:Y:S01]  /*9520*/  HFMA2 R16, R87, R18.reuse, R16 ;  /* 0x0000001257107231 */ /* 0x080fe20000000010 */
[----:B------:R-:W0:Y:S01]  /*9530*/  LDS.128 R24, [UR5+0x30] ;  /* 0x00003005ff187984 */ /* 0x000e220008000c00 */
[----:B------:R-:W-:Y:S01]  /*9540*/  HFMA2 R67, R109, R18, R67 ;  /* 0x000000126d437231 */ /* 0x000fe20000000043 */
[----:B------:R-:W-:-:S03]  /*9550*/  HFMA2.MMA R28, R110, R31, R28 ;  /* 0x0000001f6e1c7235 */ /* 0x000fc6000000001c */
[----:B------:R-:W1:Y:S01]  /*9560*/  I2F.F16 R69, R69 ;  /* 0x0000004500457306 */ /* 0x000e620000200c00 */
[-C--:B------:R-:W-:Y:S01]  /*9570*/  HFMA2 R29, R114, R31.reuse, R29 ;  /* 0x0000001f721d7231 */ /* 0x080fe2000000001d */
[----:B------:R-:W-:Y:S01]  /*9580*/  HFMA2.MMA R110, R110, R19, R83 ;  /* 0x000000136e6e7235 */ /* 0x000fe20000000053 */
[----:B------:R-:W-:-:S05]  /*9590*/  HFMA2 R31, R90, R31, R119 ;  /* 0x0000001f5a1f7231 */ /* 0x000fca0000000077 */
[----:B------:R-:W2:Y:S01]  /*95a0*/  I2F.F16 R60, R60 ;  /* 0x0000003c003c7306 */ /* 0x000ea20000200c00 */
[-C--:B------:R-:W-:Y:S01]  /*95b0*/  HFMA2 R114, R114, R19.reuse, R67 ;  /* 0x0000001372727231 */ /* 0x080fe20000000043 */
[----:B------:R-:W-:Y:S01]  /*95c0*/  HFMA2.MMA R88, R88, R19, R63 ;  /* 0x0000001358587235 */ /* 0x000fe2000000003f */
[----:B------:R-:W-:Y:S02]  /*95d0*/  HFMA2 R90, R90, R19, R16 ;  /* 0x000000135a5a7231 */ /* 0x000fe40000000010 */
[----:B------:R-:W3:Y:S03]  /*95e0*/  LDS.128 R16, [UR5+0x90] ;  /* 0x00009005ff107984 */ /* 0x000ee60008000c00 */
[----:B------:R-:W-:Y:S08]  /*95f0*/  I2F.F16 R22, R120 ;  /* 0x0000007800167306 */ /* 0x000ff00000200c00 */
[----:B------:R-:W4:Y:S01]  /*9600*/  I2F.F16 R23, R111 ;  /* 0x0000006f00177306 */ /* 0x000f220000200c00 */
[----:B------:R-:W-:-:S02]  /*9610*/  PRMT R80, R80, 0x5410, R49 ;  /* 0x0000541050507816 */ /* 0x000fc40000000031 */
[----:B-1----:R-:W-:Y:S02]  /*9620*/  PRMT R76, R20, 0x5410, R69 ;  /* 0x00005410144c7816 */ /* 0x002fe40000000045 */
[----:B--2---:R-:W-:Y:S02]  /*9630*/  PRMT R49, R21, 0x5410, R60 ;  /* 0x0000541015317816 */ /* 0x004fe4000000003c */
[----:B----4-:R-:W-:Y:S02]  /*9640*/  PRMT R61, R22, 0x5410, R23 ;  /* 0x00005410163d7816 */ /* 0x010fe40000000017 */
[----:B------:R-:W1:Y:S01]  /*9650*/  LDS.128 R20, [UR5+0xb0] ;  /* 0x0000b005ff147984 */ /* 0x000e620008000c00 */
[----:B------:R-:W-:Y:S08]  /*9660*/  I2F.F16 R74, R74 ;  /* 0x0000004a004a7306 */ /* 0x000ff00000200c00 */
[----:B------:R-:W2:Y:S08]  /*9670*/  I2F.F16 R75, R75 ;  /* 0x0000004b004b7306 */ /* 0x000eb00000200c00 */
[----:B------:R-:W-:Y:S08]  /*9680*/  I2F.F16 R81, R81 ;  /* 0x0000005100517306 */ /* 0x000ff00000200c00 */
[----:B------:R-:W4:Y:S01]  /*9690*/  I2F.F16 R108, R108 ;  /* 0x0000006c006c7306 */ /* 0x000f220000200c00 */
[----:B------:R-:W-:-:S07]  /*96a0*/  LOP3.LUT R118, R118, 0x3f, RZ, 0xc0, !PT ;  /* 0x0000003f76767812 */ /* 0x000fce00078ec0ff */
[----:B------:R-:W-:Y:S08]  /*96b0*/  I2F.F16 R103, R103 ;  /* 0x0000006700677306 */ /* 0x000ff00000200c00 */
[----:B------:R-:W5:Y:S01]  /*96c0*/  I2F.F16 R112, R112 ;  /* 0x0000007000707306 */ /* 0x000f620000200c00 */
[----:B------:R-:W-:Y:S01]  /*96d0*/  LOP3.LUT R117, R117, 0x3f, RZ, 0xc0, !PT ;  /* 0x0000003f75757812 */ /* 0x000fe200078ec0ff */
[----:B0-----:R-:W-:-:S06]  /*96e0*/  HFMA2.MMA R86, R107, R24, R86 ;  /* 0x000000186b567235 */ /* 0x001fcc0000000056 */
[----:B------:R-:W0:Y:S01]  /*96f0*/  I2F.F16 R77, R77 ;  /* 0x0000004d004d7306 */ /* 0x000e220000200c00 */
[----:B------:R-:W-:-:S07]  /*9700*/  HFMA2.MMA R92, R91, R24, R92 ;  /* 0x000000185b5c7235 */ /* 0x000fce000000005c */
[----:B------:R-:W-:Y:S01]  /*9710*/  I2F.F16 R105, R105 ;  /* 0x0000006900697306 */ /* 0x000fe20000200c00 */
[----:B--2---:R-:W-:-:S07]  /*9720*/  PRMT R74, R74, 0x5410, R75 ;  /* 0x000054104a4a7816 */ /* 0x004fce000000004b */
[----:B------:R-:W2:Y:S01]  /*9730*/  I2F.F16 R116, R116 ;  /* 0x0000007400747306 */ /* 0x000ea20000200c00 */
[----:B----4-:R-:W-:Y:S01]  /*9740*/  PRMT R108, R81, 0x5410, R108 ;  /* 0x00005410516c7816 */ /* 0x010fe2000000006c */
[----:B---3--:R-:W-:Y:S01]  /*9750*/  HFMA2.MMA R10, R11, R16, R10 ;  /* 0x000000100b0a7235 */ /* 0x008fe2000000000a */
[----:B------:R-:W-:Y:S02]  /*9760*/  IADD3 R82, R118, -0x20, RZ ;  /* 0xffffffe076527810 */ /* 0x000fe40007ffe0ff */
[----:B------:R-:W-:Y:S01]  /*9770*/  IADD3 R117, R117, -0x20, RZ ;  /* 0xffffffe075757810 */ /* 0x000fe20007ffe0ff */
[-C--:B------:R-:W-:Y:S01]  /*9780*/  HFMA2 R89, R113, R24.reuse, R89 ;  /* 0x0000001871597231 */ /* 0x080fe20000000059 */
[----:B-----5:R-:W-:Y:S01]  /*9790*/  PRMT R112, R103, 0x5410, R112 ;  /* 0x0000541067707816 */ /* 0x020fe20000000070 */
[----:B------:R-:W-:Y:S01]  /*97a0*/  HFMA2 R94, R95, R24, R94 ;  /* 0x000000185f5e7231 */ /* 0x000fe2000000005e */
[----:B------:R-:W3:Y:S01]  /*97b0*/  I2F.F16 R64, R117 ;  /* 0x0000007500407306 */ /* 0x000ee20000200c00 */
[-C--:B------:R-:W-:Y:S01]  /*97c0*/  HFMA2.MMA R86, R74, R25.reuse, R86 ;  /* 0x000000194a567235 */ /* 0x080fe20000000056 */
[----:B------:R-:W-:Y:S01]  /*97d0*/  HFMA2 R12, R13, R16, R12 ;  /* 0x000000100d0c7231 */ /* 0x000fe2000000000c */
[----:B------:R-:W-:Y:S01]  /*97e0*/  HFMA2.MMA R92, R108, R25, R92 ;  /* 0x000000196c5c7235 */ /* 0x000fe2000000005c */
[----:B0-----:R-:W-:Y:S01]  /*97f0*/  PRMT R77, R70, 0x5410, R77 ;  /* 0x00005410464d7816 */ /* 0x001fe2000000004d */
[----:B------:R-:W-:Y:S01]  /*9800*/  HFMA2.MMA R10, R48, R17, R10 ;  /* 0x00000011300a7235 */ /* 0x000fe2000000000a */
[----:B--2---:R-:W-:-:S02]  /*9810*/  PRMT R105, R105, 0x5410, R116 ;  /* 0x0000541069697816 */ /* 0x004fc40000000074 */
[----:B------:R-:W0:Y:S01]  /*9820*/  I2F.F16 R82, R82 ;  /* 0x0000005200527306 */ /* 0x000e220000200c00 */
[-C--:B------:R-:W-:Y:S01]  /*9830*/  HFMA2 R89, R76, R25.reuse, R89 ;  /* 0x000000194c597231 */ /* 0x080fe20000000059 */
[----:B-1----:R-:W-:Y:S01]  /*9840*/  HFMA2.MMA R68, R113, R20, R68 ;  /* 0x0000001471447235 */ /* 0x002fe20000000044 */
[----:B------:R-:W-:Y:S02]  /*9850*/  HFMA2 R94, R112, R25, R94 ;  /* 0x00000019705e7231 */ /* 0x000fe4000000005e */
[----:B------:R-:W-:Y:S01]  /*9860*/  HFMA2 R12, R50, R17, R12 ;  /* 0x00000011320c7231 */ /* 0x000fe2000000000c */
[-C--:B------:R-:W-:Y:S01]  /*9870*/  HFMA2.MMA R86, R77, R26.reuse, R86 ;  /* 0x0000001a4d567235 */ /* 0x080fe20000000056 */
[-C--:B------:R-:W-:Y:S01]  /*9880*/  HFMA2 R89, R49, R26.reuse, R89 ;  /* 0x0000001a31597231 */ /* 0x080fe20000000059 */
[----:B------:R-:W-:Y:S01]  /*9890*/  HFMA2.MMA R92, R105, R26, R92 ;  /* 0x0000001a695c7235 */ /* 0x000fe2000000005c */
[----:B------:R-:W-:Y:S01]  /*98a0*/  HFMA2 R94, R61, R26, R94 ;  /* 0x0000001a3d5e7231 */ /* 0x000fe2000000005e */
[----:B------:R-:W-:Y:S01]  /*98b0*/  HFMA2.MMA R26, R15, R16, R14 ;  /* 0x000000100f1a7235 */ /* 0x000fe2000000000e */
[----:B------:R-:W-:Y:S01]  /*98c0*/  HFMA2 R47, R47, R18, R12 ;  /* 0x000000122f2f7231 */ /* 0x000fe2000000000c */
[----:B------:R-:W-:Y:S01]  /*98d0*/  HFMA2.MMA R10, R45, R18, R10 ;  /* 0x000000122d0a7235 */ /* 0x000fe2000000000a */
[----:B------:R-:W1:Y:S01]  /*98e0*/  LDS.128 R12, [UR5+0x130] ;  /* 0x00013005ff0c7984 */ /* 0x000e620008000c00 */
[----:B------:R-:W-:Y:S01]  /*98f0*/  HFMA2.MMA R68, R76, R21, R68 ;  /* 0x000000154c447235 */ /* 0x000fe20000000044 */
[----:B------:R-:W-:-:S02]  /*9900*/  PRMT R58, R65, 0x5410, R58 ;  /* 0x00005410413a7816 */ /* 0x000fc4000000003a */
[----:B---3--:R-:W-:Y:S02]  /*9910*/  PRMT R64, R64, 0x5410, R57 ;  /* 0x0000541040407816 */ /* 0x008fe40000000039 */
[----:B0-----:R-:W-:Y:S01]  /*9920*/  PRMT R60, R82, 0x5410, R59 ;  /* 0x00005410523c7816 */ /* 0x001fe2000000003b */
[----:B------:R-:W-:Y:S01]  /*9930*/  HFMA2.MMA R10, R40, R19, R10 ;  /* 0x00000013280a7235 */ /* 0x000fe2000000000a */
[-C--:B------:R-:W-:Y:S01]  /*9940*/  HFMA2 R89, R80, R27.reuse, R89 ;  /* 0x0000001b50597231 */ /* 0x080fe20000000059 */
[-C--:B------:R-:W-:Y:S02]  /*9950*/  HFMA2.MMA R86, R58, R27.reuse, R86 ;  /* 0x0000001b3a567235 */ /* 0x080fe40000000056 */
[----:B------:R-:W-:Y:S01]  /*9960*/  HFMA2.MMA R24, R64, R27, R92 ;  /* 0x0000001b40187235 */ /* 0x000fe2000000005c */
[----:B------:R-:W-:Y:S01]  /*9970*/  HFMA2 R25, R60, R27, R94 ;  /* 0x0000001b3c197231 */ /* 0x000fe2000000005e */
[----:B------:R-:W-:Y:S01]  /*9980*/  HFMA2.MMA R40, R49, R22, R68 ;  /* 0x0000001631287235 */ /* 0x000fe20000000044 */
[----:B------:R-:W-:Y:S01]  /*9990*/  HFMA2 R27, R37, R16, R36 ;  /* 0x00000010251b7231 */ /* 0x000fe20000000024 */
[----:B------:R-:W-:Y:S01]  /*99a0*/  HFMA2.MMA R26, R52, R17, R26 ;  /* 0x00000011341a7235 */ /* 0x000fe2000000001a */
[----:B------:R-:W-:-:S02]  /*99b0*/  HADD2 R55, R55.H0_H0, R55.H1_H1 ;  /* 0x3000003737377230 */ /* 0x000fc40000000800 */
[----:B------:R-:W-:Y:S02]  /*99c0*/  HADD2 R56, R56.H0_H0, R56.H1_H1 ;  /* 0x3000003838387230 */ /* 0x000fe40000000800 */
[----:B------:R-:W-:Y:S02]  /*99d0*/  HFMA2 R37, R107, R20, R62 ;  /* 0x000000146b257231 */ /* 0x000fe4000000003e */
[----:B------:R-:W-:Y:S01]  /*99e0*/  HFMA2 R47, R42, R19, R47 ;  /* 0x000000132a2f7231 */ /* 0x000fe2000000002f */
[----:B------:R-:W-:Y:S01]  /*99f0*/  PRMT R55, R55, 0x5410, R56 ;  /* 0x0000541037377816 */ /* 0x000fe20000000038 */
[----:B------:R-:W-:Y:S01]  /*9a00*/  HFMA2 R37, R74, R21, R37 ;  /* 0x000000154a257231 */ /* 0x000fe20000000025 */
[----:B------:R-:W-:Y:S01]  /*9a10*/  HFMA2.MMA R56, R95, R20, R79 ;  /* 0x000000145f387235 */ /* 0x000fe2000000004f */
[----:B------:R-:W-:Y:S01]  /*9a20*/  HADD2 R16, R10.H0_H0, R10.H1_H1 ;  /* 0x3000000a0a107230 */ /* 0x000fe20000000800 */
[----:B------:R-:W-:Y:S01]  /*9a30*/  HFMA2.MMA R40, R80, R23, R40 ;  /* 0x0000001750287235 */ /* 0x000fe20000000028 */
[----:B------:R-:W-:Y:S01]  /*9a40*/  HADD2 R47, R47.H0_H0, R47.H1_H1 ;  /* 0x3000002f2f2f7230 */ /* 0x000fe20000000800 */
[----:B------:R-:W-:Y:S01]  /*9a50*/  HFMA2.MMA R26, R43, R18, R26 ;  /* 0x000000122b1a7235 */ /* 0x000fe2000000001a */
[----:B------:R-:W-:-:S02]  /*9a60*/  HFMA2 R27, R54, R17, R27 ;  /* 0x00000011361b7231 */ /* 0x000fc4000000001b */
[----:B------:R-:W-:Y:S01]  /*9a70*/  HFMA2 R37, R77, R22, R37 ;  /* 0x000000164d257231 */ /* 0x000fe20000000025 */
[----:B------:R-:W-:Y:S01]  /*9a80*/  PRMT R16, R16, 0x5410, R47 ;  /* 0x0000541010107816 */ /* 0x000fe2000000002f */
[----:B------:R-:W-:Y:S02]  /*9a90*/  HFMA2 R27, R41, R18, R27 ;  /* 0x00000012291b7231 */ /* 0x000fe4000000001b */
[----:B------:R-:W-:Y:S01]  /*9aa0*/  HFMA2 R37, R58, R23, R37 ;  /* 0x000000173a257231 */ /* 0x000fe20000000025 */
[----:B------:R-:W-:Y:S01]  /*9ab0*/  HFMA2.MMA R56, R112, R21, R56 ;  /* 0x0000001570387235 */ /* 0x000fe20000000038 */
[----:B------:R-:W-:Y:S01]  /*9ac0*/  HFMA2 R11, R46, R19, R27 ;  /* 0x000000132e0b7231 */ /* 0x000fe2000000001b */
[----:B------:R-:W-:Y:S01]  /*9ad0*/  HFMA2.MMA R26, R44, R19, R26 ;  /* 0x000000132c1a7235 */ /* 0x000fe2000000001a */
[----:B------:R-:W-:Y:S02]  /*9ae0*/  HADD2 R37, R37.H0_H0, R37.H1_H1 ;  /* 0x3000002525257230 */ /* 0x000fe40000000800 */
[----:B------:R-:W-:-:S02]  /*9af0*/  HADD2 R40, R40.H0_H0, R40.H1_H1 ;  /* 0x3000002828287230 */ /* 0x000fc40000000800 */
[----:B------:R-:W-:Y:S02]  /*9b00*/  HFMA2 R48, R16, R96, R7 ;  /* 0x0000006010307231 */ /* 0x000fe40000000007 */
[----:B------:R-:W0:Y:S01]  /*9b10*/  LDS.128 R16, [UR5+0x1b0] ;  /* 0x0001b005ff107984 */ /* 0x000e220008000c00 */
[----:B------:R-:W-:Y:S01]  /*9b20*/  PRMT R37, R37, 0x5410, R40 ;  /* 0x0000541025257816 */ /* 0x000fe20000000028 */
[----:B------:R-:W-:-:S04]  /*9b30*/  HFMA2.MMA R56, R61, R22, R56 ;  /* 0x000000163d387235 */ /* 0x000fc80000000038 */
[----:B------:R-:W-:Y:S01]  /*9b40*/  HFMA2 R7, R37, R96, R48 ;  /* 0x0000006025077231 */ /* 0x000fe20000000030 */
[----:B-1----:R-:W-:-:S03]  /*9b50*/  HFMA2.MMA R37, R107, R12, R28 ;  /* 0x0000000c6b257235 */ /* 0x002fc6000000001c */
[----:B------:R-:W-:Y:S01]  /*9b60*/  HFMA2.MMA R56, R60, R23, R56 ;  /* 0x000000173c387235 */ /* 0x000fe20000000038 */
[----:B------:R-:W-:-:S04]  /*9b70*/  HFMA2 R54, R91, R20, R78 ;  /* 0x000000145b367231 */ /* 0x000fc8000000004e */
[----:B------:R-:W-:Y:S01]  /*9b80*/  HFMA2.MMA R37, R74, R13, R37 ;  /* 0x0000000d4a257235 */ /* 0x000fe20000000025 */
[----:B------:R-:W-:Y:S02]  /*9b90*/  HFMA2 R54, R108, R21, R54 ;  /* 0x000000156c367231 */ /* 0x000fe40000000036 */
[----:B------:R-:W-:Y:S02]  /*9ba0*/  HADD2 R10, R26.H0_H0, R26.H1_H1 ;  /* 0x3000001a1a0a7230 */ /* 0x000fe40000000800 */
[----:B------:R-:W-:Y:S02]  /*9bb0*/  HADD2 R11, R11.H0_H0, R11.H1_H1 ;  /* 0x3000000b0b0b7230 */ /* 0x000fe40000000800 */
[----:B------:R-:W-:Y:S01]  /*9bc0*/  HFMA2 R29, R113, R12, R29 ;  /* 0x0000000c711d7231 */ /* 0x000fe2000000001d */
[----:B------:R-:W-:Y:S01]  /*9bd0*/  HFMA2.MMA R30, R91, R12, R30 ;  /* 0x0000000c5b1e7235 */ /* 0x000fe2000000001e */
[----:B------:R-:W-:Y:S02]  /*9be0*/  HADD2 R27, R56.H0_H0, R56.H1_H1 ;  /* 0x30000038381b7230 */ /* 0x000fe40000000800 */
[----:B------:R-:W-:-:S02]  /*9bf0*/  HFMA2 R54, R105, R22, R54 ;  /* 0x0000001669367231 */ /* 0x000fc40000000036 */
[----:B------:R-:W-:Y:S01]  /*9c00*/  HFMA2 R56, R95, R12, R31 ;  /* 0x0000000c5f387231 */ /* 0x000fe2000000001f */
[----:B------:R-:W-:Y:S01]  /*9c10*/  PRMT R10, R10, 0x5410, R11 ;  /* 0x000054100a0a7816 */ /* 0x000fe2000000000b */
[----:B------:R-:W-:Y:S01]  /*9c20*/  HFMA2 R12, R76, R13, R29 ;  /* 0x0000000d4c0c7231 */ /* 0x000fe2000000001d */
[----:B------:R-:W-:Y:S01]  /*9c30*/  HFMA2.MMA R29, R77, R14, R37 ;  /* 0x0000000e4d1d7235 */ /* 0x000fe20000000025 */
[----:B------:R-:W-:Y:S01]  /*9c40*/  HFMA2 R54, R64, R23, R54 ;  /* 0x0000001740367231 */ /* 0x000fe20000000036 */
[----:B------:R-:W-:Y:S02]  /*9c50*/  HFMA2.MMA R30, R108, R13, R30 ;  /* 0x0000000d6c1e7235 */ /* 0x000fe4000000001e */
[----:B------:R-:W-:Y:S01]  /*9c60*/  HFMA2.MMA R6, R10, R93, R6 ;  /* 0x0000005d0a067235 */ /* 0x000fe20000000006 */
[----:B------:R-:W-:-:S03]  /*9c70*/  HADD2 R54, R54.H0_H0, R54.H1_H1 ;  /* 0x3000003636367230 */ /* 0x000fc60000000800 */
[----:B------:R-:W-:Y:S01]  /*9c80*/  HFMA2.MMA R29, R58, R15, R29 ;  /* 0x0000000f3a1d7235 */ /* 0x000fe2000000001d */
[----:B------:R-:W-:Y:S01]  /*9c90*/  HFMA2 R40, R49, R14, R12 ;  /* 0x0000000e31287231 */ /* 0x000fe2000000000c */
[----:B------:R-:W-:Y:S01]  /*9ca0*/  PRMT R54, R54, 0x5410, R27 ;  /* 0x0000541036367816 */ /* 0x000fe2000000001b */
[----:B------:R-:W-:Y:S01]  /*9cb0*/  HADD2 R32, R32.H0_H0, R32.H1_H1 ;  /* 0x3000002020207230 */ /* 0x000fe20000000800 */
[----:B------:R-:W-:Y:S01]  /*9cc0*/  HFMA2.MMA R30, R105, R14, R30 ;  /* 0x0000000e691e7235 */ /* 0x000fe2000000001e */
[----:B------:R-:W-:Y:S01]  /*9cd0*/  HFMA2 R40, R80, R15, R40 ;  /* 0x0000000f50287231 */ /* 0x000fe20000000028 */
[-C--:B0-----:R-:W-:Y:S01]  /*9ce0*/  HFMA2.MMA R37, R107, R16.reuse, R110 ;  /* 0x000000106b257235 */ /* 0x081fe2000000006e */
[----:B------:R-:W-:Y:S01]  /*9cf0*/  HFMA2 R6, R54, R93, R6 ;  /* 0x0000005d36067231 */ /* 0x000fe20000000006 */
[----:B------:R-:W-:Y:S01]  /*9d00*/  HFMA2.MMA R54, R91, R16, R88 ;  /* 0x000000105b367235 */ /* 0x000fe20000000058 */
[----:B------:R-:W-:Y:S01]  /*9d10*/  HADD2 R40, R40.H0_H0, R40.H1_H1 ;  /* 0x3000002828287230 */ /* 0x000fe20000000800 */
[----:B------:R-:W-:Y:S01]  /*9d20*/  PRMT R32, R32, 0x5410, R33 ;  /* 0x0000541020207816 */ /* 0x000fe20000000021 */
[----:B------:R-:W-:-:S02]  /*9d30*/  HADD2 R29, R29.H0_H0, R29.H1_H1 ;  /* 0x3000001d1d1d7230 */ /* 0x000fc40000000800 */
[----:B------:R-:W-:Y:S01]  /*9d40*/  HFMA2 R56, R112, R13, R56 ;  /* 0x0000000d70387231 */ /* 0x000fe20000000038 */
[----:B------:R-:W-:Y:S01]  /*9d50*/  HFMA2.MMA R30, R64, R15, R30 ;  /* 0x0000000f401e7235 */ /* 0x000fe2000000001e */
[----:B------:R-:W-:Y:S01]  /*9d60*/  HADD2 R35, R35.H0_H0, R35.H1_H1 ;  /* 0x3000002323237230 */ /* 0x000fe20000000800 */
[-C--:B------:R-:W-:Y:S01]  /*9d70*/  HFMA2.MMA R37, R74, R17.reuse, R37 ;  /* 0x000000114a257235 */ /* 0x080fe20000000025 */
[----:B------:R-:W-:Y:S01]  /*9d80*/  HFMA2 R48, R32, R96, R5 ;  /* 0x0000006020307231 */ /* 0x000fe20000000005 */
[----:B------:R-:W-:Y:S01]  /*9d90*/  PRMT R29, R29, 0x5410, R40 ;  /* 0x000054101d1d7816 */ /* 0x000fe20000000028 */
[----:B------:R-:W-:Y:S01]  /*9da0*/  HFMA2 R56, R61, R14, R56 ;  /* 0x0000000e3d387231 */ /* 0x000fe20000000038 */
[----:B------:R-:W-:Y:S01]  /*9db0*/  HFMA2.MMA R54, R108, R17, R54 ;  /* 0x000000116c367235 */ /* 0x000fe20000000036 */
[----:B------:R-:W-:Y:S02]  /*9dc0*/  PRMT R34, R34, 0x5410, R35 ;  /* 0x0000541022227816 */ /* 0x000fe40000000023 */
[----:B------:R-:W-:Y:S01]  /*9dd0*/  HFMA2 R56, R60, R15, R56 ;  /* 0x0000000f3c387231 */ /* 0x000fe20000000038 */
[----:B------:R-:W-:-:S02]  /*9de0*/  HFMA2.MMA R5, R29, R96, R48 ;  /* 0x000000601d057235 */ /* 0x000fc40000000030 */
[----:B------:R-:W-:Y:S01]  /*9df0*/  HFMA2.MMA R29, R77, R18, R37 ;  /* 0x000000124d1d7235 */ /* 0x000fe20000000025 */
[----:B------:R-:W-:Y:S01]  /*9e00*/  HADD2 R30, R30.H0_H0, R30.H1_H1 ;  /* 0x3000001e1e1e7230 */ /* 0x000fe20000000800 */
[----:B------:R-:W-:Y:S01]  /*9e10*/  HFMA2.MMA R4, R34, R93, R4 ;  /* 0x0000005d22047235 */ /* 0x000fe20000000004 */
[----:B------:R-:W-:Y:S01]  /*9e20*/  HADD2 R15, R56.H0_H0, R56.H1_H1 ;  /* 0x30000038380f7230 */ /* 0x000fe20000000800 */
[----:B------:R-:W-:Y:S01]  /*9e30*/  HFMA2.MMA R32, R105, R18, R54 ;  /* 0x0000001269207235 */ /* 0x000fe20000000036 */
[-C--:B------:R-:W-:Y:S02]  /*9e40*/  HFMA2 R114, R113, R16.reuse, R114 ;  /* 0x0000001071727231 */ /* 0x080fe40000000072 */
[----:B------:R-:W-:Y:S01]  /*9e50*/  HFMA2 R56, R95, R16, R90 ;  /* 0x000000105f387231 */ /* 0x000fe2000000005a */
[----:B------:R-:W-:Y:S01]  /*9e60*/  PRMT R30, R30, 0x5410, R15 ;  /* 0x000054101e1e7816 */ /* 0x000fe2000000000f */
[-C--:B------:R-:W-:Y:S01]  /*9e70*/  HFMA2 R114, R76, R17.reuse, R114 ;  /* 0x000000114c727231 */ /* 0x080fe20000000072 */
[-C--:B------:R-:W-:Y:S01]  /*9e80*/  HFMA2.MMA R29, R58, R19.reuse, R29 ;  /* 0x000000133a1d7235 */ /* 0x080fe2000000001d */
[----:B------:R-:W-:Y:S01]  /*9e90*/  HFMA2 R56, R112, R17, R56 ;  /* 0x0000001170387231 */ /* 0x000fe20000000038 */
[----:B------:R-:W-:Y:S01]  /*9ea0*/  HFMA2.MMA R32, R64, R19, R32 ;  /* 0x0000001340207235 */ /* 0x000fe20000000020 */
[----:B------:R-:W-:-:S02]  /*9eb0*/  HADD2 R51, R51.H0_H0, R51.H1_H1 ;  /* 0x3000003333337230 */ /* 0x000fc40000000800 */
[-C--:B------:R-:W-:Y:S01]  /*9ec0*/  HFMA2 R40, R49, R18.reuse, R114 ;  /* 0x0000001231287231 */ /* 0x080fe20000000072 */
[----:B------:R-:W-:Y:S01]  /*9ed0*/  IADD3 R101, R101, 0x20, RZ ;  /* 0x0000002065657810 */ /* 0x000fe20007ffe0ff */
[----:B------:R-:W-:Y:S02]  /*9ee0*/  HFMA2 R4, R30, R93, R4 ;  /* 0x0000005d1e047231 */ /* 0x000fe40000000004 */
[----:B------:R-:W-:Y:S01]  /*9ef0*/  HFMA2 R30, R61, R18, R56 ;  /* 0x000000123d1e7231 */ /* 0x000fe20000000038 */
[----:B------:R-:W-:Y:S01]  /*9f00*/  PRMT R51, R51, 0x5410, R53 ;  /* 0x0000541033337816 */ /* 0x000fe20000000035 */
[-C--:B------:R-:W-:Y:S01]  /*9f10*/  HFMA2 R40, R80, R19.reuse, R40 ;  /* 0x0000001350287231 */ /* 0x080fe20000000028 */
[----:B------:R-:W-:Y:S01]  /*9f20*/  PRMT R66, R66, 0x5410, R71 ;  /* 0x0000541042427816 */ /* 0x000fe20000000047 */
[----:B------:R-:W-:Y:S01]  /*9f30*/  HFMA2 R30, R60, R19, R30 ;  /* 0x000000133c1e7231 */ /* 0x000fe2000000001e */
[C---:B------:R-:W-:Y:S02]  /*9f40*/  ISETP.GE.AND P0, PT, R101.reuse, R0, PT ;  /* 0x000000006500720c */ /* 0x040fe40003f06270 */
[----:B------:R-:W-:Y:S01]  /*9f50*/  ISETP.LT.AND P1, PT, R101, R102, PT ;  /* 0x000000666500720c */ /* 0x000fe20003f21270 */
[----:B------:R-:W-:-:S02]  /*9f60*/  HADD2 R86, R86.H0_H0, R86.H1_H1 ;  /* 0x3000005656567230 */ /* 0x000fc40000000800 */
[----:B------:R-:W-:Y:S02]  /*9f70*/  HADD2 R89, R89.H0_H0, R89.H1_H1 ;  /* 0x3000005959597230 */ /* 0x000fe40000000800 */
[----:B------:R-:W-:Y:S02]  /*9f80*/  HADD2 R24, R24.H0_H0, R24.H1_H1 ;  /* 0x3000001818187230 */ /* 0x000fe40000000800 */
[----:B------:R-:W-:Y:S02]  /*9f90*/  HADD2 R25, R25.H0_H0, R25.H1_H1 ;  /* 0x3000001919197230 */ /* 0x000fe40000000800 */
[----:B------:R-:W-:Y:S02]  /*9fa0*/  HADD2 R29, R29.H0_H0, R29.H1_H1 ;  /* 0x3000001d1d1d7230 */ /* 0x000fe40000000800 */
[----:B------:R-:W-:Y:S01]  /*9fb0*/  HADD2 R40, R40.H0_H0, R40.H1_H1 ;  /* 0x3000002828287230 */ /* 0x000fe20000000800 */
[-C--:B------:R-:W-:Y:S01]  /*9fc0*/  HFMA2.MMA R9, R51, R96.reuse, R9 ;  /* 0x0000006033097235 */ /* 0x080fe20000000009 */
[----:B------:R-:W-:Y:S01]  /*9fd0*/  HADD2 R32, R32.H0_H0, R32.H1_H1 ;  /* 0x3000002020207230 */ /* 0x000fe20000000800 */
[----:B------:R-:W-:Y:S01]  /*9fe0*/  HFMA2.MMA R48, R66, R96, R3 ;  /* 0x0000006042307235 */ /* 0x000fe20000000003 */
[----:B------:R-:W-:Y:S01]  /*9ff0*/  HADD2 R16, R30.H0_H0, R30.H1_H1 ;  /* 0x3000001e1e107230 */ /* 0x000fe20000000800 */
[----:B------:R-:W-:Y:S01]  /*a000*/  PRMT R72, R72, 0x5410, R73 ;  /* 0x0000541048487816 */ /* 0x000fe20000000049 */
[----:B------:R-:W-:Y:S01]  /*a010*/  HFMA2 R8, R55, R93, R8 ;  /* 0x0000005d37087231 */ /* 0x000fe20000000008 */
[----:B------:R-:W-:-:S02]  /*a020*/  PRMT R86, R86, 0x5410, R89 ;  /* 0x0000541056567816 */ /* 0x000fc40000000059 */
[----:B------:R-:W-:Y:S02]  /*a030*/  PRMT R24, R24, 0x5410, R25 ;  /* 0x0000541018187816 */ /* 0x000fe40000000019 */
[----:B------:R-:W-:Y:S01]  /*a040*/  PRMT R29, R29, 0x5410, R40 ;  /* 0x000054101d1d7816 */ /* 0x000fe20000000028 */
[-C--:B------:R-:W-:Y:S01]  /*a050*/  HFMA2 R2, R72, R93.reuse, R2 ;  /* 0x0000005d48027231 */ /* 0x080fe20000000002 */
[----:B------:R-:W-:Y:S01]  /*a060*/  PRMT R32, R32, 0x5410, R16 ;  /* 0x0000541020207816 */ /* 0x000fe20000000010 */
[----:B------:R-:W-:Y:S01]  /*a070*/  UIADD3 UR5, UR5, 0x40, URZ ;  /* 0x0000004005057890 */ /* 0x000fe2000fffe03f */
[----:B------:R-:W-:Y:S02]  /*a080*/  HFMA2.MMA R9, R86, R96, R9 ;  /* 0x0000006056097235 */ /* 0x000fe40000000009 */
[----:B------:R-:W-:Y:S02]  /*a090*/  HFMA2.MMA R8, R24, R93, R8 ;  /* 0x0000005d18087235 */ /* 0x000fe40000000008 */
[----:B------:R-:W-:Y:S01]  /*a0a0*/  HFMA2.MMA R3, R29, R96, R48 ;  /* 0x000000601d037235 */ /* 0x000fe20000000030 */
[----:B------:R-:W-:-:S02]  /*a0b0*/  HFMA2 R2, R32, R93, R2 ;  /* 0x0000005d20027231 */ /* 0x000fc40000000002 */
[----:B------:R-:W-:Y:S01]  /*a0c0*/  IMAD.WIDE R40, R97, 0x4, R38 ;  /* 0x0000000461287825 */ /* 0x000fe200078e0226 */
[----:B------:R-:W-:Y:S07]  /*a0d0*/  @!P0 BRA P1, `(.L_x_3409) ;  /* 0xffffffc400a88947 */ /* 0x000fee000083ffff */
.L_x_3408:
[----:B------:R-:W-:-:S04]  /*a0e0*/  ISETP.GE.AND P0, PT, R101, R102, PT ;  /* 0x000000666500720c */ /* 0x000fc80003f06270 */
[----:B------:R-:W-:-:S13]  /*a0f0*/  ISETP.GE.OR P0, PT, R101, UR12, P0 ;  /* 0x0000000c65007c0c */ /* 0x000fda0008706670 */
[----:B------:R-:W-:Y:S05]  /*a100*/  @P0 BRA `(.L_x_3410) ;  /* 0x0000002400140947 */ /* 0x000fea0003800000 */
.L_x_3411:
        /* <DEDUP_REMOVED lines=14> */
[----:B------:R-:W-:Y:S02]  /*a1f0*/  MOV R73, 0x2800 ;  /* 0x0000280000497802 */ /* 0x000fe40000000f00 */
[----:B------:R-:W-:-:S04]  /*a200*/  @!P0 IADD3 R99, R99, 0x1, RZ ;  /* 0x0000000163638810 */ /* 0x000fc80007ffe0ff */
[----:B------:R-:W-:-:S06]  /*a210*/  @!P0 LEA R94, R99, R104, 0x3 ;  /* 0x00000068635e8211 */ /* 0x000fcc00078e18ff */
[----:B------:R-:W5:Y:S01]  /*a220*/  @!P0 LDL.64 R94, [R94] ;  /* 0x000000005e5e8983 */ /* 0x000f620000100a00 */
[C---:B--2---:R-:W-:Y:S02]  /*a230*/  LOP3.LUT R0, R16.reuse, 0x1f001f, RZ, 0xc0, !PT ;  /* 0x001f001f10007812 */ /* 0x044fe400078ec0ff */
[----:B------:R-:W-:Y:S02]  /*a240*/  SHF.R.U32.HI R49, RZ, 0xa, R16 ;  /* 0x0000000aff317819 */ /* 0x000fe40000011610 */
[----:B0-----:R-:W-:Y:S02]  /*a250*/  LOP3.LUT R11, R16, 0x3e003e0, RZ, 0xc0, !PT ;  /* 0x03e003e0100b7812 */ /* 0x001fe400078ec0ff */
[C---:B------:R-:W-:Y:S02]  /*a260*/  LOP3.LUT R50, R17.reuse, 0x1f001f, RZ, 0xc0, !PT ;  /* 0x001f001f11327812 */ /* 0x040fe400078ec0ff */
[----:B------:R-:W-:Y:S02]  /*a270*/  SHF.R.U32.HI R52, RZ, 0xa, R17 ;  /* 0x0000000aff347819 */ /* 0x000fe40000011611 */
[----:B------:R-:W-:-:S02]  /*a280*/  LOP3.LUT R51, R17, 0x3e003e0, RZ, 0xc0, !PT ;  /* 0x03e003e011337812 */ /* 0x000fc400078ec0ff */
[----:B-1----:R-:W-:Y:S02]  /*a290*/  SHF.R.U32.HI R25, RZ, 0xf, R17 ;  /* 0x0000000fff197819 */ /* 0x002fe40000011611 */
[C---:B------:R-:W-:Y:S02]  /*a2a0*/  LOP3.LUT R53, R18.reuse, 0x1f001f, RZ, 0xc0, !PT ;  /* 0x001f001f12357812 */ /* 0x040fe400078ec0ff */
[--C-:B------:R-:W-:Y:S02]  /*a2b0*/  SHF.R.U32.HI R55, RZ, 0xa, R18.reuse ;  /* 0x0000000aff377819 */ /* 0x100fe40000011612 */
[----:B------:R-:W-:Y:S02]  /*a2c0*/  LOP3.LUT R54, R18, 0x3e003e0, RZ, 0xc0, !PT ;  /* 0x03e003e012367812 */ /* 0x000fe400078ec0ff */
[----:B------:R-:W-:Y:S02]  /*a2d0*/  SHF.R.U32.HI R26, RZ, 0xf, R18 ;  /* 0x0000000fff1a7819 */ /* 0x000fe40000011612 */
[----:B------:R-:W-:-:S02]  /*a2e0*/  LOP3.LUT R56, R19, 0x1f001f, RZ, 0xc0, !PT ;  /* 0x001f001f13387812 */ /* 0x000fc400078ec0ff */
[----:B------:R-:W-:Y:S02]  /*a2f0*/  LOP3.LUT R57, R19, 0x3e003e0, RZ, 0xc0, !PT ;  /* 0x03e003e013397812 */ /* 0x000fe400078ec0ff */
[--C-:B------:R-:W-:Y:S02]  /*a300*/  SHF.R.U32.HI R59, RZ, 0xa, R19.reuse ;  /* 0x0000000aff3b7819 */ /* 0x100fe40000011613 */
[----:B------:R-:W-:Y:S02]  /*a310*/  SHF.R.U32.HI R27, RZ, 0xf, R19 ;  /* 0x0000000fff1b7819 */ /* 0x000fe40000011613 */
[----:B---3--:R-:W-:Y:S02]  /*a320*/  @!P0 IADD3 R98, R10, R101, RZ ;  /* 0x000000650a628210 */ /* 0x008fe40007ffe0ff */
[----:B------:R-:W-:Y:S02]  /*a330*/  SHF.R.U32.HI R10, RZ, 0xf, R16 ;  /* 0x0000000fff0a7819 */ /* 0x000fe40000011610 */
[----:B------:R-:W0:Y:S01]  /*a340*/  LDS.128 R16, [UR5] ;  /* 0x00000005ff107984 */ /* 0x000e220008000c00 */
[----:B----4-:R-:W-:-:S02]  /*a350*/  LOP3.LUT R45, R14, 0x1f001f, RZ, 0xc0, !PT ;  /* 0x001f001f0e2d7812 */ /* 0x010fc400078ec0ff */
[--C-:B------:R-:W-:Y:S02]  /*a360*/  SHF.R.U32.HI R22, RZ, 0xa, R14.reuse ;  /* 0x0000000aff167819 */ /* 0x100fe4000001160e */
[----:B------:R-:W-:Y:S02]  /*a370*/  LOP3.LUT R44, R14, 0x3e003e0, RZ, 0xc0, !PT ;  /* 0x03e003e00e2c7812 */ /* 0x000fe400078ec0ff */
[----:B------:R-:W-:Y:S02]  /*a380*/  SHF.R.U32.HI R43, RZ, 0xe, R14 ;  /* 0x0000000eff2b7819 */ /* 0x000fe4000001160e */
[----:B------:R-:W-:Y:S02]  /*a390*/  LOP3.LUT R14, R11, 0x64006400, RZ, 0xfc, !PT ;  /* 0x640064000b0e7812 */ /* 0x000fe400078efcff */
        /* <DEDUP_REMOVED lines=10> */
[----:B------:R-:W-:Y:S02]  /*a440*/  SHF.R.U32.HI R40, RZ, 0xe, R15 ;  /* 0x0000000eff287819 */ /* 0x000fe4000001160f */
[C---:B------:R-:W-:Y:S02]  /*a450*/  LOP3.LUT R58, R12.reuse, 0x1f001f, RZ, 0xc0, !PT ;  /* 0x001f001f0c3a7812 */ /* 0x040fe400078ec0ff */
[----:B------:R-:W-:Y:S02]  /*a460*/  SHF.R.U32.HI R20, RZ, 0xa, R12 ;  /* 0x0000000aff147819 */ /* 0x000fe4000001160c */
        /* <DEDUP_REMOVED lines=8> */
[----:B------:R-:W-:Y:S02]  /*a4f0*/  LOP3.LUT R60, R57, 0x64006400, RZ, 0xfc, !PT ;  /* 0x64006400393c7812 */ /* 0x000fe400078efcff */
[----:B------:R-:W-:-:S02]  /*a500*/  LOP3.LUT R41, R41, 0x20002, R24, 0xf8, !PT ;  /* 0x0002000229297812 */ /* 0x000fc400078ef818 */
[----:B------:R-:W-:Y:S02]  /*a510*/  LOP3.LUT R42, R25, 0x20002, R42, 0xf8, !PT ;  /* 0x00020002192a7812 */ /* 0x000fe400078ef82a */
[----:B------:R-:W-:Y:S02]  /*a520*/  LOP3.LUT R43, R26, 0x20002, R43, 0xf8, !PT ;  /* 0x000200021a2b7812 */ /* 0x000fe400078ef82b */
[----:B------:R-:W-:Y:S02]  /*a530*/  LOP3.LUT R40, R27, 0x20002, R40, 0xf8, !PT ;  /* 0x000200021b287812 */ /* 0x000fe400078ef828 */
[----:B------:R-:W1:Y:S01]  /*a540*/  LDS.128 R24, [UR5+0x10] ;  /* 0x00001005ff187984 */ /* 0x000e620008000c00 */
[----:B------:R-:W-:Y:S01]  /*a550*/  LOP3.LUT R50, R50, 0x64006400, RZ, 0xfc, !PT ;  /* 0x6400640032327812 */ /* 0x000fe200078efcff */
[-C--:B------:R-:W-:Y:S01]  /*a560*/  HFMA2 R57, R54, R73.reuse.H0_H0, -48, -48 ;  /* 0xd200d20036397431 */ /* 0x080fe20000040049 */
[----:B------:R-:W-:Y:S01]  /*a570*/  LOP3.LUT R49, R49, 0x1f001f, RZ, 0xc0, !PT ;  /* 0x001f001f31317812 */ /* 0x000fe200078ec0ff */
[-C--:B------:R-:W-:Y:S01]  /*a580*/  HFMA2 R54, R60, R73.reuse.H0_H0, -48, -48 ;  /* 0xd200d2003c367431 */ /* 0x080fe20000040049 */
[C---:B------:R-:W-:Y:S01]  /*a590*/  LOP3.LUT R48, R13.reuse, 0x1f001f, RZ, 0xc0, !PT ;  /* 0x001f001f0d307812 */ /* 0x040fe200078ec0ff */
[-C--:B0-----:R-:W-:Y:S01]  /*a5a0*/  HFMA2.MMA R60, R51, R16.reuse, RZ ;  /* 0x00000010333c7235 */ /* 0x081fe200000000ff */
[----:B------:R-:W-:Y:S01]  /*a5b0*/  SHF.R.U32.HI R21, RZ, 0xa, R13 ;  /* 0x0000000aff157819 */ /* 0x000fe2000001160d */
[----:B------:R-:W-:Y:S01]  /*a5c0*/  HADD2 R53, R50, -1040, -1040 ;  /* 0xe410e41032357430 */ /* 0x000fe20000000000 */
[----:B------:R-:W-:Y:S01]  /*a5d0*/  LOP3.LUT R46, R13, 0x3e003e0, RZ, 0xc0, !PT ;  /* 0x03e003e00d2e7812 */ /* 0x000fe200078ec0ff */
[----:B------:R-:W-:Y:S01]  /*a5e0*/  HFMA2.MMA R0, R56, R16, RZ ;  /* 0x0000001038007235 */ /* 0x000fe200000000ff */
[----:B------:R-:W-:Y:S01]  /*a5f0*/  LOP3.LUT R13, R55, 0x1f001f, RZ, 0xc0, !PT ;  /* 0x001f001f370d7812 */ /* 0x000fe200078ec0ff */
[-C--:B------:R-:W-:Y:S01]  /*a600*/  HFMA2 R50, R52, R73.reuse.H0_H0, -48, -48 ;  /* 0xd200d20034327431 */ /* 0x080fe20000040049 */
[----:B------:R-:W-:Y:S01]  /*a610*/  LOP3.LUT R55, R49, 0x64006400, RZ, 0xfc, !PT ;  /* 0x6400640031377812 */ /* 0x000fe200078efcff */
[----:B------:R-:W-:Y:S01]  /*a620*/  HFMA2 R49, R14, R73.H0_H0, -48, -48 ;  /* 0xd200d2000e317431 */ /* 0x000fe20000040049 */
[----:B------:R-:W-:Y:S01]  /*a630*/  LOP3.LUT R59, R59, 0x1f001f, RZ, 0xc0, !PT ;  /* 0x001f001f3b3b7812 */ /* 0x000fe200078ec0ff */
[----:B------:R-:W-:Y:S01]  /*a640*/  HADD2 R52, R15, -1040, -1040 ;  /* 0xe410e4100f347430 */ /* 0x000fe20000000000 */
[----:B------:R-:W-:Y:S01]  /*a650*/  LOP3.LUT R13, R13, 0x64006400, RZ, 0xfc, !PT ;  /* 0x640064000d0d7812 */ /* 0x000fe200078efcff */
[-C--:B------:R-:W-:Y:S01]  /*a660*/  HFMA2 R15, R53, R16.reuse, RZ.H0_H0 ;  /* 0x00000010350f7231 */ /* 0x080fe200000400ff */
[----:B------:R-:W-:Y:S01]  /*a670*/  LOP3.LUT R59, R59, 0x64006400, RZ, 0xfc, !PT ;  /* 0x640064003b3b7812 */ /* 0x000fe200078efcff */
[----:B------:R-:W-:Y:S01]  /*a680*/  HFMA2 R61, R52, R16, RZ.H0_H0 ;  /* 0x00000010343d7231 */ /* 0x000fe200000400ff */
[----:B------:R-:W-:-:S02]  /*a690*/  HFMA2.MMA R16, R57, R17, R60 ;  /* 0x0000001139107235 */ /* 0x000fc4000000003c */
[----:B------:R-:W-:Y:S01]  /*a6a0*/  HFMA2.MMA R14, R49, R17, R0 ;  /* 0x00000011310e7235 */ /* 0x000fe20000000000 */
[----:B------:R-:W-:Y:S02]  /*a6b0*/  HADD2 R0, R13, -1040, -1040 ;  /* 0xe410e4100d007430 */ /* 0x000fe40000000000 */
[-C--:B------:R-:W-:Y:S02]  /*a6c0*/  HFMA2 R15, R50, R17.reuse, R15 ;  /* 0x00000011320f7231 */ /* 0x080fe4000000000f */
[----:B------:R-:W-:Y:S02]  /*a6d0*/  HFMA2 R17, R54, R17, R61 ;  /* 0x0000001136117231 */ /* 0x000fe4000000003d */
[----:B------:R-:W-:Y:S02]  /*a6e0*/  HADD2 R13, R59, -1040, -1040 ;  /* 0xe410e4103b0d7430 */ /* 0x000fe40000000000 */
[----:B------:R-:W-:Y:S01]  /*a6f0*/  HADD2 R55, R55, -1040, -1040 ;  /* 0xe410e41037377430 */ /* 0x000fe20000000000 */
[----:B------:R-:W-:Y:S01]  /*a700*/  LOP3.LUT R11, R11, 0x64006400, RZ, 0xfc, !PT ;  /* 0x640064000b0b7812 */ /* 0x000fe200078efcff */
[----:B------:R-:W-:Y:S01]  /*a710*/  HFMA2.MMA R61, R0, R18, R16 ;  /* 0x00000012003d7235 */ /* 0x000fe20000000010 */
[----:B------:R-:W-:Y:S01]  /*a720*/  HFMA2 R62, R13, R18, R17 ;  /* 0x000000120d3e7231 */ /* 0x000fe20000000011 */
[----:B------:R-:W-:-:S02]  /*a730*/  LOP3.LUT R17, R58, 0x64006400, RZ, 0xfc, !PT ;  /* 0x640064003a117812 */ /* 0x000fc400078efcff */
[----:B------:R-:W-:Y:S01]  /*a740*/  LOP3.LUT R16, R45, 0x64006400, RZ, 0xfc, !PT ;  /* 0x640064002d107812 */ /* 0x000fe200078efcff */
[----:B------:R-:W-:Y:S01]  /*a750*/  HFMA2.MMA R59, R55, R18, R14 ;  /* 0x00000012373b7235 */ /* 0x000fe2000000000e */
[----:B------:R-:W-:Y:S01]  /*a760*/  HADD2 R11, R11, -1040, -1040 ;  /* 0xe410e4100b0b7430 */ /* 0x000fe20000000000 */
[----:B------:R-:W-:Y:S01]  /*a770*/  LOP3.LUT R12, R12, 0x64006400, RZ, 0xfc, !PT ;  /* 0x640064000c0c7812 */ /* 0x000fe200078efcff */
[----:B------:R-:W-:Y:S02]  /*a780*/  HADD2 R17, R17, -1040, -1040 ;  /* 0xe410e41011117430 */ /* 0x000fe40000000000 */
[----:B------:R-:W-:Y:S01]  /*a790*/  HADD2 R16, R16, -1040, -1040 ;  /* 0xe410e41010107430 */ /* 0x000fe20000000000 */
[----:B------:R-:W-:Y:S01]  /*a7a0*/  LOP3.LUT R14, R47, 0x64006400, RZ, 0xfc, !PT ;  /* 0x640064002f0e7812 */ /* 0x000fe200078efcff */
[----:B------:R-:W-:Y:S01]  /*a7b0*/  HFMA2 R60, R11, R18, R15 ;  /* 0x000000120b3c7231 */ /* 0x000fe2000000000f */
[----:B------:R-:W-:Y:S02]  /*a7c0*/  LOP3.LUT R44, R44, 0x64006400, RZ, 0xfc, !PT ;  /* 0x640064002c2c7812 */ /* 0x000fe400078efcff */
[----:B------:R-:W-:Y:S01]  /*a7d0*/  LOP3.LUT R18, R48, 0x64006400, RZ, 0xfc, !PT ;  /* 0x6400640030127812 */ /* 0x000fe200078efcff */
[----:B------:R-:W-:Y:S01]  /*a7e0*/  HADD2 R15, R12, -1040, -1040 ;  /* 0xe410e4100c0f7430 */ /* 0x000fe20000000000 */
[-C--:B------:R-:W-:Y:S01]  /*a7f0*/  HFMA2.MMA R59, R17, R19.reuse, R59 ;  /* 0x00000013113b7235 */ /* 0x080fe2000000003b */
[----:B------:R-:W-:Y:S01]  /*a800*/  LOP3.LUT R21, R21, 0x1f001f, RZ, 0xc0, !PT ;  /* 0x001f001f15157812 */ /* 0x000fe200078ec0ff */
[----:B------:R-:W-:Y:S01]  /*a810*/  HFMA2.MMA R61, R16, R19, R61 ;  /* 0x00000013103d7235 */ /* 0x000fe2000000003d */
[-C--:B------:R-:W-:Y:S01]  /*a820*/  HFMA2 R12, R14, R73.reuse.H0_H0, -48, -48 ;  /* 0xd200d2000e0c7431 */ /* 0x080fe20000040049 */
        /* <DEDUP_REMOVED lines=10> */
[-C--:B------:R-:W-:Y:S01]  /*a8d0*/  HFMA2 R60, R18, R19.reuse, R60 ;  /* 0x00000013123c7231 */ /* 0x080fe2000000003c */
[----:B------:R-:W-:Y:S01]  /*a8e0*/  LOP3.LUT R47, R23, 0x64006400, RZ, 0xfc, !PT ;  /* 0x64006400172f7812 */ /* 0x000fe200078efcff */
[----:B------:R-:W-:Y:S01]  /*a8f0*/  HFMA2 R62, R15, R19, R62 ;  /* 0x000000130f3e7231 */ /* 0x000fe2000000003e */
[-C--:B-1----:R-:W-:Y:S01]  /*a900*/  HFMA2.MMA R59, R12, R24.reuse, R59 ;  /* 0x000000180c3b7235 */ /* 0x082fe2000000003b */
[-C--:B------:R-:W-:Y:S01]  /*a910*/  HFMA2 R19, R46, R73.reuse.H0_H0, -48, -48 ;  /* 0xd200d2002e137431 */ /* 0x080fe20000040049 */
[----:B------:R-:W-:Y:S01]  /*a920*/  HFMA2.MMA R61, R14, R24, R61 ;  /* 0x000000180e3d7235 */ /* 0x000fe2000000003d */
[----:B------:R-:W-:-:S02]  /*a930*/  HFMA2 R10, R10, R73.H0_H0, -48, -48 ;  /* 0xd200d2000a0a7431 */ /* 0x000fc40000040049 */
[----:B------:R-:W-:Y:S02]  /*a940*/  HADD2 R22, R21, -1040, -1040 ;  /* 0xe410e41015167430 */ /* 0x000fe40000000000 */
[----:B------:R-:W-:Y:S02]  /*a950*/  HADD2 R23, R20, -1040, -1040 ;  /* 0xe410e41014177430 */ /* 0x000fe40000000000 */
[----:B------:R-:W-:Y:S02]  /*a960*/  HADD2 R21, R44, -1040, -1040 ;  /* 0xe410e4102c157430 */ /* 0x000fe40000000000 */
[-C--:B------:R-:W-:Y:S02]  /*a970*/  HFMA2 R60, R19, R24.reuse, R60 ;  /* 0x00000018133c7231 */ /* 0x080fe4000000003c */
[----:B------:R-:W-:Y:S01]  /*a980*/  HFMA2 R58, R10, R24, R62 ;  /* 0x000000180a3a7231 */ /* 0x000fe2000000003e */
[----:B-----5:R-:W-:Y:S01]  /*a990*/  SHF.R.U32.HI R24, RZ, 0xd, R32 ;  /* 0x0000000dff187819 */ /* 0x020fe20000011620 */
[----:B------:R-:W-:Y:S01]  /*a9a0*/  HADD2 R20, R47, -1040, -1040 ;  /* 0xe410e4102f147430 */ /* 0x000fe20000000000 */
[----:B------:R-:W-:Y:S01]  /*a9b0*/  SHF.R.U32.HI R45, RZ, 0xd, R33 ;  /* 0x0000000dff2d7819 */ /* 0x000fe20000011621 */
[-C--:B------:R-:W-:Y:S01]  /*a9c0*/  HFMA2.MMA R47, R23, R25.reuse, R59 ;  /* 0x00000019172f7235 */ /* 0x080fe2000000003b */
[-C--:B------:R-:W-:Y:S01]  /*a9d0*/  HFMA2 R48, R22, R25.reuse, R60 ;  /* 0x0000001916307231 */ /* 0x080fe2000000003c */
[----:B------:R-:W-:Y:S01]  /*a9e0*/  HFMA2.MMA R62, R21, R25, R61 ;  /* 0x00000019153e7235 */ /* 0x000fe2000000003d */
[----:B------:R-:W-:Y:S01]  /*a9f0*/  HFMA2 R64, R20, R25, R58 ;  /* 0x0000001914407231 */ /* 0x000fe2000000003a */
[----:B------:R-:W-:-:S02]  /*aa00*/  LOP3.LUT R59, R41, 0x40004, R24, 0xf8, !PT ;  /* 0x00040004293b7812 */ /* 0x000fc400078ef818 */
[----:B------:R-:W-:Y:S02]  /*aa10*/  LOP3.LUT R25, R33, 0x1f001f, RZ, 0xc0, !PT ;  /* 0x001f001f21197812 */ /* 0x000fe400078ec0ff */
[----:B------:R-:W-:Y:S02]  /*aa20*/  LOP3.LUT R60, R42, 0x40004, R45, 0xf8, !PT ;  /* 0x000400042a3c7812 */ /* 0x000fe400078ef82d */
[----:B------:R-:W-:Y:S02]  /*aa30*/  LOP3.LUT R24, R32, 0x1f001f, RZ, 0xc0, !PT ;  /* 0x001f001f20187812 */ /* 0x000fe400078ec0ff */
[----:B------:R-:W-:Y:S02]  /*aa40*/  LOP3.LUT R41, R34, 0x1f001f, RZ, 0xc0, !PT ;  /* 0x001f001f22297812 */ /* 0x000fe400078ec0ff */
[----:B------:R-:W-:Y:S02]  /*aa50*/  SHF.R.U32.HI R46, RZ, 0xd, R34 ;  /* 0x0000000dff2e7819 */ /* 0x000fe40000011622 */
[----:B------:R-:W-:-:S02]  /*aa60*/  LOP3.LUT R42, R35, 0x1f001f, RZ, 0xc0, !PT ;  /* 0x001f001f232a7812 */ /* 0x000fc400078ec0ff */
[----:B------:R-:W-:Y:S02]  /*aa70*/  LOP3.LUT R25, R25, 0x64006400, RZ, 0xfc, !PT ;  /* 0x6400640019197812 */ /* 0x000fe400078efcff */
[----:B------:R-:W-:Y:S02]  /*aa80*/  LOP3.LUT R24, R24, 0x64006400, RZ, 0xfc, !PT ;  /* 0x6400640018187812 */ /* 0x000fe400078efcff */
[----:B------:R-:W-:Y:S02]  /*aa90*/  LOP3.LUT R41, R41, 0x64006400, RZ, 0xfc, !PT ;  /* 0x6400640029297812 */ /* 0x000fe400078efcff */
[----:B------:R-:W-:Y:S02]  /*aaa0*/  LOP3.LUT R61, R43, 0x40004, R46, 0xf8, !PT ;  /* 0x000400042b3d7812 */ /* 0x000fe400078ef82e */
[----:B------:R-:W-:Y:S02]  /*aab0*/  LOP3.LUT R42, R42, 0x64006400, RZ, 0xfc, !PT ;  /* 0x640064002a2a7812 */ /* 0x000fe400078efcff */
[----:B------:R-:W-:Y:S01]  /*aac0*/  SHF.R.U32.HI R43, RZ, 0xd, R35 ;  /* 0x0000000dff2b7819 */ /* 0x000fe20000011623 */
[----:B------:R-:W-:-:S02]  /*aad0*/  HADD2 R44, R25, -1040, -1040 ;  /* 0xe410e410192c7430 */ /* 0x000fc40000000000 */
[----:B------:R-:W-:Y:S01]  /*aae0*/  HADD2 R45, R24, -1040, -1040 ;  /* 0xe410e410182d7430 */ /* 0x000fe20000000000 */
[----:B------:R-:W-:Y:S01]  /*aaf0*/  LOP3.LUT R58, R40, 0x40004, R43, 0xf8, !PT ;  /* 0x00040004283a7812 */ /* 0x000fe200078ef82b */
[----:B------:R-:W-:Y:S01]  /*ab00*/  HADD2 R25, R41, -1040, -1040 ;  /* 0xe410e41029197430 */ /* 0x000fe20000000000 */
[----:B------:R-:W-:Y:S01]  /*ab10*/  LOP3.LUT R40, R33, 0x3e003e0, RZ, 0xc0, !PT ;  /* 0x03e003e021287812 */ /* 0x000fe200078ec0ff */
[----:B------:R-:W-:Y:S01]  /*ab20*/  HADD2 R24, R42, -1040, -1040 ;  /* 0xe410e4102a187430 */ /* 0x000fe20000000000 */
[----:B------:R-:W-:Y:S02]  /*ab30*/  LOP3.LUT R41, R34, 0x3e003e0, RZ, 0xc0, !PT ;  /* 0x03e003e022297812 */ /* 0x000fe400078ec0ff */
[----:B------:R-:W-:Y:S01]  /*ab40*/  LOP3.LUT R42, R35, 0x3e003e0, RZ, 0xc0, !PT ;  /* 0x03e003e0232a7812 */ /* 0x000fe200078ec0ff */
[----:B------:R-:W-:Y:S01]  /*ab50*/  HFMA2.MMA R66, R25, R26, R62 ;  /* 0x0000001a19427235 */ /* 0x000fe2000000003e */
[----:B------:R-:W-:Y:S01]  /*ab60*/  HFMA2 R67, R24, R26, R64 ;  /* 0x0000001a18437231 */ /* 0x000fe20000000040 */
[----:B------:R-:W-:-:S02]  /*ab70*/  LOP3.LUT R46, R40, 0x64006400, RZ, 0xfc, !PT ;  /* 0x64006400282e7812 */ /* 0x000fc400078efcff */
[----:B------:R-:W-:Y:S02]  /*ab80*/  LOP3.LUT R62, R41, 0x64006400, RZ, 0xfc, !PT ;  /* 0x64006400293e7812 */ /* 0x000fe400078efcff */
[----:B------:R-:W-:Y:S02]  /*ab90*/  LOP3.LUT R64, R42, 0x64006400, RZ, 0xfc, !PT ;  /* 0x640064002a407812 */ /* 0x000fe400078efcff */
[----:B------:R-:W0:Y:S01]  /*aba0*/  LDS.128 R40, [UR5+0x20] ;  /* 0x00002005ff287984 */ /* 0x000e220008000c00 */
[----:B------:R-:W-:Y:S01]  /*abb0*/  HFMA2.MMA R63, R45, R26, R47 ;  /* 0x0000001a2d3f7235 */ /* 0x000fe2000000002f */
[----:B------:R-:W-:Y:S01]  /*abc0*/  HFMA2 R65, R44, R26, R48 ;  /* 0x0000001a2c417231 */ /* 0x000fe20000000030 */
[----:B------:R-:W-:-:S04]  /*abd0*/  LOP3.LUT R26, R32, 0x3e003e0, RZ, 0xc0, !PT ;  /* 0x03e003e0201a7812 */ /* 0x000fc800078ec0ff */
[----:B------:R-:W-:Y:S01]  /*abe0*/  LOP3.LUT R26, R26, 0x64006400, RZ, 0xfc, !PT ;  /* 0x640064001a1a7812 */ /* 0x000fe200078efcff */
[-C--:B------:R-:W-:Y:S02]  /*abf0*/  HFMA2 R47, R46, R73.reuse.H0_H0, -48, -48 ;  /* 0xd200d2002e2f7431 */ /* 0x080fe40000040049 */
[-C--:B------:R-:W-:Y:S02]  /*ac00*/  HFMA2 R46, R62, R73.reuse.H0_H0, -48, -48 ;  /* 0xd200d2003e2e7431 */ /* 0x080fe40000040049 */
[-C--:B------:R-:W-:Y:S02]  /*ac10*/  HFMA2 R48, R26, R73.reuse.H0_H0, -48, -48 ;  /* 0xd200d2001a307431 */ /* 0x080fe40000040049 */
[----:B------:R-:W-:Y:S02]  /*ac20*/  HFMA2 R26, R64, R73.H0_H0, -48, -48 ;  /* 0xd200d200401a7431 */ /* 0x000fe40000040049 */
[-C--:B------:R-:W-:Y:S01]  /*ac30*/  HFMA2 R75, R47, R27.reuse, R65 ;  /* 0x0000001b2f4b7231 */ /* 0x080fe20000000041 */
[-C--:B------:R-:W-:Y:S01]  /*ac40*/  HFMA2.MMA R76, R46, R27.reuse, R66 ;  /* 0x0000001b2e4c7235 */ /* 0x080fe20000000042 */
[----:B------:R-:W-:Y:S01]  /*ac50*/  HFMA2 R77, R26, R27, R67 ;  /* 0x0000001b1a4d7231 */ /* 0x000fe20000000043 */
[----:B------:R-:W-:Y:S01]  /*ac60*/  HFMA2.MMA R74, R48, R27, R63 ;  /* 0x0000001b304a7235 */ /* 0x000fe2000000003f */
[----:B------:R-:W-:-:S02]  /*ac70*/  SHF.R.U32.HI R27, RZ, 0xa, R32 ;  /* 0x0000000aff1b7819 */ /* 0x000fc40000011620 */
[----:B------:R-:W-:Y:S02]  /*ac80*/  SHF.R.U32.HI R67, RZ, 0xa, R34 ;  /* 0x0000000aff437819 */ /* 0x000fe40000011622 */
[----:B------:R-:W-:Y:S02]  /*ac90*/  SHF.R.U32.HI R68, RZ, 0xa, R35 ;  /* 0x0000000aff447819 */ /* 0x000fe40000011623 */
[----:B------:R-:W-:Y:S02]  /*aca0*/  LOP3.LUT R27, R27, 0x1f001f, RZ, 0xc0, !PT ;  /* 0x001f001f1b1b7812 */ /* 0x000fe400078ec0ff */
[----:B------:R-:W-:Y:S02]  /*acb0*/  LOP3.LUT R67, R67, 0x1f001f, RZ, 0xc0, !PT ;  /* 0x001f001f43437812 */ /* 0x000fe400078ec0ff */
[C---:B------:R-:W-:Y:S02]  /*acc0*/  LOP3.LUT R65, R37.reuse, 0x1f001f, RZ, 0xc0, !PT ;  /* 0x001f001f25417812 */ /* 0x040fe400078ec0ff */
[----:B------:R-:W-:-:S02]  /*acd0*/  LOP3.LUT R66, R37, 0x3e003e0, RZ, 0xc0, !PT ;  /* 0x03e003e025427812 */ /* 0x000fc400078ec0ff */
[--C-:B------:R-:W-:Y:S02]  /*ace0*/  SHF.R.U32.HI R34, RZ, 0xa, R37.reuse ;  /* 0x0000000aff227819 */ /* 0x100fe40000011625 */
[----:B------:R-:W-:Y:S02]  /*acf0*/  LOP3.LUT R68, R68, 0x1f001f, RZ, 0xc0, !PT ;  /* 0x001f001f44447812 */ /* 0x000fe400078ec0ff */
[----:B------:R-:W-:Y:S02]  /*ad00*/  SHF.R.U32.HI R37, RZ, 0xc, R37 ;  /* 0x0000000cff257819 */ /* 0x000fe40000011625 */
[----:B------:R-:W-:Y:S02]  /*ad10*/  LOP3.LUT R27, R27, 0x64006400, RZ, 0xfc, !PT ;  /* 0x640064001b1b7812 */ /* 0x000fe400078efcff */
[----:B------:R-:W-:Y:S02]  /*ad20*/  SHF.R.U32.HI R64, RZ, 0xa, R33 ;  /* 0x0000000aff407819 */ /* 0x000fe40000011621 */
[----:B------:R-:W-:-:S02]  /*ad30*/  LOP3.LUT R62, R36, 0x1f001f, RZ, 0xc0, !PT ;  /* 0x001f001f243e7812 */ /* 0x000fc400078ec0ff */
[C---:B------:R-:W-:Y:S02]  /*ad40*/  LOP3.LUT R71, R39.reuse, 0x1f001f, RZ, 0xc0, !PT ;  /* 0x001f001f27477812 */ /* 0x040fe400078ec0ff */
[----:B------:R-:W-:Y:S02]  /*ad50*/  LOP3.LUT R72, R39, 0x3e003e0, RZ, 0xc0, !PT ;  /* 0x03e003e027487812 */ /* 0x000fe400078ec0ff */
[--C-:B------:R-:W-:Y:S02]  /*ad60*/  SHF.R.U32.HI R35, RZ, 0xa, R39.reuse ;  /* 0x0000000aff237819 */ /* 0x100fe40000011627 */
[C---:B------:R-:W-:Y:S02]  /*ad70*/  LOP3.LUT R69, R38.reuse, 0x1f001f, RZ, 0xc0, !PT ;  /* 0x001f001f26457812 */ /* 0x040fe400078ec0ff */
[----:B------:R-:W-:Y:S02]  /*ad80*/  LOP3.LUT R70, R38, 0x3e003e0, RZ, 0xc0, !PT ;  /* 0x03e003e026467812 */ /* 0x000fe400078ec0ff */
[----:B------:R-:W-:-:S02]  /*ad90*/  SHF.R.U32.HI R39, RZ, 0xc, R39 ;  /* 0x0000000cff277819 */ /* 0x000fc40000011627 */
[----:B------:R-:W-:Y:S02]  /*ada0*/  LOP3.LUT R67, R67, 0x64006400, RZ, 0xfc, !PT ;  /* 0x6400640043437812 */ /* 0x000fe400078efcff */
[----:B------:R-:W-:Y:S02]  /*adb0*/  LOP3.LUT R63, R36, 0x3e003e0, RZ, 0xc0, !PT ;  /* 0x03e003e0243f7812 */ /* 0x000fe400078ec0ff */
[----:B------:R-:W-:Y:S02]  /*adc0*/  SHF.R.U32.HI R32, RZ, 0xa, R36 ;  /* 0x0000000aff207819 */ /* 0x000fe40000011624 */
[----:B------:R-:W-:Y:S02]  /*add0*/  SHF.R.U32.HI R33, RZ, 0xa, R38 ;  /* 0x0000000aff217819 */ /* 0x000fe40000011626 */
[----:B------:R-:W-:Y:S02]  /*ade0*/  LOP3.LUT R68, R68, 0x64006400, RZ, 0xfc, !PT ;  /* 0x6400640044447812 */ /* 0x000fe400078efcff */
[----:B------:R-:W-:-:S02]  /*adf0*/  SHF.R.U32.HI R36, RZ, 0xc, R36 ;  /* 0x0000000cff247819 */ /* 0x000fc40000011624 */
[----:B------:R-:W-:Y:S01]  /*ae00*/  LOP3.LUT R37, R60, 0x80008, R37, 0xf8, !PT ;  /* 0x000800083c257812 */ /* 0x000fe200078ef825 */
[----:B------:R-:W-:Y:S01]  /*ae10*/  HADD2 R60, R27, -1040, -1040 ;  /* 0xe410e4101b3c7430 */ /* 0x000fe20000000000 */
[----:B------:R-:W-:Y:S02]  /*ae20*/  LOP3.LUT R64, R64, 0x1f001f, RZ, 0xc0, !PT ;  /* 0x001f001f40407812 */ /* 0x000fe400078ec0ff */
[----:B------:R-:W-:Y:S02]  /*ae30*/  LOP3.LUT R62, R62, 0x64006400, RZ, 0xfc, !PT ;  /* 0x640064003e3e7812 */ /* 0x000fe400078efcff */
[----:B------:R-:W-:Y:S02]  /*ae40*/  LOP3.LUT R66, R66, 0x64006400, RZ, 0xfc, !PT ;  /* 0x6400640042427812 */ /* 0x000fe400078efcff */
[----:B------:R-:W-:Y:S02]  /*ae50*/  SHF.R.U32.HI R78, RZ, 0xc, R38 ;  /* 0x0000000cff4e7819 */ /* 0x000fe40000011626 */
[----:B------:R-:W-:Y:S01]  /*ae60*/  LOP3.LUT R39, R58, 0x80008, R39, 0xf8, !PT ;  /* 0x000800083a277812 */ /* 0x000fe200078ef827 */
        /* <DEDUP_REMOVED lines=9> */
[----:B------:R-:W-:Y:S01]  /*af00*/  LOP3.LUT R38, R59, 0x80008, R36, 0xf8, !PT ;  /* 0x000800083b267812 */ /* 0x000fe200078ef824 */
[-C--:B------:R-:W-:Y:S01]  /*af10*/  HFMA2 R67, R66, R73.reuse.H0_H0, -48, -48 ;  /* 0xd200d20042437431 */ /* 0x080fe20000040049 */
[----:B------:R-:W-:Y:S01]  /*af20*/  LOP3.LUT R59, R64, 0x64006400, RZ, 0xfc, !PT ;  /* 0x64006400403b7812 */ /* 0x000fe200078efcff */
[----:B------:R-:W-:Y:S01]  /*af30*/  HADD2 R64, R62, -1040, -1040 ;  /* 0xe410e4103e407430 */ /* 0x000fe20000000000 */
[----:B------:R-:W-:Y:S01]  /*af40*/  LOP3.LUT R68, R63, 0x64006400, RZ, 0xfc, !PT ;  /* 0x640064003f447812 */ /* 0x000fe200078efcff */
[-C--:B0-----:R-:W-:Y:S01]  /*af50*/  HFMA2.MMA R74, R60, R40.reuse, R74 ;  /* 0x000000283c4a7235 */ /* 0x081fe2000000004a */
[----:B------:R-:W-:Y:S01]  /*af60*/  LOP3.LUT R36, R61, 0x80008, R78, 0xf8, !PT ;  /* 0x000800083d247812 */ /* 0x000fe200078ef84e */
[----:B------:R-:W-:Y:S01]  /*af70*/  HADD2 R62, R69, -1040, -1040 ;  /* 0xe410e410453e7430 */ /* 0x000fe20000000000 */
        /* <DEDUP_REMOVED lines=8> */
[----:B------:R-:W-:Y:S02]  /*b000*/  LOP3.LUT R69, R35, 0x64006400, RZ, 0xfc, !PT ;  /* 0x6400640023457812 */ /* 0x000fe400078efcff */
[----:B------:R-:W0:Y:S01]  /*b010*/  LDS.128 R32, [UR5+0x30] ;  /* 0x00003005ff207984 */ /* 0x000e220008000c00 */
[----:B------:R-:W-:Y:S01]  /*b020*/  HADD2 R59, R59, -1040, -1040 ;  /* 0xe410e4103b3b7430 */ /* 0x000fe20000000000 */
[-C--:B------:R-:W-:Y:S01]  /*b030*/  HFMA2.MMA R74, R64, R41.reuse, R74 ;  /* 0x00000029404a7235 */ /* 0x080fe2000000004a */
[----:B------:R-:W-:Y:S01]  /*b040*/  HFMA2 R68, R68, R73.H0_H0, -48, -48 ;  /* 0xd200d20044447431 */ /* 0x000fe20000040049 */
[----:B------:R-:W-:Y:S01]  /*b050*/  HFMA2.MMA R76, R62, R41, R76 ;  /* 0x000000293e4c7235 */ /* 0x000fe2000000004c */
[----:B------:R-:W-:Y:S02]  /*b060*/  HFMA2 R75, R59, R40, R75 ;  /* 0x000000283b4b7231 */ /* 0x000fe4000000004b */
[----:B------:R-:W-:-:S02]  /*b070*/  HADD2 R63, R63, -1040, -1040 ;  /* 0xe410e4103f3f7430 */ /* 0x000fc40000000000 */
[----:B------:R-:W-:Y:S02]  /*b080*/  HFMA2 R77, R27, R40, R77 ;  /* 0x000000281b4d7231 */ /* 0x000fe4000000004d */
[----:B------:R-:W-:Y:S01]  /*b090*/  HADD2 R61, R61, -1040, -1040 ;  /* 0xe410e4103d3d7430 */ /* 0x000fe20000000000 */
[-C--:B------:R-:W-:Y:S01]  /*b0a0*/  HFMA2.MMA R74, R68, R42.reuse, R74 ;  /* 0x0000002a444a7235 */ /* 0x080fe2000000004a */
[-C--:B------:R-:W-:Y:S01]  /*b0b0*/  HFMA2 R75, R63, R41.reuse, R75 ;  /* 0x000000293f4b7231 */ /* 0x080fe2000000004b */
[----:B------:R-:W-:Y:S01]  /*b0c0*/  HFMA2.MMA R76, R66, R42, R76 ;  /* 0x0000002a424c7235 */ /* 0x000fe2000000004c */
[----:B------:R-:W-:Y:S02]  /*b0d0*/  HFMA2 R77, R61, R41, R77 ;  /* 0x000000293d4d7231 */ /* 0x000fe4000000004d */
[----:B------:R-:W-:Y:S02]  /*b0e0*/  HADD2 R72, R72, -1040, -1040 ;  /* 0xe410e41048487430 */ /* 0x000fe40000000000 */
[----:B------:R-:W-:-:S02]  /*b0f0*/  HFMA2 R75, R67, R42, R75 ;  /* 0x0000002a434b7231 */ /* 0x000fc4000000004b */
[----:B------:R-:W-:Y:S02]  /*b100*/  HADD2 R71, R71, -1040, -1040 ;  /* 0xe410e41047477430 */ /* 0x000fe40000000000 */
[----:B------:R-:W-:Y:S02]  /*b110*/  HADD2 R70, R70, -1040, -1040 ;  /* 0xe410e41046467430 */ /* 0x000fe40000000000 */
[----:B------:R-:W-:Y:S02]  /*b120*/  HFMA2 R77, R65, R42, R77 ;  /* 0x0000002a414d7231 */ /* 0x000fe4000000004d */
[----:B------:R-:W-:Y:S01]  /*b130*/  HADD2 R69, R69, -1040, -1040 ;  /* 0xe410e41045457430 */ /* 0x000fe20000000000 */
[-C--:B------:R-:W-:Y:S01]  /*b140*/  HFMA2.MMA R85, R72, R43.reuse, R74 ;  /* 0x0000002b48557235 */ /* 0x080fe2000000004a */
[-C--:B------:R-:W-:Y:S01]  /*b150*/  HFMA2 R86, R71, R43.reuse, R75 ;  /* 0x0000002b47567231 */ /* 0x080fe2000000004b */
[C---:B------:R-:W-:Y:S01]  /*b160*/  LOP3.LUT R74, R28.reuse, 0x3e003e0, RZ, 0xc0, !PT ;  /* 0x03e003e01c4a7812 */ /* 0x040fe200078ec0ff */
[----:B------:R-:W-:Y:S01]  /*b170*/  HFMA2 R87, R69, R43, R77 ;  /* 0x0000002b45577231 */ /* 0x000fe2000000004d */
[----:B------:R-:W-:Y:S01]  /*b180*/  LOP3.LUT R75, R29, 0x3e003e0, RZ, 0xc0, !PT ;  /* 0x03e003e01d4b7812 */ /* 0x000fe200078ec0ff */
[----:B------:R-:W-:Y:S01]  /*b190*/  HFMA2.MMA R84, R70, R43, R76 ;  /* 0x0000002b46547235 */ /* 0x000fe2000000004c */
[----:B------:R-:W-:-:S02]  /*b1a0*/  LOP3.LUT R77, R28, 0x1f001f, RZ, 0xc0, !PT ;  /* 0x001f001f1c4d7812 */ /* 0x000fc400078ec0ff */
[--C-:B------:R-:W-:Y:S02]  /*b1b0*/  SHF.R.U32.HI R41, RZ, 0xa, R28.reuse ;  /* 0x0000000aff297819 */ /* 0x100fe4000001161c */
[----:B------:R-:W-:Y:S02]  /*b1c0*/  SHF.R.U32.HI R81, RZ, 0xb, R28 ;  /* 0x0000000bff517819 */ /* 0x000fe4000001161c */
[----:B------:R-:W-:Y:S02]  /*b1d0*/  LOP3.LUT R78, R30, 0x3e003e0, RZ, 0xc0, !PT ;  /* 0x03e003e01e4e7812 */ /* 0x000fe400078ec0ff */
[----:B------:R-:W-:Y:S02]  /*b1e0*/  SHF.R.U32.HI R79, RZ, 0xb, R30 ;  /* 0x0000000bff4f7819 */ /* 0x000fe4000001161e */
[----:B------:R-:W-:Y:S02]  /*b1f0*/  LOP3.LUT R28, R29, 0x1f001f, RZ, 0xc0, !PT ;  /* 0x001f001f1d1c7812 */ /* 0x000fe400078ec0ff */
[----:B------:R-:W-:-:S02]  /*b200*/  SHF.R.U32.HI R42, RZ, 0xa, R29 ;  /* 0x0000000aff2a7819 */ /* 0x000fc4000001161d */
[----:B------:R-:W-:Y:S02]  /*b210*/  SHF.R.U32.HI R76, RZ, 0xb, R29 ;  /* 0x0000000bff4c7819 */ /* 0x000fe4000001161d */
[----:B------:R-:W-:Y:S02]  /*b220*/  LOP3.LUT R88, R31, 0x3e003e0, RZ, 0xc0, !PT ;  /* 0x03e003e01f587812 */ /* 0x000fe400078ec0ff */
[----:B------:R-:W-:Y:S02]  /*b230*/  LOP3.LUT R29, R30, 0x1f001f, RZ, 0xc0, !PT ;  /* 0x001f001f1e1d7812 */ /* 0x000fe400078ec0ff */
        /* <DEDUP_REMOVED lines=9> */
[----:B------:R-:W-:Y:S01]  /*b2d0*/  LOP3.LUT R29, R29, 0x64006400, RZ, 0xfc, !PT ;  /* 0x640064001d1d7812 */ /* 0x000fe200078efcff */
[-C--:B------:R-:W-:Y:S01]  /*b2e0*/  HFMA2 R75, R30, R73.reuse.H0_H0, -48, -48 ;  /* 0xd200d2001e4b7431 */ /* 0x080fe20000040049 */
[----:B------:R-:W-:Y:S01]  /*b2f0*/  LOP3.LUT R83, R37, 0x100010, R76, 0xf8, !PT ;  /* 0x0010001025537812 */ /* 0x000fe200078ef84c */
[-C--:B------:R-:W-:Y:S01]  /*b300*/  HFMA2 R76, R74, R73.reuse.H0_H0, -48, -48 ;  /* 0xd200d2004a4c7431 */ /* 0x080fe20000040049 */
[----:B------:R-:W-:Y:S01]  /*b310*/  LOP3.LUT R30, R80, 0x64006400, RZ, 0xfc, !PT ;  /* 0x64006400501e7812 */ /* 0x000fe200078efcff */
[-C--:B------:R-:W-:Y:S01]  /*b320*/  HFMA2 R74, R78, R73.reuse.H0_H0, -48, -48 ;  /* 0xd200d2004e4a7431 */ /* 0x080fe20000040049 */
[----:B------:R-:W-:Y:S01]  /*b330*/  LOP3.LUT R81, R38, 0x100010, R81, 0xf8, !PT ;  /* 0x0010001026517812 */ /* 0x000fe200078ef851 */
[----:B------:R-:W-:Y:S01]  /*b340*/  HFMA2 R73, R36, R73.H0_H0, -48, -48 ;  /* 0xd200d20024497431 */ /* 0x000fe20000040049 */
[----:B------:R-:W-:Y:S01]  /*b350*/  LOP3.LUT R88, R39, 0x100010, R90, 0xf8, !PT ;  /* 0x0010001027587812 */ /* 0x000fe200078ef85a */
[----:B------:R-:W-:Y:S01]  /*b360*/  HADD2 R80, R77, -1040, -1040 ;  /* 0xe410e4104d507430 */ /* 0x000fe20000000000 */
[----:B------:R-:W1:Y:S01]  /*b370*/  LDS.128 R36, [UR5+0x80] ;  /* 0x00008005ff247984 */ /* 0x000e620008000c00 */
[----:B------:R-:W-:Y:S01]  /*b380*/  HADD2 R78, R29, -1040, -1040 ;  /* 0xe410e4101d4e7430 */ /* 0x000fe20000000000 */
[----:B------:R-:W-:-:S02]  /*b390*/  LOP3.LUT R28, R28, 0x64006400, RZ, 0xfc, !PT ;  /* 0x640064001c1c7812 */ /* 0x000fc400078efcff */
[----:B------:R-:W-:Y:S01]  /*b3a0*/  LOP3.LUT R41, R41, 0x1f001f, RZ, 0xc0, !PT ;  /* 0x001f001f29297812 */ /* 0x000fe200078ec0ff */
[-C--:B0-----:R-:W-:Y:S02]  /*b3b0*/  HFMA2.MMA R85, R80, R32.reuse, R85 ;  /* 0x0000002050557235 */ /* 0x081fe40000000055 */
[----:B------:R-:W-:Y:S01]  /*b3c0*/  HFMA2.MMA R84, R78, R32, R84 ;  /* 0x000000204e547235 */ /* 0x000fe20000000054 */
[----:B------:R-:W-:Y:S02]  /*b3d0*/  HADD2 R79, R28, -1040, -1040 ;  /* 0xe410e4101c4f7430 */ /* 0x000fe40000000000 */
[----:B------:R-:W-:Y:S01]  /*b3e0*/  HADD2 R77, R30, -1040, -1040 ;  /* 0xe410e4101e4d7430 */ /* 0x000fe20000000000 */
[----:B------:R-:W-:Y:S01]  /*b3f0*/  LOP3.LUT R41, R41, 0x64006400, RZ, 0xfc, !PT ;  /* 0x6400640029297812 */ /* 0x000fe200078efcff */
[-C--:B------:R-:W-:Y:S02]  /*b400*/  HFMA2 R86, R79, R32.reuse, R86 ;  /* 0x000000204f567231 */ /* 0x080fe40000000056 */
[----:B------:R-:W-:Y:S01]  /*b410*/  HFMA2 R87, R77, R32, R87 ;  /* 0x000000204d577231 */ /* 0x000fe20000000057 */
[----:B------:R-:W-:-:S02]  /*b420*/  HFMA2.MMA R32, R76, R33, R85 ;  /* 0x000000214c207235 */ /* 0x000fc40000000055 */
[----:B------:R-:W-:Y:S01]  /*b430*/  HFMA2.MMA R90, R74, R33, R84 ;  /* 0x000000214a5a7235 */ /* 0x000fe20000000054 */
[----:B------:R-:W-:Y:S01]  /*b440*/  HADD2 R84, R41, -1040, -1040 ;  /* 0xe410e41029547430 */ /* 0x000fe20000000000 */
[----:B------:R-:W-:Y:S02]  /*b450*/  LOP3.LUT R85, R81, 0x64006400, RZ, 0xfc, !PT ;  /* 0x6400640051557812 */ /* 0x000fe400078efcff */
[----:B------:R-:W-:Y:S02]  /*b460*/  SHF.R.U32.HI R43, RZ, 0xa, R31 ;  /* 0x0000000aff2b7819 */ /* 0x000fe4000001161f */
[----:B------:R-:W-:Y:S01]  /*b470*/  LOP3.LUT R42, R42, 0x1f001f, RZ, 0xc0, !PT ;  /* 0x001f001f2a2a7812 */ /* 0x000fe200078ec0ff */
[----:B------:R-:W-:Y:S01]  /*b480*/  HFMA2.MMA R32, R84, R34, R32 ;  /* 0x0000002254207235 */ /* 0x000fe20000000020 */
[----:B------:R-:W-:Y:S01]  /*b490*/  HADD2 R85, R85, -1040, -1040 ;  /* 0xe410e41055557430 */ /* 0x000fe20000000000 */
[----:B------:R-:W-:Y:S02]  /*b4a0*/  LOP3.LUT R43, R43, 0x1f001f, RZ, 0xc0, !PT ;  /* 0x001f001f2b2b7812 */ /* 0x000fe400078ec0ff */
[----:B------:R-:W-:Y:S01]  /*b4b0*/  LOP3.LUT R40, R40, 0x1f001f, RZ, 0xc0, !PT ;  /* 0x001f001f28287812 */ /* 0x000fe200078ec0ff */
[----:B------:R-:W-:Y:S01]  /*b4c0*/  HFMA2 R89, R75, R33, R86 ;  /* 0x000000214b597231 */ /* 0x000fe20000000056 */
[----:B------:R-:W-:Y:S01]  /*b4d0*/  LOP3.LUT R42, R42, 0x64006400, RZ, 0xfc, !PT ;  /* 0x640064002a2a7812 */ /* 0x000fe200078efcff */
[----:B------:R-:W0:Y:S01]  /*b4e0*/  LDS.128 R28, [UR5+0x90] ;  /* 0x00009005ff1c7984 */ /* 0x000e220008000c00 */
[----:B------:R-:W-:Y:S01]  /*b4f0*/  HFMA2.MMA R32, R85, R35, R32 ;  /* 0x0000002355207235 */ /* 0x000fe20000000020 */
[----:B------:R-:W-:-:S02]  /*b500*/  LOP3.LUT R43, R43, 0x64006400, RZ, 0xfc, !PT ;  /* 0x640064002b2b7812 */ /* 0x000fc400078efcff */
[----:B------:R-:W-:Y:S01]  /*b510*/  LOP3.LUT R86, R83, 0x64006400, RZ, 0xfc, !PT ;  /* 0x6400640053567812 */ /* 0x000fe200078efcff */
[----:B------:R-:W-:Y:S01]  /*b520*/  HADD2 R83, R42, -1040, -1040 ;  /* 0xe410e4102a537430 */ /* 0x000fe20000000000 */
[----:B------:R-:W-:Y:S01]  /*b530*/  LOP3.LUT R40, R40, 0x64006400, RZ, 0xfc, !PT ;  /* 0x6400640028287812 */ /* 0x000fe200078efcff */
[----:B------:R-:W-:Y:S01]  /*b540*/  HFMA2 R33, R73, R33, R87 ;  /* 0x0000002149217231 */ /* 0x000fe20000000057 */
[----:B------:R-:W-:Y:S01]  /*b550*/  LOP3.LUT R88, R88, 0x64006400, RZ, 0xfc, !PT ;  /* 0x6400640058587812 */ /* 0x000fe200078efcff */
[----:B------:R-:W-:Y:S01]  /*b560*/  HADD2 R81, R43, -1040, -1040 ;  /* 0xe410e4102b517430 */ /* 0x000fe20000000000 */
[----:B------:R-:W-:Y:S01]  /*b570*/  LOP3.LUT R87, R82, 0x64006400, RZ, 0xfc, !PT ;  /* 0x6400640052577812 */ /* 0x000fe200078efcff */
[-C--:B------:R-:W-:Y:S02]  /*b580*/  HFMA2 R43, R83, R34.reuse, R89 ;  /* 0x00000022532b7231 */ /* 0x080fe40000000059 */
[----:B------:R-:W-:Y:S02]  /*b590*/  HADD2 R82, R40, -1040, -1040 ;  /* 0xe410e41028527430 */ /* 0x000fe40000000000 */
[----:B------:R-:W-:Y:S01]  /*b5a0*/  HADD2 R89, R32.H0_H0, R32.H1_H1 ;  /* 0x3000002020597230 */ /* 0x000fe20000000800 */
[----:B-1----:R-:W-:Y:S01]  /*b5b0*/  HFMA2.MMA R32, R56, R36, RZ ;  /* 0x0000002438207235 */ /* 0x002fe200000000ff */
[----:B------:R-:W-:-:S02]  /*b5c0*/  HFMA2 R33, R81, R34, R33 ;  /* 0x0000002251217231 */ /* 0x000fc40000000021 */
[----:B------:R-:W-:Y:S01]  /*b5d0*/  HADD2 R88, R88, -1040, -1040 ;  /* 0xe410e41058587430 */ /* 0x000fe20000000000 */
[----:B------:R-:W-:Y:S02]  /*b5e0*/  HFMA2.MMA R90, R82, R34, R90 ;  /* 0x00000022525a7235 */ /* 0x000fe4000000005a */
[----:B------:R-:W-:Y:S01]  /*b5f0*/  HFMA2.MMA R34, R51, R36, RZ ;  /* 0x0000002433227235 */ /* 0x000fe200000000ff */
[----:B------:R-:W-:Y:S01]  /*b600*/  HFMA2 R33, R88, R35, R33 ;  /* 0x0000002358217231 */ /* 0x000fe20000000021 */
[----:B------:R-:W-:Y:S01]  /*b610*/  HFMA2.MMA R32, R49, R37, R32 ;  /* 0x0000002531207235 */ /* 0x000fe20000000020 */
[----:B------:R-:W-:Y:S02]  /*b620*/  HADD2 R87, R87, -1040, -1040 ;  /* 0xe410e41057577430 */ /* 0x000fe40000000000 */
[----:B------:R-:W-:Y:S02]  /*b630*/  HADD2 R92, R33.H0_H0, R33.H1_H1 ;  /* 0x30000021215c7230 */ /* 0x000fe40000000800 */
[----:B------:R-:W-:-:S02]  /*b640*/  HADD2 R86, R86, -1040, -1040 ;  /* 0xe410e41056567430 */ /* 0x000fc40000000000 */
[-C--:B------:R-:W-:Y:S02]  /*b650*/  HFMA2 R33, R53, R36.reuse, RZ.H0_H0 ;  /* 0x0000002435217231 */ /* 0x080fe400000400ff */
[----:B------:R-:W-:Y:S01]  /*b660*/  HFMA2 R36, R52, R36, RZ.H0_H0 ;  /* 0x0000002434247231 */ /* 0x000fe200000400ff */
[----:B------:R-:W-:Y:S01]  /*b670*/  HFMA2.MMA R91, R87, R35, R90 ;  /* 0x00000023575b7235 */ /* 0x000fe2000000005a */
[----:B------:R-:W-:Y:S01]  /*b680*/  HFMA2 R43, R86, R35, R43 ;  /* 0x00000023562b7231 */ /* 0x000fe2000000002b */
[----:B------:R-:W-:Y:S01]  /*b690*/  HFMA2.MMA R34, R57, R37, R34 ;  /* 0x0000002539227235 */ /* 0x000fe20000000022 */
[----:B------:R-:W-:Y:S01]  /*b6a0*/  HFMA2 R35, R54, R37, R36 ;  /* 0x0000002536237231 */ /* 0x000fe20000000024 */
[-C--:B------:R-:W-:Y:S01]  /*b6b0*/  HFMA2.MMA R36, R55, R38.reuse, R32 ;  /* 0x0000002637247235 */ /* 0x080fe20000000020 */
[----:B------:R-:W-:Y:S02]  /*b6c0*/  HADD2 R90, R43.H0_H0, R43.H1_H1 ;  /* 0x3000002b2b5a7230 */ /* 0x000fe40000000800 */
[----:B------:R-:W1:Y:S03]  /*b6d0*/  LDS.128 R40, [UR5+0xa0] ;  /* 0x0000a005ff287984 */ /* 0x000e660008000c00 */
[----:B------:R-:W-:-:S02]  /*b6e0*/  HFMA2.MMA R103, R0, R38, R34 ;  /* 0x0000002600677235 */ /* 0x000fc40000000022 */
[----:B------:R-:W-:-:S06]  /*b6f0*/  HFMA2.MMA R36, R17, R39, R36 ;  /* 0x0000002711247235 */ /* 0x000fcc0000000024 */
[----:B------:R-:W-:Y:S02]  /*b700*/  HFMA2.MMA R103, R16, R39, R103 ;  /* 0x0000002710677235 */ /* 0x000fe40000000067 */
[----:B0-----:R-:W-:-:S06]  /*b710*/  HFMA2.MMA R36, R12, R28, R36 ;  /* 0x0000001c0c247235 */ /* 0x001fcc0000000024 */
[----:B------:R-:W-:Y:S02]  /*b720*/  HFMA2.MMA R103, R14, R28, R103 ;  /* 0x0000001c0e677235 */ /* 0x000fe40000000067 */
[----:B------:R-:W-:Y:S01]  /*b730*/  HFMA2.MMA R36, R23, R29, R36 ;  /* 0x0000001d17247235 */ /* 0x000fe20000000024 */
[----:B------:R-:W-:-:S05]  /*b740*/  HFMA2 R33, R50, R37, R33 ;  /* 0x0000002532217231 */ /* 0x000fca0000000021 */
        /* <DEDUP_REMOVED lines=8> */
[----:B------:R-:W-:Y:S02]  /*b7d0*/  HFMA2 R38, R15, R39, R38 ;  /* 0x000000270f267231 */ /* 0x000fe40000000026 */
[-C--:B------:R-:W-:Y:S01]  /*b7e0*/  HFMA2 R37, R19, R28.reuse, R37 ;  /* 0x0000001c13257231 */ /* 0x080fe20000000025 */
[----:B------:R-:W-:Y:S01]  /*b7f0*/  HFMA2.MMA R103, R46, R31, R103 ;  /* 0x0000001f2e677235 */ /* 0x000fe20000000067 */
[----:B------:R-:W-:Y:S01]  /*b800*/  HFMA2 R38, R10, R28, R38 ;  /* 0x0000001c0a267231 */ /* 0x000fe20000000026 */
        /* <DEDUP_REMOVED lines=13> */
[----:B------:R-:W-:Y:S01]  /*b8e0*/  HFMA2 R37, R63, R41, R37 ;  /* 0x000000293f257231 */ /* 0x000fe20000000025 */
[----:B------:R-:W1:Y:S04]  /*b8f0*/  LDS.128 R28, [UR5+0x100] ;  /* 0x00010005ff1c7984 */ /* 0x000e680008000c00 */
[----:B------:R-:W-:-:S02]  /*b900*/  HFMA2.MMA R103, R66, R42, R103 ;  /* 0x0000002a42677235 */ /* 0x000fc40000000067 */
[-C--:B------:R-:W-:Y:S01]  /*b910*/  HFMA2.MMA R40, R72, R43.reuse, R40 ;  /* 0x0000002b48287235 */ /* 0x080fe20000000028 */
[----:B------:R-:W-:Y:S02]  /*b920*/  HFMA2 R38, R61, R41, R38 ;  /* 0x000000293d267231 */ /* 0x000fe40000000026 */
[-C--:B------:R-:W-:Y:S02]  /*b930*/  HFMA2 R41, R67, R42.reuse, R37 ;  /* 0x0000002a43297231 */ /* 0x080fe40000000025 */
[----:B------:R-:W-:Y:S01]  /*b940*/  HFMA2 R42, R65, R42, R38 ;  /* 0x0000002a412a7231 */ /* 0x000fe20000000026 */
[----:B------:R-:W-:Y:S02]  /*b950*/  HFMA2.MMA R103, R70, R43, R103 ;  /* 0x0000002b46677235 */ /* 0x000fe40000000067 */
[----:B0-----:R-:W-:Y:S01]  /*b960*/  HFMA2.MMA R40, R80, R32, R40 ;  /* 0x0000002050287235 */ /* 0x001fe20000000028 */
[-C--:B------:R-:W-:Y:S01]  /*b970*/  HFMA2 R41, R71, R43.reuse, R41 ;  /* 0x0000002b47297231 */ /* 0x080fe20000000029 */
[----:B------:R-:W0:Y:S01]  /*b980*/  LDS.128 R36, [UR5+0x110] ;  /* 0x00011005ff247984 */ /* 0x000e220008000c00 */
[----:B------:R-:W-:-:S02]  /*b990*/  HFMA2 R42, R69, R43, R42 ;  /* 0x0000002b452a7231 */ /* 0x000fc4000000002a */
[-C--:B------:R-:W-:Y:S01]  /*b9a0*/  HFMA2 R41, R79, R32.reuse, R41 ;  /* 0x000000204f297231 */ /* 0x080fe20000000029 */
[----:B------:R-:W-:Y:S01]  /*b9b0*/  HFMA2.MMA R103, R78, R32, R103 ;  /* 0x000000204e677235 */ /* 0x000fe20000000067 */
[----:B------:R-:W-:Y:S01]  /*b9c0*/  HFMA2 R32, R77, R32, R42 ;  /* 0x000000204d207231 */ /* 0x000fe2000000002a */
[----:B------:R-:W-:-:S03]  /*b9d0*/  HFMA2.MMA R42, R76, R33, R40 ;  /* 0x000000214c2a7235 */ /* 0x000fc60000000028 */
[----:B------:R-:W-:-:S03]  /*b9e0*/  HFMA2 R40, R73, R33, R32 ;  /* 0x0000002149287231 */ /* 0x000fc60000000020 */
[----:B------:R-:W-:Y:S02]  /*b9f0*/  HFMA2.MMA R103, R74, R33, R103 ;  /* 0x000000214a677235 */ /* 0x000fe40000000067 */
[----:B------:R-:W-:Y:S01]  /*ba00*/  HFMA2.MMA R32, R84, R34, R42 ;  /* 0x0000002254207235 */ /* 0x000fe2000000002a */
[----:B------:R-:W-:-:S04]  /*ba10*/  HFMA2 R41, R75, R33, R41 ;  /* 0x000000214b297231 */ /* 0x000fc80000000029 */
[-C--:B------:R-:W-:Y:S01]  /*ba20*/  HFMA2 R33, R83, R34.reuse, R41 ;  /* 0x0000002253217231 */ /* 0x080fe20000000029 */
[----:B------:R-:W-:Y:S02]  /*ba30*/  HFMA2.MMA R103, R82, R34, R103 ;  /* 0x0000002252677235 */ /* 0x000fe40000000067 */
[-C--:B------:R-:W-:Y:S01]  /*ba40*/  HFMA2.MMA R32, R85, R35.reuse, R32 ;  /* 0x0000002355207235 */ /* 0x080fe20000000020 */
[----:B------:R-:W-:Y:S01]  /*ba50*/  HFMA2 R34, R81, R34, R40 ;  /* 0x0000002251227231 */ /* 0x000fe20000000028 */
[----:B------:R-:W-:Y:S01]  /*ba60*/  @!P0 PRMT R96, R94, 0x7610, R96 ;  /* 0x000076105e608816 */ /* 0x000fe20000000060 */
[-C--:B------:R-:W-:Y:S01]  /*ba70*/  HFMA2 R33, R86, R35.reuse, R33 ;  /* 0x0000002356217231 */ /* 0x080fe20000000021 */
[----:B------:R-:W-:Y:S01]  /*ba80*/  @!P0 PRMT R93, R95, 0x7610, R93 ;  /* 0x000076105f5d8816 */ /* 0x000fe2000000005d */
[----:B------:R-:W-:Y:S01]  /*ba90*/  HFMA2 R34, R88, R35, R34 ;  /* 0x0000002358227231 */ /* 0x000fe20000000022 */
[----:B------:R-:W-:Y:S01]  /*baa0*/  @!P0 PRMT R96, R96, 0x7610, R94 ;  /* 0x0000761060608816 */ /* 0x000fe2000000005e */
[----:B------:R-:W-:Y:S01]  /*bab0*/  HFMA2.MMA R103, R87, R35, R103 ;  /* 0x0000002357677235 */ /* 0x000fe20000000067 */
[----:B------:R-:W2:Y:S01]  /*bac0*/  LDS.128 R40, [UR5+0x120] ;  /* 0x00012005ff287984 */ /* 0x000ea20008000c00 */
[----:B------:R-:W-:Y:S01]  /*bad0*/  HADD2 R105, R34.H0_H0, R34.H1_H1 ;  /* 0x3000002222697230 */ /* 0x000fe20000000800 */
[-C--:B-1----:R-:W-:Y:S01]  /*bae0*/  HFMA2.MMA R34, R51, R28.reuse, RZ ;  /* 0x0000001c33227235 */ /* 0x082fe200000000ff */
[----:B------:R-:W-:Y:S01]  /*baf0*/  HADD2 R94, R32.H0_H0, R32.H1_H1 ;  /* 0x30000020205e7230 */ /* 0x000fe20000000800 */
[----:B------:R-:W-:Y:S01]  /*bb00*/  HFMA2.MMA R32, R56, R28, RZ ;  /* 0x0000001c38207235 */ /* 0x000fe200000000ff */
[----:B------:R-:W-:Y:S01]  /*bb10*/  @!P0 PRMT R93, R93, 0x7610, R95 ;  /* 0x000076105d5d8816 */ /* 0x000fe2000000005f */
[----:B------:R-:W-:-:S02]  /*bb20*/  HADD2 R95, R33.H0_H0, R33.H1_H1 ;  /* 0x30000021215f7230 */ /* 0x000fc40000000800 */
[-C--:B------:R-:W-:Y:S02]  /*bb30*/  HFMA2 R33, R53, R28.reuse, RZ.H0_H0 ;  /* 0x0000001c35217231 */ /* 0x080fe400000400ff */
[----:B------:R-:W-:Y:S01]  /*bb40*/  HFMA2 R35, R52, R28, RZ.H0_H0 ;  /* 0x0000001c34237231 */ /* 0x000fe200000400ff */
[-C--:B------:R-:W-:Y:S02]  /*bb50*/  HFMA2.MMA R110, R57, R29.reuse, R34 ;  /* 0x0000001d396e7235 */ /* 0x080fe40000000022 */
        /* <DEDUP_REMOVED lines=45> */
[----:B------:R-:W-:Y:S02]  /*be30*/  HFMA2.MMA R51, R51, R28, RZ ;  /* 0x0000001c33337235 */ /* 0x000fe400000000ff */
[-C--:B------:R-:W-:Y:S02]  /*be40*/  HFMA2.MMA R110, R78, R32.reuse, R110 ;  /* 0x000000204e6e7235 */ /* 0x080fe4000000006e */
        /* <DEDUP_REMOVED lines=18> */
[----:B------:R-:W-:Y:S01]  /*bf70*/  HFMA2 R53, R53, R28, RZ.H0_H0 ;  /* 0x0000001c35357231 */ /* 0x000fe200000400ff */
[----:B------:R-:W0:Y:S01]  /*bf80*/  LDS.128 R40, [UR5+0x1a0] ;  /* 0x0001a005ff287984 */ /* 0x000e220008000c00 */
[----:B------:R-:W-:-:S02]  /*bf90*/  HFMA2.MMA R51, R16, R31, R51 ;  /* 0x0000001f10337235 */ /* 0x000fc40000000033 */
[----:B------:R-:W-:-:S03]  /*bfa0*/  HFMA2 R53, R50, R29, R53 ;  /* 0x0000001d32357231 */ /* 0x000fc60000000035 */
[-C--:B-1----:R-:W-:Y:S01]  /*bfb0*/  HFMA2.MMA R56, R12, R36.reuse, R56 ;  /* 0x000000240c387235 */ /* 0x082fe20000000038 */
[----:B------:R-:W-:Y:S02]  /*bfc0*/  HFMA2 R53, R11, R30, R53 ;  /* 0x0000001e0b357231 */ /* 0x000fe40000000035 */
[----:B------:R-:W-:Y:S02]  /*bfd0*/  HFMA2.MMA R51, R14, R36, R51 ;  /* 0x000000240e337235 */ /* 0x000fe40000000033 */
[----:B------:R-:W-:-:S04]  /*bfe0*/  HFMA2 R18, R18, R31, R53 ;  /* 0x0000001f12127231 */ /* 0x000fc80000000035 */
[----:B------:R-:W-:Y:S01]  /*bff0*/  HFMA2 R11, R19, R36, R18 ;  /* 0x00000024130b7231 */ /* 0x000fe20000000012 */
[-C--:B------:R-:W-:Y:S02]  /*c000*/  HFMA2.MMA R19, R23, R37.reuse, R56 ;  /* 0x0000002517137235 */ /* 0x080fe40000000038 */
[----:B------:R-:W-:Y:S02]  /*c010*/  HFMA2.MMA R51, R21, R37, R51 ;  /* 0x0000002515337235 */ /* 0x000fe40000000033 */
[-C--:B------:R-:W-:Y:S02]  /*c020*/  HFMA2.MMA R32, R85, R35.reuse, R32 ;  /* 0x0000002355207235 */ /* 0x080fe40000000020 */
[----:B------:R-:W-:Y:S01]  /*c030*/  HFMA2.MMA R33, R87, R35, R33 ;  /* 0x0000002357217235 */ /* 0x000fe20000000021 */
[----:B------:R-:W-:Y:S01]  /*c040*/  HFMA2 R28, R52, R28, RZ.H0_H0 ;  /* 0x0000001c341c7231 */ /* 0x000fe200000400ff */
        /* <DEDUP_REMOVED lines=10> */
[----:B------:R-:W-:-:S02]  /*c0f0*/  HFMA2.MMA R30, R48, R39, R19 ;  /* 0x00000027301e7235 */ /* 0x000fc40000000013 */
[----:B------:R-:W-:Y:S01]  /*c100*/  HFMA2.MMA R29, R46, R39, R23 ;  /* 0x000000272e1d7235 */ /* 0x000fe20000000017 */
[----:B------:R-:W-:-:S05]  /*c110*/  HFMA2 R28, R15, R31, R28 ;  /* 0x0000001f0f1c7231 */ /* 0x000fca000000001c */
[-C--:B0-----:R-:W-:Y:S02]  /*c120*/  HFMA2.MMA R30, R60, R40.reuse, R30 ;  /* 0x000000283c1e7235 */ /* 0x081fe4000000001e */
[----:B------:R-:W-:Y:S01]  /*c130*/  HFMA2.MMA R31, R58, R40, R29 ;  /* 0x000000283a1f7235 */ /* 0x000fe2000000001d */
[----:B------:R-:W-:Y:S02]  /*c140*/  HFMA2 R10, R10, R36, R28 ;  /* 0x000000240a0a7231 */ /* 0x000fe4000000001c */
        /* <DEDUP_REMOVED lines=14> */
[----:B------:R-:W-:-:S02]  /*c230*/  HFMA2 R20, R63, R41, R20 ;  /* 0x000000293f147231 */ /* 0x000fc40000000014 */
        /* <DEDUP_REMOVED lines=44> */
[----:B------:R-:W-:Y:S01]  /*c500*/  HFMA2.MMA R3, R42, R96, R3 ;  /* 0x000000602a037235 */ /* 0x000fe20000000003 */
[----:B------:R-:W-:Y:S02]  /*c510*/  HFMA2 R8, R91, R93, R8 ;  /* 0x0000005d5b087231 */ /* 0x000fe40000000008 */
[----:B------:R-:W-:-:S04]  /*c520*/  IMAD.WIDE R40, R97, 0x4, R108 ;  /* 0x0000000461287825 */ /* 0x000fc800078e026c */
[-C--:B------:R-:W-:Y:S02]  /*c530*/  HFMA2 R6, R103, R93.reuse, R6 ;  /* 0x0000005d67067231 */ /* 0x080fe40000000006 */
[----:B------:R-:W-:Y:S01]  /*c540*/  HFMA2 R4, R111, R93, R4 ;  /* 0x0000005d6f047231 */ /* 0x000fe20000000004 */
[----:B------:R-:W-:Y:S06]  /*c550*/  @!P0 BRA P1, `(.L_x_3411) ;  /* 0xffffffd800ec8947 */ /* 0x000fec000083ffff */
.L_x_3410:
[----:B------:R-:W-:-:S04]  /*c560*/  ISETP.GE.AND P0, PT, R101, R102, PT ;  /* 0x000000666500720c */ /* 0x000fc80003f06270 */
[----:B------:R-:W-:-:S13]  /*c570*/  ISETP.GE.OR P0, PT, R101, R106, P0 ;  /* 0x0000006a6500720c */ /* 0x000fda0000706670 */
[----:B------:R-:W-:Y:S05]  /*c580*/  @P0 BRA `(.L_x_3412) ;  /* 0x0000004c00440947 */ /* 0x000fea0003800000 */
.L_x_3413:
[C---:B------:R-:W-:Y:S01]  /*c590*/  ISETP.NE.AND P0, PT, R101.reuse, R98, PT ;  /* 0x000000626500720c */ /* 0x040fe20003f05270 */
[----:B------:R-:W2:Y:S04]  /*c5a0*/  LDG.E.128.CONSTANT R24, desc[UR8][R40.64] ;  /* 0x0000000828187981 */ /* 0x000ea8000c1e9d00 */
[----:B------:R-:W0:Y:S08]  /*c5b0*/  LDS.64 R34, [UR5+0x80] ;  /* 0x00008005ff227984 */ /* 0x000e300008000a00 */
[----:B------:R-:W1:Y:S01]  /*c5c0*/  @!P0 LDC.64 R10, c[0x0][0x248] ;  /* 0x00009200ff0a8b82 */ /* 0x000e620000000a00 */
[----:B------:R-:W-:-:S05]  /*c5d0*/  @!P0 LEA R13, R101, 0x1, 0x1 ;  /* 0x00000001650d8811 */ /* 0x000fca00078e08ff */
[----:B-1----:R-:W-:-:S06]  /*c5e0*/  @!P0 IMAD.WIDE R10, R13, 0x2, R10 ;  /* 0x000000020d0a8825 */ /* 0x002fcc00078e020a */
[----:B------:R-:W3:Y:S01]  /*c5f0*/  @!P0 LDG.E.U16.CONSTANT R10, desc[UR8][R10.64] ;  /* 0x000000080a0a8981 */ /* 0x000ee2000c1e9500 */
[----:B------:R-:W-:-:S04]  /*c600*/  @!P0 IADD3 R99, R99, 0x1, RZ ;  /* 0x0000000163638810 */ /* 0x000fc80007ffe0ff */
[----:B------:R-:W-:-:S06]  /*c610*/  @!P0 LEA R22, R99, R104, 0x3 ;  /* 0x0000006863168211 */ /* 0x000fcc00078e18ff */
[----:B------:R-:W4:Y:S01]  /*c620*/  @!P0 LDL.64 R22, [R22] ;  /* 0x0000000016168983 */ /* 0x000f220000100a00 */
[----:B------:R-:W-:-:S05]  /*c630*/  IMAD.WIDE R14, R97, 0x4, R40 ;  /* 0x00000004610e7825 */ /* 0x000fca00078e0228 */
[----:B------:R1:W5:Y:S01]  /*c640*/  LDG.E.128.CONSTANT R16, desc[UR8][R14.64] ;  /* 0x000000080e107981 */ /* 0x000362000c1e9d00 */
[----:B------:R-:W-:Y:S01]  /*c650*/  MOV R20, 0x2c00 ;  /* 0x00002c0000147802 */ /* 0x000fe20000000f00 */
[--C-:B0-----:R-:W-:Y:S02]  /*c660*/  HADD2.F32 R37, -RZ, R34.reuse.H0_H0 ;  /* 0x20000022ff257230 */ /* 0x101fe40000004100 */
[----:B------:R-:W-:Y:S02]  /*c670*/  HADD2.F32 R34, -RZ, R34.H1_H1 ;  /* 0x30000022ff227230 */ /* 0x000fe40000004100 */
[--C-:B------:R-:W-:Y:S02]  /*c680*/  HADD2.F32 R39, -RZ, R35.reuse.H0_H0 ;  /* 0x20000023ff277230 */ /* 0x100fe40000004100 */
[----:B------:R-:W-:Y:S02]  /*c690*/  HADD2.F32 R38, -RZ, R35.H1_H1 ;  /* 0x30000023ff267230 */ /* 0x000fe40000004100 */
[----:B-1----:R-:W-:Y:S01]  /*c6a0*/  IMAD.WIDE R14, R97, 0x4, R14 ;  /* 0x00000004610e7825 */ /* 0x002fe200078e020e */
[----:B--2---:R-:W-:-:S02]  /*c6b0*/  LOP3.LUT R0, R24, 0xf000f, RZ, 0xc0, !PT ;  /* 0x000f000f18007812 */ /* 0x004fc400078ec0ff */
[----:B------:R-:W-:Y:S02]  /*c6c0*/  LOP3.LUT R12, R24, 0xf000f0, RZ, 0xc0, !PT ;  /* 0x00f000f0180c7812 */ /* 0x000fe400078ec0ff */
[----:B------:R-:W-:Y:S02]  /*c6d0*/  SHF.R.U32.HI R21, RZ, 0x8, R24 ;  /* 0x00000008ff157819 */ /* 0x000fe40000011618 */
[----:B------:R-:W-:Y:S02]  /*c6e0*/  LOP3.LUT R28, R25, 0xf000f0, RZ, 0xc0, !PT ;  /* 0x00f000f0191c7812 */ /* 0x000fe400078ec0ff */
[----:B------:R-:W-:Y:S02]  /*c6f0*/  SHF.R.U32.HI R31, RZ, 0x8, R25 ;  /* 0x00000008ff1f7819 */ /* 0x000fe40000011619 */
[C---:B------:R-:W-:Y:S02]  /*c700*/  LOP3.LUT R13, R26.reuse, 0xf000f, RZ, 0xc0, !PT ;  /* 0x000f000f1a0d7812 */ /* 0x040fe400078ec0ff */
[----:B------:R-:W-:-:S02]  /*c710*/  LOP3.LUT R29, R26, 0xf000f0, RZ, 0xc0, !PT ;  /* 0x00f000f01a1d7812 */ /* 0x000fc400078ec0ff */
[----:B------:R-:W-:Y:S02]  /*c720*/  SHF.R.U32.HI R32, RZ, 0x8, R26 ;  /* 0x00000008ff207819 */ /* 0x000fe4000001161a */
[----:B------:R-:W-:Y:S02]  /*c730*/  LOP3.LUT R26, R27, 0xf000f, RZ, 0xc0, !PT ;  /* 0x000f000f1b1a7812 */ /* 0x000fe400078ec0ff */
[----:B------:R-:W-:Y:S02]  /*c740*/  LOP3.LUT R0, R0, 0x64006400, RZ, 0xfc, !PT ;  /* 0x6400640000007812 */ /* 0x000fe400078efcff */
[----:B------:R-:W-:Y:S02]  /*c750*/  LOP3.LUT R13, R13, 0x64006400, RZ, 0xfc, !PT ;  /* 0x640064000d0d7812 */ /* 0x000fe400078efcff */
[----:B------:R-:W-:-:S03]  /*c760*/  LOP3.LUT R26, R26, 0x64006400, RZ, 0xfc, !PT ;  /* 0x640064001a1a7812 */ /* 0x000fc600078efcff */
[----:B------:R-:W-:Y:S01]  /*c770*/  HADD2 R13, R13, -1032, -1032 ;  /* 0xe408e4080d0d7430 */ /* 0x000fe20000000000 */
[----:B------:R-:W-:Y:S01]  /*c780*/  LOP3.LUT R29, R29, 0x64006400, RZ, 0xfc, !PT ;  /* 0x640064001d1d7812 */ /* 0x000fe200078efcff */
[----:B------:R-:W-:Y:S01]  /*c790*/  HADD2 R26, R26, -1032, -1032 ;  /* 0xe408e4081a1a7430 */ /* 0x000fe20000000000 */
[----:B---3--:R-:W-:Y:S02]  /*c7a0*/  @!P0 IADD3 R98, R10, R101, RZ ;  /* 0x000000650a628210 */ /* 0x008fe40007ffe0ff */
[----:B------:R-:W-:Y:S02]  /*c7b0*/  LOP3.LUT R10, R25, 0xf000f, RZ, 0xc0, !PT ;  /* 0x000f000f190a7812 */ /* 0x000fe400078ec0ff */
[----:B------:R-:W0:Y:S02]  /*c7c0*/  LDS.64 R24, [UR5] ;  /* 0x00000005ff187984 */ /* 0x000e240008000a00 */
[----:B------:R-:W-:Y:S01]  /*c7d0*/  LOP3.LUT R11, R10, 0x64006400, RZ, 0xfc, !PT ;  /* 0x640064000a0b7812 */ /* 0x000fe200078efcff */
[----:B------:R-:W-:-:S04]  /*c7e0*/  HADD2 R10, R0, -1032, -1032 ;  /* 0xe408e408000a7430 */ /* 0x000fc80000000000 */
[----:B------:R-:W-:Y:S02]  /*c7f0*/  HADD2 R11, R11, -1032, -1032 ;  /* 0xe408e4080b0b7430 */ /* 0x000fe40000000000 */
[--C-:B------:R-:W-:Y:S02]  /*c800*/  HADD2.F32 R0, -RZ, R10.reuse.H0_H0 ;  /* 0x2000000aff007230 */ /* 0x100fe40000004100 */
[----:B------:R-:W-:Y:S02]  /*c810*/  HADD2.F32 R40, -RZ, R10.H1_H1 ;  /* 0x3000000aff287230 */ /* 0x000fe40000004100 */
[--C-:B------:R-:W-:Y:S02]  /*c820*/  HADD2.F32 R10, -RZ, R11.reuse.H0_H0 ;  /* 0x2000000bff0a7230 */ /* 0x100fe40000004100 */
[----:B------:R-:W-:Y:S02]  /*c830*/  HADD2.F32 R41, -RZ, R11.H1_H1 ;  /* 0x3000000bff297230 */ /* 0x000fe40000004100 */
[----:B------:R-:W-:-:S02]  /*c840*/  HADD2.F32 R11, -RZ, R13.H0_H0 ;  /* 0x2000000dff0b7230 */ /* 0x000fc40000004100 */
[----:B------:R-:W-:Y:S01]  /*c850*/  HADD2.F32 R42, -RZ, R13.H1_H1 ;  /* 0x3000000dff2a7230 */ /* 0x000fe20000004100 */
[----:B------:R-:W-:Y:S01]  /*c860*/  LOP3.LUT R13, R12, 0x64006400, RZ, 0xfc, !PT ;  /* 0x640064000c0d7812 */ /* 0x000fe200078efcff */
[--C-:B------:R-:W-:Y:S01]  /*c870*/  HADD2.F32 R12, -RZ, R26.reuse.H0_H0 ;  /* 0x2000001aff0c7230 */ /* 0x100fe20000004100 */
[----:B------:R-:W-:Y:S01]  /*c880*/  LOP3.LUT R33, R27, 0xf000f0, RZ, 0xc0, !PT ;  /* 0x00f000f01b217812 */ /* 0x000fe200078ec0ff */
[----:B------:R-:W-:Y:S01]  /*c890*/  HADD2.F32 R43, -RZ, R26.H1_H1 ;  /* 0x3000001aff2b7230 */ /* 0x000fe20000004100 */
[----:B------:R-:W-:Y:S01]  /*c8a0*/  SHF.R.U32.HI R30, RZ, 0x8, R27 ;  /* 0x00000008ff1e7819 */ /* 0x000fe2000001161b */
[-C--:B------:R-:W-:Y:S01]  /*c8b0*/  HFMA2 R26, R29, R20.reuse.H0_H0, -72, -72 ;  /* 0xd480d4801d1a7431 */ /* 0x080fe20000040014 */
[----:B------:R-:W-:Y:S02]  /*c8c0*/  LOP3.LUT R27, R28, 0x64006400, RZ, 0xfc, !PT ;  /* 0x640064001c1b7812 */ /* 0x000fe400078efcff */
[----:B------:R-:W1:Y:S01]  /*c8d0*/  LDS.64 R28, [UR5+0x100] ;  /* 0x00010005ff1c7984 */ /* 0x000e620008000a00 */
[-C--:B------:R-:W-:Y:S01]  /*c8e0*/  HFMA2 R13, R13, R20.reuse.H0_H0, -72, -72 ;  /* 0xd480d4800d0d7431 */ /* 0x080fe20000040014 */
[----:B------:R-:W-:Y:S01]  /*c8f0*/  LOP3.LUT R33, R33, 0x64006400, RZ, 0xfc, !PT ;  /* 0x6400640021217812 */ /* 0x000fe200078efcff */
[----:B------:R-:W-:-:S02]  /*c900*/  HFMA2 R27, R27, R20.H0_H0, -72, -72 ;  /* 0xd480d4801b1b7431 */ /* 0x000fc40000040014 */
[-C--:B------:R-:W-:Y:S01]  /*c910*/  FFMA.FTZ R35, R0, R37.reuse, RZ ;  /* 0x0000002500237223 */ /* 0x080fe200000100ff */
[-C--:B------:R-:W-:Y:S01]  /*c920*/  FFMA.FTZ R48, R10, R37.reuse, RZ ;  /* 0x000000250a307223 */ /* 0x080fe200000100ff */
[-C--:B------:R-:W-:Y:S01]  /*c930*/  FFMA.FTZ R49, R11, R37.reuse, RZ ;  /* 0x000000250b317223 */ /* 0x080fe200000100ff */
[----:B------:R-:W-:Y:S02]  /*c940*/  HADD2.F32 R47, -RZ, R13.H0_H0 ;  /* 0x2000000dff2f7230 */ /* 0x000fe40000004100 */
[----:B------:R-:W-:Y:S02]  /*c950*/  HFMA2 R33, R33, R20.H0_H0, -72, -72 ;  /* 0xd480d48021217431 */ /* 0x000fe40000040014 */
[----:B------:R-:W-:Y:S02]  /*c960*/  HADD2.F32 R46, -RZ, R27.H0_H0 ;  /* 0x2000001bff2e7230 */ /* 0x000fe40000004100 */
[----:B------:R-:W-:Y:S01]  /*c970*/  FFMA.FTZ R50, R12, R37, RZ ;  /* 0x000000250c327223 */ /* 0x000fe200000100ff */
[----:B------:R-:W-:Y:S01]  /*c980*/  FFMA.FTZ R36, R40, R34, R35 ;  /* 0x0000002228247223 */ /* 0x000fe20000010023 */
[----:B------:R-:W-:-:S02]  /*c990*/  HADD2.F32 R45, -RZ, R26.H0_H0 ;  /* 0x2000001aff2d7230 */ /* 0x000fc40000004100 */
[-C--:B------:R-:W-:Y:S01]  /*c9a0*/  FFMA.FTZ R37, R41, R34.reuse, R48 ;  /* 0x0000002229257223 */ /* 0x080fe20000010030 */
[-C--:B------:R-:W-:Y:S01]  /*c9b0*/  FFMA.FTZ R48, R42, R34.reuse, R49 ;  /* 0x000000222a307223 */ /* 0x080fe20000010031 */
[----:B------:R-:W-:Y:S02]  /*c9c0*/  HADD2.F32 R53, -RZ, R27.H1_H1 ;  /* 0x3000001bff357230 */ /* 0x000fe40000004100 */
[----:B------:R-:W-:Y:S02]  /*c9d0*/  HADD2.F32 R52, -RZ, R26.H1_H1 ;  /* 0x3000001aff347230 */ /* 0x000fe40000004100 */
[-C--:B------:R-:W-:Y:S01]  /*c9e0*/  FFMA.FTZ R35, R47, R39.reuse, R36 ;  /* 0x000000272f237223 */ /* 0x080fe20000010024 */
[----:B------:R-:W2:Y:S01]  /*c9f0*/  LDS.64 R26, [UR5+0x180] ;  /* 0x00018005ff1a7984 */ /* 0x000ea20008000a00 */
[----:B------:R-:W-:Y:S02]  /*ca00*/  HADD2.F32 R44, -RZ, R33.H0_H0 ;  /* 0x20000021ff2c7230 */ /* 0x000fe40000004100 */
[-C--:B------:R-:W-:Y:S01]  /*ca10*/  FFMA.FTZ R36, R46, R39.reuse, R37 ;  /* 0x000000272e247223 */ /* 0x080fe20000010025 */
[----:B------:R-:W-:Y:S01]  /*ca20*/  FFMA.FTZ R49, R43, R34, R50 ;  /* 0x000000222b317223 */ /* 0x000fe20000010032 */
[----:B------:R-:W-:Y:S01]  /*ca30*/  FFMA.FTZ R37, R45, R39, R48 ;  /* 0x000000272d257223 */ /* 0x000fe20000010030 */
[----:B------:R-:W-:-:S02]  /*ca40*/  HADD2.F32 R54, -RZ, R13.H1_H1 ;  /* 0x3000000dff367230 */ /* 0x000fc40000004100 */
[--C-:B0-----:R-:W-:Y:S02]  /*ca50*/  HADD2.F32 R13, -RZ, R24.reuse.H0_H0 ;  /* 0x20000018ff0d7230 */ /* 0x101fe40000004100 */
[----:B------:R-:W-:Y:S02]  /*ca60*/  HADD2.F32 R51, -RZ, R33.H1_H1 ;  /* 0x30000021ff337230 */ /* 0x000fe40000004100 */
[-C--:B------:R-:W-:Y:S01]  /*ca70*/  FFMA.FTZ R33, R53, R38.reuse, R36 ;  /* 0x0000002635217223 */ /* 0x080fe20000010024 */
[----:B------:R-:W-:Y:S01]  /*ca80*/  FFMA.FTZ R48, R44, R39, R49 ;  /* 0x000000272c307223 */ /* 0x000fe20000010031 */
[----:B------:R-:W-:Y:S01]  /*ca90*/  FFMA.FTZ R36, R52, R38, R37 ;  /* 0x0000002634247223 */ /* 0x000fe20000010025 */
[----:B------:R-:W-:Y:S02]  /*caa0*/  HADD2.F32 R24, -RZ, R24.H1_H1 ;  /* 0x30000018ff187230 */ /* 0x000fe40000004100 */
[----:B------:R-:W-:Y:S01]  /*cab0*/  FFMA.FTZ R39, R13, R10, RZ ;  /* 0x0000000a0d277223 */ /* 0x000fe200000100ff */
[----:B------:R-:W-:-:S02]  /*cac0*/  HADD2.F32 R37, -RZ, R25.H0_H0 ;  /* 0x20000019ff257230 */ /* 0x000fc40000004100 */
[----:B------:R-:W-:Y:S01]  /*cad0*/  FFMA.FTZ R55, R13, R11, RZ ;  /* 0x0000000b0d377223 */ /* 0x000fe200000100ff */
[----:B------:R-:W-:Y:S02]  /*cae0*/  HADD2.F32 R49, -RZ, R25.H1_H1 ;  /* 0x30000019ff317230 */ /* 0x000fe40000004100 */
[----:B------:R-:W-:Y:S01]  /*caf0*/  FFMA.FTZ R25, R0, R13, RZ ;  /* 0x0000000d00197223 */ /* 0x000fe200000100ff */
[-C--:B------:R-:W-:Y:S01]  /*cb00*/  FFMA.FTZ R34, R54, R38.reuse, R35 ;  /* 0x0000002636227223 */ /* 0x080fe20000010023 */
[----:B------:R-:W-:Y:S01]  /*cb10*/  FFMA.FTZ R35, R51, R38, R48 ;  /* 0x0000002633237223 */ /* 0x000fe20000010030 */
        /* <DEDUP_REMOVED lines=12> */
[--C-:B-1----:R-:W-:Y:S01]  /*cbe0*/  HADD2.F32 R37, -RZ, R28.reuse.H0_H0 ;  /* 0x2000001cff257230 */ /* 0x102fe20000004100 */
[----:B------:R-:W0:Y:S01]  /*cbf0*/  LDS.64 R24, [UR5+0x8] ;  /* 0x00000805ff187984 */ /* 0x000e220008000a00 */
[----:B------:R-:W-:-:S02]  /*cc00*/  HADD2.F32 R28, -RZ, R28.H1_H1 ;  /* 0x3000001cff1c7230 */ /* 0x000fc40000004100 */
[--C-:B------:R-:W-:Y:S02]  /*cc10*/  HADD2.F32 R39, -RZ, R29.reuse.H0_H0 ;  /* 0x2000001dff277230 */ /* 0x100fe40000004100 */
        /* <DEDUP_REMOVED lines=30> */
[----:B------:R-:W-:Y:S01]  /*ce00*/  LOP3.LUT R26, R31, 0xf000f, RZ, 0xc0, !PT ;  /* 0x000f000f1f1a7812 */ /* 0x000fe200078ec0ff */
[-C--:B------:R-:W-:Y:S01]  /*ce10*/  FFMA.FTZ R45, R45, R29.reuse, R42 ;  /* 0x0000001d2d2d7223 */ /* 0x080fe2000001002a */
[----:B------:R-:W-:Y:S01]  /*ce20*/  LOP3.LUT R12, R21, 0xf000f, RZ, 0xc0, !PT ;  /* 0x000f000f150c7812 */ /* 0x000fe200078ec0ff */
[----:B------:R-:W-:Y:S01]  /*ce30*/  FFMA.FTZ R46, R46, R29, R41 ;  /* 0x0000001d2e2e7223 */ /* 0x000fe20000010029 */
[----:B------:R-:W-:Y:S01]  /*ce40*/  LOP3.LUT R26, R26, 0x64006400, RZ, 0xfc, !PT ;  /* 0x640064001a1a7812 */ /* 0x000fe200078efcff */
[----:B------:R-:W1:Y:S01]  /*ce50*/  LDS.64 R10, [UR5+0x88] ;  /* 0x00008805ff0a7984 */ /* 0x000e620008000a00 */
[----:B------:R-:W-:-:S02]  /*ce60*/  LOP3.LUT R27, R32, 0xf000f, RZ, 0xc0, !PT ;  /* 0x000f000f201b7812 */ /* 0x000fc400078ec0ff */
[----:B------:R-:W-:Y:S01]  /*ce70*/  LOP3.LUT R42, R30, 0xf000f, RZ, 0xc0, !PT ;  /* 0x000f000f1e2a7812 */ /* 0x000fe200078ec0ff */
[-C--:B------:R-:W-:Y:S01]  /*ce80*/  FFMA.FTZ R44, R44, R29.reuse, R43 ;  /* 0x0000001d2c2c7223 */ /* 0x080fe2000001002b */
[----:B------:R-:W-:Y:S01]  /*ce90*/  LOP3.LUT R12, R12, 0x64006400, RZ, 0xfc, !PT ;  /* 0x640064000c0c7812 */ /* 0x000fe200078efcff */
[----:B------:R-:W-:Y:S01]  /*cea0*/  HADD2 R26, R26, -1032, -1032 ;  /* 0xe408e4081a1a7430 */ /* 0x000fe20000000000 */
[----:B------:R-:W-:Y:S02]  /*ceb0*/  LOP3.LUT R27, R27, 0x64006400, RZ, 0xfc, !PT ;  /* 0x640064001b1b7812 */ /* 0x000fe400078efcff */
[----:B------:R-:W-:Y:S01]  /*cec0*/  LOP3.LUT R42, R42, 0x64006400, RZ, 0xfc, !PT ;  /* 0x640064002a2a7812 */ /* 0x000fe200078efcff */
[----:B------:R-:W-:Y:S01]  /*ced0*/  FFMA.FTZ R47, R47, R29, R40 ;  /* 0x0000001d2f2f7223 */ /* 0x000fe20000010028 */
[-C--:B------:R-:W-:Y:S01]  /*cee0*/  FFMA.FTZ R29, R53, R55.reuse, R46 ;  /* 0x00000037351d7223 */ /* 0x080fe2000001002e */
[----:B------:R-:W-:Y:S01]  /*cef0*/  FFMA.FTZ R41, R51, R55, R44 ;  /* 0x0000003733297223 */ /* 0x000fe2000001002c */
[----:B0-----:R-:W-:-:S02]  /*cf00*/  HADD2.F32 R46, -RZ, R24.H0_H0 ;  /* 0x20000018ff2e7230 */ /* 0x001fc40000004100 */
[----:B------:R-:W-:Y:S02]  /*cf10*/  HADD2 R12, R12, -1032, -1032 ;  /* 0xe408e4080c0c7430 */ /* 0x000fe40000000000 */
[----:B------:R-:W-:Y:S02]  /*cf20*/  HADD2.F32 R51, -RZ, R24.H1_H1 ;  /* 0x30000018ff337230 */ /* 0x000fe40000004100 */
[----:B------:R-:W-:Y:S02]  /*cf30*/  HADD2 R27, R27, -1032, -1032 ;  /* 0xe408e4081b1b7430 */ /* 0x000fe40000000000 */
[----:B------:R-:W-:Y:S02]  /*cf40*/  HADD2.F32 R44, -RZ, R26.H0_H0 ;  /* 0x2000001aff2c7230 */ /* 0x000fe40000004100 */
[----:B------:R-:W-:Y:S01]  /*cf50*/  HADD2 R24, R42, -1032, -1032 ;  /* 0xe408e4082a187430 */ /* 0x000fe20000000000 */
[----:B------:R-:W-:Y:S01]  /*cf60*/  LOP3.LUT R32, R32, 0xf000f0, RZ, 0xc0, !PT ;  /* 0x00f000f020207812 */ /* 0x000fe200078ec0ff */
[-C--:B------:R-:W-:Y:S01]  /*cf70*/  FFMA.FTZ R0, R54, R55.reuse, R47 ;  /* 0x0000003736007223 */ /* 0x080fe2000001002f */
[----:B------:R-:W-:Y:S01]  /*cf80*/  FFMA.FTZ R40, R52, R55, R45 ;  /* 0x0000003734287223 */ /* 0x000fe2000001002d */
[----:B------:R-:W-:-:S02]  /*cf90*/  HADD2.F32 R43, -RZ, R12.H0_H0 ;  /* 0x2000000cff2b7230 */ /* 0x000fc40000004100 */
[----:B------:R-:W-:Y:S01]  /*cfa0*/  FFMA.FTZ R54, R46, R44, R13 ;  /* 0x0000002c2e367223 */ /* 0x000fe2000001000d */
[----:B------:R-:W-:Y:S01]  /*cfb0*/  HADD2.F32 R45, -RZ, R27.H0_H0 ;  /* 0x2000001bff2d7230 */ /* 0x000fe20000004100 */
[----:B------:R-:W-:Y:S01]  /*cfc0*/  LOP3.LUT R13, R32, 0x64006400, RZ, 0xfc, !PT ;  /* 0x64006400200d7812 */ /* 0x000fe200078efcff */
[----:B------:R-:W-:Y:S02]  /*cfd0*/  HADD2.F32 R42, -RZ, R24.H0_H0 ;  /* 0x20000018ff2a7230 */ /* 0x000fe40000004100 */
[----:B------:R-:W-:Y:S01]  /*cfe0*/  FFMA.FTZ R53, R43, R46, R48 ;  /* 0x0000002e2b357223 */ /* 0x000fe20000010030 */
[--C-:B------:R-:W-:Y:S02]  /*cff0*/  HADD2.F32 R52, -RZ, R25.reuse.H0_H0 ;  /* 0x20000019ff347230 */ /* 0x100fe40000004100 */
[C---:B------:R-:W-:Y:S01]  /*d000*/  FFMA.FTZ R57, R46.reuse, R45, R50 ;  /* 0x0000002d2e397223 */ /* 0x040fe20000010032 */
[----:B------:R-:W-:Y:S02]  /*d010*/  HADD2.F32 R55, -RZ, R25.H1_H1 ;  /* 0x30000019ff377230 */ /* 0x000fe40000004100 */
[----:B------:R-:W-:Y:S01]  /*d020*/  FFMA.FTZ R63, R46, R42, R49 ;  /* 0x0000002a2e3f7223 */ /* 0x000fe20000010031 */
[----:B------:R-:W-:-:S02]  /*d030*/  HADD2.F32 R46, -RZ, R12.H1_H1 ;  /* 0x3000000cff2e7230 */ /* 0x000fc40000004100 */
[----:B------:R-:W-:Y:S02]  /*d040*/  HFMA2 R25, R13, R20.H0_H0, -72, -72 ;  /* 0xd480d4800d197431 */ /* 0x000fe40000040014 */
[----:B------:R-:W0:Y:S01]  /*d050*/  LDS.64 R12, [UR5+0x108] ;  /* 0x00010805ff0c7984 */ /* 0x000e220008000a00 */
[----:B------:R-:W-:Y:S01]  /*d060*/  LOP3.LUT R30, R30, 0xf000f0, RZ, 0xc0, !PT ;  /* 0x00f000f01e1e7812 */ /* 0x000fe200078ec0ff */
[----:B------:R-:W-:Y:S01]  /*d070*/  HADD2.F32 R48, -RZ, R27.H1_H1 ;  /* 0x3000001bff307230 */ /* 0x000fe20000004100 */
[----:B------:R-:W-:Y:S02]  /*d080*/  LOP3.LUT R21, R21, 0xf000f0, RZ, 0xc0, !PT ;  /* 0x00f000f015157812 */ /* 0x000fe400078ec0ff */
[----:B------:R-:W-:Y:S02]  /*d090*/  LOP3.LUT R31, R31, 0xf000f0, RZ, 0xc0, !PT ;  /* 0x00f000f01f1f7812 */ /* 0x000fe400078ec0ff */
[----:B------:R-:W-:Y:S01]  /*d0a0*/  LOP3.LUT R27, R30, 0x64006400, RZ, 0xfc, !PT ;  /* 0x640064001e1b7812 */ /* 0x000fe200078efcff */
[----:B------:R-:W-:Y:S01]  /*d0b0*/  HADD2.F32 R47, -RZ, R26.H1_H1 ;  /* 0x3000001aff2f7230 */ /* 0x000fe20000004100 */
[----:B------:R-:W-:-:S02]  /*d0c0*/  LOP3.LUT R21, R21, 0x64006400, RZ, 0xfc, !PT ;  /* 0x6400640015157812 */ /* 0x000fc400078efcff */
[----:B------:R-:W-:Y:S01]  /*d0d0*/  LOP3.LUT R31, R31, 0x64006400, RZ, 0xfc, !PT ;  /* 0x640064001f1f7812 */ /* 0x000fe200078efcff */
[-C--:B------:R-:W-:Y:S02]  /*d0e0*/  HFMA2 R27, R27, R20.reuse.H0_H0, -72, -72 ;  /* 0xd480d4801b1b7431 */ /* 0x080fe40000040014 */
[----:B------:R-:W-:Y:S02]  /*d0f0*/  HADD2.F32 R30, -RZ, R24.H1_H1 ;  /* 0x30000018ff1e7230 */ /* 0x000fe40000004100 */
[-C--:B------:R-:W-:Y:S02]  /*d100*/  HFMA2 R21, R21, R20.reuse.H0_H0, -72, -72 ;  /* 0xd480d48015157431 */ /* 0x080fe40000040014 */
[----:B------:R-:W-:Y:S01]  /*d110*/  FFMA.FTZ R59, R51, R47, R54 ;  /* 0x0000002f333b7223 */ /* 0x000fe20000010036 */
[----:B------:R-:W-:Y:S02]  /*d120*/  HFMA2 R24, R31, R20.H0_H0, -72, -72 ;  /* 0xd480d4801f187431 */ /* 0x000fe40000040014 */
        /* <DEDUP_REMOVED lines=9> */
[--C-:B-1----:R-:W-:Y:S02]  /*d1c0*/  HADD2.F32 R21, -RZ, R10.reuse.H0_H0 ;  /* 0x2000000aff157230 */ /* 0x102fe40000004100 */
[----:B------:R-:W-:Y:S01]  /*d1d0*/  FFMA.FTZ R57, R50, R52, R53 ;  /* 0x0000003432397223 */ /* 0x000fe20000010035 */
[C---:B------:R-:W-:Y:S01]  /*d1e0*/  FFMA.FTZ R26, R52.reuse, R49, R59 ;  /* 0x00000031341a7223 */ /* 0x040fe2000001003b */
[----:B------:R-:W-:Y:S01]  /*d1f0*/  FFMA.FTZ R61, R52, R32, R61 ;  /* 0x00000020343d7223 */ /* 0x000fe2000001003d */
[----:B------:R-:W-:Y:S02]  /*d200*/  HADD2.F32 R52, -RZ, R25.H1_H1 ;  /* 0x30000019ff347230 */ /* 0x000fe40000004100 */
[----:B------:R-:W-:Y:S02]  /*d210*/  HADD2.F32 R51, -RZ, R27.H1_H1 ;  /* 0x3000001bff337230 */ /* 0x000fe40000004100 */
[----:B------:R-:W-:Y:S01]  /*d220*/  FFMA.FTZ R27, R45, R21, R36 ;  /* 0x000000152d1b7223 */ /* 0x000fe20000010024 */
[----:B------:R-:W-:-:S02]  /*d230*/  HADD2.F32 R25, -RZ, R10.H1_H1 ;  /* 0x3000000aff197230 */ /* 0x000fc40000004100 */
[----:B------:R-:W-:Y:S02]  /*d240*/  HADD2.F32 R53, -RZ, R24.H1_H1 ;  /* 0x30000018ff357230 */ /* 0x000fe40000004100 */
        /* <DEDUP_REMOVED lines=9> */
[----:B----4-:R-:W-:Y:S01]  /*d2e0*/  @!P0 PRMT R93, R23, 0x7610, R93 ;  /* 0x00007610175d8816 */ /* 0x010fe2000000005d */
[----:B------:R-:W-:Y:S01]  /*d2f0*/  FFMA.FTZ R27, R32, R10, R27 ;  /* 0x0000000a201b7223 */ /* 0x000fe2000001001b */
[----:B------:R-:W-:Y:S01]  /*d300*/  @!P0 PRMT R96, R22, 0x7610, R96 ;  /* 0x0000761016608816 */ /* 0x000fe20000000060 */
[----:B0-----:R-:W-:-:S02]  /*d310*/  HADD2.F32 R21, -RZ, R12.H0_H0 ;  /* 0x2000000cff157230 */ /* 0x001fc40000004100 */
[-C--:B------:R-:W-:Y:S01]  /*d320*/  FFMA.FTZ R11, R50, R10.reuse, R11 ;  /* 0x0000000a320b7223 */ /* 0x080fe2000001000b */
[-C--:B------:R-:W-:Y:S01]  /*d330*/  FFMA.FTZ R34, R49, R10.reuse, R34 ;  /* 0x0000000a31227223 */ /* 0x080fe20000010022 */
[----:B------:R-:W-:Y:S01]  /*d340*/  FFMA.FTZ R36, R31, R10, R36 ;  /* 0x0000000a1f247223 */ /* 0x000fe20000010024 */
[----:B------:R-:W-:Y:S01]  /*d350*/  @!P0 PRMT R93, R93, 0x7610, R23 ;  /* 0x000076105d5d8816 */ /* 0x000fe20000000017 */
[----:B------:R-:W-:Y:S01]  /*d360*/  FFMA.FTZ R10, R52, R24, R27 ;  /* 0x00000018340a7223 */ /* 0x000fe2000001001b */
[----:B------:R-:W-:Y:S01]  /*d370*/  HADD2.F32 R23, -RZ, R12.H1_H1 ;  /* 0x3000000cff177230 */ /* 0x000fe20000004100 */
[----:B------:R-:W-:Y:S01]  /*d380*/  @!P0 PRMT R96, R96, 0x7610, R22 ;  /* 0x0000761060608816 */ /* 0x000fe20000000016 */
        /* <DEDUP_REMOVED lines=11> */
[C---:B------:R-:W-:Y:S01]  /*d440*/  FFMA.FTZ R26, R55.reuse, R53, R26 ;  /* 0x00000035371a7223 */ /* 0x040fe2000001001a */
[----:B------:R-:W-:Y:S01]  /*d450*/  FFMA.FTZ R56, R55, R52, R61 ;  /* 0x0000003437387223 */ /* 0x000fe2000001003d */
[-C--:B------:R-:W-:Y:S01]  /*d460*/  FFMA.FTZ R11, R54, R24.reuse, R11 ;  /* 0x00000018360b7223 */ /* 0x080fe2000001000b */
[-C--:B------:R-:W-:Y:S01]  /*d470*/  FFMA.FTZ R34, R53, R24.reuse, R34 ;  /* 0x0000001835227223 */ /* 0x080fe20000010022 */
[----:B------:R-:W-:Y:S01]  /*d480*/  FFMA.FTZ R25, R51, R24, R36 ;  /* 0x0000001833197223 */ /* 0x000fe20000010024 */
[----:B------:R-:W-:-:S02]  /*d490*/  HADD2.F32 R23, -RZ, R93.H0_H0 ;  /* 0x2000005dff177230 */ /* 0x000fc40000004100 */
[----:B------:R-:W-:Y:S01]  /*d4a0*/  FFMA.FTZ R55, R55, R51, R58 ;  /* 0x0000003337377223 */ /* 0x000fe2000001003a */
[----:B------:R-:W-:Y:S02]  /*d4b0*/  HADD2.F32 R22, -RZ, R93.H1_H1 ;  /* 0x3000005dff167230 */ /* 0x000fe40000004100 */
[--C-:B------:R-:W-:Y:S02]  /*d4c0*/  HADD2.F32 R24, -RZ, R96.reuse.H0_H0 ;  /* 0x20000060ff187230 */ /* 0x100fe40000004100 */
[-C--:B------:R-:W-:Y:S01]  /*d4d0*/  FFMA.FTZ R36, R49, R12.reuse, R28 ;  /* 0x0000000c31247223 */ /* 0x080fe2000001001c */
[-C--:B------:R-:W-:Y:S01]  /*d4e0*/  FFMA.FTZ R13, R50, R12.reuse, R13 ;  /* 0x0000000c320d7223 */ /* 0x080fe2000001000d */
[-C--:B------:R-:W-:Y:S01]  /*d4f0*/  FFMA.FTZ R35, R32, R12.reuse, R33 ;  /* 0x0000000c20237223 */ /* 0x080fe20000010021 */
[----:B------:R-:W-:Y:S01]  /*d500*/  FFMA.FTZ R38, R31, R12, R38 ;  /* 0x0000000c1f267223 */ /* 0x000fe20000010026 */
[----:B------:R-:W-:Y:S01]  /*d510*/  FMUL.FTZ R56, R56, R23 ;  /* 0x0000001738387220 */ /* 0x000fe20000410000 */
[----:B------:R-:W-:Y:S01]  /*d520*/  FMUL.FTZ R55, R55, R22 ;  /* 0x0000001637377220 */ /* 0x000fe20000410000 */
[----:B------:R-:W-:Y:S01]  /*d530*/  MOV R28, R9 ;  /* 0x00000009001c7202 */ /* 0x000fe20000000f00 */
[----:B------:R-:W-:Y:S01]  /*d540*/  FMUL.FTZ R9, R11, R24 ;  /* 0x000000180b097220 */ /* 0x000fe20000410000 */
[----:B------:R-:W-:Y:S01]  /*d550*/  FMUL.FTZ R12, R10, R23 ;  /* 0x000000170a0c7220 */ /* 0x000fe20000410000 */
[----:B------:R-:W-:Y:S01]  /*d560*/  HADD2.F32 R21, -RZ, R96.H1_H1 ;  /* 0x30000060ff157230 */ /* 0x000fe20000004100 */
[----:B------:R-:W0:Y:S01]  /*d570*/  LDS.64 R10, [UR5+0x188] ;  /* 0x00018805ff0a7984 */ /* 0x000e220008000a00 */
[----:B------:R-:W-:-:S02]  /*d580*/  F2FP.F16.F32.PACK_AB R56, RZ, R56 ;  /* 0x00000038ff38723e */ /* 0x000fc400000000ff */
[----:B------:R-:W-:Y:S01]  /*d590*/  F2FP.F16.F32.PACK_AB R55, RZ, R55 ;  /* 0x00000037ff37723e */ /* 0x000fe200000000ff */
[----:B------:R-:W-:Y:S01]  /*d5a0*/  FMUL.FTZ R57, R57, R24 ;  /* 0x0000001839397220 */ /* 0x000fe20000410000 */
[-C--:B------:R-:W-:Y:S01]  /*d5b0*/  FMUL.FTZ R26, R26, R21.reuse ;  /* 0x000000151a1a7220 */ /* 0x080fe20000410000 */
[----:B------:R-:W-:Y:S01]  /*d5c0*/  FMUL.FTZ R34, R34, R21 ;  /* 0x0000001522227220 */ /* 0x000fe20000410000 */
[----:B------:R-:W-:Y:S01]  /*d5d0*/  FMUL.FTZ R25, R25, R22 ;  /* 0x0000001619197220 */ /* 0x000fe20000410000 */
[----:B------:R-:W-:Y:S02]  /*d5e0*/  PRMT R56, R56, 0x5410, R55 ;  /* 0x0000541038387816 */ /* 0x000fe40000000037 */
[----:B------:R-:W-:Y:S02]  /*d5f0*/  F2FP.F16.F32.PACK_AB R57, RZ, R57 ;  /* 0x00000039ff39723e */ /* 0x000fe400000000ff */
[----:B------:R-:W-:Y:S01]  /*d600*/  F2FP.F16.F32.PACK_AB R26, RZ, R26 ;  /* 0x0000001aff1a723e */ /* 0x000fe200000000ff */
[----:B------:R-:W-:Y:S01]  /*d610*/  HADD2 R33, R56, R8 ;  /* 0x0000000838217230 */ /* 0x000fe20000000000 */
[----:B------:R-:W-:Y:S01]  /*d620*/  F2FP.F16.F32.PACK_AB R9, RZ, R9 ;  /* 0x00000009ff09723e */ /* 0x000fe200000000ff */
[----:B------:R-:W-:Y:S01]  /*d630*/  FFMA.FTZ R8, R52, R27, R35 ;  /* 0x0000001b34087223 */ /* 0x000fe20000010023 */
[----:B------:R-:W-:-:S02]  /*d640*/  F2FP.F16.F32.PACK_AB R34, RZ, R34 ;  /* 0x00000022ff22723e */ /* 0x000fc400000000ff */
[----:B------:R-:W-:Y:S02]  /*d650*/  F2FP.F16.F32.PACK_AB R12, RZ, R12 ;  /* 0x0000000cff0c723e */ /* 0x000fe400000000ff */
[----:B------:R-:W-:Y:S02]  /*d660*/  F2FP.F16.F32.PACK_AB R25, RZ, R25 ;  /* 0x00000019ff19723e */ /* 0x000fe400000000ff */
[----:B------:R-:W-:Y:S01]  /*d670*/  PRMT R57, R57, 0x5410, R26 ;  /* 0x0000541039397816 */ /* 0x000fe2000000001a */
[----:B------:R-:W-:Y:S01]  /*d680*/  FMUL.FTZ R8, R8, R23 ;  /* 0x0000001708087220 */ /* 0x000fe20000410000 */
[----:B------:R-:W-:Y:S02]  /*d690*/  PRMT R9, R9, 0x5410, R34 ;  /* 0x0000541009097816 */ /* 0x000fe40000000022 */
[----:B------:R-:W-:Y:S02]  /*d6a0*/  PRMT R12, R12, 0x5410, R25 ;  /* 0x000054100c0c7816 */ /* 0x000fe40000000019 */
[----:B------:R-:W-:-:S02]  /*d6b0*/  HFMA2.MMA R34, R57, 1, 1, R28 ;  /* 0x3c003c0039227835 */ /* 0x000fc4000000001c */
[----:B------:R-:W-:Y:S01]  /*d6c0*/  HFMA2.MMA R28, R9, 1, 1, R7 ;  /* 0x3c003c00091c7835 */ /* 0x000fe20000000007 */
[----:B------:R-:W-:Y:S01]  /*d6d0*/  HADD2 R25, R12, R6 ;  /* 0x000000060c197230 */ /* 0x000fe20000000000 */
[----:B------:R-:W-:Y:S01]  /*d6e0*/  F2FP.F16.F32.PACK_AB R6, RZ, R8 ;  /* 0x00000008ff06723e */ /* 0x000fe200000000ff */
[-C--:B------:R-:W-:Y:S01]  /*d6f0*/  FFMA.FTZ R13, R54, R27.reuse, R13 ;  /* 0x0000001b360d7223 */ /* 0x080fe2000001000d */
[----:B------:R-:W1:Y:S01]  /*d700*/  LDS.64 R8, [UR5+0x10] ;  /* 0x00001005ff087984 */ /* 0x000e620008000a00 */
[-C--:B------:R-:W-:Y:S01]  /*d710*/  FFMA.FTZ R36, R53, R27.reuse, R36 ;  /* 0x0000001b35247223 */ /* 0x080fe20000010024 */
[----:B------:R-:W-:Y:S01]  /*d720*/  FFMA.FTZ R27, R51, R27, R38 ;  /* 0x0000001b331b7223 */ /* 0x000fe20000010026 */
[----:B------:R-:W-:Y:S02]  /*d730*/  FMUL.FTZ R13, R13, R24 ;  /* 0x000000180d0d7220 */ /* 0x000fe40000410000 */
[----:B------:R-:W-:Y:S01]  /*d740*/  FMUL.FTZ R36, R36, R21 ;  /* 0x0000001524247220 */ /* 0x000fe20000410000 */
[----:B------:R-:W-:-:S02]  /*d750*/  FMUL.FTZ R27, R27, R22 ;  /* 0x000000161b1b7220 */ /* 0x000fc40000410000 */
[----:B------:R-:W-:Y:S02]  /*d760*/  F2FP.F16.F32.PACK_AB R13, RZ, R13 ;  /* 0x0000000dff0d723e */ /* 0x000fe400000000ff */
[----:B------:R-:W-:Y:S02]  /*d770*/  F2FP.F16.F32.PACK_AB R36, RZ, R36 ;  /* 0x00000024ff24723e */ /* 0x000fe400000000ff */
[----:B------:R-:W-:Y:S02]  /*d780*/  F2FP.F16.F32.PACK_AB R27, RZ, R27 ;  /* 0x0000001bff1b723e */ /* 0x000fe400000000ff */
[----:B------:R-:W-:Y:S02]  /*d790*/  PRMT R13, R13, 0x5410, R36 ;  /* 0x000054100d0d7816 */ /* 0x000fe40000000024 */
[----:B------:R-:W-:Y:S02]  /*d7a0*/  PRMT R6, R6, 0x5410, R27 ;  /* 0x0000541006067816 */ /* 0x000fe4000000001b */
[----:B------:R-:W-:Y:S01]  /*d7b0*/  MOV R27, R4 ;  /* 0x00000004001b7202 */ /* 0x000fe20000000f00 */
[--C-:B0-----:R-:W-:Y:S01]  /*d7c0*/  HADD2.F32 R4, -RZ, R10.reuse.H0_H0 ;  /* 0x2000000aff047230 */ /* 0x101fe20000004100 */
[----:B------:R-:W-:Y:S01]  /*d7d0*/  HFMA2.MMA R26, R13, 1, 1, R5 ;  /* 0x3c003c000d1a7835 */ /* 0x000fe20000000005 */
[----:B------:R-:W-:-:S03]  /*d7e0*/  HADD2.F32 R5, -RZ, R10.H1_H1 ;  /* 0x3000000aff057230 */ /* 0x000fc60000004100 */
[-C--:B------:R-:W-:Y:S01]  /*d7f0*/  FFMA.FTZ R43, R43, R4.reuse, R0 ;  /* 0x000000042b2b7223 */ /* 0x080fe20000010000 */
[-C--:B------:R-:W-:Y:S01]  /*d800*/  FFMA.FTZ R44, R44, R4.reuse, R29 ;  /* 0x000000042c2c7223 */ /* 0x080fe2000001001d */
[-C--:B------:R-:W-:Y:S01]  /*d810*/  FFMA.FTZ R45, R45, R4.reuse, R40 ;  /* 0x000000042d2d7223 */ /* 0x080fe20000010028 */
[----:B------:R-:W-:Y:S01]  /*d820*/  FFMA.FTZ R41, R42, R4, R41 ;  /* 0x000000042a297223 */ /* 0x000fe20000010029 */
[----:B------:R-:W-:Y:S01]  /*d830*/  HFMA2.MMA R27, R6, 1, 1, R27 ;  /* 0x3c003c00061b7835 */ /* 0x000fe2000000001b */
[--C-:B------:R-:W-:Y:S01]  /*d840*/  HADD2.F32 R6, -RZ, R11.reuse.H0_H0 ;  /* 0x2000000bff067230 */ /* 0x100fe20000004100 */
[----:B-----5:R-:W-:Y:S01]  /*d850*/  LOP3.LUT R0, R16, 0xf000f, RZ, 0xc0, !PT ;  /* 0x000f000f10007812 */ /* 0x020fe200078ec0ff */
        /* <DEDUP_REMOVED lines=15> */
[----:B------:R-:W-:Y:S01]  /*d950*/  HADD2 R4, R0, -1032, -1032 ;  /* 0xe408e40800047430 */ /* 0x000fe20000000000 */
[C---:B------:R-:W-:Y:S01]  /*d960*/  LOP3.LUT R11, R19.reuse, 0xf000f, RZ, 0xc0, !PT ;  /* 0x000f000f130b7812 */ /* 0x040fe200078ec0ff */
[----:B-1----:R-:W-:Y:S01]  /*d970*/  HADD2.F32 R7, -RZ, R8.H0_H0 ;  /* 0x20000008ff077230 */ /* 0x002fe20000004100 */
[----:B------:R-:W-:Y:S01]  /*d980*/  LOP3.LUT R10, R10, 0x64006400, RZ, 0xfc, !PT ;  /* 0x640064000a0a7812 */ /* 0x000fe200078efcff */
[----:B------:R-:W0:Y:S01]  /*d990*/  LDS.64 R12, [UR5+0x18] ;  /* 0x00001805ff0c7984 */ /* 0x000e220008000a00 */
[----:B------:R-:W-:Y:S01]  /*d9a0*/  LOP3.LUT R40, R19, 0xf000f0, RZ, 0xc0, !PT ;  /* 0x00f000f013287812 */ /* 0x000fe200078ec0ff */
[--C-:B------:R-:W-:Y:S01]  /*d9b0*/  HADD2.F32 R0, -RZ, R4.reuse.H0_H0 ;  /* 0x20000004ff007230 */ /* 0x100fe20000004100 */
[----:B------:R-:W-:Y:S01]  /*d9c0*/  SHF.R.U32.HI R50, RZ, 0x8, R19 ;  /* 0x00000008ff327819 */ /* 0x000fe20000011613 */
[----:B------:R-:W-:Y:S01]  /*d9d0*/  HADD2.F32 R19, -RZ, R4.H1_H1 ;  /* 0x30000004ff137230 */ /* 0x000fe20000004100 */
[----:B------:R-:W-:Y:S01]  /*d9e0*/  LOP3.LUT R4, R11, 0x64006400, RZ, 0xfc, !PT ;  /* 0x640064000b047812 */ /* 0x000fe200078efcff */
[----:B------:R-:W-:-:S02]  /*d9f0*/  HADD2.F32 R42, -RZ, R8.H1_H1 ;  /* 0x30000008ff2a7230 */ /* 0x000fc40000004100 */
[----:B------:R-:W-:Y:S02]  /*da00*/  HADD2 R30, R10, -1032, -1032 ;  /* 0xe408e4080a1e7430 */ /* 0x000fe40000000000 */
[--C-:B------:R-:W-:Y:S02]  /*da10*/  HADD2.F32 R47, -RZ, R9.reuse.H0_H0 ;  /* 0x20000009ff2f7230 */ /* 0x100fe40000004100 */
[----:B------:R-:W-:Y:S02]  /*da20*/  HADD2.F32 R44, -RZ, R9.H1_H1 ;  /* 0x30000009ff2c7230 */ /* 0x000fe40000004100 */
[----:B------:R-:W2:Y:S01]  /*da30*/  LDG.E.128.CONSTANT R8, desc[UR8][R14.64] ;  /* 0x000000080e087981 */ /* 0x000ea2000c1e9d00 */
[----:B------:R-:W-:-:S04]  /*da40*/  LOP3.LUT R5, R17, 0xf000f, RZ, 0xc0, !PT ;  /* 0x000f000f11057812 */ /* 0x000fc800078ec0ff */
[----:B------:R-:W-:Y:S01]  /*da50*/  LOP3.LUT R5, R5, 0x64006400, RZ, 0xfc, !PT ;  /* 0x6400640005057812 */ /* 0x000fe200078efcff */
[----:B------:R-:W-:Y:S01]  /*da60*/  HADD2 R31, R4, -1032, -1032 ;  /* 0xe408e408041f7430 */ /* 0x000fe20000000000 */
[----:B------:R-:W-:-:S03]  /*da70*/  LOP3.LUT R6, R16, 0xf000f0, RZ, 0xc0, !PT ;  /* 0x00f000f010067812 */ /* 0x000fc600078ec0ff */
[----:B------:R-:W-:Y:S01]  /*da80*/  HADD2 R5, R5, -1032, -1032 ;  /* 0xe408e40805057430 */ /* 0x000fe20000000000 */
[----:B------:R-:W-:Y:S02]  /*da90*/  LOP3.LUT R36, R17, 0xf000f0, RZ, 0xc0, !PT ;  /* 0x00f000f011247812 */ /* 0x000fe400078ec0ff */
[----:B------:R-:W-:Y:S01]  /*daa0*/  LOP3.LUT R37, R6, 0x64006400, RZ, 0xfc, !PT ;  /* 0x6400640006257812 */ /* 0x000fe200078efcff */
[----:B------:R-:W-:Y:S01]  /*dab0*/  HADD2.F32 R6, -RZ, R31.H0_H0 ;  /* 0x2000001fff067230 */ /* 0x000fe20000004100 */
[----:B------:R-:W-:Y:S01]  /*dac0*/  LOP3.LUT R38, R18, 0xf000f0, RZ, 0xc0, !PT ;  /* 0x00f000f012267812 */ /* 0x000fe200078ec0ff */
[--C-:B------:R-:W-:Y:S02]  /*dad0*/  HADD2.F32 R4, -RZ, R5.reuse.H0_H0 ;  /* 0x20000005ff047230 */ /* 0x100fe40000004100 */
[----:B------:R-:W-:Y:S02]  /*dae0*/  HADD2.F32 R29, -RZ, R5.H1_H1 ;  /* 0x30000005ff1d7230 */ /* 0x000fe40000004100 */
[----:B------:R-:W-:Y:S01]  /*daf0*/  HADD2.F32 R5, -RZ, R30.H0_H0 ;  /* 0x2000001eff057230 */ /* 0x000fe20000004100 */
[----:B------:R-:W-:Y:S01]  /*db00*/  LOP3.LUT R39, R36, 0x64006400, RZ, 0xfc, !PT ;  /* 0x6400640024277812 */ /* 0x000fe200078efcff */
[----:B------:R-:W-:Y:S01]  /*db10*/  FFMA.FTZ R36, R0, R7, RZ ;  /* 0x0000000700247223 */ /* 0x000fe200000100ff */
[----:B------:R-:W-:Y:S01]  /*db20*/  LOP3.LUT R41, R38, 0x64006400, RZ, 0xfc, !PT ;  /* 0x6400640026297812 */ /* 0x000fe200078efcff */
[C---:B------:R-:W-:Y:S01]  /*db30*/  FFMA.FTZ R43, R7.reuse, R4, RZ ;  /* 0x00000004072b7223 */ /* 0x040fe200000100ff */
[C---:B------:R-:W-:Y:S01]  /*db40*/  FFMA.FTZ R49, R7.reuse, R5, RZ ;  /* 0x0000000507317223 */ /* 0x040fe200000100ff */
[----:B------:R-:W-:Y:S01]  /*db50*/  FFMA.FTZ R38, R7, R6, RZ ;  /* 0x0000000607267223 */ /* 0x000fe200000100ff */
[----:B------:R-:W-:Y:S01]  /*db60*/  HADD2.F32 R31, -RZ, R31.H1_H1 ;  /* 0x3000001fff1f7230 */ /* 0x000fe20000004100 */
[----:B------:R-:W-:Y:S01]  /*db70*/  LOP3.LUT R7, R40, 0x64006400, RZ, 0xfc, !PT ;  /* 0x6400640028077812 */ /* 0x000fe200078efcff */
[----:B------:R-:W-:-:S02]  /*db80*/  HFMA2 R39, R39, R20.H0_H0, -72, -72 ;  /* 0xd480d48027277431 */ /* 0x000fc40000040014 */
[----:B------:R-:W-:Y:S02]  /*db90*/  HADD2.F32 R30, -RZ, R30.H1_H1 ;  /* 0x3000001eff1e7230 */ /* 0x000fe40000004100 */
[-C--:B------:R-:W-:Y:S02]  /*dba0*/  HFMA2 R37, R37, R20.reuse.H0_H0, -72, -72 ;  /* 0xd480d48025257431 */ /* 0x080fe40000040014 */
[----:B------:R-:W-:Y:S01]  /*dbb0*/  FFMA.FTZ R54, R42, R31, R38 ;  /* 0x0000001f2a367223 */ /* 0x000fe20000010026 */
[-C--:B------:R-:W-:Y:S02]  /*dbc0*/  HFMA2 R41, R41, R20.reuse.H0_H0, -72, -72 ;  /* 0xd480d48029297431 */ /* 0x080fe40000040014 */
[----:B------:R-:W-:Y:S01]  /*dbd0*/  FFMA.FTZ R45, R19, R42, R36 ;  /* 0x0000002a132d7223 */ /* 0x000fe20000010024 */
[----:B------:R-:W-:Y:S02]  /*dbe0*/  HFMA2 R7, R7, R20.H0_H0, -72, -72 ;  /* 0xd480d48007077431 */ /* 0x000fe40000040014 */
[----:B------:R-:W-:-:S02]  /*dbf0*/  HADD2.F32 R38, -RZ, R39.H0_H0 ;  /* 0x20000027ff267230 */ /* 0x000fc40000004100 */
[C---:B------:R-:W-:Y:S01]  /*dc00*/  FFMA.FTZ R48, R42.reuse, R29, R43 ;  /* 0x0000001d2a307223 */ /* 0x040fe2000001002b */
[----:B------:R-:W-:Y:S02]  /*dc10*/  HADD2.F32 R36, -RZ, R37.H0_H0 ;  /* 0x20000025ff247230 */ /* 0x000fe40000004100 */
[----:B------:R-:W-:Y:S01]  /*dc20*/  FFMA.FTZ R49, R42, R30, R49 ;  /* 0x0000001e2a317223 */ /* 0x000fe20000010031 */
[--C-:B------:R-:W-:Y:S02]  /*dc30*/  HADD2.F32 R40, -RZ, R41.reuse.H0_H0 ;  /* 0x20000029ff287230 */ /* 0x100fe40000004100 */
[----:B------:R-:W-:Y:S02]  /*dc40*/  HADD2.F32 R42, -RZ, R41.H1_H1 ;  /* 0x30000029ff2a7230 */ /* 0x000fe40000004100 */
[----:B------:R-:W-:Y:S02]  /*dc50*/  HADD2.F32 R39, -RZ, R39.H1_H1 ;  /* 0x30000027ff277230 */ /* 0x000fe40000004100 */
[----:B------:R-:W-:-:S02]  /*dc60*/  HADD2.F32 R41, -RZ, R7.H0_H0 ;  /* 0x20000007ff297230 */ /* 0x000fc40000004100 */
[----:B------:R-:W-:Y:S02]  /*dc70*/  HADD2.F32 R43, -RZ, R7.H1_H1 ;  /* 0x30000007ff2b7230 */ /* 0x000fe40000004100 */
[C---:B------:R-:W-:Y:S01]  /*dc80*/  FFMA.FTZ R7, R47.reuse, R38, R48 ;  /* 0x000000262f077223 */ /* 0x040fe20000010030 */
[----:B------:R-:W-:Y:S01]  /*dc90*/  HADD2.F32 R37, -RZ, R37.H1_H1 ;  /* 0x30000025ff257230 */ /* 0x000fe20000004100 */
[----:B------:R-:W-:Y:S01]  /*dca0*/  SHF.R.U32.HI R16, RZ, 0x8, R16 ;  /* 0x00000008ff107819 */ /* 0x000fe20000011610 */
[----:B------:R-:W-:Y:S01]  /*dcb0*/  FFMA.FTZ R46, R36, R47, R45 ;  /* 0x0000002f242e7223 */ /* 0x000fe2000001002d */
[----:B------:R-:W-:Y:S01]  /*dcc0*/  SHF.R.U32.HI R18, RZ, 0x8, R18 ;  /* 0x00000008ff127819 */ /* 0x000fe20000011612 */
[----:B------:R-:W-:Y:S01]  /*dcd0*/  FFMA.FTZ R56, R44, R39, R7 ;  /* 0x000000272c387223 */ /* 0x000fe20000010007 */
[C---:B------:R-:W-:Y:S01]  /*dce0*/  FFMA.FTZ R49, R47.reuse, R40, R49 ;  /* 0x000000282f317223 */ /* 0x040fe20000010031 */
[----:B------:R-:W-:Y:S01]  /*dcf0*/  FFMA.FTZ R54, R47, R41, R54 ;  /* 0x000000292f367223 */ /* 0x000fe20000010036 */
[----:B------:R-:W-:Y:S01]  /*dd00*/  FFMA.FTZ R48, R37, R44, R46 ;  /* 0x0000002c25307223 */ /* 0x000fe2000001002e */
[----:B------:R-:W-:-:S02]  /*dd10*/  LOP3.LUT R7, R16, 0xf000f, RZ, 0xc0, !PT ;  /* 0x000f000f10077812 */ /* 0x000fc400078ec0ff */
[----:B------:R-:W-:Y:S02]  /*dd20*/  LOP3.LUT R45, R18, 0xf000f, RZ, 0xc0, !PT ;  /* 0x000f000f122d7812 */ /* 0x000fe400078ec0ff */
[----:B------:R-:W-:Y:S02]  /*dd30*/  SHF.R.U32.HI R17, RZ, 0x8, R17 ;  /* 0x00000008ff117819 */ /* 0x000fe40000011611 */
[----:B------:R-:W-:Y:S01]  /*dd40*/  LOP3.LUT R46, R50, 0xf000f, RZ, 0xc0, !PT ;  /* 0x000f000f322e7812 */ /* 0x000fe200078ec0ff */
[C---:B------:R-:W-:Y:S01]  /*dd50*/  FFMA.FTZ R64, R44.reuse, R42, R49 ;  /* 0x0000002a2c407223 */ /* 0x040fe20000010031 */
[----:B------:R-:W-:Y:S01]  /*dd60*/  FFMA.FTZ R55, R44, R43, R54 ;  /* 0x0000002b2c377223 */ /* 0x000fe20000010036 */
[----:B------:R-:W-:Y:S02]  /*dd70*/  LOP3.LUT R7, R7, 0x64006400, RZ, 0xfc, !PT ;  /* 0x6400640007077812 */ /* 0x000fe400078efcff */
[----:B------:R-:W-:Y:S02]  /*dd80*/  LOP3.LUT R45, R45, 0x64006400, RZ, 0xfc, !PT ;  /* 0x640064002d2d7812 */ /* 0x000fe400078efcff */
[----:B------:R-:W-:-:S02]  /*dd90*/  LOP3.LUT R44, R17, 0xf000f, RZ, 0xc0, !PT ;  /* 0x000f000f112c7812 */ /* 0x000fc400078ec0ff */
[----:B------:R-:W-:Y:S01]  /*dda0*/  LOP3.LUT R46, R46, 0x64006400, RZ, 0xfc, !PT ;  /* 0x640064002e2e7812 */ /* 0x000fe200078efcff */
[----:B------:R-:W-:Y:S01]  /*ddb0*/  HADD2 R7, R7, -1032, -1032 ;  /* 0xe408e40807077430 */ /* 0x000fe20000000000 */
[----:B------:R-:W-:Y:S01]  /*ddc0*/  LOP3.LUT R44, R44, 0x64006400, RZ, 0xfc, !PT ;  /* 0x640064002c2c7812 */ /* 0x000fe200078efcff */
[----:B------:R-:W-:Y:S02]  /*ddd0*/  HADD2 R53, R45, -1032, -1032 ;  /* 0xe408e4082d357430 */ /* 0x000fe40000000000 */
[----:B------:R-:W-:Y:S02]  /*dde0*/  HADD2 R54, R46, -1032, -1032 ;  /* 0xe408e4082e367430 */ /* 0x000fe40000000000 */
[--C-:B0-----:R-:W-:Y:S01]  /*ddf0*/  HADD2.F32 R49, -RZ, R12.reuse.H0_H0 ;  /* 0x2000000cff317230 */ /* 0x101fe20000004100 */
[----:B------:R-:W-:Y:S01]  /*de00*/  LOP3.LUT R18, R18, 0xf000f0, RZ, 0xc0, !PT ;  /* 0x00f000f012127812 */ /* 0x000fe200078ec0ff */
[----:B------:R-:W-:Y:S02]  /*de10*/  HADD2.F32 R58, -RZ, R12.H1_H1 ;  /* 0x3000000cff3a7230 */ /* 0x000fe40000004100 */
[----:B------:R-:W-:-:S02]  /*de20*/  HADD2 R12, R44, -1032, -1032 ;  /* 0xe408e4082c0c7430 */ /* 0x000fc40000000000 */
[----:B------:R-:W-:Y:S02]  /*de30*/  HADD2.F32 R47, -RZ, R7.H0_H0 ;  /* 0x20000007ff2f7230 */ /* 0x000fe40000004100 */
[----:B------:R-:W-:Y:S02]  /*de40*/  HADD2.F32 R45, -RZ, R53.H0_H0 ;  /* 0x20000035ff2d7230 */ /* 0x000fe40000004100 */
[----:B------:R-:W-:Y:S01]  /*de50*/  HADD2.F32 R44, -RZ, R54.H0_H0 ;  /* 0x20000036ff2c7230 */ /* 0x000fe20000004100 */
[----:B------:R-:W-:Y:S01]  /*de60*/  LOP3.LUT R16, R16, 0xf000f0, RZ, 0xc0, !PT ;  /* 0x00f000f010107812 */ /* 0x000fe200078ec0ff */
[--C-:B------:R-:W-:Y:S01]  /*de70*/  HADD2.F32 R60, -RZ, R13.reuse.H0_H0 ;  /* 0x2000000dff3c7230 */ /* 0x100fe20000004100 */
[----:B------:R-:W-:Y:S01]  /*de80*/  LOP3.LUT R50, R50, 0xf000f0, RZ, 0xc0, !PT ;  /* 0x00f000f032327812 */ /* 0x000fe200078ec0ff */
[----:B------:R-:W-:Y:S01]  /*de90*/  HADD2.F32 R62, -RZ, R13.H1_H1 ;  /* 0x3000000dff3e7230 */ /* 0x000fe20000004100 */
[----:B------:R-:W-:Y:S01]  /*dea0*/  LOP3.LUT R13, R18, 0x64006400, RZ, 0xfc, !PT ;  /* 0x64006400120d7812 */ /* 0x000fe200078efcff */
[----:B------:R-:W-:Y:S01]  /*deb0*/  FFMA.FTZ R59, R47, R49, R48 ;  /* 0x000000312f3b7223 */ /* 0x000fe20000010030 */
[C---:B------:R-:W-:Y:S01]  /*dec0*/  FFMA.FTZ R63, R49.reuse, R45, R64 ;  /* 0x0000002d313f7223 */ /* 0x040fe20000010040 */
[----:B------:R-:W-:Y:S01]  /*ded0*/  FFMA.FTZ R64, R49, R44, R55 ;  /* 0x0000002c31407223 */ /* 0x000fe20000010037 */
[----:B------:R-:W-:Y:S01]  /*dee0*/  HADD2.F32 R48, -RZ, R7.H1_H1 ;  /* 0x30000007ff307230 */ /* 0x000fe20000004100 */
[----:B------:R-:W-:Y:S01]  /*def0*/  LOP3.LUT R7, R16, 0x64006400, RZ, 0xfc, !PT ;  /* 0x6400640010077812 */ /* 0x000fe200078efcff */
[----:B------:R-:W-:Y:S01]  /*df00*/  HFMA2 R16, R13, R20.H0_H0, -72, -72 ;  /* 0xd480d4800d107431 */ /* 0x000fe20000040014 */
[----:B------:R-:W-:Y:S01]  /*df10*/  LOP3.LUT R55, R50, 0x64006400, RZ, 0xfc, !PT ;  /* 0x6400640032377812 */ /* 0x000fe200078efcff */
[----:B------:R-:W-:-:S02]  /*df20*/  HADD2.F32 R50, -RZ, R53.H1_H1 ;  /* 0x30000035ff327230 */ /* 0x000fc40000004100 */
[----:B------:R-:W-:Y:S02]  /*df30*/  HADD2.F32 R46, -RZ, R12.H0_H0 ;  /* 0x2000000cff2e7230 */ /* 0x000fe40000004100 */
[----:B------:R-:W-:Y:S02]  /*df40*/  HADD2.F32 R57, -RZ, R54.H1_H1 ;  /* 0x30000036ff397230 */ /* 0x000fe40000004100 */
[----:B------:R-:W-:Y:S01]  /*df50*/  FFMA.FTZ R13, R58, R50, R63 ;  /* 0x000000323a0d7223 */ /* 0x000fe2000001003f */
[----:B------:R-:W-:Y:S01]  /*df60*/  HADD2.F32 R54, -RZ, R16.H0_H0 ;  /* 0x20000010ff367230 */ /* 0x000fe20000004100 */
[----:B------:R-:W-:Y:S01]  /*df70*/  LOP3.LUT R17, R17, 0xf000f0, RZ, 0xc0, !PT ;  /* 0x00f000f011117812 */ /* 0x000fe200078ec0ff */
[----:B------:R-:W-:Y:S01]  /*df80*/  FFMA.FTZ R61, R49, R46, R56 ;  /* 0x0000002e313d7223 */ /* 0x000fe20000010038 */
[----:B------:R-:W-:Y:S02]  /*df90*/  HADD2.F32 R49, -RZ, R12.H1_H1 ;  /* 0x3000000cff317230 */ /* 0x000fe40000004100 */
[----:B------:R-:W-:Y:S01]  /*dfa0*/  LOP3.LUT R17, R17, 0x64006400, RZ, 0xfc, !PT ;  /* 0x6400640011117812 */ /* 0x000fe200078efcff */
[----:B------:R-:W-:-:S02]  /*dfb0*/  FFMA.FTZ R67, R60, R54, R13 ;  /* 0x000000363c437223 */ /* 0x000fc4000001000d */
[----:B------:R-:W0:Y:S01]  /*dfc0*/  LDS.64 R12, [UR5+0x90] ;  /* 0x00009005ff0c7984 */ /* 0x000e220008000a00 */
[-C--:B------:R-:W-:Y:S02]  /*dfd0*/  HFMA2 R7, R7, R20.reuse.H0_H0, -72, -72 ;  /* 0xd480d48007077431 */ /* 0x080fe40000040014 */
[-C--:B------:R-:W-:Y:S02]  /*dfe0*/  HFMA2 R17, R17, R20.reuse.H0_H0, -72, -72 ;  /* 0xd480d48011117431 */ /* 0x080fe40000040014 */
[----:B------:R-:W-:Y:S02]  /*dff0*/  HFMA2 R18, R55, R20.H0_H0, -72, -72 ;  /* 0xd480d48037127431 */ /* 0x000fe40000040014 */
        /* <DEDUP_REMOVED lines=8> */
[----:B------:R-:W-:Y:S02]  /*e080*/  HADD2.F32 R59, -RZ, R17.H1_H1 ;  /* 0x30000011ff3b7230 */ /* 0x000fe40000004100 */
[----:B------:R-:W-:Y:S01]  /*e090*/  FFMA.FTZ R66, R60, R53, R64 ;  /* 0x000000353c427223 */ /* 0x000fe20000010040 */
[----:B------:R-:W-:Y:S02]  /*e0a0*/  HADD2.F32 R60, -RZ, R16.H1_H1 ;  /* 0x30000010ff3c7230 */ /* 0x000fe40000004100 */
[----:B------:R-:W-:Y:S01]  /*e0b0*/  FMUL.FTZ R35, R35, R24 ;  /* 0x0000001823237220 */ /* 0x000fe20000410000 */
[----:B------:R-:W-:-:S02]  /*e0c0*/  HADD2.F32 R61, -RZ, R18.H1_H1 ;  /* 0x30000012ff3d7230 */ /* 0x000fc40000004100 */
[----:B------:R-:W-:Y:S01]  /*e0d0*/  FMUL.FTZ R32, R32, R21 ;  /* 0x0000001520207220 */ /* 0x000fe20000410000 */
[----:B------:R-:W1:Y:S01]  /*e0e0*/  LDS.64 R16, [UR5+0x98] ;  /* 0x00009805ff107984 */ /* 0x000e620008000a00 */
[----:B------:R-:W-:Y:S01]  /*e0f0*/  FMUL.FTZ R52, R52, R23 ;  /* 0x0000001734347220 */ /* 0x000fe20000410000 */
[----:B------:R-:W-:Y:S01]  /*e100*/  FMUL.FTZ R51, R51, R22 ;  /* 0x0000001633337220 */ /* 0x000fe20000410000 */
[----:B------:R-:W-:Y:S02]  /*e110*/  HADD2.F32 R58, -RZ, R7.H1_H1 ;  /* 0x30000007ff3a7230 */ /* 0x000fe40000004100 */
[C---:B------:R-:W-:Y:S01]  /*e120*/  FFMA.FTZ R64, R62.reuse, R60, R67 ;  /* 0x0000003c3e407223 */ /* 0x040fe20000010043 */
[----:B------:R-:W-:Y:S01]  /*e130*/  FFMA.FTZ R7, R62, R61, R66 ;  /* 0x0000003d3e077223 */ /* 0x000fe20000010042 */
[----:B------:R-:W-:Y:S02]  /*e140*/  F2FP.F16.F32.PACK_AB R35, RZ, R35 ;  /* 0x00000023ff23723e */ /* 0x000fe400000000ff */
[----:B------:R-:W-:-:S02]  /*e150*/  F2FP.F16.F32.PACK_AB R32, RZ, R32 ;  /* 0x00000020ff20723e */ /* 0x000fc400000000ff */
[----:B------:R-:W-:Y:S02]  /*e160*/  F2FP.F16.F32.PACK_AB R52, RZ, R52 ;  /* 0x00000034ff34723e */ /* 0x000fe400000000ff */
[----:B------:R-:W-:Y:S01]  /*e170*/  F2FP.F16.F32.PACK_AB R51, RZ, R51 ;  /* 0x00000033ff33723e */ /* 0x000fe200000000ff */
[----:B------:R-:W-:Y:S01]  /*e180*/  FFMA.FTZ R63, R58, R62, R63 ;  /* 0x0000003e3a3f7223 */ /* 0x000fe2000001003f */
[----:B------:R-:W-:Y:S01]  /*e190*/  FFMA.FTZ R18, R62, R59, R65 ;  /* 0x0000003b3e127223 */ /* 0x000fe20000010041 */
[----:B------:R-:W-:Y:S01]  /*e1a0*/  FMUL.FTZ R64, R64, R23 ;  /* 0x0000001740407220 */ /* 0x000fe20000410000 */
[----:B------:R-:W-:Y:S01]  /*e1b0*/  FMUL.FTZ R7, R7, R22 ;  /* 0x0000001607077220 */ /* 0x000fe20000410000 */
[----:B------:R-:W-:Y:S02]  /*e1c0*/  PRMT R35, R35, 0x5410, R32 ;  /* 0x0000541023237816 */ /* 0x000fe40000000020 */
        /* <DEDUP_REMOVED lines=11> */
[----:B------:R-:W-:-:S03]  /*e280*/  PRMT R63, R63, 0x5410, R18 ;  /* 0x000054103f3f7816 */ /* 0x000fc60000000012 */
        /* <DEDUP_REMOVED lines=42> */
[----:B------:R-:W1:Y:S01]  /*e530*/  LDS.64 R16, [UR5+0x118] ;  /* 0x00011805ff107984 */ /* 0x000e620008000a00 */
[-C--:B------:R-:W-:Y:S01]  /*e540*/  FFMA.FTZ R34, R59, R62.reuse, R34 ;  /* 0x0000003e3b227223 */ /* 0x080fe20000010022 */
[----:B------:R-:W-:Y:S01]  /*e550*/  FFMA.FTZ R33, R61, R62, R64 ;  /* 0x0000003e3d217223 */ /* 0x000fe20000010040 */
[----:B------:R-:W-:Y:S02]  /*e560*/  HADD2.F32 R2, -RZ, R2.H1_H1 ;  /* 0x30000002ff027230 */ /* 0x000fe40000004100 */
[----:B------:R-:W-:Y:S01]  /*e570*/  FFMA.FTZ R62, R0, R63, RZ ;  /* 0x0000003f003e7223 */ /* 0x000fe200000100ff */
[--C-:B------:R-:W-:Y:S02]  /*e580*/  HADD2.F32 R65, -RZ, R3.reuse.H0_H0 ;  /* 0x20000003ff417230 */ /* 0x100fe40000004100 */
[----:B------:R-:W-:-:S02]  /*e590*/  HADD2.F32 R64, -RZ, R3.H1_H1 ;  /* 0x30000003ff407230 */ /* 0x000fc40000004100 */
[-C--:B------:R-:W-:Y:S01]  /*e5a0*/  FFMA.FTZ R3, R19, R2.reuse, R62 ;  /* 0x0000000213037223 */ /* 0x080fe2000001003e */
[-C--:B------:R-:W-:Y:S01]  /*e5b0*/  FFMA.FTZ R66, R4, R63.reuse, RZ ;  /* 0x0000003f04427223 */ /* 0x080fe200000100ff */
[-C--:B------:R-:W-:Y:S01]  /*e5c0*/  FFMA.FTZ R67, R5, R63.reuse, RZ ;  /* 0x0000003f05437223 */ /* 0x080fe200000100ff */
[----:B------:R-:W-:Y:S01]  /*e5d0*/  FFMA.FTZ R68, R6, R63, RZ ;  /* 0x0000003f06447223 */ /* 0x000fe200000100ff */
[----:B------:R-:W-:Y:S01]  /*e5e0*/  FFMA.FTZ R62, R36, R65, R3 ;  /* 0x00000041243e7223 */ /* 0x000fe20000010003 */
[-C--:B------:R-:W-:Y:S01]  /*e5f0*/  FFMA.FTZ R63, R29, R2.reuse, R66 ;  /* 0x000000021d3f7223 */ /* 0x080fe20000010042 */
[-C--:B------:R-:W-:Y:S01]  /*e600*/  FFMA.FTZ R67, R30, R2.reuse, R67 ;  /* 0x000000021e437223 */ /* 0x080fe20000010043 */
[----:B------:R-:W-:Y:S02]  /*e610*/  FFMA.FTZ R68, R31, R2, R68 ;  /* 0x000000021f447223 */ /* 0x000fe40000010044 */
[----:B------:R-:W3:Y:S01]  /*e620*/  LDS.64 R2, [UR5+0x198] ;  /* 0x00019805ff027984 */ /* 0x000ee20008000a00 */
[----:B0-----:R-:W-:-:S02]  /*e630*/  HADD2.F32 R69, -RZ, R12.H0_H0 ;  /* 0x2000000cff457230 */ /* 0x001fc40000004100 */
[-C--:B------:R-:W-:Y:S01]  /*e640*/  FFMA.FTZ R66, R38, R65.reuse, R63 ;  /* 0x0000004126427223 */ /* 0x080fe2000001003f */
[----:B------:R-:W-:Y:S01]  /*e650*/  FFMA.FTZ R67, R40, R65, R67 ;  /* 0x0000004128437223 */ /* 0x000fe20000010043 */
[----:B------:R-:W-:Y:S02]  /*e660*/  HADD2.F32 R12, -RZ, R12.H1_H1 ;  /* 0x3000000cff0c7230 */ /* 0x000fe40000004100 */
[----:B------:R-:W-:Y:S01]  /*e670*/  FFMA.FTZ R5, R5, R69, RZ ;  /* 0x0000004505057223 */ /* 0x000fe200000100ff */
[-C--:B------:R-:W-:Y:S01]  /*e680*/  FFMA.FTZ R63, R39, R64.reuse, R66 ;  /* 0x00000040273f7223 */ /* 0x080fe20000010042 */
[----:B------:R-:W-:Y:S01]  /*e690*/  FFMA.FTZ R68, R41, R65, R68 ;  /* 0x0000004129447223 */ /* 0x000fe20000010044 */
[----:B------:R-:W-:Y:S01]  /*e6a0*/  FFMA.FTZ R66, R42, R64, R67 ;  /* 0x000000402a427223 */ /* 0x000fe20000010043 */
[--C-:B------:R-:W-:Y:S02]  /*e6b0*/  HADD2.F32 R67, -RZ, R13.reuse.H0_H0 ;  /* 0x2000000dff437230 */ /* 0x100fe40000004100 */
[----:B------:R-:W-:Y:S01]  /*e6c0*/  FFMA.FTZ R5, R30, R12, R5 ;  /* 0x0000000c1e057223 */ /* 0x000fe20000010005 */
[-C--:B------:R-:W-:Y:S01]  /*e6d0*/  FFMA.FTZ R62, R37, R64.reuse, R62 ;  /* 0x00000040253e7223 */ /* 0x080fe2000001003e */
[----:B------:R-:W-:Y:S01]  /*e6e0*/  FFMA.FTZ R65, R43, R64, R68 ;  /* 0x000000402b417223 */ /* 0x000fe20000010044 */
[----:B------:R-:W-:Y:S01]  /*e6f0*/  FFMA.FTZ R6, R6, R69, RZ ;  /* 0x0000004506067223 */ /* 0x000fe200000100ff */
[----:B------:R-:W-:-:S02]  /*e700*/  HADD2.F32 R64, -RZ, R13.H1_H1 ;  /* 0x3000000dff407230 */ /* 0x000fc40000004100 */
[----:B------:R-:W-:Y:S01]  /*e710*/  FFMA.FTZ R5, R40, R67, R5 ;  /* 0x0000004328057223 */ /* 0x000fe20000010005 */
[-C--:B------:R-:W-:Y:S01]  /*e720*/  FFMA.FTZ R0, R0, R69.reuse, RZ ;  /* 0x0000004500007223 */ /* 0x080fe200000100ff */
[----:B------:R-:W-:Y:S01]  /*e730*/  FFMA.FTZ R6, R31, R12, R6 ;  /* 0x0000000c1f067223 */ /* 0x000fe20000010006 */
[----:B------:R-:W-:Y:S01]  /*e740*/  FFMA.FTZ R4, R4, R69, RZ ;  /* 0x0000004504047223 */ /* 0x000fe200000100ff */
[----:B------:R-:W-:Y:S01]  /*e750*/  FFMA.FTZ R42, R42, R64, R5 ;  /* 0x000000402a2a7223 */ /* 0x000fe20000010005 */
[-C--:B------:R-:W-:Y:S01]  /*e760*/  FFMA.FTZ R19, R19, R12.reuse, R0 ;  /* 0x0000000c13137223 */ /* 0x080fe20000010000 */
[-C--:B------:R-:W-:Y:S01]  /*e770*/  FFMA.FTZ R6, R41, R67.reuse, R6 ;  /* 0x0000004329067223 */ /* 0x080fe20000010006 */
[--C-:B-1----:R-:W-:Y:S02]  /*e780*/  HADD2.F32 R5, -RZ, R16.reuse.H0_H0 ;  /* 0x20000010ff057230 */ /* 0x102fe40000004100 */
        /* <DEDUP_REMOVED lines=18> */
[--C-:B---3--:R-:W-:Y:S02]  /*e8b0*/  HADD2.F32 R5, -RZ, R2.reuse.H0_H0 ;  /* 0x20000002ff057230 */ /* 0x108fe40000004100 */
[-C--:B------:R-:W-:Y:S01]  /*e8c0*/  FFMA.FTZ R36, R37, R64.reuse, R36 ;  /* 0x0000004025247223 */ /* 0x080fe20000010024 */
[----:B------:R-:W-:Y:S01]  /*e8d0*/  FFMA.FTZ R39, R39, R64, R38 ;  /* 0x0000004027277223 */ /* 0x000fe20000010026 */
        /* <DEDUP_REMOVED lines=20> */
[----:B------:R-:W-:Y:S01]  /*ea20*/  FMUL.FTZ R13, R13, R24 ;  /* 0x000000180d0d7220 */ /* 0x000fe20000410000 */
[----:B------:R-:W-:Y:S01]  /*ea30*/  F2FP.F16.F32.PACK_AB R6, RZ, R17 ;  /* 0x00000011ff06723e */ /* 0x000fe200000000ff */
[----:B------:R-:W-:-:S04]  /*ea40*/  IMAD.WIDE R16, R97, 0x4, R14 ;  /* 0x0000000461107825 */ /* 0x000fc800078e020e */
[----:B------:R-:W-:Y:S01]  /*ea50*/  FMUL.FTZ R2, R0, R23 ;  /* 0x0000001700027220 */ /* 0x000fe20000410000 */
[----:B------:R-:W-:Y:S02]  /*ea60*/  F2FP.F16.F32.PACK_AB R0, RZ, R13 ;  /* 0x0000000dff00723e */ /* 0x000fe400000000ff */
[----:B------:R-:W3:Y:S01]  /*ea70*/  LDG.E.128.CONSTANT R12, desc[UR8][R16.64] ;  /* 0x00000008100c7981 */ /* 0x000ee2000c1e9d00 */
[----:B------:R-:W-:Y:S01]  /*ea80*/  HADD2.F32 R3, -RZ, R3.H1_H1 ;  /* 0x30000003ff037230 */ /* 0x000fe20000004100 */
[----:B------:R-:W-:-:S04]  /*ea90*/  F2FP.F16.F32.PACK_AB R5, RZ, R2 ;  /* 0x00000002ff05723e */ /* 0x000fc800000000ff */
[-C--:B------:R-:W-:Y:S01]  /*eaa0*/  FFMA.FTZ R47, R58, R3.reuse, R47 ;  /* 0x000000033a2f7223 */ /* 0x080fe2000001002f */
[-C--:B------:R-:W-:Y:S01]  /*eab0*/  FFMA.FTZ R46, R59, R3.reuse, R46 ;  /* 0x000000033b2e7223 */ /* 0x080fe2000001002e */
[-C--:B------:R-:W-:Y:S01]  /*eac0*/  FFMA.FTZ R60, R60, R3.reuse, R45 ;  /* 0x000000033c3c7223 */ /* 0x080fe2000001002d */
[----:B------:R-:W-:Y:S02]  /*ead0*/  FFMA.FTZ R61, R61, R3, R44 ;  /* 0x000000033d3d7223 */ /* 0x000fe4000001002c */
[----:B------:R-:W0:Y:S01]  /*eae0*/  LDS.64 R2, [UR5+0x20] ;  /* 0x00002005ff027984 */ /* 0x000e220008000a00 */
[----:B------:R-:W-:Y:S01]  /*eaf0*/  FMUL.FTZ R51, R51, R24 ;  /* 0x0000001833337220 */ /* 0x000fe20000410000 */
[-C--:B------:R-:W-:Y:S01]  /*eb00*/  FMUL.FTZ R34, R34, R21.reuse ;  /* 0x0000001522227220 */ /* 0x080fe20000410000 */
[----:B------:R-:W-:-:S03]  /*eb10*/  FMUL.FTZ R4, R4, R21 ;  /* 0x0000001504047220 */ /* 0x000fc60000410000 */
[----:B------:R-:W-:Y:S02]  /*eb20*/  F2FP.F16.F32.PACK_AB R51, RZ, R51 ;  /* 0x00000033ff33723e */ /* 0x000fe400000000ff */
[----:B------:R-:W-:Y:S02]  /*eb30*/  F2FP.F16.F32.PACK_AB R34, RZ, R34 ;  /* 0x00000022ff22723e */ /* 0x000fe400000000ff */
[----:B------:R-:W-:Y:S02]  /*eb40*/  F2FP.F16.F32.PACK_AB R4, RZ, R4 ;  /* 0x00000004ff04723e */ /* 0x000fe400000000ff */
[----:B------:R-:W-:Y:S02]  /*eb50*/  PRMT R51, R51, 0x5410, R34 ;  /* 0x0000541033337816 */ /* 0x000fe40000000022 */
[----:B------:R-:W-:Y:S01]  /*eb60*/  PRMT R0, R0, 0x5410, R4 ;  /* 0x0000541000007816 */ /* 0x000fe20000000004 */
[----:B------:R-:W-:Y:S01]  /*eb70*/  FMUL.FTZ R47, R47, R24 ;  /* 0x000000182f2f7220 */ /* 0x000fe20000410000 */
[----:B------:R-:W-:Y:S01]  /*eb80*/  FMUL.FTZ R46, R46, R21 ;  /* 0x000000152e2e7220 */ /* 0x000fe20000410000 */
[-C--:B------:R-:W-:Y:S01]  /*eb90*/  FMUL.FTZ R52, R52, R23.reuse ;  /* 0x0000001734347220 */ /* 0x080fe20000410000 */
[----:B------:R-:W-:Y:S01]  /*eba0*/  HFMA2.MMA R29, R51, 1, 1, R28 ;  /* 0x3c003c00331d7835 */ /* 0x000fe2000000001c */
[-C--:B------:R-:W-:Y:S01]  /*ebb0*/  FMUL.FTZ R33, R33, R22.reuse ;  /* 0x0000001621217220 */ /* 0x080fe20000410000 */
[----:B------:R-:W-:Y:S01]  /*ebc0*/  HFMA2.MMA R30, R0, 1, 1, R26 ;  /* 0x3c003c00001e7835 */ /* 0x000fe2000000001a */
[----:B--2---:R-:W-:Y:S01]  /*ebd0*/  LOP3.LUT R0, R8, 0xf000f, RZ, 0xc0, !PT ;  /* 0x000f000f08007812 */ /* 0x004fe200078ec0ff */
[----:B------:R-:W-:Y:S01]  /*ebe0*/  FMUL.FTZ R60, R60, R23 ;  /* 0x000000173c3c7220 */ /* 0x000fe20000410000 */
[----:B------:R-:W-:Y:S01]  /*ebf0*/  LOP3.LUT R4, R8, 0xf000f0, RZ, 0xc0, !PT ;  /* 0x00f000f008047812 */ /* 0x000fe200078ec0ff */
[----:B------:R-:W-:Y:S01]  /*ec00*/  FMUL.FTZ R61, R61, R22 ;  /* 0x000000163d3d7220 */ /* 0x000fe20000410000 */
[----:B------:R-:W-:-:S02]  /*ec10*/  SHF.R.U32.HI R28, RZ, 0x8, R8 ;  /* 0x00000008ff1c7819 */ /* 0x000fc40000011608 */
[C---:B------:R-:W-:Y:S02]  /*ec20*/  LOP3.LUT R8, R9.reuse, 0xf000f, RZ, 0xc0, !PT ;  /* 0x000f000f09087812 */ /* 0x040fe400078ec0ff */
[----:B------:R-:W-:Y:S02]  /*ec30*/  LOP3.LUT R37, R9, 0xf000f0, RZ, 0xc0, !PT ;  /* 0x00f000f009257812 */ /* 0x000fe400078ec0ff */
[----:B------:R-:W-:Y:S02]  /*ec40*/  SHF.R.U32.HI R26, RZ, 0x8, R9 ;  /* 0x00000008ff1a7819 */ /* 0x000fe40000011609 */
[----:B------:R-:W-:Y:S02]  /*ec50*/  F2FP.F16.F32.PACK_AB R47, RZ, R47 ;  /* 0x0000002fff2f723e */ /* 0x000fe400000000ff */
[----:B------:R-:W-:Y:S02]  /*ec60*/  F2FP.F16.F32.PACK_AB R46, RZ, R46 ;  /* 0x0000002eff2e723e */ /* 0x000fe400000000ff */
[----:B------:R-:W-:-:S02]  /*ec70*/  PRMT R5, R5, 0x5410, R6 ;  /* 0x0000541005057816 */ /* 0x000fc40000000006 */
[C---:B------:R-:W-:Y:S02]  /*ec80*/  LOP3.LUT R9, R10.reuse, 0xf000f, RZ, 0xc0, !PT ;  /* 0x000f000f0a097812 */ /* 0x040fe400078ec0ff */
[----:B------:R-:W-:Y:S02]  /*ec90*/  LOP3.LUT R38, R10, 0xf000f0, RZ, 0xc0, !PT ;  /* 0x00f000f00a267812 */ /* 0x000fe400078ec0ff */
[----:B------:R-:W-:Y:S02]  /*eca0*/  SHF.R.U32.HI R6, RZ, 0x8, R10 ;  /* 0x00000008ff067819 */ /* 0x000fe4000001160a */
[----:B------:R-:W-:Y:S02]  /*ecb0*/  LOP3.LUT R10, R11, 0xf000f, RZ, 0xc0, !PT ;  /* 0x000f000f0b0a7812 */ /* 0x000fe400078ec0ff */
[----:B------:R-:W-:Y:S02]  /*ecc0*/  F2FP.F16.F32.PACK_AB R52, RZ, R52 ;  /* 0x00000034ff34723e */ /* 0x000fe400000000ff */
[----:B------:R-:W-:Y:S01]  /*ecd0*/  F2FP.F16.F32.PACK_AB R33, RZ, R33 ;  /* 0x00000021ff21723e */ /* 0x000fe200000000ff */
[----:B0-----:R-:W-:Y:S01]  /*ece0*/  HADD2.F32 R44, -RZ, R3.H0_H0 ;  /* 0x20000003ff2c7230 */ /* 0x001fe20000004100 */
[----:B------:R-:W-:-:S02]  /*ecf0*/  F2FP.F16.F32.PACK_AB R60, RZ, R60 ;  /* 0x0000003cff3c723e */ /* 0x000fc400000000ff */
[----:B------:R-:W-:Y:S02]  /*ed00*/  F2FP.F16.F32.PACK_AB R61, RZ, R61 ;  /* 0x0000003dff3d723e */ /* 0x000fe400000000ff */
[----:B------:R-:W-:Y:S01]  /*ed10*/  PRMT R47, R47, 0x5410, R46 ;  /* 0x000054102f2f7816 */ /* 0x000fe2000000002e */
[----:B------:R-:W-:Y:S01]  /*ed20*/  HADD2.F32 R46, -RZ, R3.H1_H1 ;  /* 0x30000003ff2e7230 */ /* 0x000fe20000004100 */
[----:B------:R-:W-:Y:S02]  /*ed30*/  LOP3.LUT R0, R0, 0x64006400, RZ, 0xfc, !PT ;  /* 0x6400640000007812 */ /* 0x000fe400078efcff */
[----:B------:R-:W-:Y:S02]  /*ed40*/  LOP3.LUT R9, R9, 0x64006400, RZ, 0xfc, !PT ;  /* 0x6400640009097812 */ /* 0x000fe400078efcff */
[----:B------:R-:W-:Y:S01]  /*ed50*/  LOP3.LUT R8, R8, 0x64006400, RZ, 0xfc, !PT ;  /* 0x6400640008087812 */ /* 0x000fe200078efcff */
[----:B------:R-:W-:Y:S01]  /*ed60*/  HADD2 R31, R5, R27 ;  /* 0x0000001b051f7230 */ /* 0x000fe20000000000 */
[----:B------:R-:W-:Y:S01]  /*ed70*/  LOP3.LUT R3, R10, 0x64006400, RZ, 0xfc, !PT ;  /* 0x640064000a037812 */ /* 0x000fe200078efcff */
[--C-:B------:R-:W-:Y:S01]  /*ed80*/  HADD2.F32 R5, -RZ, R2.reuse.H0_H0 ;  /* 0x20000002ff057230 */ /* 0x100fe20000004100 */
[----:B------:R-:W-:Y:S01]  /*ed90*/  PRMT R52, R52, 0x5410, R33 ;  /* 0x0000541034347816 */ /* 0x000fe20000000021 */
[----:B------:R-:W-:Y:S01]  /*eda0*/  HADD2.F32 R41, -RZ, R2.H1_H1 ;  /* 0x30000002ff297230 */ /* 0x000fe20000004100 */
[----:B------:R-:W-:Y:S01]  /*edb0*/  PRMT R60, R60, 0x5410, R61 ;  /* 0x000054103c3c7816 */ /* 0x000fe2000000003d */
[----:B------:R-:W-:-:S02]  /*edc0*/  HADD2 R2, R0, -1032, -1032 ;  /* 0xe408e40800027430 */ /* 0x000fc40000000000 */
[----:B------:R-:W-:Y:S02]  /*edd0*/  HADD2 R9, R9, -1032, -1032 ;  /* 0xe408e40809097430 */ /* 0x000fe40000000000 */
[----:B------:R-:W-:Y:S02]  /*ede0*/  HADD2 R8, R8, -1032, -1032 ;  /* 0xe408e40808087430 */ /* 0x000fe40000000000 */
[----:B------:R-:W-:Y:S01]  /*edf0*/  HADD2 R36, R3, -1032, -1032 ;  /* 0xe408e40803247430 */ /* 0x000fe20000000000 */
[----:B------:R-:W-:Y:S01]  /*ee00*/  HFMA2.MMA R19, R47, 1, 1, R32 ;  /* 0x3c003c002f137835 */ /* 0x000fe20000000020 */
[----:B------:R-:W-:Y:S01]  /*ee10*/  HADD2 R33, R52, R25 ;  /* 0x0000001934217230 */ /* 0x000fe20000000000 */
[----:B------:R-:W-:Y:S01]  /*ee20*/  LOP3.LUT R40, R11, 0xf000f0, RZ, 0xc0, !PT ;  /* 0x00f000f00b287812 */ /* 0x000fe200078ec0ff */
[----:B------:R-:W-:Y:S01]  /*ee30*/  HADD2 R25, R60, R35 ;  /* 0x000000233c197230 */ /* 0x000fe20000000000 */
[----:B------:R-:W-:Y:S01]  /*ee40*/  SHF.R.U32.HI R27, RZ, 0x8, R11 ;  /* 0x00000008ff1b7819 */ /* 0x000fe2000001160b */
[--C-:B------:R-:W-:Y:S01]  /*ee50*/  HADD2.F32 R0, -RZ, R2.reuse.H0_H0 ;  /* 0x20000002ff007230 */ /* 0x100fe20000004100 */
[----:B------:R-:W0:Y:S01]  /*ee60*/  LDS.64 R10, [UR5+0x28] ;  /* 0x00002805ff0a7984 */ /* 0x000e220008000a00 */
[----:B------:R-:W-:-:S02]  /*ee70*/  HADD2.F32 R32, -RZ, R2.H1_H1 ;  /* 0x30000002ff207230 */ /* 0x000fc40000004100 */
[--C-:B------:R-:W-:Y:S02]  /*ee80*/  HADD2.F32 R3, -RZ, R9.reuse.H0_H0 ;  /* 0x20000009ff037230 */ /* 0x100fe40000004100 */
[----:B------:R-:W-:Y:S01]  /*ee90*/  HADD2.F32 R35, -RZ, R9.H1_H1 ;  /* 0x30000009ff237230 */ /* 0x000fe20000004100 */
[----:B------:R-:W-:Y:S01]  /*eea0*/  LOP3.LUT R9, R4, 0x64006400, RZ, 0xfc, !PT ;  /* 0x6400640004097812 */ /* 0x000fe200078efcff */
[----:B------:R-:W-:Y:S02]  /*eeb0*/  HADD2.F32 R2, -RZ, R8.H0_H0 ;  /* 0x20000008ff027230 */ /* 0x000fe40000004100 */
[----:B------:R-:W-:Y:S01]  /*eec0*/  HADD2.F32 R4, -RZ, R36.H0_H0 ;  /* 0x20000024ff047230 */ /* 0x000fe20000004100 */
[----:B------:R-:W-:Y:S01]  /*eed0*/  LOP3.LUT R39, R38, 0x64006400, RZ, 0xfc, !PT ;  /* 0x6400640026277812 */ /* 0x000fe200078efcff */
[----:B------:R-:W-:Y:S02]  /*eee0*/  HADD2.F32 R34, -RZ, R8.H1_H1 ;  /* 0x30000008ff227230 */ /* 0x000fe40000004100 */
[----:B------:R-:W-:Y:S01]  /*eef0*/  FFMA.FTZ R43, R0, R5, RZ ;  /* 0x00000005002b7223 */ /* 0x000fe200000100ff */
[----:B------:R-:W-:-:S02]  /*ef00*/  HADD2.F32 R36, -RZ, R36.H1_H1 ;  /* 0x30000024ff247230 */ /* 0x000fc40000004100 */
[C---:B------:R-:W-:Y:S01]  /*ef10*/  FFMA.FTZ R8, R5.reuse, R2, RZ ;  /* 0x0000000205087223 */ /* 0x040fe200000100ff */
[C---:B------:R-:W-:Y:S01]  /*ef20*/  FFMA.FTZ R38, R5.reuse, R3, RZ ;  /* 0x0000000305267223 */ /* 0x040fe200000100ff */
[----:B------:R-:W-:Y:S01]  /*ef30*/  FFMA.FTZ R5, R5, R4, RZ ;  /* 0x0000000405057223 */ /* 0x000fe200000100ff */
[----:B------:R-:W-:Y:S01]  /*ef40*/  FFMA.FTZ R45, R32, R41, R43 ;  /* 0x00000029202d7223 */ /* 0x000fe2000001002b */
[C---:B------:R-:W-:Y:S01]  /*ef50*/  FFMA.FTZ R47, R41.reuse, R34, R8 ;  /* 0x00000022292f7223 */ /* 0x040fe20000010008 */
[C---:B------:R-:W-:Y:S01]  /*ef60*/  FFMA.FTZ R48, R41.reuse, R35, R38 ;  /* 0x0000002329307223 */ /* 0x040fe20000010026 */
[----:B------:R-:W-:Y:S01]  /*ef70*/  FFMA.FTZ R50, R41, R36, R5 ;  /* 0x0000002429327223 */ /* 0x000fe20000010005 */
[----:B------:R-:W-:Y:S02]  /*ef80*/  LOP3.LUT R37, R37, 0x64006400, RZ, 0xfc, !PT ;  /* 0x6400640025257812 */ /* 0x000fe400078efcff */
        /* <DEDUP_REMOVED lines=8> */
[--C-:B------:R-:W-:Y:S02]  /*f010*/  HADD2.F32 R41, -RZ, R8.reuse.H0_H0 ;  /* 0x20000008ff297230 */ /* 0x100fe40000004100 */
[----:B------:R-:W-:Y:S02]  /*f020*/  HADD2.F32 R40, -RZ, R37.H1_H1 ;  /* 0x30000025ff287230 */ /* 0x000fe40000004100 */
[----:B------:R-:W-:Y:S02]  /*f030*/  HADD2.F32 R37, -RZ, R39.H1_H1 ;  /* 0x30000027ff257230 */ /* 0x000fe40000004100 */
[C---:B------:R-:W-:Y:S01]  /*f040*/  FFMA.FTZ R47, R44.reuse, R42, R47 ;  /* 0x0000002a2c2f7223 */ /* 0x040fe2000001002f */
[----:B------:R-:W-:Y:S02]  /*f050*/  HADD2.F32 R5, -RZ, R9.H1_H1 ;  /* 0x30000009ff057230 */ /* 0x000fe40000004100 */
[----:B------:R-:W-:Y:S01]  /*f060*/  FFMA.FTZ R48, R44, R43, R48 ;  /* 0x0000002b2c307223 */ /* 0x000fe20000010030 */
[----:B------:R-:W-:-:S02]  /*f070*/  HADD2.F32 R39, -RZ, R8.H1_H1 ;  /* 0x30000008ff277230 */ /* 0x000fc40000004100 */
[----:B------:R-:W-:Y:S01]  /*f080*/  FFMA.FTZ R8, R38, R44, R45 ;  /* 0x0000002c26087223 */ /* 0x000fe2000001002d */
[----:B------:R-:W-:Y:S01]  /*f090*/  FFMA.FTZ R50, R44, R41, R50 ;  /* 0x000000292c327223 */ /* 0x000fe20000010032 */
[C---:B------:R-:W-:Y:S01]  /*f0a0*/  FFMA.FTZ R53, R46.reuse, R40, R47 ;  /* 0x000000282e357223 */ /* 0x040fe2000001002f */
[C---:B------:R-:W-:Y:S01]  /*f0b0*/  FFMA.FTZ R55, R46.reuse, R37, R48 ;  /* 0x000000252e377223 */ /* 0x040fe20000010030 */
[----:B------:R-:W-:Y:S01]  /*f0c0*/  FFMA.FTZ R51, R5, R46, R8 ;  /* 0x0000002e05337223 */ /* 0x000fe20000010008 */
[----:B------:R-:W-:Y:S01]  /*f0d0*/  FFMA.FTZ R54, R46, R39, R50 ;  /* 0x000000272e367223 */ /* 0x000fe20000010032 */
[----:B------:R-:W-:Y:S02]  /*f0e0*/  LOP3.LUT R44, R28, 0xf000f, RZ, 0xc0, !PT ;  /* 0x000f000f1c2c7812 */ /* 0x000fe400078ec0ff */
[----:B------:R-:W-:Y:S02]  /*f0f0*/  LOP3.LUT R45, R26, 0xf000f, RZ, 0xc0, !PT ;  /* 0x000f000f1a2d7812 */ /* 0x000fe400078ec0ff */
[----:B------:R-:W-:Y:S01]  /*f100*/  LOP3.LUT R47, R27, 0xf000f, RZ, 0xc0, !PT ;  /* 0x000f000f1b2f7812 */ /* 0x000fe200078ec0ff */
[--C-:B0-----:R-:W-:Y:S01]  /*f110*/  HADD2.F32 R48, -RZ, R10.reuse.H0_H0 ;  /* 0x2000000aff307230 */ /* 0x101fe20000004100 */
[----:B------:R-:W-:Y:S01]  /*f120*/  LOP3.LUT R46, R6, 0xf000f, RZ, 0xc0, !PT ;  /* 0x000f000f062e7812 */ /* 0x000fe200078ec0ff */
[----:B------:R-:W-:Y:S01]  /*f130*/  HADD2.F32 R56, -RZ, R10.H1_H1 ;  /* 0x3000000aff387230 */ /* 0x000fe20000004100 */
[----:B------:R-:W-:Y:S01]  /*f140*/  LOP3.LUT R44, R44, 0x64006400, RZ, 0xfc, !PT ;  /* 0x640064002c2c7812 */ /* 0x000fe200078efcff */
[----:B------:R-:W0:Y:S01]  /*f150*/  LDS.64 R8, [UR5+0xa0] ;  /* 0x0000a005ff087984 */ /* 0x000e220008000a00 */
[----:B------:R-:W-:-:S02]  /*f160*/  LOP3.LUT R45, R45, 0x64006400, RZ, 0xfc, !PT ;  /* 0x640064002d2d7812 */ /* 0x000fc400078efcff */
[----:B------:R-:W-:Y:S02]  /*f170*/  LOP3.LUT R46, R46, 0x64006400, RZ, 0xfc, !PT ;  /* 0x640064002e2e7812 */ /* 0x000fe400078efcff */
[----:B------:R-:W-:Y:S01]  /*f180*/  LOP3.LUT R47, R47, 0x64006400, RZ, 0xfc, !PT ;  /* 0x640064002f2f7812 */ /* 0x000fe200078efcff */
[----:B------:R-:W-:Y:S02]  /*f190*/  HADD2 R10, R44, -1032, -1032 ;  /* 0xe408e4082c0a7430 */ /* 0x000fe40000000000 */
[----:B------:R-:W-:Y:S02]  /*f1a0*/  HADD2 R49, R45, -1032, -1032 ;  /* 0xe408e4082d317430 */ /* 0x000fe40000000000 */
[----:B------:R-:W-:Y:S02]  /*f1b0*/  HADD2 R50, R46, -1032, -1032 ;  /* 0xe408e4082e327430 */ /* 0x000fe40000000000 */
[----:B------:R-:W-:Y:S02]  /*f1c0*/  HADD2 R52, R47, -1032, -1032 ;  /* 0xe408e4082f347430 */ /* 0x000fe40000000000 */
[----:B------:R-:W-:-:S02]  /*f1d0*/  HADD2.F32 R44, -RZ, R10.H0_H0 ;  /* 0x2000000aff2c7230 */ /* 0x000fc40000004100 */
[----:B------:R-:W-:Y:S02]  /*f1e0*/  HADD2.F32 R47, -RZ, R49.H0_H0 ;  /* 0x20000031ff2f7230 */ /* 0x000fe40000004100 */
[----:B------:R-:W-:Y:S02]  /*f1f0*/  HADD2.F32 R46, -RZ, R50.H0_H0 ;  /* 0x20000032ff2e7230 */ /* 0x000fe40000004100 */
[----:B------:R-:W-:Y:S02]  /*f200*/  HADD2.F32 R45, -RZ, R52.H0_H0 ;  /* 0x20000034ff2d7230 */ /* 0x000fe40000004100 */
[----:B------:R-:W-:Y:S01]  /*f210*/  FFMA.FTZ R57, R44, R48, R51 ;  /* 0x000000302c397223 */ /* 0x000fe20000010033 */
[C---:B------:R-:W-:Y:S01]  /*f220*/  FFMA.FTZ R59, R48.reuse, R47, R53 ;  /* 0x0000002f303b7223 */ /* 0x040fe20000010035 */
[C---:B------:R-:W-:Y:S01]  /*f230*/  FFMA.FTZ R61, R48.reuse, R46, R55 ;  /* 0x0000002e303d7223 */ /* 0x040fe20000010037 */
[----:B------:R-:W-:Y:S01]  /*f240*/  FFMA.FTZ R62, R48, R45, R54 ;  /* 0x0000002d303e7223 */ /* 0x000fe20000010036 */
[----:B------:R-:W-:Y:S01]  /*f250*/  HADD2.F32 R48, -RZ, R10.H1_H1 ;  /* 0x3000000aff307230 */ /* 0x000fe20000004100 */
[----:B------:R-:W-:Y:S01]  /*f260*/  LOP3.LUT R10, R27, 0xf000f0, RZ, 0xc0, !PT ;  /* 0x00f000f01b0a7812 */ /* 0x000fe200078ec0ff */
[--C-:B------:R-:W-:Y:S01]  /*f270*/  HADD2.F32 R58, -RZ, R11.reuse.H0_H0 ;  /* 0x2000000bff3a7230 */ /* 0x100fe20000004100 */
[----:B------:R-:W-:Y:S01]  /*f280*/  LOP3.LUT R6, R6, 0xf000f0, RZ, 0xc0, !PT ;  /* 0x00f000f006067812 */ /* 0x000fe200078ec0ff */
[----:B------:R-:W-:Y:S01]  /*f290*/  HADD2.F32 R60, -RZ, R11.H1_H1 ;  /* 0x3000000bff3c7230 */ /* 0x000fe20000004100 */
[----:B------:R-:W-:-:S02]  /*f2a0*/  LOP3.LUT R55, R10, 0x64006400, RZ, 0xfc, !PT ;  /* 0x640064000a377812 */ /* 0x000fc400078efcff */
[----:B------:R-:W-:Y:S01]  /*f2b0*/  LOP3.LUT R28, R28, 0xf000f0, RZ, 0xc0, !PT ;  /* 0x00f000f01c1c7812 */ /* 0x000fe200078ec0ff */
[----:B------:R-:W1:Y:S01]  /*f2c0*/  LDS.64 R10, [UR5+0xa8] ;  /* 0x0000a805ff0a7984 */ /* 0x000e620008000a00 */
[----:B------:R-:W-:Y:S02]  /*f2d0*/  LOP3.LUT R26, R26, 0xf000f0, RZ, 0xc0, !PT ;  /* 0x00f000f01a1a7812 */ /* 0x000fe400078ec0ff */
        /* <DEDUP_REMOVED lines=19> */
[----:B------:R-:W-:Y:S01]  /*f410*/  FFMA.FTZ R62, R54, R58, R57 ;  /* 0x0000003a363e7223 */ /* 0x000fe20000010039 */
[C---:B------:R-:W-:Y:S01]  /*f420*/  FFMA.FTZ R61, R58.reuse, R53, R59 ;  /* 0x000000353a3d7223 */ /* 0x040fe2000001003b */
[----:B------:R-:W-:Y:S01]  /*f430*/  FFMA.FTZ R63, R58, R51, R56 ;  /* 0x000000333a3f7223 */ /* 0x000fe20000010038 */
[----:B------:R-:W-:-:S02]  /*f440*/  HADD2.F32 R58, -RZ, R6.H1_H1 ;  /* 0x30000006ff3a7230 */ /* 0x000fc40000004100 */
[----:B0-----:R-:W-:Y:S02]  /*f450*/  HADD2.F32 R65, -RZ, R8.H0_H0 ;  /* 0x20000008ff417230 */ /* 0x001fe40000004100 */
[----:B------:R-:W-:Y:S02]  /*f460*/  HADD2.F32 R57, -RZ, R26.H1_H1 ;  /* 0x3000001aff397230 */ /* 0x000fe40000004100 */
[----:B------:R-:W-:Y:S01]  /*f470*/  FFMA.FTZ R6, R60, R58, R61 ;  /* 0x0000003a3c067223 */ /* 0x000fe2000001003d */
[----:B------:R-:W-:Y:S02]  /*f480*/  HADD2.F32 R61, -RZ, R8.H1_H1 ;  /* 0x30000008ff3d7230 */ /* 0x000fe40000004100 */
[----:B------:R-:W-:Y:S01]  /*f490*/  FFMA.FTZ R67, R2, R65, RZ ;  /* 0x0000004102437223 */ /* 0x000fe200000100ff */
[----:B------:R-:W-:Y:S02]  /*f4a0*/  HADD2.F32 R59, -RZ, R27.H1_H1 ;  /* 0x3000001bff3b7230 */ /* 0x000fe40000004100 */
[----:B------:R-:W-:-:S02]  /*f4b0*/  HADD2.F32 R56, -RZ, R28.H1_H1 ;  /* 0x3000001cff387230 */ /* 0x000fc40000004100 */
[-C--:B------:R-:W-:Y:S01]  /*f4c0*/  FFMA.FTZ R28, R3, R65.reuse, RZ ;  /* 0x00000041031c7223 */ /* 0x080fe200000100ff */
[--C-:B------:R-:W-:Y:S02]  /*f4d0*/  HADD2.F32 R8, -RZ, R9.reuse.H0_H0 ;  /* 0x20000009ff087230 */ /* 0x100fe40000004100 */
[----:B------:R-:W-:Y:S02]  /*f4e0*/  HADD2.F32 R26, -RZ, R9.H1_H1 ;  /* 0x30000009ff1a7230 */ /* 0x000fe40000004100 */
[-C--:B------:R-:W-:Y:S01]  /*f4f0*/  FFMA.FTZ R9, R0, R65.reuse, RZ ;  /* 0x0000004100097223 */ /* 0x080fe200000100ff */
[----:B------:R-:W-:Y:S01]  /*f500*/  FFMA.FTZ R65, R4, R65, RZ ;  /* 0x0000004104417223 */ /* 0x000fe200000100ff */
[----:B------:R-:W-:Y:S01]  /*f510*/  FFMA.FTZ R27, R59, R60, R62 ;  /* 0x0000003c3b1b7223 */ /* 0x000fe2000001003e */
        /* <DEDUP_REMOVED lines=38> */
[----:B------:R-:W-:-:S02]  /*f780*/  F2FP.F16.F32.PACK_AB R64, RZ, R64 ;  /* 0x00000040ff40723e */ /* 0x000fc400000000ff */
[----:B------:R-:W-:Y:S01]  /*f790*/  F2FP.F16.F32.PACK_AB R63, RZ, R63 ;  /* 0x0000003fff3f723e */ /* 0x000fe200000000ff */
[-C--:B------:R-:W-:Y:S01]  /*f7a0*/  FFMA.FTZ R60, R57, R28.reuse, R60 ;  /* 0x0000001c393c7223 */ /* 0x080fe2000001003c */
[----:B------:R-:W-:Y:S01]  /*f7b0*/  FFMA.FTZ R65, R56, R28, R65 ;  /* 0x0000001c38417223 */ /* 0x000fe20000010041 */
[----:B------:R-:W-:Y:S01]  /*f7c0*/  F2FP.F16.F32.PACK_AB R6, RZ, R6 ;  /* 0x00000006ff06723e */ /* 0x000fe200000000ff */
[----:B------:R-:W-:Y:S01]  /*f7d0*/  FMUL.FTZ R61, R61, R24 ;  /* 0x000000183d3d7220 */ /* 0x000fe20000410000 */
[----:B------:R-:W-:Y:S01]  /*f7e0*/  FMUL.FTZ R26, R26, R21 ;  /* 0x000000151a1a7220 */ /* 0x000fe20000410000 */
[----:B------:R-:W-:Y:S02]  /*f7f0*/  PRMT R64, R64, 0x5410, R63 ;  /* 0x0000541040407816 */ /* 0x000fe4000000003f */
[----:B------:R-:W-:Y:S01]  /*f800*/  F2FP.F16.F32.PACK_AB R27, RZ, R27 ;  /* 0x0000001bff1b723e */ /* 0x000fe200000000ff */
[----:B------:R-:W-:Y:S01]  /*f810*/  FMUL.FTZ R60, R60, R23 ;  /* 0x000000173c3c7220 */ /* 0x000fe20000410000 */
[----:B------:R-:W-:Y:S01]  /*f820*/  FMUL.FTZ R65, R65, R22 ;  /* 0x0000001641417220 */ /* 0x000fe20000410000 */
[----:B------:R-:W-:Y:S01]  /*f830*/  F2FP.F16.F32.PACK_AB R61, RZ, R61 ;  /* 0x0000003dff3d723e */ /* 0x000fe200000000ff */
[----:B------:R-:W-:Y:S01]  /*f840*/  HADD2 R28, R64, R7 ;  /* 0x00000007401c7230 */ /* 0x000fe20000000000 */
[----:B------:R-:W-:-:S02]  /*f850*/  PRMT R27, R27, 0x5410, R6 ;  /* 0x000054101b1b7816 */ /* 0x000fc40000000006 */
[----:B------:R-:W-:Y:S01]  /*f860*/  F2FP.F16.F32.PACK_AB R26, RZ, R26 ;  /* 0x0000001aff1a723e */ /* 0x000fe200000000ff */
[----:B------:R-:W2:Y:S01]  /*f870*/  LDS.64 R6, [UR5+0x128] ;  /* 0x00012805ff067984 */ /* 0x000ea20008000a00 */
[----:B------:R-:W-:Y:S02]  /*f880*/  F2FP.F16.F32.PACK_AB R60, RZ, R60 ;  /* 0x0000003cff3c723e */ /* 0x000fe400000000ff */
[----:B------:R-:W-:Y:S02]  /*f890*/  F2FP.F16.F32.PACK_AB R65, RZ, R65 ;  /* 0x00000041ff41723e */ /* 0x000fe400000000ff */
[----:B------:R-:W-:Y:S02]  /*f8a0*/  PRMT R61, R61, 0x5410, R26 ;  /* 0x000054103d3d7816 */ /* 0x000fe4000000001a */
[----:B------:R-:W-:Y:S01]  /*f8b0*/  PRMT R60, R60, 0x5410, R65 ;  /* 0x000054103c3c7816 */ /* 0x000fe20000000041 */
[----:B------:R-:W-:-:S03]  /*f8c0*/  HFMA2.MMA R27, R27, 1, 1, R18 ;  /* 0x3c003c001b1b7835 */ /* 0x000fc60000000012 */
[----:B------:R-:W-:Y:S01]  /*f8d0*/  HFMA2.MMA R26, R61, 1, 1, R29 ;  /* 0x3c003c003d1a7835 */ /* 0x000fe2000000001d */
[--C-:B0-----:R-:W-:Y:S01]  /*f8e0*/  HADD2.F32 R29, -RZ, R8.reuse.H0_H0 ;  /* 0x20000008ff1d7230 */ /* 0x101fe20000004100 */
[----:B------:R-:W-:Y:S01]  /*f8f0*/  HFMA2.MMA R18, R60, 1, 1, R33 ;  /* 0x3c003c003c127835 */ /* 0x000fe20000000021 */
        /* <DEDUP_REMOVED lines=24> */
[----:B------:R-:W-:-:S04]  /*fa80*/  FFMA.FTZ R0, R3, R33, RZ ;  /* 0x0000002103007223 */ /* 0x000fc800000100ff */
[-C--:B------:R-:W-:Y:S01]  /*fa90*/  FFMA.FTZ R0, R35, R61.reuse, R0 ;  /* 0x0000003d23007223 */ /* 0x080fe20000010000 */
[----:B------:R-:W-:-:S03]  /*faa0*/  FFMA.FTZ R11, R32, R61, R11 ;  /* 0x0000003d200b7223 */ /* 0x000fc6000001000b */
[----:B------:R-:W-:Y:S01]  /*fab0*/  FFMA.FTZ R32, R43, R10, R0 ;  /* 0x0000000a2b207223 */ /* 0x000fe20000010000 */
[--C-:B--2---:R-:W-:Y:S02]  /*fac0*/  HADD2.F32 R0, -RZ, R6.reuse.H0_H0 ;  /* 0x20000006ff007230 */ /* 0x104fe40000004100 */
[-C--:B------:R-:W-:Y:S01]  /*fad0*/  FFMA.FTZ R63, R2, R33.reuse, RZ ;  /* 0x00000021023f7223 */ /* 0x080fe200000100ff */
[----:B------:R-:W-:Y:S01]  /*fae0*/  HADD2.F32 R6, -RZ, R6.H1_H1 ;  /* 0x30000006ff067230 */ /* 0x000fe20000004100 */
[----:B------:R-:W0:Y:S01]  /*faf0*/  LDS.64 R2, [UR5+0x1a8] ;  /* 0x0001a805ff027984 */ /* 0x000e220008000a00 */
[-C--:B------:R-:W-:Y:S01]  /*fb00*/  FFMA.FTZ R29, R46, R0.reuse, R29 ;  /* 0x000000002e1d7223 */ /* 0x080fe2000001001d */
[----:B------:R-:W-:Y:S01]  /*fb10*/  FFMA.FTZ R33, R4, R33, RZ ;  /* 0x0000002104217223 */ /* 0x000fe200000100ff */
        /* <DEDUP_REMOVED lines=10> */
[----:B------:R-:W-:-:S03]  /*fbc0*/  FFMA.FTZ R38, R38, R10, R11 ;  /* 0x0000000a26267223 */ /* 0x000fc6000001000b */
[----:B------:R-:W-:Y:S01]  /*fbd0*/  FFMA.FTZ R6, R57, R7, R6 ;  /* 0x0000000739067223 */ /* 0x000fe20000010006 */
[-C--:B------:R-:W-:Y:S01]  /*fbe0*/  FFMA.FTZ R0, R54, R4.reuse, R9 ;  /* 0x0000000436007223 */ /* 0x080fe20000010009 */
[-C--:B------:R-:W-:Y:S01]  /*fbf0*/  FFMA.FTZ R9, R53, R4.reuse, R8 ;  /* 0x0000000435097223 */ /* 0x080fe20000010008 */
[----:B------:R-:W-:Y:S01]  /*fc00*/  FFMA.FTZ R11, R51, R4, R66 ;  /* 0x00000004330b7223 */ /* 0x000fe20000010042 */
[----:B------:R-:W-:Y:S01]  /*fc10*/  FMUL.FTZ R6, R6, R23 ;  /* 0x0000001706067220 */ /* 0x000fe20000410000 */
[----:B------:R-:W-:Y:S01]  /*fc20*/  FFMA.FTZ R36, R36, R61, R33 ;  /* 0x0000003d24247223 */ /* 0x000fe20000010021 */
[----:B------:R-:W-:Y:S01]  /*fc30*/  FFMA.FTZ R33, R5, R60, R38 ;  /* 0x0000003c05217223 */ /* 0x000fe20000010026 */
[-C--:B------:R-:W-:Y:S01]  /*fc40*/  FFMA.FTZ R5, R59, R7.reuse, R0 ;  /* 0x000000073b057223 */ /* 0x080fe20000010000 */
[-C--:B------:R-:W-:Y:S01]  /*fc50*/  FFMA.FTZ R0, R58, R7.reuse, R9 ;  /* 0x000000073a007223 */ /* 0x080fe20000010009 */
[----:B------:R-:W-:Y:S01]  /*fc60*/  FFMA.FTZ R11, R56, R7, R11 ;  /* 0x00000007380b7223 */ /* 0x000fe2000001000b */
[----:B------:R-:W-:-:S02]  /*fc70*/  F2FP.F16.F32.PACK_AB R4, RZ, R6 ;  /* 0x00000006ff04723e */ /* 0x000fc400000000ff */
[----:B------:R-:W1:Y:S01]  /*fc80*/  LDS.64 R6, [UR5+0x30] ;  /* 0x00003005ff067984 */ /* 0x000e620008000a00 */
[----:B------:R-:W-:Y:S01]  /*fc90*/  FMUL.FTZ R5, R5, R24 ;  /* 0x0000001805057220 */ /* 0x000fe20000410000 */
[----:B------:R-:W-:Y:S01]  /*fca0*/  FMUL.FTZ R0, R0, R21 ;  /* 0x0000001500007220 */ /* 0x000fe20000410000 */
[----:B------:R-:W-:Y:S01]  /*fcb0*/  FMUL.FTZ R11, R11, R22 ;  /* 0x000000160b0b7220 */ /* 0x000fe20000410000 */
[----:B------:R-:W-:Y:S02]  /*fcc0*/  FFMA.FTZ R63, R34, R61, R63 ;  /* 0x0000003d223f7223 */ /* 0x000fe4000001003f */
[----:B------:R-:W-:Y:S02]  /*fcd0*/  F2FP.F16.F32.PACK_AB R5, RZ, R5 ;  /* 0x00000005ff05723e */ /* 0x000fe400000000ff */
[----:B------:R-:W-:Y:S01]  /*fce0*/  F2FP.F16.F32.PACK_AB R0, RZ, R0 ;  /* 0x00000000ff00723e */ /* 0x000fe200000000ff */
[-C--:B------:R-:W-:Y:S01]  /*fcf0*/  FFMA.FTZ R63, R42, R10.reuse, R63 ;  /* 0x0000000a2a3f7223 */ /* 0x080fe2000001003f */
[----:B------:R-:W-:Y:S01]  /*fd00*/  FFMA.FTZ R36, R41, R10, R36 ;  /* 0x0000000a29247223 */ /* 0x000fe20000010024 */
[----:B------:R-:W-:-:S02]  /*fd10*/  F2FP.F16.F32.PACK_AB R11, RZ, R11 ;  /* 0x0000000bff0b723e */ /* 0x000fc400000000ff */
[----:B------:R-:W-:Y:S01]  /*fd20*/  PRMT R5, R5, 0x5410, R0 ;  /* 0x0000541005057816 */ /* 0x000fe20000000000 */
[--C-:B0-----:R-:W-:Y:S02]  /*fd30*/  HADD2.F32 R0, -RZ, R2.reuse.H0_H0 ;  /* 0x20000002ff007230 */ /* 0x101fe40000004100 */
[-C--:B------:R-:W-:Y:S01]  /*fd40*/  FFMA.FTZ R40, R40, R60.reuse, R63 ;  /* 0x0000003c28287223 */ /* 0x080fe2000001003f */
[----:B------:R-:W-:Y:S01]  /*fd50*/  PRMT R4, R4, 0x5410, R11 ;  /* 0x0000541004047816 */ /* 0x000fe2000000000b */
[-C--:B------:R-:W-:Y:S01]  /*fd60*/  FFMA.FTZ R37, R37, R60.reuse, R32 ;  /* 0x0000003c25257223 */ /* 0x080fe20000010020 */
[----:B------:R-:W-:Y:S01]  /*fd70*/  FFMA.FTZ R36, R39, R60, R36 ;  /* 0x0000003c27247223 */ /* 0x000fe20000010024 */
[----:B------:R-:W-:Y:S02]  /*fd80*/  HADD2.F32 R2, -RZ, R2.H1_H1 ;  /* 0x30000002ff027230 */ /* 0x000fe40000004100 */
[-C--:B------:R-:W-:Y:S01]  /*fd90*/  FFMA.FTZ R33, R44, R0.reuse, R33 ;  /* 0x000000002c217223 */ /* 0x080fe20000010021 */
[-C--:B------:R-:W-:Y:S01]  /*fda0*/  FFMA.FTZ R40, R47, R0.reuse, R40 ;  /* 0x000000002f287223 */ /* 0x080fe20000010028 */
[-C--:B------:R-:W-:Y:S01]  /*fdb0*/  FFMA.FTZ R37, R46, R0.reuse, R37 ;  /* 0x000000002e257223 */ /* 0x080fe20000010025 */
[----:B------:R-:W-:Y:S01]  /*fdc0*/  FFMA.FTZ R36, R45, R0, R36 ;  /* 0x000000002d247223 */ /* 0x000fe20000010024 */
[----:B------:R-:W-:Y:S01]  /*fdd0*/  HFMA2.MMA R31, R4, 1, 1, R31 ;  /* 0x3c003c00041f7835 */ /* 0x000fe2000000001f */
        /* <DEDUP_REMOVED lines=10> */
[----:B---3--:R-:W-:-:S02]  /*fe80*/  LOP3.LUT R0, R12, 0xf000f, RZ, 0xc0, !PT ;  /* 0x000f000f0c007812 */ /* 0x008fc400078ec0ff */
[----:B------:R-:W-:Y:S02]  /*fe90*/  LOP3.LUT R2, R13, 0xf000f, RZ, 0xc0, !PT ;  /* 0x000f000f0d027812 */ /* 0x000fe400078ec0ff */
[C---:B------:R-:W-:Y:S02]  /*fea0*/  LOP3.LUT R29, R14.reuse, 0xf000f, RZ, 0xc0, !PT ;  /* 0x000f000f0e1d7812 */ /* 0x040fe400078ec0ff */
[----:B------:R-:W-:Y:S02]  /*feb0*/  LOP3.LUT R36, R14, 0xf000f0, RZ, 0xc0, !PT ;  /* 0x00f000f00e247812 */ /* 0x000fe400078ec0ff */
[----:B------:R-:W-:Y:S01]  /*fec0*/  SHF.R.U32.HI R11, RZ, 0x8, R14 ;  /* 0x00000008ff0b7819 */ /* 0x000fe2000001160e */
[-C--:B------:R-:W-:Y:S01]  /*fed0*/  FFMA.FTZ R59, R59, R3.reuse, R54 ;  /* 0x000000033b3b7223 */ /* 0x080fe20000010036 */
[----:B------:R-:W-:Y:S01]  /*fee0*/  LOP3.LUT R14, R15, 0xf000f, RZ, 0xc0, !PT ;  /* 0x000f000f0f0e7812 */ /* 0x000fe200078ec0ff */
[-C--:B------:R-:W-:Y:S01]  /*fef0*/  FFMA.FTZ R58, R58, R3.reuse, R53 ;  /* 0x000000033a3a7223 */ /* 0x080fe20000010035 */
[-C--:B------:R-:W-:Y:S01]  /*ff00*/  FFMA.FTZ R8, R57, R3.reuse, R8 ;  /* 0x0000000339087223 */ /* 0x080fe20000010008 */
[----:B------:R-:W-:Y:S01]  /*ff10*/  FFMA.FTZ R9, R56, R3, R9 ;  /* 0x0000000338097223 */ /* 0x000fe20000010009 */
[----:B------:R-:W-:-:S02]  /*ff20*/  LOP3.LUT R0, R0, 0x64006400, RZ, 0xfc, !PT ;  /* 0x6400640000007812 */ /* 0x000fc400078efcff */
[----:B------:R-:W-:Y:S02]  /*ff30*/  LOP3.LUT R3, R2, 0x64006400, RZ, 0xfc, !PT ;  /* 0x6400640002037812 */ /* 0x000fe400078efcff */
[----:B------:R-:W-:Y:S02]  /*ff40*/  LOP3.LUT R38, R15, 0xf000f0, RZ, 0xc0, !PT ;  /* 0x00f000f00f267812 */ /* 0x000fe400078ec0ff */
[----:B------:R-:W-:Y:S02]  /*ff50*/  SHF.R.U32.HI R10, RZ, 0x8, R15 ;  /* 0x00000008ff0a7819 */ /* 0x000fe4000001160f */
[----:B------:R-:W-:Y:S02]  /*ff60*/  LOP3.LUT R29, R29, 0x64006400, RZ, 0xfc, !PT ;  /* 0x640064001d1d7812 */ /* 0x000fe400078efcff */
[----:B------:R-:W-:Y:S01]  /*ff70*/  LOP3.LUT R15, R14, 0x64006400, RZ, 0xfc, !PT ;  /* 0x640064000e0f7812 */ /* 0x000fe200078efcff */
[----:B------:R-:W-:Y:S01]  /*ff80*/  HFMA2.MMA R30, R5, 1, 1, R30 ;  /* 0x3c003c00051e7835 */ /* 0x000fe2000000001e */
[----:B------:R-:W-:-:S02]  /*ff90*/  HADD2 R2, R0, -1032, -1032 ;  /* 0xe408e40800027430 */ /* 0x000fc40000000000 */
[--C-:B-1----:R-:W-:Y:S02]  /*ffa0*/  HADD2.F32 R5, -RZ, R6.reuse.H0_H0 ;  /* 0x20000006ff057230 */ /* 0x102fe40000004100 */
[----:B------:R-:W-:Y:S02]  /*ffb0*/  HADD2 R3, R3, -1032, -1032 ;  /* 0xe408e40803037430 */ /* 0x000fe40000000000 */
[----:B------:R-:W-:Y:S02]  /*ffc0*/  HADD2.F32 R39, -RZ, R6.H1_H1 ;  /* 0x30000006ff277230 */ /* 0x000fe40000004100 */
[----:B------:R-:W-:Y:S02]  /*ffd0*/  HADD2 R29, R29, -1032, -1032 ;  /* 0xe408e4081d1d7430 */ /* 0x000fe40000000000 */
[--C-:B------:R-:W-:Y:S02]  /*ffe0*/  HADD2.F32 R42, -RZ, R7.reuse.H0_H0 ;  /* 0x20000007ff2a7230 */ /* 0x100fe40000004100 */
[----:B------:R-:W-:Y:S01]  /*fff0*/  HADD2.F32 R44, -RZ, R7.H1_H1 ;  /* 0x30000007ff2c7230 */ /* 0x000fe20000004100 */
[----:B------:R-:W-:Y:S01]  /*10000*/  LOP3.LUT R4, R12, 0xf000f0, RZ, 0xc0, !PT ;  /* 0x00f000f00c047812 */ /* 0x000fe200078ec0ff */
[----:B------:R-:W0:Y:S01]  /*10010*/  LDS.64 R6, [UR5+0x38] ;  /* 0x00003805ff067984 */ /* 0x000e220008000a00 */
[----:B------:R-:W-:-:S02]  /*10020*/  HADD2 R32, R15, -1032, -1032 ;  /* 0xe408e4080f207430 */ /* 0x000fc40000000000 */
[--C-:B------:R-:W-:Y:S02]  /*10030*/  HADD2.F32 R0, -RZ, R2.reuse.H0_H0 ;  /* 0x20000002ff007230 */ /* 0x100fe40000004100 */
[----:B------:R-:W-:Y:S01]  /*10040*/  HADD2.F32 R14, -RZ, R2.H1_H1 ;  /* 0x30000002ff0e7230 */ /* 0x000fe20000004100 */
[----:B------:R-:W-:Y:S01]  /*10050*/  LOP3.LUT R34, R13, 0xf000f0, RZ, 0xc0, !PT ;  /* 0x00f000f00d227812 */ /* 0x000fe200078ec0ff */
[--C-:B------:R-:W-:Y:S01]  /*10060*/  HADD2.F32 R2, -RZ, R3.reuse.H0_H0 ;  /* 0x20000003ff027230 */ /* 0x100fe20000004100 */
[----:B------:R-:W-:Y:S01]  /*10070*/  LOP3.LUT R33, R4, 0x64006400, RZ, 0xfc, !PT ;  /* 0x6400640004217812 */ /* 0x000fe200078efcff */
[----:B------:R-:W-:Y:S02]  /*10080*/  HADD2.F32 R15, -RZ, R3.H1_H1 ;  /* 0x30000003ff0f7230 */ /* 0x000fe40000004100 */
[--C-:B------:R-:W-:Y:S02]  /*10090*/  HADD2.F32 R3, -RZ, R29.reuse.H0_H0 ;  /* 0x2000001dff037230 */ /* 0x100fe40000004100 */
[--C-:B------:R-:W-:Y:S01]  /*100a0*/  HADD2.F32 R4, -RZ, R32.reuse.H0_H0 ;  /* 0x20000020ff047230 */ /* 0x100fe20000004100 */
[----:B------:R-:W-:Y:S01]  /*100b0*/  LOP3.LUT R35, R34, 0x64006400, RZ, 0xfc, !PT ;  /* 0x6400640022237812 */ /* 0x000fe200078efcff */
[----:B------:R-:W-:Y:S01]  /*100c0*/  HADD2.F32 R29, -RZ, R29.H1_H1 ;  /* 0x3000001dff1d7230 */ /* 0x000fe20000004100 */
[----:B------:R-:W-:Y:S01]  /*100d0*/  LOP3.LUT R37, R36, 0x64006400, RZ, 0xfc, !PT ;  /* 0x6400640024257812 */ /* 0x000fe200078efcff */
[----:B------:R-:W-:-:S02]  /*100e0*/  HADD2.F32 R32, -RZ, R32.H1_H1 ;  /* 0x30000020ff207230 */ /* 0x000fc40000004100 */
        /* <DEDUP_REMOVED lines=8> */
[----:B------:R-:W-:Y:S01]  /*10170*/  LOP3.LUT R39, R38, 0x64006400, RZ, 0xfc, !PT ;  /* 0x6400640026277812 */ /* 0x000fe200078efcff */
[-C--:B------:R-:W-:Y:S02]  /*10180*/  HFMA2 R33, R33, R20.reuse.H0_H0, -72, -72 ;  /* 0xd480d48021217431 */ /* 0x080fe40000040014 */
[----:B------:R-:W-:-:S02]  /*10190*/  HFMA2 R35, R35, R20.H0_H0, -72, -72 ;  /* 0xd480d48023237431 */ /* 0x000fc40000040014 */
[-C--:B------:R-:W-:Y:S02]  /*101a0*/  HFMA2 R36, R37, R20.reuse.H0_H0, -72, -72 ;  /* 0xd480d48025247431 */ /* 0x080fe40000040014 */
[--C-:B------:R-:W-:Y:S02]  /*101b0*/  HADD2.F32 R34, -RZ, R33.reuse.H0_H0 ;  /* 0x20000021ff227230 */ /* 0x100fe40000004100 */
[----:B------:R-:W-:Y:S02]  /*101c0*/  HFMA2 R40, R39, R20.H0_H0, -72, -72 ;  /* 0xd480d48027287431 */ /* 0x000fe40000040014 */
[----:B------:R-:W-:Y:S02]  /*101d0*/  HADD2.F32 R5, -RZ, R33.H1_H1 ;  /* 0x30000021ff057230 */ /* 0x000fe40000004100 */
[--C-:B------:R-:W-:Y:S02]  /*101e0*/  HADD2.F32 R37, -RZ, R35.reuse.H0_H0 ;  /* 0x20000023ff257230 */ /* 0x100fe40000004100 */
[----:B------:R-:W-:-:S02]  /*101f0*/  HADD2.F32 R33, -RZ, R35.H1_H1 ;  /* 0x30000023ff217230 */ /* 0x000fc40000004100 */
[--C-:B------:R-:W-:Y:S02]  /*10200*/  HADD2.F32 R39, -RZ, R36.reuse.H0_H0 ;  /* 0x20000024ff277230 */ /* 0x100fe40000004100 */
[----:B------:R-:W-:Y:S02]  /*10210*/  HADD2.F32 R35, -RZ, R36.H1_H1 ;  /* 0x30000024ff237230 */ /* 0x000fe40000004100 */
[--C-:B------:R-:W-:Y:S02]  /*10220*/  HADD2.F32 R38, -RZ, R40.reuse.H0_H0 ;  /* 0x20000028ff267230 */ /* 0x100fe40000004100 */
[----:B------:R-:W-:Y:S02]  /*10230*/  HADD2.F32 R36, -RZ, R40.H1_H1 ;  /* 0x30000028ff247230 */ /* 0x000fe40000004100 */
[----:B------:R-:W-:Y:S01]  /*10240*/  FFMA.FTZ R40, R34, R42, R41 ;  /* 0x0000002a22287223 */ /* 0x000fe20000010029 */
[----:B------:R-:W-:Y:S01]  /*10250*/  SHF.R.U32.HI R12, RZ, 0x8, R12 ;  /* 0x00000008ff0c7819 */ /* 0x000fe2000001160c */
[C---:B------:R-:W-:Y:S01]  /*10260*/  FFMA.FTZ R43, R42.reuse, R37, R43 ;  /* 0x000000252a2b7223 */ /* 0x040fe2000001002b */
[----:B------:R-:W-:Y:S01]  /*10270*/  SHF.R.U32.HI R13, RZ, 0x8, R13 ;  /* 0x00000008ff0d7819 */ /* 0x000fe2000001160d */
[----:B------:R-:W-:Y:S01]  /*10280*/  FFMA.FTZ R48, R5, R44, R40 ;  /* 0x0000002c05307223 */ /* 0x000fe20000010028 */
[C---:B------:R-:W-:Y:S01]  /*10290*/  FFMA.FTZ R46, R42.reuse, R39, R46 ;  /* 0x000000272a2e7223 */ /* 0x040fe2000001002e */
[----:B------:R-:W-:Y:S01]  /*102a0*/  FFMA.FTZ R45, R42, R38, R45 ;  /* 0x000000262a2d7223 */ /* 0x000fe2000001002d */
        /* <DEDUP_REMOVED lines=10> */
[C---:B------:R-:W-:Y:S01]  /*10350*/  FFMA.FTZ R54, R44.reuse, R35, R46 ;  /* 0x000000232c367223 */ /* 0x040fe2000001002e */
[----:B------:R-:W-:Y:S02]  /*10360*/  HADD2.F32 R50, -RZ, R6.H1_H1 ;  /* 0x30000006ff327230 */ /* 0x000fe40000004100 */
[----:B------:R-:W-:Y:S01]  /*10370*/  FFMA.FTZ R63, R44, R36, R45 ;  /* 0x000000242c3f7223 */ /* 0x000fe2000001002d */
[----:B------:R-:W-:Y:S02]  /*10380*/  HADD2 R6, R40, -1032, -1032 ;  /* 0xe408e40828067430 */ /* 0x000fe40000000000 */
[----:B------:R-:W-:Y:S02]  /*10390*/  HADD2 R45, R41, -1032, -1032 ;  /* 0xe408e408292d7430 */ /* 0x000fe40000000000 */
[----:B------:R-:W-:-:S02]  /*103a0*/  HADD2 R46, R42, -1032, -1032 ;  /* 0xe408e4082a2e7430 */ /* 0x000fc40000000000 */
[----:B------:R-:W-:Y:S01]  /*103b0*/  HADD2 R47, R43, -1032, -1032 ;  /* 0xe408e4082b2f7430 */ /* 0x000fe20000000000 */
[----:B------:R-:W-:Y:S01]  /*103c0*/  LOP3.LUT R12, R12, 0xf000f0, RZ, 0xc0, !PT ;  /* 0x00f000f00c0c7812 */ /* 0x000fe200078ec0ff */
[----:B------:R-:W-:Y:S02]  /*103d0*/  HADD2.F32 R43, -RZ, R6.H0_H0 ;  /* 0x20000006ff2b7230 */ /* 0x000fe40000004100 */
[----:B------:R-:W-:Y:S02]  /*103e0*/  HADD2.F32 R42, -RZ, R45.H0_H0 ;  /* 0x2000002dff2a7230 */ /* 0x000fe40000004100 */
[----:B------:R-:W-:Y:S02]  /*103f0*/  HADD2.F32 R41, -RZ, R46.H0_H0 ;  /* 0x2000002eff297230 */ /* 0x000fe40000004100 */
[----:B------:R-:W-:Y:S01]  /*10400*/  HADD2.F32 R40, -RZ, R47.H0_H0 ;  /* 0x2000002fff287230 */ /* 0x000fe20000004100 */
[----:B------:R-:W-:Y:S01]  /*10410*/  LOP3.LUT R10, R10, 0xf000f0, RZ, 0xc0, !PT ;  /* 0x00f000f00a0a7812 */ /* 0x000fe200078ec0ff */
[----:B------:R-:W-:-:S02]  /*10420*/  HADD2.F32 R53, -RZ, R7.H0_H0 ;  /* 0x20000007ff357230 */ /* 0x000fc40000004100 */
[----:B------:R-:W-:Y:S01]  /*10430*/  HADD2.F32 R55, -RZ, R7.H1_H1 ;  /* 0x30000007ff377230 */ /* 0x000fe20000004100 */
[----:B------:R-:W-:Y:S01]  /*10440*/  LOP3.LUT R7, R12, 0x64006400, RZ, 0xfc, !PT ;  /* 0x640064000c077812 */ /* 0x000fe200078efcff */
[----:B------:R-:W-:Y:S01]  /*10450*/  FFMA.FTZ R51, R43, R49, R48 ;  /* 0x000000312b337223 */ /* 0x000fe20000010030 */
[----:B------:R-:W-:Y:S01]  /*10460*/  LOP3.LUT R13, R13, 0xf000f0, RZ, 0xc0, !PT ;  /* 0x00f000f00d0d7812 */ /* 0x000fe200078ec0ff */
[C---:B------:R-:W-:Y:S01]  /*10470*/  FFMA.FTZ R57, R49.reuse, R42, R52 ;  /* 0x0000002a31397223 */ /* 0x040fe20000010034 */
[C---:B------:R-:W-:Y:S01]  /*10480*/  FFMA.FTZ R61, R49.reuse, R41, R54 ;  /* 0x00000029313d7223 */ /* 0x040fe20000010036 */
[----:B------:R-:W-:Y:S01]  /*10490*/  FFMA.FTZ R48, R49, R40, R63 ;  /* 0x0000002831307223 */ /* 0x000fe2000001003f */
[----:B------:R-:W-:Y:S01]  /*104a0*/  LOP3.LUT R49, R10, 0x64006400, RZ, 0xfc, !PT ;  /* 0x640064000a317812 */ /* 0x000fe200078efcff */
[----:B------:R-:W-:Y:S01]  /*104b0*/  HADD2.F32 R44, -RZ, R6.H1_H1 ;  /* 0x30000006ff2c7230 */ /* 0x000fe20000004100 */
[----:B------:R-:W-:Y:S01]  /*104c0*/  LOP3.LUT R11, R11, 0xf000f0, RZ, 0xc0, !PT ;  /* 0x00f000f00b0b7812 */ /* 0x000fe200078ec0ff */
[----:B------:R-:W-:Y:S01]  /*104d0*/  HFMA2 R10, R7, R20.H0_H0, -72, -72 ;  /* 0xd480d480070a7431 */ /* 0x000fe20000040014 */
[----:B------:R-:W-:Y:S01]  /*104e0*/  LOP3.LUT R13, R13, 0x64006400, RZ, 0xfc, !PT ;  /* 0x640064000d0d7812 */ /* 0x000fe200078efcff */
[----:B------:R-:W0:Y:S01]  /*104f0*/  LDS.64 R6, [UR5+0xb0] ;  /* 0x0000b005ff067984 */ /* 0x000e220008000a00 */
[----:B------:R-:W-:Y:S01]  /*10500*/  HADD2.F32 R45, -RZ, R45.H1_H1 ;  /* 0x3000002dff2d7230 */ /* 0x000fe20000004100 */
[----:B------:R-:W-:Y:S01]  /*10510*/  LOP3.LUT R11, R11, 0x64006400, RZ, 0xfc, !PT ;  /* 0x640064000b0b7812 */ /* 0x000fe200078efcff */
[----:B------:R-:W-:-:S02]  /*10520*/  HADD2.F32 R46, -RZ, R46.H1_H1 ;  /* 0x3000002eff2e7230 */ /* 0x000fc40000004100 */
[-C--:B------:R-:W-:Y:S02]  /*10530*/  HFMA2 R13, R13, R20.reuse.H0_H0, -72, -72 ;  /* 0xd480d4800d0d7431 */ /* 0x080fe40000040014 */
[----:B------:R-:W-:Y:S02]  /*10540*/  HADD2.F32 R47, -RZ, R47.H1_H1 ;  /* 0x3000002fff2f7230 */ /* 0x000fe40000004100 */
[----:B------:R-:W-:Y:S01]  /*10550*/  FFMA.FTZ R52, R50, R45, R57 ;  /* 0x0000002d32347223 */ /* 0x000fe20000010039 */
[-C--:B------:R-:W-:Y:S02]  /*10560*/  HFMA2 R11, R11, R20.reuse.H0_H0, -72, -72 ;  /* 0xd480d4800b0b7431 */ /* 0x080fe40000040014 */
[----:B------:R-:W-:Y:S01]  /*10570*/  FFMA.FTZ R51, R44, R50, R51 ;  /* 0x000000322c337223 */ /* 0x000fe20000010033 */
[----:B------:R-:W-:Y:S02]  /*10580*/  HFMA2 R12, R49, R20.H0_H0, -72, -72 ;  /* 0xd480d480310c7431 */ /* 0x000fe40000040014 */
[C---:B------:R-:W-:Y:S01]  /*10590*/  FFMA.FTZ R61, R50.reuse, R46, R61 ;  /* 0x0000002e323d7223 */ /* 0x040fe2000001003d */
[----:B------:R-:W-:Y:S01]  /*105a0*/  FFMA.FTZ R57, R50, R47, R48 ;  /* 0x0000002f32397223 */ /* 0x000fe20000010030 */
[----:B------:R-:W-:-:S02]  /*105b0*/  HADD2.F32 R50, -RZ, R10.H0_H0 ;  /* 0x2000000aff327230 */ /* 0x000fc40000004100 */
[----:B------:R-:W-:Y:S02]  /*105c0*/  HADD2.F32 R49, -RZ, R13.H0_H0 ;  /* 0x2000000dff317230 */ /* 0x000fe40000004100 */
[----:B------:R-:W-:Y:S02]  /*105d0*/  HADD2.F32 R48, -RZ, R11.H0_H0 ;  /* 0x2000000bff307230 */ /* 0x000fe40000004100 */
[----:B------:R-:W-:Y:S01]  /*105e0*/  FFMA.FTZ R56, R50, R53, R51 ;  /* 0x0000003532387223 */ /* 0x000fe20000010033 */
[----:B------:R-:W-:Y:S02]  /*105f0*/  HADD2.F32 R20, -RZ, R12.H0_H0 ;  /* 0x2000000cff147230 */ /* 0x000fe40000004100 */
[----:B------:R-:W-:Y:S01]  /*10600*/  FFMA.FTZ R60, R53, R49, R52 ;  /* 0x00000031353c7223 */ /* 0x000fe20000010034 */
[----:B------:R-:W-:Y:S02]  /*10610*/  HADD2.F32 R51, -RZ, R10.H1_H1 ;  /* 0x3000000aff337230 */ /* 0x000fe40000004100 */
[----:B------:R-:W-:-:S02]  /*10620*/  HADD2.F32 R52, -RZ, R13.H1_H1 ;  /* 0x3000000dff347230 */ /* 0x000fc40000004100 */
[C---:B------:R-:W-:Y:S01]  /*10630*/  FFMA.FTZ R62, R53.reuse, R48, R61 ;  /* 0x00000030353e7223 */ /* 0x040fe2000001003d */
[----:B------:R-:W-:Y:S01]  /*10640*/  FFMA.FTZ R57, R53, R20, R57 ;  /* 0x0000001435397223 */ /* 0x000fe20000010039 */
[----:B------:R-:W-:Y:S02]  /*10650*/  HADD2.F32 R53, -RZ, R11.H1_H1 ;  /* 0x3000000bff357230 */ /* 0x000fe40000004100 */
[----:B------:R-:W-:Y:S01]  /*10660*/  FFMA.FTZ R13, R51, R55, R56 ;  /* 0x00000037330d7223 */ /* 0x000fe20000010038 */
[----:B------:R-:W-:Y:S02]  /*10670*/  HADD2.F32 R54, -RZ, R12.H1_H1 ;  /* 0x3000000cff367230 */ /* 0x000fe40000004100 */
[----:B------:R-:W-:Y:S01]  /*10680*/  FFMA.FTZ R60, R55, R52, R60 ;  /* 0x00000034373c7223 */ /* 0x000fe2000001003c */
[----:B------:R-:W1:Y:S01]  /*10690*/  LDS.64 R10, [UR5+0x130] ;  /* 0x00013005ff0a7984 */ /* 0x000e620008000a00 */
[----:B------:R-:W-:Y:S01]  /*106a0*/  FMUL.FTZ R8, R8, R23 ;  /* 0x0000001708087220 */ /* 0x000fe20000410000 */
[----:B------:R-:W-:Y:S01]  /*106b0*/  FMUL.FTZ R9, R9, R22 ;  /* 0x0000001609097220 */ /* 0x000fe20000410000 */
[C---:B------:R-:W-:Y:S01]  /*106c0*/  FFMA.FTZ R62, R55.reuse, R53, R62 ;  /* 0x00000035373e7223 */ /* 0x040fe2000001003e */
        /* <DEDUP_REMOVED lines=12> */
[----:B------:R-:W-:Y:S02]  /*10790*/  PRMT R9, R13, 0x5410, R60 ;  /* 0x000054100d097816 */ /* 0x000fe4000000003c */
[----:B------:R-:W2:Y:S01]  /*107a0*/  LDS.64 R12, [UR5+0x1b0] ;  /* 0x0001b005ff0c7984 */ /* 0x000ea20008000a00 */
[----:B------:R-:W-:Y:S01]  /*107b0*/  PRMT R62, R62, 0x5410, R57 ;  /* 0x000054103e3e7816 */ /* 0x000fe20000000039 */
[----:B------:R-:W-:Y:S01]  /*107c0*/  FMUL.FTZ R59, R59, R24 ;  /* 0x000000183b3b7220 */ /* 0x000fe20000410000 */
[----:B------:R-:W-:Y:S01]  /*107d0*/  FMUL.FTZ R58, R58, R21 ;  /* 0x000000153a3a7220 */ /* 0x000fe20000410000 */
[----:B------:R-:W-:Y:S01]  /*107e0*/  HFMA2.MMA R9, R9, 1, 1, R27 ;  /* 0x3c003c0009097835 */ /* 0x000fe2000000001b */
[----:B0-----:R-:W-:-:S02]  /*107f0*/  HADD2.F32 R27, -RZ, R6.H0_H0 ;  /* 0x20000006ff1b7230 */ /* 0x001fc40000004100 */
[----:B------:R-:W-:Y:S01]  /*10800*/  HADD2 R25, R8, R25 ;  /* 0x0000001908197230 */ /* 0x000fe20000000000 */
[----:B------:R-:W-:Y:S01]  /*10810*/  HFMA2.MMA R8, R62, 1, 1, R28 ;  /* 0x3c003c003e087835 */ /* 0x000fe2000000001c */
[----:B------:R-:W-:Y:S01]  /*10820*/  F2FP.F16.F32.PACK_AB R59, RZ, R59 ;  /* 0x0000003bff3b723e */ /* 0x000fe200000000ff */
[----:B------:R-:W-:Y:S01]  /*10830*/  HADD2.F32 R6, -RZ, R6.H1_H1 ;  /* 0x30000006ff067230 */ /* 0x000fe20000004100 */
[----:B------:R-:W-:Y:S01]  /*10840*/  F2FP.F16.F32.PACK_AB R58, RZ, R58 ;  /* 0x0000003aff3a723e */ /* 0x000fe200000000ff */
[--C-:B------:R-:W-:Y:S02]  /*10850*/  HADD2.F32 R28, -RZ, R7.reuse.H0_H0 ;  /* 0x20000007ff1c7230 */ /* 0x100fe40000004100 */
[----:B------:R-:W-:Y:S02]  /*10860*/  HADD2.F32 R56, -RZ, R7.H1_H1 ;  /* 0x30000007ff387230 */ /* 0x000fe40000004100 */
[-C--:B------:R-:W-:Y:S01]  /*10870*/  FFMA.FTZ R7, R0, R27.reuse, RZ ;  /* 0x0000001b00077223 */ /* 0x080fe200000100ff */
[----:B------:R-:W-:Y:S01]  /*10880*/  PRMT R59, R59, 0x5410, R58 ;  /* 0x000054103b3b7816 */ /* 0x000fe2000000003a */
        /* <DEDUP_REMOVED lines=9> */
[----:B------:R-:W-:Y:S01]  /*10920*/  HFMA2.MMA R19, R59, 1, 1, R19 ;  /* 0x3c003c003b137835 */ /* 0x000fe20000000013 */
        /* <DEDUP_REMOVED lines=15> */
[-C--:B------:R-:W-:Y:S02]  /*10a20*/  FFMA.FTZ R11, R14, R10.reuse, R11 ;  /* 0x0000000a0e0b7223 */ /* 0x080fe4000001000b */
[-C--:B------:R-:W-:Y:S01]  /*10a30*/  FFMA.FTZ R59, R32, R10.reuse, R59 ;  /* 0x0000000a203b7223 */ /* 0x080fe2000001003b */
[-C--:B------:R-:W-:Y:S01]  /*10a40*/  FFMA.FTZ R60, R15, R10.reuse, R60 ;  /* 0x0000000a0f3c7223 */ /* 0x080fe2000001003c */
[----:B------:R-:W-:Y:S01]  /*10a50*/  FFMA.FTZ R64, R29, R10, R64 ;  /* 0x0000000a1d407223 */ /* 0x000fe20000010040 */
[-C--:B------:R-:W-:Y:S01]  /*10a60*/  FFMA.FTZ R10, R34, R28.reuse, R11 ;  /* 0x0000001c220a7223 */ /* 0x080fe2000001000b */
[----:B------:R-:W-:Y:S01]  /*10a70*/  FFMA.FTZ R27, R38, R28, R59 ;  /* 0x0000001c261b7223 */ /* 0x000fe2000001003b */
[----:B--2---:R-:W-:-:S02]  /*10a80*/  HADD2.F32 R59, -RZ, R12.H0_H0 ;  /* 0x2000000cff3b7230 */ /* 0x004fc40000004100 */
[-C--:B------:R-:W-:Y:S01]  /*10a90*/  FFMA.FTZ R60, R37, R28.reuse, R60 ;  /* 0x0000001c253c7223 */ /* 0x080fe2000001003c */
[----:B------:R-:W-:Y:S01]  /*10aa0*/  FFMA.FTZ R64, R39, R28, R64 ;  /* 0x0000001c27407223 */ /* 0x000fe20000010040 */
[-C--:B------:R-:W-:Y:S01]  /*10ab0*/  FFMA.FTZ R28, R5, R56.reuse, R10 ;  /* 0x00000038051c7223 */ /* 0x080fe2000001000a */
[----:B------:R-:W-:Y:S02]  /*10ac0*/  HADD2.F32 R12, -RZ, R12.H1_H1 ;  /* 0x3000000cff0c7230 */ /* 0x000fe40000004100 */
[-C--:B------:R-:W-:Y:S01]  /*10ad0*/  FFMA.FTZ R11, R33, R56.reuse, R60 ;  /* 0x00000038210b7223 */ /* 0x080fe2000001003c */
[-C--:B------:R-:W-:Y:S01]  /*10ae0*/  FFMA.FTZ R10, R35, R56.reuse, R64 ;  /* 0x00000038230a7223 */ /* 0x080fe20000010040 */
[----:B------:R-:W-:Y:S01]  /*10af0*/  FFMA.FTZ R27, R36, R56, R27 ;  /* 0x00000038241b7223 */ /* 0x000fe2000001001b */
[----:B------:R-:W-:Y:S01]  /*10b00*/  FFMA.FTZ R2, R2, R59, RZ ;  /* 0x0000003b02027223 */ /* 0x000fe200000100ff */
[--C-:B------:R-:W-:Y:S02]  /*10b10*/  HADD2.F32 R56, -RZ, R13.reuse.H0_H0 ;  /* 0x2000000dff387230 */ /* 0x100fe40000004100 */
[----:B------:R-:W-:-:S02]  /*10b20*/  HADD2.F32 R60, -RZ, R13.H1_H1 ;  /* 0x3000000dff3c7230 */ /* 0x000fc40000004100 */
[-C--:B------:R-:W-:Y:S01]  /*10b30*/  FFMA.FTZ R13, R0, R59.reuse, RZ ;  /* 0x0000003b000d7223 */ /* 0x080fe200000100ff */
[-C--:B------:R-:W-:Y:S01]  /*10b40*/  FFMA.FTZ R0, R3, R59.reuse, RZ ;  /* 0x0000003b03007223 */ /* 0x080fe200000100ff */
[----:B------:R-:W-:Y:S01]  /*10b50*/  FFMA.FTZ R59, R4, R59, RZ ;  /* 0x0000003b043b7223 */ /* 0x000fe200000100ff */
[-C--:B------:R-:W-:Y:S01]  /*10b60*/  FFMA.FTZ R2, R15, R12.reuse, R2 ;  /* 0x0000000c0f027223 */ /* 0x080fe20000010002 */
[-C--:B------:R-:W-:Y:S02]  /*10b70*/  FFMA.FTZ R13, R14, R12.reuse, R13 ;  /* 0x0000000c0e0d7223 */ /* 0x080fe4000001000d */
[----:B------:R-:W-:Y:S01]  /*10b80*/  FFMA.FTZ R59, R32, R12, R59 ;  /* 0x0000000c203b7223 */ /* 0x000fe2000001003b */
[-C--:B------:R-:W-:Y:S02]  /*10b90*/  FFMA.FTZ R32, R37, R56.reuse, R2 ;  /* 0x0000003825207223 */ /* 0x080fe40000010002 */
[----:B------:R-:W1:Y:S01]  /*10ba0*/  LDS.64 R2, [UR5+0x138] ;  /* 0x00013805ff027984 */ /* 0x000e620008000a00 */
[----:B------:R-:W-:Y:S01]  /*10bb0*/  FFMA.FTZ R34, R34, R56, R13 ;  /* 0x0000003822227223 */ /* 0x000fe2000001000d */
[----:B0-----:R-:W-:-:S02]  /*10bc0*/  HADD2.F32 R13, -RZ, R6.H0_H0 ;  /* 0x20000006ff0d7230 */ /* 0x001fc40000004100 */
[----:B------:R-:W-:Y:S01]  /*10bd0*/  FFMA.FTZ R0, R29, R12, R0 ;  /* 0x0000000c1d007223 */ /* 0x000fe20000010000 */
[----:B------:R-:W-:Y:S02]  /*10be0*/  HADD2.F32 R6, -RZ, R6.H1_H1 ;  /* 0x30000006ff067230 */ /* 0x000fe40000004100 */
[----:B------:R-:W-:Y:S01]  /*10bf0*/  FFMA.FTZ R34, R5, R60, R34 ;  /* 0x0000003c05227223 */ /* 0x000fe20000010022 */
[-C--:B------:R-:W-:Y:S01]  /*10c00*/  FFMA.FTZ R5, R43, R13.reuse, R58 ;  /* 0x0000000d2b057223 */ /* 0x080fe2000001003a */
[-C--:B------:R-:W-:Y:S01]  /*10c10*/  FFMA.FTZ R4, R42, R13.reuse, R55 ;  /* 0x0000000d2a047223 */ /* 0x080fe20000010037 */
[----:B------:R-:W-:Y:S01]  /*10c20*/  FFMA.FTZ R64, R39, R56, R0 ;  /* 0x0000003827407223 */ /* 0x000fe20000010000 */
[-C--:B------:R-:W-:Y:S01]  /*10c30*/  FFMA.FTZ R29, R41, R13.reuse, R62 ;  /* 0x0000000d291d7223 */ /* 0x080fe2000001003e */
[----:B------:R-:W-:Y:S01]  /*10c40*/  FFMA.FTZ R14, R40, R13, R57 ;  /* 0x0000000d280e7223 */ /* 0x000fe20000010039 */
[--C-:B------:R-:W-:Y:S02]  /*10c50*/  HADD2.F32 R15, -RZ, R7.reuse.H0_H0 ;  /* 0x20000007ff0f7230 */ /* 0x100fe40000004100 */
[----:B------:R-:W-:Y:S01]  /*10c60*/  FFMA.FTZ R12, R45, R6, R4 ;  /* 0x000000062d0c7223 */ /* 0x000fe20000010004 */
[----:B------:R-:W-:-:S02]  /*10c70*/  HADD2.F32 R0, -RZ, R7.H1_H1 ;  /* 0x30000007ff007230 */ /* 0x000fc40000004100 */
[-C--:B------:R-:W-:Y:S01]  /*10c80*/  FFMA.FTZ R7, R44, R6.reuse, R5 ;  /* 0x000000062c077223 */ /* 0x080fe20000010005 */
[-C--:B------:R-:W-:Y:S01]  /*10c90*/  FFMA.FTZ R29, R46, R6.reuse, R29 ;  /* 0x000000062e1d7223 */ /* 0x080fe2000001001d */
[----:B------:R-:W0:Y:S01]  /*10ca0*/  LDS.64 R4, [UR5+0x1b8] ;  /* 0x0001b805ff047984 */ /* 0x000e220008000a00 */
[----:B------:R-:W-:Y:S01]  /*10cb0*/  FFMA.FTZ R37, R47, R6, R14 ;  /* 0x000000062f257223 */ /* 0x000fe2000001000e */
[-C--:B------:R-:W-:Y:S01]  /*10cc0*/  FFMA.FTZ R13, R49, R15.reuse, R12 ;  /* 0x0000000f310d7223 */ /* 0x080fe2000001000c */
[-C--:B------:R-:W-:Y:S02]  /*10cd0*/  FFMA.FTZ R12, R48, R15.reuse, R29 ;  /* 0x0000000f300c7223 */ /* 0x080fe4000001001d */
[-C--:B------:R-:W-:Y:S01]  /*10ce0*/  FFMA.FTZ R37, R20, R15.reuse, R37 ;  /* 0x0000000f14257223 */ /* 0x080fe20000010025 */
[----:B------:R-:W-:Y:S01]  /*10cf0*/  FFMA.FTZ R6, R50, R15, R7 ;  /* 0x0000000f32067223 */ /* 0x000fe20000010007 */
[-C--:B------:R-:W-:Y:S02]  /*10d00*/  FFMA.FTZ R12, R53, R0.reuse, R12 ;  /* 0x00000000350c7223 */ /* 0x080fe4000001000c */
        /* <DEDUP_REMOVED lines=10> */
[----:B------:R-:W-:Y:S01]  /*10db0*/  PRMT R12, R12, 0x5410, R37 ;  /* 0x000054100c0c7816 */ /* 0x000fe20000000025 */
[----:B-1----:R-:W-:Y:S01]  /*10dc0*/  HADD2.F32 R0, -RZ, R2.H0_H0 ;  /* 0x20000002ff007230 */ /* 0x002fe20000004100 */
[----:B------:R-:W-:Y:S01]  /*10dd0*/  F2FP.F16.F32.PACK_AB R6, RZ, R6 ;  /* 0x00000006ff06723e */ /* 0x000fe200000000ff */
[----:B------:R-:W-:-:S03]  /*10de0*/  HADD2.F32 R13, -RZ, R3.H0_H0 ;  /* 0x20000003ff0d7230 */ /* 0x000fc60000004100 */
[----:B------:R-:W-:Y:S01]  /*10df0*/  PRMT R7, R7, 0x5410, R6 ;  /* 0x0000541007077816 */ /* 0x000fe20000000006 */
[----:B------:R-:W-:Y:S01]  /*10e00*/  HFMA2.MMA R6, R12, 1, 1, R18 ;  /* 0x3c003c000c067835 */ /* 0x000fe20000000012 */
        /* <DEDUP_REMOVED lines=40> */
[----:B------:R-:W-:Y:S01]  /*11090*/  IADD3 R101, R101, 0x20, RZ ;  /* 0x0000002065657810 */ /* 0x000fe20007ffe0ff */
[----:B------:R-:W-:Y:S01]  /*110a0*/  FFMA.FTZ R48, R53, R5, R48 ;  /* 0x0000000535307223 */ /* 0x000fe20000010030 */
[-C--:B------:R-:W-:Y:S01]  /*110b0*/  FMUL.FTZ R3, R3, R24.reuse ;  /* 0x0000001803037220 */ /* 0x080fe20000410000 */
[----:B------:R-:W-:Y:S01]  /*110c0*/  FMUL.FTZ R0, R0, R21 ;  /* 0x0000001500007220 */ /* 0x000fe20000410000 */
[----:B------:R-:W-:Y:S01]  /*110d0*/  FFMA.FTZ R47, R54, R5, R47 ;  /* 0x00000005362f7223 */ /* 0x000fe2000001002f */
[----:B------:R-:W-:Y:S01]  /*110e0*/  FMUL.FTZ R51, R51, R24 ;  /* 0x0000001833337220 */ /* 0x000fe20000410000 */
[----:B------:R-:W-:Y:S01]  /*110f0*/  FMUL.FTZ R52, R52, R21 ;  /* 0x0000001534347220 */ /* 0x000fe20000410000 */
[-C--:B------:R-:W-:Y:S01]  /*11100*/  FMUL.FTZ R2, R2, R23.reuse ;  /* 0x0000001702027220 */ /* 0x080fe20000410000 */
[----:B------:R-:W-:Y:S01]  /*11110*/  FMUL.FTZ R27, R27, R22 ;  /* 0x000000161b1b7220 */ /* 0x000fe20000410000 */
[C---:B------:R-:W-:Y:S01]  /*11120*/  ISETP.GE.AND P0, PT, R101.reuse, R106, PT ;  /* 0x0000006a6500720c */ /* 0x040fe20003f06270 */
        /* <DEDUP_REMOVED lines=10> */
[----:B------:R-:W-:Y:S02]  /*111d0*/  F2FP.F16.F32.PACK_AB R48, RZ, R48 ;  /* 0x00000030ff30723e */ /* 0x000fe400000000ff */
[----:B------:R-:W-:Y:S02]  /*111e0*/  F2FP.F16.F32.PACK_AB R47, RZ, R47 ;  /* 0x0000002fff2f723e */ /* 0x000fe400000000ff */
[----:B------:R-:W-:Y:S02]  /*111f0*/  PRMT R51, R51, 0x5410, R52 ;  /* 0x0000541033337816 */ /* 0x000fe40000000034 */
[----:B------:R-:W-:Y:S02]  /*11200*/  PRMT R2, R2, 0x5410, R27 ;  /* 0x0000541002027816 */ /* 0x000fe4000000001b */
[----:B------:R-:W-:Y:S01]  /*11210*/  PRMT R48, R48, 0x5410, R47 ;  /* 0x0000541030307816 */ /* 0x000fe2000000002f */
[----:B------:R-:W-:Y:S01]  /*11220*/  HFMA2.MMA R5, R3, 1, 1, R30 ;  /* 0x3c003c0003057835 */ /* 0x000fe2000000001e */
[----:B------:R-:W-:Y:S01]  /*11230*/  UIADD3 UR5, UR5, 0x40, URZ ;  /* 0x0000004005057890 */ /* 0x000fe2000fffe03f */
[----:B------:R-:W-:Y:S01]  /*11240*/  HFMA2.MMA R7, R7, 1, 1, R26 ;  /* 0x3c003c0007077835 */ /* 0x000fe2000000001a */
[----:B------:R-:W-:Y:S01]  /*11250*/  HADD2 R4, R2, R31 ;  /* 0x0000001f02047230 */ /* 0x000fe20000000000 */
[----:B------:R-:W-:Y:S01]  /*11260*/  HFMA2.MMA R3, R51, 1, 1, R19 ;  /* 0x3c003c0033037835 */ /* 0x000fe20000000013 */
[----:B------:R-:W-:-:S02]  /*11270*/  HADD2 R2, R48, R25 ;  /* 0x0000001930027230 */ /* 0x000fc40000000000 */
[----:B------:R-:W-:Y:S01]  /*11280*/  IMAD.WIDE R40, R97, 0x4, R16 ;  /* 0x0000000461287825 */ /* 0x000fe200078e0210 */
[----:B------:R-:W-:Y:S07]  /*11290*/  @!P0 BRA P1, `(.L_x_3413) ;  /* 0xffffffb000bc8947 */ /* 0x000fee000083ffff */
.L_x_3412:
[----:B------:R-:W-:-:S04]  /*112a0*/  ISETP.GE.AND P0, PT, R101, R102, PT ;  /* 0x000000666500720c */ /* 0x000fc80003f06270 */
[----:B------:R-:W-:-:S13]  /*112b0*/  ISETP.GE.OR P0, PT, R101, UR13, P0 ;  /* 0x0000000d65007c0c */ /* 0x000fda0008706670 */
[----:B------:R-:W-:Y:S05]  /*112c0*/  @P0 BRA `(.L_x_3414) ;  /* 0x0000002000a80947 */ /* 0x000fea0003800000 */
.L_x_3415:
        /* <DEDUP_REMOVED lines=17> */
[----:B---3--:R-:W-:Y:S02]  /*113e0*/  @!P0 IADD3 R98, R10, R101, RZ ;  /* 0x000000650a628210 */ /* 0x008fe40007ffe0ff */
[----:B------:R-:W-:Y:S02]  /*113f0*/  LOP3.LUT R10, R12, 0x380038, RZ, 0xc0, !PT ;  /* 0x003800380c0a7812 */ /* 0x000fe400078ec0ff */
        /* <DEDUP_REMOVED lines=16> */
[C---:B----4-:R-:W-:Y:S01]  /*11500*/  LOP3.LUT R22, R16.reuse, 0x70007, RZ, 0xc0, !PT ;  /* 0x0007000710167812 */ /* 0x050fe200078ec0ff */
[----:B------:R-:W-:Y:S01]  /*11510*/  HADD2 R53, R0, -1028, -1028 ;  /* 0xe404e40400357430 */ /* 0x000fe20000000000 */
[----:B------:R-:W-:Y:S02]  /*11520*/  LOP3.LUT R24, R16, 0x380038, RZ, 0xc0, !PT ;  /* 0x0038003810187812 */ /* 0x000fe400078ec0ff */
[--C-:B------:R-:W-:Y:S02]  /*11530*/  SHF.R.U32.HI R55, RZ, 0x6, R16.reuse ;  /* 0x00000006ff377819 */ /* 0x100fe40000011610 */
[----:B------:R-:W-:-:S02]  /*11540*/  SHF.R.U32.HI R43, RZ, 0xe, R16 ;  /* 0x0000000eff2b7819 */ /* 0x000fc40000011610 */
[C---:B------:R-:W-:Y:S02]  /*11550*/  LOP3.LUT R21, R17.reuse, 0x70007, RZ, 0xc0, !PT ;  /* 0x0007000711157812 */ /* 0x040fe400078ec0ff */
[----:B------:R-:W-:Y:S02]  /*11560*/  LOP3.LUT R25, R17, 0x380038, RZ, 0xc0, !PT ;  /* 0x0038003811197812 */ /* 0x000fe400078ec0ff */
[--C-:B------:R-:W-:Y:S02]  /*11570*/  SHF.R.U32.HI R54, RZ, 0x6, R17.reuse ;  /* 0x00000006ff367819 */ /* 0x100fe40000011611 */
[----:B------:R-:W-:Y:S01]  /*11580*/  SHF.R.U32.HI R42, RZ, 0xe, R17 ;  /* 0x0000000eff2a7819 */ /* 0x000fe20000011611 */
[----:B------:R-:W-:Y:S01]  /*11590*/  HADD2 R50, R33, -1028, -1028 ;  /* 0xe404e40421327430 */ /* 0x000fe20000000000 */
[C---:B------:R-:W-:Y:S02]  /*115a0*/  LOP3.LUT R16, R18.reuse, 0x70007, RZ, 0xc0, !PT ;  /* 0x0007000712107812 */ /* 0x040fe400078ec0ff */
[----:B------:R-:W-:-:S02]  /*115b0*/  LOP3.LUT R26, R18, 0x380038, RZ, 0xc0, !PT ;  /* 0x00380038121a7812 */ /* 0x000fc400078ec0ff */
[--C-:B------:R-:W-:Y:S02]  /*115c0*/  SHF.R.U32.HI R56, RZ, 0x6, R18.reuse ;  /* 0x00000006ff387819 */ /* 0x100fe40000011612 */
[----:B------:R-:W-:Y:S02]  /*115d0*/  SHF.R.U32.HI R17, RZ, 0xe, R18 ;  /* 0x0000000eff117819 */ /* 0x000fe40000011612 */
        /* <DEDUP_REMOVED lines=8> */
[----:B------:R-:W-:Y:S01]  /*11660*/  LOP3.LUT R43, R40, 0x20002, R43, 0xf8, !PT ;  /* 0x00020002282b7812 */ /* 0x000fe200078ef82b */
[----:B------:R-:W-:Y:S01]  /*11670*/  HADD2 R52, R11, -1028, -1028 ;  /* 0xe404e4040b347430 */ /* 0x000fe20000000000 */
[----:B------:R-:W-:Y:S01]  /*11680*/  LOP3.LUT R40, R45, 0x20002, R18, 0xf8, !PT ;  /* 0x000200022d287812 */ /* 0x000fe200078ef812 */
[-C--:B------:R-:W-:Y:S01]  /*11690*/  HFMA2 R49, R32, R69.reuse.H0_H0, -132, -132 ;  /* 0xd820d82020317431 */ /* 0x080fe20000040045 */
[----:B------:R-:W-:Y:S01]  /*116a0*/  LOP3.LUT R18, R39, 0x64006400, RZ, 0xfc, !PT ;  /* 0x6400640027127812 */ /* 0x000fe200078efcff */
[-C--:B------:R-:W-:Y:S01]  /*116b0*/  HFMA2 R58, R34, R69.reuse.H0_H0, -132, -132 ;  /* 0xd820d820223a7431 */ /* 0x080fe20000040045 */
[-C--:B0-----:R-:W-:Y:S01]  /*116c0*/  HFMA2.MMA R0, R53, R12.reuse, RZ ;  /* 0x0000000c35007235 */ /* 0x081fe200000000ff */
[----:B------:R-:W-:Y:S01]  /*116d0*/  HADD2 R51, R35, -1028, -1028 ;  /* 0xe404e40423337430 */ /* 0x000fe20000000000 */
[----:B------:R-:W-:Y:S01]  /*116e0*/  HFMA2.MMA R11, R50, R12, RZ ;  /* 0x0000000c320b7235 */ /* 0x000fe200000000ff */
[----:B------:R-:W0:Y:S01]  /*116f0*/  LDS.128 R32, [UR5+0x10] ;  /* 0x00001005ff207984 */ /* 0x000e220008000c00 */
[----:B------:R-:W-:-:S02]  /*11700*/  HFMA2 R48, R10, R69.H0_H0, -132, -132 ;  /* 0xd820d8200a307431 */ /* 0x000fc40000040045 */
[-C--:B------:R-:W-:Y:S02]  /*11710*/  HFMA2 R10, R52, R12.reuse, RZ.H0_H0 ;  /* 0x0000000c340a7231 */ /* 0x080fe400000400ff */
[----:B------:R-:W-:Y:S02]  /*11720*/  HFMA2 R59, R18, R69.H0_H0, -132, -132 ;  /* 0xd820d820123b7431 */ /* 0x000fe40000040045 */
[----:B------:R-:W-:Y:S01]  /*11730*/  HFMA2 R12, R51, R12, RZ.H0_H0 ;  /* 0x0000000c330c7231 */ /* 0x000fe200000400ff */
        /* <DEDUP_REMOVED lines=12> */
[----:B------:R-:W-:Y:S01]  /*11800*/  LOP3.LUT R42, R41, 0x20002, R42, 0xf8, !PT ;  /* 0x00020002292a7812 */ /* 0x000fe200078ef82a */
[----:B------:R-:W-:Y:S01]  /*11810*/  HADD2 R60, R0, -1028, -1028 ;  /* 0xe404e404003c7430 */ /* 0x000fe20000000000 */
[----:B------:R-:W-:Y:S02]  /*11820*/  LOP3.LUT R41, R44, 0x20002, R17, 0xf8, !PT ;  /* 0x000200022c297812 */ /* 0x000fe400078ef811 */
[----:B------:R-:W-:Y:S01]  /*11830*/  LOP3.LUT R10, R36, 0x380038, RZ, 0xc0, !PT ;  /* 0x00380038240a7812 */ /* 0x000fe200078ec0ff */
[----:B------:R-:W-:Y:S01]  /*11840*/  HADD2 R0, R13, -1028, -1028 ;  /* 0xe404e4040d007430 */ /* 0x000fe20000000000 */
        /* <DEDUP_REMOVED lines=13> */
[----:B------:R-:W-:Y:S01]  /*11920*/  LOP3.LUT R62, R39, 0x64006400, RZ, 0xfc, !PT ;  /* 0x64006400273e7812 */ /* 0x000fe200078efcff */
[-C--:B------:R-:W-:Y:S01]  /*11930*/  HFMA2.MMA R45, R60, R14.reuse, R45 ;  /* 0x0000000e3c2d7235 */ /* 0x080fe2000000002d */
[----:B------:R-:W-:Y:S01]  /*11940*/  LOP3.LUT R37, R37, 0x1c001c0, RZ, 0xc0, !PT ;  /* 0x01c001c025257812 */ /* 0x000fe200078ec0ff */
[----:B------:R-:W-:Y:S01]  /*11950*/  HFMA2.MMA R61, R0, R14, R61 ;  /* 0x0000000e003d7235 */ /* 0x000fe2000000003d */
[-C--:B------:R-:W-:Y:S01]  /*11960*/  HFMA2 R11, R18, R69.reuse.H0_H0, -132, -132 ;  /* 0xd820d820120b7431 */ /* 0x080fe20000040045 */
[----:B------:R-:W-:Y:S01]  /*11970*/  LOP3.LUT R23, R23, 0x1c001c0, RZ, 0xc0, !PT ;  /* 0x01c001c017177812 */ /* 0x000fe200078ec0ff */
[----:B------:R-:W-:Y:S01]  /*11980*/  HFMA2 R18, R46, R69.H0_H0, -132, -132 ;  /* 0xd820d8202e127431 */ /* 0x000fe20000040045 */
[----:B------:R-:W-:Y:S01]  /*11990*/  LOP3.LUT R13, R38, 0x1c001c0, RZ, 0xc0, !PT ;  /* 0x01c001c0260d7812 */ /* 0x000fe200078ec0ff */
[----:B------:R-:W-:-:S02]  /*119a0*/  HFMA2 R47, R12, R14, R47 ;  /* 0x0000000e0c2f7231 */ /* 0x000fc4000000002f */
        /* <DEDUP_REMOVED lines=11> */
[----:B------:R-:W-:-:S02]  /*11a60*/  HFMA2 R15, R14, R65.H0_H0, -20, -20 ;  /* 0xcd00cd000e0f7431 */ /* 0x000fc40000040041 */
[-C--:B------:R-:W-:Y:S01]  /*11a70*/  HFMA2 R14, R38, R65.reuse.H0_H0, -20, -20 ;  /* 0xcd00cd00260e7431 */ /* 0x080fe20000040041 */
[----:B------:R-:W-:Y:S02]  /*11a80*/  LOP3.LUT R22, R22, 0x64006400, RZ, 0xfc, !PT ;  /* 0x6400640016167812 */ /* 0x000fe400078efcff */
[----:B------:R-:W-:Y:S02]  /*11a90*/  LOP3.LUT R21, R21, 0x64006400, RZ, 0xfc, !PT ;  /* 0x6400640015157812 */ /* 0x000fe400078efcff */
[----:B------:R-:W-:Y:S01]  /*11aa0*/  LOP3.LUT R37, R16, 0x64006400, RZ, 0xfc, !PT ;  /* 0x6400640010257812 */ /* 0x000fe200078efcff */
[----:B------:R-:W-:Y:S01]  /*11ab0*/  HFMA2 R16, R36, R65.H0_H0, -20, -20 ;  /* 0xcd00cd0024107431 */ /* 0x000fe20000040041 */
[----:B------:R-:W-:Y:S01]  /*11ac0*/  LOP3.LUT R44, R13, 0x64006400, RZ, 0xfc, !PT ;  /* 0x640064000d2c7812 */ /* 0x000fe200078efcff */
[----:B0-----:R-:W-:Y:S01]  /*11ad0*/  HFMA2.MMA R36, R14, R32, R61 ;  /* 0x000000200e247235 */ /* 0x001fe2000000003d */
[----:B------:R-:W-:Y:S02]  /*11ae0*/  HADD2 R23, R22, -1028, -1028 ;  /* 0xe404e40416177430 */ /* 0x000fe40000000000 */
[----:B------:R-:W-:Y:S01]  /*11af0*/  HADD2 R22, R21, -1028, -1028 ;  /* 0xe404e40415167430 */ /* 0x000fe20000000000 */
[----:B------:R-:W-:Y:S01]  /*11b00*/  LOP3.LUT R20, R20, 0x64006400, RZ, 0xfc, !PT ;  /* 0x6400640014147812 */ /* 0x000fe200078efcff */
[----:B------:R-:W-:-:S02]  /*11b10*/  HADD2 R21, R37, -1028, -1028 ;  /* 0xe404e40425157430 */ /* 0x000fc40000000000 */
[----:B------:R-:W-:Y:S01]  /*11b20*/  HFMA2 R13, R44, R65.H0_H0, -20, -20 ;  /* 0xcd00cd002c0d7431 */ /* 0x000fe20000040041 */
[----:B------:R-:W-:Y:S01]  /*11b30*/  HFMA2.MMA R45, R16, R32, R45 ;  /* 0x00000020102d7235 */ /* 0x000fe2000000002d */
[-C--:B------:R-:W-:Y:S02]  /*11b40*/  HFMA2 R47, R15, R32.reuse, R47 ;  /* 0x000000200f2f7231 */ /* 0x080fe4000000002f */
[----:B------:R-:W-:Y:S01]  /*11b50*/  HFMA2 R32, R13, R32, R63 ;  /* 0x000000200d207231 */ /* 0x000fe2000000003f */
[----:B------:R-:W-:Y:S01]  /*11b60*/  HFMA2.MMA R64, R21, R33, R36 ;  /* 0x0000002115407235 */ /* 0x000fe20000000024 */
[----:B------:R-:W-:Y:S01]  /*11b70*/  HADD2 R20, R20, -1028, -1028 ;  /* 0xe404e40414147430 */ /* 0x000fe20000000000 */
[----:B------:R-:W0:Y:S01]  /*11b80*/  LDS.128 R36, [UR5+0x20] ;  /* 0x00002005ff247984 */ /* 0x000e220008000c00 */
[----:B------:R-:W-:Y:S02]  /*11b90*/  LOP3.LUT R62, R27, 0x64006400, RZ, 0xfc, !PT ;  /* 0x640064001b3e7812 */ /* 0x000fe400078efcff */
[----:B------:R-:W-:Y:S01]  /*11ba0*/  HFMA2 R66, R20, R33, R32 ;  /* 0x0000002114427231 */ /* 0x000fe20000000020 */
[----:B------:R-:W-:-:S02]  /*11bb0*/  LOP3.LUT R32, R25, 0x64006400, RZ, 0xfc, !PT ;  /* 0x6400640019207812 */ /* 0x000fc400078efcff */
[----:B------:R-:W-:Y:S02]  /*11bc0*/  LOP3.LUT R24, R24, 0x64006400, RZ, 0xfc, !PT ;  /* 0x6400640018187812 */ /* 0x000fe400078efcff */
[----:B------:R-:W-:Y:S02]  /*11bd0*/  LOP3.LUT R44, R26, 0x64006400, RZ, 0xfc, !PT ;  /* 0x640064001a2c7812 */ /* 0x000fe400078efcff */
[----:B------:R-:W-:Y:S02]  /*11be0*/  LOP3.LUT R25, R55, 0x70007, RZ, 0xc0, !PT ;  /* 0x0007000737197812 */ /* 0x000fe400078ec0ff */
[----:B------:R-:W-:Y:S01]  /*11bf0*/  LOP3.LUT R27, R56, 0x70007, RZ, 0xc0, !PT ;  /* 0x00070007381b7812 */ /* 0x000fe200078ec0ff */
[----:B------:R-:W-:Y:S01]  /*11c00*/  HFMA2.MMA R61, R23, R33, R45 ;  /* 0x00000021173d7235 */ /* 0x000fe2000000002d */
[----:B------:R-:W-:Y:S01]  /*11c10*/  HFMA2 R63, R22, R33, R47 ;  /* 0x00000021163f7231 */ /* 0x000fe2000000002f */
        /* <DEDUP_REMOVED lines=8> */
[----:B------:R-:W-:Y:S01]  /*11ca0*/  HFMA2 R26, R32, R69.H0_H0, -132, -132 ;  /* 0xd820d820201a7431 */ /* 0x000fe20000040045 */
[----:B------:R-:W-:Y:S01]  /*11cb0*/  LOP3.LUT R33, R33, 0x64006400, RZ, 0xfc, !PT ;  /* 0x6400640021217812 */ /* 0x000fe200078efcff */
        /* <DEDUP_REMOVED lines=8> */
[C---:B------:R-:W-:Y:S01]  /*11d40*/  LOP3.LUT R33, R54.reuse, 0x380038, RZ, 0xc0, !PT ;  /* 0x0038003836217812 */ /* 0x040fe200078ec0ff */
[-C--:B------:R-:W-:Y:S01]  /*11d50*/  HFMA2.MMA R67, R47, R35.reuse, R61 ;  /* 0x000000232f437235 */ /* 0x080fe2000000003d */
[-C--:B------:R-:W-:Y:S01]  /*11d60*/  HFMA2 R70, R46, R35.reuse, R63 ;  /* 0x000000232e467231 */ /* 0x080fe2000000003f */
[----:B------:R-:W-:Y:S01]  /*11d70*/  HFMA2.MMA R71, R45, R35, R64 ;  /* 0x000000232d477235 */ /* 0x000fe20000000040 */
[----:B------:R-:W-:Y:S01]  /*11d80*/  HFMA2 R72, R44, R35, R66 ;  /* 0x000000232c487231 */ /* 0x000fe20000000042 */
        /* <DEDUP_REMOVED lines=8> */
[-C--:B------:R-:W-:Y:S01]  /*11e10*/  HFMA2 R55, R54, R69.reuse.H0_H0, -132, -132 ;  /* 0xd820d82036377431 */ /* 0x080fe20000040045 */
[----:B------:R-:W-:Y:S02]  /*11e20*/  LOP3.LUT R63, R57, 0x380038, RZ, 0xc0, !PT ;  /* 0x00380038393f7812 */ /* 0x000fe400078ec0ff */
[----:B------:R-:W-:Y:S02]  /*11e30*/  LOP3.LUT R56, R33, 0x64006400, RZ, 0xfc, !PT ;  /* 0x6400640021387812 */ /* 0x000fe400078efcff */
[----:B------:R-:W-:Y:S02]  /*11e40*/  LOP3.LUT R57, R57, 0x1c001c0, RZ, 0xc0, !PT ;  /* 0x01c001c039397812 */ /* 0x000fe400078ec0ff */
[----:B------:R-:W-:Y:S02]  /*11e50*/  LOP3.LUT R32, R32, 0x64006400, RZ, 0xfc, !PT ;  /* 0x6400640020207812 */ /* 0x000fe400078efcff */
[----:B------:R-:W-:Y:S01]  /*11e60*/  LOP3.LUT R62, R61, 0x64006400, RZ, 0xfc, !PT ;  /* 0x640064003d3e7812 */ /* 0x000fe200078efcff */
[-C--:B------:R-:W-:Y:S01]  /*11e70*/  HFMA2 R56, R56, R69.reuse.H0_H0, -132, -132 ;  /* 0xd820d82038387431 */ /* 0x080fe20000040045 */
[----:B------:R-:W-:Y:S01]  /*11e80*/  LOP3.LUT R66, R63, 0x64006400, RZ, 0xfc, !PT ;  /* 0x640064003f427812 */ /* 0x000fe200078efcff */
[----:B0-----:R-:W-:Y:S01]  /*11e90*/  HFMA2.MMA R71, R55, R36, R71 ;  /* 0x0000002437477235 */ /* 0x001fe20000000047 */
[----:B------:R-:W-:Y:S01]  /*11ea0*/  LOP3.LUT R68, R57, 0x64006400, RZ, 0xfc, !PT ;  /* 0x6400640039447812 */ /* 0x000fe200078efcff */
[----:B------:R-:W-:-:S02]  /*11eb0*/  HFMA2 R57, R32, R69.H0_H0, -132, -132 ;  /* 0xd820d82020397431 */ /* 0x000fc40000040045 */
[----:B------:R-:W-:Y:S02]  /*11ec0*/  HFMA2 R62, R62, R65.H0_H0, -20, -20 ;  /* 0xcd00cd003e3e7431 */ /* 0x000fe40000040041 */
[----:B------:R-:W-:Y:S02]  /*11ed0*/  HFMA2 R54, R66, R69.H0_H0, -132, -132 ;  /* 0xd820d82042367431 */ /* 0x000fe40000040045 */
[-C--:B------:R-:W-:Y:S02]  /*11ee0*/  HFMA2 R70, R56, R36.reuse, R70 ;  /* 0x0000002438467231 */ /* 0x080fe40000000046 */
[----:B------:R-:W-:Y:S01]  /*11ef0*/  HFMA2 R63, R34, R65.H0_H0, -20, -20 ;  /* 0xcd00cd00223f7431 */ /* 0x000fe20000040041 */
[----:B------:R-:W-:Y:S01]  /*11f00*/  HFMA2.MMA R32, R57, R36, R67 ;  /* 0x0000002439207235 */ /* 0x000fe20000000043 */
[----:B------:R-:W-:Y:S01]  /*11f10*/  HFMA2 R72, R54, R36, R72 ;  /* 0x0000002436487231 */ /* 0x000fe20000000048 */
[----:B------:R-:W-:Y:S01]  /*11f20*/  HFMA2.MMA R87, R62, R37, R71 ;  /* 0x000000253e577235 */ /* 0x000fe20000000047 */
[----:B------:R-:W-:Y:S01]  /*11f30*/  HFMA2 R88, R63, R37, R70 ;  /* 0x000000253f587231 */ /* 0x000fe20000000046 */
[C---:B-----5:R-:W-:Y:S01]  /*11f40*/  LOP3.LUT R70, R28.reuse, 0x70007, RZ, 0xc0, !PT ;  /* 0x000700071c467812 */ /* 0x060fe200078ec0ff */
[----:B------:R-:W-:Y:S01]  /*11f50*/  HFMA2 R64, R64, R65.H0_H0, -20, -20 ;  /* 0xcd00cd0040407431 */ /* 0x000fe20000040041 */
[----:B------:R-:W-:-:S02]  /*11f60*/  LOP3.LUT R71, R28, 0x380038, RZ, 0xc0, !PT ;  /* 0x003800381c477812 */ /* 0x000fc400078ec0ff */
[--C-:B------:R-:W-:Y:S02]  /*11f70*/  SHF.R.U32.HI R83, RZ, 0x6, R28.reuse ;  /* 0x00000006ff537819 */ /* 0x100fe4000001161c */
[----:B------:R-:W-:Y:S02]  /*11f80*/  SHF.R.U32.HI R36, RZ, 0xd, R28 ;  /* 0x0000000dff247819 */ /* 0x000fe4000001161c */
[--C-:B------:R-:W-:Y:S02]  /*11f90*/  SHF.R.U32.HI R28, RZ, 0xd, R30.reuse ;  /* 0x0000000dff1c7819 */ /* 0x100fe4000001161e */
[----:B------:R-:W-:Y:S02]  /*11fa0*/  SHF.R.U32.HI R82, RZ, 0x6, R29 ;  /* 0x00000006ff527819 */ /* 0x000fe4000001161d */
[----:B------:R-:W-:Y:S02]  /*11fb0*/  SHF.R.U32.HI R81, RZ, 0x6, R30 ;  /* 0x00000006ff517819 */ /* 0x000fe4000001161e */
[----:B------:R-:W-:Y:S01]  /*11fc0*/  SHF.R.U32.HI R84, RZ, 0x6, R31 ;  /* 0x00000006ff547819 */ /* 0x000fe2000001161f */
[----:B------:R-:W-:Y:S01]  /*11fd0*/  HFMA2.MMA R89, R64, R37, R32 ;  /* 0x0000002540597235 */ /* 0x000fe20000000020 */
[----:B------:R-:W-:-:S02]  /*11fe0*/  LOP3.LUT R74, R30, 0x380038, RZ, 0xc0, !PT ;  /* 0x003800381e4a7812 */ /* 0x000fc400078ec0ff */
[----:B------:R-:W-:Y:S02]  /*11ff0*/  LOP3.LUT R73, R30, 0x70007, RZ, 0xc0, !PT ;  /* 0x000700071e497812 */ /* 0x000fe400078ec0ff */
[C---:B------:R-:W-:Y:S02]  /*12000*/  LOP3.LUT R77, R31.reuse, 0x380038, RZ, 0xc0, !PT ;  /* 0x003800381f4d7812 */ /* 0x040fe400078ec0ff */
[----:B------:R-:W-:Y:S02]  /*12010*/  SHF.R.U32.HI R33, RZ, 0xd, R31 ;  /* 0x0000000dff217819 */ /* 0x000fe4000001161f */
[----:B------:R-:W-:Y:S02]  /*12020*/  LOP3.LUT R75, R31, 0x70007, RZ, 0xc0, !PT ;  /* 0x000700071f4b7812 */ /* 0x000fe400078ec0ff */
[----:B------:R-:W-:Y:S02]  /*12030*/  LOP3.LUT R85, R41, 0x40004, R28, 0xf8, !PT ;  /* 0x0004000429557812 */ /* 0x000fe400078ef81c */
        /* <DEDUP_REMOVED lines=10> */
[-C--:B------:R-:W-:Y:S02]  /*120e0*/  HFMA2 R68, R28, R65.reuse.H0_H0, -20, -20 ;  /* 0xcd00cd001c447431 */ /* 0x080fe40000040041 */
[-C--:B------:R-:W-:Y:S02]  /*120f0*/  HFMA2 R67, R30, R65.reuse.H0_H0, -20, -20 ;  /* 0xcd00cd001e437431 */ /* 0x080fe40000040041 */
[-C--:B------:R-:W-:Y:S02]  /*12100*/  HFMA2 R66, R66, R65.reuse.H0_H0, -20, -20 ;  /* 0xcd00cd0042427431 */ /* 0x080fe40000040041 */
[----:B------:R-:W-:Y:S02]  /*12110*/  HFMA2 R65, R32, R65.H0_H0, -20, -20 ;  /* 0xcd00cd0020417431 */ /* 0x000fe40000040041 */
[----:B------:R-:W0:Y:S01]  /*12120*/  LDS.128 R32, [UR5+0x30] ;  /* 0x00003005ff207984 */ /* 0x000e220008000c00 */
[----:B------:R-:W-:Y:S01]  /*12130*/  HFMA2 R90, R61, R37, R72 ;  /* 0x000000253d5a7231 */ /* 0x000fe20000000048 */
        /* <DEDUP_REMOVED lines=19> */
[----:B------:R-:W-:-:S02]  /*12270*/  LOP3.LUT R70, R31, 0x64006400, RZ, 0xfc, !PT ;  /* 0x640064001f467812 */ /* 0x000fc400078efcff */
[----:B------:R-:W1:Y:S01]  /*12280*/  LDS.128 R28, [UR5+0x80] ;  /* 0x00008005ff1c7984 */ /* 0x000e620008000c00 */
[----:B------:R-:W-:Y:S02]  /*12290*/  HADD2 R80, R80, -1028, -1028 ;  /* 0xe404e40450507430 */ /* 0x000fe40000000000 */
[----:B------:R-:W-:Y:S01]  /*122a0*/  HADD2 R78, R78, -1028, -1028 ;  /* 0xe404e4044e4e7430 */ /* 0x000fe20000000000 */
[----:B------:R-:W-:Y:S02]  /*122b0*/  LOP3.LUT R74, R74, 0x64006400, RZ, 0xfc, !PT ;  /* 0x640064004a4a7812 */ /* 0x000fe400078efcff */
[----:B------:R-:W-:Y:S01]  /*122c0*/  LOP3.LUT R41, R84, 0x380038, RZ, 0xc0, !PT ;  /* 0x0038003854297812 */ /* 0x000fe200078ec0ff */
[-C--:B------:R-:W-:Y:S01]  /*122d0*/  HFMA2.MMA R89, R80, R38.reuse, R89 ;  /* 0x0000002650597235 */ /* 0x080fe20000000059 */
[----:B------:R-:W-:Y:S01]  /*122e0*/  LOP3.LUT R83, R83, 0x70007, RZ, 0xc0, !PT ;  /* 0x0007000753537812 */ /* 0x000fe200078ec0ff */
[----:B------:R-:W-:Y:S01]  /*122f0*/  HFMA2.MMA R87, R78, R38, R87 ;  /* 0x000000264e577235 */ /* 0x000fe20000000057 */
        /* <DEDUP_REMOVED lines=8> */
[----:B------:R-:W-:Y:S01]  /*12380*/  LOP3.LUT R83, R83, 0x64006400, RZ, 0xfc, !PT ;  /* 0x6400640053537812 */ /* 0x000fe200078efcff */
[-C--:B------:R-:W-:Y:S01]  /*12390*/  HFMA2 R88, R79, R38.reuse, R88 ;  /* 0x000000264f587231 */ /* 0x080fe20000000058 */
[----:B------:R-:W-:Y:S01]  /*123a0*/  LOP3.LUT R82, R82, 0x64006400, RZ, 0xfc, !PT ;  /* 0x6400640052527812 */ /* 0x000fe200078efcff */
[-C--:B------:R-:W-:Y:S01]  /*123b0*/  HFMA2 R73, R40, R69.reuse.H0_H0, -132, -132 ;  /* 0xd820d82028497431 */ /* 0x080fe20000040045 */
[----:B------:R-:W-:Y:S01]  /*123c0*/  LOP3.LUT R81, R81, 0x64006400, RZ, 0xfc, !PT ;  /* 0x6400640051517812 */ /* 0x000fe200078efcff */
[-C--:B------:R-:W-:Y:S02]  /*123d0*/  HFMA2 R70, R70, R69.reuse.H0_H0, -132, -132 ;  /* 0xd820d82046467431 */ /* 0x080fe40000040045 */
[----:B------:R-:W-:Y:S01]  /*123e0*/  HFMA2 R90, R77, R38, R90 ;  /* 0x000000264d5a7231 */ /* 0x000fe2000000005a */
[----:B------:R-:W-:Y:S01]  /*123f0*/  LOP3.LUT R38, R84, 0x64006400, RZ, 0xfc, !PT ;  /* 0x6400640054267812 */ /* 0x000fe200078efcff */
[----:B------:R-:W-:Y:S01]  /*12400*/  HFMA2 R69, R42, R69.H0_H0, -132, -132 ;  /* 0xd820d8202a457431 */ /* 0x000fe20000040045 */
[-C--:B------:R-:W-:Y:S01]  /*12410*/  HFMA2.MMA R42, R76, R39.reuse, R89 ;  /* 0x000000274c2a7235 */ /* 0x080fe20000000059 */
[----:B------:R-:W-:Y:S01]  /*12420*/  HADD2 R84, R83, -1028, -1028 ;  /* 0xe404e40453547430 */ /* 0x000fe20000000000 */
[----:B------:R-:W-:Y:S01]  /*12430*/  HFMA2.MMA R41, R74, R39, R87 ;  /* 0x000000274a297235 */ /* 0x000fe20000000057 */
[----:B------:R-:W-:-:S02]  /*12440*/  HFMA2 R88, R75, R39, R88 ;  /* 0x000000274b587231 */ /* 0x000fc40000000058 */
[----:B------:R-:W-:Y:S02]  /*12450*/  HADD2 R83, R82, -1028, -1028 ;  /* 0xe404e40452537430 */ /* 0x000fe40000000000 */
[----:B------:R-:W-:Y:S02]  /*12460*/  HADD2 R82, R81, -1028, -1028 ;  /* 0xe404e40451527430 */ /* 0x000fe40000000000 */
[----:B------:R-:W-:Y:S02]  /*12470*/  HFMA2 R90, R73, R39, R90 ;  /* 0x00000027495a7231 */ /* 0x000fe4000000005a */
[----:B------:R-:W-:Y:S02]  /*12480*/  HADD2 R81, R38, -1028, -1028 ;  /* 0xe404e40426517430 */ /* 0x000fe40000000000 */
[-C--:B0-----:R-:W-:Y:S01]  /*12490*/  HFMA2 R88, R83, R32.reuse, R88 ;  /* 0x0000002053587231 */ /* 0x081fe20000000058 */
[-C--:B------:R-:W-:Y:S01]  /*124a0*/  HFMA2.MMA R38, R84, R32.reuse, R42 ;  /* 0x0000002054267235 */ /* 0x080fe2000000002a */
[----:B------:R-:W-:Y:S01]  /*124b0*/  HFMA2 R90, R81, R32, R90 ;  /* 0x00000020515a7231 */ /* 0x000fe2000000005a */
[----:B------:R-:W-:Y:S01]  /*124c0*/  HFMA2.MMA R39, R82, R32, R41 ;  /* 0x0000002052277235 */ /* 0x000fe20000000029 */
[----:B------:R-:W-:Y:S01]  /*124d0*/  LOP3.LUT R37, R37, 0x64006400, RZ, 0xfc, !PT ;  /* 0x6400640025257812 */ /* 0x000fe200078efcff */
[-C--:B------:R-:W-:Y:S01]  /*124e0*/  HFMA2 R32, R71, R33.reuse, R88 ;  /* 0x0000002147207231 */ /* 0x080fe20000000058 */
[----:B------:R-:W-:Y:S01]  /*124f0*/  LOP3.LUT R88, R86, 0x64006400, RZ, 0xfc, !PT ;  /* 0x6400640056587812 */ /* 0x000fe200078efcff */
[----:B------:R-:W-:Y:S01]  /*12500*/  HFMA2 R90, R69, R33, R90 ;  /* 0x00000021455a7231 */ /* 0x000fe2000000005a */
[----:B------:R-:W-:Y:S01]  /*12510*/  LOP3.LUT R36, R43, 0x40004, R36, 0xf8, !PT ;  /* 0x000400042b247812 */ /* 0x000fe200078ef824 */
[----:B------:R-:W-:Y:S01]  /*12520*/  HFMA2 R32, R67, R34, R32 ;  /* 0x0000002243207231 */ /* 0x000fe20000000020 */
[----:B------:R-:W0:Y:S01]  /*12530*/  LDS.128 R40, [UR5+0x90] ;  /* 0x00009005ff287984 */ /* 0x000e220008000c00 */
[----:B------:R-:W-:-:S02]  /*12540*/  HADD2 R86, R37, -1028, -1028 ;  /* 0xe404e40425567430 */ /* 0x000fc40000000000 */
[----:B------:R-:W-:Y:S02]  /*12550*/  HFMA2 R90, R65, R34, R90 ;  /* 0x00000022415a7231 */ /* 0x000fe4000000005a */
[----:B------:R-:W-:Y:S02]  /*12560*/  HADD2 R88, R88, -1028, -1028 ;  /* 0xe404e40458587430 */ /* 0x000fe40000000000 */
[-C--:B------:R-:W-:Y:S01]  /*12570*/  HFMA2 R32, R86, R35.reuse, R32 ;  /* 0x0000002356207231 */ /* 0x080fe20000000020 */
[-C--:B------:R-:W-:Y:S01]  /*12580*/  HFMA2.MMA R38, R72, R33.reuse, R38 ;  /* 0x0000002148267235 */ /* 0x080fe20000000026 */
[----:B------:R-:W-:Y:S01]  /*12590*/  HFMA2 R92, R88, R35, R90 ;  /* 0x00000023585c7231 */ /* 0x000fe2000000005a */
[----:B------:R-:W-:Y:S01]  /*125a0*/  HFMA2.MMA R39, R70, R33, R39 ;  /* 0x0000002146277235 */ /* 0x000fe20000000027 */
[----:B------:R-:W-:Y:S01]  /*125b0*/  HADD2 R90, R32.H0_H0, R32.H1_H1 ;  /* 0x30000020205a7230 */ /* 0x000fe20000000800 */
[----:B-1----:R-:W-:Y:S01]  /*125c0*/  HFMA2.MMA R32, R53, R28, RZ ;  /* 0x0000001c35207235 */ /* 0x002fe200000000ff */
[----:B------:R-:W-:-:S02]  /*125d0*/  LOP3.LUT R36, R36, 0x64006400, RZ, 0xfc, !PT ;  /* 0x6400640024247812 */ /* 0x000fc400078efcff */
[----:B------:R-:W-:Y:S01]  /*125e0*/  LOP3.LUT R87, R85, 0x64006400, RZ, 0xfc, !PT ;  /* 0x6400640055577812 */ /* 0x000fe200078efcff */
[-C--:B------:R-:W-:Y:S02]  /*125f0*/  HFMA2.MMA R38, R68, R34.reuse, R38 ;  /* 0x0000002244267235 */ /* 0x080fe40000000026 */
[----:B------:R-:W-:Y:S01]  /*12600*/  HFMA2.MMA R39, R66, R34, R39 ;  /* 0x0000002242277235 */ /* 0x000fe20000000027 */
[----:B------:R-:W-:Y:S01]  /*12610*/  HADD2 R85, R36, -1028, -1028 ;  /* 0xe404e40424557430 */ /* 0x000fe20000000000 */
[----:B------:R-:W-:Y:S01]  /*12620*/  HFMA2.MMA R32, R48, R29, R32 ;  /* 0x0000001d30207235 */ /* 0x000fe20000000020 */
[----:B------:R-:W-:Y:S01]  /*12630*/  HADD2 R87, R87, -1028, -1028 ;  /* 0xe404e40457577430 */ /* 0x000fe20000000000 */
[----:B------:R-:W-:Y:S01]  /*12640*/  HFMA2.MMA R34, R50, R28, RZ ;  /* 0x0000001c32227235 */ /* 0x000fe200000000ff */
[-C--:B------:R-:W-:Y:S02]  /*12650*/  HFMA2 R33, R52, R28.reuse, RZ.H0_H0 ;  /* 0x0000001c34217231 */ /* 0x080fe400000400ff */
[----:B------:R-:W-:Y:S01]  /*12660*/  HFMA2 R28, R51, R28, RZ.H0_H0 ;  /* 0x0000001c331c7231 */ /* 0x000fe200000400ff */
[----:B------:R-:W-:-:S02]  /*12670*/  HFMA2.MMA R38, R85, R35, R38 ;  /* 0x0000002355267235 */ /* 0x000fc40000000026 */
[----:B------:R-:W-:Y:S01]  /*12680*/  HFMA2.MMA R39, R87, R35, R39 ;  /* 0x0000002357277235 */ /* 0x000fe20000000027 */
[----:B------:R-:W-:Y:S01]  /*12690*/  HFMA2 R35, R59, R29, R28 ;  /* 0x0000001d3b237231 */ /* 0x000fe2000000001c */
[----:B------:R-:W-:Y:S02]  /*126a0*/  HFMA2.MMA R28, R60, R30, R32 ;  /* 0x0000001e3c1c7235 */ /* 0x000fe40000000020 */
[----:B------:R-:W-:-:S04]  /*126b0*/  HFMA2.MMA R34, R58, R29, R34 ;  /* 0x0000001d3a227235 */ /* 0x000fc80000000022 */
[----:B------:R-:W-:Y:S02]  /*126c0*/  HADD2 R89, R38.H0_H0, R38.H1_H1 ;  /* 0x3000002626597230 */ /* 0x000fe40000000800 */
[----:B------:R-:W-:Y:S01]  /*126d0*/  HADD2 R91, R39.H0_H0, R39.H1_H1 ;  /* 0x30000027275b7230 */ /* 0x000fe20000000800 */
[----:B------:R-:W-:Y:S01]  /*126e0*/  HFMA2.MMA R28, R11, R31, R28 ;  /* 0x0000001f0b1c7235 */ /* 0x000fe2000000001c */
[----:B------:R-:W1:Y:S01]  /*126f0*/  LDS.128 R36, [UR5+0xa0] ;  /* 0x0000a005ff247984 */ /* 0x000e620008000c00 */
[----:B------:R-:W-:-:S06]  /*12700*/  HFMA2.MMA R103, R0, R30, R34 ;  /* 0x0000001e00677235 */ /* 0x000fcc0000000022 */
[----:B0-----:R-:W-:Y:S02]  /*12710*/  HFMA2.MMA R28, R16, R40, R28 ;  /* 0x00000028101c7235 */ /* 0x001fe4000000001c */
[----:B------:R-:W-:-:S06]  /*12720*/  HFMA2.MMA R103, R18, R31, R103 ;  /* 0x0000001f12677235 */ /* 0x000fcc0000000067 */
[----:B------:R-:W-:Y:S02]  /*12730*/  HFMA2.MMA R28, R23, R41, R28 ;  /* 0x00000029171c7235 */ /* 0x000fe4000000001c */
[----:B------:R-:W-:Y:S01]  /*12740*/  HFMA2.MMA R103, R14, R40, R103 ;  /* 0x000000280e677235 */ /* 0x000fe20000000067 */
[----:B------:R-:W-:-:S05]  /*12750*/  HFMA2 R33, R49, R29, R33 ;  /* 0x0000001d31217231 */ /* 0x000fca0000000021 */
[----:B------:R-:W-:Y:S02]  /*12760*/  HFMA2.MMA R28, R27, R42, R28 ;  /* 0x0000002a1b1c7235 */ /* 0x000fe4000000001c */
[----:B------:R-:W-:Y:S01]  /*12770*/  HFMA2.MMA R103, R21, R41, R103 ;  /* 0x0000002915677235 */ /* 0x000fe20000000067 */
[-C--:B------:R-:W-:Y:S02]  /*12780*/  HFMA2 R29, R12, R30.reuse, R33 ;  /* 0x0000001e0c1d7231 */ /* 0x080fe40000000021 */
[----:B------:R-:W-:Y:S02]  /*12790*/  HFMA2 R30, R10, R30, R35 ;  /* 0x0000001e0a1e7231 */ /* 0x000fe40000000023 */
[----:B------:R-:W0:Y:S01]  /*127a0*/  LDS.128 R32, [UR5+0xb0] ;  /* 0x0000b005ff207984 */ /* 0x000e220008000c00 */
[----:B------:R-:W-:Y:S02]  /*127b0*/  HFMA2.MMA R28, R47, R43, R28 ;  /* 0x0000002b2f1c7235 */ /* 0x000fe4000000001c */
[----:B------:R-:W-:Y:S01]  /*127c0*/  HFMA2.MMA R103, R25, R42, R103 ;  /* 0x0000002a19677235 */ /* 0x000fe20000000067 */
[----:B------:R-:W-:-:S02]  /*127d0*/  HFMA2 R29, R19, R31, R29 ;  /* 0x0000001f131d7231 */ /* 0x000fc4000000001d */
[----:B------:R-:W-:Y:S02]  /*127e0*/  HFMA2 R30, R17, R31, R30 ;  /* 0x0000001f111e7231 */ /* 0x000fe4000000001e */
[-C--:B------:R-:W-:Y:S02]  /*127f0*/  HFMA2 R29, R15, R40.reuse, R29 ;  /* 0x000000280f1d7231 */ /* 0x080fe4000000001d */
[----:B------:R-:W-:Y:S01]  /*12800*/  HFMA2 R30, R13, R40, R30 ;  /* 0x000000280d1e7231 */ /* 0x000fe2000000001e */
[----:B-1----:R-:W-:Y:S02]  /*12810*/  HFMA2.MMA R28, R57, R36, R28 ;  /* 0x00000024391c7235 */ /* 0x002fe4000000001c */
[----:B------:R-:W-:Y:S01]  /*12820*/  HFMA2.MMA R103, R45, R43, R103 ;  /* 0x0000002b2d677235 */ /* 0x000fe20000000067 */
[-C--:B------:R-:W-:Y:S02]  /*12830*/  HFMA2 R29, R22, R41.reuse, R29 ;  /* 0x00000029161d7231 */ /* 0x080fe4000000001d */
[----:B------:R-:W-:-:S02]  /*12840*/  HFMA2 R30, R20, R41, R30 ;  /* 0x00000029141e7231 */ /* 0x000fc4000000001e */
[-C--:B------:R-:W-:Y:S01]  /*12850*/  HFMA2 R29, R26, R42.reuse, R29 ;  /* 0x0000002a1a1d7231 */ /* 0x080fe2000000001d */
[----:B------:R-:W-:Y:S01]  /*12860*/  HFMA2.MMA R28, R64, R37, R28 ;  /* 0x00000025401c7235 */ /* 0x000fe2000000001c */
[----:B------:R-:W-:Y:S01]  /*12870*/  HFMA2 R30, R24, R42, R30 ;  /* 0x0000002a181e7231 */ /* 0x000fe2000000001e */
[----:B------:R-:W-:Y:S01]  /*12880*/  HFMA2.MMA R31, R55, R36, R103 ;  /* 0x00000024371f7235 */ /* 0x000fe20000000067 */
[-C--:B------:R-:W-:Y:S02]  /*12890*/  HFMA2 R29, R46, R43.reuse, R29 ;  /* 0x0000002b2e1d7231 */ /* 0x080fe4000000001d */
[----:B------:R-:W-:Y:S02]  /*128a0*/  HFMA2 R30, R44, R43, R30 ;  /* 0x0000002b2c1e7231 */ /* 0x000fe4000000001e */
[-C--:B------:R-:W-:Y:S01]  /*128b0*/  HFMA2 R29, R56, R36.reuse, R29 ;  /* 0x00000024381d7231 */ /* 0x080fe2000000001d */
[----:B------:R-:W-:Y:S01]  /*128c0*/  @!P0 PRMT R96, R94, 0x7610, R96 ;  /* 0x000076105e608816 */ /* 0x000fe20000000060 */
[----:B------:R-:W-:Y:S01]  /*128d0*/  HFMA2 R30, R54, R36, R30 ;  /* 0x00000024361e7231 */ /* 0x000fe2000000001e */
[----:B------:R-:W-:Y:S01]  /*128e0*/  HFMA2.MMA R36, R80, R38, R28 ;  /* 0x0000002650247235 */ /* 0x000fe2000000001c */
[----:B------:R-:W1:Y:S01]  /*128f0*/  LDS.128 R40, [UR5+0x100] ;  /* 0x00010005ff287984 */ /* 0x000e620008000c00 */
[----:B------:R-:W-:Y:S01]  /*12900*/  HFMA2.MMA R31, R62, R37, R31 ;  /* 0x000000253e1f7235 */ /* 0x000fe2000000001f */
[----:B------:R-:W-:-:S05]  /*12910*/  @!P0 PRMT R96, R96, 0x7610, R94 ;  /* 0x0000761060608816 */ /* 0x000fca000000005e */
[----:B------:R-:W-:Y:S02]  /*12920*/  HFMA2.MMA R36, R76, R39, R36 ;  /* 0x000000274c247235 */ /* 0x000fe40000000024 */
[----:B------:R-:W-:Y:S01]  /*12930*/  HFMA2.MMA R94, R78, R38, R31 ;  /* 0x000000264e5e7235 */ /* 0x000fe2000000001f */
[-C--:B------:R-:W-:Y:S02]  /*12940*/  HFMA2 R29, R63, R37.reuse, R29 ;  /* 0x000000253f1d7231 */ /* 0x080fe4000000001d */
[----:B------:R-:W-:-:S03]  /*12950*/  HFMA2 R30, R61, R37, R30 ;  /* 0x000000253d1e7231 */ /* 0x000fc6000000001e */
[----:B0-----:R-:W-:Y:S02]  /*12960*/  HFMA2.MMA R36, R84, R32, R36 ;  /* 0x0000002054247235 */ /* 0x001fe40000000024 */
[----:B------:R-:W-:Y:S01]  /*12970*/  HFMA2.MMA R94, R74, R39, R94 ;  /* 0x000000274a5e7235 */ /* 0x000fe2000000005e */
        /* <DEDUP_REMOVED lines=12> */
[----:B------:R-:W-:Y:S02]  /*12a40*/  HFMA2 R38, R69, R33, R38 ;  /* 0x0000002145267231 */ /* 0x000fe40000000026 */
[-C--:B------:R-:W-:Y:S01]  /*12a50*/  HFMA2 R33, R67, R34.reuse, R37 ;  /* 0x0000002243217231 */ /* 0x080fe20000000025 */
[----:B------:R-:W-:Y:S02]  /*12a60*/  HFMA2.MMA R32, R85, R35, R32 ;  /* 0x0000002355207235 */ /* 0x000fe40000000020 */
[----:B------:R-:W-:Y:S01]  /*12a70*/  HFMA2.MMA R94, R66, R34, R94 ;  /* 0x00000022425e7235 */ /* 0x000fe2000000005e */
[----:B------:R-:W-:Y:S01]  /*12a80*/  HFMA2 R34, R65, R34, R38 ;  /* 0x0000002241227231 */ /* 0x000fe20000000026 */
[----:B------:R-:W-:Y:S01]  /*12a90*/  @!P0 PRMT R93, R95, 0x7610, R93 ;  /* 0x000076105f5d8816 */ /* 0x000fe2000000005d */
[-C--:B------:R-:W-:Y:S01]  /*12aa0*/  HFMA2 R33, R86, R35.reuse, R33 ;  /* 0x0000002356217231 */ /* 0x080fe20000000021 */
[----:B------:R-:W2:Y:S01]  /*12ab0*/  LDS.128 R36, [UR5+0x120] ;  /* 0x00012005ff247984 */ /* 0x000ea20008000c00 */
[----:B------:R-:W-:-:S03]  /*12ac0*/  HFMA2 R34, R88, R35, R34 ;  /* 0x0000002358227231 */ /* 0x000fc60000000022 */
[----:B------:R-:W-:Y:S01]  /*12ad0*/  HFMA2.MMA R103, R87, R35, R94 ;  /* 0x0000002357677235 */ /* 0x000fe2000000005e */
[----:B------:R-:W-:Y:S01]  /*12ae0*/  HADD2 R94, R32.H0_H0, R32.H1_H1 ;  /* 0x30000020205e7230 */ /* 0x000fe20000000800 */
[-C--:B-1----:R-:W-:Y:S01]  /*12af0*/  HFMA2.MMA R32, R53, R40.reuse, RZ ;  /* 0x0000002835207235 */ /* 0x082fe200000000ff */
[----:B------:R-:W-:Y:S01]  /*12b00*/  HADD2 R105, R34.H0_H0, R34.H1_H1 ;  /* 0x3000002222697230 */ /* 0x000fe20000000800 */
[----:B------:R-:W-:Y:S01]  /*12b10*/  HFMA2.MMA R34, R50, R40, RZ ;  /* 0x0000002832227235 */ /* 0x000fe200000000ff */
[----:B------:R-:W-:Y:S01]  /*12b20*/  @!P0 PRMT R93, R93, 0x7610, R95 ;  /* 0x000076105d5d8816 */ /* 0x000fe2000000005f */
        /* <DEDUP_REMOVED lines=31> */
[-C--:B------:R-:W-:Y:S02]  /*12d20*/  HFMA2 R108, R46, R31.reuse, R108 ;  /* 0x0000001f2e6c7231 */ /* 0x080fe4000000006c */
[----:B------:R-:W-:-:S03]  /*12d30*/  HFMA2 R30, R44, R31, R30 ;  /* 0x0000001f2c1e7231 */ /* 0x000fc6000000001e */
[-C--:B--2---:R-:W-:Y:S02]  /*12d40*/  HFMA2.MMA R28, R57, R36.reuse, R28 ;  /* 0x00000024391c7235 */ /* 0x084fe4000000001c */
        /* <DEDUP_REMOVED lines=15> */
[----:B------:R-:W-:Y:S02]  /*12e40*/  HFMA2.MMA R50, R50, R40, RZ ;  /* 0x0000002832327235 */ /* 0x000fe400000000ff */
[----:B------:R-:W-:-:S02]  /*12e50*/  HFMA2.MMA R36, R84, R32, R36 ;  /* 0x0000002054247235 */ /* 0x000fc40000000024 */
[----:B------:R-:W-:Y:S02]  /*12e60*/  HFMA2.MMA R37, R82, R32, R37 ;  /* 0x0000002052257235 */ /* 0x000fe40000000025 */
        /* <DEDUP_REMOVED lines=24> */
[----:B------:R-:W-:Y:S02]  /*12ff0*/  HFMA2 R52, R19, R43, R52 ;  /* 0x0000002b13347231 */ /* 0x000fe40000000034 */
[----:B------:R-:W-:Y:S02]  /*13000*/  HFMA2 R40, R51, R40, RZ.H0_H0 ;  /* 0x0000002833287231 */ /* 0x000fe400000400ff */
[----:B------:R-:W-:Y:S01]  /*13010*/  HFMA2 R11, R15, R28, R52 ;  /* 0x0000001c0f0b7231 */ /* 0x000fe20000000034 */
[-C--:B------:R-:W-:Y:S01]  /*13020*/  HFMA2.MMA R15, R23, R29.reuse, R53 ;  /* 0x0000001d170f7235 */ /* 0x080fe20000000035 */
[----:B------:R-:W-:Y:S01]  /*13030*/  HFMA2 R40, R59, R41, R40 ;  /* 0x000000293b287231 */ /* 0x000fe20000000028 */
[----:B------:R-:W-:-:S02]  /*13040*/  HFMA2.MMA R50, R21, R29, R50 ;  /* 0x0000001d15327235 */ /* 0x000fc40000000032 */
[-C--:B------:R-:W-:Y:S01]  /*13050*/  HFMA2.MMA R32, R85, R35.reuse, R32 ;  /* 0x0000002355207235 */ /* 0x080fe20000000020 */
[----:B------:R-:W-:Y:S01]  /*13060*/  HFMA2 R40, R10, R42, R40 ;  /* 0x0000002a0a287231 */ /* 0x000fe20000000028 */
[----:B------:R-:W-:Y:S02]  /*13070*/  HFMA2.MMA R33, R87, R35, R33 ;  /* 0x0000002357217235 */ /* 0x000fe40000000021 */
[-C--:B------:R-:W-:Y:S01]  /*13080*/  HFMA2.MMA R15, R27, R30.reuse, R15 ;  /* 0x0000001e1b0f7235 */ /* 0x080fe2000000000f */
[----:B------:R-:W-:Y:S01]  /*13090*/  HFMA2 R40, R17, R43, R40 ;  /* 0x0000002b11287231 */ /* 0x000fe20000000028 */
[----:B------:R-:W-:Y:S01]  /*130a0*/  HFMA2.MMA R50, R25, R30, R50 ;  /* 0x0000001e19327235 */ /* 0x000fe20000000032 */
[-C--:B------:R-:W-:Y:S02]  /*130b0*/  HFMA2 R34, R88, R35.reuse, R34 ;  /* 0x0000002358227231 */ /* 0x080fe40000000022 */
[----:B------:R-:W-:Y:S02]  /*130c0*/  HFMA2 R10, R13, R28, R40 ;  /* 0x0000001c0d0a7231 */ /* 0x000fe40000000028 */
[----:B------:R-:W-:Y:S01]  /*130d0*/  HFMA2 R109, R86, R35, R108 ;  /* 0x00000023566d7231 */ /* 0x000fe2000000006c */
[----:B------:R-:W-:Y:S01]  /*130e0*/  HFMA2.MMA R18, R47, R31, R15 ;  /* 0x0000001f2f127235 */ /* 0x000fe2000000000f */
[----:B------:R-:W-:-:S02]  /*130f0*/  HADD2 R108, R32.H0_H0, R32.H1_H1 ;  /* 0x30000020206c7230 */ /* 0x000fc40000000800 */
[----:B------:R-:W-:Y:S02]  /*13100*/  HADD2 R110, R33.H0_H0, R33.H1_H1 ;  /* 0x30000021216e7230 */ /* 0x000fe40000000800 */
[----:B------:R-:W-:Y:S02]  /*13110*/  HADD2 R111, R34.H0_H0, R34.H1_H1 ;  /* 0x30000022226f7230 */ /* 0x000fe40000000800 */
[----:B------:R-:W1:Y:S01]  /*13120*/  LDS.128 R32, [UR5+0x1b0] ;  /* 0x0001b005ff207984 */ /* 0x000e620008000c00 */
[-C--:B------:R-:W-:Y:S01]  /*13130*/  HFMA2 R13, R22, R29.reuse, R11 ;  /* 0x0000001d160d7231 */ /* 0x080fe2000000000b */
        /* <DEDUP_REMOVED lines=15> */
[----:B------:R-:W-:-:S04]  /*13230*/  HFMA2.MMA R37, R78, R38, R31 ;  /* 0x000000264e257235 */ /* 0x000fc8000000001f */
[----:B------:R-:W-:-:S04]  /*13240*/  HFMA2.MMA R42, R76, R39, R40 ;  /* 0x000000274c2a7235 */ /* 0x000fc80000000028 */
[----:B------:R-:W-:-:S04]  /*13250*/  HFMA2.MMA R41, R74, R39, R37 ;  /* 0x000000274a297235 */ /* 0x000fc80000000025 */
[----:B-1----:R-:W-:-:S04]  /*13260*/  HFMA2.MMA R36, R84, R32, R42 ;  /* 0x0000002054247235 */ /* 0x002fc8000000002a */
[----:B------:R-:W-:Y:S01]  /*13270*/  HFMA2.MMA R41, R82, R32, R41 ;  /* 0x0000002052297235 */ /* 0x000fe20000000029 */
[----:B------:R-:W-:-:S03]  /*13280*/  HFMA2 R19, R79, R38, R19 ;  /* 0x000000264f137231 */ /* 0x000fc60000000013 */
        /* <DEDUP_REMOVED lines=10> */
[-C--:B------:R-:W-:Y:S01]  /*13330*/  HFMA2.MMA R17, R85, R35.reuse, R17 ;  /* 0x0000002355117235 */ /* 0x080fe20000000011 */
[----:B------:R-:W-:Y:S02]  /*13340*/  HFMA2 R27, R69, R33, R27 ;  /* 0x00000021451b7231 */ /* 0x000fe4000000001b */
        /* <DEDUP_REMOVED lines=34> */
.L_x_3414:
        /* <DEDUP_REMOVED lines=10> */
.L_x_3417:
        /* <DEDUP_REMOVED lines=20> */
[----:B------:R-:W-:Y:S02]  /*13750*/  LOP3.LUT R50, R12, 0x30003, RZ, 0xc0, !PT ;  /* 0x000300030c327812 */ /* 0x000fe400078ec0ff */
[----:B------:R-:W-:-:S02]  /*13760*/  LOP3.LUT R16, R16, 0x64006400, RZ, 0xfc, !PT ;  /* 0x6400640010107812 */ /* 0x000fc400078efcff */
[C---:B------:R-:W-:Y:S02]  /*13770*/  LOP3.LUT R20, R12.reuse, 0x300030, RZ, 0xc0, !PT ;  /* 0x003000300c147812 */ /* 0x040fe400078ec0ff */
[----:B------:R-:W-:Y:S01]  /*13780*/  LOP3.LUT R51, R12, 0xc000c0, RZ, 0xc0, !PT ;  /* 0x00c000c00c337812 */ /* 0x000fe200078ec0ff */
[----:B------:R-:W-:Y:S01]  /*13790*/  HFMA2 R29, R16, R36.H1_H1, -258, -258 ;  /* 0xdc08dc08101d7431 */ /* 0x000fe20000060024 */
[----:B------:R-:W-:Y:S01]  /*137a0*/  SHF.R.U32.HI R27, RZ, 0x8, R12 ;  /* 0x00000008ff1b7819 */ /* 0x000fe2000001160c */
[----:B------:R-:W0:Y:S01]  /*137b0*/  LDS.128 R16, [UR5] ;  /* 0x00000005ff107984 */ /* 0x000e220008000c00 */
[C---:B------:R-:W-:Y:S02]  /*137c0*/  LOP3.LUT R52, R13.reuse, 0x30003, RZ, 0xc0, !PT ;  /* 0x000300030d347812 */ /* 0x040fe400078ec0ff */
        /* <DEDUP_REMOVED lines=12> */
[----:B------:R-:W-:Y:S02]  /*13890*/  LOP3.LUT R34, R14, 0x64006400, RZ, 0xfc, !PT ;  /* 0x640064000e227812 */ /* 0x000fe400078efcff */
[----:B------:R-:W-:Y:S01]  /*138a0*/  LOP3.LUT R12, R27, 0xc000c, RZ, 0xc0, !PT ;  /* 0x000c000c1b0c7812 */ /* 0x000fe200078ec0ff */
[-C--:B------:R-:W-:Y:S01]  /*138b0*/  HFMA2 R33, R33, R36.reuse.H1_H1, -258, -258 ;  /* 0xdc08dc0821217431 */ /* 0x080fe20000060024 */
[----:B------:R-:W-:Y:S01]  /*138c0*/  LOP3.LUT R14, R48, 0xc000c, RZ, 0xc0, !PT ;  /* 0x000c000c300e7812 */ /* 0x000fe200078ec0ff */
[----:B------:R-:W-:Y:S01]  /*138d0*/  HFMA2 R34, R34, R36.H1_H1, -258, -258 ;  /* 0xdc08dc0822227431 */ /* 0x000fe20000060024 */
[----:B------:R-:W-:-:S02]  /*138e0*/  LOP3.LUT R32, R13, 0x64006400, RZ, 0xfc, !PT ;  /* 0x640064000d207812 */ /* 0x000fc400078efcff */
[C---:B------:R-:W-:Y:S02]  /*138f0*/  LOP3.LUT R56, R15.reuse, 0x30003, RZ, 0xc0, !PT ;  /* 0x000300030f387812 */ /* 0x040fe400078ec0ff */
[C---:B------:R-:W-:Y:S01]  /*13900*/  LOP3.LUT R23, R15.reuse, 0x300030, RZ, 0xc0, !PT ;  /* 0x003000300f177812 */ /* 0x040fe200078ec0ff */
        /* <DEDUP_REMOVED lines=38> */
[----:B------:R-:W1:Y:S01]  /*13b70*/  LDS.128 R20, [UR5+0x10] ;  /* 0x00001005ff147984 */ /* 0x000e620008000c00 */
[----:B------:R-:W-:-:S02]  /*13b80*/  LOP3.LUT R59, R52, 0x64006400, RZ, 0xfc, !PT ;  /* 0x64006400343b7812 */ /* 0x000fc400078efcff */
[----:B------:R-:W-:Y:S02]  /*13b90*/  LOP3.LUT R15, R55, 0x64006400, RZ, 0xfc, !PT ;  /* 0x64006400370f7812 */ /* 0x000fe400078efcff */
[----:B------:R-:W-:Y:S01]  /*13ba0*/  LOP3.LUT R61, R56, 0x64006400, RZ, 0xfc, !PT ;  /* 0x64006400383d7812 */ /* 0x000fe200078efcff */
[----:B------:R-:W-:Y:S01]  /*13bb0*/  HADD2 R59, R59, -1026, -1026 ;  /* 0xe402e4023b3b7430 */ /* 0x000fe20000000000 */
[----:B------:R-:W-:Y:S01]  /*13bc0*/  LOP3.LUT R13, R12, 0x64006400, RZ, 0xfc, !PT ;  /* 0x640064000c0d7812 */ /* 0x000fe200078efcff */
[-C--:B0-----:R-:W-:Y:S01]  /*13bd0*/  HFMA2.MMA R12, R58, R16.reuse, RZ ;  /* 0x000000103a0c7235 */ /* 0x081fe200000000ff */
[----:B------:R-:W-:Y:S01]  /*13be0*/  LOP3.LUT R55, R14, 0x64006400, RZ, 0xfc, !PT ;  /* 0x640064000e377812 */ /* 0x000fe200078efcff */
[----:B------:R-:W-:Y:S01]  /*13bf0*/  HFMA2.MMA R14, R60, R16, RZ ;  /* 0x000000103c0e7235 */ /* 0x000fe200000000ff */
[----:B------:R-:W-:Y:S01]  /*13c00*/  HADD2 R61, R61, -1026, -1026 ;  /* 0xe402e4023d3d7430 */ /* 0x000fe20000000000 */
[----:B------:R-:W-:Y:S01]  /*13c10*/  LOP3.LUT R52, R47, 0xc000c0, RZ, 0xc0, !PT ;  /* 0x00c000c02f347812 */ /* 0x000fe200078ec0ff */
[----:B------:R-:W-:Y:S01]  /*13c20*/  HFMA2 R54, R13, R26.H0_H0, -18, -18 ;  /* 0xcc80cc800d367431 */ /* 0x000fe2000004001a */
[----:B------:R-:W-:Y:S01]  /*13c30*/  LOP3.LUT R51, R51, 0x64006400, RZ, 0xfc, !PT ;  /* 0x6400640033337812 */ /* 0x000fe200078efcff */
[-C--:B------:R-:W-:Y:S01]  /*13c40*/  HFMA2 R13, R59, R16.reuse, RZ.H0_H0 ;  /* 0x000000103b0d7231 */ /* 0x080fe200000400ff */
[-C--:B------:R-:W-:Y:S01]  /*13c50*/  HFMA2.MMA R12, R29, R17.reuse, R12 ;  /* 0x000000111d0c7235 */ /* 0x080fe2000000000c */
[----:B------:R-:W-:Y:S01]  /*13c60*/  HFMA2 R16, R61, R16, RZ.H0_H0 ;  /* 0x000000103d107231 */ /* 0x000fe200000400ff */
[----:B------:R-:W-:Y:S01]  /*13c70*/  HFMA2.MMA R14, R32, R17, R14 ;  /* 0x00000011200e7235 */ /* 0x000fe2000000000e */
[----:B------:R-:W-:Y:S01]  /*13c80*/  LOP3.LUT R65, R52, 0x64006400, RZ, 0xfc, !PT ;  /* 0x6400640034417812 */ /* 0x000fe200078efcff */
[----:B------:R-:W-:Y:S01]  /*13c90*/  HFMA2 R52, R15, R26.H0_H0, -18, -18 ;  /* 0xcc80cc800f347431 */ /* 0x000fe2000004001a */
[----:B------:R-:W-:Y:S01]  /*13ca0*/  LOP3.LUT R50, R48, 0xc000c0, RZ, 0xc0, !PT ;  /* 0x00c000c030327812 */ /* 0x000fe200078ec0ff */
        /* <DEDUP_REMOVED lines=8> */
[----:B------:R-:W0:Y:S01]  /*13d30*/  LDS.128 R12, [UR5+0x80] ;  /* 0x00008005ff0c7984 */ /* 0x000e220008000c00 */
        /* <DEDUP_REMOVED lines=8> */
[-C--:B------:R-:W-:Y:S01]  /*13dc0*/  HFMA2.MMA R64, R52, R19.reuse, R62 ;  /* 0x0000001334407235 */ /* 0x080fe2000000003e */
[-C--:B------:R-:W-:Y:S01]  /*13dd0*/  HFMA2 R55, R55, R26.reuse.H0_H0, -18, -18 ;  /* 0xcc80cc8037377431 */ /* 0x080fe2000004001a */
[----:B------:R-:W-:Y:S01]  /*13de0*/  LOP3.LUT R62, R47, 0x64006400, RZ, 0xfc, !PT ;  /* 0x640064002f3e7812 */ /* 0x000fe200078efcff */
[----:B------:R-:W-:Y:S01]  /*13df0*/  HFMA2 R57, R65, R26.H0_H0, -18, -18 ;  /* 0xcc80cc8041397431 */ /* 0x000fe2000004001a */
[----:B------:R-:W-:Y:S01]  /*13e00*/  HFMA2.MMA R26, R50, R19, R16 ;  /* 0x00000013321a7235 */ /* 0x000fe20000000010 */
[----:B------:R-:W-:Y:S01]  /*13e10*/  HADD2 R47, R27, -1026, -1026 ;  /* 0xe402e4021b2f7430 */ /* 0x000fe20000000000 */
[----:B------:R-:W-:Y:S01]  /*13e20*/  LOP3.LUT R49, R49, 0x30003, RZ, 0xc0, !PT ;  /* 0x0003000331317812 */ /* 0x000fe200078ec0ff */
[-C--:B------:R-:W-:Y:S01]  /*13e30*/  HFMA2 R63, R51, R19.reuse, R17 ;  /* 0x00000013333f7231 */ /* 0x080fe20000000011 */
[----:B------:R-:W-:Y:S01]  /*13e40*/  LOP3.LUT R16, R48, 0x30003, RZ, 0xc0, !PT ;  /* 0x0003000330107812 */ /* 0x000fe200078ec0ff */
[----:B------:R-:W-:Y:S01]  /*13e50*/  HFMA2 R65, R53, R19, R18 ;  /* 0x0000001335417231 */ /* 0x000fe20000000012 */
[----:B------:R-:W-:Y:S01]  /*13e60*/  LOP3.LUT R48, R49, 0x64006400, RZ, 0xfc, !PT ;  /* 0x6400640031307812 */ /* 0x000fe200078efcff */
[----:B------:R-:W-:Y:S01]  /*13e70*/  HADD2 R62, R62, -1026, -1026 ;  /* 0xe402e4023e3e7430 */ /* 0x000fe20000000000 */
[----:B-1----:R-:W-:Y:S01]  /*13e80*/  HFMA2.MMA R26, R47, R20, R26 ;  /* 0x000000142f1a7235 */ /* 0x002fe2000000001a */
[----:B------:R-:W-:-:S02]  /*13e90*/  LOP3.LUT R49, R16, 0x64006400, RZ, 0xfc, !PT ;  /* 0x6400640010317812 */ /* 0x000fc400078efcff */
[----:B------:R-:W1:Y:S01]  /*13ea0*/  LDS.128 R16, [UR5+0x90] ;  /* 0x00009005ff107984 */ /* 0x000e620008000c00 */
[----:B----4-:R-:W-:Y:S01]  /*13eb0*/  @!P1 PRMT R96, R24, 0x7610, R96 ;  /* 0x0000761018609816 */ /* 0x010fe20000000060 */
[----:B------:R-:W-:Y:S01]  /*13ec0*/  HADD2 R48, R48, -1026, -1026 ;  /* 0xe402e40230307430 */ /* 0x000fe20000000000 */
[----:B------:R-:W-:Y:S01]  /*13ed0*/  @!P1 PRMT R93, R25, 0x7610, R93 ;  /* 0x00007610195d9816 */ /* 0x000fe2000000005d */
[----:B------:R-:W-:Y:S01]  /*13ee0*/  HADD2 R49, R49, -1026, -1026 ;  /* 0xe402e40231317430 */ /* 0x000fe20000000000 */
[----:B------:R-:W-:Y:S01]  /*13ef0*/  HFMA2.MMA R26, R35, R21, R26 ;  /* 0x00000015231a7235 */ /* 0x000fe2000000001a */
[----:B------:R-:W-:Y:S01]  /*13f00*/  @!P1 PRMT R96, R96, 0x7610, R24 ;  /* 0x0000761060609816 */ /* 0x000fe20000000018 */
[-C--:B------:R-:W-:Y:S01]  /*13f10*/  HFMA2 R63, R48, R20.reuse, R63 ;  /* 0x00000014303f7231 */ /* 0x080fe2000000003f */
[----:B------:R-:W-:Y:S01]  /*13f20*/  @!P1 PRMT R93, R93, 0x7610, R25 ;  /* 0x000076105d5d9816 */ /* 0x000fe20000000019 */
[----:B------:R-:W-:Y:S01]  /*13f30*/  HFMA2 R65, R62, R20, R65 ;  /* 0x000000143e417231 */ /* 0x000fe20000000041 */
[----:B------:R-:W-:Y:S01]  /*13f40*/  HFMA2.MMA R64, R49, R20, R64 ;  /* 0x0000001431407235 */ /* 0x000fe20000000040 */
[-C--:B------:R-:W-:Y:S01]  /*13f50*/  HFMA2 R63, R38, R21.reuse, R63 ;  /* 0x00000015263f7231 */ /* 0x080fe2000000003f */
[C---:B------:R-:W-:Y:S01]  /*13f60*/  ISETP.GE.AND P0, PT, R101.reuse, UR6, PT ;  /* 0x0000000665007c0c */ /* 0x040fe2000bf06270 */
[----:B------:R-:W-:Y:S01]  /*13f70*/  HFMA2.MMA R27, R43, R22, R26 ;  /* 0x000000162b1b7235 */ /* 0x000fe2000000001a */
[----:B------:R-:W-:Y:S01]  /*13f80*/  HFMA2 R65, R36, R21, R65 ;  /* 0x0000001524417231 */ /* 0x000fe20000000041 */
[----:B------:R-:W-:Y:S01]  /*13f90*/  ISETP.LT.AND P1, PT, R101, R102, PT ;  /* 0x000000666500720c */ /* 0x000fe20003f21270 */
[----:B0-----:R-:W-:Y:S01]  /*13fa0*/  HFMA2.MMA R24, R58, R12, RZ ;  /* 0x0000000c3a187235 */ /* 0x001fe200000000ff */
[----:B------:R-:W-:Y:S01]  /*13fb0*/  HFMA2 R63, R44, R22, R63 ;  /* 0x000000162c3f7231 */ /* 0x000fe2000000003f */
[----:B------:R-:W-:Y:S01]  /*13fc0*/  HFMA2.MMA R64, R37, R21, R64 ;  /* 0x0000001525407235 */ /* 0x000fe20000000040 */
[-C--:B------:R-:W-:Y:S01]  /*13fd0*/  HFMA2 R25, R59, R12.reuse, RZ.H0_H0 ;  /* 0x0000000c3b197231 */ /* 0x080fe200000400ff */
[----:B------:R-:W-:Y:S01]  /*13fe0*/  HFMA2.MMA R26, R60, R12, RZ ;  /* 0x0000000c3c1a7235 */ /* 0x000fe200000000ff */
[----:B------:R-:W-:Y:S01]  /*13ff0*/  HFMA2 R12, R61, R12, RZ.H0_H0 ;  /* 0x0000000c3d0c7231 */ /* 0x000fe200000400ff */
[----:B------:R-:W-:Y:S01]  /*14000*/  HFMA2.MMA R27, R54, R23, R27 ;  /* 0x00000017361b7235 */ /* 0x000fe2000000001b */
[----:B------:R-:W-:Y:S01]  /*14010*/  HFMA2 R65, R45, R22, R65 ;  /* 0x000000162d417231 */ /* 0x000fe20000000041 */
[----:B------:R-:W-:Y:S01]  /*14020*/  HFMA2.MMA R24, R29, R13, R24 ;  /* 0x0000000d1d187235 */ /* 0x000fe20000000018 */
[----:B------:R-:W-:Y:S01]  /*14030*/  HFMA2 R25, R33, R13, R25 ;  /* 0x0000000d21197231 */ /* 0x000fe20000000019 */
[----:B------:R-:W-:Y:S01]  /*14040*/  HFMA2.MMA R20, R46, R22, R64 ;  /* 0x000000162e147235 */ /* 0x000fe20000000040 */
[-C--:B------:R-:W-:Y:S01]  /*14050*/  HFMA2 R64, R55, R23.reuse, R63 ;  /* 0x0000001737407231 */ /* 0x080fe2000000003f */
[----:B------:R-:W-:Y:S01]  /*14060*/  HFMA2.MMA R26, R32, R13, R26 ;  /* 0x0000000d201a7235 */ /* 0x000fe2000000001a */
[----:B------:R-:W-:-:S02]  /*14070*/  HFMA2 R66, R57, R23, R65 ;  /* 0x0000001739427231 */ /* 0x000fc40000000041 */
[----:B------:R-:W-:Y:S02]  /*14080*/  HADD2 R64, R64.H0_H0, R64.H1_H1 ;  /* 0x3000004040407230 */ /* 0x000fe40000000800 */
[----:B------:R-:W-:Y:S01]  /*14090*/  HADD2 R63, R27.H0_H0, R27.H1_H1 ;  /* 0x3000001b1b3f7230 */ /* 0x000fe20000000800 */
[----:B------:R-:W-:Y:S01]  /*140a0*/  HFMA2.MMA R20, R56, R23, R20 ;  /* 0x0000001738147235 */ /* 0x000fe20000000014 */
[----:B------:R-:W-:Y:S01]  /*140b0*/  HFMA2 R27, R34, R13, R12 ;  /* 0x0000000d221b7231 */ /* 0x000fe2000000000c */
[-C--:B------:R-:W-:Y:S01]  /*140c0*/  HFMA2.MMA R12, R39, R14.reuse, R24 ;  /* 0x0000000e270c7235 */ /* 0x080fe20000000018 */
[-C--:B------:R-:W-:Y:S01]  /*140d0*/  HFMA2 R13, R40, R14.reuse, R25 ;  /* 0x0000000e280d7231 */ /* 0x080fe20000000019 */
[----:B------:R-:W-:Y:S01]  /*140e0*/  HFMA2.MMA R67, R42, R14, R26 ;  /* 0x0000000e2a437235 */ /* 0x000fe2000000001a */
[----:B------:R-:W-:Y:S01]  /*140f0*/  HFMA2 R14, R41, R14, R27 ;  /* 0x0000000e290e7231 */ /* 0x000fe2000000001b */
[----:B------:R-:W-:Y:S01]  /*14100*/  PRMT R63, R63, 0x5410, R64 ;  /* 0x000054103f3f7816 */ /* 0x000fe20000000040 */
[-C--:B------:R-:W-:Y:S01]  /*14110*/  HFMA2 R13, R51, R15.reuse, R13 ;  /* 0x0000000f330d7231 */ /* 0x080fe2000000000d */
[----:B------:R-:W-:Y:S01]  /*14120*/  LDS.128 R24, [UR5+0x180] ;  /* 0x00018005ff187984 */ /* 0x000fe20008000c00 */
[----:B------:R-:W-:Y:S01]  /*14130*/  HFMA2 R14, R53, R15, R14 ;  /* 0x0000000f350e7231 */ /* 0x000fe2000000000e */
[-C--:B------:R-:W-:Y:S01]  /*14140*/  HFMA2.MMA R12, R50, R15.reuse, R12 ;  /* 0x0000000f320c7235 */ /* 0x080fe2000000000c */
[----:B------:R-:W-:Y:S01]  /*14150*/  HADD2 R65, R20.H0_H0, R20.H1_H1 ;  /* 0x3000001414417230 */ /* 0x000fe20000000800 */
[----:B------:R-:W-:Y:S01]  /*14160*/  HFMA2.MMA R67, R52, R15, R67 ;  /* 0x0000000f34437235 */ /* 0x000fe20000000043 */
[----:B------:R-:W0:Y:S01]  /*14170*/  LDS.128 R20, [UR5+0x100] ;  /* 0x00010005ff147984 */ /* 0x000e220008000c00 */
[-C--:B-1----:R-:W-:Y:S01]  /*14180*/  HFMA2 R13, R48, R16.reuse, R13 ;  /* 0x00000010300d7231 */ /* 0x082fe2000000000d */
[----:B------:R-:W-:Y:S01]  /*14190*/  HFMA2.MMA R9, R63, R96, R9 ;  /* 0x000000603f097235 */ /* 0x000fe20000000009 */
[----:B------:R-:W-:-:S02]  /*141a0*/  HFMA2 R14, R62, R16, R14 ;  /* 0x000000103e0e7231 */ /* 0x000fc4000000000e */
[-C--:B------:R-:W-:Y:S01]  /*141b0*/  HFMA2.MMA R12, R47, R16.reuse, R12 ;  /* 0x000000102f0c7235 */ /* 0x080fe2000000000c */
[-C--:B------:R-:W-:Y:S01]  /*141c0*/  HFMA2 R13, R38, R17.reuse, R13 ;  /* 0x00000011260d7231 */ /* 0x080fe2000000000d */
[----:B------:R-:W-:Y:S01]  /*141d0*/  HFMA2.MMA R67, R49, R16, R67 ;  /* 0x0000001031437235 */ /* 0x000fe20000000043 */
[----:B------:R-:W-:Y:S02]  /*141e0*/  HFMA2 R14, R36, R17, R14 ;  /* 0x00000011240e7231 */ /* 0x000fe4000000000e */
[----:B------:R-:W-:-:S03]  /*141f0*/  HADD2 R66, R66.H0_H0, R66.H1_H1 ;  /* 0x3000004242427230 */ /* 0x000fc60000000800 */
[-C--:B------:R-:W-:Y:S02]  /*14200*/  HFMA2.MMA R12, R35, R17.reuse, R12 ;  /* 0x00000011230c7235 */ /* 0x080fe4000000000c */
[----:B------:R-:W-:Y:S01]  /*14210*/  HFMA2.MMA R67, R37, R17, R67 ;  /* 0x0000001125437235 */ /* 0x000fe20000000043 */
[----:B------:R-:W-:Y:S01]  /*14220*/  HFMA2 R17, R44, R18, R13 ;  /* 0x000000122c117231 */ /* 0x000fe2000000000d */
[----:B------:R-:W-:-:S03]  /*14230*/  PRMT R65, R65, 0x5410, R66 ;  /* 0x0000541041417816 */ /* 0x000fc60000000042 */
[----:B------:R-:W-:Y:S01]  /*14240*/  HFMA2 R17, R55, R19, R17 ;  /* 0x0000001337117231 */ /* 0x000fe20000000011 */
[-C--:B------:R-:W-:Y:S01]  /*14250*/  HFMA2.MMA R16, R43, R18.reuse, R12 ;  /* 0x000000122b107235 */ /* 0x080fe2000000000c */
[----:B------:R-:W-:Y:S01]  /*14260*/  HFMA2 R8, R65, R93, R8 ;  /* 0x0000005d41087231 */ /* 0x000fe20000000008 */
[----:B------:R-:W-:Y:S01]  /*14270*/  HFMA2.MMA R67, R46, R18, R67 ;  /* 0x000000122e437235 */ /* 0x000fe20000000043 */
[----:B------:R-:W-:Y:S02]  /*14280*/  HFMA2 R18, R45, R18, R14 ;  /* 0x000000122d127231 */ /* 0x000fe4000000000e */
[----:B------:R-:W-:Y:S01]  /*14290*/  HADD2 R68, R17.H0_H0, R17.H1_H1 ;  /* 0x3000001111447230 */ /* 0x000fe20000000800 */
[----:B------:R-:W1:Y:S01]  /*142a0*/  LDS.128 R12, [UR5+0x110] ;  /* 0x00011005ff0c7984 */ /* 0x000e620008000c00 */
[----:B------:R-:W-:Y:S01]  /*142b0*/  HFMA2 R18, R57, R19, R18 ;  /* 0x0000001339127231 */ /* 0x000fe20000000012 */
[-C--:B------:R-:W-:Y:S02]  /*142c0*/  HFMA2.MMA R16, R54, R19.reuse, R16 ;  /* 0x0000001336107235 */ /* 0x080fe40000000010 */
[----:B------:R-:W-:Y:S01]  /*142d0*/  HFMA2.MMA R69, R56, R19, R67 ;  /* 0x0000001338457235 */ /* 0x000fe20000000043 */
[----:B------:R-:W-:-:S07]  /*142e0*/  HADD2 R70, R18.H0_H0, R18.H1_H1 ;  /* 0x3000001212467230 */ /* 0x000fce0000000800 */
[----:B------:R-:W-:Y:S01]  /*142f0*/  HADD2 R67, R16.H0_H0, R16.H1_H1 ;  /* 0x3000001010437230 */ /* 0x000fe20000000800 */
[-C--:B0-----:R-:W-:Y:S01]  /*14300*/  HFMA2.MMA R16, R58, R20.reuse, RZ ;  /* 0x000000143a107235 */ /* 0x081fe200000000ff */
[-C--:B------:R-:W-:Y:S01]  /*14310*/  HFMA2 R17, R59, R20.reuse, RZ.H0_H0 ;  /* 0x000000143b117231 */ /* 0x080fe200000400ff */
[----:B------:R-:W-:Y:S01]  /*14320*/  HFMA2.MMA R18, R60, R20, RZ ;  /* 0x000000143c127235 */ /* 0x000fe200000000ff */
[----:B------:R-:W-:Y:S01]  /*14330*/  HFMA2 R20, R61, R20, RZ.H0_H0 ;  /* 0x000000143d147231 */ /* 0x000fe200000400ff */
[-C--:B------:R-:W-:Y:S01]  /*14340*/  HFMA2.MMA R58, R58, R24.reuse, RZ ;  /* 0x000000183a3a7235 */ /* 0x080fe200000000ff */
[-C--:B------:R-:W-:Y:S01]  /*14350*/  HFMA2 R17, R33, R21.reuse, R17 ;  /* 0x0000001521117231 */ /* 0x080fe20000000011 */
[----:B------:R-:W-:Y:S01]  /*14360*/  HFMA2.MMA R60, R60, R24, RZ ;  /* 0x000000183c3c7235 */ /* 0x000fe200000000ff */
[----:B------:R-:W-:Y:S01]  /*14370*/  HFMA2 R19, R34, R21, R20 ;  /* 0x0000001522137231 */ /* 0x000fe20000000014 */
[-C--:B------:R-:W-:Y:S01]  /*14380*/  HFMA2.MMA R16, R29, R21.reuse, R16 ;  /* 0x000000151d107235 */ /* 0x080fe20000000010 */
[----:B------:R-:W-:Y:S01]  /*14390*/  HFMA2 R59, R59, R24, RZ.H0_H0 ;  /* 0x000000183b3b7231 */ /* 0x000fe200000400ff */
[----:B------:R-:W-:Y:S01]  /*143a0*/  HFMA2.MMA R18, R32, R21, R18 ;  /* 0x0000001520127235 */ /* 0x000fe20000000012 */
        /* <DEDUP_REMOVED lines=21> */
[-C--:B-1----:R-:W-:Y:S01]  /*14500*/  HFMA2.MMA R20, R47, R12.reuse, R20 ;  /* 0x0000000c2f147235 */ /* 0x082fe20000000014 */
[----:B------:R-:W-:Y:S01]  /*14510*/  HFMA2 R26, R53, R27, R26 ;  /* 0x0000001b351a7231 */ /* 0x000fe2000000001a */
        /* <DEDUP_REMOVED lines=11> */
[----:B------:R-:W-:Y:S01]  /*145d0*/  HFMA2 R12, R45, R14, R12 ;  /* 0x0000000e2d0c7231 */ /* 0x000fe2000000000c */
[----:B------:R-:W-:Y:S01]  /*145e0*/  MOV R40, R30 ;  /* 0x0000001e00287202 */ /* 0x000fe20000000f00 */
[-C--:B------:R-:W-:Y:S01]  /*145f0*/  HFMA2 R22, R55, R15.reuse, R22 ;  /* 0x0000000f37167231 */ /* 0x080fe20000000016 */
[-C--:B------:R-:W-:Y:S01]  /*14600*/  HFMA2.MMA R27, R43, R14.reuse, R20 ;  /* 0x0000000e2b1b7235 */ /* 0x080fe20000000014 */
[----:B------:R-:W-:Y:S01]  /*14610*/  HFMA2 R12, R57, R15, R12 ;  /* 0x0000000f390c7231 */ /* 0x000fe2000000000c */
[----:B------:R-:W-:Y:S01]  /*14620*/  HFMA2.MMA R23, R46, R14, R23 ;  /* 0x0000000e2e177235 */ /* 0x000fe20000000017 */
[----:B------:R-:W-:Y:S01]  /*14630*/  HADD2 R22, R22.H0_H0, R22.H1_H1 ;  /* 0x3000001616167230 */ /* 0x000fe20000000800 */
[----:B------:R-:W-:Y:S01]  /*14640*/  MOV R41, R31 ;  /* 0x0000001f00297202 */ /* 0x000fe20000000f00 */
[----:B------:R-:W-:-:S02]  /*14650*/  HADD2 R69, R69.H0_H0, R69.H1_H1 ;  /* 0x3000004545457230 */ /* 0x000fc40000000800 */
[----:B------:R-:W-:Y:S01]  /*14660*/  HADD2 R12, R12.H0_H0, R12.H1_H1 ;  /* 0x3000000c0c0c7230 */ /* 0x000fe20000000800 */
[-C--:B------:R-:W-:Y:S02]  /*14670*/  HFMA2.MMA R27, R54, R15.reuse, R27 ;  /* 0x0000000f361b7235 */ /* 0x080fe4000000001b */
[----:B------:R-:W-:Y:S01]  /*14680*/  HFMA2.MMA R23, R56, R15, R23 ;  /* 0x0000000f38177235 */ /* 0x000fe20000000017 */
[----:B------:R-:W-:Y:S01]  /*14690*/  PRMT R69, R69, 0x5410, R70 ;  /* 0x0000541045457816 */ /* 0x000fe20000000046 */
[-C--:B0-----:R-:W-:Y:S01]  /*146a0*/  HFMA2.MMA R25, R47, R16.reuse, R25 ;  /* 0x000000102f197235 */ /* 0x081fe20000000019 */
        /* <DEDUP_REMOVED lines=19> */
[----:B------:R-:W-:Y:S01]  /*147e0*/  HFMA2 R6, R69, R93, R6 ;  /* 0x0000005d45067231 */ /* 0x000fe20000000006 */
[----:B------:R-:W-:Y:S01]  /*147f0*/  HFMA2.MMA R60, R56, R19, R60 ;  /* 0x00000013383c7235 */ /* 0x000fe2000000003c */
[----:B------:R-:W-:Y:S01]  /*14800*/  PRMT R23, R23, 0x5410, R12 ;  /* 0x0000541017177816 */ /* 0x000fe2000000000c */
[----:B------:R-:W-:-:S04]  /*14810*/  HFMA2.MMA R5, R27, R96, R5 ;  /* 0x000000601b057235 */ /* 0x000fc80000000005 */
        /* <DEDUP_REMOVED lines=8> */
.L_x_3416:
        /* <DEDUP_REMOVED lines=9> */
.L_x_3421:
[----:B------:R-:W0:Y:S02]  /*14930*/  LDS R12, [R8] ;  /* 0x00000000080c7984 */ /* 0x000e240000000800 */
[----:B0-----:R-:W-:-:S06]  /*14940*/  HADD2 R13, R12, R15 ;  /* 0x0000000f0c0d7230 */ /* 0x001fcc0000000000 */
[----:B------:R-:W0:Y:S02]  /*14950*/  ATOMS.CAST.SPIN R13, [R8], R12, R13 ;  /* 0x0000000c080d738d */ /* 0x000e24000180000d */
[----:B0-----:R-:W-:-:S13]  /*14960*/  ISETP.EQ.U32.AND P0, PT, R13, 0x1, PT ;  /* 0x000000010d00780c */ /* 0x001fda0003f02070 */
[----:B------:R-:W-:Y:S05]  /*14970*/  @!P0 BRA `(.L_x_3421) ;  /* 0xfffffffc00ec8947 */ /* 0x000fea000383ffff */
[----:B------:R-:W-:Y:S05]  /*14980*/  BRA `(.L_x_3419) ;  /* 0x00000000000c7947 */ /* 0x000fea0003800000 */
.L_x_3420:
[----:B------:R-:W2:Y:S02]  /*14990*/  LD.E R0, desc[UR8][R10.64] ;  /* 0x000000080a007980 */ /* 0x000ea4000c101900 */
[----:B--2---:R-:W-:-:S05]  /*149a0*/  IADD3 R9, R15, R0, RZ ;  /* 0x000000000f097210 */ /* 0x004fca0007ffe0ff */
[----:B------:R0:W-:Y:S02]  /*149b0*/  ST.E desc[UR8][R10.64], R9 ;  /* 0x000000090a007985 */ /* 0x0001e4000c101908 */
.L_x_3419:
[----:B------:R-:W-:Y:S05]  /*149c0*/  BSYNC B0 ;  /* 0x0000000000007941 */ /* 0x000fea0003800000 */
.L_x_3418:
        /* <DEDUP_REMOVED lines=9> */
.L_x_3425:
[----:B------:R-:W1:Y:S02]  /*14a60*/  LDS R14, [R8+0x4] ;  /* 0x00000400080e7984 */ /* 0x000e640000000800 */
[----:B-1----:R-:W-:-:S10]  /*14a70*/  HFMA2.MMA R15, R14, 1, 1, R17 ;  /* 0x3c003c000e0f7835 */ /* 0x002fd40000000011 */
[----:B------:R-:W1:Y:S02]  /*14a80*/  ATOMS.CAST.SPIN R15, [R8+0x4], R14, R15 ;  /* 0x0000040e080f738d */ /* 0x000e64000180000f */
[----:B-1----:R-:W-:-:S13]  /*14a90*/  ISETP.EQ.U32.AND P0, PT, R15, 0x1, PT ;  /* 0x000000010f00780c */ /* 0x002fda0003f02070 */
[----:B------:R-:W-:Y:S05]  /*14aa0*/  @!P0 BRA `(.L_x_3425) ;  /* 0xfffffffc00ec8947 */ /* 0x000fea000383ffff */
[----:B------:R-:W-:Y:S05]  /*14ab0*/  BRA `(.L_x_3423) ;  /* 0x00000000000c7947 */ /* 0x000fea0003800000 */
.L_x_3424:
[----:B------:R-:W0:Y:S02]  /*14ac0*/  LD.E R0, desc[UR8][R10.64+0x4] ;  /* 0x000004080a007980 */ /* 0x000e24000c101900 */
[----:B0-----:R-:W-:-:S05]  /*14ad0*/  IADD3 R9, R17, R0, RZ ;  /* 0x0000000011097210 */ /* 0x001fca0007ffe0ff */
[----:B------:R1:W-:Y:S02]  /*14ae0*/  ST.E desc[UR8][R10.64+0x4], R9 ;  /* 0x000004090a007985 */ /* 0x0003e4000c101908 */
.L_x_3423:
[----:B------:R-:W-:Y:S05]  /*14af0*/  BSYNC B0 ;  /* 0x0000000000007941 */ /* 0x000fea0003800000 */
.L_x_3422:
        /* <DEDUP_REMOVED lines=10> */
.L_x_3429:
[----:B------:R-:W0:Y:S02]  /*14ba0*/  LDS R8, [R6] ;  /* 0x0000000006087984 */ /* 0x000e240000000800 */
[----:B0-----:R-:W-:-:S06]  /*14bb0*/  HADD2 R9, R8, R15 ;  /* 0x0000000f08097230 */ /* 0x001fcc0000000000 */
[----:B------:R-:W0:Y:S02]  /*14bc0*/  ATOMS.CAST.SPIN R9, [R6], R8, R9 ;  /* 0x000000080609738d */ /* 0x000e240001800009 */
[----:B0-----:R-:W-:-:S13]  /*14bd0*/  ISETP.EQ.U32.AND P0, PT, R9, 0x1, PT ;  /* 0x000000010900780c */ /* 0x001fda0003f02070 */
[----:B------:R-:W-:Y:S05]  /*14be0*/  @!P0 BRA `(.L_x_3429) ;  /* 0xfffffffc00ec8947 */ /* 0x000fea000383ffff */
[----:B------:R-:W-:Y:S05]  /*14bf0*/  BRA `(.L_x_3427) ;  /* 0x00000000000c7947 */ /* 0x000fea0003800000 */
.L_x_3428:
[----:B------:R-:W2:Y:S02]  /*14c00*/  LD.E R0, desc[UR8][R10.64] ;  /* 0x000000080a007980 */ /* 0x000ea4000c101900 */
[----:B--2---:R-:W-:-:S05]  /*14c10*/  IADD3 R7, R15, R0, RZ ;  /* 0x000000000f077210 */ /* 0x004fca0007ffe0ff */
[----:B------:R0:W-:Y:S02]  /*14c20*/  ST.E desc[UR8][R10.64], R7 ;  /* 0x000000070a007985 */ /* 0x0001e4000c101908 */
.L_x_3427:
[----:B------:R-:W-:Y:S05]  /*14c30*/  BSYNC B0 ;  /* 0x0000000000007941 */ /* 0x000fea0003800000 */
.L_x_3426:
[----:B0-----:R-:W-:-:S05]  /*14c40*/  IMAD.WIDE R6, R97, 0x2, R12 ;  /* 0x0000000261067825 */ /* 0x001fca00078e020c */
[----:B------:R0:W-:Y:S01]  /*14c50*/  ATOM.E.ADD.F16x2.RN.STRONG.GPU P0, RZ, desc[UR8][R6.64], R17 ;  /* 0x0000001106ff79a2 */ /* 0x0001e2000810e1c8 */
[----:B------:R-:W-:Y:S04]  /*14c60*/  BSSY B0, `(.L_x_3430) ;  /* 0x000000e000007945 */ /* 0x000fe80003800000 */
[----:B0-----:R-:W-:Y:S05]  /*14c70*/  @P0 BRA `(.L_x_3431) ;  /* 0x0000000000300947 */ /* 0x001fea0003800000 */
[----:B------:R-:W0:Y:S02]  /*14c80*/  QSPC.E.S P0, RZ, [R6] ;  /* 0x0000000006ff73aa */ /* 0x000e240000000500 */
[----:B0-----:R-:W-:Y:S05]  /*14c90*/  @!P0 BRA `(.L_x_3432) ;  /* 0x00000000001c8947 */ /* 0x001fea0003800000 */
[----:B------:R-:W-:-:S07]  /*14ca0*/  MOV R6, R6 ;  /* 0x0000000600067202 */ /* 0x000fce0000000f00 */
.L_x_3433:
[----:B------:R-:W0:Y:S02]  /*14cb0*/  LDS R8, [R6] ;  /* 0x0000000006087984 */ /* 0x000e240000000800 */
[----:B0-----:R-:W-:-:S10]  /*14cc0*/  HFMA2.MMA R9, R8, 1, 1, R17 ;  /* 0x3c003c0008097835 */ /* 0x001fd40000000011 */
[----:B------:R-:W0:Y:S02]  /*14cd0*/  ATOMS.CAST.SPIN R9, [R6], R8, R9 ;  /* 0x000000080609738d */ /* 0x000e240001800009 */
[----:B0-----:R-:W-:-:S13]  /*14ce0*/  ISETP.EQ.U32.AND P0, PT, R9, 0x1, PT ;  /* 0x000000010900780c */ /* 0x001fda0003f02070 */
[----:B------:R-:W-:Y:S05]  /*14cf0*/  @!P0 BRA `(.L_x_3433) ;  /* 0xfffffffc00ec8947 */ /* 0x000fea000383ffff */
[----:B------:R-:W-:Y:S05]  /*14d00*/  BRA `(.L_x_3431) ;  /* 0x00000000000c7947 */ /* 0x000fea0003800000 */
.L_x_3432:
[----:B------:R-:W2:Y:S02]  /*14d10*/  LD.E R0, desc[UR8][R6.64] ;  /* 0x0000000806007980 */ /* 0x000ea4000c101900 */
[----:B--2---:R-:W-:-:S05]  /*14d20*/  IADD3 R9, R17, R0, RZ ;  /* 0x0000000011097210 */ /* 0x004fca0007ffe0ff */
[----:B------:R0:W-:Y:S02]  /*14d30*/  ST.E desc[UR8][R6.64], R9 ;  /* 0x0000000906007985 */ /* 0x0001e4000c101908 */
.L_x_3431:
[----:B------:R-:W-:Y:S05]  /*14d40*/  BSYNC B0 ;  /* 0x0000000000007941 */ /* 0x000fea0003800000 */
.L_x_3430:
        /* <DEDUP_REMOVED lines=10> */
.L_x_3437:
[----:B------:R-:W0:Y:S02]  /*14df0*/  LDS R6, [R4] ;  /* 0x0000000004067984 */ /* 0x000e240000000800 */
[----:B0-----:R-:W-:-:S06]  /*14e00*/  HADD2 R7, R6, R13 ;  /* 0x0000000d06077230 */ /* 0x001fcc0000000000 */
[----:B------:R-:W0:Y:S02]  /*14e10*/  ATOMS.CAST.SPIN R7, [R4], R6, R7 ;  /* 0x000000060407738d */ /* 0x000e240001800007 */
[----:B0-----:R-:W-:-:S13]  /*14e20*/  ISETP.EQ.U32.AND P0, PT, R7, 0x1, PT ;  /* 0x000000010700780c */ /* 0x001fda0003f02070 */
[----:B------:R-:W-:Y:S05]  /*14e30*/  @!P0 BRA `(.L_x_3437) ;  /* 0xfffffffc00ec8947 */ /* 0x000fea000383ffff */
[----:B------:R-:W-:Y:S05]  /*14e40*/  BRA `(.L_x_3435) ;  /* 0x00000000000c7947 */ /* 0x000fea0003800000 */
.L_x_3436:
[----:B------:R-:W2:Y:S02]  /*14e50*/  LD.E R0, desc[UR8][R8.64] ;  /* 0x0000000808007980 */ /* 0x000ea4000c101900 */
[----:B--2---:R-:W-:-:S05]  /*14e60*/  IADD3 R5, R13, R0, RZ ;  /* 0x000000000d057210 */ /* 0x004fca0007ffe0ff */
[----:B------:R0:W-:Y:S02]  /*14e70*/  ST.E desc[UR8][R8.64], R5 ;  /* 0x0000000508007985 */ /* 0x0001e4000c101908 */
.L_x_3435:
[----:B------:R-:W-:Y:S05]  /*14e80*/  BSYNC B0 ;  /* 0x0000000000007941 */ /* 0x000fea0003800000 */
.L_x_3434:
        /* <DEDUP_REMOVED lines=11> */
.L_x_3441:
[----:B------:R-:W0:Y:S02]  /*14f40*/  LDS R10, [R6] ;  /* 0x00000000060a7984 */ /* 0x000e240000000800 */
[----:B0-----:R-:W-:-:S06]  /*14f50*/  HADD2 R11, R10, R15 ;  /* 0x0000000f0a0b7230 */ /* 0x001fcc0000000000 */
[----:B------:R-:W0:Y:S02]  /*14f60*/  ATOMS.CAST.SPIN R11, [R6], R10, R11 ;  /* 0x0000000a060b738d */ /* 0x000e24000180000b */
[----:B0-----:R-:W-:-:S13]  /*14f70*/  ISETP.EQ.U32.AND P0, PT, R11, 0x1, PT ;  /* 0x000000010b00780c */ /* 0x001fda0003f02070 */
[----:B------:R-:W-:Y:S05]  /*14f80*/  @!P0 BRA `(.L_x_3441) ;  /* 0xfffffffc00ec8947 */ /* 0x000fea000383ffff */
[----:B------:R-:W-:Y:S05]  /*14f90*/  BRA `(.L_x_3439) ;  /* 0x00000000000c7947 */ /* 0x000fea0003800000 */
.L_x_3440:
[----:B------:R-:W2:Y:S02]  /*14fa0*/  LD.E R0, desc[UR8][R6.64] ;  /* 0x0000000806007980 */ /* 0x000ea4000c101900 */
[----:B--2---:R-:W-:-:S05]  /*14fb0*/  IADD3 R11, R15, R0, RZ ;  /* 0x000000000f0b7210 */ /* 0x004fca0007ffe0ff */
[----:B------:R0:W-:Y:S02]  /*14fc0*/  ST.E desc[UR8][R6.64], R11 ;  /* 0x0000000b06007985 */ /* 0x0001e4000c101908 */
.L_x_3439:
[----:B------:R-:W-:Y:S05]  /*14fd0*/  BSYNC B0 ;  /* 0x0000000000007941 */ /* 0x000fea0003800000 */
.L_x_3438:
        /* <DEDUP_REMOVED lines=10> */
.L_x_3445:
[----:B------:R-:W0:Y:S02]  /*15080*/  LDS R6, [R2] ;  /* 0x0000000002067984 */ /* 0x000e240000000800 */
[----:B0-----:R-:W-:-:S06]  /*15090*/  HADD2 R7, R6, R11 ;  /* 0x0000000b06077230 */ /* 0x001fcc0000000000 */
[----:B------:R-:W0:Y:S02]  /*150a0*/  ATOMS.CAST.SPIN R7, [R2], R6, R7 ;  /* 0x000000060207738d */ /* 0x000e240001800007 */
[----:B0-----:R-:W-:-:S13]  /*150b0*/  ISETP.EQ.U32.AND P0, PT, R7, 0x1, PT ;  /* 0x000000010700780c */ /* 0x001fda0003f02070 */
[----:B------:R-:W-:Y:S05]  /*150c0*/  @!P0 BRA `(.L_x_3445) ;  /* 0xfffffffc00ec8947 */ /* 0x000fea000383ffff */
[----:B------:R-:W-:Y:S05]  /*150d0*/  BRA `(.L_x_3443) ;  /* 0x00000000000c7947 */ /* 0x000fea0003800000 */
.L_x_3444:
[----:B------:R-:W2:Y:S02]  /*150e0*/  LD.E R0, desc[UR8][R6.64] ;  /* 0x0000000806007980 */ /* 0x000ea4000c101900 */
[----:B--2---:R-:W-:-:S05]  /*150f0*/  IADD3 R3, R11, R0, RZ ;  /* 0x000000000b037210 */ /* 0x004fca0007ffe0ff */
[----:B------:R0:W-:Y:S02]  /*15100*/  ST.E desc[UR8][R6.64], R3 ;  /* 0x0000000306007985 */ /* 0x0001e4000c101908 */
.L_x_3443:
[----:B------:R-:W-:Y:S05]  /*15110*/  BSYNC B0 ;  /* 0x0000000000007941 */ /* 0x000fea0003800000 */
.L_x_3442:
[----:B------:R-:W-:-:S04]  /*15120*/  IADD3 R2, P0, R4, R8, RZ ;  /* 0x0000000804027210 */ /* 0x000fc80007f1e0ff */
[----:B0-----:R-:W-:-:S08]  /*15130*/  IADD3.X R3, R5, R9, RZ, P0, !PT ;  /* 0x0000000905037210 */ /* 0x001fd000007fe4ff */
[----:B------:R0:W-:Y:S02]  /*15140*/  ATOM.E.ADD.F16x2.RN.STRONG.GPU P0, RZ, desc[UR8][R2.64], R13 ;  /* 0x0000000d02ff79a2 */ /* 0x0001e4000810e1c8 */
[----:B0-----:R-:W-:Y:S05]  /*15150*/  @P0 EXIT ;  /* 0x000000000000094d */ /* 0x001fea0003800000 */
[----:B------:R-:W0:Y:S02]  /*15160*/  QSPC.E.S P0, RZ, [R2] ;  /* 0x0000000002ff73aa */ /* 0x000e240000000500 */
[----:B0-----:R-:W-:Y:S05]  /*15170*/  @!P0 BRA `(.L_x_3446) ;  /* 0x00000000001c8947 */ /* 0x001fea0003800000 */
[----:B------:R-:W-:-:S07]  /*15180*/  MOV R2, R2 ;  /* 0x0000000200027202 */ /* 0x000fce0000000f00 */
.L_x_3447:
[----:B------:R-:W0:Y:S02]  /*15190*/  LDS R4, [R2] ;  /* 0x0000000002047984 */ /* 0x000e240000000800 */
[----:B0-----:R-:W-:-:S10]  /*151a0*/  HFMA2.MMA R5, R4, 1, 1, R13 ;  /* 0x3c003c0004057835 */ /* 0x001fd4000000000d */
[----:B------:R-:W0:Y:S02]  /*151b0*/  ATOMS.CAST.SPIN R5, [R2], R4, R5 ;  /* 0x000000040205738d */ /* 0x000e240001800005 */
[----:B0-----:R-:W-:-:S13]  /*151c0*/  ISETP.EQ.U32.AND P0, PT, R5, 0x1, PT ;  /* 0x000000010500780c */ /* 0x001fda0003f02070 */
[----:B------:R-:W-:Y:S05]  /*151d0*/  @!P0 BRA `(.L_x_3447) ;  /* 0xfffffffc00ec8947 */ /* 0x000fea000383ffff */
[----:B------:R-:W-:Y:S05]  /*151e0*/  EXIT ;  /* 0x000000000000794d */ /* 0x000fea0003800000 */
.L_x_3446:
[----:B------:R-:W2:Y:S02]  /*151f0*/  LD.E R0, desc[UR8][R2.64] ;  /* 0x0000000802007980 */ /* 0x000ea4000c101900 */
[----:B--2---:R-:W-:-:S05]  /*15200*/  IADD3 R5, R13, R0, RZ ;  /* 0x000000000d057210 */ /* 0x004fca0007ffe0ff */
[----:B------:R-:W-:Y:S01]  /*15210*/  ST.E desc[UR8][R2.64], R5 ;  /* 0x0000000502007985 */ /* 0x000fe2000c101908 */
[----:B------:R-:W-:Y:S05]  /*15220*/  EXIT ;  /* 0x000000000000794d */ /* 0x000fea0003800000 */
.L_x_3448:
        /* <DEDUP_REMOVED lines=13> */
.L_x_4063:


//--------------------- .text._Z23gemm_half_q_half_kernelILi3ELb0ELb1EEvPK6__halfPKjS4_S2_PS0_iiiiPKtS7_iiiiiibS2_i --------------------------
	.section	.text._Z23gemm_half_q_half_kernelILi3ELb0ELb1EEvPK6__halfPKjS4_S2_PS0_iiiiPKtS7_iiiiiibS2_i,"ax",@progbits
	.align	128
        .global         _Z23gemm_half_q_half_kernelILi3ELb0ELb1EEvPK6__halfPKjS4_S2_PS0_iiiiPKtS7_iiiiiibS2_i
        .type           _Z23gemm_half_q_half_kernelILi3ELb0ELb1EEvPK6__halfPKjS4_S2_PS0_iiiiPKtS7_iiiiiibS2_i,@function
        .size           _Z23gemm_half_q_half_kernelILi3ELb0ELb1EEvPK6__halfPKjS4_S2_PS0_iiiiPKtS7_iiiiiibS2_i,(.L_x_4064 - _Z23gemm_half_q_half_kernelILi3ELb0ELb1EEvPK6__halfPKjS4_S2_PS0_iiiiPKtS7_iiiiiibS2_i)
        .other          _Z23gemm_half_q_half_kernelILi3ELb0ELb1EEvPK6__halfPKjS4_S2_PS0_iiiiPKtS7_iiiiiibS2_i,@"STO_CUDA_ENTRY STV_DEFAULT"
_Z23gemm_half_q_half_kernelILi3ELb0ELb1EEvPK6__halfPKjS4_S2_PS0_iiiiPKtS7_iiiiiibS2_i:
.text._Z23gemm_half_q_half_kernelILi3ELb0ELb1EEvPK6__halfPKjS4_S2_PS0_iiiiPKtS7_iiiiiibS2_i:
        /* <DEDUP_REMOVED lines=11> */
[----:B0-----:R-:W-:-:S03]  /*00b0*/  UIMAD UR4, UR4, 0x3, URZ ;  /* 0x00000003040478a4 */ /* 0x001fc6000f8e023f */
        /* <DEDUP_REMOVED lines=28> */
.L_x_3450:
[----:B------:R-:W-:Y:S05]  /*0280*/  BSYNC B0 ;  /* 0x0000000000007941 */ /* 0x000fea0003800000 */
.L_x_3449:
[----:B------:R-:W-:Y:S05]  /*0290*/  @P0 EXIT ;  /* 0x000000000000094d */ /* 0x000fea0003800000 */
[----:B------:R-:W1:Y:S01]  /*02a0*/  LDC.64 R4, c[0x0][0x248] ;  /* 0x00009200ff047b82 */ /* 0x000e620000000a00 */
[----:B------:R-:W-:Y:S01]  /*02b0*/  SHF.L.U32 R13, R14, 0x7, RZ ;  /* 0x000000070e0d7819 */ /* 0x000fe200000006ff */
[----:B------:R-:W-:-:S04]  /*02c0*/  ULDC.U8 UR5, c[0x0][0x270] ;  /* 0x00009c0000057ab9 */ /* 0x000fc80000000000 */
[----:B-1----:R-:W-:-:S05]  /*02d0*/  IMAD.WIDE R12, R13, 0x2, R4 ;  /* 0x000000020d0c7825 */ /* 0x002fca00078e0204 */
[----:B0-----:R0:W5:Y:S01]  /*02e0*/  LDG.E.U16.CONSTANT R10, desc[UR8][R12.64+0x2] ;  /* 0x000002080c0a7981 */ /* 0x001162000c1e9500 */
        /* <DEDUP_REMOVED lines=13> */
.L_x_3451:
        /* <DEDUP_REMOVED lines=12> */
.L_x_3453:
        /* <DEDUP_REMOVED lines=42> */
.L_x_3452:
[----:B0-----:R0:W5:Y:S01]  /*0720*/  LDL.64 R6, [R1] ;  /* 0x0000000001067983 */ /* 0x0011620000100a00 */
[----:B------:R-:W2:Y:S01]  /*0730*/  LDC R50, c[0x0][0x25c] ;  /* 0x00009700ff327b82 */ /* 0x000ea20000000800 */
[----:B------:R-:W-:Y:S01]  /*0740*/  ULDC UR7, c[0x0][0x258] ;  /* 0x0000960000077ab9 */ /* 0x000fe20000000800 */
[----:B------:R-:W-:Y:S01]  /*0750*/  HFMA2.MMA R3, -RZ, RZ, 0, 0 ;  /* 0x00000000ff037435 */ /* 0x000fe200000001ff */
[----:B------:R-:W-:Y:S02]  /*0760*/  ISETP.GT.AND P0, PT, R33, UR7, PT ;  /* 0x0000000721007c0c */ /* 0x000fe4000bf04270 */
[----:B------:R-:W-:-:S03]  /*0770*/  MOV R4, RZ ;  /* 0x000000ff00047202 */ /* 0x000fc60000000f00 */
        /* <DEDUP_REMOVED lines=10> */
.L_x_3454:
        /* <DEDUP_REMOVED lines=8> */
.L_x_3455:
[----:B------:R-:W-:Y:S01]  /*08a0*/  ULDC UR12, c[0x0][0x260] ;  /* 0x00009800000c7ab9 */ /* 0x000fe20000000800 */
[----:B------:R-:W-:Y:S01]  /*08b0*/  HFMA2.MMA R5, -RZ, RZ, 0, 0 ;  /* 0x00000000ff057435 */ /* 0x000fe200000001ff */
[C---:B------:R-:W-:Y:S02]  /*08c0*/  ISETP.GT.AND P0, PT, R33.reuse, UR12, PT ;  /* 0x0000000c21007c0c */ /* 0x040fe4000bf04270 */
[----:B---3--:R-:W-:Y:S02]  /*08d0*/  ISETP.GT.AND P1, PT, R33, R48, PT ;  /* 0x000000302100720c */ /* 0x008fe40003f24270 */
        /* <DEDUP_REMOVED lines=9> */
.L_x_3456:
[----:B------:R-:W-:Y:S05]  /*0970*/  @!P1 BRA `(.L_x_3457) ;  /* 0x00000000001c9947 */ /* 0x000fea0003800000 */
[----:B-1----:R-:W0:Y:S02]  /*0980*/  LDC R12, c[0x0][0x268] ;  /* 0x00009a00ff0c7b82 */ /* 0x002e240000000800 */
[----:B0-----:R-:W-:-:S04]  /*0990*/  VIMNMX R5, R33, R12, PT ;  /* 0x0000000c21057248 */ /* 0x001fc80003fe0100 */
[----:B------:R-:W-:-:S04]  /*09a0*/  IADD3 R5, R5, -R48, RZ ;  /* 0x8000003005057210 */ /* 0x000fc80007ffe0ff */
[----:B------:R-:W-:-:S04]  /*09b0*/  SHF.R.S32.HI R12, RZ, 0x1f, R5 ;  /* 0x0000001fff0c7819 */ /* 0x000fc80000011405 */
[----:B------:R-:W-:-:S04]  /*09c0*/  LEA.HI R12, R12, R5, RZ, 0x5 ;  /* 0x000000050c0c7211 */ /* 0x000fc800078f28ff */
[----:B------:R-:W-:-:S04]  /*09d0*/  SHF.R.S32.HI R12, RZ, 0x5, R12 ;  /* 0x00000005ff0c7819 */ /* 0x000fc8000001140c */
[----:B------:R-:W-:-:S07]  /*09e0*/  LEA R5, R12, R12, 0x1 ;  /* 0x0000000c0c057211 */ /* 0x000fce00078e08ff */
.L_x_3457:
[----:B------:R-:W-:Y:S01]  /*09f0*/  ULDC UR13, c[0x0][0x268] ;  /* 0x00009a00000d7ab9 */ /* 0x000fe20000000800 */
[----:B------:R-:W-:Y:S01]  /*0a00*/  HFMA2.MMA R32, -RZ, RZ, 0, 0 ;  /* 0x00000000ff207435 */ /* 0x000fe200000001ff */
[----:B------:R-:W-:Y:S02]  /*0a10*/  ISETP.GT.AND P0, PT, R33, UR13, PT ;  /* 0x0000000d21007c0c */ /* 0x000fe4000bf04270 */
[----:B-1----:R-:W-:-:S11]  /*0a20*/  MOV R12, RZ ;  /* 0x000000ff000c7202 */ /* 0x002fd60000000f00 */
        /* <DEDUP_REMOVED lines=8> */
.L_x_3458:
[----:B------:R-:W-:Y:S01]  /*0ab0*/  VIMNMX R9, R33, UR7, PT ;  /* 0x0000000721097c48 */ /* 0x000fe2000bfe0100 */
[----:B------:R-:W0:Y:S01]  /*0ac0*/  S2UR UR6, SR_CgaCtaId ;  /* 0x00000000000679c3 */ /* 0x000e220000008800 */
[----:B------:R-:W-:Y:S01]  /*0ad0*/  ULDC.64 UR10, c[0x0][0x218] ;  /* 0x00008600000a7ab9 */ /* 0x000fe20000000a00 */
[----:B------:R-:W-:Y:S01]  /*0ae0*/  UMOV UR5, 0x400 ;  /* 0x0000040000057882 */ /* 0x000fe20000000000 */
[----:B------:R-:W-:Y:S02]  /*0af0*/  SHF.R.S32.HI R14, RZ, 0x1f, R9 ;  /* 0x0000001fff0e7819 */ /* 0x000fe40000011409 */
[----:B-----5:R-:W-:Y:S02]  /*0b00*/  PRMT R44, R6, 0x7610, R6 ;  /* 0x00007610062c7816 */ /* 0x020fe40000000006 */
[----:B------:R-:W-:Y:S02]  /*0b10*/  LEA.HI R14, R14, R9, RZ, 0x5 ;  /* 0x000000090e0e7211 */ /* 0x000fe400078f28ff */
[----:B------:R-:W-:-:S02]  /*0b20*/  PRMT R46, R7, 0x7610, R7 ;  /* 0x00007610072e7816 */ /* 0x000fc40000000007 */
[----:B------:R-:W-:Y:S02]  /*0b30*/  SHF.R.S32.HI R9, RZ, 0x5, R14 ;  /* 0x00000005ff097819 */ /* 0x000fe4000001140e */
[----:B------:R-:W-:Y:S02]  /*0b40*/  PRMT R39, RZ, 0x5410, RZ ;  /* 0x00005410ff277816 */ /* 0x000fe400000000ff */
[----:B------:R-:W-:Y:S02]  /*0b50*/  LEA R4, R9, R4, 0x3 ;  /* 0x0000000409047211 */ /* 0x000fe400078e18ff */
[----:B------:R-:W-:Y:S02]  /*0b60*/  PRMT R38, RZ, 0x5410, RZ ;  /* 0x00005410ff267816 */ /* 0x000fe400000000ff */
[----:B------:R-:W-:Y:S02]  /*0b70*/  IADD3 R3, R8, R4, R3 ;  /* 0x0000000408037210 */ /* 0x000fe40007ffe003 */
[----:B------:R-:W-:-:S02]  /*0b80*/  SHF.R.S32.HI R4, RZ, 0x1f, R2 ;  /* 0x0000001fff047819 */ /* 0x000fc40000011402 */
[----:B------:R-:W-:Y:S01]  /*0b90*/  IADD3 R12, R12, R3, R5 ;  /* 0x000000030c0c7210 */ /* 0x000fe20007ffe005 */
[----:B0-----:R-:W-:Y:S01]  /*0ba0*/  ULEA UR5, UR6, UR5, 0x18 ;  /* 0x0000000506057291 */ /* 0x001fe2000f8ec03f */
[----:B------:R-:W-:Y:S02]  /*0bb0*/  PRMT R37, RZ, 0x5410, RZ ;  /* 0x00005410ff257816 */ /* 0x000fe400000000ff */
[----:B------:R-:W-:Y:S01]  /*0bc0*/  PRMT R36, RZ, 0x5410, RZ ;  /* 0x00005410ff247816 */ /* 0x000fe200000000ff */
[----:B------:R-:W-:Y:S01]  /*0bd0*/  IMAD R3, R12, R45, RZ ;  /* 0x0000002d0c037224 */ /* 0x000fe200078e02ff */
[----:B------:R-:W-:Y:S02]  /*0be0*/  PRMT R35, RZ, 0x5410, RZ ;  /* 0x00005410ff237816 */ /* 0x000fe400000000ff */
[----:B------:R-:W-:Y:S02]  /*0bf0*/  PRMT R34, RZ, 0x5410, RZ ;  /* 0x00005410ff227816 */ /* 0x000fe400000000ff */
[----:B------:R-:W-:-:S04]  /*0c00*/  IADD3 R5, P0, R2, R3, RZ ;  /* 0x0000000302057210 */ /* 0x000fc80007f1e0ff */
[----:B------:R-:W-:Y:S02]  /*0c10*/  LEA.HI.X.SX32 R4, R3, R4, 0x1, P0 ;  /* 0x0000000403047211 */ /* 0x000fe400000f0eff */
[----:B------:R-:W-:Y:S02]  /*0c20*/  LEA R22, P0, R5, UR10, 0x2 ;  /* 0x0000000a05167c11 */ /* 0x000fe4000f8010ff */
[----:B------:R-:W-:Y:S02]  /*0c30*/  IADD3 R3, R33, R10, RZ ;  /* 0x0000000a21037210 */ /* 0x000fe40007ffe0ff */
[----:B------:R-:W-:Y:S02]  /*0c40*/  LEA.HI.X R23, R5, UR11, R4, 0x2, P0 ;  /* 0x0000000b05177c11 */ /* 0x000fe400080f1404 */
[----:B------:R-:W-:-:S04]  /*0c50*/  ISETP.GE.AND P0, PT, R33, R0, PT ;  /* 0x000000002100720c */ /* 0x000fc80003f06270 */
[----:B------:R-:W-:-:S13]  /*0c60*/  ISETP.GE.OR P0, PT, R33, UR7, P0 ;  /* 0x0000000721007c0c */ /* 0x000fda0008706670 */
[----:B------:R-:W-:Y:S05]  /*0c70*/  @P0 BRA `(.L_x_3459) ;  /* 0x0000004c00440947 */ /* 0x000fea0003800000 */
[----:B------:R-:W-:Y:S01]  /*0c80*/  HFMA2.MMA R32, -RZ, RZ, 0, 0 ;  /* 0x00000000ff207435 */ /* 0x000fe200000001ff */
[----:B------:R-:W-:-:S10]  /*0c90*/  PRMT R39, RZ, 0x7610, R39 ;  /* 0x00007610ff277816 */ /* 0x000fd40000000027 */
.L_x_3460:
[----:B------:R0:W2:Y:S01]  /*0ca0*/  LDG.E.128.CONSTANT R4, desc[UR8][R22.64] ;  /* 0x0000000816047981 */ /* 0x0000a2000c1e9d00 */
[----:B------:R-:W-:-:S13]  /*0cb0*/  ISETP.NE.AND P0, PT, R33, R3, PT ;  /* 0x000000032100720c */ /* 0x000fda0003f05270 */
[----:B------:R-:W1:Y:S01]  /*0cc0*/  @!P0 LDC.64 R20, c[0x0][0x248] ;  /* 0x00009200ff148b82 */ /* 0x000e620000000a00 */
[----:B------:R-:W-:Y:S01]  /*0cd0*/  @!P0 SHF.L.U32 R9, R33, 0x1, RZ ;  /* 0x0000000121098819 */ /* 0x000fe200000006ff */
[----:B------:R-:W-:-:S04]  /*0ce0*/  IMAD.WIDE R16, R45, 0x4, R22 ;  /* 0x000000042d107825 */ /* 0x000fc800078e0216 */
[----:B-1----:R-:W-:Y:S02]  /*0cf0*/  @!P0 IMAD.WIDE R20, R9, 0x2, R20 ;  /* 0x0000000209148825 */ /* 0x002fe400078e0214 */
[----:B------:R-:W3:Y:S04]  /*0d00*/  LDG.E.128.CONSTANT R8, desc[UR8][R16.64] ;  /* 0x0000000810087981 */ /* 0x000ee8000c1e9d00 */
[----:B------:R-:W4:Y:S01]  /*0d10*/  @!P0 LDG.E.U16.CONSTANT R20, desc[UR8][R20.64+0x2] ;  /* 0x0000020814148981 */ /* 0x000f22000c1e9500 */
[----:B------:R-:W-:Y:S01]  /*0d20*/  @!P0 IADD3 R32, R32, 0x1, RZ ;  /* 0x0000000120208810 */ /* 0x000fe20007ffe0ff */
[----:B------:R-:W-:-:S03]  /*0d30*/  IMAD.WIDE R24, R45, 0x4, R16 ;  /* 0x000000042d187825 */ /* 0x000fc600078e0210 */
[----:B0-----:R-:W-:Y:S02]  /*0d40*/  @!P0 LEA R22, R32, R1, 0x3 ;  /* 0x0000000120168211 */ /* 0x001fe400078e18ff */
[----:B------:R0:W5:Y:S04]  /*0d50*/  LDG.E.128.CONSTANT R12, desc[UR8][R24.64] ;  /* 0x00000008180c7981 */ /* 0x000168000c1e9d00 */
[----:B------:R-:W5:Y:S01]  /*0d60*/  @!P0 LDL.64 R22, [R22] ;  /* 0x0000000016168983 */ /* 0x000f620000100a00 */
[----:B0-----:R-:W-:Y:S01]  /*0d70*/  IMAD.WIDE R24, R45, 0x4, R24 ;  /* 0x000000042d187825 */ /* 0x001fe200078e0218 */
[----:B--2---:R-:W-:Y:S02]  /*0d80*/  SHF.R.U32.HI R26, RZ, 0x10, R4 ;  /* 0x00000010ff1a7819 */ /* 0x004fe40000011604 */
[----:B------:R-:W-:-:S02]  /*0d90*/  LOP3.LUT R16, R5, 0xff, RZ, 0xc0, !PT ;  /* 0x000000ff05107812 */ /* 0x000fc400078ec0ff */
[----:B------:R-:W-:Y:S02]  /*0da0*/  LOP3.LUT R28, R26, 0xff, RZ, 0xc0, !PT ;  /* 0x000000ff1a1c7812 */ /* 0x000fe400078ec0ff */
[----:B------:R-:W0:Y:S01]  /*0db0*/  LDS.64 R26, [UR5] ;  /* 0x00000005ff1a7984 */ /* 0x000e220008000a00 */
[----:B------:R-:W-:Y:S02]  /*0dc0*/  IADD3 R30, R16, -0x80, RZ ;  /* 0xffffff80101e7810 */ /* 0x000fe40007ffe0ff */
[----:B------:R-:W-:-:S04]  /*0dd0*/  LOP3.LUT R16, R7, 0xff, RZ, 0xc0, !PT ;  /* 0x000000ff07107812 */ /* 0x000fc800078ec0ff */
[----:B------:R-:W-:Y:S02]  /*0de0*/  IADD3 R31, R16, -0x80, RZ ;  /* 0xffffff80101f7810 */ /* 0x000fe40007ffe0ff */
[----:B------:R-:W-:Y:S02]  /*0df0*/  LOP3.LUT R16, R4, 0xff, RZ, 0xc0, !PT ;  /* 0x000000ff04107812 */ /* 0x000fe400078ec0ff */
[----:B------:R-:W-:Y:S02]  /*0e00*/  LOP3.LUT R17, R6, 0xff, RZ, 0xc0, !PT ;  /* 0x000000ff06117812 */ /* 0x000fe400078ec0ff */
[----:B------:R-:W-:Y:S02]  /*0e10*/  IADD3 R40, R16, -0x80, RZ ;  /* 0xffffff8010287810 */ /* 0x000fe40007ffe0ff */
[----:B------:R-:W-:Y:S02]  /*0e20*/  SHF.R.U32.HI R47, RZ, 0x8, R6 ;  /* 0x00000008ff2f7819 */ /* 0x000fe40000011606 */
[----:B------:R-:W-:-:S02]  /*0e30*/  SHF.R.U32.HI R16, RZ, 0x8, R4 ;  /* 0x00000008ff107819 */ /* 0x000fc40000011604 */
[----:B------:R-:W-:Y:S02]  /*0e40*/  IADD3 R43, R17, -0x80, RZ ;  /* 0xffffff80112b7810 */ /* 0x000fe40007ffe0ff */
[----:B------:R-:W-:Y:S02]  /*0e50*/  LOP3.LUT R47, R47, 0xff, RZ, 0xc0, !PT ;  /* 0x000000ff2f2f7812 */ /* 0x000fe400078ec0ff */
[----:B------:R-:W-:Y:S02]  /*0e60*/  LEA.HI R18, R6, 0xffffff80, RZ, 0x8 ;  /* 0xffffff8006127811 */ /* 0x000fe400078f40ff */
[----:B------:R-:W-:Y:S02]  /*0e70*/  LOP3.LUT R16, R16, 0xff, RZ, 0xc0, !PT ;  /* 0x000000ff10107812 */ /* 0x000fe400078ec0ff */
[----:B------:R-:W-:Y:S02]  /*0e80*/  SHF.R.U32.HI R29, RZ, 0x8, R5 ;  /* 0x00000008ff1d7819 */ /* 0x000fe40000011605 */
[----:B------:R-:W-:-:S02]  /*0e90*/  SHF.R.U32.HI R6, RZ, 0x10, R6 ;  /* 0x00000010ff067819 */ /* 0x000fc40000011606 */
[----:B------:R-:W-:Y:S01]  /*0ea0*/  IADD3 R47, R47, -0x80, RZ ;  /* 0xffffff802f2f7810 */ /* 0x000fe20007ffe0ff */
[----:B------:R1:W-:Y:S01]  /*0eb0*/  I2F.F16 R21, R18 ;  /* 0x0000001200157306 */ /* 0x0003e20000200c00 */
[----:B------:R-:W-:Y:S02]  /*0ec0*/  LEA.HI R49, R4, 0xffffff80, RZ, 0x8 ;  /* 0xffffff8004317811 */ /* 0x000fe400078f40ff */
[----:B------:R-:W-:Y:S02]  /*0ed0*/  IADD3 R4, R16, -0x80, RZ ;  /* 0xffffff8010047810 */ /* 0x000fe40007ffe0ff */
[----:B------:R-:W-:Y:S02]  /*0ee0*/  LOP3.LUT R29, R29, 0xff, RZ, 0xc0, !PT ;  /* 0x000000ff1d1d7812 */ /* 0x000fe400078ec0ff */
[----:B------:R-:W-:Y:S01]  /*0ef0*/  LOP3.LUT R6, R6, 0xff, RZ, 0xc0, !PT ;  /* 0x000000ff06067812 */ /* 0x000fe200078ec0ff */
[----:B------:R-:W2:Y:S01]  /*0f00*/  I2F.F16 R43, R43 ;  /* 0x0000002b002b7306 */ /* 0x000ea20000200c00 */
[----:B-1----:R1:W5:Y:S01]  /*0f10*/  LDG.E.128.CONSTANT R16, desc[UR8][R24.64] ;  /* 0x0000000818107981 */ /* 0x002362000c1e9d00 */
[----:B------:R-:W-:-:S02]  /*0f20*/  IADD3 R29, R29, -0x80, RZ ;  /* 0xffffff801d1d7810 */ /* 0x000fc40007ffe0ff */
[----:B------:R-:W-:-:S04]  /*0f30*/  IADD3 R6, R6, -0x80, RZ ;  /* 0xffffff8006067810 */ /* 0x000fc80007ffe0ff */
[----:B------:R-:W-:Y:S01]  /*0f40*/  I2F.F16 R30, R30 ;  /* 0x0000001e001e7306 */ /* 0x000fe20000200c00 */
[----:B------:R-:W-:Y:S02]  /*0f50*/  LEA.HI R42, R5, 0xffffff80, RZ, 0x8 ;  /* 0xffffff80052a7811 */ /* 0x000fe400078f40ff */
[----:B------:R-:W-:-:S05]  /*0f60*/  LEA.HI R41, R7, 0xffffff80, RZ, 0x8 ;  /* 0xffffff8007297811 */ /* 0x000fca00078f40ff */
[----:B------:R-:W1:Y:S01]  /*0f70*/  I2F.F16 R40, R40 ;  /* 0x0000002800287306 */ /* 0x000e620000200c00 */
[----:B------:R-:W-:Y:S02]  /*0f80*/  IADD3 R28, R28, -0x80, RZ ;  /* 0xffffff801c1c7810 */ /* 0x000fe40007ffe0ff */
[----:B------:R-:W-:-:S05]  /*0f90*/  SHF.R.U32.HI R5, RZ, 0x10, R5 ;  /* 0x00000010ff057819 */ /* 0x000fca0000011605 */
[----:B------:R-:W3:Y:S08]  /*0fa0*/  I2F.F16 R47, R47 ;  /* 0x0000002f002f7306 */ /* 0x000ef00000200c00 */
[----:B------:R0:W-:Y:S01]  /*0fb0*/  I2F.F16 R58, R4 ;  /* 0x00000004003a7306 */ /* 0x0001e20000200c00 */
[----:B------:R-:W-:-:S07]  /*0fc0*/  LOP3.LUT R5, R5, 0xff, RZ, 0xc0, !PT ;  /* 0x000000ff05057812 */ /* 0x000fce00078ec0ff */
[----:B------:R-:W-:Y:S01]  /*0fd0*/  I2F.F16 R31, R31 ;  /* 0x0000001f001f7306 */ /* 0x000fe20000200c00 */
[--C-:B0-----:R-:W-:Y:S02]  /*0fe0*/  SHF.R.U32.HI R4, RZ, 0x8, R7.reuse ;  /* 0x00000008ff047819 */ /* 0x101fe40000011607 */
[----:B------:R-:W-:Y:S02]  /*0ff0*/  SHF.R.U32.HI R7, RZ, 0x10, R7 ;  /* 0x00000010ff077819 */ /* 0x000fe40000011607 */
[----:B------:R-:W-:-:S03]  /*1000*/  LOP3.LUT R4, R4, 0xff, RZ, 0xc0, !PT ;  /* 0x000000ff04047812 */ /* 0x000fc600078ec0ff */
[----:B------:R-:W0:Y:S01]  /*1010*/  I2F.F16 R56, R29 ;  /* 0x0000001d00387306 */ /* 0x000e220000200c00 */
[----:B------:R-:W-:Y:S02]  /*1020*/  IADD3 R4, R4, -0x80, RZ ;  /* 0xffffff8004047810 */ /* 0x000fe40007ffe0ff */
[----:B------:R-:W-:-:S05]  /*1030*/  LOP3.LUT R7, R7, 0xff, RZ, 0xc0, !PT ;  /* 0x000000ff07077812 */ /* 0x000fca00078ec0ff */
[----:B------:R2:W0:Y:S01]  /*1040*/  I2F.F16 R63, R6 ;  /* 0x00000006003f7306 */ /* 0x0004220000200c00 */
[----:B----4-:R-:W-:Y:S01]  /*1050*/  @!P0 IADD3 R3, R20, R33, RZ ;  /* 0x0000002114038210 */ /* 0x010fe20007ffe0ff */
[--C-:B------:R-:W-:Y:S01]  /*1060*/  HADD2.F32 R20, -RZ, R26.reuse.H0_H0 ;  /* 0x2000001aff147230 */ /* 0x100fe20000004100 */
[----:B------:R-:W-:Y:S01]  /*1070*/  IADD3 R5, R5, -0x80, RZ ;  /* 0xffffff8005057810 */ /* 0x000fe20007ffe0ff */
[----:B------:R-:W-:-:S04]  /*1080*/  HADD2.F32 R54, -RZ, R26.H1_H1 ;  /* 0x3000001aff367230 */ /* 0x000fc80000004100 */
[----:B------:R4:W-:Y:S01]  /*1090*/  I2F.F16 R60, R28 ;  /* 0x0000001c003c7306 */ /* 0x0009e20000200c00 */
[----:B--2---:R-:W-:Y:S01]  /*10a0*/  HADD2.F32 R6, -RZ, R43.H0_H0 ;  /* 0x2000002bff067230 */ /* 0x004fe20000004100 */
[----:B------:R-:W-:Y:S01]  /*10b0*/  IADD3 R52, R7, -0x80, RZ ;  /* 0xffffff8007347810 */ /* 0x000fe20007ffe0ff */
[----:B-1----:R-:W-:Y:S01]  /*10c0*/  HADD2.F32 R7, -RZ, R40.H0_H0 ;  /* 0x20000028ff077230 */ /* 0x002fe20000004100 */
[----:B---3--:R-:W-:Y:S01]  /*10d0*/  LEA.HI R26, R8, 0xffffff80, RZ, 0x8 ;  /* 0xffffff80081a7811 */ /* 0x008fe200078f40ff */
[----:B------:R-:W-:Y:S01]  /*10e0*/  HADD2.F32 R43, -RZ, R47.H0_H0 ;  /* 0x2000002fff2b7230 */ /* 0x000fe20000004100 */
[----:B----4-:R-:W1:Y:S02]  /*10f0*/  LDS.64 R28, [UR5+0x80] ;  /* 0x00008005ff1c7984 */ /* 0x010e640008000a00 */
[----:B------:R2:W3:Y:S01]  /*1100*/  I2F.F16 R51, R4 ;  /* 0x0000000400337306 */ /* 0x0004e20000200c00 */
[----:B------:R-:W-:Y:S01]  /*1110*/  FFMA.FTZ R40, R20, R6, RZ ;  /* 0x0000000614287223 */ /* 0x000fe200000100ff */
[----:B------:R-:W-:-:S02]  /*1120*/  HADD2.F32 R55, -RZ, R27.H0_H0 ;  /* 0x2000001bff377230 */ /* 0x000fc40000004100 */
[----:B------:R-:W-:Y:S02]  /*1130*/  HADD2.F32 R53, -RZ, R27.H1_H1 ;  /* 0x3000001bff357230 */ /* 0x000fe40000004100 */
[----:B--2---:R-:W-:Y:S02]  /*1140*/  HADD2.F32 R4, -RZ, R30.H0_H0 ;  /* 0x2000001eff047230 */ /* 0x004fe40000004100 */
[----:B------:R2:W4:Y:S01]  /*1150*/  I2F.F16 R64, R5 ;  /* 0x0000000500407306 */ /* 0x0005220000200c00 */
[----:B0-----:R-:W-:Y:S01]  /*1160*/  HADD2.F32 R56, -RZ, R56.H0_H0 ;  /* 0x20000038ff387230 */ /* 0x001fe20000004100 */
[----:B------:R-:W-:Y:S01]  /*1170*/  LEA.HI R27, R9, 0xffffff80, RZ, 0x8 ;  /* 0xffffff80091b7811 */ /* 0x000fe200078f40ff */
[----:B------:R-:W-:Y:S02]  /*1180*/  HADD2.F32 R63, -RZ, R63.H0_H0 ;  /* 0x2000003fff3f7230 */ /* 0x000fe40000004100 */
[----:B------:R-:W-:-:S03]  /*1190*/  FFMA.FTZ R57, R20, R4, RZ ;  /* 0x0000000414397223 */ /* 0x000fc600000100ff */
[----:B------:R0:W-:Y:S01]  /*11a0*/  I2F.F16 R30, R26 ;  /* 0x0000001a001e7306 */ /* 0x0001e20000200c00 */
[----:B--2---:R-:W-:Y:S02]  /*11b0*/  HADD2.F32 R5, -RZ, R31.H0_H0 ;  /* 0x2000001fff057230 */ /* 0x004fe40000004100 */
[----:B------:R-:W-:-:S03]  /*11c0*/  FFMA.FTZ R31, R7, R20, RZ ;  /* 0x00000014071f7223 */ /* 0x000fc600000100ff */
[----:B------:R-:W-:Y:S01]  /*11d0*/  FFMA.FTZ R62, R20, R5, RZ ;  /* 0x00000005143e7223 */ /* 0x000fe200000100ff */
[C---:B0-----:R-:W-:Y:S01]  /*11e0*/  FFMA.FTZ R26, R54.reuse, R43, R40 ;  /* 0x0000002b361a7223 */ /* 0x041fe20000010028 */
[----:B------:R-:W-:Y:S01]  /*11f0*/  FFMA.FTZ R20, R54, R56, R57 ;  /* 0x0000003836147223 */ /* 0x000fe20000010039 */
[----:B------:R0:W-:Y:S02]  /*1200*/  I2F.F16 R40, R27 ;  /* 0x0000001b00287306 */ /* 0x0001e40000200c00 */
[----:B------:R-:W-:Y:S02]  /*1210*/  FFMA.FTZ R57, R55, R63, R26 ;  /* 0x0000003f37397223 */ /* 0x000fe4000001001a */
[----:B0-----:R-:W0:Y:S04]  /*1220*/  LDS.64 R26, [UR5+0x100] ;  /* 0x00010005ff1a7984 */ /* 0x001e280008000a00 */
[----:B------:R-:W2:Y:S01]  /*1230*/  I2F.F16 R52, R52 ;  /* 0x0000003400347306 */ /* 0x000ea20000200c00 */
[----:B---3--:R-:W-:-:S07]  /*1240*/  HADD2.F32 R47, -RZ, R51.H0_H0 ;  /* 0x20000033ff2f7230 */ /* 0x008fce0000004100 */
[----:B------:R-:W3:Y:S01]  /*1250*/  I2F.F16 R42, R42 ;  /* 0x0000002a002a7306 */ /* 0x000ee20000200c00 */
[----:B----4-:R-:W-:Y:S02]  /*1260*/  HADD2.F32 R64, -RZ, R64.H0_H0 ;  /* 0x20000040ff407230 */ /* 0x010fe40000004100 */
[----:B------:R-:W-:-:S05]  /*1270*/  FFMA.FTZ R59, R54, R47, R62 ;  /* 0x0000002f363b7223 */ /* 0x000fca000001003e */
[----:B------:R-:W4:Y:S01]  /*1280*/  I2F.F16 R49, R49 ;  /* 0x0000003100317306 */ /* 0x000f220000200c00 */
[----:B------:R-:W-:-:S07]  /*1290*/  HADD2.F32 R58, -RZ, R58.H0_H0 ;  /* 0x2000003aff3a7230 */ /* 0x000fce0000004100 */
[----:B------:R-:W0:Y:S01]  /*12a0*/  I2F.F16 R41, R41 ;  /* 0x0000002900297306 */ /* 0x000e220000200c00 */
[----:B--2---:R-:W-:Y:S02]  /*12b0*/  HADD2.F32 R62, -RZ, R52.H0_H0 ;  /* 0x20000034ff3e7230 */ /* 0x004fe40000004100 */
[C---:B------:R-:W-:Y:S01]  /*12c0*/  FFMA.FTZ R52, R55.reuse, R64, R20 ;  /* 0x0000004037347223 */ /* 0x040fe20000010014 */
[----:B------:R-:W-:Y:S01]  /*12d0*/  LOP3.LUT R20, R8, 0xff, RZ, 0xc0, !PT ;  /* 0x000000ff08147812 */ /* 0x000fe200078ec0ff */
[----:B------:R-:W-:Y:S01]  /*12e0*/  FFMA.FTZ R51, R58, R54, R31 ;  /* 0x000000363a337223 */ /* 0x000fe2000001001f */
[----:B------:R-:W-:Y:S02]  /*12f0*/  HADD2.F32 R60, -RZ, R60.H0_H0 ;  /* 0x2000003cff3c7230 */ /* 0x000fe40000004100 */
[----:B------:R-:W-:Y:S01]  /*1300*/  FFMA.FTZ R54, R55, R62, R59 ;  /* 0x0000003e37367223 */ /* 0x000fe2000001003b */
[----:B------:R-:W-:Y:S01]  /*1310*/  HADD2.F32 R66, -RZ, R21.H0_H0 ;  /* 0x20000015ff427230 */ /* 0x000fe20000004100 */
[----:B------:R-:W-:Y:S01]  /*1320*/  IADD3 R20, R20, -0x80, RZ ;  /* 0xffffff8014147810 */ /* 0x000fe20007ffe0ff */
[----:B---3--:R-:W-:Y:S01]  /*1330*/  HADD2.F32 R67, -RZ, R42.H0_H0 ;  /* 0x2000002aff437230 */ /* 0x008fe20000004100 */
[----:B------:R-:W-:Y:S01]  /*1340*/  LOP3.LUT R42, R11, 0xff, RZ, 0xc0, !PT ;  /* 0x000000ff0b2a7812 */ /* 0x000fe200078ec0ff */
[----:B-1----:R-:W-:-:S02]  /*1350*/  HADD2.F32 R59, -RZ, R28.H0_H0 ;  /* 0x2000001cff3b7230 */ /* 0x002fc40000004100 */
[----:B------:R-:W-:Y:S01]  /*1360*/  FFMA.FTZ R51, R60, R55, R51 ;  /* 0x000000373c337223 */ /* 0x000fe20000010033 */
[----:B----4-:R-:W-:Y:S02]  /*1370*/  HADD2.F32 R68, -RZ, R49.H0_H0 ;  /* 0x20000031ff447230 */ /* 0x010fe40000004100 */
[----:B------:R-:W-:Y:S01]  /*1380*/  FFMA.FTZ R49, R53, R66, R57 ;  /* 0x0000004235317223 */ /* 0x000fe20000010039 */
[----:B0-----:R-:W-:Y:S01]  /*1390*/  HADD2.F32 R65, -RZ, R41.H0_H0 ;  /* 0x20000029ff417230 */ /* 0x001fe20000004100 */
[----:B------:R0:W-:Y:S01]  /*13a0*/  I2F.F16 R55, R20 ;  /* 0x0000001400377306 */ /* 0x0001e20000200c00 */
[----:B------:R-:W-:Y:S01]  /*13b0*/  HADD2.F32 R69, -RZ, R28.H1_H1 ;  /* 0x3000001cff457230 */ /* 0x000fe20000004100 */
[----:B------:R-:W-:Y:S01]  /*13c0*/  IADD3 R57, R42, -0x80, RZ ;  /* 0xffffff802a397810 */ /* 0x000fe20007ffe0ff */
[--C-:B------:R-:W-:Y:S01]  /*13d0*/  HADD2.F32 R71, -RZ, R29.reuse.H0_H0 ;  /* 0x2000001dff477230 */ /* 0x100fe20000004100 */
[----:B------:R-:W-:Y:S01]  /*13e0*/  LOP3.LUT R21, R9, 0xff, RZ, 0xc0, !PT ;  /* 0x000000ff09157812 */ /* 0x000fe200078ec0ff */
[----:B------:R-:W-:-:S02]  /*13f0*/  HADD2.F32 R41, -RZ, R29.H1_H1 ;  /* 0x3000001dff297230 */ /* 0x000fc40000004100 */
[-C--:B------:R-:W-:Y:S01]  /*1400*/  FFMA.FTZ R29, R7, R59.reuse, RZ ;  /* 0x0000003b071d7223 */ /* 0x080fe200000100ff */
[-C--:B------:R-:W-:Y:S01]  /*1410*/  FFMA.FTZ R73, R4, R59.reuse, RZ ;  /* 0x0000003b04497223 */ /* 0x080fe200000100ff */
[-C--:B------:R-:W-:Y:S01]  /*1420*/  FFMA.FTZ R42, R6, R59.reuse, RZ ;  /* 0x0000003b062a7223 */ /* 0x080fe200000100ff */
[----:B0-----:R-:W-:Y:S01]  /*1430*/  SHF.R.U32.HI R20, RZ, 0x8, R8 ;  /* 0x00000008ff147819 */ /* 0x001fe20000011608 */
[----:B------:R-:W-:Y:S01]  /*1440*/  FFMA.FTZ R70, R5, R59, RZ ;  /* 0x0000003b05467223 */ /* 0x000fe200000100ff */
[----:B------:R-:W-:Y:S01]  /*1450*/  IADD3 R21, R21, -0x80, RZ ;  /* 0xffffff8015157810 */ /* 0x000fe20007ffe0ff */
[-C--:B------:R-:W-:Y:S01]  /*1460*/  FFMA.FTZ R29, R58, R69.reuse, R29 ;  /* 0x000000453a1d7223 */ /* 0x080fe2000001001d */
[----:B------:R-:W-:Y:S01]  /*1470*/  LOP3.LUT R20, R20, 0xff, RZ, 0xc0, !PT ;  /* 0x000000ff14147812 */ /* 0x000fe200078ec0ff */
[-C--:B------:R-:W-:Y:S01]  /*1480*/  FFMA.FTZ R73, R56, R69.reuse, R73 ;  /* 0x0000004538497223 */ /* 0x080fe20000010049 */
[-C--:B------:R-:W-:Y:S01]  /*1490*/  FFMA.FTZ R42, R43, R69.reuse, R42 ;  /* 0x000000452b2a7223 */ /* 0x080fe2000001002a */
[----:B------:R-:W-:Y:S01]  /*14a0*/  LOP3.LUT R28, R10, 0xff, RZ, 0xc0, !PT ;  /* 0x000000ff0a1c7812 */ /* 0x000fe200078ec0ff */
[----:B------:R-:W-:Y:S01]  /*14b0*/  FFMA.FTZ R69, R47, R69, R70 ;  /* 0x000000452f457223 */ /* 0x000fe20000010046 */
[----:B------:R-:W-:Y:S01]  /*14c0*/  FFMA.FTZ R51, R68, R53, R51 ;  /* 0x0000003544337223 */ /* 0x000fe20000010033 */
[C---:B------:R-:W-:Y:S01]  /*14d0*/  FFMA.FTZ R52, R53.reuse, R67, R52 ;  /* 0x0000004335347223 */ /* 0x040fe20000010034 */
[----:B------:R-:W-:Y:S01]  /*14e0*/  FFMA.FTZ R53, R53, R65, R54 ;  /* 0x0000004135357223 */ /* 0x000fe20000010036 */
[----:B------:R-:W-:Y:S01]  /*14f0*/  IADD3 R59, R20, -0x80, RZ ;  /* 0xffffff80143b7810 */ /* 0x000fe20007ffe0ff */
[----:B------:R0:W1:Y:S01]  /*1500*/  I2F.F16 R54, R21 ;  /* 0x0000001500367306 */ /* 0x0000620000200c00 */
[----:B------:R-:W-:Y:S01]  /*1510*/  IADD3 R28, R28, -0x80, RZ ;  /* 0xffffff801c1c7810 */ /* 0x000fe20007ffe0ff */
[-C--:B------:R-:W-:Y:S01]  /*1520*/  FFMA.FTZ R29, R60, R71.reuse, R29 ;  /* 0x000000473c1d7223 */ /* 0x080fe2000001001d */
[-C--:B------:R-:W-:Y:S01]  /*1530*/  FFMA.FTZ R20, R64, R71.reuse, R73 ;  /* 0x0000004740147223 */ /* 0x080fe20000010049 */
[-C--:B------:R-:W-:Y:S01]  /*1540*/  FFMA.FTZ R70, R62, R71.reuse, R69 ;  /* 0x000000473e467223 */ /* 0x080fe20000010045 */
[----:B0-----:R-:W-:Y:S01]  /*1550*/  FFMA.FTZ R21, R63, R71, R42 ;  /* 0x000000473f157223 */ /* 0x001fe2000001002a */
[----:B------:R-:W-:-:S02]  /*1560*/  HADD2.F32 R71, -RZ, R26.H0_H0 ;  /* 0x2000001aff477230 */ /* 0x000fc40000004100 */
[----:B------:R0:W2:Y:S01]  /*1570*/  I2F.F16 R61, R28 ;  /* 0x0000001c003d7306 */ /* 0x0000a20000200c00 */
[-C--:B------:R-:W-:Y:S01]  /*1580*/  FFMA.FTZ R42, R68, R41.reuse, R29 ;  /* 0x00000029442a7223 */ /* 0x080fe2000001001d */
[----:B------:R-:W-:Y:S01]  /*1590*/  SHF.R.U32.HI R8, RZ, 0x10, R8 ;  /* 0x00000010ff087819 */ /* 0x000fe20000011608 */
[----:B------:R-:W-:Y:S01]  /*15a0*/  FFMA.FTZ R29, R67, R41, R20 ;  /* 0x00000029431d7223 */ /* 0x000fe20000010014 */
[----:B------:R-:W-:Y:S01]  /*15b0*/  FFMA.FTZ R73, R4, R71, RZ ;  /* 0x0000004704497223 */ /* 0x000fe200000100ff */
[----:B------:R-:W-:Y:S01]  /*15c0*/  SHF.R.U32.HI R4, RZ, 0x8, R10 ;  /* 0x00000008ff047819 */ /* 0x000fe2000001160a */
[----:B0-----:R-:W-:Y:S02]  /*15d0*/  FFMA.FTZ R28, R66, R41, R21 ;  /* 0x00000029421c7223 */ /* 0x001fe40000010015 */
[----:B------:R-:W0:Y:S01]  /*15e0*/  LDS.64 R20, [UR5+0x8] ;  /* 0x00000805ff147984 */ /* 0x000e220008000a00 */
[----:B------:R-:W-:Y:S01]  /*15f0*/  LOP3.LUT R8, R8, 0xff, RZ, 0xc0, !PT ;  /* 0x000000ff08087812 */ /* 0x000fe200078ec0ff */
[----:B------:R-:W-:-:S02]  /*1600*/  HADD2.F32 R72, -RZ, R26.H1_H1 ;  /* 0x3000001aff487230 */ /* 0x000fc40000004100 */
[----:B------:R-:W-:Y:S01]  /*1610*/  FFMA.FTZ R76, R5, R71, RZ ;  /* 0x00000047054c7223 */ /* 0x000fe200000100ff */
[----:B------:R-:W-:Y:S01]  /*1620*/  LOP3.LUT R4, R4, 0xff, RZ, 0xc0, !PT ;  /* 0x000000ff04047812 */ /* 0x000fe200078ec0ff */
[----:B------:R-:W-:Y:S01]  /*1630*/  FFMA.FTZ R41, R65, R41, R70 ;  /* 0x0000002941297223 */ /* 0x000fe20000010046 */
[----:B------:R-:W-:Y:S02]  /*1640*/  SHF.R.U32.HI R5, RZ, 0x8, R11 ;  /* 0x00000008ff057819 */ /* 0x000fe4000001160b */
[--C-:B------:R-:W-:Y:S02]  /*1650*/  SHF.R.U32.HI R70, RZ, 0x8, R9.reuse ;  /* 0x00000008ff467819 */ /* 0x100fe40000011609 */
[----:B------:R-:W-:Y:S01]  /*1660*/  IADD3 R69, R8, -0x80, RZ ;  /* 0xffffff8008457810 */ /* 0x000fe20007ffe0ff */
[--C-:B------:R-:W-:Y:S01]  /*1670*/  HADD2.F32 R8, -RZ, R27.reuse.H1_H1 ;  /* 0x3000001bff087230 */ /* 0x100fe20000004100 */
[----:B------:R-:W-:Y:S01]  /*1680*/  SHF.R.U32.HI R26, RZ, 0x10, R9 ;  /* 0x00000010ff1a7819 */ /* 0x000fe20000011609 */
[----:B------:R-:W-:-:S02]  /*1690*/  HADD2.F32 R9, -RZ, R27.H0_H0 ;  /* 0x2000001bff097230 */ /* 0x000fc40000004100 */
[-C--:B------:R-:W-:Y:S01]  /*16a0*/  FFMA.FTZ R27, R7, R71.reuse, RZ ;  /* 0x00000047071b7223 */ /* 0x080fe200000100ff */
[-C--:B------:R-:W-:Y:S01]  /*16b0*/  FFMA.FTZ R47, R47, R72.reuse, R76 ;  /* 0x000000482f2f7223 */ /* 0x080fe2000001004c */
[----:B------:R-:W-:Y:S02]  /*16c0*/  IADD3 R4, R4, -0x80, RZ ;  /* 0xffffff8004047810 */ /* 0x000fe40007ffe0ff */
[----:B------:R-:W-:Y:S01]  /*16d0*/  LOP3.LUT R5, R5, 0xff, RZ, 0xc0, !PT ;  /* 0x000000ff05057812 */ /* 0x000fe200078ec0ff */
[----:B------:R-:W-:Y:S01]  /*16e0*/  FFMA.FTZ R74, R6, R71, RZ ;  /* 0x00000047064a7223 */ /* 0x000fe200000100ff */
[-C--:B------:R-:W-:Y:S01]  /*16f0*/  FFMA.FTZ R73, R56, R72.reuse, R73 ;  /* 0x0000004838497223 */ /* 0x080fe20000010049 */
[-C--:B------:R-:W-:Y:S01]  /*1700*/  FFMA.FTZ R27, R58, R72.reuse, R27 ;  /* 0x000000483a1b7223 */ /* 0x080fe2000001001b */
[-C--:B------:R-:W-:Y:S01]  /*1710*/  FFMA.FTZ R56, R62, R9.reuse, R47 ;  /* 0x000000093e387223 */ /* 0x080fe2000001002f */
[----:B------:R3:W-:Y:S01]  /*1720*/  I2F.F16 R58, R4 ;  /* 0x00000004003a7306 */ /* 0x0007e20000200c00 */
[----:B------:R-:W-:Y:S01]  /*1730*/  IADD3 R62, R5, -0x80, RZ ;  /* 0xffffff80053e7810 */ /* 0x000fe20007ffe0ff */
[----:B------:R-:W-:Y:S01]  /*1740*/  FFMA.FTZ R74, R43, R72, R74 ;  /* 0x000000482b4a7223 */ /* 0x000fe2000001004a */
[-C--:B------:R-:W-:Y:S01]  /*1750*/  FFMA.FTZ R27, R60, R9.reuse, R27 ;  /* 0x000000093c1b7223 */ /* 0x080fe2000001001b */
[-C--:B------:R-:W-:Y:S01]  /*1760*/  FFMA.FTZ R64, R64, R9.reuse, R73 ;  /* 0x0000000940407223 */ /* 0x080fe20000010049 */
[----:B---3--:R-:W3:Y:S01]  /*1770*/  LDS.64 R4, [UR5+0x88] ;  /* 0x00008805ff047984 */ /* 0x008ee20008000a00 */
[----:B------:R-:W-:Y:S01]  /*1780*/  FFMA.FTZ R63, R63, R9, R74 ;  /* 0x000000093f3f7223 */ /* 0x000fe2000001004a */
[----:B------:R-:W-:-:S02]  /*1790*/  LEA.HI R31, R10, 0xffffff80, RZ, 0x8 ;  /* 0xffffff800a1f7811 */ /* 0x000fc400078f40ff */
[----:B------:R-:W-:Y:S02]  /*17a0*/  SHF.R.U32.HI R9, RZ, 0x10, R11 ;  /* 0x00000010ff097819 */ /* 0x000fe4000001160b */
[----:B------:R-:W-:Y:S02]  /*17b0*/  LOP3.LUT R70, R70, 0xff, RZ, 0xc0, !PT ;  /* 0x000000ff46467812 */ /* 0x000fe400078ec0ff */
[----:B------:R-:W-:Y:S02]  /*17c0*/  LOP3.LUT R26, R26, 0xff, RZ, 0xc0, !PT ;  /* 0x000000ff1a1a7812 */ /* 0x000fe400078ec0ff */
[----:B------:R-:W-:Y:S02]  /*17d0*/  SHF.R.U32.HI R10, RZ, 0x10, R10 ;  /* 0x00000010ff0a7819 */ /* 0x000fe4000001160a */
[----:B------:R-:W-:Y:S01]  /*17e0*/  LOP3.LUT R9, R9, 0xff, RZ, 0xc0, !PT ;  /* 0x000000ff09097812 */ /* 0x000fe200078ec0ff */
[----:B------:R-:W4:Y:S01]  /*17f0*/  I2F.F16 R57, R57 ;  /* 0x0000003900397306 */ /* 0x000f220000200c00 */
[----:B------:R-:W-:-:S02]  /*1800*/  IADD3 R70, R70, -0x80, RZ ;  /* 0xffffff8046467810 */ /* 0x000fc40007ffe0ff */
[----:B------:R-:W-:Y:S01]  /*1810*/  IADD3 R6, R26, -0x80, RZ ;  /* 0xffffff801a067810 */ /* 0x000fe20007ffe0ff */
[-C--:B------:R-:W-:Y:S01]  /*1820*/  FFMA.FTZ R26, R68, R8.reuse, R27 ;  /* 0x00000008441a7223 */ /* 0x080fe2000001001b */
[----:B------:R-:W-:Y:S01]  /*1830*/  LOP3.LUT R10, R10, 0xff, RZ, 0xc0, !PT ;  /* 0x000000ff0a0a7812 */ /* 0x000fe200078ec0ff */
[-C--:B------:R-:W-:Y:S01]  /*1840*/  FFMA.FTZ R27, R66, R8.reuse, R63 ;  /* 0x00000008421b7223 */ /* 0x080fe2000001003f */
[-C--:B------:R-:W-:Y:S01]  /*1850*/  FFMA.FTZ R43, R67, R8.reuse, R64 ;  /* 0x00000008432b7223 */ /* 0x080fe20000010040 */
[----:B------:R-:W-:Y:S01]  /*1860*/  FFMA.FTZ R47, R65, R8, R56 ;  /* 0x00000008412f7223 */ /* 0x000fe20000010038 */
[----:B------:R-:W-:Y:S01]  /*1870*/  IADD3 R63, R9, -0x80, RZ ;  /* 0xffffff80093f7810 */ /* 0x000fe20007ffe0ff */
[----:B------:R-:W3:Y:S01]  /*1880*/  I2F.F16 R59, R59 ;  /* 0x0000003b003b7306 */ /* 0x000ee20000200c00 */
[----:B------:R-:W-:Y:S02]  /*1890*/  IADD3 R8, R10, -0x80, RZ ;  /* 0xffffff800a087810 */ /* 0x000fe40007ffe0ff */
[----:B------:R-:W-:-:S05]  /*18a0*/  LEA.HI R64, R11, 0xffffff80, RZ, 0x8 ;  /* 0xffffff800b407811 */ /* 0x000fca00078f40ff */
[----:B------:R-:W3:Y:S08]  /*18b0*/  I2F.F16 R7, R70 ;  /* 0x0000004600077306 */ /* 0x000ef00000200c00 */
[----:B------:R-:W5:Y:S01]  /*18c0*/  I2F.F16 R62, R62 ;  /* 0x0000003e003e7306 */ /* 0x000f620000200c00 */
[----:B0-----:R-:W-:-:S07]  /*18d0*/  HADD2.F32 R65, -RZ, R20.H0_H0 ;  /* 0x20000014ff417230 */ /* 0x001fce0000004100 */
[----:B------:R-:W0:Y:S01]  /*18e0*/  I2F.F16 R6, R6 ;  /* 0x0000000600067306 */ /* 0x000e220000200c00 */
[----:B------:R-:W-:-:S07]  /*18f0*/  HADD2.F32 R66, -RZ, R20.H1_H1 ;  /* 0x30000014ff427230 */ /* 0x000fce0000004100 */
[----:B------:R2:W0:Y:S01]  /*1900*/  I2F.F16 R11, R8 ;  /* 0x00000008000b7306 */ /* 0x0004220000200c00 */
[----:B-1----:R-:W-:-:S07]  /*1910*/  HADD2.F32 R54, -RZ, R54.H0_H0 ;  /* 0x20000036ff367230 */ /* 0x002fce0000004100 */
[----:B------:R-:W1:Y:S01]  /*1920*/  I2F.F16 R69, R69 ;  /* 0x0000004500457306 */ /* 0x000e620000200c00 */
[----:B------:R-:W-:Y:S01]  /*1930*/  HADD2.F32 R55, -RZ, R55.H0_H0 ;  /* 0x20000037ff377230 */ /* 0x000fe20000004100 */
[----:B--2---:R-:W2:Y:S06]  /*1940*/  LDS.64 R8, [UR5+0x108] ;  /* 0x00010805ff087984 */ /* 0x004eac0008000a00 */
[----:B------:R-:W1:Y:S01]  /*1950*/  I2F.F16 R63, R63 ;  /* 0x0000003f003f7306 */ /* 0x000e620000200c00 */
[----:B------:R-:W-:Y:S02]  /*1960*/  HADD2.F32 R20, -RZ, R61.H0_H0 ;  /* 0x2000003dff147230 */ /* 0x000fe40000004100 */
[----:B----4-:R-:W-:-:S05]  /*1970*/  HADD2.F32 R56, -RZ, R57.H0_H0 ;  /* 0x20000039ff387230 */ /* 0x010fca0000004100 */
[----:B------:R-:W4:Y:S01]  /*1980*/  I2F.F16 R31, R31 ;  /* 0x0000001f001f7306 */ /* 0x000f220000200c00 */
[--C-:B------:R-:W-:Y:S02]  /*1990*/  HADD2.F32 R60, -RZ, R21.reuse.H0_H0 ;  /* 0x20000015ff3c7230 */ /* 0x100fe40000004100 */
[----:B------:R-:W-:Y:S01]  /*19a0*/  FFMA.FTZ R57, R65, R54, R52 ;  /* 0x0000003641397223 */ /* 0x000fe20000010034 */
[----:B------:R-:W-:-:S04]  /*19b0*/  HADD2.F32 R10, -RZ, R21.H1_H1 ;  /* 0x30000015ff0a7230 */ /* 0x000fc80000004100 */
[----:B------:R-:W2:Y:S01]  /*19c0*/  I2F.F16 R64, R64 ;  /* 0x0000004000407306 */ /* 0x000ea20000200c00 */
[----:B---3--:R-:W-:Y:S02]  /*19d0*/  HADD2.F32 R59, -RZ, R59.H0_H0 ;  /* 0x2000003bff3b7230 */ /* 0x008fe40000004100 */
[----:B------:R-:W-:Y:S01]  /*19e0*/  FFMA.FTZ R68, R55, R65, R51 ;  /* 0x0000004137447223 */ /* 0x000fe20000010033 */
[----:B------:R-:W-:Y:S02]  /*19f0*/  HADD2.F32 R21, -RZ, R7.H0_H0 ;  /* 0x20000007ff157230 */ /* 0x000fe40000004100 */
[C---:B------:R-:W-:Y:S01]  /*1a00*/  FFMA.FTZ R61, R65.reuse, R20, R49 ;  /* 0x00000014413d7223 */ /* 0x040fe20000010031 */
[----:B------:R-:W-:Y:S02]  /*1a10*/  HADD2.F32 R58, -RZ, R58.H0_H0 ;  /* 0x2000003aff3a7230 */ /* 0x000fe40000004100 */
[----:B------:R-:W-:Y:S01]  /*1a20*/  FFMA.FTZ R65, R65, R56, R53 ;  /* 0x0000003841417223 */ /* 0x000fe20000010035 */
[----:B-----5:R-:W-:-:S02]  /*1a30*/  HADD2.F32 R52, -RZ, R62.H0_H0 ;  /* 0x2000003eff347230 */ /* 0x020fc40000004100 */
[----:B------:R-:W-:Y:S01]  /*1a40*/  FFMA.FTZ R68, R59, R66, R68 ;  /* 0x000000423b447223 */ /* 0x000fe20000010044 */
[----:B0-----:R-:W-:Y:S02]  /*1a50*/  HADD2.F32 R49, -RZ, R6.H0_H0 ;  /* 0x20000006ff317230 */ /* 0x001fe40000004100 */
[C---:B------:R-:W-:Y:S01]  /*1a60*/  FFMA.FTZ R57, R66.reuse, R21, R57 ;  /* 0x0000001542397223 */ /* 0x040fe20000010039 */
[----:B------:R-:W-:Y:S02]  /*1a70*/  HADD2.F32 R51, -RZ, R11.H0_H0 ;  /* 0x2000000bff337230 */ /* 0x000fe40000004100 */
[C---:B------:R-:W-:Y:S01]  /*1a80*/  FFMA.FTZ R6, R66.reuse, R58, R61 ;  /* 0x0000003a42067223 */ /* 0x040fe2000001003d */
[----:B-1----:R-:W-:Y:S02]  /*1a90*/  HADD2.F32 R69, -RZ, R69.H0_H0 ;  /* 0x20000045ff457230 */ /* 0x002fe40000004100 */
[----:B------:R-:W-:Y:S01]  /*1aa0*/  FFMA.FTZ R66, R66, R52, R65 ;  /* 0x0000003442427223 */ /* 0x000fe20000010041 */
[----:B------:R-:W-:-:S02]  /*1ab0*/  HADD2.F32 R53, -RZ, R63.H0_H0 ;  /* 0x2000003fff357230 */ /* 0x000fc40000004100 */
[C---:B------:R-:W-:Y:S01]  /*1ac0*/  FFMA.FTZ R6, R60.reuse, R51, R6 ;  /* 0x000000333c067223 */ /* 0x040fe20000010006 */
[----:B----4-:R-:W-:Y:S02]  /*1ad0*/  HADD2.F32 R67, -RZ, R31.H0_H0 ;  /* 0x2000001fff437230 */ /* 0x010fe40000004100 */
[----:B------:R-:W-:Y:S01]  /*1ae0*/  FFMA.FTZ R68, R69, R60, R68 ;  /* 0x0000003c45447223 */ /* 0x000fe20000010044 */
[----:B------:R-:W-:Y:S02]  /*1af0*/  HADD2.F32 R63, -RZ, R30.H0_H0 ;  /* 0x2000001eff3f7230 */ /* 0x000fe40000004100 */
[C---:B------:R-:W-:Y:S01]  /*1b00*/  FFMA.FTZ R57, R60.reuse, R49, R57 ;  /* 0x000000313c397223 */ /* 0x040fe20000010039 */
[----:B------:R-:W-:Y:S02]  /*1b10*/  HADD2.F32 R61, -RZ, R40.H0_H0 ;  /* 0x20000028ff3d7230 */ /* 0x000fe40000004100 */
[----:B------:R-:W-:Y:S01]  /*1b20*/  FFMA.FTZ R66, R60, R53, R66 ;  /* 0x000000353c427223 */ /* 0x000fe20000010042 */
[----:B--2---:R-:W-:-:S02]  /*1b30*/  HADD2.F32 R65, -RZ, R64.H0_H0 ;  /* 0x20000040ff417230 */ /* 0x004fc40000004100 */
[--C-:B------:R-:W-:Y:S02]  /*1b40*/  HADD2.F32 R7, -RZ, R4.reuse.H0_H0 ;  /* 0x20000004ff077230 */ /* 0x100fe40000004100 */
[C---:B------:R-:W-:Y:S01]  /*1b50*/  FFMA.FTZ R30, R10.reuse, R67, R6 ;  /* 0x000000430a1e7223 */ /* 0x040fe20000010006 */
[----:B------:R-:W-:Y:S01]  /*1b60*/  FFMA.FTZ R40, R63, R10, R68 ;  /* 0x0000000a3f287223 */ /* 0x000fe20000010044 */
[C---:B------:R-:W-:Y:S01]  /*1b70*/  FFMA.FTZ R57, R10.reuse, R61, R57 ;  /* 0x0000003d0a397223 */ /* 0x040fe20000010039 */
        /* <DEDUP_REMOVED lines=16> */
[----:B------:R-:W-:Y:S02]  /*1c80*/  FFMA.FTZ R42, R53, R6, R4 ;  /* 0x00000006352a7223 */ /* 0x000fe40000010004 */
[----:B------:R-:W2:Y:S01]  /*1c90*/  LDG.E.128.CONSTANT R4, desc[UR8][R10.64] ;  /* 0x000000080a047981 */ /* 0x000ea2000c1e9d00 */
[--C-:B------:R-:W-:Y:S02]  /*1ca0*/  HADD2.F32 R25, -RZ, R8.reuse.H0_H0 ;  /* 0x20000008ff197230 */ /* 0x100fe40000004100 */
[----:B------:R-:W-:Y:S02]  /*1cb0*/  HADD2.F32 R8, -RZ, R8.H1_H1 ;  /* 0x30000008ff087230 */ /* 0x000fe40000004100 */
        /* <DEDUP_REMOVED lines=9> */
[----:B------:R-:W-:Y:S01]  /*1d50*/  @!P0 PRMT R44, R22, 0x7610, R44 ;  /* 0x00007610162c8816 */ /* 0x000fe2000000002c */
[----:B------:R-:W-:Y:S01]  /*1d60*/  HADD2.F32 R62, -RZ, R9.H1_H1 ;  /* 0x30000009ff3e7230 */ /* 0x000fe20000004100 */
[----:B------:R-:W-:Y:S01]  /*1d70*/  LOP3.LUT R20, R12, 0xff, RZ, 0xc0, !PT ;  /* 0x000000ff0c147812 */ /* 0x000fe200078ec0ff */
[----:B------:R-:W-:Y:S01]  /*1d80*/  FFMA.FTZ R26, R69, R60, R26 ;  /* 0x0000003c451a7223 */ /* 0x000fe2000001001a */
[----:B------:R-:W-:Y:S01]  /*1d90*/  @!P0 PRMT R46, R23, 0x7610, R46 ;  /* 0x00007610172e8816 */ /* 0x000fe2000000002e */
[----:B------:R-:W-:Y:S01]  /*1da0*/  FFMA.FTZ R47, R56, R25, R47 ;  /* 0x00000019382f7223 */ /* 0x000fe2000001002f */
[-C--:B------:R-:W-:Y:S01]  /*1db0*/  FFMA.FTZ R54, R21, R8.reuse, R54 ;  /* 0x0000000815367223 */ /* 0x080fe20000010036 */
[----:B------:R-:W-:Y:S01]  /*1dc0*/  FFMA.FTZ R58, R58, R8, R27 ;  /* 0x000000083a3a7223 */ /* 0x000fe2000001001b */
[----:B------:R-:W-:Y:S01]  /*1dd0*/  LEA.HI R25, R14, 0xffffff80, RZ, 0x8 ;  /* 0xffffff800e197811 */ /* 0x000fe200078f40ff */
[----:B------:R-:W-:Y:S01]  /*1de0*/  HADD2.F32 R21, -RZ, R44.H0_H0 ;  /* 0x2000002cff157230 */ /* 0x000fe20000004100 */
[----:B------:R-:W-:Y:S01]  /*1df0*/  IADD3 R20, R20, -0x80, RZ ;  /* 0xffffff8014147810 */ /* 0x000fe20007ffe0ff */
[----:B------:R-:W-:Y:S01]  /*1e00*/  FFMA.FTZ R26, R63, R62, R26 ;  /* 0x0000003e3f1a7223 */ /* 0x000fe2000001001a */
[----:B------:R-:W-:-:S02]  /*1e10*/  @!P0 PRMT R46, R46, 0x7610, R23 ;  /* 0x000076102e2e8816 */ /* 0x000fc40000000017 */
[----:B------:R-:W-:Y:S01]  /*1e20*/  @!P0 PRMT R44, R44, 0x7610, R22 ;  /* 0x000076102c2c8816 */ /* 0x000fe20000000016 */
[----:B------:R-:W-:Y:S01]  /*1e30*/  FFMA.FTZ R8, R52, R8, R47 ;  /* 0x0000000834087223 */ /* 0x000fe2000001002f */
[-C--:B------:R-:W-:Y:S01]  /*1e40*/  FFMA.FTZ R56, R51, R60.reuse, R58 ;  /* 0x0000003c33387223 */ /* 0x080fe2000001003a */
[----:B------:R0:W-:Y:S01]  /*1e50*/  I2F.F16 R47, R25 ;  /* 0x00000019002f7306 */ /* 0x0001e20000200c00 */
[----:B------:R-:W-:Y:S01]  /*1e60*/  FFMA.FTZ R54, R49, R60, R54 ;  /* 0x0000003c31367223 */ /* 0x000fe20000010036 */
[----:B------:R-:W-:Y:S01]  /*1e70*/  FMUL.FTZ R55, R21, R24 ;  /* 0x0000001815377220 */ /* 0x000fe20000410000 */
[----:B------:R-:W-:-:S05]  /*1e80*/  HADD2.F32 R24, -RZ, R46.H1_H1 ;  /* 0x3000002eff187230 */ /* 0x000fca0000004100 */
[----:B------:R1:W3:Y:S01]  /*1e90*/  I2F.F16 R51, R20 ;  /* 0x0000001400337306 */ /* 0x0002e20000200c00 */
[----:B0-----:R-:W-:Y:S02]  /*1ea0*/  HADD2.F32 R25, -RZ, R46.H0_H0 ;  /* 0x2000002eff197230 */ /* 0x001fe40000004100 */
[----:B------:R-:W-:Y:S01]  /*1eb0*/  FFMA.FTZ R9, R61, R62, R54 ;  /* 0x0000003e3d097223 */ /* 0x000fe20000010036 */
[----:B-1----:R-:W-:Y:S01]  /*1ec0*/  FMUL.FTZ R20, R21, R26 ;  /* 0x0000001a15147220 */ /* 0x002fe20000410000 */
[----:B------:R-:W-:Y:S02]  /*1ed0*/  HADD2.F32 R26, -RZ, R44.H1_H1 ;  /* 0x3000002cff1a7230 */ /* 0x000fe40000004100 */
[----:B------:R-:W-:Y:S01]  /*1ee0*/  FMUL.FTZ R28, R25, R28 ;  /* 0x0000001c191c7220 */ /* 0x000fe20000410000 */
[----:B------:R-:W-:Y:S02]  /*1ef0*/  FFMA.FTZ R8, R53, R60, R8 ;  /* 0x0000003c35087223 */ /* 0x000fe40000010008 */
[----:B------:R-:W-:Y:S01]  /*1f00*/  FMUL.FTZ R61, R26, R41 ;  /* 0x000000291a3d7220 */ /* 0x000fe20000410000 */
[----:B------:R-:W-:Y:S01]  /*1f10*/  SHF.R.U32.HI R41, RZ, 0x8, R12 ;  /* 0x00000008ff297819 */ /* 0x000fe2000001160c */
[----:B------:R-:W-:Y:S01]  /*1f20*/  FMUL.FTZ R60, R31, R24 ;  /* 0x000000181f3c7220 */ /* 0x000fe20000410000 */
[----:B------:R-:W-:Y:S01]  /*1f30*/  F2FP.F16.F32.PACK_AB R31, RZ, R28 ;  /* 0x0000001cff1f723e */ /* 0x000fe200000000ff */
[----:B------:R-:W-:Y:S01]  /*1f40*/  FMUL.FTZ R29, R24, R29 ;  /* 0x0000001d181d7220 */ /* 0x000fe20000410000 */
[----:B------:R-:W-:Y:S01]  /*1f50*/  LOP3.LUT R28, R41, 0xff, RZ, 0xc0, !PT ;  /* 0x000000ff291c7812 */ /* 0x000fe200078ec0ff */
[-C--:B------:R-:W-:Y:S01]  /*1f60*/  FFMA.FTZ R56, R67, R62.reuse, R56 ;  /* 0x0000003e43387223 */ /* 0x080fe20000010038 */
[----:B------:R-:W-:-:S02]  /*1f70*/  FFMA.FTZ R65, R65, R62, R8 ;  /* 0x0000003e41417223 */ /* 0x000fc40000010008 */
[----:B------:R-:W-:Y:S02]  /*1f80*/  IADD3 R63, R28, -0x80, RZ ;  /* 0xffffff801c3f7810 */ /* 0x000fe40007ffe0ff */
[----:B------:R-:W-:Y:S02]  /*1f90*/  F2FP.F16.F32.PACK_AB R62, RZ, R29 ;  /* 0x0000001dff3e723e */ /* 0x000fe400000000ff */
[----:B------:R-:W0:Y:S01]  /*1fa0*/  LDS.64 R28, [UR5+0x10] ;  /* 0x00001005ff1c7984 */ /* 0x000e220008000a00 */
[----:B------:R-:W-:Y:S01]  /*1fb0*/  FMUL.FTZ R27, R40, R21 ;  /* 0x00000015281b7220 */ /* 0x000fe20000410000 */
[----:B------:R-:W-:Y:S01]  /*1fc0*/  FMUL.FTZ R58, R57, R26 ;  /* 0x0000001a393a7220 */ /* 0x000fe20000410000 */
[----:B------:R-:W-:Y:S01]  /*1fd0*/  LEA.HI R64, R12, 0xffffff80, RZ, 0x8 ;  /* 0xffffff800c407811 */ /* 0x000fe200078f40ff */
[----:B------:R-:W-:Y:S01]  /*1fe0*/  FMUL.FTZ R9, R26, R9 ;  /* 0x000000091a097220 */ /* 0x000fe20000410000 */
[----:B------:R-:W-:Y:S01]  /*1ff0*/  PRMT R31, R31, 0x5410, R62 ;  /* 0x000054101f1f7816 */ /* 0x000fe2000000003e */
[----:B------:R-:W-:Y:S01]  /*2000*/  FMUL.FTZ R56, R25, R56 ;  /* 0x0000003819387220 */ /* 0x000fe20000410000 */
[----:B------:R-:W-:Y:S01]  /*2010*/  FMUL.FTZ R59, R24, R65 ;  /* 0x00000041183b7220 */ /* 0x000fe20000410000 */
[----:B------:R-:W-:Y:S01]  /*2020*/  LOP3.LUT R22, R15, 0xff, RZ, 0xc0, !PT ;  /* 0x000000ff0f167812 */ /* 0x000fe200078ec0ff */
[----:B------:R1:W-:Y:S01]  /*2030*/  I2F.F16 R42, R64 ;  /* 0x00000040002a7306 */ /* 0x0003e20000200c00 */
[----:B------:R-:W-:Y:S01]  /*2040*/  F2FP.F16.F32.PACK_AB R27, RZ, R27 ;  /* 0x0000001bff1b723e */ /* 0x000fe200000000ff */
[----:B------:R-:W-:Y:S01]  /*2050*/  FMUL.FTZ R57, R30, R25 ;  /* 0x000000191e397220 */ /* 0x000fe20000410000 */
[----:B------:R-:W-:Y:S01]  /*2060*/  F2FP.F16.F32.PACK_AB R58, RZ, R58 ;  /* 0x0000003aff3a723e */ /* 0x000fe200000000ff */
[----:B------:R-:W-:Y:S01]  /*2070*/  HADD2 R36, R31, R36 ;  /* 0x000000241f247230 */ /* 0x000fe20000000000 */
[----:B------:R-:W-:-:S02]  /*2080*/  F2FP.F16.F32.PACK_AB R20, RZ, R20 ;  /* 0x00000014ff14723e */ /* 0x000fc400000000ff */
[----:B------:R-:W-:Y:S02]  /*2090*/  F2FP.F16.F32.PACK_AB R30, RZ, R9 ;  /* 0x00000009ff1e723e */ /* 0x000fe400000000ff */
[----:B-1----:R-:W-:Y:S02]  /*20a0*/  SHF.R.U32.HI R64, RZ, 0x10, R12 ;  /* 0x00000010ff407819 */ /* 0x002fe4000001160c */
[----:B------:R-:W-:Y:S02]  /*20b0*/  IADD3 R53, R22, -0x80, RZ ;  /* 0xffffff8016357810 */ /* 0x000fe40007ffe0ff */
[----:B------:R-:W-:Y:S02]  /*20c0*/  F2FP.F16.F32.PACK_AB R55, RZ, R55 ;  /* 0x00000037ff37723e */ /* 0x000fe400000000ff */
[----:B------:R-:W-:Y:S02]  /*20d0*/  F2FP.F16.F32.PACK_AB R61, RZ, R61 ;  /* 0x0000003dff3d723e */ /* 0x000fe400000000ff */
[----:B------:R-:W-:-:S02]  /*20e0*/  F2FP.F16.F32.PACK_AB R12, RZ, R56 ;  /* 0x00000038ff0c723e */ /* 0x000fc400000000ff */
[----:B------:R-:W-:Y:S02]  /*20f0*/  F2FP.F16.F32.PACK_AB R59, RZ, R59 ;  /* 0x0000003bff3b723e */ /* 0x000fe400000000ff */
[----:B------:R-:W-:Y:S02]  /*2100*/  SHF.R.U32.HI R31, RZ, 0x8, R15 ;  /* 0x00000008ff1f7819 */ /* 0x000fe4000001160f */
[----:B------:R-:W-:Y:S02]  /*2110*/  LOP3.LUT R22, R14, 0xff, RZ, 0xc0, !PT ;  /* 0x000000ff0e167812 */ /* 0x000fe400078ec0ff */
[----:B------:R-:W-:Y:S02]  /*2120*/  PRMT R27, R27, 0x5410, R58 ;  /* 0x000054101b1b7816 */ /* 0x000fe4000000003a */
[----:B------:R-:W-:Y:S02]  /*2130*/  LOP3.LUT R8, R13, 0xff, RZ, 0xc0, !PT ;  /* 0x000000ff0d087812 */ /* 0x000fe400078ec0ff */
[----:B------:R-:W-:-:S02]  /*2140*/  PRMT R20, R20, 0x5410, R30 ;  /* 0x0000541014147816 */ /* 0x000fc4000000001e */
[----:B------:R-:W-:Y:S02]  /*2150*/  PRMT R55, R55, 0x5410, R61 ;  /* 0x0000541037377816 */ /* 0x000fe4000000003d */
[----:B------:R-:W-:Y:S02]  /*2160*/  LOP3.LUT R31, R31, 0xff, RZ, 0xc0, !PT ;  /* 0x000000ff1f1f7812 */ /* 0x000fe400078ec0ff */
[----:B------:R-:W-:Y:S02]  /*2170*/  PRMT R30, R12, 0x5410, R59 ;  /* 0x000054100c1e7816 */ /* 0x000fe4000000003b */
[----:B------:R-:W-:Y:S02]  /*2180*/  IADD3 R54, R22, -0x80, RZ ;  /* 0xffffff8016367810 */ /* 0x000fe40007ffe0ff */
[----:B------:R-:W-:Y:S01]  /*2190*/  SHF.R.U32.HI R65, RZ, 0x8, R13 ;  /* 0x00000008ff417819 */ /* 0x000fe2000001160d */
[----:B------:R-:W-:Y:S01]  /*21a0*/  HFMA2.MMA R39, R27, 1, 1, R39 ;  /* 0x3c003c001b277835 */ /* 0x000fe20000000027 */
[----:B------:R-:W-:Y:S01]  /*21b0*/  IADD3 R8, R8, -0x80, RZ ;  /* 0xffffff8008087810 */ /* 0x000fe20007ffe0ff */
[----:B------:R-:W-:Y:S01]  /*21c0*/  HADD2 R27, R55, R37 ;  /* 0x00000025371b7230 */ /* 0x000fe20000000000 */
[----:B------:R-:W-:Y:S01]  /*21d0*/  IADD3 R12, R31, -0x80, RZ ;  /* 0xffffff801f0c7810 */ /* 0x000fe20007ffe0ff */
[----:B------:R-:W-:Y:S01]  /*21e0*/  HADD2 R34, R30, R34 ;  /* 0x000000221e227230 */ /* 0x000fe20000000000 */
[----:B------:R-:W-:Y:S01]  /*21f0*/  LOP3.LUT R65, R65, 0xff, RZ, 0xc0, !PT ;  /* 0x000000ff41417812 */ /* 0x000fe200078ec0ff */
[----:B------:R-:W1:Y:S01]  /*2200*/  LDS.64 R30, [UR5+0x90] ;  /* 0x00009005ff1e7984 */ /* 0x000e620008000a00 */
[----:B------:R-:W-:Y:S01]  /*2210*/  MOV R37, R38 ;  /* 0x0000002600257202 */ /* 0x000fe20000000f00 */
[----:B------:R-:W-:Y:S01]  /*2220*/  I2F.F16 R52, R8 ;  /* 0x0000000800347306 */ /* 0x000fe20000200c00 */
[----:B------:R-:W-:-:S02]  /*2230*/  SHF.R.U32.HI R38, RZ, 0x8, R14 ;  /* 0x00000008ff267819 */ /* 0x000fc4000001160e */
[----:B------:R-:W-:Y:S02]  /*2240*/  LEA.HI R66, R13, 0xffffff80, RZ, 0x8 ;  /* 0xffffff800d427811 */ /* 0x000fe400078f40ff */
[----:B------:R-:W-:-:S03]  /*2250*/  SHF.R.U32.HI R14, RZ, 0x10, R14 ;  /* 0x00000010ff0e7819 */ /* 0x000fc6000001160e */
[----:B------:R-:W4:Y:S01]  /*2260*/  I2F.F16 R54, R54 ;  /* 0x0000003600367306 */ /* 0x000f220000200c00 */
[----:B------:R-:W-:Y:S02]  /*2270*/  SHF.R.U32.HI R13, RZ, 0x10, R13 ;  /* 0x00000010ff0d7819 */ /* 0x000fe4000001160d */
[----:B------:R-:W-:Y:S02]  /*2280*/  LEA.HI R49, R15, 0xffffff80, RZ, 0x8 ;  /* 0xffffff800f317811 */ /* 0x000fe400078f40ff */
[----:B------:R-:W-:-:S03]  /*2290*/  IADD3 R58, R65, -0x80, RZ ;  /* 0xffffff80413a7810 */ /* 0x000fc60007ffe0ff */
[----:B------:R-:W5:Y:S01]  /*22a0*/  I2F.F16 R53, R53 ;  /* 0x0000003500357306 */ /* 0x000f620000200c00 */
[----:B------:R-:W-:Y:S02]  /*22b0*/  LOP3.LUT R38, R38, 0xff, RZ, 0xc0, !PT ;  /* 0x000000ff26267812 */ /* 0x000fe400078ec0ff */
[----:B------:R-:W-:Y:S02]  /*22c0*/  SHF.R.U32.HI R15, RZ, 0x10, R15 ;  /* 0x00000010ff0f7819 */ /* 0x000fe4000001160f */
[----:B------:R-:W-:-:S03]  /*22d0*/  LOP3.LUT R14, R14, 0xff, RZ, 0xc0, !PT ;  /* 0x000000ff0e0e7812 */ /* 0x000fc600078ec0ff */
[----:B------:R-:W1:Y:S01]  /*22e0*/  I2F.F16 R56, R63 ;  /* 0x0000003f00387306 */ /* 0x000e620000200c00 */
[----:B------:R-:W-:Y:S01]  /*22f0*/  LOP3.LUT R13, R13, 0xff, RZ, 0xc0, !PT ;  /* 0x000000ff0d0d7812 */ /* 0x000fe200078ec0ff */
[----:B------:R-:W-:Y:S01]  /*2300*/  HFMA2.MMA R35, R20, 1, 1, R35 ;  /* 0x3c003c0014237835 */ /* 0x000fe20000000023 */
[----:B------:R-:W-:Y:S01]  /*2310*/  F2FP.F16.F32.PACK_AB R57, RZ, R57 ;  /* 0x00000039ff39723e */ /* 0x000fe200000000ff */
[----:B0-----:R-:W-:Y:S01]  /*2320*/  HADD2.F32 R20, -RZ, R28.H0_H0 ;  /* 0x2000001cff147230 */ /* 0x001fe20000004100 */
[----:B------:R-:W-:-:S03]  /*2330*/  F2FP.F16.F32.PACK_AB R60, RZ, R60 ;  /* 0x0000003cff3c723e */ /* 0x000fc600000000ff */
[----:B------:R-:W0:Y:S01]  /*2340*/  I2F.F16 R59, R12 ;  /* 0x0000000c003b7306 */ /* 0x000e220000200c00 */
[----:B------:R-:W-:Y:S01]  /*2350*/  LOP3.LUT R64, R64, 0xff, RZ, 0xc0, !PT ;  /* 0x000000ff40407812 */ /* 0x000fe200078ec0ff */
[----:B------:R-:W-:Y:S01]  /*2360*/  HADD2.F32 R61, -RZ, R28.H1_H1 ;  /* 0x3000001cff3d7230 */ /* 0x000fe20000004100 */
[----:B------:R-:W-:Y:S02]  /*2370*/  IADD3 R38, R38, -0x80, RZ ;  /* 0xffffff8026267810 */ /* 0x000fe40007ffe0ff */
[----:B------:R-:W-:Y:S02]  /*2380*/  LOP3.LUT R15, R15, 0xff, RZ, 0xc0, !PT ;  /* 0x000000ff0f0f7812 */ /* 0x000fe400078ec0ff */
[----:B------:R-:W-:Y:S01]  /*2390*/  IADD3 R28, R14, -0x80, RZ ;  /* 0xffffff800e1c7810 */ /* 0x000fe20007ffe0ff */
[----:B------:R3:W-:Y:S01]  /*23a0*/  I2F.F16 R43, R66 ;  /* 0x00000042002b7306 */ /* 0x0007e20000200c00 */
[----:B------:R-:W-:Y:S02]  /*23b0*/  IADD3 R13, R13, -0x80, RZ ;  /* 0xffffff800d0d7810 */ /* 0x000fe40007ffe0ff */
[----:B------:R-:W-:-:S02]  /*23c0*/  IADD3 R64, R64, -0x80, RZ ;  /* 0xffffff8040407810 */ /* 0x000fc40007ffe0ff */
[----:B------:R-:W-:-:S03]  /*23d0*/  PRMT R57, R57, 0x5410, R60 ;  /* 0x0000541039397816 */ /* 0x000fc6000000003c */
[----:B------:R-:W0:Y:S01]  /*23e0*/  I2F.F16 R58, R58 ;  /* 0x0000003a003a7306 */ /* 0x000e220000200c00 */
[----:B---3--:R-:W-:Y:S02]  /*23f0*/  LEA.HI R66, R17, 0xffffff80, RZ, 0x8 ;  /* 0xffffff8011427811 */ /* 0x008fe400078f40ff */
[----:B------:R-:W-:Y:S01]  /*2400*/  IADD3 R60, R15, -0x80, RZ ;  /* 0xffffff800f3c7810 */ /* 0x000fe20007ffe0ff */
[----:B------:R-:W-:-:S04]  /*2410*/  HADD2.F32 R12, -RZ, R51.H0_H0 ;  /* 0x20000033ff0c7230 */ /* 0x000fc80000004100 */
[----:B------:R-:W3:Y:S01]  /*2420*/  I2F.F16 R55, R38 ;  /* 0x0000002600377306 */ /* 0x000ee20000200c00 */
[----:B----4-:R-:W-:Y:S02]  /*2430*/  HADD2.F32 R15, -RZ, R54.H0_H0 ;  /* 0x20000036ff0f7230 */ /* 0x010fe40000004100 */
[----:B-----5:R-:W-:-:S05]  /*2440*/  HADD2.F32 R14, -RZ, R53.H0_H0 ;  /* 0x20000035ff0e7230 */ /* 0x020fca0000004100 */
[----:B------:R-:W-:Y:S01]  /*2450*/  I2F.F16 R41, R66 ;  /* 0x0000004200297306 */ /* 0x000fe20000200c00 */
[----:B-1----:R-:W-:Y:S02]  /*2460*/  HADD2.F32 R54, -RZ, R56.H0_H0 ;  /* 0x20000038ff367230 */ /* 0x002fe40000004100 */
[----:B------:R-:W-:-:S05]  /*2470*/  FFMA.FTZ R53, R12, R20, RZ ;  /* 0x000000140c357223 */ /* 0x000fca00000100ff */
[----:B------:R1:W-:Y:S01]  /*2480*/  I2F.F16 R69, R13 ;  /* 0x0000000d00457306 */ /* 0x0003e20000200c00 */
[----:B0-----:R-:W-:Y:S02]  /*2490*/  HADD2.F32 R51, -RZ, R59.H0_H0 ;  /* 0x2000003bff337230 */ /* 0x001fe40000004100 */
[----:B------:R-:W-:-:S05]  /*24a0*/  FFMA.FTZ R56, R20, R15, RZ ;  /* 0x0000000f14387223 */ /* 0x000fca00000100ff */
[----:B------:R0:W4:Y:S01]  /*24b0*/  I2F.F16 R66, R64 ;  /* 0x0000004000427306 */ /* 0x0001220000200c00 */
[----:B-1----:R-:W-:-:S07]  /*24c0*/  HADD2.F32 R13, -RZ, R52.H0_H0 ;  /* 0x20000034ff0d7230 */ /* 0x002fce0000004100 */
[----:B------:R-:W1:Y:S01]  /*24d0*/  I2F.F16 R28, R28 ;  /* 0x0000001c001c7306 */ /* 0x000e620000200c00 */
[C---:B------:R-:W-:Y:S01]  /*24e0*/  FFMA.FTZ R52, R20.reuse, R13, RZ ;  /* 0x0000000d14347223 */ /* 0x040fe200000100ff */
[----:B------:R-:W-:Y:S01]  /*24f0*/  FFMA.FTZ R20, R20, R14, RZ ;  /* 0x0000000e14147223 */ /* 0x000fe200000100ff */
[----:B------:R-:W-:-:S05]  /*2500*/  HFMA2.MMA R37, R57, 1, 1, R37 ;  /* 0x3c003c0039257835 */ /* 0x000fca0000000025 */
[----:B------:R-:W5:Y:S01]  /*2510*/  I2F.F16 R60, R60 ;  /* 0x0000003c003c7306 */ /* 0x000f620000200c00 */
[--C-:B------:R-:W-:Y:S02]  /*2520*/  HADD2.F32 R57, -RZ, R29.reuse.H0_H0 ;  /* 0x2000001dff397230 */ /* 0x100fe40000004100 */
[----:B------:R-:W-:Y:S01]  /*2530*/  FFMA.FTZ R65, R61, R51, R20 ;  /* 0x000000333d417223 */ /* 0x000fe20000010014 */
[----:B------:R-:W-:Y:S01]  /*2540*/  HADD2.F32 R38, -RZ, R29.H1_H1 ;  /* 0x3000001dff267230 */ /* 0x000fe20000004100 */
[----:B------:R-:W-:Y:S01]  /*2550*/  LEA.HI R29, R18, 0xffffff80, RZ, 0x8 ;  /* 0xffffff80121d7811 */ /* 0x000fe200078f40ff */
[----:B------:R-:W-:Y:S02]  /*2560*/  HADD2.F32 R58, -RZ, R58.H0_H0 ;  /* 0x2000003aff3a7230 */ /* 0x000fe40000004100 */
[----:B------:R-:W5:Y:S01]  /*2570*/  I2F.F16 R49, R49 ;  /* 0x0000003100317306 */ /* 0x000f620000200c00 */
[----:B------:R-:W-:Y:S01]  /*2580*/  LOP3.LUT R20, R16, 0xff, RZ, 0xc0, !PT ;  /* 0x000000ff10147812 */ /* 0x000fe200078ec0ff */
[----:B---3--:R-:W-:-:S02]  /*2590*/  HADD2.F32 R55, -RZ, R55.H0_H0 ;  /* 0x20000037ff377230 */ /* 0x008fc40000004100 */
[----:B------:R-:W-:Y:S01]  /*25a0*/  FFMA.FTZ R59, R54, R61, R53 ;  /* 0x0000003d363b7223 */ /* 0x000fe20000010035 */
[----:B0-----:R-:W-:Y:S01]  /*25b0*/  FFMA.FTZ R64, R61, R58, R52 ;  /* 0x0000003a3d407223 */ /* 0x001fe20000010034 */
[----:B----4-:R-:W-:Y:S01]  /*25c0*/  HADD2.F32 R66, -RZ, R66.H0_H0 ;  /* 0x20000042ff427230 */ /* 0x010fe20000004100 */
[----:B------:R-:W-:Y:S01]  /*25d0*/  IADD3 R52, R20, -0x80, RZ ;  /* 0xffffff8014347810 */ /* 0x000fe20007ffe0ff */
[----:B-1----:R-:W-:Y:S01]  /*25e0*/  HADD2.F32 R68, -RZ, R28.H0_H0 ;  /* 0x2000001cff447230 */ /* 0x002fe20000004100 */
[----:B------:R0:W-:Y:S01]  /*25f0*/  I2F.F16 R53, R29 ;  /* 0x0000001d00357306 */ /* 0x0001e20000200c00 */
[----:B------:R-:W-:Y:S01]  /*2600*/  LOP3.LUT R20, R17, 0xff, RZ, 0xc0, !PT ;  /* 0x000000ff11147812 */ /* 0x000fe200078ec0ff */
[----:B------:R-:W-:Y:S01]  /*2610*/  FFMA.FTZ R63, R61, R55, R56 ;  /* 0x000000373d3f7223 */ /* 0x000fe20000010038 */
[----:B------:R-:W-:Y:S02]  /*2620*/  HADD2.F32 R69, -RZ, R69.H0_H0 ;  /* 0x20000045ff457230 */ /* 0x000fe40000004100 */
[----:B-----5:R-:W-:Y:S01]  /*2630*/  HADD2.F32 R56, -RZ, R60.H0_H0 ;  /* 0x2000003cff387230 */ /* 0x020fe20000004100 */
[----:B0-----:R-:W0:Y:S01]  /*2640*/  LDS.64 R28, [UR5+0x110] ;  /* 0x00011005ff1c7984 */ /* 0x001e220008000a00 */
[----:B------:R-:W-:-:S04]  /*2650*/  IMAD.WIDE R22, R45, 0x4, R10 ;  /* 0x000000042d167825 */ /* 0x000fc800078e020a */
[----:B------:R-:W-:Y:S01]  /*2660*/  FFMA.FTZ R62, R66, R57, R59 ;  /* 0x00000039423e7223 */ /* 0x000fe2000001003b */
[----:B------:R-:W-:Y:S01]  /*2670*/  IADD3 R67, R20, -0x80, RZ ;  /* 0xffffff8014437810 */ /* 0x000fe20007ffe0ff */
[C---:B------:R-:W-:Y:S01]  /*2680*/  FFMA.FTZ R61, R57.reuse, R69, R64 ;  /* 0x00000045393d7223 */ /* 0x040fe20000010040 */
[----:B------:R-:W-:Y:S01]  /*2690*/  LOP3.LUT R59, R18, 0xff, RZ, 0xc0, !PT ;  /* 0x000000ff123b7812 */ /* 0x000fe200078ec0ff */
[----:B------:R-:W-:Y:S02]  /*26a0*/  HADD2.F32 R20, -RZ, R47.H0_H0 ;  /* 0x2000002fff147230 */ /* 0x000fe40000004100 */
[C---:B------:R-:W-:Y:S01]  /*26b0*/  FFMA.FTZ R63, R57.reuse, R68, R63 ;  /* 0x00000044393f7223 */ /* 0x040fe2000001003f */
[----:B------:R-:W-:Y:S02]  /*26c0*/  HADD2.F32 R73, -RZ, R42.H0_H0 ;  /* 0x2000002aff497230 */ /* 0x000fe40000004100 */
[----:B------:R-:W-:Y:S01]  /*26d0*/  FFMA.FTZ R64, R57, R56, R65 ;  /* 0x0000003839407223 */ /* 0x000fe20000010041 */
[----:B------:R-:W-:Y:S01]  /*26e0*/  HADD2.F32 R71, -RZ, R43.H0_H0 ;  /* 0x2000002bff477230 */ /* 0x000fe20000004100 */
[----:B------:R1:W3:Y:S01]  /*26f0*/  LDG.E.128.CONSTANT R8, desc[UR8][R22.64] ;  /* 0x0000000816087981 */ /* 0x0002e2000c1e9d00 */
[----:B------:R-:W-:Y:S01]  /*2700*/  HADD2.F32 R49, -RZ, R49.H0_H0 ;  /* 0x20000031ff317230 */ /* 0x000fe20000004100 */
[----:B------:R-:W-:Y:S01]  /*2710*/  IADD3 R60, R59, -0x80, RZ ;  /* 0xffffff803b3c7810 */ /* 0x000fe20007ffe0ff */
[----:B------:R-:W-:-:S02]  /*2720*/  HADD2.F32 R43, -RZ, R30.H0_H0 ;  /* 0x2000001eff2b7230 */ /* 0x000fc40000004100 */
[C---:B------:R-:W-:Y:S01]  /*2730*/  FFMA.FTZ R59, R38.reuse, R20, R63 ;  /* 0x00000014263b7223 */ /* 0x040fe2000001003f */
[----:B------:R-:W-:Y:S01]  /*2740*/  FFMA.FTZ R62, R73, R38, R62 ;  /* 0x00000026493e7223 */ /* 0x000fe2000001003e */
[C---:B------:R-:W-:Y:S01]  /*2750*/  FFMA.FTZ R61, R38.reuse, R71, R61 ;  /* 0x00000047263d7223 */ /* 0x040fe2000001003d */
[----:B------:R-:W-:Y:S01]  /*2760*/  FFMA.FTZ R63, R38, R49, R64 ;  /* 0x00000031263f7223 */ /* 0x000fe20000010040 */
[----:B------:R-:W-:Y:S01]  /*2770*/  HADD2.F32 R47, -RZ, R30.H1_H1 ;  /* 0x3000001eff2f7230 */ /* 0x000fe20000004100 */
[----:B------:R-:W-:Y:S01]  /*2780*/  LOP3.LUT R42, R19, 0xff, RZ, 0xc0, !PT ;  /* 0x000000ff132a7812 */ /* 0x000fe200078ec0ff */
[--C-:B------:R-:W-:Y:S01]  /*2790*/  HADD2.F32 R65, -RZ, R31.reuse.H0_H0 ;  /* 0x2000001fff417230 */ /* 0x100fe20000004100 */
[----:B------:R-:W-:Y:S01]  /*27a0*/  SHF.R.U32.HI R38, RZ, 0x8, R16 ;  /* 0x00000008ff267819 */ /* 0x000fe20000011610 */
[----:B------:R-:W-:Y:S02]  /*27b0*/  HADD2.F32 R30, -RZ, R31.H1_H1 ;  /* 0x3000001fff1e7230 */ /* 0x000fe40000004100 */
[-C--:B------:R-:W-:Y:S01]  /*27c0*/  FFMA.FTZ R31, R12, R43.reuse, RZ ;  /* 0x0000002b0c1f7223 */ /* 0x080fe200000100ff */
[-C--:B------:R-:W-:Y:S01]  /*27d0*/  FFMA.FTZ R75, R13, R43.reuse, RZ ;  /* 0x0000002b0d4b7223 */ /* 0x080fe200000100ff */
[-C--:B------:R-:W-:Y:S01]  /*27e0*/  FFMA.FTZ R64, R15, R43.reuse, RZ ;  /* 0x0000002b0f407223 */ /* 0x080fe200000100ff */
[----:B------:R-:W-:Y:S01]  /*27f0*/  FFMA.FTZ R72, R14, R43, RZ ;  /* 0x0000002b0e487223 */ /* 0x000fe200000100ff */
[----:B------:R4:W5:Y:S01]  /*2800*/  I2F.F16 R57, R52 ;  /* 0x0000003400397306 */ /* 0x0009620000200c00 */
[----:B------:R-:W-:Y:S01]  /*2810*/  IADD3 R42, R42, -0x80, RZ ;  /* 0xffffff802a2a7810 */ /* 0x000fe20007ffe0ff */
[-C--:B------:R-:W-:Y:S01]  /*2820*/  FFMA.FTZ R31, R54, R47.reuse, R31 ;  /* 0x0000002f361f7223 */ /* 0x080fe2000001001f */
[----:B------:R-:W-:Y:S01]  /*2830*/  LOP3.LUT R38, R38, 0xff, RZ, 0xc0, !PT ;  /* 0x000000ff26267812 */ /* 0x000fe200078ec0ff */
[-C--:B------:R-:W-:Y:S01]  /*2840*/  FFMA.FTZ R43, R55, R47.reuse, R64 ;  /* 0x0000002f372b7223 */ /* 0x080fe20000010040 */
[-C--:B----4-:R-:W-:Y:S01]  /*2850*/  FFMA.FTZ R52, R58, R47.reuse, R75 ;  /* 0x0000002f3a347223 */ /* 0x090fe2000001004b */
[----:B------:R-:W-:-:S02]  /*2860*/  FFMA.FTZ R47, R51, R47, R72 ;  /* 0x0000002f332f7223 */ /* 0x000fc40000010048 */
[----:B------:R4:W-:Y:S01]  /*2870*/  I2F.F16 R70, R42 ;  /* 0x0000002a00467306 */ /* 0x0009e20000200c00 */
[----:B------:R-:W-:Y:S01]  /*2880*/  IADD3 R64, R38, -0x80, RZ ;  /* 0xffffff8026407810 */ /* 0x000fe20007ffe0ff */
[-C--:B------:R-:W-:Y:S01]  /*2890*/  FFMA.FTZ R38, R66, R65.reuse, R31 ;  /* 0x0000004142267223 */ /* 0x080fe2000001001f */
[----:B------:R-:W-:Y:S01]  /*28a0*/  SHF.R.U32.HI R31, RZ, 0x8, R17 ;  /* 0x00000008ff1f7819 */ /* 0x000fe20000011611 */
[-C--:B------:R-:W-:Y:S01]  /*28b0*/  FFMA.FTZ R43, R68, R65.reuse, R43 ;  /* 0x00000041442b7223 */ /* 0x080fe2000001002b */
[-C--:B----4-:R-:W-:Y:S01]  /*28c0*/  FFMA.FTZ R42, R69, R65.reuse, R52 ;  /* 0x00000041452a7223 */ /* 0x090fe20000010034 */
[----:B------:R-:W-:Y:S01]  /*28d0*/  FFMA.FTZ R52, R56, R65, R47 ;  /* 0x0000004138347223 */ /* 0x000fe2000001002f */
[-C--:B------:R-:W-:Y:S01]  /*28e0*/  FFMA.FTZ R38, R73, R30.reuse, R38 ;  /* 0x0000001e49267223 */ /* 0x080fe20000010026 */
[-C--:B------:R-:W-:Y:S01]  /*28f0*/  FFMA.FTZ R43, R20, R30.reuse, R43 ;  /* 0x0000001e142b7223 */ /* 0x080fe2000001002b */
[-C--:B------:R-:W-:Y:S01]  /*2900*/  FFMA.FTZ R42, R71, R30.reuse, R42 ;  /* 0x0000001e472a7223 */ /* 0x080fe2000001002a */
[----:B------:R-:W-:Y:S01]  /*2910*/  FFMA.FTZ R47, R49, R30, R52 ;  /* 0x0000001e312f7223 */ /* 0x000fe20000010034 */
[----:B------:R-:W-:-:S02]  /*2920*/  LOP3.LUT R52, R31, 0xff, RZ, 0xc0, !PT ;  /* 0x000000ff1f347812 */ /* 0x000fc400078ec0ff */
[----:B------:R-:W4:Y:S01]  /*2930*/  LDS.64 R30, [UR5+0x18] ;  /* 0x00001805ff1e7984 */ /* 0x000f220008000a00 */
[--C-:B0-----:R-:W-:Y:S01]  /*2940*/  HADD2.F32 R74, -RZ, R28.reuse.H0_H0 ;  /* 0x2000001cff4a7230 */ /* 0x101fe20000004100 */
[----:B------:R-:W-:Y:S01]  /*2950*/  SHF.R.U32.HI R17, RZ, 0x10, R17 ;  /* 0x00000010ff117819 */ /* 0x000fe20000011611 */
[----:B------:R-:W-:Y:S01]  /*2960*/  HADD2.F32 R28, -RZ, R28.H1_H1 ;  /* 0x3000001cff1c7230 */ /* 0x000fe20000004100 */
[----:B------:R-:W-:Y:S01]  /*2970*/  IADD3 R65, R52, -0x80, RZ ;  /* 0xffffff8034417810 */ /* 0x000fe20007ffe0ff */
[--C-:B------:R-:W-:Y:S01]  /*2980*/  HADD2.F32 R75, -RZ, R29.reuse.H0_H0 ;  /* 0x2000001dff4b7230 */ /* 0x100fe20000004100 */
[----:B------:R-:W-:Y:S01]  /*2990*/  LOP3.LUT R17, R17, 0xff, RZ, 0xc0, !PT ;  /* 0x000000ff11117812 */ /* 0x000fe200078ec0ff */
[----:B------:R-:W-:Y:S02]  /*29a0*/  HADD2.F32 R52, -RZ, R29.H1_H1 ;  /* 0x3000001dff347230 */ /* 0x000fe40000004100 */
[-C--:B------:R-:W-:Y:S01]  /*29b0*/  FFMA.FTZ R29, R12, R74.reuse, RZ ;  /* 0x0000004a0c1d7223 */ /* 0x080fe200000100ff */
[----:B------:R-:W-:Y:S01]  /*29c0*/  FFMA.FTZ R13, R13, R74, RZ ;  /* 0x0000004a0d0d7223 */ /* 0x000fe200000100ff */
[----:B------:R-:W-:-:S02]  /*29d0*/  SHF.R.U32.HI R12, RZ, 0x8, R19 ;  /* 0x00000008ff0c7819 */ /* 0x000fc40000011613 */
[----:B------:R-:W-:Y:S01]  /*29e0*/  IADD3 R17, R17, -0x80, RZ ;  /* 0xffffff8011117810 */ /* 0x000fe20007ffe0ff */
[----:B------:R-:W-:Y:S01]  /*29f0*/  FFMA.FTZ R58, R58, R28, R13 ;  /* 0x0000001c3a3a7223 */ /* 0x000fe2000001000d */
[----:B------:R-:W-:Y:S02]  /*2a00*/  LOP3.LUT R12, R12, 0xff, RZ, 0xc0, !PT ;  /* 0x000000ff0c0c7812 */ /* 0x000fe400078ec0ff */
[----:B------:R-:W-:Y:S01]  /*2a10*/  SHF.R.U32.HI R13, RZ, 0x10, R19 ;  /* 0x00000010ff0d7819 */ /* 0x000fe20000011613 */
[----:B------:R-:W-:Y:S01]  /*2a20*/  FFMA.FTZ R76, R15, R74, RZ ;  /* 0x0000004a0f4c7223 */ /* 0x000fe200000100ff */
[----:B------:R-:W-:Y:S01]  /*2a30*/  LEA.HI R40, R16, 0xffffff80, RZ, 0x8 ;  /* 0xffffff8010287811 */ /* 0x000fe200078f40ff */
[----:B------:R0:W-:Y:S01]  /*2a40*/  I2F.F16 R15, R17 ;  /* 0x00000011000f7306 */ /* 0x0001e20000200c00 */
[----:B------:R-:W-:Y:S01]  /*2a50*/  SHF.R.U32.HI R16, RZ, 0x10, R16 ;  /* 0x00000010ff107819 */ /* 0x000fe20000011610 */
[----:B------:R-:W-:Y:S01]  /*2a60*/  FFMA.FTZ R29, R54, R28, R29 ;  /* 0x0000001c361d7223 */ /* 0x000fe2000001001d */
[----:B------:R-:W-:-:S02]  /*2a70*/  SHF.R.U32.HI R72, RZ, 0x8, R18 ;  /* 0x00000008ff487819 */ /* 0x000fc40000011612 */
[----:B------:R-:W-:Y:S01]  /*2a80*/  LOP3.LUT R13, R13, 0xff, RZ, 0xc0, !PT ;  /* 0x000000ff0d0d7812 */ /* 0x000fe200078ec0ff */
[----:B------:R-:W-:Y:S01]  /*2a90*/  FFMA.FTZ R54, R66, R75, R29 ;  /* 0x0000004b42367223 */ /* 0x000fe2000001001d */
[----:B------:R-:W-:Y:S01]  /*2aa0*/  LOP3.LUT R16, R16, 0xff, RZ, 0xc0, !PT ;  /* 0x000000ff10107812 */ /* 0x000fe200078ec0ff */
[----:B------:R-:W1:Y:S01]  /*2ab0*/  I2F.F16 R60, R60 ;  /* 0x0000003c003c7306 */ /* 0x000e620000200c00 */
[----:B0-----:R-:W-:Y:S02]  /*2ac0*/  IADD3 R17, R12, -0x80, RZ ;  /* 0xffffff800c117810 */ /* 0x001fe40007ffe0ff */
[----:B------:R-:W-:Y:S01]  /*2ad0*/  LOP3.LUT R72, R72, 0xff, RZ, 0xc0, !PT ;  /* 0x000000ff48487812 */ /* 0x000fe200078ec0ff */
[----:B------:R-:W-:Y:S01]  /*2ae0*/  FFMA.FTZ R74, R14, R74, RZ ;  /* 0x0000004a0e4a7223 */ /* 0x000fe200000100ff */
[----:B------:R-:W-:-:S03]  /*2af0*/  IADD3 R66, R13, -0x80, RZ ;  /* 0xffffff800d427810 */ /* 0x000fc60007ffe0ff */
[----:B------:R-:W0:Y:S01]  /*2b00*/  I2F.F16 R67, R67 ;  /* 0x0000004300437306 */ /* 0x000e220000200c00 */
[----:B------:R-:W-:Y:S02]  /*2b10*/  IADD3 R16, R16, -0x80, RZ ;  /* 0xffffff8010107810 */ /* 0x000fe40007ffe0ff */
[----:B------:R-:W-:Y:S01]  /*2b20*/  IADD3 R14, R72, -0x80, RZ ;  /* 0xffffff80480e7810 */ /* 0x000fe20007ffe0ff */
[----:B------:R-:W-:-:S04]  /*2b30*/  FFMA.FTZ R55, R55, R28, R76 ;  /* 0x0000001c37377223 */ /* 0x000fc8000001004c */
[----:B------:R-:W2:Y:S01]  /*2b40*/  I2F.F16 R64, R64 ;  /* 0x0000004000407306 */ /* 0x000ea20000200c00 */
[----:B------:R-:W-:Y:S01]  /*2b50*/  FFMA.FTZ R51, R51, R28, R74 ;  /* 0x0000001c33337223 */ /* 0x000fe2000001004a */
[----:B------:R-:W-:Y:S01]  /*2b60*/  SHF.R.U32.HI R18, RZ, 0x10, R18 ;  /* 0x00000010ff127819 */ /* 0x000fe20000011612 */
[----:B------:R-:W-:-:S05]  /*2b70*/  FFMA.FTZ R58, R69, R75, R58 ;  /* 0x0000004b453a7223 */ /* 0x000fca000001003a */
[----:B------:R-:W2:Y:S01]  /*2b80*/  I2F.F16 R17, R17 ;  /* 0x0000001100117306 */ /* 0x000ea20000200c00 */
[-C--:B------:R-:W-:Y:S01]  /*2b90*/  FFMA.FTZ R55, R68, R75.reuse, R55 ;  /* 0x0000004b44377223 */ /* 0x080fe20000010037 */
[----:B------:R-:W-:Y:S01]  /*2ba0*/  FFMA.FTZ R56, R56, R75, R51 ;  /* 0x0000004b38387223 */ /* 0x000fe20000010033 */
[----:B----4-:R-:W-:-:S05]  /*2bb0*/  HADD2.F32 R68, -RZ, R30.H0_H0 ;  /* 0x2000001eff447230 */ /* 0x010fca0000004100 */
[----:B------:R-:W4:Y:S01]  /*2bc0*/  I2F.F16 R65, R65 ;  /* 0x0000004100417306 */ /* 0x000f220000200c00 */
[----:B-----5:R-:W-:Y:S01]  /*2bd0*/  HADD2.F32 R57, -RZ, R57.H0_H0 ;  /* 0x20000039ff397230 */ /* 0x020fe20000004100 */
[----:B------:R-:W-:Y:S01]  /*2be0*/  LOP3.LUT R18, R18, 0xff, RZ, 0xc0, !PT ;  /* 0x000000ff12127812 */ /* 0x000fe200078ec0ff */
[----:B------:R-:W-:-:S05]  /*2bf0*/  FFMA.FTZ R51, R71, R52, R58 ;  /* 0x0000003447337223 */ /* 0x000fca000001003a */
[----:B------:R-:W5:Y:S01]  /*2c00*/  I2F.F16 R66, R66 ;  /* 0x0000004200427306 */ /* 0x000f620000200c00 */
[----:B------:R-:W-:Y:S01]  /*2c10*/  LEA.HI R69, R19, 0xffffff80, RZ, 0x8 ;  /* 0xffffff8013457811 */ /* 0x000fe200078f40ff */
[----:B-1----:R-:W-:-:S06]  /*2c20*/  HADD2.F32 R58, -RZ, R60.H0_H0 ;  /* 0x2000003cff3a7230 */ /* 0x002fcc0000004100 */
[----:B------:R-:W1:Y:S01]  /*2c30*/  I2F.F16 R16, R16 ;  /* 0x0000001000107306 */ /* 0x000e620000200c00 */
[----:B------:R-:W-:Y:S02]  /*2c40*/  HADD2.F32 R19, -RZ, R30.H1_H1 ;  /* 0x3000001eff137230 */ /* 0x000fe40000004100 */
[----:B------:R-:W-:-:S05]  /*2c50*/  HADD2.F32 R60, -RZ, R70.H0_H0 ;  /* 0x20000046ff3c7230 */ /* 0x000fca0000004100 */
[----:B------:R-:W1:Y:S01]  /*2c60*/  I2F.F16 R14, R14 ;  /* 0x0000000e000e7306 */ /* 0x000e620000200c00 */
[----:B0-----:R-:W-:Y:S01]  /*2c70*/  HADD2.F32 R30, -RZ, R67.H0_H0 ;  /* 0x20000043ff1e7230 */ /* 0x001fe20000004100 */
[----:B------:R-:W-:Y:S01]  /*2c80*/  IADD3 R12, R18, -0x80, RZ ;  /* 0xffffff80120c7810 */ /* 0x000fe20007ffe0ff */
[----:B------:R-:W-:Y:S01]  /*2c90*/  FFMA.FTZ R67, R57, R68, R62 ;  /* 0x0000004439437223 */ /* 0x000fe2000001003e */
[----:B--2---:R-:W-:-:S04]  /*2ca0*/  HADD2.F32 R62, -RZ, R64.H0_H0 ;  /* 0x20000040ff3e7230 */ /* 0x004fc80000004100 */
[----:B------:R-:W0:Y:S01]  /*2cb0*/  I2F.F16 R40, R40 ;  /* 0x0000002800287306 */ /* 0x000e220000200c00 */
[----:B------:R-:W-:Y:S01]  /*2cc0*/  FFMA.FTZ R54, R73, R52, R54 ;  /* 0x0000003449367223 */ /* 0x000fe20000010036 */
[----:B------:R-:W-:Y:S02]  /*2cd0*/  HADD2.F32 R64, -RZ, R17.H0_H0 ;  /* 0x20000011ff407230 */ /* 0x000fe40000004100 */
[C---:B------:R-:W-:Y:S01]  /*2ce0*/  FFMA.FTZ R73, R68.reuse, R60, R63 ;  /* 0x0000003c44497223 */ /* 0x040fe2000001003f */
[C---:B------:R-:W-:Y:S01]  /*2cf0*/  FFMA.FTZ R72, R68.reuse, R30, R61 ;  /* 0x0000001e44487223 */ /* 0x040fe2000001003d */
[----:B----4-:R-:W-:Y:S02]  /*2d00*/  HADD2.F32 R65, -RZ, R65.H0_H0 ;  /* 0x20000041ff417230 */ /* 0x010fe40000004100 */
[----:B------:R-:W2:Y:S01]  /*2d10*/  I2F.F16 R70, R69 ;  /* 0x0000004500467306 */ /* 0x000ea20000200c00 */
[----:B------:R-:W-:Y:S02]  /*2d20*/  HADD2.F32 R28, -RZ, R31.H0_H0 ;  /* 0x2000001fff1c7230 */ /* 0x000fe40000004100 */
[----:B------:R-:W-:Y:S01]  /*2d30*/  FFMA.FTZ R71, R68, R58, R59 ;  /* 0x0000003a44477223 */ /* 0x000fe2000001003b */
[----:B-----5:R-:W-:-:S02]  /*2d40*/  HADD2.F32 R61, -RZ, R66.H0_H0 ;  /* 0x20000042ff3d7230 */ /* 0x020fc40000004100 */
[C---:B------:R-:W-:Y:S01]  /*2d50*/  FFMA.FTZ R66, R19.reuse, R64, R73 ;  /* 0x0000004013427223 */ /* 0x040fe20000010049 */
[----:B------:R-:W-:Y:S01]  /*2d60*/  HADD2.F32 R18, -RZ, R31.H1_H1 ;  /* 0x3000001fff127230 */ /* 0x000fe20000004100 */
[----:B------:R4:W5:Y:S01]  /*2d70*/  I2F.F16 R29, R12 ;  /* 0x0000000c001d7306 */ /* 0x0009620000200c00 */
[----:B-1----:R-:W-:Y:S02]  /*2d80*/  HADD2.F32 R31, -RZ, R16.H0_H0 ;  /* 0x20000010ff1f7230 */ /* 0x002fe40000004100 */
[----:B------:R-:W-:Y:S02]  /*2d90*/  HADD2.F32 R68, -RZ, R14.H0_H0 ;  /* 0x2000000eff447230 */ /* 0x000fe40000004100 */
[----:B------:R-:W-:Y:S01]  /*2da0*/  FFMA.FTZ R14, R62, R19, R67 ;  /* 0x000000133e0e7223 */ /* 0x000fe20000010043 */
[----:B------:R-:W-:Y:S01]  /*2db0*/  HADD2.F32 R59, -RZ, R15.H0_H0 ;  /* 0x2000000fff3b7230 */ /* 0x000fe20000004100 */
[----:B----4-:R-:W1:Y:S01]  /*2dc0*/  LDS.64 R12, [UR5+0x98] ;  /* 0x00009805ff0c7984 */ /* 0x010e620008000a00 */
[----:B------:R-:W-:Y:S01]  /*2dd0*/  FFMA.FTZ R17, R19, R65, R72 ;  /* 0x0000004113117223 */ /* 0x000fe20000010048 */
[----:B------:R-:W-:Y:S01]  /*2de0*/  FFMA.FTZ R72, R28, R61, R66 ;  /* 0x0000003d1c487223 */ /* 0x000fe20000010042 */
[----:B0-----:R-:W-:-:S02]  /*2df0*/  HADD2.F32 R66, -RZ, R40.H0_H0 ;  /* 0x20000028ff427230 */ /* 0x001fc40000004100 */
[----:B------:R-:W-:Y:S01]  /*2e00*/  FFMA.FTZ R15, R31, R28, R14 ;  /* 0x0000001c1f0f7223 */ /* 0x000fe2000001000e */
[----:B------:R-:W-:Y:S02]  /*2e10*/  HADD2.F32 R67, -RZ, R41.H0_H0 ;  /* 0x20000029ff437230 */ /* 0x000fe40000004100 */
[----:B------:R-:W-:Y:S01]  /*2e20*/  FFMA.FTZ R17, R28, R59, R17 ;  /* 0x0000003b1c117223 */ /* 0x000fe20000010011 */
[----:B------:R-:W-:Y:S02]  /*2e30*/  HADD2.F32 R69, -RZ, R53.H0_H0 ;  /* 0x20000035ff457230 */ /* 0x000fe40000004100 */
[----:B------:R-:W-:Y:S01]  /*2e40*/  FFMA.FTZ R14, R66, R18, R15 ;  /* 0x00000012420e7223 */ /* 0x000fe2000001000f */
[----:B--2---:R-:W-:Y:S02]  /*2e50*/  HADD2.F32 R53, -RZ, R70.H0_H0 ;  /* 0x20000046ff357230 */ /* 0x004fe40000004100 */
[----:B------:R-:W-:Y:S01]  /*2e60*/  FFMA.FTZ R15, R18, R67, R17 ;  /* 0x00000043120f7223 */ /* 0x000fe20000010011 */
[----:B-----5:R-:W-:-:S02]  /*2e70*/  HADD2.F32 R63, -RZ, R29.H0_H0 ;  /* 0x2000001dff3f7230 */ /* 0x020fc40000004100 */
[----:B------:R-:W-:Y:S01]  /*2e80*/  FMUL.FTZ R14, R21, R14 ;  /* 0x0000000e150e7220 */ /* 0x000fe20000410000 */
[----:B------:R-:W-:Y:S01]  /*2e90*/  FFMA.FTZ R16, R19, R68, R71 ;  /* 0x0000004413107223 */ /* 0x000fe20000010047 */
[----:B------:R-:W-:Y:S01]  /*2ea0*/  FFMA.FTZ R41, R18, R53, R72 ;  /* 0x0000003512297223 */ /* 0x000fe20000010048 */
[----:B------:R-:W-:Y:S02]  /*2eb0*/  FMUL.FTZ R15, R26, R15 ;  /* 0x0000000f1a0f7220 */ /* 0x000fe40000410000 */
[----:B------:R-:W-:Y:S01]  /*2ec0*/  FFMA.FTZ R16, R28, R63, R16 ;  /* 0x0000003f1c107223 */ /* 0x000fe20000010010 */
[----:B------:R-:W-:Y:S01]  /*2ed0*/  FMUL.FTZ R71, R24, R41 ;  /* 0x0000002918477220 */ /* 0x000fe20000410000 */
[----:B------:R-:W-:Y:S02]  /*2ee0*/  F2FP.F16.F32.PACK_AB R40, RZ, R14 ;  /* 0x0000000eff28723e */ /* 0x000fe400000000ff */
[----:B------:R-:W-:Y:S02]  /*2ef0*/  F2FP.F16.F32.PACK_AB R41, RZ, R15 ;  /* 0x0000000fff29723e */ /* 0x000fe400000000ff */
[----:B------:R-:W0:Y:S01]  /*2f00*/  LDS.64 R14, [UR5+0x118] ;  /* 0x00011805ff0e7984 */ /* 0x000e220008000a00 */
[----:B------:R-:W-:-:S04]  /*2f10*/  FFMA.FTZ R28, R18, R69, R16 ;  /* 0x00000045121c7223 */ /* 0x000fc80000010010 */
[----:B------:R-:W-:Y:S01]  /*2f20*/  FMUL.FTZ R29, R25, R28 ;  /* 0x0000001c191d7220 */ /* 0x000fe20000410000 */
[----:B------:R-:W-:-:S04]  /*2f30*/  F2FP.F16.F32.PACK_AB R71, RZ, R71 ;  /* 0x00000047ff47723e */ /* 0x000fc800000000ff */
[----:B------:R-:W-:Y:S01]  /*2f40*/  F2FP.F16.F32.PACK_AB R70, RZ, R29 ;  /* 0x0000001dff46723e */ /* 0x000fe200000000ff */
[----:B------:R-:W-:-:S03]  /*2f50*/  IMAD.WIDE R22, R45, 0x4, R22 ;  /* 0x000000042d167825 */ /* 0x000fc600078e0216 */
[----:B------:R-:W-:Y:S01]  /*2f60*/  PRMT R70, R70, 0x5410, R71 ;  /* 0x0000541046467816 */ /* 0x000fe20000000047 */
[-C--:B------:R-:W-:Y:S01]  /*2f70*/  FFMA.FTZ R71, R49, R52.reuse, R56 ;  /* 0x0000003431477223 */ /* 0x080fe20000010038 */
[----:B------:R2:W4:Y:S01]  /*2f80*/  LDG.E.128.CONSTANT R16, desc[UR8][R22.64] ;  /* 0x0000000816107981 */ /* 0x000522000c1e9d00 */
[--C-:B-1----:R-:W-:Y:S02]  /*2f90*/  HADD2.F32 R49, -RZ, R12.reuse.H0_H0 ;  /* 0x2000000cff317230 */ /* 0x102fe40000004100 */
[----:B------:R-:W-:Y:S01]  /*2fa0*/  FFMA.FTZ R55, R20, R52, R55 ;  /* 0x0000003414377223 */ /* 0x000fe20000010037 */
[----:B------:R-:W-:Y:S01]  /*2fb0*/  HADD2.F32 R73, -RZ, R12.H1_H1 ;  /* 0x3000000cff497230 */ /* 0x000fe20000004100 */
[----:B------:R-:W-:Y:S01]  /*2fc0*/  LOP3.LUT R12, R4, 0xff, RZ, 0xc0, !PT ;  /* 0x000000ff040c7812 */ /* 0x000fe200078ec0ff */
[--C-:B------:R-:W-:Y:S02]  /*2fd0*/  HADD2.F32 R20, -RZ, R13.reuse.H0_H0 ;  /* 0x2000000dff147230 */ /* 0x100fe40000004100 */
[----:B------:R-:W-:-:S02]  /*2fe0*/  HADD2.F32 R56, -RZ, R13.H1_H1 ;  /* 0x3000000dff387230 */ /* 0x000fc40000004100 */
[-C--:B------:R-:W-:Y:S01]  /*2ff0*/  FFMA.FTZ R13, R57, R49.reuse, R38 ;  /* 0x00000031390d7223 */ /* 0x080fe20000010026 */
[-C--:B------:R-:W-:Y:S01]  /*3000*/  FFMA.FTZ R42, R30, R49.reuse, R42 ;  /* 0x000000311e2a7223 */ /* 0x080fe2000001002a */
[-C--:B------:R-:W-:Y:S01]  /*3010*/  FFMA.FTZ R43, R58, R49.reuse, R43 ;  /* 0x000000313a2b7223 */ /* 0x080fe2000001002b */
[----:B------:R-:W-:Y:S01]  /*3020*/  FFMA.FTZ R47, R60, R49, R47 ;  /* 0x000000313c2f7223 */ /* 0x000fe2000001002f */
[----:B------:R-:W-:Y:S01]  /*3030*/  IADD3 R49, R12, -0x80, RZ ;  /* 0xffffff800c317810 */ /* 0x000fe20007ffe0ff */
[-C--:B------:R-:W-:Y:S02]  /*3040*/  FFMA.FTZ R12, R62, R73.reuse, R13 ;  /* 0x000000493e0c7223 */ /* 0x080fe4000001000d */
[----:B------:R-:W-:Y:S02]  /*3050*/  FFMA.FTZ R52, R64, R73, R47 ;  /* 0x0000004940347223 */ /* 0x000fe4000001002f */
[-C--:B------:R-:W-:Y:S02]  /*3060*/  FFMA.FTZ R13, R31, R20.reuse, R12 ;  /* 0x000000141f0d7223 */ /* 0x080fe4000001000c */
[----:B------:R-:W-:-:S02]  /*3070*/  FFMA.FTZ R12, R61, R20, R52 ;  /* 0x000000143d0c7223 */ /* 0x000fc40000010034 */
[-C--:B------:R-:W-:Y:S01]  /*3080*/  FFMA.FTZ R52, R66, R56.reuse, R13 ;  /* 0x0000003842347223 */ /* 0x080fe2000001000d */
[----:B------:R-:W-:Y:S01]  /*3090*/  LOP3.LUT R13, R7, 0xff, RZ, 0xc0, !PT ;  /* 0x000000ff070d7812 */ /* 0x000fe200078ec0ff */
[-C--:B------:R-:W-:Y:S01]  /*30a0*/  FFMA.FTZ R42, R65, R73.reuse, R42 ;  /* 0x00000049412a7223 */ /* 0x080fe2000001002a */
[----:B------:R-:W-:Y:S01]  /*30b0*/  FFMA.FTZ R38, R68, R73, R43 ;  /* 0x0000004944267223 */ /* 0x000fe2000001002b */
[----:B------:R1:W-:Y:S01]  /*30c0*/  I2F.F16 R47, R49 ;  /* 0x00000031002f7306 */ /* 0x0003e20000200c00 */
[----:B------:R-:W-:Y:S01]  /*30d0*/  FFMA.FTZ R73, R53, R56, R12 ;  /* 0x0000003835497223 */ /* 0x000fe2000001000c */
[----:B0-----:R-:W-:Y:S02]  /*30e0*/  HADD2.F32 R12, -RZ, R14.H0_H0 ;  /* 0x2000000eff0c7230 */ /* 0x001fe40000004100 */
[-C--:B------:R-:W-:Y:S01]  /*30f0*/  FFMA.FTZ R42, R59, R20.reuse, R42 ;  /* 0x000000143b2a7223 */ /* 0x080fe2000001002a */
[----:B------:R-:W-:Y:S01]  /*3100*/  FFMA.FTZ R38, R63, R20, R38 ;  /* 0x000000143f267223 */ /* 0x000fe20000010026 */
[----:B--2---:R-:W-:Y:S01]  /*3110*/  IMAD.WIDE R22, R45, 0x4, R22 ;  /* 0x000000042d167825 */ /* 0x004fe200078e0216 */
[----:B-1----:R-:W-:-:S02]  /*3120*/  IADD3 R49, R13, -0x80, RZ ;  /* 0xffffff800d317810 */ /* 0x002fc40007ffe0ff */
[----:B------:R-:W-:Y:S01]  /*3130*/  LOP3.LUT R13, R6, 0xff, RZ, 0xc0, !PT ;  /* 0x000000ff060d7812 */ /* 0x000fe200078ec0ff */
[-C--:B------:R-:W-:Y:S01]  /*3140*/  FFMA.FTZ R75, R67, R56.reuse, R42 ;  /* 0x00000038434b7223 */ /* 0x080fe2000001002a */
[----:B------:R-:W-:Y:S01]  /*3150*/  FFMA.FTZ R20, R69, R56, R38 ;  /* 0x0000003845147223 */ /* 0x000fe20000010026 */
[-C--:B------:R-:W-:Y:S01]  /*3160*/  FFMA.FTZ R30, R30, R12.reuse, R51 ;  /* 0x0000000c1e1e7223 */ /* 0x080fe20000010033 */
[----:B------:R-:W-:Y:S02]  /*3170*/  HADD2.F32 R77, -RZ, R14.H1_H1 ;  /* 0x3000000eff4d7230 */ /* 0x000fe40000004100 */
[-C--:B------:R-:W-:Y:S01]  /*3180*/  FFMA.FTZ R57, R57, R12.reuse, R54 ;  /* 0x0000000c39397223 */ /* 0x080fe20000010036 */
[--C-:B------:R-:W-:Y:S02]  /*3190*/  HADD2.F32 R42, -RZ, R15.reuse.H0_H0 ;  /* 0x2000000fff2a7230 */ /* 0x100fe40000004100 */
[----:B------:R-:W-:Y:S01]  /*31a0*/  FFMA.FTZ R55, R58, R12, R55 ;  /* 0x0000000c3a377223 */ /* 0x000fe20000010037 */
[----:B------:R-:W-:-:S02]  /*31b0*/  HADD2.F32 R56, -RZ, R15.H1_H1 ;  /* 0x3000000fff387230 */ /* 0x000fc40000004100 */
[----:B------:R-:W-:Y:S01]  /*31c0*/  FFMA.FTZ R71, R60, R12, R71 ;  /* 0x0000000c3c477223 */ /* 0x000fe20000010047 */
[----:B------:R-:W-:Y:S02]  /*31d0*/  IADD3 R51, R13, -0x80, RZ ;  /* 0xffffff800d337810 */ /* 0x000fe40007ffe0ff */
[----:B------:R-:W2:Y:S01]  /*31e0*/  LDG.E.128.CONSTANT R12, desc[UR8][R22.64] ;  /* 0x00000008160c7981 */ /* 0x000ea2000c1e9d00 */
[----:B------:R-:W-:-:S04]  /*31f0*/  FFMA.FTZ R62, R62, R77, R57 ;  /* 0x0000004d3e3e7223 */ /* 0x000fc80000010039 */
[----:B------:R-:W-:Y:S01]  /*3200*/  FFMA.FTZ R31, R31, R42, R62 ;  /* 0x0000002a1f1f7223 */ /* 0x000fe2000001003e */
[----:B------:R-:W-:-:S03]  /*3210*/  FFMA.FTZ R30, R65, R77, R30 ;  /* 0x0000004d411e7223 */ /* 0x000fc6000001001e */
[----:B------:R-:W-:Y:S01]  /*3220*/  FFMA.FTZ R66, R66, R56, R31 ;  /* 0x0000003842427223 */ /* 0x000fe2000001001f */
[----:B------:R-:W-:Y:S01]  /*3230*/  SHF.R.U32.HI R31, RZ, 0x8, R4 ;  /* 0x00000008ff1f7819 */ /* 0x000fe20000011604 */
[----:B------:R-:W-:-:S03]  /*3240*/  FFMA.FTZ R30, R59, R42, R30 ;  /* 0x0000002a3b1e7223 */ /* 0x000fc6000001001e */
[----:B------:R-:W-:Y:S01]  /*3250*/  LOP3.LUT R31, R31, 0xff, RZ, 0xc0, !PT ;  /* 0x000000ff1f1f7812 */ /* 0x000fe200078ec0ff */
[----:B------:R-:W-:-:S03]  /*3260*/  FFMA.FTZ R67, R67, R56, R30 ;  /* 0x0000003843437223 */ /* 0x000fc6000001001e */
[----:B------:R-:W-:Y:S02]  /*3270*/  IADD3 R54, R31, -0x80, RZ ;  /* 0xffffff801f367810 */ /* 0x000fe40007ffe0ff */
[----:B------:R-:W0:Y:S01]  /*3280*/  LDS.64 R30, [UR5+0x20] ;  /* 0x00002005ff1e7984 */ /* 0x000e220008000a00 */
[----:B------:R-:W-:Y:S01]  /*3290*/  FFMA.FTZ R68, R68, R77, R55 ;  /* 0x0000004d44447223 */ /* 0x000fe20000010037 */
[----:B------:R-:W-:Y:S01]  /*32a0*/  SHF.R.U32.HI R55, RZ, 0x8, R5 ;  /* 0x00000008ff377819 */ /* 0x000fe20000011605 */
[----:B------:R-:W-:Y:S01]  /*32b0*/  FMUL.FTZ R52, R21, R52 ;  /* 0x0000003415347220 */ /* 0x000fe20000410000 */
[----:B------:R-:W-:Y:S01]  /*32c0*/  FMUL.FTZ R75, R26, R75 ;  /* 0x0000004b1a4b7220 */ /* 0x000fe20000410000 */
[----:B------:R-:W-:Y:S01]  /*32d0*/  FMUL.FTZ R20, R25, R20 ;  /* 0x0000001419147220 */ /* 0x000fe20000410000 */
[----:B------:R-:W-:Y:S01]  /*32e0*/  FMUL.FTZ R73, R24, R73 ;  /* 0x0000004918497220 */ /* 0x000fe20000410000 */
[----:B------:R-:W-:Y:S01]  /*32f0*/  LOP3.LUT R55, R55, 0xff, RZ, 0xc0, !PT ;  /* 0x000000ff37377812 */ /* 0x000fe200078ec0ff */
[----:B------:R-:W-:Y:S01]  /*3300*/  FFMA.FTZ R64, R64, R77, R71 ;  /* 0x0000004d40407223 */ /* 0x000fe20000010047 */
[----:B------:R-:W-:-:S02]  /*3310*/  F2FP.F16.F32.PACK_AB R52, RZ, R52 ;  /* 0x00000034ff34723e */ /* 0x000fc400000000ff */
[----:B------:R-:W-:Y:S02]  /*3320*/  F2FP.F16.F32.PACK_AB R75, RZ, R75 ;  /* 0x0000004bff4b723e */ /* 0x000fe400000000ff */
[----:B------:R-:W-:Y:S02]  /*3330*/  F2FP.F16.F32.PACK_AB R20, RZ, R20 ;  /* 0x00000014ff14723e */ /* 0x000fe400000000ff */
[----:B------:R-:W-:Y:S02]  /*3340*/  IADD3 R55, R55, -0x80, RZ ;  /* 0xffffff8037377810 */ /* 0x000fe40007ffe0ff */
[----:B------:R-:W-:Y:S01]  /*3350*/  F2FP.F16.F32.PACK_AB R73, RZ, R73 ;  /* 0x00000049ff49723e */ /* 0x000fe200000000ff */
[-C--:B------:R-:W-:Y:S01]  /*3360*/  FFMA.FTZ R58, R63, R42.reuse, R68 ;  /* 0x0000002a3f3a7223 */ /* 0x080fe20000010044 */
[----:B------:R-:W-:Y:S01]  /*3370*/  PRMT R52, R52, 0x5410, R75 ;  /* 0x0000541034347816 */ /* 0x000fe2000000004b */
[----:B------:R-:W-:Y:S01]  /*3380*/  FFMA.FTZ R64, R61, R42, R64 ;  /* 0x0000002a3d407223 */ /* 0x000fe20000010040 */
[----:B------:R-:W-:Y:S01]  /*3390*/  PRMT R40, R40, 0x5410, R41 ;  /* 0x0000541028287816 */ /* 0x000fe20000000029 */
[----:B------:R1:W-:Y:S01]  /*33a0*/  I2F.F16 R57, R55 ;  /* 0x0000003700397306 */ /* 0x0003e20000200c00 */
[----:B------:R-:W-:-:S02]  /*33b0*/  PRMT R20, R20, 0x5410, R73 ;  /* 0x0000541014147816 */ /* 0x000fc40000000049 */
[----:B------:R-:W-:Y:S01]  /*33c0*/  LEA.HI R41, R7, 0xffffff80, RZ, 0x8 ;  /* 0xffffff8007297811 */ /* 0x000fe200078f40ff */
[-C--:B------:R-:W-:Y:S01]  /*33d0*/  FFMA.FTZ R58, R69, R56.reuse, R58 ;  /* 0x00000038453a7223 */ /* 0x080fe2000001003a */
[----:B------:R-:W-:Y:S01]  /*33e0*/  FFMA.FTZ R53, R53, R56, R64 ;  /* 0x0000003835357223 */ /* 0x000fe20000010040 */
[----:B------:R-:W-:Y:S02]  /*33f0*/  LOP3.LUT R43, R5, 0xff, RZ, 0xc0, !PT ;  /* 0x000000ff052b7812 */ /* 0x000fe400078ec0ff */
[--C-:B-1----:R-:W-:Y:S02]  /*3400*/  SHF.R.U32.HI R55, RZ, 0x8, R7.reuse ;  /* 0x00000008ff377819 */ /* 0x102fe40000011607 */
[----:B------:R-:W-:Y:S01]  /*3410*/  SHF.R.U32.HI R7, RZ, 0x10, R7 ;  /* 0x00000010ff077819 */ /* 0x000fe20000011607 */
[----:B------:R-:W-:Y:S01]  /*3420*/  HFMA2.MMA R27, R52, 1, 1, R27 ;  /* 0x3c003c00341b7835 */ /* 0x000fe2000000001b */
[----:B------:R-:W-:Y:S01]  /*3430*/  SHF.R.U32.HI R52, RZ, 0x8, R6 ;  /* 0x00000008ff347819 */ /* 0x000fe20000011606 */
[----:B------:R-:W-:Y:S01]  /*3440*/  HADD2 R36, R20, R36 ;  /* 0x0000002414247230 */ /* 0x000fe20000000000 */
[----:B------:R-:W-:Y:S01]  /*3450*/  LEA.HI R72, R4, 0xffffff80, RZ, 0x8 ;  /* 0xffffff8004487811 */ /* 0x000fe200078f40ff */
[----:B------:R-:W-:Y:S01]  /*3460*/  FMUL.FTZ R58, R25, R58 ;  /* 0x0000003a193a7220 */ /* 0x000fe20000410000 */
[----:B------:R-:W-:Y:S01]  /*3470*/  LOP3.LUT R7, R7, 0xff, RZ, 0xc0, !PT ;  /* 0x000000ff07077812 */ /* 0x000fe200078ec0ff */
[--C-:B0-----:R-:W-:Y:S01]  /*3480*/  HADD2.F32 R20, -RZ, R30.reuse.H0_H0 ;  /* 0x2000001eff147230 */ /* 0x101fe20000004100 */
[----:B------:R-:W-:Y:S01]  /*3490*/  SHF.R.U32.HI R4, RZ, 0x10, R4 ;  /* 0x00000010ff047819 */ /* 0x000fe20000011604 */
[----:B------:R-:W-:-:S02]  /*34a0*/  HADD2.F32 R62, -RZ, R30.H1_H1 ;  /* 0x3000001eff3e7230 */ /* 0x000fc40000004100 */
[----:B------:R-:W-:Y:S01]  /*34b0*/  FMUL.FTZ R53, R24, R53 ;  /* 0x0000003518357220 */ /* 0x000fe20000410000 */
[--C-:B------:R-:W-:Y:S02]  /*34c0*/  HADD2.F32 R63, -RZ, R31.reuse.H0_H0 ;  /* 0x2000001fff3f7230 */ /* 0x100fe40000004100 */
[----:B------:R-:W-:Y:S01]  /*34d0*/  HADD2.F32 R56, -RZ, R31.H1_H1 ;  /* 0x3000001fff387230 */ /* 0x000fe20000004100 */
[----:B------:R-:W-:Y:S01]  /*34e0*/  LEA.HI R74, R6, 0xffffff80, RZ, 0x8 ;  /* 0xffffff80064a7811 */ /* 0x000fe200078f40ff */
[----:B------:R-:W0:Y:S01]  /*34f0*/  LDS.64 R30, [UR5+0xa0] ;  /* 0x0000a005ff1e7984 */ /* 0x000e220008000a00 */
[----:B------:R-:W-:Y:S02]  /*3500*/  IADD3 R43, R43, -0x80, RZ ;  /* 0xffffff802b2b7810 */ /* 0x000fe40007ffe0ff */
[----:B------:R-:W-:Y:S02]  /*3510*/  LEA.HI R29, R5, 0xffffff80, RZ, 0x8 ;  /* 0xffffff80051d7811 */ /* 0x000fe400078f40ff */
[----:B------:R-:W-:-:S02]  /*3520*/  LOP3.LUT R52, R52, 0xff, RZ, 0xc0, !PT ;  /* 0x000000ff34347812 */ /* 0x000fc400078ec0ff */
[----:B------:R-:W-:Y:S02]  /*3530*/  SHF.R.U32.HI R6, RZ, 0x10, R6 ;  /* 0x00000010ff067819 */ /* 0x000fe40000011606 */
[----:B------:R-:W-:Y:S02]  /*3540*/  LOP3.LUT R55, R55, 0xff, RZ, 0xc0, !PT ;  /* 0x000000ff37377812 */ /* 0x000fe400078ec0ff */
[----:B------:R-:W-:Y:S02]  /*3550*/  SHF.R.U32.HI R5, RZ, 0x10, R5 ;  /* 0x00000010ff057819 */ /* 0x000fe40000011605 */
[----:B------:R-:W-:Y:S02]  /*3560*/  IADD3 R61, R7, -0x80, RZ ;  /* 0xffffff80073d7810 */ /* 0x000fe40007ffe0ff */
[----:B------:R-:W-:Y:S02]  /*3570*/  LOP3.LUT R4, R4, 0xff, RZ, 0xc0, !PT ;  /* 0x000000ff04047812 */ /* 0x000fe400078ec0ff */
[----:B------:R-:W-:-:S02]  /*3580*/  F2FP.F16.F32.PACK_AB R58, RZ, R58 ;  /* 0x0000003aff3a723e */ /* 0x000fc400000000ff */
[----:B------:R-:W-:Y:S01]  /*3590*/  F2FP.F16.F32.PACK_AB R53, RZ, R53 ;  /* 0x00000035ff35723e */ /* 0x000fe200000000ff */
[----:B------:R-:W1:Y:S01]  /*35a0*/  I2F.F16 R43, R43 ;  /* 0x0000002b002b7306 */ /* 0x000e620000200c00 */
[----:B------:R-:W-:Y:S02]  /*35b0*/  IADD3 R52, R52, -0x80, RZ ;  /* 0xffffff8034347810 */ /* 0x000fe40007ffe0ff */
[----:B------:R-:W-:Y:S02]  /*35c0*/  IADD3 R55, R55, -0x80, RZ ;  /* 0xffffff8037377810 */ /* 0x000fe40007ffe0ff */
[----:B------:R-:W-:Y:S02]  /*35d0*/  LOP3.LUT R6, R6, 0xff, RZ, 0xc0, !PT ;  /* 0x000000ff06067812 */ /* 0x000fe400078ec0ff */
[----:B------:R-:W-:Y:S01]  /*35e0*/  LOP3.LUT R5, R5, 0xff, RZ, 0xc0, !PT ;  /* 0x000000ff05057812 */ /* 0x000fe200078ec0ff */
[----:B------:R-:W5:Y:S01]  /*35f0*/  I2F.F16 R49, R49 ;  /* 0x0000003100317306 */ /* 0x000f620000200c00 */
[----:B------:R-:W-:-:S02]  /*3600*/  IADD3 R4, R4, -0x80, RZ ;  /* 0xffffff8004047810 */ /* 0x000fc40007ffe0ff */
[----:B------:R-:W-:Y:S02]  /*3610*/  PRMT R58, R58, 0x5410, R53 ;  /* 0x000054103a3a7816 */ /* 0x000fe40000000035 */
[----:B------:R-:W-:-:S03]  /*3620*/  IADD3 R53, R6, -0x80, RZ ;  /* 0xffffff8006357810 */ /* 0x000fc60007ffe0ff */
[----:B------:R-:W3:Y:S01]  /*3630*/  I2F.F16 R51, R51 ;  /* 0x0000003300337306 */ /* 0x000ee20000200c00 */
[----:B------:R-:W-:Y:S01]  /*3640*/  IADD3 R5, R5, -0x80, RZ ;  /* 0xffffff8005057810 */ /* 0x000fe20007ffe0ff */
[----:B------:R-:W-:-:S06]  /*3650*/  FMUL.FTZ R66, R21, R66 ;  /* 0x0000004215427220 */ /* 0x000fcc0000410000 */
[----:B------:R-:W0:Y:S08]  /*3660*/  I2F.F16 R61, R61 ;  /* 0x0000003d003d7306 */ /* 0x000e300000200c00 */
[----:B------:R-:W0:Y:S08]  /*3670*/  I2F.F16 R28, R72 ;  /* 0x00000048001c7306 */ /* 0x000e300000200c00 */
[----:B------:R-:W0:Y:S01]  /*3680*/  I2F.F16 R29, R29 ;  /* 0x0000001d001d7306 */ /* 0x000e220000200c00 */
[----:B------:R-:W-:-:S07]  /*3690*/  F2FP.F16.F32.PACK_AB R66, RZ, R66 ;  /* 0x00000042ff42723e */ /* 0x000fce00000000ff */
[----:B------:R-:W0:Y:S08]  /*36a0*/  I2F.F16 R54, R54 ;  /* 0x0000003600367306 */ /* 0x000e300000200c00 */
[----:B------:R1:W-:Y:S08]  /*36b0*/  I2F.F16 R60, R4 ;  /* 0x00000004003c7306 */ /* 0x0003f00000200c00 */
[----:B------:R-:W0:Y:S01]  /*36c0*/  I2F.F16 R52, R52 ;  /* 0x0000003400347306 */ /* 0x000e220000200c00 */
[----:B-1----:R-:W-:-:S07]  /*36d0*/  FMUL.FTZ R4, R26, R67 ;  /* 0x000000431a047220 */ /* 0x002fce0000410000 */
[----:B------:R-:W1:Y:S01]  /*36e0*/  I2F.F16 R55, R55 ;  /* 0x0000003700377306 */ /* 0x000e620000200c00 */
[----:B------:R-:W-:Y:S01]  /*36f0*/  F2FP.F16.F32.PACK_AB R4, RZ, R4 ;  /* 0x00000004ff04723e */ /* 0x000fe200000000ff */
[----:B------:R-:W-:-:S06]  /*3700*/  HFMA2.MMA R39, R40, 1, 1, R39 ;  /* 0x3c003c0028277835 */ /* 0x000fcc0000000027 */
[----:B------:R5:W1:Y:S01]  /*3710*/  I2F.F16 R67, R5 ;  /* 0x0000000500437306 */ /* 0x000a620000200c00 */
[----:B------:R-:W-:-:S07]  /*3720*/  PRMT R66, R66, 0x5410, R4 ;  /* 0x0000541042427816 */ /* 0x000fce0000000004 */
[----:B------:R-:W1:Y:S01]  /*3730*/  I2F.F16 R53, R53 ;  /* 0x0000003500357306 */ /* 0x000e620000200c00 */
[----:B-----5:R-:W-:Y:S02]  /*3740*/  HADD2.F32 R5, -RZ, R43.H0_H0 ;  /* 0x2000002bff057230 */ /* 0x020fe40000004100 */
[----:B------:R-:W-:Y:S02]  /*3750*/  HADD2.F32 R4, -RZ, R47.H0_H0 ;  /* 0x2000002fff047230 */ /* 0x000fe40000004100 */
[----:B------:R-:W-:Y:S02]  /*3760*/  HADD2.F32 R6, -RZ, R49.H0_H0 ;  /* 0x20000031ff067230 */ /* 0x000fe40000004100 */
[----:B---3--:R-:W-:Y:S01]  /*3770*/  HADD2.F32 R7, -RZ, R51.H0_H0 ;  /* 0x20000033ff077230 */ /* 0x008fe20000004100 */
[----:B------:R-:W3:Y:S01]  /*3780*/  I2F.F16 R40, R74 ;  /* 0x0000004a00287306 */ /* 0x000ee20000200c00 */
[----:B0-----:R-:W-:Y:S02]  /*3790*/  HADD2.F32 R64, -RZ, R61.H0_H0 ;  /* 0x2000003dff407230 */ /* 0x001fe40000004100 */
[----:B------:R-:W-:-:S02]  /*37a0*/  HADD2 R34, R58, R34 ;  /* 0x000000223a227230 */ /* 0x000fc40000000000 */
[----:B------:R-:W-:Y:S02]  /*37b0*/  HADD2.F32 R61, -RZ, R28.H0_H0 ;  /* 0x2000001cff3d7230 */ /* 0x000fe40000004100 */
[----:B------:R-:W-:Y:S01]  /*37c0*/  HADD2.F32 R65, -RZ, R29.H0_H0 ;  /* 0x2000001dff417230 */ /* 0x000fe20000004100 */
[----:B------:R-:W0:Y:S01]  /*37d0*/  I2F.F16 R41, R41 ;  /* 0x0000002900297306 */ /* 0x000e220000200c00 */
[----:B------:R-:W-:Y:S01]  /*37e0*/  HADD2.F32 R57, -RZ, R57.H0_H0 ;  /* 0x20000039ff397230 */ /* 0x000fe20000004100 */
[----:B------:R-:W5:Y:S01]  /*37f0*/  LDS.64 R28, [UR5+0x120] ;  /* 0x00012005ff1c7984 */ /* 0x000f620008000a00 */
[----:B------:R-:W-:Y:S02]  /*3800*/  HADD2.F32 R54, -RZ, R54.H0_H0 ;  /* 0x20000036ff367230 */ /* 0x000fe40000004100 */
[----:B------:R-:W-:Y:S01]  /*3810*/  FFMA.FTZ R47, R20, R5, RZ ;  /* 0x00000005142f7223 */ /* 0x000fe200000100ff */
[----:B------:R-:W-:Y:S02]  /*3820*/  HADD2.F32 R59, -RZ, R52.H0_H0 ;  /* 0x20000034ff3b7230 */ /* 0x000fe40000004100 */
[----:B------:R-:W-:Y:S01]  /*3830*/  FFMA.FTZ R43, R4, R20, RZ ;  /* 0x00000014042b7223 */ /* 0x000fe200000100ff */
[----:B-1----:R-:W-:-:S02]  /*3840*/  HADD2.F32 R58, -RZ, R55.H0_H0 ;  /* 0x20000037ff3a7230 */ /* 0x002fc40000004100 */
[C---:B------:R-:W-:Y:S01]  /*3850*/  FFMA.FTZ R52, R20.reuse, R7, RZ ;  /* 0x0000000714347223 */ /* 0x040fe200000100ff */
[----:B------:R-:W-:Y:S01]  /*3860*/  FFMA.FTZ R51, R20, R6, RZ ;  /* 0x0000000614337223 */ /* 0x000fe200000100ff */
[----:B------:R-:W-:Y:S01]  /*3870*/  HFMA2.MMA R35, R66, 1, 1, R35 ;  /* 0x3c003c0042237835 */ /* 0x000fe20000000023 */
[----:B------:R-:W-:Y:S02]  /*3880*/  HADD2.F32 R67, -RZ, R67.H0_H0 ;  /* 0x20000043ff437230 */ /* 0x000fe40000004100 */
[----:B------:R-:W-:Y:S01]  /*3890*/  FFMA.FTZ R68, R62, R57, R47 ;  /* 0x000000393e447223 */ /* 0x000fe2000001002f */
[----:B------:R-:W-:Y:S02]  /*38a0*/  HADD2.F32 R60, -RZ, R60.H0_H0 ;  /* 0x2000003cff3c7230 */ /* 0x000fe40000004100 */
[----:B------:R-:W-:Y:S01]  /*38b0*/  FFMA.FTZ R43, R54, R62, R43 ;  /* 0x0000003e362b7223 */ /* 0x000fe2000001002b */
[----:B------:R-:W-:Y:S02]  /*38c0*/  HADD2.F32 R66, -RZ, R53.H0_H0 ;  /* 0x20000035ff427230 */ /* 0x000fe40000004100 */
[C---:B------:R-:W-:Y:S01]  /*38d0*/  FFMA.FTZ R49, R62.reuse, R59, R52 ;  /* 0x0000003b3e317223 */ /* 0x040fe20000010034 */
[----:B------:R-:W-:Y:S01]  /*38e0*/  FFMA.FTZ R55, R62, R58, R51 ;  /* 0x0000003a3e377223 */ /* 0x000fe20000010033 */
[----:B------:R-:W-:-:S02]  /*38f0*/  HADD2 R37, R70, R37 ;  /* 0x0000002546257230 */ /* 0x000fc40000000000 */
[C---:B------:R-:W-:Y:S01]  /*3900*/  FFMA.FTZ R51, R63.reuse, R67, R68 ;  /* 0x000000433f337223 */ /* 0x040fe20000010044 */
[----:B------:R-:W-:Y:S01]  /*3910*/  FFMA.FTZ R52, R60, R63, R43 ;  /* 0x0000003f3c347223 */ /* 0x000fe2000001002b */
[C---:B------:R-:W-:Y:S01]  /*3920*/  FFMA.FTZ R68, R63.reuse, R66, R49 ;  /* 0x000000423f447223 */ /* 0x040fe20000010031 */
[----:B------:R-:W-:Y:S01]  /*3930*/  FFMA.FTZ R70, R63, R64, R55 ;  /* 0x000000403f467223 */ /* 0x000fe20000010037 */
[----:B---3--:R-:W-:Y:S02]  /*3940*/  HADD2.F32 R63, -RZ, R40.H0_H0 ;  /* 0x20000028ff3f7230 */ /* 0x008fe40000004100 */
[----:B0-----:R-:W-:Y:S01]  /*3950*/  HADD2.F32 R43, -RZ, R41.H0_H0 ;  /* 0x20000029ff2b7230 */ /* 0x001fe20000004100 */
[----:B------:R-:W-:Y:S01]  /*3960*/  LOP3.LUT R20, R8, 0xff, RZ, 0xc0, !PT ;  /* 0x000000ff08147812 */ /* 0x000fe200078ec0ff */
[--C-:B------:R-:W-:Y:S02]  /*3970*/  HADD2.F32 R41, -RZ, R30.reuse.H0_H0 ;  /* 0x2000001eff297230 */ /* 0x100fe40000004100 */
[----:B------:R-:W-:Y:S01]  /*3980*/  FFMA.FTZ R49, R61, R56, R52 ;  /* 0x000000383d317223 */ /* 0x000fe20000010034 */
[C---:B------:R-:W-:Y:S01]  /*3990*/  FFMA.FTZ R51, R56.reuse, R65, R51 ;  /* 0x0000004138337223 */ /* 0x040fe20000010033 */
[C---:B------:R-:W-:Y:S01]  /*39a0*/  FFMA.FTZ R52, R56.reuse, R63, R68 ;  /* 0x0000003f38347223 */ /* 0x040fe20000010044 */
[----:B------:R-:W-:Y:S01]  /*39b0*/  FFMA.FTZ R53, R56, R43, R70 ;  /* 0x0000002b38357223 */ /* 0x000fe20000010046 */
[----:B------:R-:W-:Y:S01]  /*39c0*/  LOP3.LUT R55, R9, 0xff, RZ, 0xc0, !PT ;  /* 0x000000ff09377812 */ /* 0x000fe200078ec0ff */
[----:B------:R-:W-:Y:S01]  /*39d0*/  HADD2.F32 R56, -RZ, R30.H1_H1 ;  /* 0x3000001eff387230 */ /* 0x000fe20000004100 */
[----:B------:R-:W-:Y:S01]  /*39e0*/  IADD3 R20, R20, -0x80, RZ ;  /* 0xffffff8014147810 */ /* 0x000fe20007ffe0ff */
[----:B------:R-:W-:Y:S01]  /*39f0*/  FFMA.FTZ R74, R7, R41, RZ ;  /* 0x00000029074a7223 */ /* 0x000fe200000100ff */
[----:B------:R-:W-:Y:S01]  /*3a00*/  LOP3.LUT R30, R10, 0xff, RZ, 0xc0, !PT ;  /* 0x000000ff0a1e7812 */ /* 0x000fe200078ec0ff */
[--C-:B------:R-:W-:Y:S01]  /*3a10*/  HADD2.F32 R71, -RZ, R31.reuse.H0_H0 ;  /* 0x2000001fff477230 */ /* 0x100fe20000004100 */
[----:B------:R0:W1:Y:S01]  /*3a20*/  I2F.F16 R62, R20 ;  /* 0x00000014003e7306 */ /* 0x0000620000200c00 */
[----:B------:R-:W-:Y:S01]  /*3a30*/  IADD3 R55, R55, -0x80, RZ ;  /* 0xffffff8037377810 */ /* 0x000fe20007ffe0ff */
[----:B------:R-:W-:Y:S01]  /*3a40*/  HADD2.F32 R40, -RZ, R31.H1_H1 ;  /* 0x3000001fff287230 */ /* 0x000fe20000004100 */
[----:B------:R-:W-:Y:S01]  /*3a50*/  LEA.HI R38, R8, 0xffffff80, RZ, 0x8 ;  /* 0xffffff8008267811 */ /* 0x000fe200078f40ff */
[----:B------:R-:W-:Y:S01]  /*3a60*/  FFMA.FTZ R73, R59, R56, R74 ;  /* 0x000000383b497223 */ /* 0x000fe2000001004a */
[----:B------:R-:W-:-:S02]  /*3a70*/  IADD3 R30, R30, -0x80, RZ ;  /* 0xffffff801e1e7810 */ /* 0x000fc40007ffe0ff */
[----:B------:R-:W-:Y:S02]  /*3a80*/  LOP3.LUT R31, R11, 0xff, RZ, 0xc0, !PT ;  /* 0x000000ff0b1f7812 */ /* 0x000fe400078ec0ff */
[--C-:B0-----:R-:W-:Y:S02]  /*3a90*/  SHF.R.U32.HI R20, RZ, 0x8, R8.reuse ;  /* 0x00000008ff147819 */ /* 0x101fe40000011608 */
[----:B------:R-:W-:Y:S01]  /*3aa0*/  SHF.R.U32.HI R8, RZ, 0x10, R8 ;  /* 0x00000010ff087819 */ /* 0x000fe20000011608 */
[----:B------:R0:W3:Y:S01]  /*3ab0*/  I2F.F16 R68, R55 ;  /* 0x0000003700447306 */ /* 0x0000e20000200c00 */
[-C--:B------:R-:W-:Y:S01]  /*3ac0*/  FFMA.FTZ R69, R4, R41.reuse, RZ ;  /* 0x0000002904457223 */ /* 0x080fe200000100ff */
[----:B------:R-:W-:Y:S01]  /*3ad0*/  FFMA.FTZ R72, R5, R41, RZ ;  /* 0x0000002905487223 */ /* 0x000fe200000100ff */
[----:B------:R-:W-:Y:S02]  /*3ae0*/  IADD3 R31, R31, -0x80, RZ ;  /* 0xffffff801f1f7810 */ /* 0x000fe40007ffe0ff */
[----:B------:R-:W-:-:S03]  /*3af0*/  LOP3.LUT R8, R8, 0xff, RZ, 0xc0, !PT ;  /* 0x000000ff08087812 */ /* 0x000fc600078ec0ff */
[----:B------:R5:W4:Y:S01]  /*3b00*/  I2F.F16 R70, R30 ;  /* 0x0000001e00467306 */ /* 0x000b220000200c00 */
[----:B0-----:R-:W-:Y:S01]  /*3b10*/  FFMA.FTZ R55, R6, R41, RZ ;  /* 0x0000002906377223 */ /* 0x001fe200000100ff */
[----:B------:R-:W-:Y:S01]  /*3b20*/  LOP3.LUT R20, R20, 0xff, RZ, 0xc0, !PT ;  /* 0x000000ff14147812 */ /* 0x000fe200078ec0ff */
[-C--:B------:R-:W-:Y:S01]  /*3b30*/  FFMA.FTZ R41, R54, R56.reuse, R69 ;  /* 0x0000003836297223 */ /* 0x080fe20000010045 */
[-C--:B------:R-:W-:Y:S01]  /*3b40*/  FFMA.FTZ R72, R57, R56.reuse, R72 ;  /* 0x0000003839487223 */ /* 0x080fe20000010048 */
[----:B------:R-:W-:Y:S01]  /*3b50*/  FFMA.FTZ R75, R58, R56, R55 ;  /* 0x000000383a4b7223 */ /* 0x000fe20000010037 */
[-C--:B-----5:R-:W-:Y:S01]  /*3b60*/  FFMA.FTZ R30, R66, R71.reuse, R73 ;  /* 0x00000047421e7223 */ /* 0x0a0fe20000010049 */
[----:B------:R-:W-:Y:S01]  /*3b70*/  IADD3 R56, R8, -0x80, RZ ;  /* 0xffffff8008387810 */ /* 0x000fe20007ffe0ff */
[----:B------:R0:W5:Y:S01]  /*3b80*/  I2F.F16 R69, R31 ;  /* 0x0000001f00457306 */ /* 0x0001620000200c00 */
[----:B------:R-:W-:Y:S01]  /*3b90*/  IADD3 R55, R20, -0x80, RZ ;  /* 0xffffff8014377810 */ /* 0x000fe20007ffe0ff */
[-C--:B------:R-:W-:Y:S01]  /*3ba0*/  FFMA.FTZ R8, R63, R40.reuse, R30 ;  /* 0x000000283f087223 */ /* 0x080fe2000001001e */
[-C--:B------:R-:W-:Y:S01]  /*3bb0*/  FFMA.FTZ R20, R60, R71.reuse, R41 ;  /* 0x000000473c147223 */ /* 0x080fe20000010029 */
[-C--:B------:R-:W-:Y:S01]  /*3bc0*/  FFMA.FTZ R72, R67, R71.reuse, R72 ;  /* 0x0000004743487223 */ /* 0x080fe20000010048 */
[----:B------:R-:W-:Y:S01]  /*3bd0*/  FFMA.FTZ R74, R64, R71, R75 ;  /* 0x00000047404a7223 */ /* 0x000fe2000001004b */
[----:B0-----:R-:W0:Y:S01]  /*3be0*/  LDS.64 R30, [UR5+0x28] ;  /* 0x00002805ff1e7984 */ /* 0x001e220008000a00 */
[-C--:B------:R-:W-:Y:S01]  /*3bf0*/  FFMA.FTZ R20, R61, R40.reuse, R20 ;  /* 0x000000283d147223 */ /* 0x080fe20000010014 */
[-C--:B------:R-:W-:Y:S01]  /*3c00*/  FFMA.FTZ R41, R65, R40.reuse, R72 ;  /* 0x0000002841297223 */ /* 0x080fe20000010048 */
[----:B------:R-:W-:Y:S01]  /*3c10*/  FFMA.FTZ R40, R43, R40, R74 ;  /* 0x000000282b287223 */ /* 0x000fe2000001004a */
[----:B------:R-:W-:-:S02]  /*3c20*/  HADD2.F32 R74, -RZ, R28.H0_H0 ;  /* 0x2000001cff4a7230 */ /* 0x000fc40000004100 */
[----:B------:R-:W-:-:S03]  /*3c30*/  HADD2.F32 R72, -RZ, R28.H1_H1 ;  /* 0x3000001cff487230 */ /* 0x000fc60000004100 */
[-C--:B------:R-:W-:Y:S01]  /*3c40*/  FFMA.FTZ R75, R4, R74.reuse, RZ ;  /* 0x0000004a044b7223 */ /* 0x080fe200000100ff */
[-C--:B------:R-:W-:Y:S01]  /*3c50*/  FFMA.FTZ R4, R5, R74.reuse, RZ ;  /* 0x0000004a05047223 */ /* 0x080fe200000100ff */
[----:B------:R-:W-:Y:S01]  /*3c60*/  FFMA.FTZ R5, R6, R74, RZ ;  /* 0x0000004a06057223 */ /* 0x000fe200000100ff */
[----:B------:R-:W-:Y:S01]  /*3c70*/  LEA.HI R42, R9, 0xffffff80, RZ, 0x8 ;  /* 0xffffff80092a7811 */ /* 0x000fe200078f40ff */
[--C-:B------:R-:W-:Y:S01]  /*3c80*/  HADD2.F32 R28, -RZ, R29.reuse.H1_H1 ;  /* 0x3000001dff1c7230 */ /* 0x100fe20000004100 */
[----:B------:R-:W-:Y:S01]  /*3c90*/  SHF.R.U32.HI R71, RZ, 0x8, R9 ;  /* 0x00000008ff477819 */ /* 0x000fe20000011609 */
[----:B------:R-:W-:Y:S01]  /*3ca0*/  FFMA.FTZ R75, R54, R72, R75 ;  /* 0x00000048364b7223 */ /* 0x000fe2000001004b */
[----:B------:R-:W-:Y:S01]  /*3cb0*/  SHF.R.U32.HI R73, RZ, 0x10, R9 ;  /* 0x00000010ff497819 */ /* 0x000fe20000011609 */
[----:B------:R-:W-:Y:S01]  /*3cc0*/  HADD2.F32 R9, -RZ, R29.H0_H0 ;  /* 0x2000001dff097230 */ /* 0x000fe20000004100 */
[----:B------:R-:W-:Y:S01]  /*3cd0*/  SHF.R.U32.HI R29, RZ, 0x8, R10 ;  /* 0x00000008ff1d7819 */ /* 0x000fe2000001160a */
[----:B------:R-:W-:Y:S01]  /*3ce0*/  FFMA.FTZ R76, R7, R74, RZ ;  /* 0x0000004a074c7223 */ /* 0x000fe200000100ff */
[-C--:B------:R-:W-:Y:S01]  /*3cf0*/  FFMA.FTZ R54, R57, R72.reuse, R4 ;  /* 0x0000004839367223 */ /* 0x080fe20000010004 */
[-C--:B------:R-:W-:Y:S01]  /*3d00*/  FFMA.FTZ R5, R58, R72.reuse, R5 ;  /* 0x000000483a057223 */ /* 0x080fe20000010005 */
[----:B------:R-:W-:Y:S01]  /*3d10*/  SHF.R.U32.HI R4, RZ, 0x8, R11 ;  /* 0x00000008ff047819 */ /* 0x000fe2000001160b */
[----:B------:R-:W-:Y:S01]  /*3d20*/  FFMA.FTZ R59, R59, R72, R76 ;  /* 0x000000483b3b7223 */ /* 0x000fe2000001004c */
[----:B------:R-:W-:Y:S01]  /*3d30*/  LOP3.LUT R71, R71, 0xff, RZ, 0xc0, !PT ;  /* 0x000000ff47477812 */ /* 0x000fe200078ec0ff */
[----:B------:R-:W-:Y:S01]  /*3d40*/  FFMA.FTZ R64, R64, R9, R5 ;  /* 0x0000000940407223 */ /* 0x000fe20000010005 */
[----:B------:R-:W-:-:S02]  /*3d50*/  LOP3.LUT R29, R29, 0xff, RZ, 0xc0, !PT ;  /* 0x000000ff1d1d7812 */ /* 0x000fc400078ec0ff */
[----:B------:R-:W-:Y:S02]  /*3d60*/  LOP3.LUT R4, R4, 0xff, RZ, 0xc0, !PT ;  /* 0x000000ff04047812 */ /* 0x000fe400078ec0ff */
[----:B------:R-:W-:Y:S02]  /*3d70*/  SHF.R.U32.HI R5, RZ, 0x10, R11 ;  /* 0x00000010ff057819 */ /* 0x000fe4000001160b */
[----:B------:R-:W-:Y:S01]  /*3d80*/  LEA.HI R47, R10, 0xffffff80, RZ, 0x8 ;  /* 0xffffff800a2f7811 */ /* 0x000fe200078f40ff */
[----:B------:R-:W-:Y:S01]  /*3d90*/  FFMA.FTZ R66, R66, R9, R59 ;  /* 0x0000000942427223 */ /* 0x000fe2000001003b */
[----:B------:R-:W-:Y:S02]  /*3da0*/  IADD3 R71, R71, -0x80, RZ ;  /* 0xffffff8047477810 */ /* 0x000fe40007ffe0ff */
[----:B------:R-:W-:Y:S02]  /*3db0*/  SHF.R.U32.HI R10, RZ, 0x10, R10 ;  /* 0x00000010ff0a7819 */ /* 0x000fe4000001160a */
[----:B------:R-:W-:-:S02]  /*3dc0*/  IADD3 R7, R29, -0x80, RZ ;  /* 0xffffff801d077810 */ /* 0x000fc40007ffe0ff */
[----:B------:R-:W-:Y:S02]  /*3dd0*/  IADD3 R58, R4, -0x80, RZ ;  /* 0xffffff80043a7810 */ /* 0x000fe40007ffe0ff */
[----:B------:R-:W-:Y:S02]  /*3de0*/  LOP3.LUT R5, R5, 0xff, RZ, 0xc0, !PT ;  /* 0x000000ff05057812 */ /* 0x000fe400078ec0ff */
[----:B------:R-:W-:Y:S01]  /*3df0*/  LOP3.LUT R73, R73, 0xff, RZ, 0xc0, !PT ;  /* 0x000000ff49497812 */ /* 0x000fe200078ec0ff */
[----:B------:R-:W2:Y:S01]  /*3e00*/  I2F.F16 R55, R55 ;  /* 0x0000003700377306 */ /* 0x000ea20000200c00 */
[----:B------:R-:W-:Y:S01]  /*3e10*/  LOP3.LUT R4, R10, 0xff, RZ, 0xc0, !PT ;  /* 0x000000ff0a047812 */ /* 0x000fe200078ec0ff */
[----:B------:R-:W-:Y:S01]  /*3e20*/  FFMA.FTZ R29, R63, R28, R66 ;  /* 0x0000001c3f1d7223 */ /* 0x000fe20000010042 */
[----:B------:R-:W-:Y:S01]  /*3e30*/  IADD3 R63, R5, -0x80, RZ ;  /* 0xffffff80053f7810 */ /* 0x000fe20007ffe0ff */
[----:B------:R-:W-:Y:S01]  /*3e40*/  FFMA.FTZ R60, R60, R9, R75 ;  /* 0x000000093c3c7223 */ /* 0x000fe2000001004b */
[----:B------:R-:W-:-:S03]  /*3e50*/  IADD3 R73, R73, -0x80, RZ ;  /* 0xffffff8049497810 */ /* 0x000fc60007ffe0ff */
[----:B------:R-:W2:Y:S01]  /*3e60*/  I2F.F16 R71, R71 ;  /* 0x0000004700477306 */ /* 0x000ea20000200c00 */
[----:B------:R-:W-:Y:S01]  /*3e70*/  IADD3 R4, R4, -0x80, RZ ;  /* 0xffffff8004047810 */ /* 0x000fe20007ffe0ff */
[----:B------:R-:W-:Y:S01]  /*3e80*/  FFMA.FTZ R54, R67, R9, R54 ;  /* 0x0000000943367223 */ /* 0x000fe20000010036 */
[----:B------:R-:W-:-:S05]  /*3e90*/  FFMA.FTZ R9, R61, R28, R60 ;  /* 0x0000001c3d097223 */ /* 0x000fca000001003c */
[----:B------:R-:W2:Y:S01]  /*3ea0*/  I2F.F16 R7, R7 ;  /* 0x0000000700077306 */ /* 0x000ea20000200c00 */
[----:B------:R-:W-:-:S07]  /*3eb0*/  FFMA.FTZ R10, R65, R28, R54 ;  /* 0x0000001c410a7223 */ /* 0x000fce0000010036 */
[----:B------:R-:W2:Y:S01]  /*3ec0*/  I2F.F16 R58, R58 ;  /* 0x0000003a003a7306 */ /* 0x000ea20000200c00 */
[--C-:B0-----:R-:W-:Y:S01]  /*3ed0*/  HADD2.F32 R66, -RZ, R30.reuse.H0_H0 ;  /* 0x2000001eff427230 */ /* 0x101fe20000004100 */
[----:B------:R-:W-:Y:S01]  /*3ee0*/  LEA.HI R65, R11, 0xffffff80, RZ, 0x8 ;  /* 0xffffff800b417811 */ /* 0x000fe200078f40ff */
[----:B------:R-:W-:-:S05]  /*3ef0*/  HADD2.F32 R72, -RZ, R30.H1_H1 ;  /* 0x3000001eff487230 */ /* 0x000fca0000004100 */
[----:B------:R-:W0:Y:S01]  /*3f00*/  I2F.F16 R56, R56 ;  /* 0x0000003800387306 */ /* 0x000e220000200c00 */
[----:B-1----:R-:W-:Y:S02]  /*3f10*/  HADD2.F32 R30, -RZ, R62.H0_H0 ;  /* 0x2000003eff1e7230 */ /* 0x002fe40000004100 */
[----:B---3--:R-:W-:-:S05]  /*3f20*/  HADD2.F32 R54, -RZ, R68.H0_H0 ;  /* 0x20000044ff367230 */ /* 0x008fca0000004100 */
[----:B------:R-:W1:Y:S01]  /*3f30*/  I2F.F16 R6, R73 ;  /* 0x0000004900067306 */ /* 0x000e620000200c00 */
[----:B----4-:R-:W-:-:S07]  /*3f40*/  HADD2.F32 R11, -RZ, R70.H0_H0 ;  /* 0x20000046ff0b7230 */ /* 0x010fce0000004100 */
[----:B------:R-:W3:Y:S01]  /*3f50*/  I2F.F16 R61, R4 ;  /* 0x00000004003d7306 */ /* 0x000ee20000200c00 */
[----:B-----5:R-:W-:-:S07]  /*3f60*/  HADD2.F32 R57, -RZ, R69.H0_H0 ;  /* 0x20000045ff397230 */ /* 0x020fce0000004100 */
[----:B------:R-:W4:Y:S01]  /*3f70*/  I2F.F16 R63, R63 ;  /* 0x0000003f003f7306 */ /* 0x000f220000200c00 */
[--C-:B------:R-:W-:Y:S02]  /*3f80*/  HADD2.F32 R59, -RZ, R31.reuse.H0_H0 ;  /* 0x2000001fff3b7230 */ /* 0x100fe40000004100 */
[----:B------:R-:W-:Y:S01]  /*3f90*/  FFMA.FTZ R62, R30, R66, R49 ;  /* 0x000000421e3e7223 */ /* 0x000fe20000010031 */
[----:B------:R-:W-:Y:S02]  /*3fa0*/  HADD2.F32 R60, -RZ, R31.H1_H1 ;  /* 0x3000001fff3c7230 */ /* 0x000fe40000004100 */
[C---:B------:R-:W-:Y:S01]  /*3fb0*/  FFMA.FTZ R31, R66.reuse, R54, R51 ;  /* 0x00000036421f7223 */ /* 0x040fe20000010033 */
[----:B--2---:R-:W-:Y:S01]  /*3fc0*/  HADD2.F32 R55, -RZ, R55.H0_H0 ;  /* 0x20000037ff377230 */ /* 0x004fe20000004100 */
[----:B------:R-:W2:Y:S01]  /*3fd0*/  I2F.F16 R38, R38 ;  /* 0x0000002600267306 */ /* 0x000ea20000200c00 */
[----:B------:R-:W-:Y:S02]  /*3fe0*/  HADD2.F32 R71, -RZ, R71.H0_H0 ;  /* 0x20000047ff477230 */ /* 0x000fe40000004100 */
[----:B------:R-:W-:Y:S01]  /*3ff0*/  FFMA.FTZ R68, R66, R11, R52 ;  /* 0x0000000b42447223 */ /* 0x000fe20000010034 */
[----:B------:R-:W-:-:S04]  /*4000*/  HADD2.F32 R51, -RZ, R7.H0_H0 ;  /* 0x20000007ff337230 */ /* 0x000fc80000004100 */
[----:B------:R-:W5:Y:S01]  /*4010*/  I2F.F16 R42, R42 ;  /* 0x0000002a002a7306 */ /* 0x000f620000200c00 */
[----:B------:R-:W-:Y:S02]  /*4020*/  HADD2.F32 R52, -RZ, R58.H0_H0 ;  /* 0x2000003aff347230 */ /* 0x000fe40000004100 */
[----:B------:R-:W-:Y:S01]  /*4030*/  FFMA.FTZ R67, R66, R57, R53 ;  /* 0x0000003942437223 */ /* 0x000fe20000010035 */
[----:B0-----:R-:W-:Y:S02]  /*4040*/  HADD2.F32 R56, -RZ, R56.H0_H0 ;  /* 0x20000038ff387230 */ /* 0x001fe40000004100 */
[----:B------:R-:W-:Y:S02]  /*4050*/  FFMA.FTZ R7, R55, R72, R62 ;  /* 0x0000004837077223 */ /* 0x000fe4000001003e */
[----:B------:R-:W0:Y:S01]  /*4060*/  I2F.F16 R47, R47 ;  /* 0x0000002f002f7306 */ /* 0x000e220000200c00 */
[----:B-1----:R-:W-:Y:S02]  /*4070*/  HADD2.F32 R49, -RZ, R6.H0_H0 ;  /* 0x20000006ff317230 */ /* 0x002fe40000004100 */
[----:B------:R-:W-:Y:S01]  /*4080*/  FFMA.FTZ R62, R72, R71, R31 ;  /* 0x00000047483e7223 */ /* 0x000fe2000001001f */
[----:B---3--:R-:W-:-:S02]  /*4090*/  HADD2.F32 R58, -RZ, R61.H0_H0 ;  /* 0x2000003dff3a7230 */ /* 0x008fc40000004100 */
[C---:B------:R-:W-:Y:S01]  /*40a0*/  FFMA.FTZ R31, R72.reuse, R51, R68 ;  /* 0x00000033481f7223 */ /* 0x040fe20000010044 */
[----:B----4-:R-:W-:Y:S02]  /*40b0*/  HADD2.F32 R53, -RZ, R63.H0_H0 ;  /* 0x2000003fff357230 */ /* 0x010fe40000004100 */
[----:B------:R-:W-:Y:S01]  /*40c0*/  FFMA.FTZ R72, R72, R52, R67 ;  /* 0x0000003448487223 */ /* 0x000fe20000010043 */
[----:B------:R-:W1:Y:S01]  /*40d0*/  LDS.64 R4, [UR5+0xa8] ;  /* 0x0000a805ff047984 */ /* 0x000e620008000a00 */
[----:B------:R-:W3:Y:S01]  /*40e0*/  I2F.F16 R65, R65 ;  /* 0x0000004100417306 */ /* 0x000ee20000200c00 */
[----:B------:R-:W-:Y:S01]  /*40f0*/  FFMA.FTZ R6, R56, R59, R7 ;  /* 0x0000003b38067223 */ /* 0x000fe20000010007 */
[C---:B------:R-:W-:Y:S01]  /*4100*/  FFMA.FTZ R7, R59.reuse, R49, R62 ;  /* 0x000000313b077223 */ /* 0x040fe2000001003e */
[C---:B------:R-:W-:Y:S01]  /*4110*/  FFMA.FTZ R62, R59.reuse, R58, R31 ;  /* 0x0000003a3b3e7223 */ /* 0x040fe2000001001f */
[----:B------:R-:W-:Y:S01]  /*4120*/  FFMA.FTZ R72, R59, R53, R72 ;  /* 0x000000353b487223 */ /* 0x000fe20000010048 */
[----:B--2---:R-:W-:-:S02]  /*4130*/  HADD2.F32 R59, -RZ, R38.H0_H0 ;  /* 0x20000026ff3b7230 */ /* 0x004fc40000004100 */
[----:B-----5:R-:W-:Y:S02]  /*4140*/  HADD2.F32 R61, -RZ, R42.H0_H0 ;  /* 0x2000002aff3d7230 */ /* 0x020fe40000004100 */
[----:B0-----:R-:W-:Y:S02]  /*4150*/  HADD2.F32 R47, -RZ, R47.H0_H0 ;  /* 0x2000002fff2f7230 */ /* 0x001fe40000004100 */
[----:B------:R-:W-:Y:S01]  /*4160*/  FFMA.FTZ R6, R59, R60, R6 ;  /* 0x0000003c3b067223 */ /* 0x000fe20000010006 */
[C---:B------:R-:W-:Y:S02]  /*4170*/  FFMA.FTZ R7, R60.reuse, R61, R7 ;  /* 0x0000003d3c077223 */ /* 0x040fe40000010007 */
[----:B------:R-:W-:Y:S01]  /*4180*/  FFMA.FTZ R62, R60, R47, R62 ;  /* 0x0000002f3c3e7223 */ /* 0x000fe2000001003e */
[----:B---3--:R-:W-:Y:S02]  /*4190*/  HADD2.F32 R63, -RZ, R65.H0_H0 ;  /* 0x20000041ff3f7230 */ /* 0x008fe40000004100 */
[----:B------:R-:W-:Y:S01]  /*41a0*/  FMUL.FTZ R6, R21, R6 ;  /* 0x0000000615067220 */ /* 0x000fe20000410000 */
[----:B------:R-:W-:Y:S01]  /*41b0*/  FMUL.FTZ R7, R26, R7 ;  /* 0x000000071a077220 */ /* 0x000fe20000410000 */
[----:B------:R-:W-:Y:S01]  /*41c0*/  FMUL.FTZ R38, R25, R62 ;  /* 0x0000003e19267220 */ /* 0x000fe20000410000 */
[----:B------:R-:W-:-:S02]  /*41d0*/  FFMA.FTZ R65, R60, R63, R72 ;  /* 0x0000003f3c417223 */ /* 0x000fc40000010048 */
[----:B------:R-:W-:Y:S02]  /*41e0*/  F2FP.F16.F32.PACK_AB R60, RZ, R6 ;  /* 0x00000006ff3c723e */ /* 0x000fe400000000ff */
[----:B------:R-:W-:Y:S02]  /*41f0*/  F2FP.F16.F32.PACK_AB R62, RZ, R7 ;  /* 0x00000007ff3e723e */ /* 0x000fe400000000ff */
[----:B------:R-:W0:Y:S01]  /*4200*/  LDS.64 R6, [UR5+0x128] ;  /* 0x00012805ff067984 */ /* 0x000e220008000a00 */
[----:B------:R-:W-:Y:S01]  /*4210*/  FMUL.FTZ R66, R24, R65 ;  /* 0x0000004118427220 */ /* 0x000fe20000410000 */
[----:B------:R-:W-:-:S04]  /*4220*/  F2FP.F16.F32.PACK_AB R65, RZ, R38 ;  /* 0x00000026ff41723e */ /* 0x000fc800000000ff */
[----:B------:R-:W-:-:S04]  /*4230*/  F2FP.F16.F32.PACK_AB R66, RZ, R66 ;  /* 0x00000042ff42723e */ /* 0x000fc800000000ff */
[----:B------:R-:W-:Y:S02]  /*4240*/  PRMT R65, R65, 0x5410, R66 ;  /* 0x0000541041417816 */ /* 0x000fe40000000042 */
[----:B------:R-:W-:Y:S02]  /*4250*/  LEA.HI R67, R18, 0xffffff80, RZ, 0x8 ;  /* 0xffffff8012437811 */ /* 0x000fe400078f40ff */
[----:B------:R-:W-:Y:S01]  /*4260*/  LOP3.LUT R66, R16, 0xff, RZ, 0xc0, !PT ;  /* 0x000000ff10427812 */ /* 0x000fe200078ec0ff */
[----:B------:R-:W-:Y:S02]  /*4270*/  HADD2 R37, R65, R37 ;  /* 0x0000002541257230 */ /* 0x000fe40000000000 */
[--C-:B-1----:R-:W-:Y:S01]  /*4280*/  HADD2.F32 R65, -RZ, R4.reuse.H0_H0 ;  /* 0x20000004ff417230 */ /* 0x102fe20000004100 */
[----:B------:R-:W-:Y:S01]  /*4290*/  PRMT R60, R60, 0x5410, R62 ;  /* 0x000054103c3c7816 */ /* 0x000fe2000000003e */
[----:B------:R1:W-:Y:S01]  /*42a0*/  I2F.F16 R38, R67 ;  /* 0x0000004300267306 */ /* 0x0003e20000200c00 */
[----:B------:R-:W-:-:S02]  /*42b0*/  HADD2.F32 R4, -RZ, R4.H1_H1 ;  /* 0x30000004ff047230 */ /* 0x000fc40000004100 */
[-C--:B------:R-:W-:Y:S01]  /*42c0*/  FFMA.FTZ R20, R30, R65.reuse, R20 ;  /* 0x000000411e147223 */ /* 0x080fe20000010014 */
[-C--:B------:R-:W-:Y:S01]  /*42d0*/  FFMA.FTZ R8, R11, R65.reuse, R8 ;  /* 0x000000410b087223 */ /* 0x080fe20000010008 */
[----:B------:R-:W-:Y:S01]  /*42e0*/  HFMA2.MMA R39, R60, 1, 1, R39 ;  /* 0x3c003c003c277835 */ /* 0x000fe20000000027 */
[----:B-1----:R-:W-:Y:S01]  /*42f0*/  IADD3 R67, R66, -0x80, RZ ;  /* 0xffffff8042437810 */ /* 0x002fe20007ffe0ff */
[-C--:B------:R-:W-:Y:S01]  /*4300*/  FFMA.FTZ R66, R54, R65.reuse, R41 ;  /* 0x0000004136427223 */ /* 0x080fe20000010029 */
[----:B------:R-:W-:Y:S01]  /*4310*/  FFMA.FTZ R65, R57, R65, R40 ;  /* 0x0000004139417223 */ /* 0x000fe20000010028 */
        /* <DEDUP_REMOVED lines=11> */
[--C-:B0-----:R-:W-:Y:S02]  /*43d0*/  HADD2.F32 R20, -RZ, R6.reuse.H0_H0 ;  /* 0x20000006ff147230 */ /* 0x101fe40000004100 */
[----:B------:R-:W-:Y:S01]  /*43e0*/  FFMA.FTZ R64, R43, R28, R64 ;  /* 0x0000001c2b407223 */ /* 0x000fe20000010040 */
[-C--:B------:R-:W-:Y:S01]  /*43f0*/  FFMA.FTZ R8, R59, R62.reuse, R8 ;  /* 0x0000003e3b087223 */ /* 0x080fe20000010008 */
[-C--:B------:R-:W-:Y:S01]  /*4400*/  FFMA.FTZ R5, R61, R62.reuse, R66 ;  /* 0x0000003e3d057223 */ /* 0x080fe20000010042 */
[----:B------:R-:W-:Y:S01]  /*4410*/  FFMA.FTZ R4, R47, R62, R4 ;  /* 0x0000003e2f047223 */ /* 0x000fe20000010004 */
[----:B------:R-:W-:-:S02]  /*4420*/  HADD2.F32 R62, -RZ, R6.H1_H1 ;  /* 0x30000006ff3e7230 */ /* 0x000fc40000004100 */
[-C--:B------:R-:W-:Y:S01]  /*4430*/  FFMA.FTZ R10, R54, R20.reuse, R10 ;  /* 0x00000014360a7223 */ /* 0x080fe2000001000a */
[--C-:B------:R-:W-:Y:S02]  /*4440*/  HADD2.F32 R66, -RZ, R7.reuse.H0_H0 ;  /* 0x20000007ff427230 */ /* 0x100fe40000004100 */
[-C--:B------:R-:W-:Y:S01]  /*4450*/  FFMA.FTZ R54, R11, R20.reuse, R29 ;  /* 0x000000140b367223 */ /* 0x080fe2000001001d */
[----:B------:R-:W-:Y:S01]  /*4460*/  HADD2.F32 R6, -RZ, R7.H1_H1 ;  /* 0x30000007ff067230 */ /* 0x000fe20000004100 */
[----:B------:R-:W-:Y:S01]  /*4470*/  LEA.HI R7, R12, 0xffffff80, RZ, 0x8 ;  /* 0xffffff800c077811 */ /* 0x000fe200078f40ff */
[-C--:B------:R-:W-:Y:S01]  /*4480*/  FFMA.FTZ R30, R30, R20.reuse, R9 ;  /* 0x000000141e1e7223 */ /* 0x080fe20000010009 */
[----:B------:R-:W-:Y:S01]  /*4490*/  FFMA.FTZ R57, R57, R20, R64 ;  /* 0x0000001439397223 */ /* 0x000fe20000010040 */
[-C--:B------:R-:W-:Y:S01]  /*44a0*/  FFMA.FTZ R10, R71, R62.reuse, R10 ;  /* 0x0000003e470a7223 */ /* 0x080fe2000001000a */
[----:B------:R0:W-:Y:S01]  /*44b0*/  I2F.F16 R20, R7 ;  /* 0x0000000700147306 */ /* 0x0001e20000200c00 */
[-C--:B------:R-:W-:Y:S01]  /*44c0*/  FFMA.FTZ R51, R51, R62.reuse, R54 ;  /* 0x0000003e33337223 */ /* 0x080fe20000010036 */
[-C--:B------:R-:W-:Y:S01]  /*44d0*/  FFMA.FTZ R55, R55, R62.reuse, R30 ;  /* 0x0000003e37377223 */ /* 0x080fe2000001001e */
[----:B------:R-:W-:Y:S01]  /*44e0*/  FFMA.FTZ R52, R52, R62, R57 ;  /* 0x0000003e34347223 */ /* 0x000fe20000010039 */
[-C--:B------:R-:W-:Y:S01]  /*44f0*/  FFMA.FTZ R10, R49, R66.reuse, R10 ;  /* 0x00000042310a7223 */ /* 0x080fe2000001000a */
[-C--:B------:R-:W-:Y:S01]  /*4500*/  FFMA.FTZ R58, R58, R66.reuse, R51 ;  /* 0x000000423a3a7223 */ /* 0x080fe20000010033 */
[----:B0-----:R-:W-:Y:S01]  /*4510*/  SHF.R.U32.HI R7, RZ, 0x8, R17 ;  /* 0x00000008ff077819 */ /* 0x001fe20000011611 */
[-C--:B------:R-:W-:Y:S01]  /*4520*/  FFMA.FTZ R56, R56, R66.reuse, R55 ;  /* 0x0000004238387223 */ /* 0x080fe20000010037 */
[----:B------:R-:W-:Y:S01]  /*4530*/  FFMA.FTZ R52, R53, R66, R52 ;  /* 0x0000004235347223 */ /* 0x000fe20000010034 */
[----:B------:R-:W-:Y:S01]  /*4540*/  FMUL.FTZ R5, R26, R5 ;  /* 0x000000051a057220 */ /* 0x000fe20000410000 */
[----:B------:R-:W-:Y:S01]  /*4550*/  LOP3.LUT R7, R7, 0xff, RZ, 0xc0, !PT ;  /* 0x000000ff07077812 */ /* 0x000fe200078ec0ff */
[----:B------:R-:W-:Y:S01]  /*4560*/  FMUL.FTZ R4, R25, R4 ;  /* 0x0000000419047220 */ /* 0x000fe20000410000 */
[-C--:B------:R-:W-:Y:S01]  /*4570*/  FFMA.FTZ R61, R61, R6.reuse, R10 ;  /* 0x000000063d3d7223 */ /* 0x080fe2000001000a */
[-C--:B------:R-:W-:Y:S01]  /*4580*/  FFMA.FTZ R10, R47, R6.reuse, R58 ;  /* 0x000000062f0a7223 */ /* 0x080fe2000001003a */
[-C--:B------:R-:W-:Y:S01]  /*4590*/  FFMA.FTZ R56, R59, R6.reuse, R56 ;  /* 0x000000063b387223 */ /* 0x080fe20000010038 */
[----:B------:R-:W-:Y:S01]  /*45a0*/  FFMA.FTZ R63, R63, R6, R52 ;  /* 0x000000063f3f7223 */ /* 0x000fe20000010034 */
[----:B------:R-:W-:-:S02]  /*45b0*/  IADD3 R47, R7, -0x80, RZ ;  /* 0xffffff80072f7810 */ /* 0x000fc40007ffe0ff */
[----:B------:R-:W-:Y:S02]  /*45c0*/  F2FP.F16.F32.PACK_AB R6, RZ, R5 ;  /* 0x00000005ff06723e */ /* 0x000fe400000000ff */
[----:B------:R-:W-:Y:S02]  /*45d0*/  F2FP.F16.F32.PACK_AB R7, RZ, R4 ;  /* 0x00000004ff07723e */ /* 0x000fe400000000ff */
[----:B------:R-:W0:Y:S01]  /*45e0*/  LDS.64 R4, [UR5+0x30] ;  /* 0x00003005ff047984 */ /* 0x000e220008000a00 */
[----:B------:R-:W-:-:S05]  /*45f0*/  FMUL.FTZ R8, R21, R8 ;  /* 0x0000000815087220 */ /* 0x000fca0000410000 */
[----:B------:R-:W-:Y:S02]  /*4600*/  F2FP.F16.F32.PACK_AB R8, RZ, R8 ;  /* 0x00000008ff08723e */ /* 0x000fe400000000ff */
[----:B------:R-:W-:Y:S02]  /*4610*/  SHF.R.U32.HI R9, RZ, 0x8, R16 ;  /* 0x00000008ff097819 */ /* 0x000fe40000011610 */
[----:B------:R-:W-:Y:S02]  /*4620*/  PRMT R8, R8, 0x5410, R6 ;  /* 0x0000541008087816 */ /* 0x000fe40000000006 */
[----:B------:R-:W-:Y:S02]  /*4630*/  LEA.HI R68, R19, 0xffffff80, RZ, 0x8 ;  /* 0xffffff8013447811 */ /* 0x000fe400078f40ff */
[----:B------:R-:W-:Y:S01]  /*4640*/  LOP3.LUT R60, R18, 0xff, RZ, 0xc0, !PT ;  /* 0x000000ff123c7812 */ /* 0x000fe200078ec0ff */
[----:B------:R-:W-:Y:S01]  /*4650*/  FMUL.FTZ R65, R24, R65 ;  /* 0x0000004118417220 */ /* 0x000fe20000410000 */
[----:B------:R-:W-:Y:S01]  /*4660*/  LOP3.LUT R43, R17, 0xff, RZ, 0xc0, !PT ;  /* 0x000000ff112b7812 */ /* 0x000fe200078ec0ff */
[----:B------:R1:W-:Y:S01]  /*4670*/  I2F.F16 R28, R68 ;  /* 0x00000044001c7306 */ /* 0x0003e20000200c00 */
[----:B------:R-:W-:Y:S01]  /*4680*/  LOP3.LUT R9, R9, 0xff, RZ, 0xc0, !PT ;  /* 0x000000ff09097812 */ /* 0x000fe200078ec0ff */
[----:B------:R-:W-:Y:S01]  /*4690*/  HFMA2.MMA R27, R8, 1, 1, R27 ;  /* 0x3c003c00081b7835 */ /* 0x000fe2000000001b */
[----:B------:R-:W-:-:S02]  /*46a0*/  SHF.R.U32.HI R6, RZ, 0x8, R18 ;  /* 0x00000008ff067819 */ /* 0x000fc40000011612 */
[----:B------:R-:W-:Y:S02]  /*46b0*/  IADD3 R60, R60, -0x80, RZ ;  /* 0xffffff803c3c7810 */ /* 0x000fe40007ffe0ff */
[----:B------:R-:W-:Y:S02]  /*46c0*/  SHF.R.U32.HI R8, RZ, 0x8, R19 ;  /* 0x00000008ff087819 */ /* 0x000fe40000011613 */
[----:B-1----:R-:W-:Y:S02]  /*46d0*/  LOP3.LUT R68, R19, 0xff, RZ, 0xc0, !PT ;  /* 0x000000ff13447812 */ /* 0x002fe400078ec0ff */
[----:B------:R-:W-:Y:S02]  /*46e0*/  SHF.R.U32.HI R18, RZ, 0x10, R18 ;  /* 0x00000010ff127819 */ /* 0x000fe40000011612 */
[----:B------:R-:W-:Y:S02]  /*46f0*/  IADD3 R43, R43, -0x80, RZ ;  /* 0xffffff802b2b7810 */ /* 0x000fe40007ffe0ff */
[----:B------:R-:W-:-:S02]  /*4700*/  IADD3 R9, R9, -0x80, RZ ;  /* 0xffffff8009097810 */ /* 0x000fc40007ffe0ff */
[----:B------:R-:W-:Y:S02]  /*4710*/  LOP3.LUT R6, R6, 0xff, RZ, 0xc0, !PT ;  /* 0x000000ff06067812 */ /* 0x000fe400078ec0ff */
[----:B------:R-:W-:Y:S02]  /*4720*/  SHF.R.U32.HI R19, RZ, 0x10, R19 ;  /* 0x00000010ff137819 */ /* 0x000fe40000011613 */
[----:B------:R-:W-:Y:S02]  /*4730*/  LEA.HI R31, R17, 0xffffff80, RZ, 0x8 ;  /* 0xffffff80111f7811 */ /* 0x000fe400078f40ff */
[----:B------:R-:W-:Y:S02]  /*4740*/  LEA.HI R42, R16, 0xffffff80, RZ, 0x8 ;  /* 0xffffff80102a7811 */ /* 0x000fe400078f40ff */
[----:B------:R-:W-:Y:S02]  /*4750*/  F2FP.F16.F32.PACK_AB R65, RZ, R65 ;  /* 0x00000041ff41723e */ /* 0x000fe400000000ff */
[----:B------:R-:W-:-:S02]  /*4760*/  IADD3 R68, R68, -0x80, RZ ;  /* 0xffffff8044447810 */ /* 0x000fc40007ffe0ff */
[----:B------:R-:W-:Y:S02]  /*4770*/  SHF.R.U32.HI R17, RZ, 0x10, R17 ;  /* 0x00000010ff117819 */ /* 0x000fe40000011611 */
[----:B------:R-:W-:Y:S02]  /*4780*/  SHF.R.U32.HI R16, RZ, 0x10, R16 ;  /* 0x00000010ff107819 */ /* 0x000fe40000011610 */
[----:B------:R-:W-:Y:S02]  /*4790*/  LOP3.LUT R8, R8, 0xff, RZ, 0xc0, !PT ;  /* 0x000000ff08087812 */ /* 0x000fe400078ec0ff */
[----:B------:R-:W-:Y:S01]  /*47a0*/  LOP3.LUT R18, R18, 0xff, RZ, 0xc0, !PT ;  /* 0x000000ff12127812 */ /* 0x000fe200078ec0ff */
[----:B------:R-:W1:Y:S01]  /*47b0*/  I2F.F16 R60, R60 ;  /* 0x0000003c003c7306 */ /* 0x000e620000200c00 */
[----:B------:R-:W-:Y:S01]  /*47c0*/  IADD3 R6, R6, -0x80, RZ ;  /* 0xffffff8006067810 */ /* 0x000fe20007ffe0ff */
[----:B------:R-:W-:Y:S01]  /*47d0*/  FMUL.FTZ R10, R25, R10 ;  /* 0x0000000a190a7220 */ /* 0x000fe20000410000 */
[----:B------:R-:W-:Y:S01]  /*47e0*/  LOP3.LUT R19, R19, 0xff, RZ, 0xc0, !PT ;  /* 0x000000ff13137812 */ /* 0x000fe200078ec0ff */
[----:B------:R-:W-:Y:S01]  /*47f0*/  FMUL.FTZ R63, R24, R63 ;  /* 0x0000003f183f7220 */ /* 0x000fe20000410000 */
[----:B------:R-:W-:-:S03]  /*4800*/  LOP3.LUT R17, R17, 0xff, RZ, 0xc0, !PT ;  /* 0x000000ff11117812 */ /* 0x000fc600078ec0ff */
[----:B------:R2:W-:Y:S01]  /*4810*/  I2F.F16 R52, R9 ;  /* 0x0000000900347306 */ /* 0x0005e20000200c00 */
[----:B------:R-:W-:Y:S02]  /*4820*/  LOP3.LUT R16, R16, 0xff, RZ, 0xc0, !PT ;  /* 0x000000ff10107812 */ /* 0x000fe400078ec0ff */
[----:B------:R-:W-:Y:S01]  /*4830*/  IADD3 R18, R18, -0x80, RZ ;  /* 0xffffff8012127810 */ /* 0x000fe20007ffe0ff */
[----:B------:R-:W-:Y:S01]  /*4840*/  FMUL.FTZ R56, R21, R56 ;  /* 0x0000003815387220 */ /* 0x000fe20000410000 */
[----:B------:R-:W-:-:S03]  /*4850*/  FMUL.FTZ R61, R26, R61 ;  /* 0x0000003d1a3d7220 */ /* 0x000fc60000410000 */
[----:B------:R-:W3:Y:S01]  /*4860*/  I2F.F16 R43, R43 ;  /* 0x0000002b002b7306 */ /* 0x000ee20000200c00 */
[----:B--2---:R-:W-:Y:S02]  /*4870*/  PRMT R9, R7, 0x5410, R65 ;  /* 0x0000541007097816 */ /* 0x004fe40000000041 */
[----:B------:R-:W-:Y:S02]  /*4880*/  IADD3 R7, R8, -0x80, RZ ;  /* 0xffffff8008077810 */ /* 0x000fe40007ffe0ff */
[----:B------:R-:W-:-:S03]  /*4890*/  IADD3 R19, R19, -0x80, RZ ;  /* 0xffffff8013137810 */ /* 0x000fc60007ffe0ff */
[----:B------:R-:W2:Y:S01]  /*48a0*/  I2F.F16 R40, R67 ;  /* 0x0000004300287306 */ /* 0x000ea20000200c00 */
[----:B------:R-:W-:Y:S02]  /*48b0*/  IADD3 R17, R17, -0x80, RZ ;  /* 0xffffff8011117810 */ /* 0x000fe40007ffe0ff */
[----:B------:R-:W-:-:S05]  /*48c0*/  IADD3 R16, R16, -0x80, RZ ;  /* 0xffffff8010107810 */ /* 0x000fca0007ffe0ff */
[----:B------:R-:W4:Y:S01]  /*48d0*/  I2F.F16 R41, R68 ;  /* 0x0000004400297306 */ /* 0x000f220000200c00 */
[----:B------:R-:W-:Y:S02]  /*48e0*/  F2FP.F16.F32.PACK_AB R10, RZ, R10 ;  /* 0x0000000aff0a723e */ /* 0x000fe400000000ff */
[----:B------:R-:W-:-:S05]  /*48f0*/  F2FP.F16.F32.PACK_AB R63, RZ, R63 ;  /* 0x0000003fff3f723e */ /* 0x000fca00000000ff */
[----:B------:R-:W5:Y:S01]  /*4900*/  I2F.F16 R49, R6 ;  /* 0x0000000600317306 */ /* 0x000f620000200c00 */
[----:B------:R-:W-:Y:S02]  /*4910*/  F2FP.F16.F32.PACK_AB R56, RZ, R56 ;  /* 0x00000038ff38723e */ /* 0x000fe400000000ff */
[----:B------:R-:W-:-:S05]  /*4920*/  F2FP.F16.F32.PACK_AB R61, RZ, R61 ;  /* 0x0000003dff3d723e */ /* 0x000fca00000000ff */
[----:B------:R-:W5:Y:S01]  /*4930*/  I2F.F16 R47, R47 ;  /* 0x0000002f002f7306 */ /* 0x000f620000200c00 */
[----:B------:R-:W-:-:S07]  /*4940*/  PRMT R10, R10, 0x5410, R63 ;  /* 0x000054100a0a7816 */ /* 0x000fce000000003f */
[----:B------:R1:W5:Y:S01]  /*4950*/  I2F.F16 R51, R7 ;  /* 0x0000000700337306 */ /* 0x0003620000200c00 */
[----:B------:R-:W-:Y:S01]  /*4960*/  PRMT R56, R56, 0x5410, R61 ;  /* 0x0000541038387816 */ /* 0x000fe2000000003d */
[----:B------:R-:W-:-:S06]  /*4970*/  HADD2 R36, R9, R36 ;  /* 0x0000002409247230 */ /* 0x000fcc0000000000 */
[----:B------:R-:W5:Y:S01]  /*4980*/  I2F.F16 R18, R18 ;  /* 0x0000001200127306 */ /* 0x000f620000200c00 */
[----:B------:R-:W-:Y:S02]  /*4990*/  HADD2 R34, R10, R34 ;  /* 0x000000220a227230 */ /* 0x000fe40000000000 */
[----:B0-----:R-:W-:Y:S01]  /*49a0*/  HADD2.F32 R8, -RZ, R4.H0_H0 ;  /* 0x20000004ff087230 */ /* 0x001fe20000004100 */
[----:B------:R-:W0:Y:S04]  /*49b0*/  LDS.64 R10, [UR5+0xb0] ;  /* 0x0000b005ff0a7984 */ /* 0x000e280008000a00 */
[----:B------:R-:W5:Y:S01]  /*49c0*/  I2F.F16 R58, R17 ;  /* 0x00000011003a7306 */ /* 0x000f620000200c00 */
[--C-:B------:R-:W-:Y:S02]  /*49d0*/  HADD2.F32 R54, -RZ, R5.reuse.H0_H0 ;  /* 0x20000005ff367230 */ /* 0x100fe40000004100 */
[----:B------:R-:W-:-:S05]  /*49e0*/  HADD2.F32 R9, -RZ, R5.H1_H1 ;  /* 0x30000005ff097230 */ /* 0x000fca0000004100 */
[----:B------:R3:W0:Y:S01]  /*49f0*/  I2F.F16 R59, R16 ;  /* 0x00000010003b7306 */ /* 0x0006220000200c00 */
[----:B-1----:R-:W-:-:S07]  /*4a00*/  HADD2.F32 R7, -RZ, R60.H0_H0 ;  /* 0x2000003cff077230 */ /* 0x002fce0000004100 */
[----:B------:R-:W1:Y:S01]  /*4a10*/  I2F.F16 R19, R19 ;  /* 0x0000001300137306 */ /* 0x000e620000200c00 */
[----:B---3--:R-:W-:Y:S02]  /*4a20*/  HADD2.F32 R16, -RZ, R4.H1_H1 ;  /* 0x30000004ff107230 */ /* 0x008fe40000004100 */
[----:B------:R-:W-:Y:S02]  /*4a30*/  HADD2.F32 R4, -RZ, R43.H0_H0 ;  /* 0x2000002bff047230 */ /* 0x000fe40000004100 */
[----:B--2---:R-:W-:-:S03]  /*4a40*/  HADD2.F32 R5, -RZ, R40.H0_H0 ;  /* 0x20000028ff057230 */ /* 0x004fc60000004100 */
[----:B------:R-:W2:Y:S01]  /*4a50*/  I2F.F16 R31, R31 ;  /* 0x0000001f001f7306 */ /* 0x000ea20000200c00 */
[----:B----4-:R-:W-:Y:S01]  /*4a60*/  HADD2.F32 R6, -RZ, R41.H0_H0 ;  /* 0x20000029ff067230 */ /* 0x010fe20000004100 */
[----:B------:R-:W-:Y:S01]  /*4a70*/  HFMA2.MMA R35, R56, 1, 1, R35 ;  /* 0x3c003c0038237835 */ /* 0x000fe20000000023 */
[----:B-----5:R-:W-:-:S05]  /*4a80*/  HADD2.F32 R49, -RZ, R49.H0_H0 ;  /* 0x20000031ff317230 */ /* 0x020fca0000004100 */
[----:B------:R-:W3:Y:S01]  /*4a90*/  I2F.F16 R42, R42 ;  /* 0x0000002a002a7306 */ /* 0x000ee20000200c00 */
[C---:B------:R-:W-:Y:S01]  /*4aa0*/  FFMA.FTZ R56, R8.reuse, R7, RZ ;  /* 0x0000000708387223 */ /* 0x040fe200000100ff */
[----:B------:R-:W-:Y:S02]  /*4ab0*/  HADD2.F32 R47, -RZ, R47.H0_H0 ;  /* 0x2000002fff2f7230 */ /* 0x000fe40000004100 */
[C---:B------:R-:W-:Y:S01]  /*4ac0*/  FFMA.FTZ R41, R8.reuse, R4, RZ ;  /* 0x0000000408297223 */ /* 0x040fe200000100ff */
[----:B------:R-:W-:Y:S02]  /*4ad0*/  HADD2.F32 R52, -RZ, R52.H0_H0 ;  /* 0x20000034ff347230 */ /* 0x000fe40000004100 */
[----:B------:R-:W-:Y:S01]  /*4ae0*/  FFMA.FTZ R17, R5, R8, RZ ;  /* 0x0000000805117223 */ /* 0x000fe200000100ff */
[----:B------:R-:W-:Y:S02]  /*4af0*/  HADD2.F32 R51, -RZ, R51.H0_H0 ;  /* 0x20000033ff337230 */ /* 0x000fe40000004100 */
[----:B------:R-:W-:Y:S01]  /*4b00*/  FFMA.FTZ R8, R8, R6, RZ ;  /* 0x0000000608087223 */ /* 0x000fe200000100ff */
[----:B------:R-:W-:-:S02]  /*4b10*/  HADD2.F32 R57, -RZ, R18.H0_H0 ;  /* 0x20000012ff397230 */ /* 0x000fc40000004100 */
[C---:B------:R-:W-:Y:S01]  /*4b20*/  FFMA.FTZ R56, R16.reuse, R49, R56 ;  /* 0x0000003110387223 */ /* 0x040fe20000010038 */
[----:B------:R-:W-:Y:S02]  /*4b30*/  HADD2.F32 R58, -RZ, R58.H0_H0 ;  /* 0x2000003aff3a7230 */ /* 0x000fe40000004100 */
[----:B------:R-:W-:Y:S01]  /*4b40*/  FFMA.FTZ R41, R16, R47, R41 ;  /* 0x0000002f10297223 */ /* 0x000fe20000010029 */
[----:B0-----:R-:W-:Y:S02]  /*4b50*/  HADD2.F32 R59, -RZ, R59.H0_H0 ;  /* 0x2000003bff3b7230 */ /* 0x001fe40000004100 */
[----:B------:R-:W-:Y:S01]  /*4b60*/  FFMA.FTZ R40, R52, R16, R17 ;  /* 0x0000001034287223 */ /* 0x000fe20000010011 */
[----:B-1----:R-:W-:Y:S02]  /*4b70*/  HADD2.F32 R55, -RZ, R19.H0_H0 ;  /* 0x20000013ff377230 */ /* 0x002fe40000004100 */
[----:B------:R-:W-:Y:S01]  /*4b80*/  FFMA.FTZ R60, R16, R51, R8 ;  /* 0x00000033103c7223 */ /* 0x000fe20000010008 */
[----:B------:R-:W-:Y:S01]  /*4b90*/  FFMA.FTZ R43, R54, R57, R56 ;  /* 0x00000039362b7223 */ /* 0x000fe20000010038 */
[----:B------:R-:W-:Y:S01]  /*4ba0*/  HADD2.F32 R38, -RZ, R38.H0_H0 ;  /* 0x20000026ff267230 */ /* 0x000fe20000004100 */
[----:B------:R-:W-:Y:S01]  /*4bb0*/  LOP3.LUT R8, R12, 0xff, RZ, 0xc0, !PT ;  /* 0x000000ff0c087812 */ /* 0x000fe200078ec0ff */
[----:B--2---:R-:W-:-:S02]  /*4bc0*/  HADD2.F32 R56, -RZ, R31.H0_H0 ;  /* 0x2000001fff387230 */ /* 0x004fc40000004100 */
[C---:B------:R-:W-:Y:S01]  /*4bd0*/  FFMA.FTZ R18, R54.reuse, R58, R41 ;  /* 0x0000003a36127223 */ /* 0x040fe20000010029 */
[----:B---3--:R-:W-:Y:S02]  /*4be0*/  HADD2.F32 R42, -RZ, R42.H0_H0 ;  /* 0x2000002aff2a7230 */ /* 0x008fe40000004100 */
[----:B------:R-:W-:Y:S01]  /*4bf0*/  FFMA.FTZ R19, R59, R54, R40 ;  /* 0x000000363b137223 */ /* 0x000fe20000010028 */
[----:B------:R-:W-:Y:S02]  /*4c00*/  HADD2.F32 R28, -RZ, R28.H0_H0 ;  /* 0x2000001cff1c7230 */ /* 0x000fe40000004100 */
[----:B------:R-:W-:Y:S01]  /*4c10*/  FFMA.FTZ R53, R54, R55, R60 ;  /* 0x0000003736357223 */ /* 0x000fe2000001003c */
[C---:B------:R-:W-:Y:S01]  /*4c20*/  FFMA.FTZ R31, R9.reuse, R38, R43 ;  /* 0x00000026091f7223 */ /* 0x040fe2000001002b */
[----:B------:R-:W-:Y:S01]  /*4c30*/  IADD3 R54, R8, -0x80, RZ ;  /* 0xffffff8008367810 */ /* 0x000fe20007ffe0ff */
[C---:B------:R-:W-:Y:S01]  /*4c40*/  FFMA.FTZ R41, R9.reuse, R56, R18 ;  /* 0x0000003809297223 */ /* 0x040fe20000010012 */
[----:B------:R-:W-:Y:S01]  /*4c50*/  FFMA.FTZ R40, R42, R9, R19 ;  /* 0x000000092a287223 */ /* 0x000fe20000010013 */
[----:B------:R-:W-:-:S02]  /*4c60*/  FFMA.FTZ R43, R9, R28, R53 ;  /* 0x0000001c092b7223 */ /* 0x000fc40000010035 */
[----:B------:R-:W0:Y:S01]  /*4c70*/  LDS.64 R8, [UR5+0x130] ;  /* 0x00013005ff087984 */ /* 0x000e220008000a00 */
[----:B------:R-:W-:Y:S01]  /*4c80*/  LOP3.LUT R17, R13, 0xff, RZ, 0xc0, !PT ;  /* 0x000000ff0d117812 */ /* 0x000fe200078ec0ff */
[--C-:B------:R-:W-:Y:S02]  /*4c90*/  HADD2.F32 R53, -RZ, R10.reuse.H0_H0 ;  /* 0x2000000aff357230 */ /* 0x100fe40000004100 */
[----:B------:R-:W-:Y:S01]  /*4ca0*/  HADD2.F32 R64, -RZ, R10.H1_H1 ;  /* 0x3000000aff407230 */ /* 0x000fe20000004100 */
[----:B------:R-:W-:Y:S01]  /*4cb0*/  IADD3 R17, R17, -0x80, RZ ;  /* 0xffffff8011117810 */ /* 0x000fe20007ffe0ff */
[--C-:B------:R-:W-:Y:S01]  /*4cc0*/  HADD2.F32 R68, -RZ, R11.reuse.H0_H0 ;  /* 0x2000000bff447230 */ /* 0x100fe20000004100 */
[----:B------:R-:W-:Y:S01]  /*4cd0*/  SHF.R.U32.HI R10, RZ, 0x8, R12 ;  /* 0x00000008ff0a7819 */ /* 0x000fe2000001160c */
[----:B------:R-:W-:Y:S02]  /*4ce0*/  HADD2.F32 R65, -RZ, R11.H1_H1 ;  /* 0x3000000bff417230 */ /* 0x000fe40000004100 */
[-C--:B------:R-:W-:Y:S01]  /*4cf0*/  FFMA.FTZ R66, R4, R53.reuse, RZ ;  /* 0x0000003504427223 */ /* 0x080fe200000100ff */
[----:B------:R-:W-:Y:S01]  /*4d00*/  FFMA.FTZ R11, R5, R53, RZ ;  /* 0x00000035050b7223 */ /* 0x000fe200000100ff */
[----:B------:R1:W2:Y:S01]  /*4d10*/  I2F.F16 R60, R17 ;  /* 0x00000011003c7306 */ /* 0x0002a20000200c00 */
[----:B------:R-:W-:-:S02]  /*4d20*/  LOP3.LUT R10, R10, 0xff, RZ, 0xc0, !PT ;  /* 0x000000ff0a0a7812 */ /* 0x000fc400078ec0ff */
[----:B------:R-:W-:Y:S01]  /*4d30*/  LOP3.LUT R19, R15, 0xff, RZ, 0xc0, !PT ;  /* 0x000000ff0f137812 */ /* 0x000fe200078ec0ff */
[-C--:B------:R-:W-:Y:S01]  /*4d40*/  FFMA.FTZ R70, R7, R53.reuse, RZ ;  /* 0x0000003507467223 */ /* 0x080fe200000100ff */
[----:B------:R-:W-:Y:S01]  /*4d50*/  IADD3 R63, R10, -0x80, RZ ;  /* 0xffffff800a3f7810 */ /* 0x000fe20007ffe0ff */
[-C--:B-1----:R-:W-:Y:S01]  /*4d60*/  FFMA.FTZ R17, R47, R64.reuse, R66 ;  /* 0x000000402f117223 */ /* 0x082fe20000010042 */
[----:B------:R-:W-:Y:S01]  /*4d70*/  FFMA.FTZ R66, R52, R64, R11 ;  /* 0x0000004034427223 */ /* 0x000fe2000001000b */
[----:B------:R-:W-:Y:S01]  /*4d80*/  IADD3 R19, R19, -0x80, RZ ;  /* 0xffffff8013137810 */ /* 0x000fe20007ffe0ff */
[----:B------:R-:W-:Y:S01]  /*4d90*/  FFMA.FTZ R72, R6, R53, RZ ;  /* 0x0000003506487223 */ /* 0x000fe200000100ff */
[----:B------:R-:W1:Y:S01]  /*4da0*/  LDS.64 R10, [UR5+0x38] ;  /* 0x00003805ff0a7984 */ /* 0x000e620008000a00 */
[----:B------:R-:W-:Y:S01]  /*4db0*/  FFMA.FTZ R67, R59, R68, R66 ;  /* 0x000000443b437223 */ /* 0x000fe20000010042 */
[----:B------:R3:W-:Y:S01]  /*4dc0*/  I2F.F16 R61, R19 ;  /* 0x00000013003d7306 */ /* 0x0007e20000200c00 */
[-C--:B------:R-:W-:Y:S01]  /*4dd0*/  FFMA.FTZ R70, R49, R64.reuse, R70 ;  /* 0x0000004031467223 */ /* 0x080fe20000010046 */
[----:B------:R-:W-:Y:S01]  /*4de0*/  FFMA.FTZ R72, R51, R64, R72 ;  /* 0x0000004033487223 */ /* 0x000fe20000010048 */
[----:B------:R-:W-:-:S02]  /*4df0*/  FFMA.FTZ R17, R58, R68, R17 ;  /* 0x000000443a117223 */ /* 0x000fc40000010011 */
[-C--:B------:R-:W-:Y:S01]  /*4e00*/  FFMA.FTZ R69, R57, R68.reuse, R70 ;  /* 0x0000004439457223 */ /* 0x080fe20000010046 */
[----:B---3--:R-:W-:Y:S01]  /*4e10*/  FFMA.FTZ R19, R42, R65, R67 ;  /* 0x000000412a137223 */ /* 0x008fe20000010043 */
[----:B------:R-:W-:Y:S01]  /*4e20*/  FFMA.FTZ R71, R55, R68, R72 ;  /* 0x0000004437477223 */ /* 0x000fe20000010048 */
[--C-:B0-----:R-:W-:Y:S02]  /*4e30*/  HADD2.F32 R67, -RZ, R8.reuse.H0_H0 ;  /* 0x20000008ff437230 */ /* 0x101fe40000004100 */
[----:B------:R-:W-:Y:S01]  /*4e40*/  HADD2.F32 R68, -RZ, R8.H1_H1 ;  /* 0x30000008ff447230 */ /* 0x000fe20000004100 */
[----:B------:R-:W-:Y:S02]  /*4e50*/  LOP3.LUT R18, R14, 0xff, RZ, 0xc0, !PT ;  /* 0x000000ff0e127812 */ /* 0x000fe400078ec0ff */
[----:B------:R-:W-:Y:S01]  /*4e60*/  FFMA.FTZ R4, R4, R67, RZ ;  /* 0x0000004304047223 */ /* 0x000fe200000100ff */
[----:B------:R-:W-:Y:S02]  /*4e70*/  SHF.R.U32.HI R12, RZ, 0x10, R12 ;  /* 0x00000010ff0c7819 */ /* 0x000fe4000001160c */
[----:B------:R-:W-:Y:S01]  /*4e80*/  SHF.R.U32.HI R64, RZ, 0x8, R13 ;  /* 0x00000008ff407819 */ /* 0x000fe2000001160d */
[----:B------:R-:W-:Y:S01]  /*4e90*/  FFMA.FTZ R47, R47, R68, R4 ;  /* 0x000000442f2f7223 */ /* 0x000fe20000010004 */
[----:B------:R-:W-:-:S02]  /*4ea0*/  SHF.R.U32.HI R66, RZ, 0x8, R14 ;  /* 0x00000008ff427819 */ /* 0x000fc4000001160e */
[----:B------:R-:W-:Y:S01]  /*4eb0*/  SHF.R.U32.HI R4, RZ, 0x8, R15 ;  /* 0x00000008ff047819 */ /* 0x000fe2000001160f */
[-C--:B------:R-:W-:Y:S01]  /*4ec0*/  FFMA.FTZ R5, R5, R67.reuse, RZ ;  /* 0x0000004305057223 */ /* 0x080fe200000100ff */
[----:B------:R-:W-:Y:S01]  /*4ed0*/  IADD3 R18, R18, -0x80, RZ ;  /* 0xffffff8012127810 */ /* 0x000fe20007ffe0ff */
[-C--:B------:R-:W-:Y:S01]  /*4ee0*/  FFMA.FTZ R70, R7, R67.reuse, RZ ;  /* 0x0000004307467223 */ /* 0x080fe200000100ff */
[----:B------:R-:W-:Y:S01]  /*4ef0*/  LOP3.LUT R12, R12, 0xff, RZ, 0xc0, !PT ;  /* 0x000000ff0c0c7812 */ /* 0x000fe200078ec0ff */
[----:B------:R-:W-:Y:S01]  /*4f00*/  FFMA.FTZ R6, R6, R67, RZ ;  /* 0x0000004306067223 */ /* 0x000fe200000100ff */
[----:B------:R-:W-:Y:S01]  /*4f10*/  LOP3.LUT R64, R64, 0xff, RZ, 0xc0, !PT ;  /* 0x000000ff40407812 */ /* 0x000fe200078ec0ff */
[----:B------:R0:W3:Y:S01]  /*4f20*/  I2F.F16 R62, R18 ;  /* 0x00000012003e7306 */ /* 0x0000e20000200c00 */
[----:B------:R-:W-:Y:S02]  /*4f30*/  LOP3.LUT R66, R66, 0xff, RZ, 0xc0, !PT ;  /* 0x000000ff42427812 */ /* 0x000fe400078ec0ff */
[----:B------:R-:W-:Y:S01]  /*4f40*/  LOP3.LUT R4, R4, 0xff, RZ, 0xc0, !PT ;  /* 0x000000ff04047812 */ /* 0x000fe200078ec0ff */
[-C--:B------:R-:W-:Y:S01]  /*4f50*/  FFMA.FTZ R17, R56, R65.reuse, R17 ;  /* 0x0000004138117223 */ /* 0x080fe20000010011 */
[----:B------:R-:W-:Y:S01]  /*4f60*/  IADD3 R53, R12, -0x80, RZ ;  /* 0xffffff800c357810 */ /* 0x000fe20007ffe0ff */
[-C--:B------:R-:W-:Y:S01]  /*4f70*/  FFMA.FTZ R12, R38, R65.reuse, R69 ;  /* 0x00000041260c7223 */ /* 0x080fe20000010045 */
[-C--:B------:R-:W-:Y:S01]  /*4f80*/  FFMA.FTZ R52, R52, R68.reuse, R5 ;  /* 0x0000004434347223 */ /* 0x080fe20000010005 */
[-C--:B------:R-:W-:Y:S01]  /*4f90*/  FFMA.FTZ R70, R49, R68.reuse, R70 ;  /* 0x0000004431467223 */ /* 0x080fe20000010046 */
[----:B0-----:R-:W-:Y:S01]  /*4fa0*/  FFMA.FTZ R18, R28, R65, R71 ;  /* 0x000000411c127223 */ /* 0x001fe20000010047 */
[----:B------:R-:W-:Y:S01]  /*4fb0*/  LEA.HI R29, R13, 0xffffff80, RZ, 0x8 ;  /* 0xffffff800d1d7811 */ /* 0x000fe200078f40ff */
[----:B------:R-:W-:Y:S01]  /*4fc0*/  FFMA.FTZ R68, R51, R68, R6 ;  /* 0x0000004433447223 */ /* 0x000fe20000010006 */
[----:B------:R-:W-:-:S02]  /*4fd0*/  SHF.R.U32.HI R65, RZ, 0x10, R13 ;  /* 0x00000010ff417819 */ /* 0x000fc4000001160d */
[----:B------:R-:W-:Y:S02]  /*4fe0*/  IADD3 R13, R64, -0x80, RZ ;  /* 0xffffff80400d7810 */ /* 0x000fe40007ffe0ff */
[----:B------:R-:W-:Y:S02]  /*4ff0*/  IADD3 R66, R66, -0x80, RZ ;  /* 0xffffff8042427810 */ /* 0x000fe40007ffe0ff */
[----:B------:R-:W-:Y:S01]  /*5000*/  IADD3 R6, R4, -0x80, RZ ;  /* 0xffffff8004067810 */ /* 0x000fe20007ffe0ff */
[----:B------:R-:W0:Y:S01]  /*5010*/  I2F.F16 R54, R54 ;  /* 0x0000003600367306 */ /* 0x000e220000200c00 */
[----:B------:R-:W-:Y:S01]  /*5020*/  LEA.HI R30, R14, 0xffffff80, RZ, 0x8 ;  /* 0xffffff800e1e7811 */ /* 0x000fe200078f40ff */
[----:B------:R-:W-:Y:S01]  /*5030*/  HADD2.F32 R64, -RZ, R9.H0_H0 ;  /* 0x20000009ff407230 */ /* 0x000fe20000004100 */
[----:B------:R-:W-:-:S05]  /*5040*/  SHF.R.U32.HI R14, RZ, 0x10, R14 ;  /* 0x00000010ff0e7819 */ /* 0x000fca000001160e */
[----:B------:R-:W4:Y:S01]  /*5050*/  I2F.F16 R63, R63 ;  /* 0x0000003f003f7306 */ /* 0x000f220000200c00 */
[----:B------:R-:W-:Y:S01]  /*5060*/  LEA.HI R16, R15, 0xffffff80, RZ, 0x8 ;  /* 0xffffff800f107811 */ /* 0x000fe200078f40ff */
[----:B--2---:R-:W-:Y:S01]  /*5070*/  HADD2.F32 R60, -RZ, R60.H0_H0 ;  /* 0x2000003cff3c7230 */ /* 0x004fe20000004100 */
[----:B------:R-:W-:Y:S01]  /*5080*/  LOP3.LUT R65, R65, 0xff, RZ, 0xc0, !PT ;  /* 0x000000ff41417812 */ /* 0x000fe200078ec0ff */
[----:B---3--:R-:W-:Y:S01]  /*5090*/  HADD2.F32 R62, -RZ, R62.H0_H0 ;  /* 0x2000003eff3e7230 */ /* 0x008fe20000004100 */
[----:B------:R-:W2:Y:S03]  /*50a0*/  LDS.64 R4, [UR5+0xb8] ;  /* 0x0000b805ff047984 */ /* 0x000ea60008000a00 */
[----:B------:R-:W3:Y:S01]  /*50b0*/  I2F.F16 R13, R13 ;  /* 0x0000000d000d7306 */ /* 0x000ee20000200c00 */
[----:B------:R-:W-:-:S07]  /*50c0*/  LOP3.LUT R14, R14, 0xff, RZ, 0xc0, !PT ;  /* 0x000000ff0e0e7812 */ /* 0x000fce00078ec0ff */
[----:B------:R-:W-:Y:S01]  /*50d0*/  I2F.F16 R66, R66 ;  /* 0x0000004200427306 */ /* 0x000fe20000200c00 */
[----:B------:R-:W-:-:S07]  /*50e0*/  SHF.R.U32.HI R15, RZ, 0x10, R15 ;  /* 0x00000010ff0f7819 */ /* 0x000fce000001160f */
[----:B------:R-:W5:Y:S01]  /*50f0*/  I2F.F16 R6, R6 ;  /* 0x0000000600067306 */ /* 0x000f620000200c00 */
[----:B------:R-:W-:Y:S02]  /*5100*/  HADD2.F32 R9, -RZ, R9.H1_H1 ;  /* 0x30000009ff097230 */ /* 0x000fe40000004100 */
[-C--:B------:R-:W-:Y:S01]  /*5110*/  FFMA.FTZ R47, R58, R64.reuse, R47 ;  /* 0x000000403a2f7223 */ /* 0x080fe2000001002f */
[----:B------:R-:W-:Y:S01]  /*5120*/  FFMA.FTZ R59, R59, R64, R52 ;  /* 0x000000403b3b7223 */ /* 0x000fe20000010034 */
[----:B------:R-:W-:Y:S01]  /*5130*/  IADD3 R14, R14, -0x80, RZ ;  /* 0xffffff800e0e7810 */ /* 0x000fe20007ffe0ff */
[----:B-1----:R-:W-:Y:S01]  /*5140*/  HADD2.F32 R52, -RZ, R10.H0_H0 ;  /* 0x2000000aff347230 */ /* 0x002fe20000004100 */
[----:B------:R-:W-:Y:S01]  /*5150*/  LOP3.LUT R15, R15, 0xff, RZ, 0xc0, !PT ;  /* 0x000000ff0f0f7812 */ /* 0x000fe200078ec0ff */
[----:B0-----:R-:W-:Y:S01]  /*5160*/  HADD2.F32 R54, -RZ, R54.H0_H0 ;  /* 0x20000036ff367230 */ /* 0x001fe20000004100 */
[----:B------:R-:W-:Y:S01]  /*5170*/  IADD3 R8, R65, -0x80, RZ ;  /* 0xffffff8041087810 */ /* 0x000fe20007ffe0ff */
[----:B------:R-:W-:-:S02]  /*5180*/  HADD2.F32 R61, -RZ, R61.H0_H0 ;  /* 0x2000003dff3d7230 */ /* 0x000fc40000004100 */
[----:B------:R-:W-:Y:S01]  /*5190*/  FFMA.FTZ R56, R56, R9, R47 ;  /* 0x0000000938387223 */ /* 0x000fe2000001002f */
[----:B------:R-:W-:Y:S01]  /*51a0*/  IADD3 R7, R15, -0x80, RZ ;  /* 0xffffff800f077810 */ /* 0x000fe20007ffe0ff */
[----:B------:R0:W-:Y:S01]  /*51b0*/  I2F.F16 R47, R14 ;  /* 0x0000000e002f7306 */ /* 0x0001e20000200c00 */
[----:B------:R-:W-:Y:S02]  /*51c0*/  HADD2.F32 R58, -RZ, R10.H1_H1 ;  /* 0x3000000aff3a7230 */ /* 0x000fe40000004100 */
[----:B------:R-:W-:Y:S01]  /*51d0*/  FFMA.FTZ R40, R54, R52, R40 ;  /* 0x0000003436287223 */ /* 0x000fe20000010028 */
[----:B----4-:R-:W-:Y:S02]  /*51e0*/  HADD2.F32 R63, -RZ, R63.H0_H0 ;  /* 0x2000003fff3f7230 */ /* 0x010fe40000004100 */
[C---:B------:R-:W-:Y:S01]  /*51f0*/  FFMA.FTZ R41, R52.reuse, R60, R41 ;  /* 0x0000003c34297223 */ /* 0x040fe20000010029 */
[----:B---3--:R-:W-:Y:S02]  /*5200*/  HADD2.F32 R13, -RZ, R13.H0_H0 ;  /* 0x2000000dff0d7230 */ /* 0x008fe40000004100 */
[----:B------:R-:W-:Y:S01]  /*5210*/  FFMA.FTZ R31, R52, R62, R31 ;  /* 0x0000003e341f7223 */ /* 0x000fe2000001001f */
[----:B-----5:R-:W-:Y:S01]  /*5220*/  HADD2.F32 R15, -RZ, R6.H0_H0 ;  /* 0x20000006ff0f7230 */ /* 0x020fe20000004100 */
[----:B------:R-:W1:Y:S01]  /*5230*/  I2F.F16 R29, R29 ;  /* 0x0000001d001d7306 */ /* 0x000e620000200c00 */
[----:B0-----:R-:W-:-:S02]  /*5240*/  HADD2.F32 R14, -RZ, R66.H0_H0 ;  /* 0x20000042ff0e7230 */ /* 0x001fc40000004100 */
[----:B------:R-:W-:Y:S01]  /*5250*/  FFMA.FTZ R6, R52, R61, R43 ;  /* 0x0000003d34067223 */ /* 0x000fe2000001002b */
[-C--:B------:R-:W-:Y:S01]  /*5260*/  FFMA.FTZ R57, R57, R64.reuse, R70 ;  /* 0x0000004039397223 */ /* 0x080fe20000010046 */
[----:B------:R-:W-:-:S03]  /*5270*/  FFMA.FTZ R55, R55, R64, R68 ;  /* 0x0000004037377223 */ /* 0x000fc60000010044 */
[----:B------:R-:W0:Y:S01]  /*5280*/  I2F.F16 R53, R53 ;  /* 0x0000003500357306 */ /* 0x000e220000200c00 */
[----:B------:R-:W-:Y:S01]  /*5290*/  FFMA.FTZ R52, R63, R58, R40 ;  /* 0x0000003a3f347223 */ /* 0x000fe20000010028 */
[C---:B------:R-:W-:Y:S01]  /*52a0*/  FFMA.FTZ R51, R58.reuse, R13, R41 ;  /* 0x0000000d3a337223 */ /* 0x040fe20000010029 */
[C---:B------:R-:W-:Y:S01]  /*52b0*/  FFMA.FTZ R64, R58.reuse, R14, R31 ;  /* 0x0000000e3a407223 */ /* 0x040fe2000001001f */
[----:B------:R-:W-:-:S04]  /*52c0*/  FFMA.FTZ R58, R58, R15, R6 ;  /* 0x0000000f3a3a7223 */ /* 0x000fc80000010006 */
[----:B------:R-:W3:Y:S08]  /*52d0*/  I2F.F16 R8, R8 ;  /* 0x0000000800087306 */ /* 0x000ef00000200c00 */
[----:B------:R4:W5:Y:S08]  /*52e0*/  I2F.F16 R49, R7 ;  /* 0x0000000700317306 */ /* 0x0009700000200c00 */
[----:B------:R-:W2:Y:S01]  /*52f0*/  I2F.F16 R30, R30 ;  /* 0x0000001e001e7306 */ /* 0x000ea20000200c00 */
[----:B----4-:R-:W4:Y:S07]  /*5300*/  LDS.64 R6, [UR5+0x138] ;  /* 0x00013805ff067984 */ /* 0x010f2e0008000a00 */
[----:B------:R-:W2:Y:S01]  /*5310*/  I2F.F16 R16, R16 ;  /* 0x0000001000107306 */ /* 0x000ea20000200c00 */
[----:B------:R-:W-:-:S02]  /*5320*/  HADD2.F32 R10, -RZ, R11.H0_H0 ;  /* 0x2000000bff0a7230 */ /* 0x000fc40000004100 */
[----:B-1----:R-:W-:Y:S02]  /*5330*/  HADD2.F32 R40, -RZ, R29.H0_H0 ;  /* 0x2000001dff287230 */ /* 0x002fe40000004100 */
[----:B0-----:R-:W-:Y:S02]  /*5340*/  HADD2.F32 R53, -RZ, R53.H0_H0 ;  /* 0x20000035ff357230 */ /* 0x001fe40000004100 */
[----:B---3--:R-:W-:Y:S02]  /*5350*/  HADD2.F32 R29, -RZ, R8.H0_H0 ;  /* 0x20000008ff1d7230 */ /* 0x008fe40000004100 */
[----:B------:R-:W-:Y:S02]  /*5360*/  HADD2.F32 R31, -RZ, R47.H0_H0 ;  /* 0x2000002fff1f7230 */ /* 0x000fe40000004100 */
[----:B-----5:R-:W-:Y:S02]  /*5370*/  HADD2.F32 R41, -RZ, R49.H0_H0 ;  /* 0x20000031ff297230 */ /* 0x020fe40000004100 */
[----:B------:R-:W-:Y:S01]  /*5380*/  FFMA.FTZ R43, R53, R10, R52 ;  /* 0x0000000a352b7223 */ /* 0x000fe20000010034 */
[----:B------:R-:W-:-:S02]  /*5390*/  HADD2.F32 R11, -RZ, R11.H1_H1 ;  /* 0x3000000bff0b7230 */ /* 0x000fc40000004100 */
[----:B------:R-:W-:Y:S02]  /*53a0*/  HADD2.F32 R20, -RZ, R20.H0_H0 ;  /* 0x20000014ff147230 */ /* 0x000fe40000004100 */
[C---:B------:R-:W-:Y:S01]  /*53b0*/  FFMA.FTZ R52, R10.reuse, R29, R51 ;  /* 0x0000001d0a347223 */ /* 0x040fe20000010033 */
[----:B--2---:R-:W-:Y:S02]  /*53c0*/  HADD2.F32 R30, -RZ, R30.H0_H0 ;  /* 0x2000001eff1e7230 */ /* 0x004fe40000004100 */
[C---:B------:R-:W-:Y:S01]  /*53d0*/  FFMA.FTZ R47, R10.reuse, R31, R64 ;  /* 0x0000001f0a2f7223 */ /* 0x040fe20000010040 */
[----:B------:R-:W-:Y:S02]  /*53e0*/  HADD2.F32 R16, -RZ, R16.H0_H0 ;  /* 0x20000010ff107230 */ /* 0x000fe40000004100 */
[----:B------:R-:W-:Y:S01]  /*53f0*/  FFMA.FTZ R49, R10, R41, R58 ;  /* 0x000000290a317223 */ /* 0x000fe2000001003a */
[----:B------:R-:W-:Y:S01]  /*5400*/  FFMA.FTZ R8, R20, R11, R43 ;  /* 0x0000000b14087223 */ /* 0x000fe2000001002b */
[C---:B------:R-:W-:Y:S01]  /*5410*/  FFMA.FTZ R43, R11.reuse, R40, R52 ;  /* 0x000000280b2b7223 */ /* 0x040fe20000010034 */
[C---:B------:R-:W-:Y:S01]  /*5420*/  FFMA.FTZ R10, R11.reuse, R30, R47 ;  /* 0x0000001e0b0a7223 */ /* 0x040fe2000001002f */
        /* <DEDUP_REMOVED lines=10> */
[----:B------:R-:W-:Y:S01]  /*54d0*/  PRMT R8, R8, 0x5410, R43 ;  /* 0x0000541008087816 */ /* 0x000fe2000000002b */
[-C--:B------:R-:W-:Y:S01]  /*54e0*/  FFMA.FTZ R57, R38, R9.reuse, R57 ;  /* 0x0000000926397223 */ /* 0x080fe20000010039 */
[----:B------:R-:W-:Y:S01]  /*54f0*/  PRMT R10, R10, 0x5410, R49 ;  /* 0x000054100a0a7816 */ /* 0x000fe20000000031 */
[----:B------:R-:W-:Y:S01]  /*5500*/  FFMA.FTZ R42, R28, R9, R55 ;  /* 0x000000091c2a7223 */ /* 0x000fe20000010037 */
[----:B------:R-:W-:-:S02]  /*5510*/  HADD2.F32 R9, -RZ, R4.H0_H0 ;  /* 0x20000004ff097230 */ /* 0x000fc40000004100 */
[----:B------:R-:W-:Y:S01]  /*5520*/  HFMA2.MMA R39, R8, 1, 1, R39 ;  /* 0x3c003c0008277835 */ /* 0x000fe20000000027 */
[----:B------:R-:W-:Y:S01]  /*5530*/  HADD2.F32 R4, -RZ, R4.H1_H1 ;  /* 0x30000004ff047230 */ /* 0x000fe20000004100 */
[----:B------:R-:W-:Y:S01]  /*5540*/  HFMA2.MMA R38, R10, 1, 1, R37 ;  /* 0x3c003c000a267835 */ /* 0x000fe20000000025 */
[-C--:B------:R-:W-:Y:S01]  /*5550*/  FFMA.FTZ R8, R54, R9.reuse, R19 ;  /* 0x0000000936087223 */ /* 0x080fe20000010013 */
[-C--:B------:R-:W-:Y:S01]  /*5560*/  FFMA.FTZ R28, R60, R9.reuse, R17 ;  /* 0x000000093c1c7223 */ /* 0x080fe20000010011 */
[-C--:B------:R-:W-:Y:S01]  /*5570*/  FFMA.FTZ R11, R62, R9.reuse, R12 ;  /* 0x000000093e0b7223 */ /* 0x080fe2000001000c */
[----:B------:R-:W-:Y:S01]  /*5580*/  FFMA.FTZ R18, R61, R9, R18 ;  /* 0x000000093d127223 */ /* 0x000fe20000010012 */
[----:B----4-:R-:W-:Y:S02]  /*5590*/  HADD2.F32 R37, -RZ, R6.H0_H0 ;  /* 0x20000006ff257230 */ /* 0x010fe40000004100 */
[----:B------:R-:W-:Y:S01]  /*55a0*/  FFMA.FTZ R8, R63, R4, R8 ;  /* 0x000000043f087223 */ /* 0x000fe20000010008 */
[----:B------:R-:W-:-:S02]  /*55b0*/  HADD2.F32 R10, -RZ, R5.H0_H0 ;  /* 0x20000005ff0a7230 */ /* 0x000fc40000004100 */
[-C--:B------:R-:W-:Y:S01]  /*55c0*/  FFMA.FTZ R28, R13, R4.reuse, R28 ;  /* 0x000000040d1c7223 */ /* 0x080fe2000001001c */
[-C--:B------:R-:W-:Y:S01]  /*55d0*/  FFMA.FTZ R12, R14, R4.reuse, R11 ;  /* 0x000000040e0c7223 */ /* 0x080fe2000001000b */
[----:B------:R-:W-:Y:S01]  /*55e0*/  FFMA.FTZ R18, R15, R4, R18 ;  /* 0x000000040f127223 */ /* 0x000fe20000010012 */
[----:B------:R-:W-:Y:S02]  /*55f0*/  HADD2.F32 R6, -RZ, R6.H1_H1 ;  /* 0x30000006ff067230 */ /* 0x000fe40000004100 */
        /* <DEDUP_REMOVED lines=13> */
[----:B------:R-:W-:Y:S02]  /*56d0*/  HADD2.F32 R7, -RZ, R7.H1_H1 ;  /* 0x30000007ff077230 */ /* 0x000fe40000004100 */
[----:B------:R-:W-:Y:S01]  /*56e0*/  FFMA.FTZ R42, R15, R6, R42 ;  /* 0x000000060f2a7223 */ /* 0x000fe2000001002a */
[-C--:B------:R-:W-:Y:S01]  /*56f0*/  FFMA.FTZ R53, R53, R10.reuse, R54 ;  /* 0x0000000a35357223 */ /* 0x080fe20000010036 */
[-C--:B------:R-:W-:Y:S01]  /*5700*/  FFMA.FTZ R29, R29, R10.reuse, R56 ;  /* 0x0000000a1d1d7223 */ /* 0x080fe20000010038 */
[-C--:B------:R-:W-:Y:S01]  /*5710*/  FFMA.FTZ R4, R20, R5.reuse, R9 ;  /* 0x0000000514047223 */ /* 0x080fe20000010009 */
[-C--:B------:R-:W-:Y:S01]  /*5720*/  FFMA.FTZ R31, R31, R10.reuse, R14 ;  /* 0x0000000a1f1f7223 */ /* 0x080fe2000001000e */
[----:B------:R-:W-:Y:S01]  /*5730*/  FFMA.FTZ R41, R41, R10, R42 ;  /* 0x0000000a29297223 */ /* 0x000fe2000001002a */
[----:B------:R-:W-:Y:S01]  /*5740*/  FFMA.FTZ R11, R40, R5, R11 ;  /* 0x00000005280b7223 */ /* 0x000fe2000001000b */
[-C--:B------:R-:W-:Y:S01]  /*5750*/  FFMA.FTZ R20, R20, R7.reuse, R53 ;  /* 0x0000000714147223 */ /* 0x080fe20000010035 */
[----:B------:R-:W-:Y:S01]  /*5760*/  FFMA.FTZ R29, R40, R7, R29 ;  /* 0x00000007281d7223 */ /* 0x000fe2000001001d */
[-C--:B------:R-:W-:Y:S01]  /*5770*/  FFMA.FTZ R8, R30, R5.reuse, R17 ;  /* 0x000000051e087223 */ /* 0x080fe20000010011 */
[----:B------:R-:W-:Y:S01]  /*5780*/  IADD3 R33, R33, 0x20, RZ ;  /* 0x0000002021217810 */ /* 0x000fe20007ffe0ff */
[----:B------:R-:W-:Y:S01]  /*5790*/  FFMA.FTZ R19, R16, R5, R19 ;  /* 0x0000000510137223 */ /* 0x000fe20000010013 */
        /* <DEDUP_REMOVED lines=31> */
.L_x_3459:
[----:B------:R-:W-:-:S04]  /*5990*/  ISETP.GE.AND P0, PT, R33, R0, PT ;  /* 0x000000002100720c */ /* 0x000fc80003f06270 */
[----:B------:R-:W-:-:S13]  /*59a0*/  ISETP.GE.OR P0, PT, R33, R50, P0 ;  /* 0x000000322100720c */ /* 0x000fda0000706670 */
[----:B------:R-:W-:Y:S05]  /*59b0*/  @P0 BRA `(.L_x_3461) ;  /* 0x0000003400080947 */ /* 0x000fea0003800000 */
.L_x_3462:
        /* <DEDUP_REMOVED lines=11> */
[----:B------:R-:W-:Y:S01]  /*5a70*/  @!P0 LEA R21, R32, R1, 0x3 ;  /* 0x0000000120158211 */ /* 0x000fe200078e18ff */
[----:B0-----:R-:W-:Y:S01]  /*5a80*/  IMAD.WIDE R80, R45, 0x4, R80 ;  /* 0x000000042d507825 */ /* 0x001fe200078e0250 */
[----:B--2---:R-:W-:-:S04]  /*5a90*/  SHF.R.U32.HI R5, RZ, 0x6, R9 ;  /* 0x00000006ff057819 */ /* 0x004fc80000011609 */
[----:B------:R-:W-:-:S04]  /*5aa0*/  LOP3.LUT R5, R5, 0x3f, RZ, 0xc0, !PT ;  /* 0x0000003f05057812 */ /* 0x000fc800078ec0ff */
[----:B------:R-:W-:Y:S02]  /*5ab0*/  IADD3 R62, R5, -0x20, RZ ;  /* 0xffffffe0053e7810 */ /* 0x000fe40007ffe0ff */
[----:B------:R-:W-:-:S04]  /*5ac0*/  SHF.R.U32.HI R5, RZ, 0x6, R8 ;  /* 0x00000006ff057819 */ /* 0x000fc80000011608 */
[----:B------:R-:W-:Y:S02]  /*5ad0*/  LOP3.LUT R5, R5, 0x3f, RZ, 0xc0, !PT ;  /* 0x0000003f05057812 */ /* 0x000fe400078ec0ff */
[----:B------:R-:W-:Y:S02]  /*5ae0*/  SHF.R.U32.HI R20, RZ, 0xc, R9 ;  /* 0x0000000cff147819 */ /* 0x000fe40000011609 */
[----:B------:R-:W-:Y:S02]  /*5af0*/  IADD3 R5, R5, -0x20, RZ ;  /* 0xffffffe005057810 */ /* 0x000fe40007ffe0ff */
[----:B------:R-:W-:Y:S02]  /*5b00*/  LOP3.LUT R20, R20, 0x3f, RZ, 0xc0, !PT ;  /* 0x0000003f14147812 */ /* 0x000fe400078ec0ff */
[----:B------:R0:W-:Y:S02]  /*5b10*/  I2F.F16 R84, R5 ;  /* 0x0000000500547306 */ /* 0x0001e40000200c00 */
[----:B------:R-:W-:-:S02]  /*5b20*/  IADD3 R20, R20, -0x20, RZ ;  /* 0xffffffe014147810 */ /* 0x000fc40007ffe0ff */
[----:B0-----:R-:W-:-:S04]  /*5b30*/  SHF.R.U32.HI R5, RZ, 0x12, R9 ;  /* 0x00000012ff057819 */ /* 0x001fc80000011609 */
[----:B------:R0:W-:Y:S01]  /*5b40*/  I2F.F16 R67, R20 ;  /* 0x0000001400437306 */ /* 0x0001e20000200c00 */
[----:B------:R-:W-:-:S04]  /*5b50*/  LOP3.LUT R5, R5, 0x3f, RZ, 0xc0, !PT ;  /* 0x0000003f05057812 */ /* 0x000fc800078ec0ff */
[----:B------:R-:W-:Y:S02]  /*5b60*/  IADD3 R5, R5, -0x20, RZ ;  /* 0xffffffe005057810 */ /* 0x000fe40007ffe0ff */
[----:B0-----:R-:W-:Y:S02]  /*5b70*/  SHF.R.U32.HI R20, RZ, 0x12, R10 ;  /* 0x00000012ff147819 */ /* 0x001fe4000001160a */
[----:B------:R0:W-:Y:S02]  /*5b80*/  I2F.F16 R88, R5 ;  /* 0x0000000500587306 */ /* 0x0001e40000200c00 */
[----:B0-----:R-:W-:Y:S02]  /*5b90*/  LOP3.LUT R5, R20, 0x3f, RZ, 0xc0, !PT ;  /* 0x0000003f14057812 */ /* 0x001fe400078ec0ff */
[----:B------:R-:W2:Y:S01]  /*5ba0*/  @!P0 LDL.64 R20, [R21] ;  /* 0x0000000015148983 */ /* 0x000ea20000100a00 */
[----:B------:R-:W-:-:S04]  /*5bb0*/  LOP3.LUT R4, R9, 0x3f, RZ, 0xc0, !PT ;  /* 0x0000003f09047812 */ /* 0x000fc800078ec0ff */
[----:B------:R-:W-:Y:S02]  /*5bc0*/  IADD3 R31, R4, -0x20, RZ ;  /* 0xffffffe0041f7810 */ /* 0x000fe40007ffe0ff */
[----:B------:R-:W-:-:S04]  /*5bd0*/  LOP3.LUT R4, R11, 0x3f, RZ, 0xc0, !PT ;  /* 0x0000003f0b047812 */ /* 0x000fc800078ec0ff */
[----:B------:R-:W-:Y:S02]  /*5be0*/  IADD3 R29, R4, -0x20, RZ ;  /* 0xffffffe0041d7810 */ /* 0x000fe40007ffe0ff */
[----:B------:R-:W-:Y:S02]  /*5bf0*/  LOP3.LUT R4, R8, 0x3f, RZ, 0xc0, !PT ;  /* 0x0000003f08047812 */ /* 0x000fe400078ec0ff */
[----:B------:R-:W-:Y:S02]  /*5c00*/  LOP3.LUT R6, R10, 0x3f, RZ, 0xc0, !PT ;  /* 0x0000003f0a067812 */ /* 0x000fe400078ec0ff */
[----:B------:R-:W-:Y:S02]  /*5c10*/  IADD3 R4, R4, -0x20, RZ ;  /* 0xffffffe004047810 */ /* 0x000fe40007ffe0ff */
[----:B------:R-:W-:Y:S02]  /*5c20*/  SHF.R.U32.HI R7, RZ, 0x6, R11 ;  /* 0x00000006ff077819 */ /* 0x000fe4000001160b */
[----:B------:R0:W-:Y:S01]  /*5c30*/  I2F.F16 R41, R4 ;  /* 0x0000000400297306 */ /* 0x0001e20000200c00 */
[----:B------:R-:W-:-:S02]  /*5c40*/  IADD3 R6, R6, -0x20, RZ ;  /* 0xffffffe006067810 */ /* 0x000fc40007ffe0ff */
[----:B------:R-:W-:Y:S02]  /*5c50*/  LOP3.LUT R7, R7, 0x3f, RZ, 0xc0, !PT ;  /* 0x0000003f07077812 */ /* 0x000fe400078ec0ff */
[----:B0-----:R-:W-:-:S03]  /*5c60*/  SHF.R.U32.HI R4, RZ, 0xc, R8 ;  /* 0x0000000cff047819 */ /* 0x001fc60000011608 */
[----:B-1----:R0:W-:Y:S01]  /*5c70*/  I2F.F16 R43, R6 ;  /* 0x00000006002b7306 */ /* 0x0021e20000200c00 */
[----:B------:R-:W-:Y:S02]  /*5c80*/  IADD3 R78, R7, -0x20, RZ ;  /* 0xffffffe0074e7810 */ /* 0x000fe40007ffe0ff */
[----:B------:R-:W-:Y:S02]  /*5c90*/  LOP3.LUT R4, R4, 0x3f, RZ, 0xc0, !PT ;  /* 0x0000003f04047812 */ /* 0x000fe400078ec0ff */
[--C-:B------:R-:W-:Y:S02]  /*5ca0*/  SHF.R.U32.HI R7, RZ, 0x18, R8.reuse ;  /* 0x00000018ff077819 */ /* 0x100fe40000011608 */
[----:B0-----:R-:W-:Y:S02]  /*5cb0*/  SHF.R.U32.HI R6, RZ, 0x12, R8 ;  /* 0x00000012ff067819 */ /* 0x001fe40000011608 */
[----:B------:R-:W-:Y:S02]  /*5cc0*/  IADD3 R4, R4, -0x20, RZ ;  /* 0xffffffe004047810 */ /* 0x000fe40007ffe0ff */
[----:B------:R-:W-:-:S02]  /*5cd0*/  LOP3.LUT R6, R6, 0x3f, RZ, 0xc0, !PT ;  /* 0x0000003f06067812 */ /* 0x000fc400078ec0ff */
[----:B------:R-:W-:Y:S01]  /*5ce0*/  LOP3.LUT R7, R7, 0x3f, RZ, 0xc0, !PT ;  /* 0x0000003f07077812 */ /* 0x000fe200078ec0ff */
        /* <DEDUP_REMOVED lines=10> */
[----:B-1----:R-:W-:-:S04]  /*5d90*/  SHF.R.U32.HI R7, RZ, 0xc, R10 ;  /* 0x0000000cff077819 */ /* 0x002fc8000001160a */
        /* <DEDUP_REMOVED lines=10> */
[----:B------:R-:W-:Y:S02]  /*5e40*/  IADD3 R4, R4, -0x20, RZ ;  /* 0xffffffe004047810 */ /* 0x000fe40007ffe0ff */
[----:B-1----:R-:W-:Y:S02]  /*5e50*/  SHF.R.U32.HI R7, RZ, 0x18, R11 ;  /* 0x00000018ff077819 */ /* 0x002fe4000001160b */
[----:B------:R-:W-:Y:S02]  /*5e60*/  LOP3.LUT R6, R6, 0x3f, RZ, 0xc0, !PT ;  /* 0x0000003f06067812 */ /* 0x000fe400078ec0ff */
[----:B------:R-:W-:Y:S01]  /*5e70*/  LOP3.LUT R7, R7, 0x3f, RZ, 0xc0, !PT ;  /* 0x0000003f07077812 */ /* 0x000fe200078ec0ff */
[----:B------:R-:W-:Y:S01]  /*5e80*/  I2F.F16 R63, R5 ;  /* 0x00000005003f7306 */ /* 0x000fe20000200c00 */
[----:B------:R-:W-:-:S02]  /*5e90*/  IADD3 R59, R6, -0x20, RZ ;  /* 0xffffffe0063b7810 */ /* 0x000fc40007ffe0ff */
[----:B------:R-:W-:-:S05]  /*5ea0*/  IADD3 R77, R7, -0x20, RZ ;  /* 0xffffffe0074d7810 */ /* 0x000fca0007ffe0ff */
[----:B------:R0:W-:Y:S02]  /*5eb0*/  I2F.F16 R27, R4 ;  /* 0x00000004001b7306 */ /* 0x0001e40000200c00 */
[----:B0-----:R0:W2:Y:S01]  /*5ec0*/  LDG.E.128.CONSTANT R4, desc[UR8][R80.64] ;  /* 0x0000000850047981 */ /* 0x0010a2000c1e9d00 */
[----:B---3--:R-:W-:Y:S02]  /*5ed0*/  SHF.R.U32 R8, R8, 0x1e, R12 ;  /* 0x0000001e08087819 */ /* 0x008fe4000000160c */
[----:B------:R-:W-:Y:S02]  /*5ee0*/  SHF.R.U32 R9, R9, 0x1e, R13 ;  /* 0x0000001e09097819 */ /* 0x000fe4000000160d */
[----:B------:R-:W-:Y:S02]  /*5ef0*/  LOP3.LUT R8, R8, 0x3f, RZ, 0xc0, !PT ;  /* 0x0000003f08087812 */ /* 0x000fe400078ec0ff */
[----:B------:R-:W-:Y:S02]  /*5f00*/  LOP3.LUT R9, R9, 0x3f, RZ, 0xc0, !PT ;  /* 0x0000003f09097812 */ /* 0x000fe400078ec0ff */
[----:B------:R-:W-:-:S02]  /*5f10*/  IADD3 R8, R8, -0x20, RZ ;  /* 0xffffffe008087810 */ /* 0x000fc40007ffe0ff */
[----:B------:R-:W-:Y:S02]  /*5f20*/  IADD3 R74, R9, -0x20, RZ ;  /* 0xffffffe0094a7810 */ /* 0x000fe40007ffe0ff */
[--C-:B------:R-:W-:Y:S01]  /*5f30*/  SHF.R.U32.HI R9, RZ, 0x4, R12.reuse ;  /* 0x00000004ff097819 */ /* 0x100fe2000001160c */
[----:B------:R1:W-:Y:S03]  /*5f40*/  I2F.F16 R82, R8 ;  /* 0x0000000800527306 */ /* 0x0003e60000200c00 */
[----:B------:R-:W-:Y:S02]  /*5f50*/  LOP3.LUT R9, R9, 0x3f, RZ, 0xc0, !PT ;  /* 0x0000003f09097812 */ /* 0x000fe400078ec0ff */
[----:B-1----:R-:W-:Y:S02]  /*5f60*/  SHF.R.U32.HI R8, RZ, 0xa, R12 ;  /* 0x0000000aff087819 */ /* 0x002fe4000001160c */
[----:B------:R-:W-:-:S02]  /*5f70*/  IADD3 R9, R9, -0x20, RZ ;  /* 0xffffffe009097810 */ /* 0x000fc40007ffe0ff */
[----:B------:R-:W-:Y:S02]  /*5f80*/  LOP3.LUT R8, R8, 0x3f, RZ, 0xc0, !PT ;  /* 0x0000003f08087812 */ /* 0x000fe400078ec0ff */
[----:B------:R-:W-:Y:S02]  /*5f90*/  SHF.R.U32.HI R22, RZ, 0xc, R11 ;  /* 0x0000000cff167819 */ /* 0x000fe4000001160b */
[----:B------:R-:W-:Y:S01]  /*5fa0*/  SHF.R.U32 R10, R10, 0x1e, R14 ;  /* 0x0000001e0a0a7819 */ /* 0x000fe2000000160e */
[----:B------:R1:W-:Y:S01]  /*5fb0*/  I2F.F16 R70, R9 ;  /* 0x0000000900467306 */ /* 0x0003e20000200c00 */
[----:B------:R-:W-:Y:S02]  /*5fc0*/  IADD3 R8, R8, -0x20, RZ ;  /* 0xffffffe008087810 */ /* 0x000fe40007ffe0ff */
[----:B------:R-:W-:Y:S02]  /*5fd0*/  LOP3.LUT R22, R22, 0x3f, RZ, 0xc0, !PT ;  /* 0x0000003f16167812 */ /* 0x000fe400078ec0ff */
[----:B------:R-:W-:-:S02]  /*5fe0*/  LOP3.LUT R10, R10, 0x3f, RZ, 0xc0, !PT ;  /* 0x0000003f0a0a7812 */ /* 0x000fc400078ec0ff */
[----:B-1----:R-:W-:Y:S01]  /*5ff0*/  SHF.R.U32.HI R9, RZ, 0xa, R14 ;  /* 0x0000000aff097819 */ /* 0x002fe2000001160e */
[----:B------:R1:W-:Y:S01]  /*6000*/  I2F.F16 R61, R8 ;  /* 0x00000008003d7306 */ /* 0x0003e20000200c00 */
[----:B------:R-:W-:Y:S02]  /*6010*/  IADD3 R22, R22, -0x20, RZ ;  /* 0xffffffe016167810 */ /* 0x000fe40007ffe0ff */
[----:B------:R-:W-:Y:S02]  /*6020*/  IADD3 R76, R10, -0x20, RZ ;  /* 0xffffffe00a4c7810 */ /* 0x000fe40007ffe0ff */
[----:B------:R-:W-:Y:S02]  /*6030*/  LOP3.LUT R9, R9, 0x3f, RZ, 0xc0, !PT ;  /* 0x0000003f09097812 */ /* 0x000fe400078ec0ff */
[----:B------:R-:W-:Y:S02]  /*6040*/  SHF.R.U32.HI R10, RZ, 0x4, R13 ;  /* 0x00000004ff0a7819 */ /* 0x000fe4000001160d */
[----:B-1----:R-:W-:Y:S01]  /*6050*/  SHF.R.U32.HI R8, RZ, 0x4, R15 ;  /* 0x00000004ff087819 */ /* 0x002fe2000001160f */
[----:B------:R1:W-:Y:S01]  /*6060*/  I2F.F16 R28, R22 ;  /* 0x00000016001c7306 */ /* 0x0003e20000200c00 */
[----:B------:R-:W-:-:S02]  /*6070*/  IADD3 R49, R9, -0x20, RZ ;  /* 0xffffffe009317810 */ /* 0x000fc40007ffe0ff */
[----:B------:R-:W-:Y:S02]  /*6080*/  LOP3.LUT R8, R8, 0x3f, RZ, 0xc0, !PT ;  /* 0x0000003f08087812 */ /* 0x000fe400078ec0ff */
[--C-:B------:R-:W-:Y:S02]  /*6090*/  SHF.R.U32 R11, R11, 0x1e, R15.reuse ;  /* 0x0000001e0b0b7819 */ /* 0x100fe4000000160f */
[----:B------:R-:W-:Y:S02]  /*60a0*/  LOP3.LUT R10, R10, 0x3f, RZ, 0xc0, !PT ;  /* 0x0000003f0a0a7812 */ /* 0x000fe400078ec0ff */
[----:B-1----:R-:W-:Y:S02]  /*60b0*/  SHF.R.U32.HI R22, RZ, 0x4, R14 ;  /* 0x00000004ff167819 */ /* 0x002fe4000001160e */
[----:B------:R-:W-:Y:S02]  /*60c0*/  SHF.R.U32.HI R9, RZ, 0xa, R15 ;  /* 0x0000000aff097819 */ /* 0x000fe4000001160f */
[----:B------:R-:W-:-:S02]  /*60d0*/  IADD3 R24, R8, -0x20, RZ ;  /* 0xffffffe008187810 */ /* 0x000fc40007ffe0ff */
[----:B------:R-:W-:Y:S02]  /*60e0*/  LOP3.LUT R11, R11, 0x3f, RZ, 0xc0, !PT ;  /* 0x0000003f0b0b7812 */ /* 0x000fe400078ec0ff */
[----:B------:R-:W-:Y:S02]  /*60f0*/  IADD3 R10, R10, -0x20, RZ ;  /* 0xffffffe00a0a7810 */ /* 0x000fe40007ffe0ff */
[----:B------:R-:W-:Y:S02]  /*6100*/  LOP3.LUT R22, R22, 0x3f, RZ, 0xc0, !PT ;  /* 0x0000003f16167812 */ /* 0x000fe400078ec0ff */
[----:B------:R-:W-:Y:S02]  /*6110*/  LOP3.LUT R9, R9, 0x3f, RZ, 0xc0, !PT ;  /* 0x0000003f09097812 */ /* 0x000fe400078ec0ff */
[----:B------:R-:W-:Y:S01]  /*6120*/  SHF.R.U32.HI R8, RZ, 0x10, R12 ;  /* 0x00000010ff087819 */ /* 0x000fe2000001160c */
[----:B------:R1:W-:Y:S01]  /*6130*/  I2F.F16 R72, R10 ;  /* 0x0000000a00487306 */ /* 0x0003e20000200c00 */
[----:B------:R-:W-:-:S02]  /*6140*/  IADD3 R68, R11, -0x20, RZ ;  /* 0xffffffe00b447810 */ /* 0x000fc40007ffe0ff */
[----:B------:R-:W-:Y:S02]  /*6150*/  IADD3 R22, R22, -0x20, RZ ;  /* 0xffffffe016167810 */ /* 0x000fe40007ffe0ff */
[----:B------:R-:W-:Y:S02]  /*6160*/  IADD3 R23, R9, -0x20, RZ ;  /* 0xffffffe009177810 */ /* 0x000fe40007ffe0ff */
[----:B------:R-:W-:Y:S02]  /*6170*/  LOP3.LUT R8, R8, 0x3f, RZ, 0xc0, !PT ;  /* 0x0000003f08087812 */ /* 0x000fe400078ec0ff */
[--C-:B------:R-:W-:Y:S02]  /*6180*/  SHF.R.U32.HI R11, RZ, 0xa, R13.reuse ;  /* 0x0000000aff0b7819 */ /* 0x100fe4000001160d */
[----:B------:R-:W-:Y:S02]  /*6190*/  SHF.R.U32.HI R9, RZ, 0x16, R12 ;  /* 0x00000016ff097819 */ /* 0x000fe4000001160c */
[----:B-1----:R-:W-:Y:S01]  /*61a0*/  SHF.R.U32.HI R10, RZ, 0x10, R13 ;  /* 0x00000010ff0a7819 */ /* 0x002fe2000001160d */
[----:B------:R1:W-:Y:S01]  /*61b0*/  I2F.F16 R26, R22 ;  /* 0x00000016001a7306 */ /* 0x0003e20000200c00 */
[----:B------:R-:W-:-:S02]  /*61c0*/  IADD3 R8, R8, -0x20, RZ ;  /* 0xffffffe008087810 */ /* 0x000fc40007ffe0ff */
[----:B------:R-:W-:Y:S02]  /*61d0*/  LOP3.LUT R11, R11, 0x3f, RZ, 0xc0, !PT ;  /* 0x0000003f0b0b7812 */ /* 0x000fe400078ec0ff */
[----:B------:R-:W-:Y:S02]  /*61e0*/  LOP3.LUT R9, R9, 0x3f, RZ, 0xc0, !PT ;  /* 0x0000003f09097812 */ /* 0x000fe400078ec0ff */
[----:B------:R-:W-:Y:S02]  /*61f0*/  LOP3.LUT R10, R10, 0x3f, RZ, 0xc0, !PT ;  /* 0x0000003f0a0a7812 */ /* 0x000fe400078ec0ff */
[----:B-1----:R-:W-:Y:S01]  /*6200*/  SHF.R.U32.HI R22, RZ, 0x10, R14 ;  /* 0x00000010ff167819 */ /* 0x002fe2000001160e */
[----:B------:R-:W-:Y:S01]  /*6210*/  I2F.F16 R29, R29 ;  /* 0x0000001d001d7306 */ /* 0x000fe20000200c00 */
[----:B------:R-:W-:Y:S02]  /*6220*/  IADD3 R11, R11, -0x20, RZ ;  /* 0xffffffe00b0b7810 */ /* 0x000fe40007ffe0ff */
[----:B------:R-:W-:-:S02]  /*6230*/  IADD3 R9, R9, -0x20, RZ ;  /* 0xffffffe009097810 */ /* 0x000fc40007ffe0ff */
[----:B------:R-:W-:-:S03]  /*6240*/  IADD3 R10, R10, -0x20, RZ ;  /* 0xffffffe00a0a7810 */ /* 0x000fc60007ffe0ff */
[----:B------:R-:W1:Y:S01]  /*6250*/  I2F.F16 R78, R78 ;  /* 0x0000004e004e7306 */ /* 0x000e620000200c00 */
[----:B----4-:R-:W-:-:S07]  /*6260*/  SHF.R.U32 R12, R12, 0x1c, R16 ;  /* 0x0000001c0c0c7819 */ /* 0x010fce0000001610 */
[----:B------:R3:W-:Y:S08]  /*6270*/  I2F.F16 R57, R8 ;  /* 0x0000000800397306 */ /* 0x0007f00000200c00 */
[----:B------:R-:W-:Y:S01]  /*6280*/  I2F.F16 R31, R31 ;  /* 0x0000001f001f7306 */ /* 0x000fe20000200c00 */
[----:B---3--:R-:W-:Y:S02]  /*6290*/  LOP3.LUT R8, R22, 0x3f, RZ, 0xc0, !PT ;  /* 0x0000003f16087812 */ /* 0x008fe400078ec0ff */
[----:B------:R-:W-:-:S02]  /*62a0*/  SHF.R.U32.HI R22, RZ, 0x16, R14 ;  /* 0x00000016ff167819 */ /* 0x000fc4000001160e */
[----:B------:R-:W-:-:S03]  /*62b0*/  IADD3 R8, R8, -0x20, RZ ;  /* 0xffffffe008087810 */ /* 0x000fc60007ffe0ff */
[----:B------:R-:W3:Y:S01]  /*62c0*/  I2F.F16 R62, R62 ;  /* 0x0000003e003e7306 */ /* 0x000ee20000200c00 */
[----:B------:R-:W-:Y:S02]  /*62d0*/  LOP3.LUT R22, R22, 0x3f, RZ, 0xc0, !PT ;  /* 0x0000003f16167812 */ /* 0x000fe400078ec0ff */
[----:B------:R-:W-:-:S05]  /*62e0*/  LOP3.LUT R12, R12, 0x3f, RZ, 0xc0, !PT ;  /* 0x0000003f0c0c7812 */ /* 0x000fca00078ec0ff */
[----:B------:R4:W-:Y:S01]  /*62f0*/  I2F.F16 R53, R11 ;  /* 0x0000000b00357306 */ /* 0x0009e20000200c00 */
[----:B------:R-:W-:-:S07]  /*6300*/  IADD3 R40, R22, -0x20, RZ ;  /* 0xffffffe016287810 */ /* 0x000fce0007ffe0ff */
[----:B------:R5:W-:Y:S01]  /*6310*/  I2F.F16 R58, R9 ;  /* 0x00000009003a7306 */ /* 0x000be20000200c00 */
[----:B----4-:R-:W-:-:S07]  /*6320*/  SHF.R.U32.HI R11, RZ, 0x16, R13 ;  /* 0x00000016ff0b7819 */ /* 0x010fce000001160d */
[----:B------:R4:W-:Y:S01]  /*6330*/  I2F.F16 R51, R10 ;  /* 0x0000000a00337306 */ /* 0x0009e20000200c00 */
[--C-:B-----5:R-:W-:Y:S02]  /*6340*/  SHF.R.U32.HI R9, RZ, 0x10, R15.reuse ;  /* 0x00000010ff097819 */ /* 0x120fe4000001160f */
[----:B------:R-:W-:Y:S02]  /*6350*/  LOP3.LUT R11, R11, 0x3f, RZ, 0xc0, !PT ;  /* 0x0000003f0b0b7812 */ /* 0x000fe400078ec0ff */
[----:B------:R-:W-:Y:S02]  /*6360*/  LOP3.LUT R9, R9, 0x3f, RZ, 0xc0, !PT ;  /* 0x0000003f09097812 */ /* 0x000fe400078ec0ff */
[----:B----4-:R-:W-:Y:S01]  /*6370*/  SHF.R.U32.HI R10, RZ, 0x16, R15 ;  /* 0x00000016ff0a7819 */ /* 0x010fe2000001160f */
[----:B------:R4:W-:Y:S03]  /*6380*/  I2F.F16 R55, R8 ;  /* 0x0000000800377306 */ /* 0x0009e60000200c00 */
[----:B------:R-:W-:-:S02]  /*6390*/  LOP3.LUT R10, R10, 0x3f, RZ, 0xc0, !PT ;  /* 0x0000003f0a0a7812 */ /* 0x000fc400078ec0ff */
[----:B------:R-:W-:Y:S02]  /*63a0*/  IADD3 R11, R11, -0x20, RZ ;  /* 0xffffffe00b0b7810 */ /* 0x000fe40007ffe0ff */
[----:B----4-:R-:W-:Y:S02]  /*63b0*/  SHF.R.U32.HI R8, RZ, 0x2, R16 ;  /* 0x00000002ff087819 */ /* 0x010fe40000011610 */
[----:B------:R-:W-:Y:S02]  /*63c0*/  IADD3 R9, R9, -0x20, RZ ;  /* 0xffffffe009097810 */ /* 0x000fe40007ffe0ff */
[----:B------:R-:W-:Y:S02]  /*63d0*/  IADD3 R10, R10, -0x20, RZ ;  /* 0xffffffe00a0a7810 */ /* 0x000fe40007ffe0ff */
[----:B------:R-:W-:Y:S02]  /*63e0*/  IADD3 R12, R12, -0x20, RZ ;  /* 0xffffffe00c0c7810 */ /* 0x000fe40007ffe0ff */
[----:B------:R-:W-:Y:S01]  /*63f0*/  LOP3.LUT R8, R8, 0x3f, RZ, 0xc0, !PT ;  /* 0x0000003f08087812 */ /* 0x000fe200078ec0ff */
[----:B------:R-:W4:Y:S01]  /*6400*/  I2F.F16 R49, R49 ;  /* 0x0000003100317306 */ /* 0x000f220000200c00 */
[----:B-1----:R-:W-:-:S02]  /*6410*/  PRMT R29, R29, 0x5410, R78 ;  /* 0x000054101d1d7816 */ /* 0x002fc4000000004e */
[----:B------:R-:W-:Y:S02]  /*6420*/  PRMT R78, R65, 0x5410, R86 ;  /* 0x00005410414e7816 */ /* 0x000fe40000000056 */
[----:B---3--:R-:W-:Y:S02]  /*6430*/  PRMT R31, R31, 0x5410, R62 ;  /* 0x000054101f1f7816 */ /* 0x008fe4000000003e */
[----:B------:R-:W-:Y:S01]  /*6440*/  SHF.R.U32 R65, R13, 0x1c, R17 ;  /* 0x0000001c0d417819 */ /* 0x000fe20000001611 */
[----:B------:R-:W-:Y:S01]  /*6450*/  I2F.F16 R24, R24 ;  /* 0x0000001800187306 */ /* 0x000fe20000200c00 */
[----:B------:R-:W-:Y:S02]  /*6460*/  IADD3 R13, R8, -0x20, RZ ;  /* 0xffffffe0080d7810 */ /* 0x000fe40007ffe0ff */
[----:B------:R-:W-:-:S05]  /*6470*/  @!P0 IADD3 R3, R42, R33, RZ ;  /* 0x000000212a038210 */ /* 0x000fca0007ffe0ff */
[----:B------:R-:W1:Y:S01]  /*6480*/  I2F.F16 R23, R23 ;  /* 0x0000001700177306 */ /* 0x000e620000200c00 */
[----:B------:R-:W-:-:S07]  /*6490*/  PRMT R42, R67, 0x5410, R88 ;  /* 0x00005410432a7816 */ /* 0x000fce0000000058 */
[----:B------:R-:W3:Y:S01]  /*64a0*/  I2F.F16 R40, R40 ;  /* 0x0000002800287306 */ /* 0x000ee20000200c00 */
[----:B------:R-:W-:-:S07]  /*64b0*/  SHF.R.U32 R14, R14, 0x1c, R18 ;  /* 0x0000001c0e0e7819 */ /* 0x000fce0000001612 */
[----:B------:R5:W-:Y:S01]  /*64c0*/  I2F.F16 R62, R12 ;  /* 0x0000000c003e7306 */ /* 0x000be20000200c00 */
[----:B------:R-:W-:-:S07]  /*64d0*/  LOP3.LUT R65, R65, 0x3f, RZ, 0xc0, !PT ;  /* 0x0000003f41417812 */ /* 0x000fce00078ec0ff */
[----:B------:R-:W-:Y:S01]  /*64e0*/  I2F.F16 R52, R11 ;  /* 0x0000000b00347306 */ /* 0x000fe20000200c00 */
[----:B-----5:R-:W-:-:S07]  /*64f0*/  SHF.R.U32.HI R12, RZ, 0x2, R17 ;  /* 0x00000002ff0c7819 */ /* 0x020fce0000011611 */
[----:B------:R-:W-:Y:S01]  /*6500*/  I2F.F16 R47, R9 ;  /* 0x00000009002f7306 */ /* 0x000fe20000200c00 */
[----:B------:R-:W-:-:S07]  /*6510*/  LOP3.LUT R12, R12, 0x3f, RZ, 0xc0, !PT ;  /* 0x0000003f0c0c7812 */ /* 0x000fce00078ec0ff */
[----:B------:R5:W-:Y:S01]  /*6520*/  I2F.F16 R22, R10 ;  /* 0x0000000a00167306 */ /* 0x000be20000200c00 */
[----:B------:R-:W-:Y:S01]  /*6530*/  IADD3 R12, R12, -0x20, RZ ;  /* 0xffffffe00c0c7810 */ /* 0x000fe20007ffe0ff */
[----:B-----5:R-:W5:Y:S06]  /*6540*/  LDS.128 R8, [UR5+0x80] ;  /* 0x00008005ff087984 */ /* 0x020f6c0008000c00 */
[----:B------:R0:W-:Y:S01]  /*6550*/  I2F.F16 R67, R13 ;  /* 0x0000000d00437306 */ /* 0x0001e20000200c00 */
[----:B------:R-:W-:Y:S02]  /*6560*/  LOP3.LUT R14, R14, 0x3f, RZ, 0xc0, !PT ;  /* 0x0000003f0e0e7812 */ /* 0x000fe400078ec0ff */
[----:B0-----:R-:W-:-:S04]  /*6570*/  SHF.R.U32.HI R13, RZ, 0x2, R18 ;  /* 0x00000002ff0d7819 */ /* 0x001fc80000011612 */
[----:B------:R-:W-:Y:S02]  /*6580*/  LOP3.LUT R13, R13, 0x3f, RZ, 0xc0, !PT ;  /* 0x0000003f0d0d7812 */ /* 0x000fe400078ec0ff */
[----:B------:R-:W-:Y:S02]  /*6590*/  PRMT R43, R43, 0x5410, R60 ;  /* 0x000054102b2b7816 */ /* 0x000fe4000000003c */
[----:B------:R-:W-:Y:S02]  /*65a0*/  IADD3 R60, R65, -0x20, RZ ;  /* 0xffffffe0413c7810 */ /* 0x000fe40007ffe0ff */
[----:B----4-:R-:W-:Y:S01]  /*65b0*/  PRMT R26, R26, 0x5410, R49 ;  /* 0x000054101a1a7816 */ /* 0x010fe20000000031 */
[----:B------:R0:W-:Y:S01]  /*65c0*/  I2F.F16 R65, R12 ;  /* 0x0000000c00417306 */ /* 0x0001e20000200c00 */
[----:B-1----:R-:W-:Y:S02]  /*65d0*/  PRMT R24, R24, 0x5410, R23 ;  /* 0x0000541018187816 */ /* 0x002fe40000000017 */
[----:B---3--:R-:W-:-:S02]  /*65e0*/  PRMT R55, R55, 0x5410, R40 ;  /* 0x0000541037377816 */ /* 0x008fc40000000028 */
[----:B------:R-:W-:Y:S02]  /*65f0*/  IADD3 R49, R14, -0x20, RZ ;  /* 0xffffffe00e317810 */ /* 0x000fe40007ffe0ff */
[----:B------:R-:W-:Y:S02]  /*6600*/  SHF.R.U32 R40, R15, 0x1c, R19 ;  /* 0x0000001c0f287819 */ /* 0x000fe40000001613 */
[----:B------:R-:W-:Y:S02]  /*6610*/  IADD3 R23, R13, -0x20, RZ ;  /* 0xffffffe00d177810 */ /* 0x000fe40007ffe0ff */
[----:B0-----:R-:W0:Y:S01]  /*6620*/  LDS.128 R12, [UR5] ;  /* 0x00000005ff0c7984 */ /* 0x001e220008000c00 */
[----:B------:R-:W1:Y:S01]  /*6630*/  I2F.F16 R59, R59 ;  /* 0x0000003b003b7306 */ /* 0x000e620000200c00 */
[----:B------:R-:W-:Y:S02]  /*6640*/  PRMT R41, R41, 0x5410, R84 ;  /* 0x0000541029297816 */ /* 0x000fe40000000054 */
[----:B------:R-:W-:-:S05]  /*6650*/  PRMT R57, R57, 0x5410, R58 ;  /* 0x0000541039397816 */ /* 0x000fca000000003a */
[----:B------:R-:W3:Y:S01]  /*6660*/  I2F.F16 R76, R76 ;  /* 0x0000004c004c7306 */ /* 0x000ee20000200c00 */
[----:B------:R-:W-:-:S07]  /*6670*/  PRMT R30, R30, 0x5410, R63 ;  /* 0x000054101e1e7816 */ /* 0x000fce000000003f */
[----:B------:R-:W4:Y:S01]  /*6680*/  I2F.F16 R74, R74 ;  /* 0x0000004a004a7306 */ /* 0x000f220000200c00 */
[----:B-1----:R-:W-:Y:S01]  /*6690*/  PRMT R28, R28, 0x5410, R59 ;  /* 0x000054101c1c7816 */ /* 0x002fe2000000003b */
[----:B-----5:R-:W-:-:S06]  /*66a0*/  HFMA2.MMA R59, R43, R8, RZ ;  /* 0x000000082b3b7235 */ /* 0x020fcc00000000ff */
[----:B------:R1:W-:Y:S01]  /*66b0*/  I2F.F16 R58, R49 ;  /* 0x00000031003a7306 */ /* 0x0003e20000200c00 */
[----:B------:R-:W-:Y:S02]  /*66c0*/  PRMT R72, R72, 0x5410, R53 ;  /* 0x0000541048487816 */ /* 0x000fe40000000035 */
[----:B------:R-:W-:-:S05]  /*66d0*/  SHF.R.U32.HI R53, RZ, 0x8, R16 ;  /* 0x00000008ff357819 */ /* 0x000fca0000011610 */
[----:B------:R-:W-:Y:S01]  /*66e0*/  I2F.F16 R77, R77 ;  /* 0x0000004d004d7306 */ /* 0x000fe20000200c00 */
[----:B-1----:R-:W-:-:S07]  /*66f0*/  HFMA2.MMA R49, R41, R8, RZ ;  /* 0x0000000829317235 */ /* 0x002fce00000000ff */
[----:B------:R-:W1:Y:S01]  /*6700*/  I2F.F16 R68, R68 ;  /* 0x0000004400447306 */ /* 0x000e620000200c00 */
[-C--:B------:R-:W-:Y:S01]  /*6710*/  HFMA2.MMA R49, R78, R9.reuse, R49 ;  /* 0x000000094e317235 */ /* 0x080fe20000000031 */
[----:B------:R-:W-:Y:S01]  /*6720*/  PRMT R47, R47, 0x5410, R22 ;  /* 0x000054102f2f7816 */ /* 0x000fe20000000016 */
[----:B------:R-:W-:Y:S01]  /*6730*/  HFMA2.MMA R59, R30, R9, R59 ;  /* 0x000000091e3b7235 */ /* 0x000fe2000000003b */
[----:B------:R-:W-:Y:S02]  /*6740*/  PRMT R73, R73, 0x5410, R82 ;  /* 0x0000541049497816 */ /* 0x000fe40000000052 */
[----:B------:R-:W-:Y:S01]  /*6750*/  LOP3.LUT R22, R53, 0x3f, RZ, 0xc0, !PT ;  /* 0x0000003f35167812 */ /* 0x000fe200078ec0ff */
[-C--:B------:R-:W-:Y:S01]  /*6760*/  HFMA2 R53, R31, R8.reuse, RZ.H0_H0 ;  /* 0x000000081f357231 */ /* 0x080fe200000400ff */
[----:B---3--:R-:W-:Y:S01]  /*6770*/  PRMT R27, R27, 0x5410, R76 ;  /* 0x000054101b1b7816 */ /* 0x008fe2000000004c */
[----:B------:R-:W-:Y:S01]  /*6780*/  HFMA2 R8, R29, R8, RZ.H0_H0 ;  /* 0x000000081d087231 */ /* 0x000fe200000400ff */
[----:B----4-:R-:W-:Y:S01]  /*6790*/  PRMT R25, R25, 0x5410, R74 ;  /* 0x0000541019197816 */ /* 0x010fe2000000004a */
[----:B0-----:R-:W-:Y:S01]  /*67a0*/  HFMA2.MMA R74, R43, R12, RZ ;  /* 0x0000000c2b4a7235 */ /* 0x001fe200000000ff */
[----:B------:R-:W-:-:S02]  /*67b0*/  LOP3.LUT R40, R40, 0x3f, RZ, 0xc0, !PT ;  /* 0x0000003f28287812 */ /* 0x000fc400078ec0ff */
[----:B------:R-:W-:Y:S01]  /*67c0*/  IADD3 R22, R22, -0x20, RZ ;  /* 0xffffffe016167810 */ /* 0x000fe20007ffe0ff */
[-C--:B------:R-:W-:Y:S01]  /*67d0*/  HFMA2 R53, R42, R9.reuse, R53 ;  /* 0x000000092a357231 */ /* 0x080fe20000000035 */
[----:B-1----:R-:W-:Y:S01]  /*67e0*/  PRMT R77, R77, 0x5410, R68 ;  /* 0x000054104d4d7816 */ /* 0x002fe20000000044 */
[-C--:B------:R-:W-:Y:S01]  /*67f0*/  HFMA2.MMA R49, R73, R10.reuse, R49 ;  /* 0x0000000a49317235 */ /* 0x080fe20000000031 */
[----:B------:R-:W-:Y:S01]  /*6800*/  HFMA2 R9, R28, R9, R8 ;  /* 0x000000091c097231 */ /* 0x000fe20000000008 */
[----:B------:R-:W-:Y:S01]  /*6810*/  HFMA2.MMA R63, R27, R10, R59 ;  /* 0x0000000a1b3f7235 */ /* 0x000fe2000000003b */
[----:B------:R-:W-:Y:S01]  /*6820*/  PRMT R70, R70, 0x5410, R61 ;  /* 0x0000541046467816 */ /* 0x000fe2000000003d */
[----:B------:R0:W-:Y:S01]  /*6830*/  I2F.F16 R71, R22 ;  /* 0x0000001600477306 */ /* 0x0001e20000200c00 */
[----:B------:R-:W-:Y:S01]  /*6840*/  IADD3 R40, R40, -0x20, RZ ;  /* 0xffffffe028287810 */ /* 0x000fe20007ffe0ff */
[-C--:B------:R-:W-:Y:S01]  /*6850*/  HFMA2 R53, R25, R10.reuse, R53 ;  /* 0x0000000a19357231 */ /* 0x080fe20000000035 */
[----:B------:R-:W-:Y:S01]  /*6860*/  HFMA2.MMA R74, R30, R13, R74 ;  /* 0x0000000d1e4a7235 */ /* 0x000fe2000000004a */
[----:B------:R-:W-:Y:S01]  /*6870*/  HFMA2 R9, R77, R10, R9 ;  /* 0x0000000a4d097231 */ /* 0x000fe20000000009 */
[----:B0-----:R-:W-:-:S03]  /*6880*/  HFMA2.MMA R22, R41, R12, RZ ;  /* 0x0000000c29167235 */ /* 0x001fc600000000ff */
[----:B------:R0:W-:Y:S01]  /*6890*/  I2F.F16 R68, R40 ;  /* 0x0000002800447306 */ /* 0x0001e20000200c00 */
[----:B------:R-:W-:Y:S01]  /*68a0*/  LEA.HI R66, R16, 0xffffffe0, RZ, 0x6 ;  /* 0xffffffe010427811 */ /* 0x000fe200078f30ff */
[-C--:B------:R-:W-:Y:S01]  /*68b0*/  HFMA2.MMA R59, R70, R11.reuse, R49 ;  /* 0x0000000b463b7235 */ /* 0x080fe20000000031 */
[--C-:B------:R-:W-:Y:S01]  /*68c0*/  SHF.R.U32.HI R8, RZ, 0xe, R16.reuse ;  /* 0x0000000eff087819 */ /* 0x100fe20000011610 */
[-C--:B------:R-:W-:Y:S01]  /*68d0*/  HFMA2 R61, R72, R11.reuse, R53 ;  /* 0x0000000b483d7231 */ /* 0x080fe20000000035 */
[----:B------:R-:W-:Y:S01]  /*68e0*/  HFMA2.MMA R63, R26, R11, R63 ;  /* 0x0000000b1a3f7235 */ /* 0x000fe2000000003f */
[----:B------:R-:W-:Y:S01]  /*68f0*/  HFMA2 R49, R24, R11, R9 ;  /* 0x0000000b18317231 */ /* 0x000fe20000000009 */
[----:B------:R-:W-:Y:S01]  /*6900*/  SHF.R.U32.HI R16, RZ, 0x14, R16 ;  /* 0x00000014ff107819 */ /* 0x000fe20000011610 */
[-C--:B0-----:R-:W-:Y:S02]  /*6910*/  HFMA2 R40, R31, R12.reuse, RZ.H0_H0 ;  /* 0x0000000c1f287231 */ /* 0x081fe400000400ff */
[----:B------:R-:W-:Y:S01]  /*6920*/  HFMA2 R12, R29, R12, RZ.H0_H0 ;  /* 0x0000000c1d0c7231 */ /* 0x000fe200000400ff */
[----:B------:R-:W-:Y:S01]  /*6930*/  SHF.R.U32.HI R11, RZ, 0xe, R17 ;  /* 0x0000000eff0b7819 */ /* 0x000fe20000011611 */
[----:B------:R-:W-:Y:S01]  /*6940*/  HFMA2.MMA R22, R78, R13, R22 ;  /* 0x0000000d4e167235 */ /* 0x000fe20000000016 */
[-C--:B------:R-:W-:Y:S01]  /*6950*/  HFMA2 R40, R42, R13.reuse, R40 ;  /* 0x0000000d2a287231 */ /* 0x080fe20000000028 */
[----:B------:R-:W-:Y:S01]  /*6960*/  LOP3.LUT R9, R16, 0x3f, RZ, 0xc0, !PT ;  /* 0x0000003f10097812 */ /* 0x000fe200078ec0ff */
[----:B------:R-:W-:Y:S01]  /*6970*/  HFMA2 R12, R28, R13, R12 ;  /* 0x0000000d1c0c7231 */ /* 0x000fe2000000000c */
[----:B------:R-:W-:Y:S01]  /*6980*/  HFMA2.MMA R13, R27, R14, R74 ;  /* 0x0000000e1b0d7235 */ /* 0x000fe2000000004a */
[----:B------:R-:W-:-:S02]  /*6990*/  LOP3.LUT R16, R11, 0x3f, RZ, 0xc0, !PT ;  /* 0x0000003f0b107812 */ /* 0x000fc400078ec0ff */
[----:B------:R-:W-:Y:S02]  /*69a0*/  LEA.HI R64, R17, 0xffffffe0, RZ, 0x6 ;  /* 0xffffffe011407811 */ /* 0x000fe400078f30ff */
[--C-:B------:R-:W-:Y:S02]  /*69b0*/  SHF.R.U32.HI R10, RZ, 0x8, R17.reuse ;  /* 0x00000008ff0a7819 */ /* 0x100fe40000011611 */
[----:B------:R-:W-:Y:S02]  /*69c0*/  SHF.R.U32.HI R17, RZ, 0x14, R17 ;  /* 0x00000014ff117819 */ /* 0x000fe40000011611 */
[----:B------:R-:W-:Y:S01]  /*69d0*/  IADD3 R82, R16, -0x20, RZ ;  /* 0xffffffe010527810 */ /* 0x000fe20007ffe0ff */
[----:B------:R-:W-:Y:S01]  /*69e0*/  HFMA2.MMA R16, R73, R14, R22 ;  /* 0x0000000e49107235 */ /* 0x000fe20000000016 */
[----:B------:R-:W-:Y:S01]  /*69f0*/  HFMA2 R75, R77, R14, R12 ;  /* 0x0000000e4d4b7231 */ /* 0x000fe2000000000c */
[----:B------:R-:W-:Y:S01]  /*6a00*/  HFMA2.MMA R74, R26, R15, R13 ;  /* 0x0000000f1a4a7235 */ /* 0x000fe2000000000d */
[----:B------:R-:W-:Y:S01]  /*6a10*/  LOP3.LUT R12, R17, 0x3f, RZ, 0xc0, !PT ;  /* 0x0000003f110c7812 */ /* 0x000fe200078ec0ff */
[----:B------:R-:W-:Y:S01]  /*6a20*/  IMAD.WIDE R80, R45, 0x4, R80 ;  /* 0x000000042d507825 */ /* 0x000fe200078e0250 */
[----:B------:R-:W-:-:S03]  /*6a30*/  SHF.R.U32.HI R13, RZ, 0x8, R19 ;  /* 0x00000008ff0d7819 */ /* 0x000fc60000011613 */
[----:B------:R-:W-:Y:S01]  /*6a40*/  HFMA2 R40, R25, R14, R40 ;  /* 0x0000000e19287231 */ /* 0x000fe20000000028 */
[----:B--2---:R-:W-:Y:S01]  /*6a50*/  @!P0 PRMT R44, R20, 0x7610, R44 ;  /* 0x00007610142c8816 */ /* 0x004fe2000000002c */
[----:B------:R-:W-:Y:S01]  /*6a60*/  HFMA2.MMA R16, R70, R15, R16 ;  /* 0x0000000f46107235 */ /* 0x000fe20000000010 */
[-C--:B------:R-:W-:Y:S01]  /*6a70*/  HFMA2 R75, R24, R15.reuse, R75 ;  /* 0x0000000f184b7231 */ /* 0x080fe2000000004b */
[----:B------:R-:W-:Y:S01]  /*6a80*/  IADD3 R85, R12, -0x20, RZ ;  /* 0xffffffe00c557810 */ /* 0x000fe20007ffe0ff */
[----:B------:R-:W-:Y:S01]  /*6a90*/  HFMA2 R17, R72, R15, R40 ;  /* 0x0000000f48117231 */ /* 0x000fe20000000028 */
[----:B------:R-:W-:Y:S02]  /*6aa0*/  @!P0 PRMT R44, R44, 0x7610, R20 ;  /* 0x000076102c2c8816 */ /* 0x000fe40000000014 */
[----:B------:R-:W-:Y:S02]  /*6ab0*/  LOP3.LUT R20, R13, 0x3f, RZ, 0xc0, !PT ;  /* 0x0000003f0d147812 */ /* 0x000fe400078ec0ff */
[----:B------:R0:W2:Y:S01]  /*6ac0*/  LDG.E.128.CONSTANT R12, desc[UR8][R80.64] ;  /* 0x00000008500c7981 */ /* 0x0000a2000c1e9d00 */
[----:B------:R-:W1:Y:S01]  /*6ad0*/  I2F.F16 R60, R60 ;  /* 0x0000003c003c7306 */ /* 0x000e620000200c00 */
[----:B------:R-:W-:-:S07]  /*6ae0*/  SHF.R.U32.HI R22, RZ, 0xe, R19 ;  /* 0x0000000eff167819 */ /* 0x000fce0000011613 */
[----:B------:R-:W3:Y:S01]  /*6af0*/  I2F.F16 R23, R23 ;  /* 0x0000001700177306 */ /* 0x000ee20000200c00 */
[----:B------:R-:W-:Y:S02]  /*6b00*/  LOP3.LUT R22, R22, 0x3f, RZ, 0xc0, !PT ;  /* 0x0000003f16167812 */ /* 0x000fe400078ec0ff */
[----:B------:R-:W-:Y:S02]  /*6b10*/  @!P0 PRMT R46, R21, 0x7610, R46 ;  /* 0x00007610152e8816 */ /* 0x000fe4000000002e */
[----:B------:R-:W-:Y:S02]  /*6b20*/  IADD3 R84, R20, -0x20, RZ ;  /* 0xffffffe014547810 */ /* 0x000fe40007ffe0ff */
[----:B-1----:R-:W-:Y:S02]  /*6b30*/  PRMT R60, R60, 0x5410, R65 ;  /* 0x000054103c3c7816 */ /* 0x002fe40000000041 */
[----:B------:R-:W-:Y:S02]  /*6b40*/  @!P0 PRMT R46, R46, 0x7610, R21 ;  /* 0x000076102e2e8816 */ /* 0x000fe40000000015 */
[----:B------:R-:W-:-:S02]  /*6b50*/  IADD3 R65, R22, -0x20, RZ ;  /* 0xffffffe016417810 */ /* 0x000fc40007ffe0ff */
[----:B---3--:R-:W-:Y:S02]  /*6b60*/  PRMT R58, R58, 0x5410, R23 ;  /* 0x000054103a3a7816 */ /* 0x008fe40000000017 */
[----:B------:R-:W1:Y:S01]  /*6b70*/  LDS.128 R20, [UR5+0x100] ;  /* 0x00010005ff147984 */ /* 0x000e620008000c00 */
[----:B------:R-:W-:Y:S02]  /*6b80*/  PRMT R51, R51, 0x5410, R52 ;  /* 0x0000541033337816 */ /* 0x000fe40000000034 */
[----:B------:R-:W-:-:S04]  /*6b90*/  SHF.R.U32.HI R52, RZ, 0x2, R19 ;  /* 0x00000002ff347819 */ /* 0x000fc80000011613 */
[----:B------:R-:W-:Y:S02]  /*6ba0*/  LOP3.LUT R52, R52, 0x3f, RZ, 0xc0, !PT ;  /* 0x0000003f34347812 */ /* 0x000fe400078ec0ff */
[----:B------:R-:W-:Y:S02]  /*6bb0*/  LOP3.LUT R8, R8, 0x3f, RZ, 0xc0, !PT ;  /* 0x0000003f08087812 */ /* 0x000fe400078ec0ff */
[----:B------:R-:W-:Y:S02]  /*6bc0*/  IADD3 R52, R52, -0x20, RZ ;  /* 0xffffffe034347810 */ /* 0x000fe40007ffe0ff */
[----:B------:R-:W-:Y:S02]  /*6bd0*/  IADD3 R8, R8, -0x20, RZ ;  /* 0xffffffe008087810 */ /* 0x000fe40007ffe0ff */
[----:B------:R3:W-:Y:S01]  /*6be0*/  I2F.F16 R79, R52 ;  /* 0x00000034004f7306 */ /* 0x0007e20000200c00 */
[----:B------:R-:W-:Y:S02]  /*6bf0*/  LOP3.LUT R10, R10, 0x3f, RZ, 0xc0, !PT ;  /* 0x0000003f0a0a7812 */ /* 0x000fe400078ec0ff */
[----:B------:R-:W-:-:S02]  /*6c00*/  IADD3 R83, R9, -0x20, RZ ;  /* 0xffffffe009537810 */ /* 0x000fc40007ffe0ff */
[----:B------:R-:W-:Y:S02]  /*6c10*/  PRMT R62, R62, 0x5410, R67 ;  /* 0x000054103e3e7816 */ /* 0x000fe40000000043 */
[----:B------:R-:W-:Y:S01]  /*6c20*/  LEA.HI R54, R18, 0xffffffe0, RZ, 0x6 ;  /* 0xffffffe012367811 */ /* 0x000fe200078f30ff */
[----:B---3--:R-:W-:Y:S01]  /*6c30*/  IMAD.WIDE R52, R45, 0x4, R80 ;  /* 0x000000042d347825 */ /* 0x008fe200078e0250 */
[--C-:B------:R-:W-:Y:S02]  /*6c40*/  SHF.R.U32.HI R40, RZ, 0x8, R18.reuse ;  /* 0x00000008ff287819 */ /* 0x100fe40000011612 */
[--C-:B------:R-:W-:Y:S01]  /*6c50*/  SHF.R.U32.HI R67, RZ, 0xe, R18.reuse ;  /* 0x0000000eff437819 */ /* 0x100fe20000011612 */
[----:B------:R3:W-:Y:S01]  /*6c60*/  I2F.F16 R76, R8 ;  /* 0x00000008004c7306 */ /* 0x0007e20000200c00 */
[----:B------:R-:W-:Y:S02]  /*6c70*/  SHF.R.U32.HI R18, RZ, 0x14, R18 ;  /* 0x00000014ff127819 */ /* 0x000fe40000011612 */
[----:B------:R-:W-:-:S02]  /*6c80*/  IADD3 R69, R10, -0x20, RZ ;  /* 0xffffffe00a457810 */ /* 0x000fc40007ffe0ff */
[----:B------:R-:W-:-:S03]  /*6c90*/  LOP3.LUT R18, R18, 0x3f, RZ, 0xc0, !PT ;  /* 0x0000003f12127812 */ /* 0x000fc600078ec0ff */
[----:B------:R-:W-:Y:S01]  /*6ca0*/  I2F.F16 R66, R66 ;  /* 0x0000004200427306 */ /* 0x000fe20000200c00 */
[----:B---3--:R-:W3:Y:S01]  /*6cb0*/  LDG.E.128.CONSTANT R8, desc[UR8][R52.64] ;  /* 0x0000000834087981 */ /* 0x008ee2000c1e9d00 */
[----:B------:R-:W-:Y:S02]  /*6cc0*/  LEA.HI R56, R19, 0xffffffe0, RZ, 0x6 ;  /* 0xffffffe013387811 */ /* 0x000fe400078f30ff */
[----:B------:R-:W-:-:S04]  /*6cd0*/  SHF.R.U32.HI R19, RZ, 0x14, R19 ;  /* 0x00000014ff137819 */ /* 0x000fc80000011613 */
[----:B------:R-:W4:Y:S01]  /*6ce0*/  I2F.F16 R83, R83 ;  /* 0x0000005300537306 */ /* 0x000f220000200c00 */
[----:B------:R-:W-:Y:S02]  /*6cf0*/  IADD3 R18, R18, -0x20, RZ ;  /* 0xffffffe012127810 */ /* 0x000fe40007ffe0ff */
[----:B------:R-:W-:Y:S01]  /*6d00*/  LOP3.LUT R19, R19, 0x3f, RZ, 0xc0, !PT ;  /* 0x0000003f13137812 */ /* 0x000fe200078ec0ff */
[----:B-1----:R-:W-:Y:S01]  /*6d10*/  HFMA2.MMA R43, R43, R20, RZ ;  /* 0x000000142b2b7235 */ /* 0x002fe200000000ff */
[----:B------:R-:W-:-:S03]  /*6d20*/  HFMA2 R31, R31, R20, RZ.H0_H0 ;  /* 0x000000141f1f7231 */ /* 0x000fc600000400ff */
[----:B0-----:R0:W-:Y:S01]  /*6d30*/  I2F.F16 R81, R18 ;  /* 0x0000001200517306 */ /* 0x0011e20000200c00 */
[----:B------:R-:W-:Y:S01]  /*6d40*/  IADD3 R19, R19, -0x20, RZ ;  /* 0xffffffe013137810 */ /* 0x000fe20007ffe0ff */
[----:B------:R-:W-:Y:S01]  /*6d50*/  HFMA2 R29, R29, R20, RZ.H0_H0 ;  /* 0x000000141d1d7231 */ /* 0x000fe200000400ff */
[----:B0-----:R-:W-:Y:S01]  /*6d60*/  HFMA2.MMA R18, R41, R20, RZ ;  /* 0x0000001429127235 */ /* 0x001fe200000000ff */
[----:B------:R-:W-:Y:S02]  /*6d70*/  LOP3.LUT R20, R7, 0x3f, RZ, 0xc0, !PT ;  /* 0x0000003f07147812 */ /* 0x000fe400078ec0ff */
[----:B----4-:R-:W-:Y:S02]  /*6d80*/  PRMT R66, R83, 0x5410, R66 ;  /* 0x0000541053427816 */ /* 0x010fe40000000042 */
[----:B------:R0:W-:Y:S03]  /*6d90*/  I2F.F16 R83, R19 ;  /* 0x0000001300537306 */ /* 0x0001e60000200c00 */
[-C--:B------:R-:W-:Y:S01]  /*6da0*/  HFMA2.MMA R18, R78, R21.reuse, R18 ;  /* 0x000000154e127235 */ /* 0x080fe20000000012 */
[-C--:B0-----:R-:W-:Y:S01]  /*6db0*/  HFMA2 R19, R42, R21.reuse, R31 ;  /* 0x000000152a137231 */ /* 0x081fe2000000001f */
[----:B------:R-:W-:Y:S01]  /*6dc0*/  IADD3 R42, R20, -0x20, RZ ;  /* 0xffffffe0142a7810 */ /* 0x000fe20007ffe0ff */
[----:B------:R-:W-:Y:S01]  /*6dd0*/  HFMA2.MMA R20, R30, R21, R43 ;  /* 0x000000151e147235 */ /* 0x000fe2000000002b */
[----:B------:R-:W-:-:S02]  /*6de0*/  HFMA2 R21, R28, R21, R29 ;  /* 0x000000151c157231 */ /* 0x000fc4000000001d */
[----:B------:R-:W0:Y:S01]  /*6df0*/  LDS.128 R28, [UR5+0x10] ;  /* 0x00001005ff1c7984 */ /* 0x000e220008000c00 */
[----:B------:R-:W-:Y:S01]  /*6e00*/  I2F.F16 R64, R64 ;  /* 0x0000004000407306 */ /* 0x000fe20000200c00 */
[----:B------:R-:W-:Y:S02]  /*6e10*/  PRMT R68, R68, 0x5410, R79 ;  /* 0x0000541044447816 */ /* 0x000fe4000000004f */
[----:B------:R-:W-:Y:S02]  /*6e20*/  LOP3.LUT R80, R67, 0x3f, RZ, 0xc0, !PT ;  /* 0x0000003f43507812 */ /* 0x000fe400078ec0ff */
[----:B------:R-:W-:-:S03]  /*6e30*/  LOP3.LUT R79, R4, 0x3f, RZ, 0xc0, !PT ;  /* 0x0000003f044f7812 */ /* 0x000fc600078ec0ff */
[----:B------:R-:W1:Y:S01]  /*6e40*/  I2F.F16 R85, R85 ;  /* 0x0000005500557306 */ /* 0x000e620000200c00 */
[----:B------:R-:W-:Y:S02]  /*6e50*/  SHF.R.U32.HI R43, RZ, 0x6, R5 ;  /* 0x00000006ff2b7819 */ /* 0x000fe40000011605 */
[----:B------:R-:W-:-:S05]  /*6e60*/  LOP3.LUT R40, R40, 0x3f, RZ, 0xc0, !PT ;  /* 0x0000003f28287812 */ /* 0x000fca00078ec0ff */
[----:B------:R-:W-:Y:S01]  /*6e70*/  I2F.F16 R69, R69 ;  /* 0x0000004500457306 */ /* 0x000fe20000200c00 */
[----:B------:R-:W-:-:S07]  /*6e80*/  IADD3 R80, R80, -0x20, RZ ;  /* 0xffffffe050507810 */ /* 0x000fce0007ffe0ff */
[----:B------:R-:W4:Y:S01]  /*6e90*/  I2F.F16 R82, R82 ;  /* 0x0000005200527306 */ /* 0x000f220000200c00 */
[----:B------:R-:W-:Y:S02]  /*6ea0*/  IADD3 R79, R79, -0x20, RZ ;  /* 0xffffffe04f4f7810 */ /* 0x000fe40007ffe0ff */
[----:B------:R-:W-:Y:S02]  /*6eb0*/  PRMT R71, R71, 0x5410, R76 ;  /* 0x0000541047477816 */ /* 0x000fe4000000004c */
[----:B------:R-:W-:Y:S02]  /*6ec0*/  LOP3.LUT R76, R43, 0x3f, RZ, 0xc0, !PT ;  /* 0x0000003f2b4c7812 */ /* 0x000fe400078ec0ff */
[----:B------:R-:W-:Y:S01]  /*6ed0*/  IADD3 R40, R40, -0x20, RZ ;  /* 0xffffffe028287810 */ /* 0x000fe20007ffe0ff */
[----:B------:R5:W-:Y:S01]  /*6ee0*/  I2F.F16 R41, R79 ;  /* 0x0000004f00297306 */ /* 0x000be20000200c00 */
[----:B------:R-:W-:Y:S02]  /*6ef0*/  LOP3.LUT R78, R6, 0x3f, RZ, 0xc0, !PT ;  /* 0x0000003f064e7812 */ /* 0x000fe400078ec0ff */
[----:B-1----:R-:W-:-:S02]  /*6f00*/  PRMT R64, R85, 0x5410, R64 ;  /* 0x0000541055407816 */ /* 0x002fc40000000040 */
[----:B------:R-:W-:-:S03]  /*6f10*/  IADD3 R85, R78, -0x20, RZ ;  /* 0xffffffe04e557810 */ /* 0x000fc60007ffe0ff */
[----:B------:R-:W-:Y:S01]  /*6f20*/  I2F.F16 R67, R40 ;  /* 0x0000002800437306 */ /* 0x000fe20000200c00 */
[----:B-----5:R-:W-:Y:S02]  /*6f30*/  IADD3 R79, R76, -0x20, RZ ;  /* 0xffffffe04c4f7810 */ /* 0x020fe40007ffe0ff */
[----:B------:R-:W-:Y:S02]  /*6f40*/  SHF.R.U32.HI R76, RZ, 0x12, R5 ;  /* 0x00000012ff4c7819 */ /* 0x000fe40000011605 */
[----:B----4-:R-:W-:-:S03]  /*6f50*/  PRMT R69, R69, 0x5410, R82 ;  /* 0x0000541045457816 */ /* 0x010fc60000000052 */
[----:B------:R-:W1:Y:S01]  /*6f60*/  I2F.F16 R80, R80 ;  /* 0x0000005000507306 */ /* 0x000e620000200c00 */
[----:B------:R-:W-:-:S07]  /*6f70*/  LOP3.LUT R82, R76, 0x3f, RZ, 0xc0, !PT ;  /* 0x0000003f4c527812 */ /* 0x000fce00078ec0ff */
[----:B------:R-:W-:Y:S01]  /*6f80*/  I2F.F16 R84, R84 ;  /* 0x0000005400547306 */ /* 0x000fe20000200c00 */
[----:B------:R-:W-:-:S07]  /*6f90*/  SHF.R.U32.HI R76, RZ, 0x6, R4 ;  /* 0x00000006ff4c7819 */ /* 0x000fce0000011604 */
[----:B------:R-:W4:Y:S01]  /*6fa0*/  I2F.F16 R65, R65 ;  /* 0x0000004100417306 */ /* 0x000f220000200c00 */
[----:B0-----:R-:W-:-:S07]  /*6fb0*/  HFMA2.MMA R16, R57, R28, R16 ;  /* 0x0000001c39107235 */ /* 0x001fce0000000010 */
[----:B------:R-:W0:Y:S01]  /*6fc0*/  I2F.F16 R56, R56 ;  /* 0x0000003800387306 */ /* 0x000e220000200c00 */
[----:B------:R-:W-:-:S07]  /*6fd0*/  LOP3.LUT R76, R76, 0x3f, RZ, 0xc0, !PT ;  /* 0x0000003f4c4c7812 */ /* 0x000fce00078ec0ff */
[----:B------:R5:W-:Y:S01]  /*6fe0*/  I2F.F16 R43, R85 ;  /* 0x00000055002b7306 */ /* 0x000be20000200c00 */
[----:B-1----:R-:W-:Y:S02]  /*6ff0*/  PRMT R67, R67, 0x5410, R80 ;  /* 0x0000541043437816 */ /* 0x002fe40000000050 */
[----:B-----5:R-:W-:Y:S02]  /*7000*/  IADD3 R85, R82, -0x20, RZ ;  /* 0xffffffe052557810 */ /* 0x020fe40007ffe0ff */
[----:B------:R-:W-:-:S03]  /*7010*/  SHF.R.U32.HI R82, RZ, 0xc, R4 ;  /* 0x0000000cff527819 */ /* 0x000fc60000011604 */
[----:B------:R-:W1:Y:S01]  /*7020*/  I2F.F16 R54, R54 ;  /* 0x0000003600367306 */ /* 0x000e620000200c00 */
[----:B------:R-:W-:Y:S02]  /*7030*/  LOP3.LUT R82, R82, 0x3f, RZ, 0xc0, !PT ;  /* 0x0000003f52527812 */ /* 0x000fe400078ec0ff */
[----:B----4-:R-:W-:Y:S02]  /*7040*/  PRMT R65, R84, 0x5410, R65 ;  /* 0x0000541054417816 */ /* 0x010fe40000000041 */
[----:B------:R-:W-:Y:S02]  /*7050*/  IADD3 R80, R76, -0x20, RZ ;  /* 0xffffffe04c507810 */ /* 0x000fe40007ffe0ff */
[----:B------:R-:W-:Y:S02]  /*7060*/  SHF.R.U32.HI R76, RZ, 0x12, R4 ;  /* 0x00000012ff4c7819 */ /* 0x000fe40000011604 */
[----:B------:R-:W-:Y:S01]  /*7070*/  IADD3 R84, R82, -0x20, RZ ;  /* 0xffffffe052547810 */ /* 0x000fe20007ffe0ff */
[-C--:B------:R-:W-:Y:S01]  /*7080*/  HFMA2 R82, R47, R28.reuse, R75 ;  /* 0x0000001c2f527231 */ /* 0x080fe2000000004b */
[----:B------:R-:W-:Y:S01]  /*7090*/  HFMA2.MMA R75, R62, R29, R16 ;  /* 0x0000001d3e4b7235 */ /* 0x000fe20000000010 */
[----:B------:R-:W-:Y:S01]  /*70a0*/  HFMA2 R17, R51, R28, R17 ;  /* 0x0000001c33117231 */ /* 0x000fe20000000011 */
[----:B0-----:R-:W-:-:S02]  /*70b0*/  PRMT R56, R83, 0x5410, R56 ;  /* 0x0000541053387816 */ /* 0x001fc40000000038 */
[----:B------:R-:W-:Y:S02]  /*70c0*/  SHF.R.U32.HI R16, RZ, 0x6, R7 ;  /* 0x00000006ff107819 */ /* 0x000fe40000011607 */
[----:B------:R-:W-:Y:S01]  /*70d0*/  LOP3.LUT R83, R76, 0x3f, RZ, 0xc0, !PT ;  /* 0x0000003f4c537812 */ /* 0x000fe200078ec0ff */
[----:B------:R-:W-:Y:S01]  /*70e0*/  HFMA2.MMA R76, R55, R28, R74 ;  /* 0x0000001c374c7235 */ /* 0x000fe2000000004a */
[-C--:B------:R-:W-:Y:S01]  /*70f0*/  HFMA2 R74, R60, R29.reuse, R17 ;  /* 0x0000001d3c4a7231 */ /* 0x080fe20000000011 */
[----:B------:R-:W-:Y:S01]  /*7100*/  LOP3.LUT R17, R16, 0x3f, RZ, 0xc0, !PT ;  /* 0x0000003f10117812 */ /* 0x000fe200078ec0ff */
[-C--:B------:R-:W-:Y:S01]  /*7110*/  HFMA2.MMA R20, R27, R22.reuse, R20 ;  /* 0x000000161b147235 */ /* 0x080fe20000000014 */
[----:B-1----:R-:W-:Y:S01]  /*7120*/  PRMT R54, R81, 0x5410, R54 ;  /* 0x0000541051367816 */ /* 0x002fe20000000036 */
[----:B------:R-:W-:Y:S01]  /*7130*/  HFMA2 R21, R77, R22, R21 ;  /* 0x000000164d157231 */ /* 0x000fe20000000015 */
[----:B------:R0:W-:Y:S01]  /*7140*/  I2F.F16 R81, R85 ;  /* 0x0000005500517306 */ /* 0x0001e20000200c00 */
[----:B------:R-:W-:Y:S01]  /*7150*/  HFMA2.MMA R18, R73, R22, R18 ;  /* 0x0000001649127235 */ /* 0x000fe20000000012 */
[----:B------:R-:W-:Y:S01]  /*7160*/  SHF.R.U32.HI R16, RZ, 0x6, R6 ;  /* 0x00000006ff107819 */ /* 0x000fe20000011606 */
[----:B------:R-:W-:Y:S01]  /*7170*/  HFMA2.MMA R76, R58, R29, R76 ;  /* 0x0000001d3a4c7235 */ /* 0x000fe2000000004c */
[----:B------:R-:W-:Y:S01]  /*7180*/  HFMA2 R29, R68, R29, R82 ;  /* 0x0000001d441d7231 */ /* 0x000fe20000000052 */
[----:B------:R-:W-:Y:S01]  /*7190*/  HFMA2.MMA R73, R26, R23, R20 ;  /* 0x000000171a497235 */ /* 0x000fe20000000014 */
[----:B0-----:R-:W-:-:S02]  /*71a0*/  IADD3 R85, R17, -0x20, RZ ;  /* 0xffffffe011557810 */ /* 0x001fc40007ffe0ff */
[--C-:B------:R-:W-:Y:S01]  /*71b0*/  SHF.R.U32.HI R17, RZ, 0xc, R6.reuse ;  /* 0x0000000cff117819 */ /* 0x100fe20000011606 */
[-C--:B------:R-:W-:Y:S01]  /*71c0*/  HFMA2 R82, R24, R23.reuse, R21 ;  /* 0x0000001718527231 */ /* 0x080fe20000000015 */
[----:B------:R-:W-:Y:S01]  /*71d0*/  SHF.R.U32.HI R24, RZ, 0x12, R6 ;  /* 0x00000012ff187819 */ /* 0x000fe20000011606 */
[----:B------:R-:W-:Y:S01]  /*71e0*/  HFMA2 R19, R25, R22, R19 ;  /* 0x0000001619137231 */ /* 0x000fe20000000013 */
[----:B------:R-:W-:Y:S02]  /*71f0*/  LOP3.LUT R20, R17, 0x3f, RZ, 0xc0, !PT ;  /* 0x0000003f11147812 */ /* 0x000fe400078ec0ff */
[----:B------:R-:W-:Y:S01]  /*7200*/  LOP3.LUT R16, R16, 0x3f, RZ, 0xc0, !PT ;  /* 0x0000003f10107812 */ /* 0x000fe200078ec0ff */
[----:B------:R0:W-:Y:S01]  /*7210*/  I2F.F16 R28, R84 ;  /* 0x00000054001c7306 */ /* 0x0001e20000200c00 */
[----:B------:R-:W-:Y:S01]  /*7220*/  HFMA2.MMA R70, R70, R23, R18 ;  /* 0x0000001746467235 */ /* 0x000fe20000000012 */
[----:B------:R-:W-:Y:S01]  /*7230*/  HFMA2 R72, R72, R23, R19 ;  /* 0x0000001748487231 */ /* 0x000fe20000000013 */
[----:B------:R-:W-:-:S02]  /*7240*/  IADD3 R86, R20, -0x20, RZ ;  /* 0xffffffe014567810 */ /* 0x000fc40007ffe0ff */
[----:B------:R-:W-:Y:S01]  /*7250*/  LOP3.LUT R87, R24, 0x3f, RZ, 0xc0, !PT ;  /* 0x0000003f18577812 */ /* 0x000fe200078ec0ff */
[----:B------:R-:W1:Y:S01]  /*7260*/  LDS.128 R20, [UR5+0xa0] ;  /* 0x0000a005ff147984 */ /* 0x000e620008000c00 */
[----:B0-----:R-:W-:-:S03]  /*7270*/  IADD3 R84, R16, -0x20, RZ ;  /* 0xffffffe010547810 */ /* 0x001fc60007ffe0ff */
[----:B------:R-:W0:Y:S04]  /*7280*/  LDS.128 R24, [UR5+0x120] ;  /* 0x00012005ff187984 */ /* 0x000e280008000c00 */
[----:B------:R-:W4:Y:S01]  /*7290*/  LDS.128 R16, [UR5+0x20] ;  /* 0x00002005ff107984 */ /* 0x000f220008000c00 */
[----:B------:R-:W-:Y:S02]  /*72a0*/  LOP3.LUT R40, R5, 0x3f, RZ, 0xc0, !PT ;  /* 0x0000003f05287812 */ /* 0x000fe400078ec0ff */
[----:B------:R-:W-:Y:S02]  /*72b0*/  SHF.R.U32.HI R78, RZ, 0xc, R5 ;  /* 0x0000000cff4e7819 */ /* 0x000fe40000011605 */
[----:B------:R-:W-:Y:S02]  /*72c0*/  IADD3 R40, R40, -0x20, RZ ;  /* 0xffffffe028287810 */ /* 0x000fe40007ffe0ff */
[----:B------:R-:W-:Y:S01]  /*72d0*/  LOP3.LUT R78, R78, 0x3f, RZ, 0xc0, !PT ;  /* 0x0000003f4e4e7812 */ /* 0x000fe200078ec0ff */
[----:B------:R-:W5:Y:S01]  /*72e0*/  I2F.F16 R84, R84 ;  /* 0x0000005400547306 */ /* 0x000f620000200c00 */
[----:B------:R-:W-:-:S02]  /*72f0*/  IADD3 R83, R83, -0x20, RZ ;  /* 0xffffffe053537810 */ /* 0x000fc40007ffe0ff */
[----:B------:R-:W-:Y:S01]  /*7300*/  IADD3 R78, R78, -0x20, RZ ;  /* 0xffffffe04e4e7810 */ /* 0x000fe20007ffe0ff */
[----:B------:R-:W-:Y:S01]  /*7310*/  HFMA2.MMA R75, R71, R30, R75 ;  /* 0x0000001e474b7235 */ /* 0x000fe2000000004b */
[----:B------:R-:W-:-:S03]  /*7320*/  IADD3 R87, R87, -0x20, RZ ;  /* 0xffffffe057577810 */ /* 0x000fc60007ffe0ff */
[----:B------:R-:W-:Y:S01]  /*7330*/  I2F.F16 R40, R40 ;  /* 0x0000002800287306 */ /* 0x000fe20000200c00 */
[----:B------:R-:W-:-:S07]  /*7340*/  HFMA2 R77, R65, R30, R29 ;  /* 0x0000001e414d7231 */ /* 0x000fce000000001d */
[----:B------:R-:W1:Y:S08]  /*7350*/  I2F.F16 R79, R79 ;  /* 0x0000004f004f7306 */ /* 0x000e700000200c00 */
[----:B------:R-:W0:Y:S01]  /*7360*/  I2F.F16 R80, R80 ;  /* 0x0000005000507306 */ /* 0x000e220000200c00 */
[----:B------:R-:W-:-:S07]  /*7370*/  HFMA2.MMA R75, R66, R31, R75 ;  /* 0x0000001f424b7235 */ /* 0x000fce000000004b */
[----:B------:R-:W-:Y:S08]  /*7380*/  I2F.F16 R42, R42 ;  /* 0x0000002a002a7306 */ /* 0x000ff00000200c00 */
[----:B------:R-:W4:Y:S08]  /*7390*/  I2F.F16 R78, R78 ;  /* 0x0000004e004e7306 */ /* 0x000f300000200c00 */
[----:B------:R-:W2:Y:S08]  /*73a0*/  I2F.F16 R83, R83 ;  /* 0x0000005300537306 */ /* 0x000eb00000200c00 */
[----:B------:R-:W2:Y:S01]  /*73b0*/  I2F.F16 R85, R85 ;  /* 0x0000005500557306 */ /* 0x000ea20000200c00 */
[----:B------:R-:W-:Y:S01]  /*73c0*/  HFMA2 R74, R69, R30, R74 ;  /* 0x0000001e454a7231 */ /* 0x000fe2000000004a */
[----:B------:R-:W-:-:S06]  /*73d0*/  HFMA2.MMA R76, R67, R30, R76 ;  /* 0x0000001e434c7235 */ /* 0x000fcc000000004c */
[----:B------:R-:W-:Y:S01]  /*73e0*/  I2F.F16 R86, R86 ;  /* 0x0000005600567306 */ /* 0x000fe20000200c00 */
[----:B-----5:R-:W-:-:S07]  /*73f0*/  PRMT R43, R43, 0x5410, R84 ;  /* 0x000054102b2b7816 */ /* 0x020fce0000000054 */
[----:B------:R-:W5:Y:S01]  /*7400*/  I2F.F16 R29, R87 ;  /* 0x00000057001d7306 */ /* 0x000f620000200c00 */
[----:B-1----:R-:W-:Y:S02]  /*7410*/  PRMT R79, R40, 0x5410, R79 ;  /* 0x00005410284f7816 */ /* 0x002fe4000000004f */
[----:B0-----:R-:W-:Y:S01]  /*7420*/  PRMT R41, R41, 0x5410, R80 ;  /* 0x0000541029297816 */ /* 0x001fe20000000050 */
[-C--:B------:R-:W-:Y:S01]  /*7430*/  HFMA2 R30, R64, R31.reuse, R74 ;  /* 0x0000001f401e7231 */ /* 0x080fe2000000004a */
[----:B----4-:R-:W-:Y:S01]  /*7440*/  PRMT R78, R78, 0x5410, R81 ;  /* 0x000054104e4e7816 */ /* 0x010fe20000000051 */
[----:B------:R-:W-:Y:S01]  /*7450*/  HADD2 R74, R75.H0_H0, R75.H1_H1 ;  /* 0x3000004b4b4a7230 */ /* 0x000fe20000000800 */
[----:B--2---:R-:W-:Y:S01]  /*7460*/  PRMT R28, R28, 0x5410, R83 ;  /* 0x000054101c1c7816 */ /* 0x004fe20000000053 */
[C---:B------:R-:W-:Y:S01]  /*7470*/  HFMA2 R80, R41.reuse, R20, RZ.H0_H0 ;  /* 0x0000001429507231 */ /* 0x040fe200000400ff */
[----:B------:R-:W-:Y:S01]  /*7480*/  PRMT R85, R42, 0x5410, R85 ;  /* 0x000054102a557816 */ /* 0x000fe20000000055 */
[----:B------:R-:W-:Y:S01]  /*7490*/  HFMA2.MMA R40, R43, R24, RZ ;  /* 0x000000182b287235 */ /* 0x000fe200000000ff */
[----:B------:R-:W-:Y:S01]  /*74a0*/  HFMA2 R77, R56, R31, R77 ;  /* 0x0000001f384d7231 */ /* 0x000fe2000000004d */
[----:B------:R-:W-:Y:S01]  /*74b0*/  HFMA2.MMA R76, R54, R31, R76 ;  /* 0x0000001f364c7235 */ /* 0x000fe2000000004c */
[----:B------:R-:W-:Y:S01]  /*74c0*/  HADD2 R75, R30.H0_H0, R30.H1_H1 ;  /* 0x3000001e1e4b7230 */ /* 0x000fe20000000800 */
[C---:B------:R-:W-:Y:S01]  /*74d0*/  HFMA2.MMA R84, R79.reuse, R16, RZ ;  /* 0x000000104f547235 */ /* 0x040fe200000000ff */
[----:B-----5:R-:W-:Y:S01]  /*74e0*/  PRMT R30, R86, 0x5410, R29 ;  /* 0x00005410561e7816 */ /* 0x020fe2000000001d */
[C---:B------:R-:W-:Y:S01]  /*74f0*/  HFMA2.MMA R83, R79.reuse, R20, RZ ;  /* 0x000000144f537235 */ /* 0x040fe200000000ff */
[C---:B------:R-:W-:Y:S01]  /*7500*/  HFMA2 R42, R41.reuse, R16, RZ.H0_H0 ;  /* 0x00000010292a7231 */ /* 0x040fe200000400ff */
[----:B------:R-:W-:Y:S01]  /*7510*/  HFMA2.MMA R81, R79, R24, RZ ;  /* 0x000000184f517235 */ /* 0x000fe200000000ff */
[----:B------:R-:W-:Y:S01]  /*7520*/  HFMA2 R79, R41, R24, RZ.H0_H0 ;  /* 0x00000018294f7231 */ /* 0x000fe200000400ff */
[----:B------:R-:W-:-:S02]  /*7530*/  HFMA2.MMA R31, R43, R20, RZ ;  /* 0x000000142b1f7235 */ /* 0x000fc400000000ff */
[----:B------:R-:W-:Y:S01]  /*7540*/  HFMA2.MMA R29, R43, R16, RZ ;  /* 0x000000102b1d7235 */ /* 0x000fe200000000ff */
[C---:B------:R-:W-:Y:S01]  /*7550*/  HFMA2 R86, R85.reuse, R20, RZ.H0_H0 ;  /* 0x0000001455567231 */ /* 0x040fe200000400ff */
[----:B------:R-:W-:Y:S01]  /*7560*/  HFMA2.MMA R80, R28, R21, R80 ;  /* 0x000000151c507235 */ /* 0x000fe20000000050 */
[C---:B------:R-:W-:Y:S02]  /*7570*/  HFMA2 R20, R28.reuse, R17, R42 ;  /* 0x000000111c147231 */ /* 0x040fe4000000002a */
[----:B------:R-:W-:Y:S01]  /*7580*/  HFMA2 R79, R28, R25, R79 ;  /* 0x000000191c4f7231 */ /* 0x000fe2000000004f */
[----:B------:R-:W-:Y:S01]  /*7590*/  SHF.R.U32.HI R28, RZ, 0xc, R7 ;  /* 0x0000000cff1c7819 */ /* 0x000fe20000011607 */
[C---:B------:R-:W-:Y:S02]  /*75a0*/  HFMA2 R87, R85.reuse, R16, RZ.H0_H0 ;  /* 0x0000001055577231 */ /* 0x040fe400000400ff */
[----:B------:R-:W-:Y:S01]  /*75b0*/  HFMA2 R85, R85, R24, RZ.H0_H0 ;  /* 0x0000001855557231 */ /* 0x000fe200000400ff */
[----:B------:R-:W-:Y:S01]  /*75c0*/  HFMA2.MMA R24, R30, R25, R40 ;  /* 0x000000191e187235 */ /* 0x000fe20000000028 */
[-C--:B------:R-:W-:Y:S01]  /*75d0*/  HFMA2 R83, R78, R21.reuse, R83 ;  /* 0x000000154e537231 */ /* 0x080fe20000000053 */
[----:B------:R-:W0:Y:S01]  /*75e0*/  LDS.128 R40, [UR5+0x110] ;  /* 0x00011005ff287984 */ /* 0x000e220008000c00 */
[C---:B------:R-:W-:Y:S01]  /*75f0*/  HFMA2.MMA R84, R78.reuse, R17, R84 ;  /* 0x000000114e547235 */ /* 0x040fe20000000054 */
[----:B------:R-:W-:Y:S01]  /*7600*/  LOP3.LUT R88, R28, 0x3f, RZ, 0xc0, !PT ;  /* 0x0000003f1c587812 */ /* 0x000fe200078ec0ff */
[----:B------:R-:W-:Y:S01]  /*7610*/  HFMA2.MMA R81, R78, R25, R81 ;  /* 0x000000194e517235 */ /* 0x000fe20000000051 */
[----:B------:R-:W-:Y:S01]  /*7620*/  HFMA2 R78, R30, R21, R31 ;  /* 0x000000151e4e7231 */ /* 0x000fe2000000001f */
[----:B------:R-:W-:-:S02]  /*7630*/  HFMA2.MMA R16, R30, R17, R29 ;  /* 0x000000111e107235 */ /* 0x000fc4000000001d */
[----:B------:R-:W1:Y:S01]  /*7640*/  LDS.128 R28, [UR5+0x90] ;  /* 0x00009005ff1c7984 */ /* 0x000e620008000c00 */
[----:B------:R-:W-:-:S04]  /*7650*/  SHF.R.U32.HI R89, RZ, 0x12, R7 ;  /* 0x00000012ff597819 */ /* 0x000fc80000011607 */
[----:B------:R-:W-:Y:S02]  /*7660*/  LOP3.LUT R89, R89, 0x3f, RZ, 0xc0, !PT ;  /* 0x0000003f59597812 */ /* 0x000fe400078ec0ff */
[----:B------:R-:W-:Y:S02]  /*7670*/  IADD3 R88, R88, -0x20, RZ ;  /* 0xffffffe058587810 */ /* 0x000fe40007ffe0ff */
[----:B------:R-:W-:-:S04]  /*7680*/  IADD3 R89, R89, -0x20, RZ ;  /* 0xffffffe059597810 */ /* 0x000fc80007ffe0ff */
[----:B------:R-:W-:Y:S08]  /*7690*/  I2F.F16 R88, R88 ;  /* 0x0000005800587306 */ /* 0x000ff00000200c00 */
[----:B------:R-:W2:Y:S01]  /*76a0*/  I2F.F16 R89, R89 ;  /* 0x0000005900597306 */ /* 0x000ea20000200c00 */
[----:B0-----:R-:W-:Y:S01]  /*76b0*/  HFMA2.MMA R82, R47, R40, R82 ;  /* 0x000000282f527235 */ /* 0x001fe20000000052 */
[----:B------:R-:W-:Y:S01]  /*76c0*/  HFMA2 R70, R57, R40, R70 ;  /* 0x0000002839467231 */ /* 0x000fe20000000046 */
[----:B--2---:R-:W-:Y:S01]  /*76d0*/  PRMT R88, R88, 0x5410, R89 ;  /* 0x0000541058587816 */ /* 0x004fe20000000059 */
[----:B-1----:R-:W-:Y:S01]  /*76e0*/  HFMA2.MMA R59, R57, R28, R59 ;  /* 0x0000001c393b7235 */ /* 0x002fe2000000003b */
[----:B------:R-:W-:-:S03]  /*76f0*/  SHF.R.U32.HI R57, RZ, 0x18, R5 ;  /* 0x00000018ff397819 */ /* 0x000fc60000011605 */
[----:B------:R-:W-:Y:S01]  /*7700*/  HFMA2 R25, R88, R25, R85 ;  /* 0x0000001958197231 */ /* 0x000fe20000000055 */
[----:B------:R-:W-:Y:S01]  /*7710*/  HFMA2.MMA R82, R68, R41, R82 ;  /* 0x0000002944527235 */ /* 0x000fe20000000052 */
[----:B------:R-:W-:Y:S02]  /*7720*/  LOP3.LUT R85, R57, 0x3f, RZ, 0xc0, !PT ;  /* 0x0000003f39557812 */ /* 0x000fe400078ec0ff */
[----:B------:R-:W-:Y:S01]  /*7730*/  SHF.R.U32.HI R57, RZ, 0x18, R4 ;  /* 0x00000018ff397819 */ /* 0x000fe20000011604 */
[-C--:B------:R-:W-:Y:S01]  /*7740*/  HFMA2.MMA R63, R55, R28.reuse, R63 ;  /* 0x0000001c373f7235 */ /* 0x080fe2000000003f */
[-C--:B------:R-:W-:Y:S02]  /*7750*/  HFMA2 R55, R55, R40.reuse, R73 ;  /* 0x0000002837377231 */ /* 0x080fe40000000049 */
[----:B------:R-:W-:Y:S01]  /*7760*/  LOP3.LUT R57, R57, 0x3f, RZ, 0xc0, !PT ;  /* 0x0000003f39397812 */ /* 0x000fe200078ec0ff */
[-C--:B------:R-:W-:Y:S01]  /*7770*/  HFMA2 R70, R62, R41.reuse, R70 ;  /* 0x000000293e467231 */ /* 0x080fe20000000046 */
[----:B------:R-:W-:Y:S01]  /*7780*/  HFMA2.MMA R61, R51, R28, R61 ;  /* 0x0000001c333d7235 */ /* 0x000fe2000000003d */
[----:B------:R-:W-:Y:S01]  /*7790*/  HFMA2 R51, R51, R40, R72 ;  /* 0x0000002833337231 */ /* 0x000fe20000000048 */
[----:B------:R-:W-:Y:S01]  /*77a0*/  HFMA2.MMA R82, R65, R42, R82 ;  /* 0x0000002a41527235 */ /* 0x000fe20000000052 */
[----:B------:R-:W-:Y:S01]  /*77b0*/  IADD3 R57, R57, -0x20, RZ ;  /* 0xffffffe039397810 */ /* 0x000fe20007ffe0ff */
[----:B------:R-:W-:Y:S01]  /*77c0*/  HFMA2 R40, R58, R41, R55 ;  /* 0x000000293a287231 */ /* 0x000fe20000000037 */
[----:B------:R-:W-:Y:S01]  /*77d0*/  SHF.R.U32 R5, R5, 0x1e, R13 ;  /* 0x0000001e05057819 */ /* 0x000fe2000000160d */
[----:B------:R-:W-:Y:S01]  /*77e0*/  HFMA2 R70, R71, R42, R70 ;  /* 0x0000002a47467231 */ /* 0x000fe20000000046 */
[----:B------:R-:W-:-:S02]  /*77f0*/  HFMA2.MMA R21, R88, R21, R86 ;  /* 0x0000001558157235 */ /* 0x000fc40000000056 */
[----:B------:R0:W-:Y:S01]  /*7800*/  I2F.F16 R86, R57 ;  /* 0x0000003900567306 */ /* 0x0001e20000200c00 */
[----:B------:R-:W-:Y:S02]  /*7810*/  LOP3.LUT R5, R5, 0x3f, RZ, 0xc0, !PT ;  /* 0x0000003f05057812 */ /* 0x000fe400078ec0ff */
[----:B------:R-:W-:Y:S01]  /*7820*/  IADD3 R72, R85, -0x20, RZ ;  /* 0xffffffe055487810 */ /* 0x000fe20007ffe0ff */
[----:B0-----:R-:W-:Y:S02]  /*7830*/  HFMA2 R57, R67, R42, R40 ;  /* 0x0000002a43397231 */ /* 0x001fe40000000028 */
[----:B------:R-:W-:Y:S01]  /*7840*/  HFMA2 R40, R66, R43, R70 ;  /* 0x0000002b42287231 */ /* 0x000fe20000000046 */
[----:B------:R-:W-:Y:S01]  /*7850*/  HFMA2.MMA R70, R56, R43, R82 ;  /* 0x0000002b38467235 */ /* 0x000fe20000000052 */
[----:B------:R-:W-:Y:S01]  /*7860*/  IADD3 R82, R5, -0x20, RZ ;  /* 0xffffffe005527810 */ /* 0x000fe20007ffe0ff */
[----:B------:R-:W-:Y:S01]  /*7870*/  HFMA2 R17, R88, R17, R87 ;  /* 0x0000001158117231 */ /* 0x000fe20000000057 */
[----:B------:R-:W-:Y:S01]  /*7880*/  I2F.F16 R72, R72 ;  /* 0x0000004800487306 */ /* 0x000fe20000200c00 */
[----:B------:R-:W-:-:S02]  /*7890*/  SHF.R.U32.HI R87, RZ, 0x18, R7 ;  /* 0x00000018ff577819 */ /* 0x000fc40000011607 */
[----:B------:R-:W-:Y:S02]  /*78a0*/  SHF.R.U32.HI R85, RZ, 0x18, R6 ;  /* 0x00000018ff557819 */ /* 0x000fe40000011606 */
[----:B------:R-:W-:-:S03]  /*78b0*/  SHF.R.U32 R4, R4, 0x1e, R12 ;  /* 0x0000001e04047819 */ /* 0x000fc6000000160c */
[----:B------:R-:W0:Y:S01]  /*78c0*/  I2F.F16 R5, R82 ;  /* 0x0000005200057306 */ /* 0x000e220000200c00 */
[----:B------:R-:W-:Y:S02]  /*78d0*/  SHF.R.U32 R6, R6, 0x1e, R14 ;  /* 0x0000001e06067819 */ /* 0x000fe4000000160e */
[----:B------:R-:W-:Y:S02]  /*78e0*/  LOP3.LUT R87, R87, 0x3f, RZ, 0xc0, !PT ;  /* 0x0000003f57577812 */ /* 0x000fe400078ec0ff */
[----:B------:R-:W-:Y:S02]  /*78f0*/  LOP3.LUT R4, R4, 0x3f, RZ, 0xc0, !PT ;  /* 0x0000003f04047812 */ /* 0x000fe400078ec0ff */
[----:B------:R-:W-:Y:S02]  /*7900*/  LOP3.LUT R6, R6, 0x3f, RZ, 0xc0, !PT ;  /* 0x0000003f06067812 */ /* 0x000fe400078ec0ff */
[----:B------:R-:W-:Y:S02]  /*7910*/  SHF.R.U32 R7, R7, 0x1e, R15 ;  /* 0x0000001e07077819 */ /* 0x000fe4000000160f */
[----:B------:R-:W-:-:S02]  /*7920*/  IADD3 R73, R87, -0x20, RZ ;  /* 0xffffffe057497810 */ /* 0x000fc40007ffe0ff */
[----:B------:R-:W-:Y:S02]  /*7930*/  LOP3.LUT R85, R85, 0x3f, RZ, 0xc0, !PT ;  /* 0x0000003f55557812 */ /* 0x000fe400078ec0ff */
[----:B------:R-:W-:Y:S02]  /*7940*/  IADD3 R87, R4, -0x20, RZ ;  /* 0xffffffe004577810 */ /* 0x000fe40007ffe0ff */
[----:B------:R-:W-:Y:S02]  /*7950*/  IADD3 R4, R6, -0x20, RZ ;  /* 0xffffffe006047810 */ /* 0x000fe40007ffe0ff */
[----:B------:R-:W-:Y:S02]  /*7960*/  LOP3.LUT R6, R7, 0x3f, RZ, 0xc0, !PT ;  /* 0x0000003f07067812 */ /* 0x000fe400078ec0ff */
[----:B------:R-:W-:Y:S02]  /*7970*/  IADD3 R85, R85, -0x20, RZ ;  /* 0xffffffe055557810 */ /* 0x000fe40007ffe0ff */
[----:B0-----:R-:W-:-:S02]  /*7980*/  PRMT R7, R72, 0x5410, R5 ;  /* 0x0000541048077816 */ /* 0x001fc40000000005 */
[----:B------:R-:W-:Y:S01]  /*7990*/  IADD3 R72, R6, -0x20, RZ ;  /* 0xffffffe006487810 */ /* 0x000fe20007ffe0ff */
[----:B------:R-:W-:Y:S08]  /*79a0*/  I2F.F16 R4, R4 ;  /* 0x0000000400047306 */ /* 0x000ff00000200c00 */
[----:B------:R-:W0:Y:S08]  /*79b0*/  I2F.F16 R85, R85 ;  /* 0x0000005500557306 */ /* 0x000e300000200c00 */
[----:B------:R-:W-:Y:S08]  /*79c0*/  I2F.F16 R73, R73 ;  /* 0x0000004900497306 */ /* 0x000ff00000200c00 */
[----:B------:R-:W1:Y:S08]  /*79d0*/  I2F.F16 R72, R72 ;  /* 0x0000004800487306 */ /* 0x000e700000200c00 */
[----:B------:R-:W2:Y:S01]  /*79e0*/  I2F.F16 R87, R87 ;  /* 0x0000005700577306 */ /* 0x000ea20000200c00 */
[----:B0-----:R-:W-:-:S02]  /*79f0*/  PRMT R85, R85, 0x5410, R4 ;  /* 0x0000541055557816 */ /* 0x001fc40000000004 */
[----:B------:R-:W-:Y:S02]  /*7a00*/  SHF.R.U32.HI R5, RZ, 0x4, R12 ;  /* 0x00000004ff057819 */ /* 0x000fe4000001160c */
[----:B-1----:R-:W-:Y:S02]  /*7a10*/  PRMT R72, R73, 0x5410, R72 ;  /* 0x0000541049487816 */ /* 0x002fe40000000048 */
[--C-:B------:R-:W-:Y:S01]  /*7a20*/  SHF.R.U32.HI R73, RZ, 0xa, R13.reuse ;  /* 0x0000000aff497819 */ /* 0x100fe2000001160d */
[C---:B------:R-:W-:Y:S01]  /*7a30*/  HFMA2 R16, R85.reuse, R18, R16 ;  /* 0x0000001255107231 */ /* 0x040fe20000000010 */
[----:B------:R-:W-:Y:S01]  /*7a40*/  SHF.R.U32.HI R6, RZ, 0xa, R12 ;  /* 0x0000000aff067819 */ /* 0x000fe2000001160c */
[----:B------:R-:W-:Y:S01]  /*7a50*/  HFMA2.MMA R78, R85, R22, R78 ;  /* 0x00000016554e7235 */ /* 0x000fe2000000004e */
[----:B------:R-:W-:Y:S01]  /*7a60*/  SHF.R.U32.HI R4, RZ, 0x4, R13 ;  /* 0x00000004ff047819 */ /* 0x000fe2000001160d */
[----:B------:R-:W-:Y:S01]  /*7a70*/  HFMA2 R24, R85, R26, R24 ;  /* 0x0000001a55187231 */ /* 0x000fe20000000018 */
[----:B--2---:R-:W-:-:S02]  /*7a80*/  PRMT R87, R86, 0x5410, R87 ;  /* 0x0000541056577816 */ /* 0x004fc40000000057 */
[----:B------:R-:W-:Y:S02]  /*7a90*/  LOP3.LUT R73, R73, 0x3f, RZ, 0xc0, !PT ;  /* 0x0000003f49497812 */ /* 0x000fe400078ec0ff */
[--C-:B------:R-:W-:Y:S02]  /*7aa0*/  SHF.R.U32.HI R85, RZ, 0x10, R13.reuse ;  /* 0x00000010ff557819 */ /* 0x100fe4000001160d */
[----:B------:R-:W-:Y:S02]  /*7ab0*/  SHF.R.U32.HI R86, RZ, 0x16, R13 ;  /* 0x00000016ff567819 */ /* 0x000fe4000001160d */
[----:B------:R-:W-:Y:S01]  /*7ac0*/  SHF.R.U32.HI R82, RZ, 0x10, R12 ;  /* 0x00000010ff527819 */ /* 0x000fe2000001160c */
[C---:B------:R-:W-:Y:S01]  /*7ad0*/  HFMA2 R84, R7.reuse, R18, R84 ;  /* 0x0000001207547231 */ /* 0x040fe20000000054 */
[----:B------:R-:W-:Y:S01]  /*7ae0*/  LOP3.LUT R5, R5, 0x3f, RZ, 0xc0, !PT ;  /* 0x0000003f05057812 */ /* 0x000fe200078ec0ff */
[----:B------:R-:W-:Y:S01]  /*7af0*/  HFMA2.MMA R83, R7, R22, R83 ;  /* 0x0000001607537235 */ /* 0x000fe20000000053 */
[----:B------:R-:W-:Y:S01]  /*7b00*/  LOP3.LUT R6, R6, 0x3f, RZ, 0xc0, !PT ;  /* 0x0000003f06067812 */ /* 0x000fe200078ec0ff */
[----:B------:R-:W-:Y:S01]  /*7b10*/  HFMA2 R81, R7, R26, R81 ;  /* 0x0000001a07517231 */ /* 0x000fe20000000051 */
[----:B------:R-:W-:-:S02]  /*7b20*/  LOP3.LUT R4, R4, 0x3f, RZ, 0xc0, !PT ;  /* 0x0000003f04047812 */ /* 0x000fc400078ec0ff */
[----:B------:R-:W-:Y:S02]  /*7b30*/  IADD3 R7, R73, -0x20, RZ ;  /* 0xffffffe049077810 */ /* 0x000fe40007ffe0ff */
[----:B------:R-:W-:Y:S02]  /*7b40*/  LOP3.LUT R85, R85, 0x3f, RZ, 0xc0, !PT ;  /* 0x0000003f55557812 */ /* 0x000fe400078ec0ff */
[----:B------:R-:W-:Y:S01]  /*7b50*/  LOP3.LUT R86, R86, 0x3f, RZ, 0xc0, !PT ;  /* 0x0000003f56567812 */ /* 0x000fe200078ec0ff */
[-C--:B------:R-:W-:Y:S01]  /*7b60*/  HFMA2.MMA R20, R87, R18.reuse, R20 ;  /* 0x0000001257147235 */ /* 0x080fe20000000014 */
[----:B------:R-:W-:Y:S01]  /*7b70*/  LOP3.LUT R73, R82, 0x3f, RZ, 0xc0, !PT ;  /* 0x0000003f52497812 */ /* 0x000fe200078ec0ff */
[----:B------:R-:W-:Y:S01]  /*7b80*/  HFMA2.MMA R18, R72, R18, R17 ;  /* 0x0000001248127235 */ /* 0x000fe20000000011 */
[----:B------:R-:W-:Y:S02]  /*7b90*/  IADD3 R5, R5, -0x20, RZ ;  /* 0xffffffe005057810 */ /* 0x000fe40007ffe0ff */
[----:B------:R-:W-:-:S02]  /*7ba0*/  IADD3 R6, R6, -0x20, RZ ;  /* 0xffffffe006067810 */ /* 0x000fc40007ffe0ff */
[----:B------:R-:W-:Y:S02]  /*7bb0*/  IADD3 R4, R4, -0x20, RZ ;  /* 0xffffffe004047810 */ /* 0x000fe40007ffe0ff */
[----:B------:R-:W-:Y:S02]  /*7bc0*/  SHF.R.U32.HI R82, RZ, 0x16, R12 ;  /* 0x00000016ff527819 */ /* 0x000fe4000001160c */
[----:B------:R-:W-:Y:S02]  /*7bd0*/  IADD3 R17, R85, -0x20, RZ ;  /* 0xffffffe055117810 */ /* 0x000fe40007ffe0ff */
[----:B------:R-:W-:Y:S01]  /*7be0*/  IADD3 R88, R86, -0x20, RZ ;  /* 0xffffffe056587810 */ /* 0x000fe20007ffe0ff */
[-C--:B------:R-:W-:Y:S01]  /*7bf0*/  HFMA2 R80, R87, R22.reuse, R80 ;  /* 0x0000001657507231 */ /* 0x080fe20000000050 */
[----:B------:R-:W-:Y:S01]  /*7c00*/  LOP3.LUT R82, R82, 0x3f, RZ, 0xc0, !PT ;  /* 0x0000003f52527812 */ /* 0x000fe200078ec0ff */
[----:B------:R-:W-:Y:S01]  /*7c10*/  HFMA2 R21, R72, R22, R21 ;  /* 0x0000001648157231 */ /* 0x000fe20000000015 */
[----:B------:R-:W-:Y:S01]  /*7c20*/  I2F.F16 R5, R5 ;  /* 0x0000000500057306 */ /* 0x000fe20000200c00 */
[----:B------:R-:W-:Y:S01]  /*7c30*/  SHF.R.U32.HI R22, RZ, 0x4, R14 ;  /* 0x00000004ff167819 */ /* 0x000fe2000001160e */
[-C--:B------:R-:W-:Y:S01]  /*7c40*/  HFMA2.MMA R79, R87, R26.reuse, R79 ;  /* 0x0000001a574f7235 */ /* 0x080fe2000000004f */
[----:B------:R-:W-:Y:S01]  /*7c50*/  IADD3 R73, R73, -0x20, RZ ;  /* 0xffffffe049497810 */ /* 0x000fe20007ffe0ff */
[----:B------:R-:W-:Y:S01]  /*7c60*/  HFMA2.MMA R25, R72, R26, R25 ;  /* 0x0000001a48197235 */ /* 0x000fe20000000019 */
[----:B------:R-:W-:-:S03]  /*7c70*/  IADD3 R82, R82, -0x20, RZ ;  /* 0xffffffe052527810 */ /* 0x000fc60007ffe0ff */
[----:B------:R-:W0:Y:S01]  /*7c80*/  I2F.F16 R6, R6 ;  /* 0x0000000600067306 */ /* 0x000e220000200c00 */
[----:B------:R-:W-:Y:S02]  /*7c90*/  SHF.R.U32.HI R26, RZ, 0xa, R14 ;  /* 0x0000000aff1a7819 */ /* 0x000fe4000001160e */
[----:B------:R-:W-:-:S05]  /*7ca0*/  LOP3.LUT R22, R22, 0x3f, RZ, 0xc0, !PT ;  /* 0x0000003f16167812 */ /* 0x000fca00078ec0ff */
[----:B------:R-:W-:Y:S01]  /*7cb0*/  I2F.F16 R4, R4 ;  /* 0x0000000400047306 */ /* 0x000fe20000200c00 */
[----:B------:R-:W-:-:S07]  /*7cc0*/  LOP3.LUT R26, R26, 0x3f, RZ, 0xc0, !PT ;  /* 0x0000003f1a1a7812 */ /* 0x000fce00078ec0ff */
[----:B------:R-:W-:Y:S01]  /*7cd0*/  I2F.F16 R7, R7 ;  /* 0x0000000700077306 */ /* 0x000fe20000200c00 */
[----:B------:R-:W-:-:S07]  /*7ce0*/  IADD3 R86, R22, -0x20, RZ ;  /* 0xffffffe016567810 */ /* 0x000fce0007ffe0ff */
[----:B------:R-:W-:Y:S08]  /*7cf0*/  I2F.F16 R17, R17 ;  /* 0x0000001100117306 */ /* 0x000ff00000200c00 */
[----:B------:R-:W1:Y:S01]  /*7d00*/  I2F.F16 R88, R88 ;  /* 0x0000005800587306 */ /* 0x000e620000200c00 */
[----:B------:R-:W-:Y:S02]  /*7d10*/  IADD3 R26, R26, -0x20, RZ ;  /* 0xffffffe01a1a7810 */ /* 0x000fe40007ffe0ff */
[----:B------:R-:W-:-:S05]  /*7d20*/  SHF.R.U32.HI R72, RZ, 0xa, R15 ;  /* 0x0000000aff487819 */ /* 0x000fca000001160f */
[----:B------:R-:W-:Y:S01]  /*7d30*/  I2F.F16 R73, R73 ;  /* 0x0000004900497306 */ /* 0x000fe20000200c00 */
[----:B------:R-:W-:-:S07]  /*7d40*/  LOP3.LUT R87, R72, 0x3f, RZ, 0xc0, !PT ;  /* 0x0000003f48577812 */ /* 0x000fce00078ec0ff */
[----:B------:R-:W2:Y:S01]  /*7d50*/  I2F.F16 R82, R82 ;  /* 0x0000005200527306 */ /* 0x000ea20000200c00 */
[----:B0-----:R-:W-:Y:S02]  /*7d60*/  PRMT R72, R5, 0x5410, R6 ;  /* 0x0000541005487816 */ /* 0x001fe40000000006 */
[----:B------:R-:W-:Y:S02]  /*7d70*/  SHF.R.U32.HI R5, RZ, 0x10, R14 ;  /* 0x00000010ff057819 */ /* 0x000fe4000001160e */
[----:B-1----:R-:W-:-:S03]  /*7d80*/  PRMT R17, R17, 0x5410, R88 ;  /* 0x0000541011117816 */ /* 0x002fc60000000058 */
[----:B------:R-:W-:Y:S01]  /*7d90*/  I2F.F16 R86, R86 ;  /* 0x0000005600567306 */ /* 0x000fe20000200c00 */
[--C-:B------:R-:W-:Y:S02]  /*7da0*/  SHF.R.U32.HI R22, RZ, 0x4, R15.reuse ;  /* 0x00000004ff167819 */ /* 0x100fe4000001160f */
[----:B------:R-:W-:-:S05]  /*7db0*/  SHF.R.U32.HI R88, RZ, 0x16, R15 ;  /* 0x00000016ff587819 */ /* 0x000fca000001160f */
[----:B------:R0:W1:Y:S01]  /*7dc0*/  I2F.F16 R85, R26 ;  /* 0x0000001a00557306 */ /* 0x0000620000200c00 */
[----:B------:R-:W-:Y:S02]  /*7dd0*/  LOP3.LUT R5, R5, 0x3f, RZ, 0xc0, !PT ;  /* 0x0000003f05057812 */ /* 0x000fe400078ec0ff */
[----:B0-----:R-:W-:Y:S02]  /*7de0*/  PRMT R26, R4, 0x5410, R7 ;  /* 0x00005410041a7816 */ /* 0x001fe40000000007 */
[----:B------:R-:W-:Y:S02]  /*7df0*/  SHF.R.U32.HI R7, RZ, 0x10, R15 ;  /* 0x00000010ff077819 */ /* 0x000fe4000001160f */
[----:B------:R-:W-:Y:S02]  /*7e00*/  LOP3.LUT R22, R22, 0x3f, RZ, 0xc0, !PT ;  /* 0x0000003f16167812 */ /* 0x000fe400078ec0ff */
[----:B------:R-:W-:Y:S02]  /*7e10*/  LOP3.LUT R7, R7, 0x3f, RZ, 0xc0, !PT ;  /* 0x0000003f07077812 */ /* 0x000fe400078ec0ff */
[----:B------:R-:W-:-:S02]  /*7e20*/  LOP3.LUT R88, R88, 0x3f, RZ, 0xc0, !PT ;  /* 0x0000003f58587812 */ /* 0x000fc400078ec0ff */
[----:B--2---:R-:W-:Y:S02]  /*7e30*/  PRMT R73, R73, 0x5410, R82 ;  /* 0x0000541049497816 */ /* 0x004fe40000000052 */
[----:B------:R-:W-:Y:S02]  /*7e40*/  IADD3 R5, R5, -0x20, RZ ;  /* 0xffffffe005057810 */ /* 0x000fe40007ffe0ff */
[----:B------:R-:W-:Y:S02]  /*7e50*/  IADD3 R82, R7, -0x20, RZ ;  /* 0xffffffe007527810 */ /* 0x000fe40007ffe0ff */
[----:B------:R-:W-:Y:S02]  /*7e60*/  IADD3 R22, R22, -0x20, RZ ;  /* 0xffffffe016167810 */ /* 0x000fe40007ffe0ff */
[----:B------:R-:W-:Y:S02]  /*7e70*/  IADD3 R87, R87, -0x20, RZ ;  /* 0xffffffe057577810 */ /* 0x000fe40007ffe0ff */
[----:B------:R-:W-:Y:S01]  /*7e80*/  IADD3 R88, R88, -0x20, RZ ;  /* 0xffffffe058587810 */ /* 0x000fe20007ffe0ff */
[----:B------:R1:W-:Y:S01]  /*7e90*/  I2F.F16 R6, R5 ;  /* 0x0000000500067306 */ /* 0x0003e20000200c00 */
[----:B------:R-:W-:-:S04]  /*7ea0*/  SHF.R.U32.HI R4, RZ, 0x16, R14 ;  /* 0x00000016ff047819 */ /* 0x000fc8000001160e */
[----:B------:R-:W-:-:S03]  /*7eb0*/  LOP3.LUT R4, R4, 0x3f, RZ, 0xc0, !PT ;  /* 0x0000003f04047812 */ /* 0x000fc600078ec0ff */
[----:B------:R-:W-:Y:S01]  /*7ec0*/  I2F.F16 R82, R82 ;  /* 0x0000005200527306 */ /* 0x000fe20000200c00 */
[----:B-1----:R-:W-:-:S07]  /*7ed0*/  PRMT R5, R86, 0x5410, R85 ;  /* 0x0000541056057816 */ /* 0x002fce0000000055 */
[----:B------:R-:W0:Y:S01]  /*7ee0*/  I2F.F16 R85, R88 ;  /* 0x0000005800557306 */ /* 0x000e220000200c00 */
[----:B------:R-:W-:-:S07]  /*7ef0*/  IADD3 R4, R4, -0x20, RZ ;  /* 0xffffffe004047810 */ /* 0x000fce0007ffe0ff */
[----:B------:R-:W-:Y:S01]  /*7f00*/  I2F.F16 R22, R22 ;  /* 0x0000001600167306 */ /* 0x000fe20000200c00 */
[----:B---3--:R-:W-:-:S07]  /*7f10*/  SHF.R.U32 R12, R12, 0x1c, R8 ;  /* 0x0000001c0c0c7819 */ /* 0x008fce0000001608 */
[----:B------:R-:W1:Y:S01]  /*7f20*/  I2F.F16 R87, R87 ;  /* 0x0000005700577306 */ /* 0x000e620000200c00 */
[----:B------:R-:W-:Y:S02]  /*7f30*/  LOP3.LUT R12, R12, 0x3f, RZ, 0xc0, !PT ;  /* 0x0000003f0c0c7812 */ /* 0x000fe400078ec0ff */
[----:B------:R-:W-:-:S05]  /*7f40*/  SHF.R.U32.HI R7, RZ, 0x2, R8 ;  /* 0x00000002ff077819 */ /* 0x000fca0000011608 */
[----:B------:R2:W3:Y:S01]  /*7f50*/  I2F.F16 R91, R4 ;  /* 0x00000004005b7306 */ /* 0x0004e20000200c00 */
[----:B0-----:R-:W-:Y:S02]  /*7f60*/  PRMT R85, R82, 0x5410, R85 ;  /* 0x0000541052557816 */ /* 0x001fe40000000055 */
[----:B------:R-:W-:Y:S02]  /*7f70*/  LEA.HI R55, R8, 0xffffffe0, RZ, 0x6 ;  /* 0xffffffe008377811 */ /* 0x000fe400078f30ff */
[----:B------:R-:W-:Y:S02]  /*7f80*/  LOP3.LUT R7, R7, 0x3f, RZ, 0xc0, !PT ;  /* 0x0000003f07077812 */ /* 0x000fe400078ec0ff */
[----:B------:R-:W-:Y:S02]  /*7f90*/  SHF.R.U32 R13, R13, 0x1c, R9 ;  /* 0x0000001c0d0d7819 */ /* 0x000fe40000001609 */
[----:B--2---:R-:W-:Y:S02]  /*7fa0*/  IADD3 R4, R12, -0x20, RZ ;  /* 0xffffffe00c047810 */ /* 0x004fe40007ffe0ff */
[----:B------:R-:W-:-:S02]  /*7fb0*/  SHF.R.U32.HI R86, RZ, 0x8, R8 ;  /* 0x00000008ff567819 */ /* 0x000fc40000011608 */
[--C-:B------:R-:W-:Y:S02]  /*7fc0*/  SHF.R.U32.HI R82, RZ, 0xe, R8.reuse ;  /* 0x0000000eff527819 */ /* 0x100fe40000011608 */
[----:B-1----:R-:W-:Y:S02]  /*7fd0*/  PRMT R12, R22, 0x5410, R87 ;  /* 0x00005410160c7816 */ /* 0x002fe40000000057 */
[----:B------:R-:W-:Y:S02]  /*7fe0*/  SHF.R.U32.HI R8, RZ, 0x14, R8 ;  /* 0x00000014ff087819 */ /* 0x000fe40000011608 */
[----:B------:R-:W-:Y:S02]  /*7ff0*/  SHF.R.U32.HI R22, RZ, 0x2, R9 ;  /* 0x00000002ff167819 */ /* 0x000fe40000011609 */
[----:B------:R-:W-:Y:S02]  /*8000*/  IADD3 R89, R7, -0x20, RZ ;  /* 0xffffffe007597810 */ /* 0x000fe40007ffe0ff */
[----:B------:R-:W-:-:S02]  /*8010*/  LOP3.LUT R13, R13, 0x3f, RZ, 0xc0, !PT ;  /* 0x0000003f0d0d7812 */ /* 0x000fc400078ec0ff */
[----:B------:R-:W-:Y:S01]  /*8020*/  LOP3.LUT R8, R8, 0x3f, RZ, 0xc0, !PT ;  /* 0x0000003f08087812 */ /* 0x000fe200078ec0ff */
[----:B------:R-:W-:Y:S01]  /*8030*/  HFMA2.MMA R51, R60, R41, R51 ;  /* 0x000000293c337235 */ /* 0x000fe20000000033 */
[----:B------:R-:W-:Y:S01]  /*8040*/  LOP3.LUT R22, R22, 0x3f, RZ, 0xc0, !PT ;  /* 0x0000003f16167812 */ /* 0x000fe200078ec0ff */
[C---:B------:R-:W-:Y:S01]  /*8050*/  HFMA2 R20, R72.reuse, R19, R20 ;  /* 0x0000001348147231 */ /* 0x040fe20000000014 */
[----:B------:R-:W-:Y:S01]  /*8060*/  LOP3.LUT R82, R82, 0x3f, RZ, 0xc0, !PT ;  /* 0x0000003f52527812 */ /* 0x000fe200078ec0ff */
[----:B------:R-:W-:Y:S01]  /*8070*/  HFMA2.MMA R80, R72, R23, R80 ;  /* 0x0000001748507235 */ /* 0x000fe20000000050 */
[----:B------:R-:W-:Y:S01]  /*8080*/  IADD3 R7, R13, -0x20, RZ ;  /* 0xffffffe00d077810 */ /* 0x000fe20007ffe0ff */
[----:B------:R-:W-:Y:S01]  /*8090*/  HFMA2 R79, R72, R27, R79 ;  /* 0x0000001b484f7231 */ /* 0x000fe2000000004f */
[C---:B------:R-:W-:Y:S01]  /*80a0*/  HFMA2.MMA R84, R26.reuse, R19, R84 ;  /* 0x000000131a547235 */ /* 0x040fe20000000054 */
[----:B------:R-:W-:Y:S01]  /*80b0*/  HFMA2 R83, R26, R23, R83 ;  /* 0x000000171a537231 */ /* 0x000fe20000000053 */
[----:B------:R-:W-:Y:S01]  /*80c0*/  HFMA2.MMA R81, R26, R27, R81 ;  /* 0x0000001b1a517235 */ /* 0x000fe20000000051 */
[----:B---3--:R-:W-:Y:S01]  /*80d0*/  PRMT R13, R6, 0x5410, R91 ;  /* 0x00005410060d7816 */ /* 0x008fe2000000005b */
[----:B------:R-:W-:Y:S01]  /*80e0*/  I2F.F16 R4, R4 ;  /* 0x0000000400047306 */ /* 0x000fe20000200c00 */
[----:B------:R-:W-:-:S02]  /*80f0*/  IADD3 R72, R8, -0x20, RZ ;  /* 0xffffffe008487810 */ /* 0x000fc40007ffe0ff */
[----:B------:R-:W-:Y:S02]  /*8100*/  SHF.R.U32.HI R26, RZ, 0xe, R9 ;  /* 0x0000000eff1a7819 */ /* 0x000fe40000011609 */
[----:B------:R-:W-:Y:S02]  /*8110*/  IADD3 R6, R22, -0x20, RZ ;  /* 0xffffffe016067810 */ /* 0x000fe40007ffe0ff */
[----:B------:R-:W-:Y:S01]  /*8120*/  IADD3 R82, R82, -0x20, RZ ;  /* 0xffffffe052527810 */ /* 0x000fe20007ffe0ff */
[----:B------:R-:W0:Y:S01]  /*8130*/  I2F.F16 R89, R89 ;  /* 0x0000005900597306 */ /* 0x000e220000200c00 */
[----:B------:R-:W-:Y:S01]  /*8140*/  LOP3.LUT R26, R26, 0x3f, RZ, 0xc0, !PT ;  /* 0x0000003f1a1a7812 */ /* 0x000fe200078ec0ff */
[----:B------:R-:W-:Y:S01]  /*8150*/  HFMA2.MMA R41, R69, R42, R51 ;  /* 0x0000002a45297235 */ /* 0x000fe20000000033 */
[----:B------:R-:W-:Y:S02]  /*8160*/  LOP3.LUT R22, R86, 0x3f, RZ, 0xc0, !PT ;  /* 0x0000003f56167812 */ /* 0x000fe400078ec0ff */
[----:B------:R-:W-:-:S02]  /*8170*/  LEA.HI R51, R9, 0xffffffe0, RZ, 0x6 ;  /* 0xffffffe009337811 */ /* 0x000fc400078f30ff */
[----:B------:R-:W-:Y:S01]  /*8180*/  SHF.R.U32.HI R86, RZ, 0x8, R9 ;  /* 0x00000008ff567819 */ /* 0x000fe20000011609 */
[----:B------:R-:W-:Y:S01]  /*8190*/  I2F.F16 R55, R55 ;  /* 0x0000003700377306 */ /* 0x000fe20000200c00 */
[----:B------:R-:W-:-:S07]  /*81a0*/  IADD3 R22, R22, -0x20, RZ ;  /* 0xffffffe016167810 */ /* 0x000fce0007ffe0ff */
[----:B------:R1:W-:Y:S01]  /*81b0*/  I2F.F16 R87, R82 ;  /* 0x0000005200577306 */ /* 0x0003e20000200c00 */
[----:B------:R-:W-:-:S07]  /*81c0*/  SHF.R.U32 R15, R15, 0x1c, R11 ;  /* 0x0000001c0f0f7819 */ /* 0x000fce000000160b */
[----:B------:R-:W2:Y:S01]  /*81d0*/  I2F.F16 R72, R72 ;  /* 0x0000004800487306 */ /* 0x000ea20000200c00 */
[----:B-1----:R-:W-:Y:S02]  /*81e0*/  SHF.R.U32.HI R82, RZ, 0x14, R9 ;  /* 0x00000014ff527819 */ /* 0x002fe40000011609 */
[----:B------:R-:W-:Y:S02]  /*81f0*/  IADD3 R9, R26, -0x20, RZ ;  /* 0xffffffe01a097810 */ /* 0x000fe40007ffe0ff */
[----:B------:R-:W-:-:S03]  /*8200*/  SHF.R.U32 R26, R14, 0x1c, R10 ;  /* 0x0000001c0e1a7819 */ /* 0x000fc6000000160a */
[----:B------:R-:W-:Y:S01]  /*8210*/  I2F.F16 R7, R7 ;  /* 0x0000000700077306 */ /* 0x000fe20000200c00 */
[----:B------:R-:W-:-:S07]  /*8220*/  LOP3.LUT R26, R26, 0x3f, RZ, 0xc0, !PT ;  /* 0x0000003f1a1a7812 */ /* 0x000fce00078ec0ff */
[----:B------:R-:W1:Y:S01]  /*8230*/  I2F.F16 R6, R6 ;  /* 0x0000000600067306 */ /* 0x000e620000200c00 */
[----:B------:R-:W-:Y:S01]  /*8240*/  HFMA2 R16, R5, R19, R16 ;  /* 0x0000001305107231 */ /* 0x000fe20000000010 */
[----:B------:R-:W-:Y:S01]  /*8250*/  LOP3.LUT R82, R82, 0x3f, RZ, 0xc0, !PT ;  /* 0x0000003f52527812 */ /* 0x000fe200078ec0ff */
[----:B------:R-:W-:Y:S01]  /*8260*/  HFMA2.MMA R19, R12, R19, R18 ;  /* 0x000000130c137235 */ /* 0x000fe20000000012 */
[----:B0-----:R-:W-:Y:S02]  /*8270*/  PRMT R18, R4, 0x5410, R89 ;  /* 0x0000541004127816 */ /* 0x001fe40000000059 */
[----:B------:R-:W-:Y:S02]  /*8280*/  IADD3 R26, R26, -0x20, RZ ;  /* 0xffffffe01a1a7810 */ /* 0x000fe40007ffe0ff */
[----:B------:R-:W0:Y:S01]  /*8290*/  I2F.F16 R22, R22 ;  /* 0x0000001600167306 */ /* 0x000e220000200c00 */
[----:B------:R-:W-:Y:S02]  /*82a0*/  LOP3.LUT R4, R15, 0x3f, RZ, 0xc0, !PT ;  /* 0x0000003f0f047812 */ /* 0x000fe400078ec0ff */
[----:B------:R-:W-:-:S02]  /*82b0*/  LOP3.LUT R8, R86, 0x3f, RZ, 0xc0, !PT ;  /* 0x0000003f56087812 */ /* 0x000fc400078ec0ff */
[----:B------:R-:W-:Y:S01]  /*82c0*/  IADD3 R14, R82, -0x20, RZ ;  /* 0xffffffe0520e7810 */ /* 0x000fe20007ffe0ff */
[----:B------:R-:W-:Y:S01]  /*82d0*/  HFMA2.MMA R78, R5, R23, R78 ;  /* 0x00000017054e7235 */ /* 0x000fe2000000004e */
[----:B--2---:R-:W-:Y:S01]  /*82e0*/  PRMT R72, R72, 0x5410, R55 ;  /* 0x0000541048487816 */ /* 0x004fe20000000037 */
[----:B------:R1:W-:Y:S01]  /*82f0*/  I2F.F16 R82, R26 ;  /* 0x0000001a00527306 */ /* 0x0003e20000200c00 */
[----:B------:R-:W-:Y:S01]  /*8300*/  IADD3 R8, R8, -0x20, RZ ;  /* 0xffffffe008087810 */ /* 0x000fe20007ffe0ff */
[----:B------:R-:W-:Y:S01]  /*8310*/  HFMA2 R24, R5, R27, R24 ;  /* 0x0000001b05187231 */ /* 0x000fe20000000018 */
[----:B------:R-:W-:Y:S02]  /*8320*/  IADD3 R55, R4, -0x20, RZ ;  /* 0xffffffe004377810 */ /* 0x000fe40007ffe0ff */
[----:B-1----:R-:W-:Y:S02]  /*8330*/  PRMT R26, R7, 0x5410, R6 ;  /* 0x00005410071a7816 */ /* 0x002fe40000000006 */
[----:B------:R-:W1:Y:S01]  /*8340*/  LDS.128 R4, [UR5+0x30] ;  /* 0x00003005ff047984 */ /* 0x000e620008000c00 */
[----:B------:R-:W-:Y:S01]  /*8350*/  I2F.F16 R8, R8 ;  /* 0x0000000800087306 */ /* 0x000fe20000200c00 */
[----:B------:R-:W-:-:S02]  /*8360*/  SHF.R.U32.HI R15, RZ, 0x2, R10 ;  /* 0x00000002ff0f7819 */ /* 0x000fc4000001160a */
[----:B0-----:R-:W-:Y:S02]  /*8370*/  PRMT R87, R22, 0x5410, R87 ;  /* 0x0000541016577816 */ /* 0x001fe40000000057 */
[----:B------:R-:W-:-:S03]  /*8380*/  SHF.R.U32.HI R22, RZ, 0x2, R11 ;  /* 0x00000002ff167819 */ /* 0x000fc6000001160b */
[----:B------:R-:W0:Y:S01]  /*8390*/  I2F.F16 R9, R9 ;  /* 0x0000000900097306 */ /* 0x000e220000200c00 */
[----:B------:R-:W-:Y:S02]  /*83a0*/  LOP3.LUT R15, R15, 0x3f, RZ, 0xc0, !PT ;  /* 0x0000003f0f0f7812 */ /* 0x000fe400078ec0ff */
[----:B------:R-:W-:Y:S02]  /*83b0*/  LOP3.LUT R22, R22, 0x3f, RZ, 0xc0, !PT ;  /* 0x0000003f16167812 */ /* 0x000fe400078ec0ff */
[----:B------:R-:W-:-:S03]  /*83c0*/  IADD3 R15, R15, -0x20, RZ ;  /* 0xffffffe00f0f7810 */ /* 0x000fc60007ffe0ff */
[----:B------:R-:W-:Y:S01]  /*83d0*/  I2F.F16 R51, R51 ;  /* 0x0000003300337306 */ /* 0x000fe20000200c00 */
[----:B------:R-:W-:-:S07]  /*83e0*/  IADD3 R22, R22, -0x20, RZ ;  /* 0xffffffe016167810 */ /* 0x000fce0007ffe0ff */
[----:B------:R-:W2:Y:S08]  /*83f0*/  I2F.F16 R14, R14 ;  /* 0x0000000e000e7306 */ /* 0x000eb00000200c00 */
[----:B------:R0:W-:Y:S02]  /*8400*/  I2F.F16 R89, R15 ;  /* 0x0000000f00597306 */ /* 0x0001e40000200c00 */
[----:B0-----:R-:W-:-:S06]  /*8410*/  PRMT R15, R8, 0x5410, R9 ;  /* 0x00005410080f7816 */ /* 0x001fcc0000000009 */
[----:B------:R-:W-:Y:S01]  /*8420*/  I2F.F16 R55, R55 ;  /* 0x0000003700377306 */ /* 0x000fe20000200c00 */
[--C-:B------:R-:W-:Y:S02]  /*8430*/  SHF.R.U32.HI R8, RZ, 0x8, R10.reuse ;  /* 0x00000008ff087819 */ /* 0x100fe4000001160a */
[----:B------:R-:W-:Y:S02]  /*8440*/  SHF.R.U32.HI R9, RZ, 0xe, R10 ;  /* 0x0000000eff097819 */ /* 0x000fe4000001160a */
[----:B------:R-:W-:-:S03]  /*8450*/  LOP3.LUT R8, R8, 0x3f, RZ, 0xc0, !PT ;  /* 0x0000003f08087812 */ /* 0x000fc600078ec0ff */
[----:B------:R-:W0:Y:S01]  /*8460*/  I2F.F16 R22, R22 ;  /* 0x0000001600167306 */ /* 0x000e220000200c00 */
[----:B--2---:R-:W-:Y:S02]  /*8470*/  PRMT R14, R14, 0x5410, R51 ;  /* 0x000054100e0e7816 */ /* 0x004fe40000000033 */
[----:B------:R-:W-:Y:S02]  /*8480*/  IADD3 R51, R8, -0x20, RZ ;  /* 0xffffffe008337810 */ /* 0x000fe40007ffe0ff */
[----:B------:R-:W-:Y:S02]  /*8490*/  LOP3.LUT R9, R9, 0x3f, RZ, 0xc0, !PT ;  /* 0x0000003f09097812 */ /* 0x000fe400078ec0ff */
[----:B------:R-:W-:Y:S02]  /*84a0*/  SHF.R.U32.HI R8, RZ, 0x8, R11 ;  /* 0x00000008ff087819 */ /* 0x000fe4000001160b */
[----:B------:R-:W-:Y:S02]  /*84b0*/  IADD3 R86, R9, -0x20, RZ ;  /* 0xffffffe009567810 */ /* 0x000fe40007ffe0ff */
[----:B------:R-:W-:-:S02]  /*84c0*/  LOP3.LUT R8, R8, 0x3f, RZ, 0xc0, !PT ;  /* 0x0000003f08087812 */ /* 0x000fc400078ec0ff */
[----:B------:R-:W-:Y:S02]  /*84d0*/  SHF.R.U32.HI R9, RZ, 0xe, R11 ;  /* 0x0000000eff097819 */ /* 0x000fe4000001160b */
[----:B0-----:R-:W-:Y:S02]  /*84e0*/  PRMT R22, R55, 0x5410, R22 ;  /* 0x0000541037167816 */ /* 0x001fe40000000016 */
[----:B------:R-:W-:Y:S02]  /*84f0*/  IADD3 R55, R8, -0x20, RZ ;  /* 0xffffffe008377810 */ /* 0x000fe40007ffe0ff */
[----:B------:R-:W-:Y:S01]  /*8500*/  LOP3.LUT R8, R9, 0x3f, RZ, 0xc0, !PT ;  /* 0x0000003f09087812 */ /* 0x000fe200078ec0ff */
[----:B-1----:R-:W-:-:S06]  /*8510*/  HFMA2 R9, R73, R4, R20 ;  /* 0x0000000449097231 */ /* 0x002fcc0000000014 */
[----:B------:R-:W-:Y:S01]  /*8520*/  HFMA2.MMA R9, R18, R5, R9 ;  /* 0x0000000512097235 */ /* 0x000fe20000000009 */
[----:B------:R-:W-:Y:S02]  /*8530*/  LEA.HI R42, R10, 0xffffffe0, RZ, 0x6 ;  /* 0xffffffe00a2a7811 */ /* 0x000fe400078f30ff */
[----:B------:R-:W-:-:S05]  /*8540*/  SHF.R.U32.HI R10, RZ, 0x14, R10 ;  /* 0x00000014ff0a7819 */ /* 0x000fca000001160a */
[----:B------:R-:W-:Y:S01]  /*8550*/  HFMA2.MMA R9, R87, R6, R9 ;  /* 0x0000000657097235 */ /* 0x000fe20000000009 */
[----:B------:R-:W-:Y:S01]  /*8560*/  HFMA2 R57, R54, R43, R57 ;  /* 0x0000002b36397231 */ /* 0x000fe20000000039 */
[----:B------:R-:W-:Y:S01]  /*8570*/  HFMA2.MMA R41, R64, R43, R41 ;  /* 0x0000002b40297235 */ /* 0x000fe20000000029 */
[----:B------:R-:W-:Y:S02]  /*8580*/  LEA.HI R43, R11, 0xffffffe0, RZ, 0x6 ;  /* 0xffffffe00b2b7811 */ /* 0x000fe400078f30ff */
[----:B------:R-:W-:Y:S02]  /*8590*/  LOP3.LUT R10, R10, 0x3f, RZ, 0xc0, !PT ;  /* 0x0000003f0a0a7812 */ /* 0x000fe400078ec0ff */
[----:B------:R-:W-:Y:S01]  /*85a0*/  SHF.R.U32.HI R11, RZ, 0x14, R11 ;  /* 0x00000014ff0b7819 */ /* 0x000fe2000001160b */
[----:B------:R-:W-:Y:S01]  /*85b0*/  HFMA2.MMA R9, R72, R7, R9 ;  /* 0x0000000748097235 */ /* 0x000fe20000000009 */
[----:B------:R-:W-:Y:S01]  /*85c0*/  HADD2 R76, R76.H0_H0, R76.H1_H1 ;  /* 0x3000004c4c4c7230 */ /* 0x000fe20000000800 */
[----:B------:R-:W-:Y:S01]  /*85d0*/  PRMT R74, R74, 0x5410, R75 ;  /* 0x000054104a4a7816 */ /* 0x000fe2000000004b */
[----:B------:R-:W-:Y:S01]  /*85e0*/  HADD2 R77, R77.H0_H0, R77.H1_H1 ;  /* 0x3000004d4d4d7230 */ /* 0x000fe20000000800 */
[----:B------:R-:W-:-:S02]  /*85f0*/  IADD3 R10, R10, -0x20, RZ ;  /* 0xffffffe00a0a7810 */ /* 0x000fc40007ffe0ff */
[----:B------:R-:W-:Y:S01]  /*8600*/  LOP3.LUT R11, R11, 0x3f, RZ, 0xc0, !PT ;  /* 0x0000003f0b0b7812 */ /* 0x000fe200078ec0ff */
[-C--:B------:R-:W-:Y:S01]  /*8610*/  HFMA2.MMA R84, R17, R4.reuse, R84 ;  /* 0x0000000411547235 */ /* 0x080fe20000000054 */
[----:B------:R-:W-:Y:S01]  /*8620*/  HFMA2 R16, R13, R4, R16 ;  /* 0x000000040d107231 */ /* 0x000fe20000000010 */
[----:B------:R-:W-:Y:S01]  /*8630*/  HFMA2.MMA R19, R85, R4, R19 ;  /* 0x0000000455137235 */ /* 0x000fe20000000013 */
[----:B------:R-:W-:Y:S01]  /*8640*/  HFMA2 R39, R74, R44, R39 ;  /* 0x0000002c4a277231 */ /* 0x000fe20000000027 */
[----:B------:R-:W-:Y:S01]  /*8650*/  PRMT R77, R76, 0x5410, R77 ;  /* 0x000054104c4d7816 */ /* 0x000fe2000000004d */
[----:B------:R0:W-:Y:S01]  /*8660*/  I2F.F16 R75, R10 ;  /* 0x0000000a004b7306 */ /* 0x0001e20000200c00 */
[----:B------:R-:W-:Y:S01]  /*8670*/  IADD3 R4, R8, -0x20, RZ ;  /* 0xffffffe008047810 */ /* 0x000fe20007ffe0ff */
[----:B------:R-:W-:Y:S01]  /*8680*/  HADD2 R74, R9.H0_H0, R9.H1_H1 ;  /* 0x30000009094a7230 */ /* 0x000fe20000000800 */
[----:B------:R-:W-:Y:S02]  /*8690*/  IADD3 R76, R11, -0x20, RZ ;  /* 0xffffffe00b4c7810 */ /* 0x000fe40007ffe0ff */
[----:B0-----:R-:W0:Y:S03]  /*86a0*/  LDS.128 R8, [UR5+0xb0] ;  /* 0x0000b005ff087984 */ /* 0x001e260008000c00 */
[----:B------:R-:W-:Y:S08]  /*86b0*/  I2F.F16 R55, R55 ;  /* 0x0000003700377306 */ /* 0x000ff00000200c00 */
[----:B------:R-:W1:Y:S08]  /*86c0*/  I2F.F16 R4, R4 ;  /* 0x0000000400047306 */ /* 0x000e700000200c00 */
[----:B------:R-:W-:Y:S08]  /*86d0*/  I2F.F16 R51, R51 ;  /* 0x0000003300337306 */ /* 0x000ff00000200c00 */
[----:B------:R-:W2:Y:S01]  /*86e0*/  I2F.F16 R86, R86 ;  /* 0x0000005600567306 */ /* 0x000ea20000200c00 */
[----:B------:R-:W-:-:S07]  /*86f0*/  HFMA2.MMA R19, R22, R5, R19 ;  /* 0x0000000516137235 */ /* 0x000fce0000000013 */
[----:B------:R-:W-:Y:S01]  /*8700*/  I2F.F16 R43, R43 ;  /* 0x0000002b002b7306 */ /* 0x000fe20000200c00 */
[----:B-1----:R-:W-:-:S07]  /*8710*/  PRMT R55, R55, 0x5410, R4 ;  /* 0x0000541037377816 */ /* 0x002fce0000000004 */
[----:B------:R-:W1:Y:S01]  /*8720*/  I2F.F16 R76, R76 ;  /* 0x0000004c004c7306 */ /* 0x000e620000200c00 */
[----:B------:R-:W-:-:S07]  /*8730*/  PRMT R82, R82, 0x5410, R89 ;  /* 0x0000541052527816 */ /* 0x000fce0000000059 */
[----:B------:R-:W3:Y:S01]  /*8740*/  I2F.F16 R42, R42 ;  /* 0x0000002a002a7306 */ /* 0x000ee20000200c00 */
[----:B--2---:R-:W-:Y:S01]  /*8750*/  PRMT R51, R51, 0x5410, R86 ;  /* 0x0000541033337816 */ /* 0x004fe20000000056 */
[-C--:B------:R-:W-:Y:S01]  /*8760*/  HFMA2 R84, R26, R5.reuse, R84 ;  /* 0x000000051a547231 */ /* 0x080fe20000000054 */
[----:B------:R-:W-:Y:S01]  /*8770*/  HFMA2.MMA R19, R55, R6, R19 ;  /* 0x0000000637137235 */ /* 0x000fe20000000013 */
[----:B------:R-:W-:Y:S02]  /*8780*/  HFMA2 R16, R82, R5, R16 ;  /* 0x0000000552107231 */ /* 0x000fe40000000010 */
[----:B------:R-:W-:Y:S01]  /*8790*/  HFMA2 R21, R12, R23, R21 ;  /* 0x000000170c157231 */ /* 0x000fe20000000015 */
[----:B-1----:R-:W-:Y:S01]  /*87a0*/  PRMT R76, R76, 0x5410, R43 ;  /* 0x000054104c4c7816 */ /* 0x002fe2000000002b */
[-C--:B------:R-:W-:Y:S02]  /*87b0*/  HFMA2 R84, R15, R6.reuse, R84 ;  /* 0x000000060f547231 */ /* 0x080fe40000000054 */
[----:B------:R-:W-:Y:S01]  /*87c0*/  HFMA2 R16, R51, R6, R16 ;  /* 0x0000000633107231 */ /* 0x000fe20000000010 */
[----:B---3--:R-:W-:Y:S01]  /*87d0*/  PRMT R42, R75, 0x5410, R42 ;  /* 0x000054104b2a7816 */ /* 0x008fe2000000002a */
[----:B------:R-:W-:Y:S01]  /*87e0*/  HFMA2 R20, R14, R7, R84 ;  /* 0x000000070e147231 */ /* 0x000fe20000000054 */
[----:B------:R-:W-:-:S02]  /*87f0*/  HFMA2.MMA R19, R76, R7, R19 ;  /* 0x000000074c137235 */ /* 0x000fc40000000013 */
[-C--:B0-----:R-:W-:Y:S01]  /*8800*/  HFMA2.MMA R83, R17, R8.reuse, R83 ;  /* 0x0000000811537235 */ /* 0x081fe20000000053 */
        /* <DEDUP_REMOVED lines=8> */
[----:B------:R-:W-:-:S02]  /*8890*/  HFMA2.MMA R9, R22, R9, R21 ;  /* 0x0000000916097235 */ /* 0x000fc40000000015 */
[----:B------:R-:W-:Y:S02]  /*88a0*/  HFMA2.MMA R63, R58, R29, R63 ;  /* 0x0000001d3a3f7235 */ /* 0x000fe4000000003f */
[----:B------:R-:W-:Y:S01]  /*88b0*/  HFMA2.MMA R25, R12, R27, R25 ;  /* 0x0000001b0c197235 */ /* 0x000fe20000000019 */
[----:B------:R-:W-:-:S03]  /*88c0*/  HFMA2 R49, R47, R28, R49 ;  /* 0x0000001c2f317231 */ /* 0x000fc60000000031 */
[----:B------:R-:W-:Y:S02]  /*88d0*/  HFMA2.MMA R9, R55, R10, R9 ;  /* 0x0000000a37097235 */ /* 0x000fe40000000009 */
[----:B------:R-:W-:Y:S01]  /*88e0*/  HFMA2.MMA R27, R67, R30, R63 ;  /* 0x0000001e431b7235 */ /* 0x000fe2000000003f */
[----:B------:R-:W-:Y:S02]  /*88f0*/  HFMA2 R49, R68, R29, R49 ;  /* 0x0000001d44317231 */ /* 0x000fe40000000031 */
[----:B------:R-:W-:-:S03]  /*8900*/  HFMA2 R21, R51, R10, R78 ;  /* 0x0000000a33157231 */ /* 0x000fc6000000004e */
[----:B------:R-:W-:Y:S02]  /*8910*/  HFMA2.MMA R9, R76, R11, R9 ;  /* 0x0000000b4c097235 */ /* 0x000fe40000000009 */
[----:B------:R-:W-:Y:S01]  /*8920*/  HFMA2.MMA R27, R54, R31, R27 ;  /* 0x0000001f361b7235 */ /* 0x000fe2000000001b */
[----:B------:R-:W-:Y:S02]  /*8930*/  HFMA2 R28, R65, R30, R49 ;  /* 0x0000001e411c7231 */ /* 0x000fe40000000031 */
[----:B------:R-:W-:Y:S02]  /*8940*/  HFMA2 R21, R42, R11, R21 ;  /* 0x0000000b2a157231 */ /* 0x000fe40000000015 */
[----:B------:R-:W-:Y:S02]  /*8950*/  HFMA2 R28, R56, R31, R28 ;  /* 0x0000001f381c7231 */ /* 0x000fe4000000001c */
[----:B------:R-:W-:Y:S02]  /*8960*/  HADD2 R21, R21.H0_H0, R21.H1_H1 ;  /* 0x3000001515157230 */ /* 0x000fe40000000800 */
[----:B------:R-:W-:-:S02]  /*8970*/  HADD2 R9, R9.H0_H0, R9.H1_H1 ;  /* 0x3000000909097230 */ /* 0x000fc40000000800 */
[----:B------:R-:W-:Y:S02]  /*8980*/  HADD2 R27, R27.H0_H0, R27.H1_H1 ;  /* 0x3000001b1b1b7230 */ /* 0x000fe40000000800 */
[----:B------:R-:W-:Y:S01]  /*8990*/  HADD2 R28, R28.H0_H0, R28.H1_H1 ;  /* 0x3000001c1c1c7230 */ /* 0x000fe20000000800 */
[----:B------:R-:W-:Y:S01]  /*89a0*/  PRMT R21, R21, 0x5410, R9 ;  /* 0x0000541015157816 */ /* 0x000fe20000000009 */
[-C--:B0-----:R-:W-:Y:S02]  /*89b0*/  HFMA2.MMA R9, R73, R4.reuse, R79 ;  /* 0x0000000449097235 */ /* 0x081fe4000000004f */
[----:B------:R-:W-:Y:S01]  /*89c0*/  HFMA2.MMA R24, R13, R4, R24 ;  /* 0x000000040d187235 */ /* 0x000fe20000000018 */
[----:B------:R-:W-:Y:S01]  /*89d0*/  PRMT R27, R27, 0x5410, R28 ;  /* 0x000054101b1b7816 */ /* 0x000fe2000000001c */
[----:B------:R-:W-:-:S05]  /*89e0*/  HFMA2.MMA R59, R62, R29, R59 ;  /* 0x0000001d3e3b7235 */ /* 0x000fca000000003b */
[----:B------:R-:W-:Y:S02]  /*89f0*/  HFMA2.MMA R23, R27, R46, R36 ;  /* 0x0000002e1b177235 */ /* 0x000fe40000000024 */
[-C--:B------:R-:W-:Y:S02]  /*8a00*/  HFMA2.MMA R9, R18, R5.reuse, R9 ;  /* 0x0000000512097235 */ /* 0x080fe40000000009 */
[----:B------:R-:W-:Y:S02]  /*8a10*/  HFMA2.MMA R24, R82, R5, R24 ;  /* 0x0000000552187235 */ /* 0x000fe40000000018 */
[----:B------:R-:W-:Y:S02]  /*8a20*/  HFMA2.MMA R59, R71, R30, R59 ;  /* 0x0000001e473b7235 */ /* 0x000fe4000000003b */
        /* <DEDUP_REMOVED lines=8> */
[-C--:B------:R-:W-:Y:S01]  /*8ab0*/  HFMA2 R81, R17, R4.reuse, R81 ;  /* 0x0000000411517231 */ /* 0x080fe20000000051 */
[----:B------:R-:W-:Y:S01]  /*8ac0*/  HFMA2.MMA R83, R14, R11, R83 ;  /* 0x0000000b0e537235 */ /* 0x000fe20000000053 */
[----:B------:R-:W-:Y:S02]  /*8ad0*/  HFMA2 R11, R85, R4, R25 ;  /* 0x00000004550b7231 */ /* 0x000fe40000000019 */
[----:B------:R-:W-:Y:S02]  /*8ae0*/  HFMA2 R61, R69, R30, R61 ;  /* 0x0000001e453d7231 */ /* 0x000fe4000000003d */
[-C--:B------:R-:W-:Y:S01]  /*8af0*/  HFMA2 R81, R26, R5.reuse, R81 ;  /* 0x000000051a517231 */ /* 0x080fe20000000051 */
[-C--:B------:R-:W-:Y:S01]  /*8b00*/  HFMA2.MMA R9, R72, R7.reuse, R9 ;  /* 0x0000000748097235 */ /* 0x080fe20000000009 */
[----:B------:R-:W-:Y:S01]  /*8b10*/  HFMA2 R11, R22, R5, R11 ;  /* 0x00000005160b7231 */ /* 0x000fe2000000000b */
[----:B------:R-:W-:Y:S01]  /*8b20*/  HFMA2.MMA R21, R42, R7, R21 ;  /* 0x000000072a157235 */ /* 0x000fe20000000015 */
[----:B------:R-:W-:Y:S01]  /*8b30*/  HFMA2 R61, R64, R31, R61 ;  /* 0x0000001f403d7231 */ /* 0x000fe2000000003d */
[----:B------:R-:W-:Y:S01]  /*8b40*/  IADD3 R33, R33, 0x20, RZ ;  /* 0x0000002021217810 */ /* 0x000fe20007ffe0ff */
[----:B------:R-:W-:-:S02]  /*8b50*/  HADD2 R40, R40.H0_H0, R40.H1_H1 ;  /* 0x3000002828287230 */ /* 0x000fc40000000800 */
[----:B------:R-:W-:Y:S02]  /*8b60*/  HADD2 R41, R41.H0_H0, R41.H1_H1 ;  /* 0x3000002929297230 */ /* 0x000fe40000000800 */
[-C--:B------:R-:W-:Y:S02]  /*8b70*/  HFMA2 R81, R15, R6.reuse, R81 ;  /* 0x000000060f517231 */ /* 0x080fe40000000051 */
[----:B------:R-:W-:Y:S02]  /*8b80*/  HFMA2 R11, R55, R6, R11 ;  /* 0x00000006370b7231 */ /* 0x000fe4000000000b */
[----:B------:R-:W-:Y:S02]  /*8b90*/  HADD2 R59, R59.H0_H0, R59.H1_H1 ;  /* 0x3000003b3b3b7230 */ /* 0x000fe40000000800 */
[----:B------:R-:W-:Y:S01]  /*8ba0*/  HADD2 R61, R61.H0_H0, R61.H1_H1 ;  /* 0x3000003d3d3d7230 */ /* 0x000fe20000000800 */
[----:B------:R-:W-:Y:S01]  /*8bb0*/  PRMT R40, R40, 0x5410, R41 ;  /* 0x0000541028287816 */ /* 0x000fe20000000029 */
[----:B------:R-:W-:Y:S01]  /*8bc0*/  HFMA2 R81, R14, R7, R81 ;  /* 0x000000070e517231 */ /* 0x000fe20000000051 */
[C---:B------:R-:W-:Y:S01]  /*8bd0*/  ISETP.GE.AND P0, PT, R33.reuse, R50, PT ;  /* 0x000000322100720c */ /* 0x040fe20003f06270 */
[----:B------:R-:W-:Y:S01]  /*8be0*/  HADD2 R57, R57.H0_H0, R57.H1_H1 ;  /* 0x3000003939397230 */ /* 0x000fe20000000800 */
[----:B------:R-:W-:Y:S01]  /*8bf0*/  ISETP.LT.AND P1, PT, R33, R0, PT ;  /* 0x000000002100720c */ /* 0x000fe20003f21270 */
[----:B------:R-:W-:-:S02]  /*8c00*/  HADD2 R70, R70.H0_H0, R70.H1_H1 ;  /* 0x3000004646467230 */ /* 0x000fc40000000800 */
[----:B------:R-:W-:Y:S01]  /*8c10*/  HFMA2 R11, R76, R7, R11 ;  /* 0x000000074c0b7231 */ /* 0x000fe2000000000b */
[----:B------:R-:W-:Y:S01]  /*8c20*/  PRMT R59, R59, 0x5410, R61 ;  /* 0x000054103b3b7816 */ /* 0x000fe2000000003d */
[----:B------:R-:W-:Y:S02]  /*8c30*/  HADD2 R20, R20.H0_H0, R20.H1_H1 ;  /* 0x3000001414147230 */ /* 0x000fe40000000800 */
[----:B------:R-:W-:Y:S02]  /*8c40*/  HADD2 R80, R80.H0_H0, R80.H1_H1 ;  /* 0x3000005050507230 */ /* 0x000fe40000000800 */
[----:B------:R-:W-:Y:S02]  /*8c50*/  HADD2 R83, R83.H0_H0, R83.H1_H1 ;  /* 0x3000005353537230 */ /* 0x000fe40000000800 */
[----:B------:R-:W-:Y:S02]  /*8c60*/  HADD2 R9, R9.H0_H0, R9.H1_H1 ;  /* 0x3000000909097230 */ /* 0x000fe40000000800 */
[----:B------:R-:W-:Y:S01]  /*8c70*/  HADD2 R81, R81.H0_H0, R81.H1_H1 ;  /* 0x3000005151517230 */ /* 0x000fe20000000800 */
[----:B------:R-:W-:Y:S01]  /*8c80*/  HFMA2.MMA R38, R77, R46, R38 ;  /* 0x0000002e4d267235 */ /* 0x000fe20000000026 */
[----:B------:R-:W-:Y:S01]  /*8c90*/  HADD2 R21, R21.H0_H0, R21.H1_H1 ;  /* 0x3000001515157230 */ /* 0x000fe20000000800 */
[----:B------:R-:W-:Y:S01]  /*8ca0*/  PRMT R57, R57, 0x5410, R70 ;  /* 0x0000541039397816 */ /* 0x000fe20000000046 */
[----:B------:R-:W-:Y:S01]  /*8cb0*/  HADD2 R11, R11.H0_H0, R11.H1_H1 ;  /* 0x3000000b0b0b7230 */ /* 0x000fe20000000800 */
[----:B------:R-:W-:Y:S01]  /*8cc0*/  HFMA2.MMA R22, R40, R44, R35 ;  /* 0x0000002c28167235 */ /* 0x000fe20000000023 */
[----:B------:R-:W-:-:S02]  /*8cd0*/  HADD2 R16, R16.H0_H0, R16.H1_H1 ;  /* 0x3000001010107230 */ /* 0x000fc40000000800 */
[----:B------:R-:W-:Y:S01]  /*8ce0*/  HADD2 R12, R19.H0_H0, R19.H1_H1 ;  /* 0x30000013130c7230 */ /* 0x000fe20000000800 */
[----:B------:R-:W-:Y:S01]  /*8cf0*/  PRMT R74, R74, 0x5410, R20 ;  /* 0x000054104a4a7816 */ /* 0x000fe20000000014 */
[----:B------:R-:W-:Y:S01]  /*8d00*/  HFMA2 R37, R59, R44, R37 ;  /* 0x0000002c3b257231 */ /* 0x000fe20000000025 */
[----:B------:R-:W-:Y:S02]  /*8d10*/  PRMT R80, R80, 0x5410, R83 ;  /* 0x0000541050507816 */ /* 0x000fe40000000053 */
[----:B------:R-:W-:Y:S01]  /*8d20*/  PRMT R9, R9, 0x5410, R81 ;  /* 0x0000541009097816 */ /* 0x000fe20000000051 */
[-C--:B------:R-:W-:Y:S01]  /*8d30*/  HFMA2 R23, R57, R46.reuse, R34 ;  /* 0x0000002e39177231 */ /* 0x080fe20000000022 */
[----:B------:R-:W-:Y:S02]  /*8d40*/  PRMT R21, R21, 0x5410, R11 ;  /* 0x0000541015157816 */ /* 0x000fe4000000000b */
[----:B------:R-:W-:Y:S01]  /*8d50*/  PRMT R16, R16, 0x5410, R12 ;  /* 0x0000541010107816 */ /* 0x000fe2000000000c */
[----:B------:R-:W-:Y:S01]  /*8d60*/  UIADD3 UR5, UR5, 0x40, URZ ;  /* 0x0000004005057890 */ /* 0x000fe2000fffe03f */
[-C--:B------:R-:W-:Y:S01]  /*8d70*/  HFMA2.MMA R39, R74, R44.reuse, R39 ;  /* 0x0000002c4a277235 */ /* 0x080fe20000000027 */
[-C--:B------:R-:W-:Y:S01]  /*8d80*/  HFMA2 R34, R21, R46.reuse, R23 ;  /* 0x0000002e15227231 */ /* 0x080fe20000000017 */
[-C--:B------:R-:W-:Y:S01]  /*8d90*/  HFMA2.MMA R37, R80, R44.reuse, R37 ;  /* 0x0000002c50257235 */ /* 0x080fe20000000025 */
[----:B------:R-:W-:Y:S01]  /*8da0*/  HFMA2 R38, R16, R46, R38 ;  /* 0x0000002e10267231 */ /* 0x000fe20000000026 */
[----:B------:R-:W-:Y:S01]  /*8db0*/  HFMA2.MMA R35, R9, R44, R22 ;  /* 0x0000002c09237235 */ /* 0x000fe20000000016 */
[----:B------:R-:W-:Y:S01]  /*8dc0*/  IMAD.WIDE R22, R45, 0x4, R52 ;  /* 0x000000042d167825 */ /* 0x000fe200078e0234 */
[----:B------:R-:W-:Y:S09]  /*8dd0*/  @!P0 BRA P1, `(.L_x_3462) ;  /* 0xffffffc800f88947 */ /* 0x000ff2000083ffff */
.L_x_3461:
[----:B------:R-:W-:-:S04]  /*8de0*/  ISETP.GE.AND P0, PT, R33, R0, PT ;  /* 0x000000002100720c */ /* 0x000fc80003f06270 */
[----:B------:R-:W-:-:S13]  /*8df0*/  ISETP.GE.OR P0, PT, R33, UR12, P0 ;  /* 0x0000000c21007c0c */ /* 0x000fda0008706670 */
[----:B------:R-:W-:Y:S05]  /*8e00*/  @P0 BRA `(.L_x_3463) ;  /* 0x0000001c00e40947 */ /* 0x000fea0003800000 */
.L_x_3464:
[----:B------:R-:W-:Y:S01]  /*8e10*/  ISETP.NE.AND P0, PT, R33, R3, PT ;  /* 0x000000032100720c */ /* 0x000fe20003f05270 */
[----:B------:R-:W2:Y:S01]  /*8e20*/  LDG.E.128.CONSTANT R12, desc[UR8][R22.64] ;  /* 0x00000008160c7981 */ /* 0x000ea2000c1e9d00 */
[----:B------:R-:W-:-:S03]  /*8e30*/  IMAD.WIDE R28, R45, 0x4, R22 ;  /* 0x000000042d1c7825 */ /* 0x000fc600078e0216 */
[----:B------:R-:W0:Y:S04]  /*8e40*/  LDS.128 R24, [UR5] ;  /* 0x00000005ff187984 */ /* 0x000e280008000c00 */
[----:B------:R-:W3:Y:S04]  /*8e50*/  LDG.E.128.CONSTANT R16, desc[UR8][R28.64] ;  /* 0x000000081c107981 */ /* 0x000ee8000c1e9d00 */
[----:B------:R-:W1:Y:S01]  /*8e60*/  @!P0 LDC.64 R4, c[0x0][0x248] ;  /* 0x00009200ff048b82 */ /* 0x000e620000000a00 */
[----:B------:R-:W-:Y:S01]  /*8e70*/  @!P0 LEA R21, R33, 0x1, 0x1 ;  /* 0x0000000121158811 */ /* 0x000fe200078e08ff */
[----:B------:R-:W4:Y:S04]  /*8e80*/  LDS.128 R40, [UR5+0x80] ;  /* 0x00008005ff287984 */ /* 0x000f280008000c00 */
[----:B-1----:R-:W-:-:S06]  /*8e90*/  @!P0 IMAD.WIDE R20, R21, 0x2, R4 ;  /* 0x0000000215148825 */ /* 0x002fcc00078e0204 */
[----:B------:R-:W5:Y:S01]  /*8ea0*/  @!P0 LDG.E.U16.CONSTANT R20, desc[UR8][R20.64] ;  /* 0x0000000814148981 */ /* 0x000f62000c1e9500 */
[----:B------:R-:W-:-:S05]  /*8eb0*/  IMAD.WIDE R30, R45, 0x4, R28 ;  /* 0x000000042d1e7825 */ /* 0x000fca00078e021c */
[----:B------:R1:W3:Y:S01]  /*8ec0*/  LDG.E.128.CONSTANT R4, desc[UR8][R30.64] ;  /* 0x000000081e047981 */ /* 0x0002e2000c1e9d00 */
[----:B------:R-:W-:-:S05]  /*8ed0*/  IMAD.WIDE R50, R45, 0x4, R30 ;  /* 0x000000042d327825 */ /* 0x000fca00078e021e */
[----:B------:R0:W3:Y:S04]  /*8ee0*/  LDG.E.128.CONSTANT R8, desc[UR8][R50.64] ;  /* 0x0000000832087981 */ /* 0x0000e8000c1e9d00 */
[----:B-1----:R-:W1:Y:S01]  /*8ef0*/  LDS.128 R28, [UR5+0x100] ;  /* 0x00010005ff1c7984 */ /* 0x002e620008000c00 */
[----:B------:R-:W-:Y:S01]  /*8f00*/  MOV R47, 0x2800 ;  /* 0x00002800002f7802 */ /* 0x000fe20000000f00 */
[----:B0-----:R-:W-:Y:S01]  /*8f10*/  IMAD.WIDE R50, R45, 0x4, R50 ;  /* 0x000000042d327825 */ /* 0x001fe200078e0232 */
[----:B------:R-:W-:Y:S02]  /*8f20*/  @!P0 IADD3 R32, R32, 0x1, RZ ;  /* 0x0000000120208810 */ /* 0x000fe40007ffe0ff */
[C---:B--2---:R-:W-:Y:S02]  /*8f30*/  LOP3.LUT R49, R12.reuse, 0x1f001f, RZ, 0xc0, !PT ;  /* 0x001f001f0c317812 */ /* 0x044fe400078ec0ff */
[----:B------:R-:W-:-:S02]  /*8f40*/  LOP3.LUT R52, R12, 0x3e003e0, RZ, 0xc0, !PT ;  /* 0x03e003e00c347812 */ /* 0x000fc400078ec0ff */
[--C-:B------:R-:W-:Y:S02]  /*8f50*/  SHF.R.U32.HI R53, RZ, 0xa, R12.reuse ;  /* 0x0000000aff357819 */ /* 0x100fe4000001160c */
[----:B------:R-:W-:Y:S02]  /*8f60*/  SHF.R.U32.HI R23, RZ, 0xf, R12 ;  /* 0x0000000fff177819 */ /* 0x000fe4000001160c */
[C---:B------:R-:W-:Y:S02]  /*8f70*/  LOP3.LUT R12, R13.reuse, 0x1f001f, RZ, 0xc0, !PT ;  /* 0x001f001f0d0c7812 */ /* 0x040fe400078ec0ff */
[----:B------:R-:W-:Y:S02]  /*8f80*/  LOP3.LUT R55, R13, 0x3e003e0, RZ, 0xc0, !PT ;  /* 0x03e003e00d377812 */ /* 0x000fe400078ec0ff */
[----:B------:R-:W-:Y:S02]  /*8f90*/  SHF.R.U32.HI R57, RZ, 0xa, R13 ;  /* 0x0000000aff397819 */ /* 0x000fe4000001160d */
[----:B------:R-:W-:-:S02]  /*8fa0*/  LOP3.LUT R49, R49, 0x64006400, RZ, 0xfc, !PT ;  /* 0x6400640031317812 */ /* 0x000fc400078efcff */
[----:B------:R-:W-:Y:S02]  /*8fb0*/  LOP3.LUT R58, R14, 0x3e003e0, RZ, 0xc0, !PT ;  /* 0x03e003e00e3a7812 */ /* 0x000fe400078ec0ff */
[--C-:B------:R-:W-:Y:S01]  /*8fc0*/  SHF.R.U32.HI R59, RZ, 0xa, R14.reuse ;  /* 0x0000000aff3b7819 */ /* 0x100fe2000001160e */
[----:B------:R-:W-:Y:S01]  /*8fd0*/  HADD2 R49, R49, -1040, -1040 ;  /* 0xe410e41031317430 */ /* 0x000fe20000000000 */
[----:B------:R-:W-:Y:S02]  /*8fe0*/  SHF.R.U32.HI R21, RZ, 0xf, R14 ;  /* 0x0000000fff157819 */ /* 0x000fe4000001160e */
[----:B------:R-:W-:Y:S02]  /*8ff0*/  LOP3.LUT R53, R53, 0x1f001f, RZ, 0xc0, !PT ;  /* 0x001f001f35357812 */ /* 0x000fe400078ec0ff */
[----:B------:R-:W-:Y:S02]  /*9000*/  LOP3.LUT R54, R12, 0x64006400, RZ, 0xfc, !PT ;  /* 0x640064000c367812 */ /* 0x000fe400078efcff */
[----:B------:R-:W-:-:S02]  /*9010*/  LOP3.LUT R62, R15, 0x3e003e0, RZ, 0xc0, !PT ;  /* 0x03e003e00f3e7812 */ /* 0x000fc400078ec0ff */
[----:B------:R-:W-:Y:S02]  /*9020*/  LOP3.LUT R58, R58, 0x64006400, RZ, 0xfc, !PT ;  /* 0x640064003a3a7812 */ /* 0x000fe400078efcff */
[----:B-----5:R-:W-:Y:S02]  /*9030*/  @!P0 IADD3 R3, R20, R33, RZ ;  /* 0x0000002114038210 */ /* 0x020fe40007ffe0ff */
[----:B------:R-:W-:Y:S02]  /*9040*/  SHF.R.U32.HI R20, RZ, 0xf, R13 ;  /* 0x0000000fff147819 */ /* 0x000fe4000001160d */
[----:B------:R-:W-:-:S04]  /*9050*/  LOP3.LUT R13, R14, 0x1f001f, RZ, 0xc0, !PT ;  /* 0x001f001f0e0d7812 */ /* 0x000fc800078ec0ff */
[----:B------:R-:W-:Y:S02]  /*9060*/  LOP3.LUT R60, R13, 0x64006400, RZ, 0xfc, !PT ;  /* 0x640064000d3c7812 */ /* 0x000fe400078efcff */
[----:B------:R-:W-:-:S03]  /*9070*/  LOP3.LUT R14, R15, 0x1f001f, RZ, 0xc0, !PT ;  /* 0x001f001f0f0e7812 */ /* 0x000fc600078ec0ff */
[----:B------:R-:W-:Y:S01]  /*9080*/  HADD2 R60, R60, -1040, -1040 ;  /* 0xe410e4103c3c7430 */ /* 0x000fe20000000000 */
[----:B------:R-:W-:Y:S02]  /*9090*/  LOP3.LUT R52, R52, 0x64006400, RZ, 0xfc, !PT ;  /* 0x6400640034347812 */ /* 0x000fe400078efcff */
[----:B------:R-:W-:Y:S02]  /*90a0*/  SHF.R.U32.HI R63, RZ, 0xa, R15 ;  /* 0x0000000aff3f7819 */ /* 0x000fe4000001160f */
[----:B------:R-:W-:Y:S01]  /*90b0*/  LOP3.LUT R65, R53, 0x64006400, RZ, 0xfc, !PT ;  /* 0x6400640035417812 */ /* 0x000fe200078efcff */
[----:B------:R-:W-:Y:S01]  /*90c0*/  HADD2 R53, R54, -1040, -1040 ;  /* 0xe410e41036357430 */ /* 0x000fe20000000000 */
[----:B------:R-:W-:Y:S01]  /*90d0*/  LOP3.LUT R61, R14, 0x64006400, RZ, 0xfc, !PT ;  /* 0x640064000e3d7812 */ /* 0x000fe200078efcff */
[-C--:B------:R-:W-:Y:S01]  /*90e0*/  HFMA2.MMA R54, R49, R24.reuse, RZ ;  /* 0x0000001831367235 */ /* 0x080fe200000000ff */
[----:B------:R-:W-:Y:S01]  /*90f0*/  LOP3.LUT R64, R62, 0x64006400, RZ, 0xfc, !PT ;  /* 0x640064003e407812 */ /* 0x000fe200078efcff */
[-C--:B------:R-:W-:Y:S01]  /*9100*/  HFMA2 R62, R58, R47.reuse.H0_H0, -48, -48 ;  /* 0xd200d2003a3e7431 */ /* 0x080fe2000004002f */
[----:B------:R-:W-:Y:S01]  /*9110*/  HFMA2.MMA R58, R60, R24, RZ ;  /* 0x000000183c3a7235 */ /* 0x000fe200000000ff */
[----:B------:R-:W-:Y:S01]  /*9120*/  LOP3.LUT R56, R55, 0x64006400, RZ, 0xfc, !PT ;  /* 0x6400640037387812 */ /* 0x000fe200078efcff */
[----:B------:R-:W-:Y:S01]  /*9130*/  HFMA2 R52, R52, R47.H0_H0, -48, -48 ;  /* 0xd200d20034347431 */ /* 0x000fe2000004002f */
[----:B------:R-:W-:-:S02]  /*9140*/  LOP3.LUT R59, R59, 0x1f001f, RZ, 0xc0, !PT ;  /* 0x001f001f3b3b7812 */ /* 0x000fc400078ec0ff */
[----:B------:R-:W-:Y:S01]  /*9150*/  LOP3.LUT R63, R63, 0x1f001f, RZ, 0xc0, !PT ;  /* 0x001f001f3f3f7812 */ /* 0x000fe200078ec0ff */
[----:B------:R-:W-:Y:S01]  /*9160*/  HADD2 R61, R61, -1040, -1040 ;  /* 0xe410e4103d3d7430 */ /* 0x000fe20000000000 */
[----:B------:R-:W-:Y:S01]  /*9170*/  LOP3.LUT R66, R59, 0x64006400, RZ, 0xfc, !PT ;  /* 0x640064003b427812 */ /* 0x000fe200078efcff */
[-C--:B------:R-:W-:Y:S01]  /*9180*/  HFMA2 R59, R56, R47.reuse.H0_H0, -48, -48 ;  /* 0xd200d200383b7431 */ /* 0x080fe2000004002f */
[----:B------:R-:W-:Y:S01]  /*9190*/  LOP3.LUT R55, R63, 0x64006400, RZ, 0xfc, !PT ;  /* 0x640064003f377812 */ /* 0x000fe200078efcff */
[----:B------:R-:W-:Y:S01]  /*91a0*/  HFMA2 R63, R64, R47.H0_H0, -48, -48 ;  /* 0xd200d200403f7431 */ /* 0x000fe2000004002f */
[----:B------:R-:W-:Y:S01]  /*91b0*/  SHF.R.U32.HI R22, RZ, 0xf, R15 ;  /* 0x0000000fff167819 */ /* 0x000fe2000001160f */
[-C--:B------:R-:W-:Y:S01]  /*91c0*/  HFMA2 R56, R53, R24.reuse, RZ.H0_H0 ;  /* 0x0000001835387231 */ /* 0x080fe200000400ff */
[----:B------:R-:W2:Y:S01]  /*91d0*/  LDG.E.128.CONSTANT R12, desc[UR8][R50.64] ;  /* 0x00000008320c7981 */ /* 0x000ea2000c1e9d00 */
[----:B------:R-:W-:Y:S01]  /*91e0*/  HFMA2 R64, R61, R24, RZ.H0_H0 ;  /* 0x000000183d407231 */ /* 0x000fe200000400ff */
[-C--:B------:R-:W-:Y:S01]  /*91f0*/  HFMA2.MMA R54, R52, R25.reuse, R54 ;  /* 0x0000001934367235 */ /* 0x080fe20000000036 */
[----:B------:R-:W-:Y:S01]  /*9200*/  HADD2 R65, R65, -1040, -1040 ;  /* 0xe410e41041417430 */ /* 0x000fe20000000000 */
[----:B------:R-:W-:Y:S01]  /*9210*/  HFMA2.MMA R24, R62, R25, R58 ;  /* 0x000000193e187235 */ /* 0x000fe2000000003a */
[----:B------:R-:W-:Y:S01]  /*9220*/  HADD2 R66, R66, -1040, -1040 ;  /* 0xe410e41042427430 */ /* 0x000fe20000000000 */
[----:B------:R-:W-:-:S04]  /*9230*/  LOP3.LUT R57, R57, 0x1f001f, RZ, 0xc0, !PT ;  /* 0x001f001f39397812 */ /* 0x000fc800078ec0ff */
[----:B------:R-:W-:Y:S01]  /*9240*/  LOP3.LUT R57, R57, 0x64006400, RZ, 0xfc, !PT ;  /* 0x6400640039397812 */ /* 0x000fe200078efcff */
[-C--:B------:R-:W-:Y:S02]  /*9250*/  HFMA2.MMA R58, R65, R26.reuse, R54 ;  /* 0x0000001a413a7235 */ /* 0x080fe40000000036 */
[----:B------:R-:W-:Y:S02]  /*9260*/  HFMA2.MMA R54, R66, R26, R24 ;  /* 0x0000001a42367235 */ /* 0x000fe40000000018 */
[C---:B----4-:R-:W-:Y:S01]  /*9270*/  HFMA2.MMA R24, R49.reuse, R40, RZ ;  /* 0x0000002831187235 */ /* 0x050fe200000000ff */
[-C--:B------:R-:W-:Y:S01]  /*9280*/  HFMA2 R56, R59, R25.reuse, R56 ;  /* 0x000000193b387231 */ /* 0x080fe20000000038 */
[----:B-1----:R-:W-:Y:S01]  /*9290*/  HFMA2.MMA R49, R49, R28, RZ ;  /* 0x0000001c31317235 */ /* 0x002fe200000000ff */
[----:B------:R-:W-:Y:S02]  /*92a0*/  HFMA2 R25, R63, R25, R64 ;  /* 0x000000193f197231 */ /* 0x000fe40000000040 */
[----:B------:R-:W-:-:S02]  /*92b0*/  HADD2 R67, R57, -1040, -1040 ;  /* 0xe410e41039437430 */ /* 0x000fc40000000000 */
[----:B------:R-:W-:Y:S02]  /*92c0*/  HADD2 R64, R55, -1040, -1040 ;  /* 0xe410e41037407430 */ /* 0x000fe40000000000 */
[-C--:B------:R-:W-:Y:S01]  /*92d0*/  HFMA2 R56, R67, R26.reuse, R56 ;  /* 0x0000001a43387231 */ /* 0x080fe20000000038 */
[C---:B------:R-:W-:Y:S01]  /*92e0*/  HFMA2.MMA R24, R52.reuse, R41, R24 ;  /* 0x0000002934187235 */ /* 0x040fe20000000018 */
[----:B------:R-:W-:Y:S01]  /*92f0*/  HFMA2 R26, R64, R26, R25 ;  /* 0x0000001a401a7231 */ /* 0x000fe20000000019 */
[----:B------:R-:W-:Y:S01]  /*9300*/  HFMA2.MMA R49, R52, R29, R49 ;  /* 0x0000001d34317235 */ /* 0x000fe20000000031 */
[C---:B------:R-:W-:Y:S01]  /*9310*/  HFMA2 R25, R53.reuse, R40, RZ.H0_H0 ;  /* 0x0000002835197231 */ /* 0x040fe200000400ff */
[----:B------:R-:W-:Y:S01]  /*9320*/  @!P0 LEA R52, R32, R1, 0x3 ;  /* 0x0000000120348211 */ /* 0x000fe200078e18ff */
[----:B------:R-:W-:Y:S01]  /*9330*/  HFMA2 R53, R53, R28, RZ.H0_H0 ;  /* 0x0000001c35357231 */ /* 0x000fe200000400ff */
[C---:B------:R-:W-:Y:S01]  /*9340*/  HFMA2.MMA R55, R60.reuse, R40, RZ ;  /* 0x000000283c377235 */ /* 0x040fe200000000ff */
[C---:B------:R-:W-:Y:S01]  /*9350*/  HFMA2 R57, R61.reuse, R40, RZ.H0_H0 ;  /* 0x000000283d397231 */ /* 0x040fe200000400ff */
[----:B------:R-:W-:Y:S01]  /*9360*/  HFMA2.MMA R60, R60, R28, RZ ;  /* 0x0000001c3c3c7235 */ /* 0x000fe200000000ff */
[----:B------:R-:W-:-:S02]  /*9370*/  HFMA2 R61, R61, R28, RZ.H0_H0 ;  /* 0x0000001c3d3d7231 */ /* 0x000fc400000400ff */
[C---:B------:R-:W-:Y:S02]  /*9380*/  HFMA2 R28, R59.reuse, R29, R53 ;  /* 0x0000001d3b1c7231 */ /* 0x040fe40000000035 */
[----:B------:R-:W4:Y:S01]  /*9390*/  @!P0 LDL.64 R52, [R52] ;  /* 0x0000000034348983 */ /* 0x000f220000100a00 */
[-C--:B------:R-:W-:Y:S01]  /*93a0*/  HFMA2 R25, R59, R41.reuse, R25 ;  /* 0x000000293b197231 */ /* 0x080fe20000000019 */
[C---:B------:R-:W-:Y:S01]  /*93b0*/  HFMA2.MMA R40, R62.reuse, R41, R55 ;  /* 0x000000293e287235 */ /* 0x040fe20000000037 */
[----:B---3--:R-:W-:Y:S01]  /*93c0*/  LOP3.LUT R70, R18, 0x1f001f, RZ, 0xc0, !PT ;  /* 0x001f001f12467812 */ /* 0x008fe200078ec0ff */
[----:B------:R-:W-:Y:S01]  /*93d0*/  HFMA2.MMA R59, R62, R29, R60 ;  /* 0x0000001d3e3b7235 */ /* 0x000fe2000000003c */
[----:B------:R-:W-:Y:S01]  /*93e0*/  LOP3.LUT R68, R16, 0x1f001f, RZ, 0xc0, !PT ;  /* 0x001f001f10447812 */ /* 0x000fe200078ec0ff */
[C---:B------:R-:W-:Y:S01]  /*93f0*/  HFMA2 R41, R63.reuse, R41, R57 ;  /* 0x000000293f297231 */ /* 0x040fe20000000039 */
[----:B------:R-:W-:Y:S01]  /*9400*/  LOP3.LUT R69, R17, 0x1f001f, RZ, 0xc0, !PT ;  /* 0x001f001f11457812 */ /* 0x000fe200078ec0ff */
[----:B------:R-:W-:Y:S01]  /*9410*/  HFMA2 R60, R63, R29, R61 ;  /* 0x0000001d3f3c7231 */ /* 0x000fe2000000003d */
[----:B------:R-:W-:-:S02]  /*9420*/  LOP3.LUT R71, R19, 0x1f001f, RZ, 0xc0, !PT ;  /* 0x001f001f13477812 */ /* 0x000fc400078ec0ff */
[----:B------:R-:W-:Y:S01]  /*9430*/  LOP3.LUT R72, R70, 0x64006400, RZ, 0xfc, !PT ;  /* 0x6400640046487812 */ /* 0x000fe200078efcff */
[-C--:B------:R-:W-:Y:S01]  /*9440*/  HFMA2.MMA R57, R65, R42.reuse, R24 ;  /* 0x0000002a41397235 */ /* 0x080fe20000000018 */
[----:B------:R-:W-:Y:S01]  /*9450*/  LOP3.LUT R68, R68, 0x64006400, RZ, 0xfc, !PT ;  /* 0x6400640044447812 */ /* 0x000fe200078efcff */
[CC--:B------:R-:W-:Y:S01]  /*9460*/  HFMA2 R55, R67.reuse, R42.reuse, R25 ;  /* 0x0000002a43377231 */ /* 0x0c0fe20000000019 */
[----:B------:R-:W-:Y:S01]  /*9470*/  HFMA2.MMA R24, R66, R42, R40 ;  /* 0x0000002a42187235 */ /* 0x000fe20000000028 */
[C---:B------:R-:W-:Y:S01]  /*9480*/  HFMA2 R25, R64.reuse, R42, R41 ;  /* 0x0000002a40197231 */ /* 0x040fe20000000029 */
        /* <DEDUP_REMOVED lines=8> */
[----:B------:R-:W-:Y:S01]  /*9510*/  LOP3.LUT R69, R69, 0x64006400, RZ, 0xfc, !PT ;  /* 0x6400640045457812 */ /* 0x000fe200078efcff */
[----:B------:R-:W-:Y:S01]  /*9520*/  HADD2 R72, R72, -1040, -1040 ;  /* 0xe410e41048487430 */ /* 0x000fe20000000000 */
[----:B------:R-:W-:Y:S02]  /*9530*/  SHF.R.U32.HI R40, RZ, 0xe, R16 ;  /* 0x0000000eff287819 */ /* 0x000fe40000011610 */
[----:B------:R-:W-:-:S02]  /*9540*/  SHF.R.U32.HI R41, RZ, 0xe, R17 ;  /* 0x0000000eff297819 */ /* 0x000fc40000011611 */
[----:B------:R-:W-:Y:S02]  /*9550*/  SHF.R.U32.HI R30, RZ, 0xe, R18 ;  /* 0x0000000eff1e7819 */ /* 0x000fe40000011612 */
[----:B------:R-:W-:Y:S02]  /*9560*/  SHF.R.U32.HI R29, RZ, 0xe, R19 ;  /* 0x0000000eff1d7819 */ /* 0x000fe40000011613 */
[----:B------:R-:W-:Y:S01]  /*9570*/  LOP3.LUT R73, R71, 0x64006400, RZ, 0xfc, !PT ;  /* 0x6400640047497812 */ /* 0x000fe200078efcff */
[----:B------:R-:W-:Y:S01]  /*9580*/  HADD2 R70, R68, -1040, -1040 ;  /* 0xe410e41044467430 */ /* 0x000fe20000000000 */
[----:B------:R-:W-:Y:S01]  /*9590*/  LOP3.LUT R49, R16, 0x3e003e0, RZ, 0xc0, !PT ;  /* 0x03e003e010317812 */ /* 0x000fe200078ec0ff */
[----:B------:R-:W-:Y:S01]  /*95a0*/  HADD2 R71, R69, -1040, -1040 ;  /* 0xe410e41045477430 */ /* 0x000fe20000000000 */
[----:B------:R-:W-:Y:S02]  /*95b0*/  SHF.R.U32.HI R42, RZ, 0xa, R16 ;  /* 0x0000000aff2a7819 */ /* 0x000fe40000011610 */
[----:B------:R-:W-:-:S02]  /*95c0*/  LOP3.LUT R61, R17, 0x3e003e0, RZ, 0xc0, !PT ;  /* 0x03e003e0113d7812 */ /* 0x000fc400078ec0ff */
[----:B------:R-:W-:Y:S02]  /*95d0*/  SHF.R.U32.HI R62, RZ, 0xa, R17 ;  /* 0x0000000aff3e7819 */ /* 0x000fe40000011611 */
[----:B------:R-:W-:Y:S02]  /*95e0*/  LOP3.LUT R63, R18, 0x3e003e0, RZ, 0xc0, !PT ;  /* 0x03e003e0123f7812 */ /* 0x000fe400078ec0ff */
[----:B------:R-:W-:Y:S02]  /*95f0*/  SHF.R.U32.HI R64, RZ, 0xa, R18 ;  /* 0x0000000aff407819 */ /* 0x000fe40000011612 */
[----:B------:R-:W-:Y:S02]  /*9600*/  LOP3.LUT R66, R19, 0x3e003e0, RZ, 0xc0, !PT ;  /* 0x03e003e013427812 */ /* 0x000fe400078ec0ff */
[----:B------:R-:W-:Y:S01]  /*9610*/  SHF.R.U32.HI R67, RZ, 0xa, R19 ;  /* 0x0000000aff437819 */ /* 0x000fe20000011613 */
[----:B------:R-:W-:Y:S01]  /*9620*/  HADD2 R73, R73, -1040, -1040 ;  /* 0xe410e41049497430 */ /* 0x000fe20000000000 */
[----:B------:R-:W-:Y:S01]  /*9630*/  LOP3.LUT R40, R23, 0x20002, R40, 0xf8, !PT ;  /* 0x0002000217287812 */ /* 0x000fe200078ef828 */
[----:B------:R-:W0:Y:S01]  /*9640*/  LDS.128 R16, [UR5+0x10] ;  /* 0x00001005ff107984 */ /* 0x000e220008000c00 */
[----:B------:R-:W-:-:S02]  /*9650*/  LOP3.LUT R41, R20, 0x20002, R41, 0xf8, !PT ;  /* 0x0002000214297812 */ /* 0x000fc400078ef829 */
[----:B------:R-:W-:Y:S02]  /*9660*/  LOP3.LUT R30, R21, 0x20002, R30, 0xf8, !PT ;  /* 0x00020002151e7812 */ /* 0x000fe400078ef81e */
[----:B------:R-:W-:Y:S02]  /*9670*/  LOP3.LUT R29, R22, 0x20002, R29, 0xf8, !PT ;  /* 0x00020002161d7812 */ /* 0x000fe400078ef81d */
[----:B------:R-:W1:Y:S01]  /*9680*/  LDS.128 R20, [UR5+0x90] ;  /* 0x00009005ff147984 */ /* 0x000e620008000c00 */
[----:B------:R-:W-:Y:S01]  /*9690*/  HFMA2.MMA R68, R72, R27, R54 ;  /* 0x0000001b48447235 */ /* 0x000fe20000000036 */
[C---:B------:R-:W-:Y:S01]  /*96a0*/  HFMA2 R55, R71.reuse, R43, R55 ;  /* 0x0000002b47377231 */ /* 0x040fe20000000037 */
[-C--:B------:R-:W-:Y:S01]  /*96b0*/  HFMA2.MMA R57, R70, R43.reuse, R57 ;  /* 0x0000002b46397235 */ /* 0x080fe20000000039 */
[-C--:B------:R-:W-:Y:S01]  /*96c0*/  HFMA2 R56, R71, R27.reuse, R56 ;  /* 0x0000001b47387231 */ /* 0x080fe20000000038 */
[----:B------:R-:W-:Y:S01]  /*96d0*/  HFMA2.MMA R54, R72, R43, R24 ;  /* 0x0000002b48367235 */ /* 0x000fe20000000018 */
[C---:B------:R-:W-:Y:S01]  /*96e0*/  HFMA2 R69, R73.reuse, R27, R26 ;  /* 0x0000001b49457231 */ /* 0x040fe2000000001a */
[----:B------:R-:W-:Y:S01]  /*96f0*/  HFMA2.MMA R58, R70, R27, R58 ;  /* 0x0000001b463a7235 */ /* 0x000fe2000000003a */
[----:B------:R-:W-:-:S02]  /*9700*/  HFMA2 R43, R73, R43, R25 ;  /* 0x0000002b492b7231 */ /* 0x000fc40000000019 */
[----:B------:R-:W3:Y:S01]  /*9710*/  LDS.128 R24, [UR5+0x110] ;  /* 0x00011005ff187984 */ /* 0x000ee20008000c00 */
[----:B------:R-:W-:Y:S01]  /*9720*/  HFMA2.MMA R65, R70, R31, R65 ;  /* 0x0000001f46417235 */ /* 0x000fe20000000041 */
[-C--:B------:R-:W-:Y:S01]  /*9730*/  HFMA2 R70, R71, R31.reuse, R28 ;  /* 0x0000001f47467231 */ /* 0x080fe2000000001c */
[----:B------:R-:W-:Y:S01]  /*9740*/  LOP3.LUT R28, R49, 0x64006400, RZ, 0xfc, !PT ;  /* 0x64006400311c7812 */ /* 0x000fe200078efcff */
[----:B------:R-:W-:Y:S01]  /*9750*/  HFMA2 R59, R72, R31, R59 ;  /* 0x0000001f483b7231 */ /* 0x000fe2000000003b */
[----:B------:R-:W-:Y:S02]  /*9760*/  LOP3.LUT R72, R61, 0x64006400, RZ, 0xfc, !PT ;  /* 0x640064003d487812 */ /* 0x000fe400078efcff */
[----:B------:R-:W-:Y:S02]  /*9770*/  LOP3.LUT R74, R63, 0x64006400, RZ, 0xfc, !PT ;  /* 0x640064003f4a7812 */ /* 0x000fe400078efcff */
[----:B------:R-:W-:Y:S02]  /*9780*/  LOP3.LUT R42, R42, 0x1f001f, RZ, 0xc0, !PT ;  /* 0x001f001f2a2a7812 */ /* 0x000fe400078ec0ff */
[----:B------:R-:W-:-:S02]  /*9790*/  LOP3.LUT R62, R62, 0x1f001f, RZ, 0xc0, !PT ;  /* 0x001f001f3e3e7812 */ /* 0x000fc400078ec0ff */
[----:B------:R-:W-:Y:S01]  /*97a0*/  LOP3.LUT R76, R66, 0x64006400, RZ, 0xfc, !PT ;  /* 0x64006400424c7812 */ /* 0x000fe200078efcff */
[-C--:B------:R-:W-:Y:S01]  /*97b0*/  HFMA2 R66, R28, R47.reuse.H0_H0, -48, -48 ;  /* 0xd200d2001c427431 */ /* 0x080fe2000004002f */
[----:B------:R-:W-:Y:S01]  /*97c0*/  HFMA2.MMA R60, R73, R31, R60 ;  /* 0x0000001f493c7235 */ /* 0x000fe2000000003c */
[----:B------:R-:W-:Y:S01]  /*97d0*/  LOP3.LUT R64, R64, 0x1f001f, RZ, 0xc0, !PT ;  /* 0x001f001f40407812 */ /* 0x000fe200078ec0ff */
[-C--:B------:R-:W-:Y:S01]  /*97e0*/  HFMA2 R71, R72, R47.reuse.H0_H0, -48, -48 ;  /* 0xd200d20048477431 */ /* 0x080fe2000004002f */
[----:B------:R-:W-:Y:S01]  /*97f0*/  LOP3.LUT R42, R42, 0x64006400, RZ, 0xfc, !PT ;  /* 0x640064002a2a7812 */ /* 0x000fe200078efcff */
[-C--:B------:R-:W-:Y:S01]  /*9800*/  HFMA2 R73, R74, R47.reuse.H0_H0, -48, -48 ;  /* 0xd200d2004a497431 */ /* 0x080fe2000004002f */
[----:B------:R-:W-:Y:S02]  /*9810*/  LOP3.LUT R62, R62, 0x64006400, RZ, 0xfc, !PT ;  /* 0x640064003e3e7812 */ /* 0x000fe400078efcff */
[----:B------:R-:W-:Y:S01]  /*9820*/  LOP3.LUT R67, R67, 0x1f001f, RZ, 0xc0, !PT ;  /* 0x001f001f43437812 */ /* 0x000fe200078ec0ff */
[----:B------:R-:W-:Y:S01]  /*9830*/  HFMA2 R72, R76, R47.H0_H0, -48, -48 ;  /* 0xd200d2004c487431 */ /* 0x000fe2000004002f */
[----:B------:R-:W-:Y:S01]  /*9840*/  LOP3.LUT R64, R64, 0x64006400, RZ, 0xfc, !PT ;  /* 0x6400640040407812 */ /* 0x000fe200078efcff */
[----:B0-----:R-:W-:Y:S01]  /*9850*/  HFMA2.MMA R28, R66, R16, R58 ;  /* 0x00000010421c7235 */ /* 0x001fe2000000003a */
[----:B------:R-:W-:Y:S01]  /*9860*/  HFMA2 R31, R71, R16, R56 ;  /* 0x00000010471f7231 */ /* 0x000fe20000000038 */
[----:B------:R-:W-:Y:S01]  /*9870*/  LOP3.LUT R49, R67, 0x64006400, RZ, 0xfc, !PT ;  /* 0x6400640043317812 */ /* 0x000fe200078efcff */
[----:B------:R-:W-:-:S02]  /*9880*/  HADD2 R56, R42, -1040, -1040 ;  /* 0xe410e4102a387430 */ /* 0x000fc40000000000 */
[----:B------:R-:W-:Y:S01]  /*9890*/  HADD2 R58, R62, -1040, -1040 ;  /* 0xe410e4103e3a7430 */ /* 0x000fe20000000000 */
[-C--:B-1----:R-:W-:Y:S01]  /*98a0*/  HFMA2.MMA R57, R66, R20.reuse, R57 ;  /* 0x0000001442397235 */ /* 0x082fe20000000039 */
[----:B------:R-:W-:Y:S01]  /*98b0*/  HFMA2 R55, R71, R20, R55 ;  /* 0x0000001447377231 */ /* 0x000fe20000000037 */
[C---:B------:R-:W-:Y:S01]  /*98c0*/  HFMA2.MMA R42, R73.reuse, R20, R54 ;  /* 0x00000014492a7235 */ /* 0x040fe20000000036 */
[----:B------:R-:W-:Y:S01]  /*98d0*/  HFMA2 R69, R72, R16, R69 ;  /* 0x0000001048457231 */ /* 0x000fe20000000045 */
[----:B------:R-:W-:Y:S01]  /*98e0*/  HFMA2.MMA R68, R73, R16, R68 ;  /* 0x0000001049447235 */ /* 0x000fe20000000044 */
[----:B------:R-:W-:Y:S02]  /*98f0*/  HADD2 R16, R64, -1040, -1040 ;  /* 0xe410e41040107430 */ /* 0x000fe40000000000 */
[-C--:B------:R-:W-:Y:S02]  /*9900*/  HFMA2 R64, R58, R21.reuse, R55 ;  /* 0x000000153a407231 */ /* 0x080fe40000000037 */
[----:B------:R-:W-:Y:S01]  /*9910*/  HADD2 R49, R49, -1040, -1040 ;  /* 0xe410e41031317430 */ /* 0x000fe20000000000 */
[----:B---3--:R-:W-:Y:S01]  /*9920*/  HFMA2.MMA R55, R66, R24, R65 ;  /* 0x0000001842377235 */ /* 0x008fe20000000041 */
[----:B------:R-:W-:Y:S01]  /*9930*/  HFMA2 R43, R72, R20, R43 ;  /* 0x00000014482b7231 */ /* 0x000fe2000000002b */
[-C--:B------:R-:W-:Y:S01]  /*9940*/  HFMA2.MMA R63, R56, R21.reuse, R57 ;  /* 0x00000015383f7235 */ /* 0x080fe20000000039 */
[----:B------:R-:W-:Y:S01]  /*9950*/  HFMA2 R54, R71, R24, R70 ;  /* 0x0000001847367231 */ /* 0x000fe20000000046 */
[----:B------:R-:W-:Y:S01]  /*9960*/  HFMA2.MMA R42, R16, R21, R42 ;  /* 0x00000015102a7235 */ /* 0x000fe2000000002a */
[----:B------:R-:W-:Y:S01]  /*9970*/  HFMA2 R67, R49, R21, R43 ;  /* 0x0000001531437231 */ /* 0x000fe2000000002b */
[----:B------:R-:W-:-:S02]  /*9980*/  SHF.R.U32.HI R21, RZ, 0xd, R4 ;  /* 0x0000000dff157819 */ /* 0x000fc40000011604 */
[----:B------:R-:W-:Y:S02]  /*9990*/  SHF.R.U32.HI R20, RZ, 0xd, R5 ;  /* 0x0000000dff147819 */ /* 0x000fe40000011605 */
[----:B------:R-:W-:Y:S01]  /*99a0*/  SHF.R.U32.HI R43, RZ, 0xd, R6 ;  /* 0x0000000dff2b7819 */ /* 0x000fe20000011606 */
[C---:B------:R-:W-:Y:S01]  /*99b0*/  HFMA2.MMA R61, R56.reuse, R17, R28 ;  /* 0x00000011383d7235 */ /* 0x040fe2000000001c */
[C---:B------:R-:W-:Y:S01]  /*99c0*/  HFMA2 R62, R58.reuse, R17, R31 ;  /* 0x000000113a3e7231 */ /* 0x040fe2000000001f */
[----:B------:R-:W-:Y:S01]  /*99d0*/  HFMA2.MMA R55, R56, R25, R55 ;  /* 0x0000001938377235 */ /* 0x000fe20000000037 */
[----:B------:R-:W-:Y:S01]  /*99e0*/  HFMA2 R54, R58, R25, R54 ;  /* 0x000000193a367231 */ /* 0x000fe20000000036 */
[----:B------:R-:W-:Y:S02]  /*99f0*/  LOP3.LUT R56, R40, 0x40004, R21, 0xf8, !PT ;  /* 0x0004000428387812 */ /* 0x000fe400078ef815 */
[----:B------:R-:W-:Y:S02]  /*9a00*/  LOP3.LUT R57, R41, 0x40004, R20, 0xf8, !PT ;  /* 0x0004000429397812 */ /* 0x000fe400078ef814 */
[----:B------:R-:W-:-:S02]  /*9a10*/  LOP3.LUT R58, R30, 0x40004, R43, 0xf8, !PT ;  /* 0x000400041e3a7812 */ /* 0x000fc400078ef82b */
[----:B------:R-:W-:Y:S02]  /*9a20*/  LOP3.LUT R21, R5, 0x1f001f, RZ, 0xc0, !PT ;  /* 0x001f001f05157812 */ /* 0x000fe400078ec0ff */
[----:B------:R-:W-:Y:S02]  /*9a30*/  LOP3.LUT R20, R4, 0x1f001f, RZ, 0xc0, !PT ;  /* 0x001f001f04147812 */ /* 0x000fe400078ec0ff */
[----:B------:R-:W-:Y:S02]  /*9a40*/  LOP3.LUT R30, R6, 0x1f001f, RZ, 0xc0, !PT ;  /* 0x001f001f061e7812 */ /* 0x000fe400078ec0ff */
[----:B------:R-:W-:Y:S02]  /*9a50*/  LOP3.LUT R40, R7, 0x1f001f, RZ, 0xc0, !PT ;  /* 0x001f001f07287812 */ /* 0x000fe400078ec0ff */
[----:B------:R-:W-:Y:S02]  /*9a60*/  LOP3.LUT R21, R21, 0x64006400, RZ, 0xfc, !PT ;  /* 0x6400640015157812 */ /* 0x000fe400078efcff */
[----:B------:R-:W-:-:S02]  /*9a70*/  LOP3.LUT R20, R20, 0x64006400, RZ, 0xfc, !PT ;  /* 0x6400640014147812 */ /* 0x000fc400078efcff */
[----:B------:R-:W-:Y:S01]  /*9a80*/  LOP3.LUT R30, R30, 0x64006400, RZ, 0xfc, !PT ;  /* 0x640064001e1e7812 */ /* 0x000fe200078efcff */
[----:B------:R-:W-:Y:S01]  /*9a90*/  HFMA2.MMA R31, R16, R17, R68 ;  /* 0x00000011101f7235 */ /* 0x000fe20000000044 */
[----:B------:R-:W-:Y:S01]  /*9aa0*/  HFMA2 R28, R49, R17, R69 ;  /* 0x00000011311c7231 */ /* 0x000fe20000000045 */
[----:B------:R-:W-:Y:S01]  /*9ab0*/  LOP3.LUT R40, R40, 0x64006400, RZ, 0xfc, !PT ;  /* 0x6400640028287812 */ /* 0x000fe200078efcff */
[----:B------:R-:W-:Y:S01]  /*9ac0*/  HFMA2.MMA R17, R73, R24, R59 ;  /* 0x0000001849117235 */ /* 0x000fe2000000003b */
[----:B------:R-:W-:Y:S02]  /*9ad0*/  HADD2 R70, R21, -1040, -1040 ;  /* 0xe410e41015467430 */ /* 0x000fe40000000000 */
[----:B------:R-:W-:Y:S01]  /*9ae0*/  HFMA2 R24, R72, R24, R60 ;  /* 0x0000001848187231 */ /* 0x000fe2000000003c */
[----:B------:R-:W-:Y:S01]  /*9af0*/  SHF.R.U32.HI R60, RZ, 0xd, R7 ;  /* 0x0000000dff3c7819 */ /* 0x000fe20000011607 */
[----:B------:R-:W-:Y:S02]  /*9b00*/  HADD2 R71, R20, -1040, -1040 ;  /* 0xe410e41014477430 */ /* 0x000fe40000000000 */
[----:B------:R-:W-:-:S02]  /*9b10*/  HADD2 R21, R30, -1040, -1040 ;  /* 0xe410e4101e157430 */ /* 0x000fc40000000000 */
[----:B------:R-:W-:Y:S01]  /*9b20*/  HADD2 R20, R40, -1040, -1040 ;  /* 0xe410e41028147430 */ /* 0x000fe20000000000 */
[----:B------:R-:W-:Y:S01]  /*9b30*/  LOP3.LUT R59, R29, 0x40004, R60, 0xf8, !PT ;  /* 0x000400041d3b7812 */ /* 0x000fe200078ef83c */
[-C--:B------:R-:W-:Y:S01]  /*9b40*/  HFMA2.MMA R61, R71, R18.reuse, R61 ;  /* 0x00000012473d7235 */ /* 0x080fe2000000003d */
[-C--:B------:R-:W-:Y:S01]  /*9b50*/  HFMA2 R62, R70, R18.reuse, R62 ;  /* 0x00000012463e7231 */ /* 0x080fe2000000003e */
[C---:B------:R-:W-:Y:S01]  /*9b60*/  HFMA2.MMA R60, R21.reuse, R18, R31 ;  /* 0x00000012153c7235 */ /* 0x040fe2000000001f */
[----:B------:R-:W-:Y:S01]  /*9b70*/  HFMA2 R18, R20, R18, R28 ;  /* 0x0000001214127231 */ /* 0x000fe2000000001c */
[-C--:B------:R-:W-:Y:S01]  /*9b80*/  HFMA2.MMA R65, R21, R22.reuse, R42 ;  /* 0x0000001615417235 */ /* 0x080fe2000000002a */
[-C--:B------:R-:W-:Y:S01]  /*9b90*/  HFMA2 R64, R70, R22.reuse, R64 ;  /* 0x0000001646407231 */ /* 0x080fe20000000040 */
[----:B------:R-:W-:Y:S01]  /*9ba0*/  HFMA2.MMA R63, R71, R22, R63 ;  /* 0x00000016473f7235 */ /* 0x000fe2000000003f */
[----:B------:R-:W-:Y:S01]  /*9bb0*/  HFMA2 R67, R20, R22, R67 ;  /* 0x0000001614437231 */ /* 0x000fe20000000043 */
[----:B------:R-:W0:Y:S01]  /*9bc0*/  LDS.128 R40, [UR5+0xa0] ;  /* 0x0000a005ff287984 */ /* 0x000e220008000c00 */
[----:B------:R-:W-:-:S02]  /*9bd0*/  LOP3.LUT R72, R4, 0x3e003e0, RZ, 0xc0, !PT ;  /* 0x03e003e004487812 */ /* 0x000fc400078ec0ff */
[----:B------:R-:W-:Y:S01]  /*9be0*/  SHF.R.U32.HI R22, RZ, 0xa, R4 ;  /* 0x0000000aff167819 */ /* 0x000fe20000011604 */
[----:B------:R-:W1:Y:S01]  /*9bf0*/  LDS.128 R28, [UR5+0x20] ;  /* 0x00002005ff1c7984 */ /* 0x000e620008000c00 */
[----:B------:R-:W-:Y:S02]  /*9c00*/  LOP3.LUT R73, R5, 0x3e003e0, RZ, 0xc0, !PT ;  /* 0x03e003e005497812 */ /* 0x000fe400078ec0ff */
[----:B------:R-:W-:Y:S02]  /*9c10*/  SHF.R.U32.HI R66, RZ, 0xa, R5 ;  /* 0x0000000aff427819 */ /* 0x000fe40000011605 */
[----:B------:R-:W-:Y:S02]  /*9c20*/  LOP3.LUT R75, R6, 0x3e003e0, RZ, 0xc0, !PT ;  /* 0x03e003e0064b7812 */ /* 0x000fe400078ec0ff */
[----:B------:R-:W-:Y:S02]  /*9c30*/  SHF.R.U32.HI R69, RZ, 0xa, R6 ;  /* 0x0000000aff457819 */ /* 0x000fe40000011606 */
[----:B------:R-:W-:-:S02]  /*9c40*/  SHF.R.U32.HI R68, RZ, 0xa, R7 ;  /* 0x0000000aff447819 */ /* 0x000fc40000011607 */
[----:B------:R-:W-:Y:S02]  /*9c50*/  LOP3.LUT R77, R7, 0x3e003e0, RZ, 0xc0, !PT ;  /* 0x03e003e0074d7812 */ /* 0x000fe400078ec0ff */
[----:B------:R-:W3:Y:S01]  /*9c60*/  LDS.128 R4, [UR5+0x120] ;  /* 0x00012005ff047984 */ /* 0x000ee20008000c00 */
[----:B------:R-:W-:Y:S02]  /*9c70*/  LOP3.LUT R72, R72, 0x64006400, RZ, 0xfc, !PT ;  /* 0x6400640048487812 */ /* 0x000fe400078efcff */
[----:B------:R-:W-:Y:S02]  /*9c80*/  LOP3.LUT R76, R75, 0x64006400, RZ, 0xfc, !PT ;  /* 0x640064004b4c7812 */ /* 0x000fe400078efcff */
[----:B------:R-:W-:Y:S02]  /*9c90*/  LOP3.LUT R74, R73, 0x64006400, RZ, 0xfc, !PT ;  /* 0x64006400494a7812 */ /* 0x000fe400078efcff */
[----:B------:R-:W-:Y:S01]  /*9ca0*/  LOP3.LUT R78, R77, 0x64006400, RZ, 0xfc, !PT ;  /* 0x640064004d4e7812 */ /* 0x000fe200078efcff */
[----:B------:R-:W-:Y:S01]  /*9cb0*/  HFMA2.MMA R71, R71, R26, R55 ;  /* 0x0000001a47477235 */ /* 0x000fe20000000037 */
[----:B------:R-:W-:-:S02]  /*9cc0*/  HFMA2 R73, R72, R47.H0_H0, -48, -48 ;  /* 0xd200d20048497431 */ /* 0x000fc4000004002f */
[-C--:B------:R-:W-:Y:S02]  /*9cd0*/  HFMA2 R55, R76, R47.reuse.H0_H0, -48, -48 ;  /* 0xd200d2004c377431 */ /* 0x080fe4000004002f */
[----:B------:R-:W-:Y:S02]  /*9ce0*/  HFMA2 R70, R70, R26, R54 ;  /* 0x0000001a46467231 */ /* 0x000fe40000000036 */
[-C--:B------:R-:W-:Y:S02]  /*9cf0*/  HFMA2 R72, R74, R47.reuse.H0_H0, -48, -48 ;  /* 0xd200d2004a487431 */ /* 0x080fe4000004002f */
[----:B------:R-:W-:Y:S01]  /*9d00*/  HFMA2 R54, R78, R47.H0_H0, -48, -48 ;  /* 0xd200d2004e367431 */ /* 0x000fe2000004002f */
[----:B------:R-:W-:Y:S02]  /*9d10*/  LOP3.LUT R22, R22, 0x1f001f, RZ, 0xc0, !PT ;  /* 0x001f001f16167812 */ /* 0x000fe400078ec0ff */
[----:B------:R-:W-:Y:S01]  /*9d20*/  LOP3.LUT R68, R68, 0x1f001f, RZ, 0xc0, !PT ;  /* 0x001f001f44447812 */ /* 0x000fe200078ec0ff */
[-C--:B------:R-:W-:Y:S01]  /*9d30*/  HFMA2.MMA R61, R73, R19.reuse, R61 ;  /* 0x00000013493d7235 */ /* 0x080fe2000000003d */
[----:B------:R-:W-:Y:S01]  /*9d40*/  LOP3.LUT R66, R66, 0x1f001f, RZ, 0xc0, !PT ;  /* 0x001f001f42427812 */ /* 0x000fe200078ec0ff */
[-C--:B------:R-:W-:Y:S01]  /*9d50*/  HFMA2 R62, R72, R19.reuse, R62 ;  /* 0x00000013483e7231 */ /* 0x080fe2000000003e */
[----:B------:R-:W-:Y:S01]  /*9d60*/  HFMA2.MMA R60, R55, R19, R60 ;  /* 0x00000013373c7235 */ /* 0x000fe2000000003c */
[----:B------:R-:W-:Y:S01]  /*9d70*/  HFMA2 R18, R54, R19, R18 ;  /* 0x0000001336127231 */ /* 0x000fe20000000012 */
        /* <DEDUP_REMOVED lines=8> */
[----:B------:R-:W-:Y:S01]  /*9e00*/  HFMA2.MMA R71, R73, R27, R71 ;  /* 0x0000001b49477235 */ /* 0x000fe20000000047 */
[----:B------:R-:W-:Y:S01]  /*9e10*/  LOP3.LUT R69, R69, 0x64006400, RZ, 0xfc, !PT ;  /* 0x6400640045457812 */ /* 0x000fe200078efcff */
[----:B------:R-:W-:Y:S02]  /*9e20*/  HFMA2 R74, R72, R27, R70 ;  /* 0x0000001b484a7231 */ /* 0x000fe40000000046 */
[----:B------:R-:W-:Y:S02]  /*9e30*/  HADD2 R72, R22, -1040, -1040 ;  /* 0xe410e41016487430 */ /* 0x000fe40000000000 */
[----:B------:R-:W-:Y:S02]  /*9e40*/  HADD2 R23, R23, -1040, -1040 ;  /* 0xe410e41017177430 */ /* 0x000fe40000000000 */
[----:B------:R-:W-:-:S02]  /*9e50*/  HADD2 R73, R66, -1040, -1040 ;  /* 0xe410e41042497430 */ /* 0x000fc40000000000 */
[----:B------:R-:W-:Y:S02]  /*9e60*/  HADD2 R22, R69, -1040, -1040 ;  /* 0xe410e41045167430 */ /* 0x000fe40000000000 */
[----:B0-----:R-:W-:Y:S01]  /*9e70*/  HFMA2 R70, R23, R40, R19 ;  /* 0x0000002817467231 */ /* 0x001fe20000000013 */
[----:B------:R-:W-:Y:S01]  /*9e80*/  SHF.R.U32.HI R19, RZ, 0xc, R8 ;  /* 0x0000000cff137819 */ /* 0x000fe20000011608 */
[-C--:B-1----:R-:W-:Y:S01]  /*9e90*/  HFMA2 R67, R73, R28.reuse, R62 ;  /* 0x0000001c49437231 */ /* 0x082fe2000000003e */
[----:B---3--:R-:W-:Y:S01]  /*9ea0*/  HFMA2.MMA R62, R72, R4, R71 ;  /* 0x00000004483e7235 */ /* 0x008fe20000000047 */
[----:B------:R-:W-:Y:S01]  /*9eb0*/  HFMA2 R69, R23, R28, R18 ;  /* 0x0000001c17457231 */ /* 0x000fe20000000012 */
[----:B------:R-:W-:Y:S01]  /*9ec0*/  SHF.R.U32.HI R18, RZ, 0xc, R9 ;  /* 0x0000000cff127819 */ /* 0x000fe20000011609 */
[----:B------:R-:W-:Y:S01]  /*9ed0*/  HFMA2.MMA R66, R22, R28, R60 ;  /* 0x0000001c16427235 */ /* 0x000fe2000000003c */
[----:B------:R-:W-:Y:S01]  /*9ee0*/  SHF.R.U32.HI R71, RZ, 0xc, R10 ;  /* 0x0000000cff477819 */ /* 0x000fe2000001160a */
[-C--:B------:R-:W-:Y:S01]  /*9ef0*/  HFMA2.MMA R63, R72, R40.reuse, R63 ;  /* 0x00000028483f7235 */ /* 0x080fe2000000003f */
[----:B------:R-:W-:Y:S01]  /*9f00*/  HFMA2 R64, R73, R40, R64 ;  /* 0x0000002849407231 */ /* 0x000fe20000000040 */
[----:B------:R-:W-:Y:S01]  /*9f10*/  HFMA2.MMA R65, R22, R40, R65 ;  /* 0x0000002816417235 */ /* 0x000fe20000000041 */
[----:B------:R-:W-:Y:S01]  /*9f20*/  LOP3.LUT R60, R56, 0x80008, R19, 0xf8, !PT ;  /* 0x00080008383c7812 */ /* 0x000fe200078ef813 */
[----:B------:R-:W-:Y:S01]  /*9f30*/  HFMA2.MMA R68, R72, R28, R61 ;  /* 0x0000001c48447235 */ /* 0x000fe2000000003d */
[----:B------:R-:W-:-:S02]  /*9f40*/  LOP3.LUT R40, R9, 0x1f001f, RZ, 0xc0, !PT ;  /* 0x001f001f09287812 */ /* 0x000fc400078ec0ff */
[----:B------:R-:W-:Y:S02]  /*9f50*/  LOP3.LUT R19, R57, 0x80008, R18, 0xf8, !PT ;  /* 0x0008000839137812 */ /* 0x000fe400078ef812 */
[----:B------:R-:W-:Y:S02]  /*9f60*/  LOP3.LUT R28, R8, 0x1f001f, RZ, 0xc0, !PT ;  /* 0x001f001f081c7812 */ /* 0x000fe400078ec0ff */
[----:B------:R-:W-:Y:S02]  /*9f70*/  LOP3.LUT R56, R10, 0x1f001f, RZ, 0xc0, !PT ;  /* 0x001f001f0a387812 */ /* 0x000fe400078ec0ff */
[----:B------:R-:W-:Y:S02]  /*9f80*/  LOP3.LUT R18, R58, 0x80008, R71, 0xf8, !PT ;  /* 0x000800083a127812 */ /* 0x000fe400078ef847 */
[----:B------:R-:W-:Y:S02]  /*9f90*/  LOP3.LUT R58, R11, 0x1f001f, RZ, 0xc0, !PT ;  /* 0x001f001f0b3a7812 */ /* 0x000fe400078ec0ff */
[----:B------:R-:W-:-:S02]  /*9fa0*/  SHF.R.U32.HI R72, RZ, 0xc, R11 ;  /* 0x0000000cff487819 */ /* 0x000fc4000001160b */
[----:B------:R-:W-:Y:S02]  /*9fb0*/  LOP3.LUT R40, R40, 0x64006400, RZ, 0xfc, !PT ;  /* 0x6400640028287812 */ /* 0x000fe400078efcff */
[----:B------:R-:W-:Y:S02]  /*9fc0*/  LOP3.LUT R28, R28, 0x64006400, RZ, 0xfc, !PT ;  /* 0x640064001c1c7812 */ /* 0x000fe400078efcff */
[----:B------:R-:W-:Y:S02]  /*9fd0*/  LOP3.LUT R57, R56, 0x64006400, RZ, 0xfc, !PT ;  /* 0x6400640038397812 */ /* 0x000fe400078efcff */
[----:B------:R-:W-:Y:S02]  /*9fe0*/  LOP3.LUT R71, R58, 0x64006400, RZ, 0xfc, !PT ;  /* 0x640064003a477812 */ /* 0x000fe400078efcff */
[----:B------:R-:W-:Y:S01]  /*9ff0*/  LOP3.LUT R56, R59, 0x80008, R72, 0xf8, !PT ;  /* 0x000800083b387812 */ /* 0x000fe200078ef848 */
[----:B------:R-:W-:Y:S02]  /*a000*/  HADD2 R59, R40, -1040, -1040 ;  /* 0xe410e410283b7430 */ /* 0x000fe40000000000 */
[----:B------:R-:W-:-:S02]  /*a010*/  HADD2 R58, R28, -1040, -1040 ;  /* 0xe410e4101c3a7430 */ /* 0x000fc40000000000 */
[----:B------:R-:W-:Y:S02]  /*a020*/  HADD2 R40, R57, -1040, -1040 ;  /* 0xe410e41039287430 */ /* 0x000fe40000000000 */
[----:B------:R-:W-:Y:S01]  /*a030*/  HADD2 R28, R71, -1040, -1040 ;  /* 0xe410e410471c7430 */ /* 0x000fe20000000000 */
[----:B------:R-:W-:Y:S01]  /*a040*/  LOP3.LUT R71, R10, 0x3e003e0, RZ, 0xc0, !PT ;  /* 0x03e003e00a477812 */ /* 0x000fe200078ec0ff */
[-C--:B------:R-:W-:Y:S01]  /*a050*/  HFMA2.MMA R68, R58, R29.reuse, R68 ;  /* 0x0000001d3a447235 */ /* 0x080fe20000000044 */
[CC--:B------:R-:W-:Y:S01]  /*a060*/  HFMA2 R67, R59.reuse, R29.reuse, R67 ;  /* 0x0000001d3b437231 */ /* 0x0c0fe20000000043 */
[----:B------:R-:W-:Y:S01]  /*a070*/  HFMA2.MMA R66, R40, R29, R66 ;  /* 0x0000001d28427235 */ /* 0x000fe20000000042 */
[C---:B------:R-:W-:Y:S01]  /*a080*/  HFMA2 R69, R28.reuse, R29, R69 ;  /* 0x0000001d1c457231 */ /* 0x040fe20000000045 */
[----:B------:R-:W-:Y:S01]  /*a090*/  LOP3.LUT R29, R8, 0x3e003e0, RZ, 0xc0, !PT ;  /* 0x03e003e0081d7812 */ /* 0x000fe200078ec0ff */
[-C--:B------:R-:W-:Y:S01]  /*a0a0*/  HFMA2.MMA R63, R58, R41.reuse, R63 ;  /* 0x000000293a3f7235 */ /* 0x080fe2000000003f */
[----:B------:R-:W-:Y:S01]  /*a0b0*/  SHF.R.U32.HI R57, RZ, 0xa, R8 ;  /* 0x0000000aff397819 */ /* 0x000fe20000011608 */
[-C--:B------:R-:W-:Y:S01]  /*a0c0*/  HFMA2 R64, R59, R41.reuse, R64 ;  /* 0x000000293b407231 */ /* 0x080fe20000000040 */
[----:B------:R-:W-:Y:S01]  /*a0d0*/  HFMA2.MMA R65, R40, R41, R65 ;  /* 0x0000002928417235 */ /* 0x000fe20000000041 */
[----:B------:R-:W-:Y:S01]  /*a0e0*/  HFMA2 R70, R28, R41, R70 ;  /* 0x000000291c467231 */ /* 0x000fe20000000046 */
[----:B------:R-:W-:Y:S01]  /*a0f0*/  SHF.R.U32.HI R8, RZ, 0xa, R11 ;  /* 0x0000000aff087819 */ /* 0x000fe2000001160b */
[----:B------:R-:W-:Y:S01]  /*a100*/  HFMA2 R61, R73, R4, R74 ;  /* 0x00000004493d7231 */ /* 0x000fe2000000004a */
[----:B------:R-:W-:Y:S01]  /*a110*/  LOP3.LUT R41, R9, 0x3e003e0, RZ, 0xc0, !PT ;  /* 0x03e003e009297812 */ /* 0x000fe200078ec0ff */
[----:B------:R-:W-:Y:S01]  /*a120*/  HFMA2.MMA R73, R58, R5, R62 ;  /* 0x000000053a497235 */ /* 0x000fe2000000003e */
[----:B------:R-:W-:-:S02]  /*a130*/  LOP3.LUT R11, R11, 0x3e003e0, RZ, 0xc0, !PT ;  /* 0x03e003e00b0b7812 */ /* 0x000fc400078ec0ff */
[----:B------:R-:W-:Y:S02]  /*a140*/  LOP3.LUT R72, R71, 0x64006400, RZ, 0xfc, !PT ;  /* 0x6400640047487812 */ /* 0x000fe400078efcff */
[----:B------:R-:W-:Y:S02]  /*a150*/  LOP3.LUT R58, R29, 0x64006400, RZ, 0xfc, !PT ;  /* 0x640064001d3a7812 */ /* 0x000fe400078efcff */
[----:B------:R-:W-:Y:S02]  /*a160*/  LOP3.LUT R62, R41, 0x64006400, RZ, 0xfc, !PT ;  /* 0x64006400293e7812 */ /* 0x000fe400078efcff */
[----:B------:R-:W-:Y:S01]  /*a170*/  LOP3.LUT R74, R11, 0x64006400, RZ, 0xfc, !PT ;  /* 0x640064000b4a7812 */ /* 0x000fe200078efcff */
[-C--:B------:R-:W-:Y:S01]  /*a180*/  HFMA2 R29, R72, R47.reuse.H0_H0, -48, -48 ;  /* 0xd200d200481d7431 */ /* 0x080fe2000004002f */
[----:B------:R-:W-:Y:S02]  /*a190*/  SHF.R.U32.HI R9, RZ, 0xa, R9 ;  /* 0x0000000aff097819 */ /* 0x000fe40000011609 */
[----:B------:R-:W-:Y:S01]  /*a1a0*/  SHF.R.U32.HI R10, RZ, 0xa, R10 ;  /* 0x0000000aff0a7819 */ /* 0x000fe2000001160a */
[----:B------:R-:W-:Y:S01]  /*a1b0*/  HFMA2 R58, R58, R47.H0_H0, -48, -48 ;  /* 0xd200d2003a3a7431 */ /* 0x000fe2000004002f */
[----:B------:R-:W-:Y:S01]  /*a1c0*/  LOP3.LUT R9, R9, 0x1f001f, RZ, 0xc0, !PT ;  /* 0x001f001f09097812 */ /* 0x000fe200078ec0ff */
[----:B------:R-:W-:Y:S01]  /*a1d0*/  HFMA2 R59, R59, R5, R61 ;  /* 0x000000053b3b7231 */ /* 0x000fe2000000003d */
[----:B------:R-:W-:Y:S01]  /*a1e0*/  LOP3.LUT R10, R10, 0x1f001f, RZ, 0xc0, !PT ;  /* 0x001f001f0a0a7812 */ /* 0x000fe200078ec0ff */
[-C--:B------:R-:W-:Y:S01]  /*a1f0*/  HFMA2 R61, R62, R47.reuse.H0_H0, -48, -48 ;  /* 0xd200d2003e3d7431 */ /* 0x080fe2000004002f */
[----:B------:R-:W-:Y:S01]  /*a200*/  LOP3.LUT R8, R8, 0x1f001f, RZ, 0xc0, !PT ;  /* 0x001f001f08087812 */ /* 0x000fe200078ec0ff */
[----:B------:R-:W-:Y:S01]  /*a210*/  HFMA2 R41, R74, R47.H0_H0, -48, -48 ;  /* 0xd200d2004a297431 */ /* 0x000fe2000004002f */
[----:B------:R-:W-:Y:S01]  /*a220*/  HFMA2.MMA R62, R29, R42, R65 ;  /* 0x0000002a1d3e7235 */ /* 0x000fe20000000041 */
[-C--:B------:R-:W-:Y:S01]  /*a230*/  HFMA2 R64, R61, R42.reuse, R64 ;  /* 0x0000002a3d407231 */ /* 0x080fe20000000040 */
[C---:B------:R-:W-:Y:S01]  /*a240*/  HFMA2.MMA R68, R58.reuse, R30, R68 ;  /* 0x0000001e3a447235 */ /* 0x040fe20000000044 */
[----:B------:R-:W-:Y:S01]  /*a250*/  HFMA2 R65, R41, R42, R70 ;  /* 0x0000002a29417231 */ /* 0x000fe20000000046 */
[C---:B------:R-:W-:Y:S01]  /*a260*/  HFMA2.MMA R71, R58.reuse, R42, R63 ;  /* 0x0000002a3a477235 */ /* 0x040fe2000000003f */
[----:B------:R-:W-:Y:S01]  /*a270*/  LOP3.LUT R57, R57, 0x1f001f, RZ, 0xc0, !PT ;  /* 0x001f001f39397812 */ /* 0x000fe200078ec0ff */
[----:B------:R-:W-:Y:S01]  /*a280*/  HFMA2.MMA R73, R58, R6, R73 ;  /* 0x000000063a497235 */ /* 0x000fe20000000049 */
[----:B------:R-:W-:-:S02]  /*a290*/  LOP3.LUT R63, R9, 0x64006400, RZ, 0xfc, !PT ;  /* 0x64006400093f7812 */ /* 0x000fc400078efcff */
[----:B------:R-:W-:Y:S02]  /*a2a0*/  LOP3.LUT R58, R10, 0x64006400, RZ, 0xfc, !PT ;  /* 0x640064000a3a7812 */ /* 0x000fe400078efcff */
[----:B------:R-:W-:Y:S02]  /*a2b0*/  LOP3.LUT R42, R8, 0x64006400, RZ, 0xfc, !PT ;  /* 0x64006400082a7812 */ /* 0x000fe400078efcff */
[----:B------:R-:W0:Y:S01]  /*a2c0*/  LDS.128 R8, [UR5+0x30] ;  /* 0x00003005ff087984 */ /* 0x000e220008000c00 */
[----:B------:R-:W-:Y:S01]  /*a2d0*/  LOP3.LUT R57, R57, 0x64006400, RZ, 0xfc, !PT ;  /* 0x6400640039397812 */ /* 0x000fe200078efcff */
[-C--:B------:R-:W-:Y:S01]  /*a2e0*/  HFMA2 R67, R61, R30.reuse, R67 ;  /* 0x0000001e3d437231 */ /* 0x080fe20000000043 */
[----:B------:R-:W-:Y:S01]  /*a2f0*/  HFMA2.MMA R66, R29, R30, R66 ;  /* 0x0000001e1d427235 */ /* 0x000fe20000000042 */
[----:B------:R-:W-:Y:S02]  /*a300*/  HFMA2 R69, R41, R30, R69 ;  /* 0x0000001e29457231 */ /* 0x000fe40000000045 */
[----:B------:R-:W-:-:S02]  /*a310*/  HADD2 R30, R57, -1040, -1040 ;  /* 0xe410e410391e7430 */ /* 0x000fc40000000000 */
[----:B------:R-:W-:Y:S02]  /*a320*/  HADD2 R63, R63, -1040, -1040 ;  /* 0xe410e4103f3f7430 */ /* 0x000fe40000000000 */
[----:B------:R-:W-:Y:S02]  /*a330*/  HADD2 R57, R42, -1040, -1040 ;  /* 0xe410e4102a397430 */ /* 0x000fe40000000000 */
[----:B------:R-:W-:Y:S01]  /*a340*/  HADD2 R58, R58, -1040, -1040 ;  /* 0xe410e4103a3a7430 */ /* 0x000fe20000000000 */
[----:B------:R-:W-:Y:S02]  /*a350*/  HFMA2.MMA R42, R30, R43, R71 ;  /* 0x0000002b1e2a7235 */ /* 0x000fe40000000047 */
[-C--:B------:R-:W-:Y:S01]  /*a360*/  HFMA2.MMA R71, R63, R31.reuse, R67 ;  /* 0x0000001f3f477235 */ /* 0x080fe20000000043 */
[----:B--2---:R-:W-:Y:S01]  /*a370*/  SHF.R.U32.HI R67, RZ, 0xb, R12 ;  /* 0x0000000bff437819 */ /* 0x004fe2000001160c */
[C---:B------:R-:W-:Y:S02]  /*a380*/  HFMA2 R70, R30.reuse, R31, R68 ;  /* 0x0000001f1e467231 */ /* 0x040fe40000000044 */
[----:B------:R-:W-:Y:S01]  /*a390*/  HFMA2 R30, R30, R7, R73 ;  /* 0x000000071e1e7231 */ /* 0x000fe20000000049 */
[----:B------:R-:W-:Y:S01]  /*a3a0*/  HFMA2.MMA R73, R57, R31, R69 ;  /* 0x0000001f39497235 */ /* 0x000fe20000000045 */
[----:B------:R-:W-:Y:S01]  /*a3b0*/  HFMA2 R72, R58, R31, R66 ;  /* 0x0000001f3a487231 */ /* 0x000fe20000000042 */
[----:B------:R-:W-:Y:S01]  /*a3c0*/  HFMA2.MMA R62, R58, R43, R62 ;  /* 0x0000002b3a3e7235 */ /* 0x000fe2000000003e */
[-C--:B------:R-:W-:Y:S01]  /*a3d0*/  HFMA2 R31, R63, R43.reuse, R64 ;  /* 0x0000002b3f1f7231 */ /* 0x080fe20000000040 */
[----:B------:R-:W-:Y:S01]  /*a3e0*/  LOP3.LUT R74, R60, 0x100010, R67, 0xf8, !PT ;  /* 0x001000103c4a7812 */ /* 0x000fe200078ef843 */
        /* <DEDUP_REMOVED lines=8> */
[----:B------:R-:W-:Y:S02]  /*a470*/  LOP3.LUT R19, R19, 0x100010, R66, 0xf8, !PT ;  /* 0x0010001013137812 */ /* 0x000fe400078ef842 */
[----:B------:R-:W-:Y:S02]  /*a480*/  LOP3.LUT R66, R12, 0x1f001f, RZ, 0xc0, !PT ;  /* 0x001f001f0c427812 */ /* 0x000fe400078ec0ff */
[----:B------:R-:W-:Y:S02]  /*a490*/  SHF.R.U32.HI R69, RZ, 0xa, R12 ;  /* 0x0000000aff457819 */ /* 0x000fe4000001160c */
        /* <DEDUP_REMOVED lines=9> */
[----:B------:R-:W-:Y:S01]  /*a530*/  SHF.R.U32.HI R75, RZ, 0xa, R13 ;  /* 0x0000000aff4b7819 */ /* 0x000fe2000001160d */
[----:B------:R-:W-:Y:S01]  /*a540*/  HFMA2 R47, R76, R47.H0_H0, -48, -48 ;  /* 0xd200d2004c2f7431 */ /* 0x000fe2000004002f */
[----:B------:R-:W-:Y:S02]  /*a550*/  LOP3.LUT R66, R66, 0x64006400, RZ, 0xfc, !PT ;  /* 0x6400640042427812 */ /* 0x000fe400078efcff */
[----:B------:R-:W-:-:S02]  /*a560*/  LOP3.LUT R67, R67, 0x64006400, RZ, 0xfc, !PT ;  /* 0x6400640043437812 */ /* 0x000fc400078efcff */
[----:B------:R-:W-:Y:S01]  /*a570*/  LOP3.LUT R76, R68, 0x64006400, RZ, 0xfc, !PT ;  /* 0x64006400444c7812 */ /* 0x000fe200078efcff */
[----:B------:R-:W-:Y:S01]  /*a580*/  HADD2 R68, R12, -1040, -1040 ;  /* 0xe410e4100c447430 */ /* 0x000fe20000000000 */
[----:B------:R-:W-:Y:S01]  /*a590*/  LOP3.LUT R75, R75, 0x1f001f, RZ, 0xc0, !PT ;  /* 0x001f001f4b4b7812 */ /* 0x000fe200078ec0ff */
[----:B------:R-:W-:Y:S01]  /*a5a0*/  HADD2 R67, R67, -1040, -1040 ;  /* 0xe410e41043437430 */ /* 0x000fe20000000000 */
[----:B------:R-:W-:Y:S01]  /*a5b0*/  LOP3.LUT R13, R69, 0x1f001f, RZ, 0xc0, !PT ;  /* 0x001f001f450d7812 */ /* 0x000fe200078ec0ff */
[----:B------:R-:W-:Y:S01]  /*a5c0*/  HADD2 R69, R66, -1040, -1040 ;  /* 0xe410e41042457430 */ /* 0x000fe20000000000 */
[----:B------:R-:W-:Y:S01]  /*a5d0*/  HFMA2.MMA R78, R16, R25, R17 ;  /* 0x00000019104e7235 */ /* 0x000fe20000000011 */
[----:B0-----:R-:W-:Y:S01]  /*a5e0*/  HFMA2 R77, R68, R8, R71 ;  /* 0x00000008444d7231 */ /* 0x001fe20000000047 */
[----:B------:R-:W-:Y:S02]  /*a5f0*/  LOP3.LUT R71, R75, 0x64006400, RZ, 0xfc, !PT ;  /* 0x640064004b477812 */ /* 0x000fe400078efcff */
[----:B----4-:R-:W-:Y:S01]  /*a600*/  @!P0 PRMT R44, R52, 0x7610, R44 ;  /* 0x00007610342c8816 */ /* 0x010fe2000000002c */
[----:B------:R-:W-:Y:S01]  /*a610*/  HADD2 R66, R76, -1040, -1040 ;  /* 0xe410e4104c427430 */ /* 0x000fe20000000000 */
[----:B------:R-:W-:-:S02]  /*a620*/  SHF.R.U32.HI R75, RZ, 0xb, R14 ;  /* 0x0000000bff4b7819 */ /* 0x000fc4000001160e */
[----:B------:R-:W-:Y:S01]  /*a630*/  SHF.R.U32.HI R14, RZ, 0xa, R14 ;  /* 0x0000000aff0e7819 */ /* 0x000fe2000001160e */
[-C--:B------:R-:W-:Y:S01]  /*a640*/  HFMA2.MMA R76, R69, R8.reuse, R70 ;  /* 0x00000008454c7235 */ /* 0x080fe20000000046 */
[----:B------:R-:W-:Y:S01]  /*a650*/  @!P0 PRMT R44, R44, 0x7610, R52 ;  /* 0x000076102c2c8816 */ /* 0x000fe20000000034 */
[----:B------:R-:W-:Y:S01]  /*a660*/  HFMA2.MMA R12, R67, R8, R72 ;  /* 0x00000008430c7235 */ /* 0x000fe20000000048 */
[----:B------:R-:W-:Y:S01]  /*a670*/  SHF.R.U32.HI R52, RZ, 0xa, R15 ;  /* 0x0000000aff347819 */ /* 0x000fe2000001160f */
[----:B------:R-:W-:Y:S01]  /*a680*/  HFMA2 R73, R66, R8, R73 ;  /* 0x0000000842497231 */ /* 0x000fe20000000049 */
[----:B------:R-:W-:Y:S02]  /*a690*/  LOP3.LUT R13, R13, 0x64006400, RZ, 0xfc, !PT ;  /* 0x640064000d0d7812 */ /* 0x000fe400078efcff */
[----:B------:R-:W-:Y:S01]  /*a6a0*/  LOP3.LUT R14, R14, 0x1f001f, RZ, 0xc0, !PT ;  /* 0x001f001f0e0e7812 */ /* 0x000fe200078ec0ff */
[----:B------:R-:W-:Y:S01]  /*a6b0*/  HFMA2.MMA R78, R21, R26, R78 ;  /* 0x0000001a154e7235 */ /* 0x000fe2000000004e */
[----:B------:R-:W-:Y:S01]  /*a6c0*/  LOP3.LUT R21, R52, 0x1f001f, RZ, 0xc0, !PT ;  /* 0x001f001f34157812 */ /* 0x000fe200078ec0ff */
[----:B------:R-:W-:Y:S01]  /*a6d0*/  HFMA2 R24, R49, R25, R24 ;  /* 0x0000001931187231 */ /* 0x000fe20000000018 */
[----:B------:R-:W-:Y:S01]  /*a6e0*/  LOP3.LUT R14, R14, 0x64006400, RZ, 0xfc, !PT ;  /* 0x640064000e0e7812 */ /* 0x000fe200078efcff */
[----:B------:R-:W-:Y:S01]  /*a6f0*/  HADD2 R72, R13, -1040, -1040 ;  /* 0xe410e4100d487430 */ /* 0x000fe20000000000 */
[-C--:B------:R-:W-:Y:S01]  /*a700*/  HFMA2.MMA R13, R47, R9.reuse, R73 ;  /* 0x000000092f0d7235 */ /* 0x080fe20000000049 */
[----:B------:R-:W-:Y:S01]  /*a710*/  LOP3.LUT R21, R21, 0x64006400, RZ, 0xfc, !PT ;  /* 0x6400640015157812 */ /* 0x000fe200078efcff */
[----:B------:R-:W-:Y:S01]  /*a720*/  HFMA2.MMA R76, R65, R9, R76 ;  /* 0x00000009414c7235 */ /* 0x000fe2000000004c */
[----:B------:R-:W-:-:S02]  /*a730*/  HFMA2 R24, R20, R26, R24 ;  /* 0x0000001a14187231 */ /* 0x000fc40000000018 */
[-C--:B------:R-:W-:Y:S02]  /*a740*/  HFMA2 R12, R60, R9.reuse, R12 ;  /* 0x000000093c0c7231 */ /* 0x080fe4000000000c */
[----:B------:R-:W-:Y:S01]  /*a750*/  HADD2 R20, R14, -1040, -1040 ;  /* 0xe410e4100e147430 */ /* 0x000fe20000000000 */
[----:B------:R-:W-:Y:S01]  /*a760*/  SHF.R.U32.HI R15, RZ, 0xb, R15 ;  /* 0x0000000bff0f7819 */ /* 0x000fe2000001160f */
[----:B------:R-:W-:Y:S02]  /*a770*/  HADD2 R71, R71, -1040, -1040 ;  /* 0xe410e41047477430 */ /* 0x000fe40000000000 */
[----:B------:R-:W-:Y:S01]  /*a780*/  HFMA2 R77, R64, R9, R77 ;  /* 0x00000009404d7231 */ /* 0x000fe2000000004d */
[----:B------:R-:W-:Y:S01]  /*a790*/  HFMA2.MMA R78, R55, R27, R78 ;  /* 0x0000001b374e7235 */ /* 0x000fe2000000004e */
[----:B------:R-:W-:Y:S01]  /*a7a0*/  HADD2 R21, R21, -1040, -1040 ;  /* 0xe410e41015157430 */ /* 0x000fe20000000000 */
[----:B------:R-:W-:Y:S01]  /*a7b0*/  LOP3.LUT R70, R74, 0x64006400, RZ, 0xfc, !PT ;  /* 0x640064004a467812 */ /* 0x000fe200078efcff */
[----:B------:R-:W-:Y:S01]  /*a7c0*/  HFMA2 R27, R54, R27, R24 ;  /* 0x0000001b361b7231 */ /* 0x000fe20000000018 */
[-C--:B------:R-:W-:Y:S01]  /*a7d0*/  HFMA2.MMA R76, R72, R10.reuse, R76 ;  /* 0x0000000a484c7235 */ /* 0x080fe2000000004c */
[-C--:B------:R-:W-:Y:S01]  /*a7e0*/  HFMA2 R77, R71, R10.reuse, R77 ;  /* 0x0000000a474d7231 */ /* 0x080fe2000000004d */
[----:B------:R-:W-:Y:S01]  /*a7f0*/  HFMA2.MMA R24, R20, R10, R12 ;  /* 0x0000000a14187235 */ /* 0x000fe2000000000c */
[----:B------:R-:W-:Y:S01]  /*a800*/  LOP3.LUT R8, R19, 0x64006400, RZ, 0xfc, !PT ;  /* 0x6400640013087812 */ /* 0x000fe200078efcff */
[----:B------:R-:W-:Y:S01]  /*a810*/  HFMA2 R10, R21, R10, R13 ;  /* 0x0000000a150a7231 */ /* 0x000fe2000000000d */
[----:B------:R-:W-:-:S02]  /*a820*/  LOP3.LUT R74, R18, 0x100010, R75, 0xf8, !PT ;  /* 0x00100010124a7812 */ /* 0x000fc400078ef84b */
[----:B------:R-:W-:Y:S01]  /*a830*/  LOP3.LUT R56, R56, 0x100010, R15, 0xf8, !PT ;  /* 0x0010001038387812 */ /* 0x000fe200078ef80f */
[----:B------:R-:W0:Y:S04]  /*a840*/  LDS.128 R16, [UR5+0xb0] ;  /* 0x0000b005ff107984 */ /* 0x000e280008000c00 */
[----:B------:R-:W1:Y:S01]  /*a850*/  LDS.128 R12, [UR5+0x130] ;  /* 0x00013005ff0c7984 */ /* 0x000e620008000c00 */
[----:B------:R-:W-:-:S08]  /*a860*/  HFMA2.MMA R78, R22, R4, R78 ;  /* 0x00000004164e7235 */ /* 0x000fd0000000004e */
[----:B------:R-:W-:-:S08]  /*a870*/  HFMA2.MMA R78, R40, R5, R78 ;  /* 0x00000005284e7235 */ /* 0x000fd0000000004e */
[-C--:B------:R-:W-:Y:S01]  /*a880*/  HFMA2.MMA R29, R29, R6.reuse, R78 ;  /* 0x000000061d1d7235 */ /* 0x080fe2000000004e */
[----:B------:R-:W-:Y:S01]  /*a890*/  HFMA2 R27, R23, R4, R27 ;  /* 0x00000004171b7231 */ /* 0x000fe2000000001b */
[----:B------:R-:W-:Y:S01]  /*a8a0*/  LOP3.LUT R56, R56, 0x64006400, RZ, 0xfc, !PT ;  /* 0x6400640038387812 */ /* 0x000fe200078efcff */
[----:B------:R-:W-:-:S05]  /*a8b0*/  HFMA2.MMA R59, R61, R6, R59 ;  /* 0x000000063d3b7235 */ /* 0x000fca000000003b */
[----:B------:R-:W-:Y:S01]  /*a8c0*/  HFMA2.MMA R29, R58, R7, R29 ;  /* 0x000000073a1d7235 */ /* 0x000fe2000000001d */
[----:B------:R-:W-:Y:S02]  /*a8d0*/  HFMA2 R27, R28, R5, R27 ;  /* 0x000000051c1b7231 */ /* 0x000fe4000000001b */
[----:B------:R-:W-:Y:S02]  /*a8e0*/  HADD2 R5, R56, -1040, -1040 ;  /* 0xe410e41038057430 */ /* 0x000fe40000000000 */
[----:B------:R-:W-:Y:S01]  /*a8f0*/  HFMA2 R27, R41, R6, R27 ;  /* 0x00000006291b7231 */ /* 0x000fe2000000001b */
[C---:B0-----:R-:W-:Y:S02]  /*a900*/  HFMA2.MMA R42, R69.reuse, R16, R42 ;  /* 0x00000010452a7235 */ /* 0x041fe4000000002a */
[----:B-1----:R-:W-:Y:S02]  /*a910*/  HFMA2.MMA R30, R69, R12, R30 ;  /* 0x0000000c451e7235 */ /* 0x002fe4000000001e */
[----:B------:R-:W-:-:S02]  /*a920*/  HFMA2.MMA R62, R67, R16, R62 ;  /* 0x00000010433e7235 */ /* 0x000fc4000000003e */
[----:B------:R-:W-:Y:S01]  /*a930*/  HFMA2.MMA R29, R67, R12, R29 ;  /* 0x0000000c431d7235 */ /* 0x000fe2000000001d */
[----:B------:R-:W-:Y:S01]  /*a940*/  HFMA2 R10, R5, R11, R10 ;  /* 0x0000000b050a7231 */ /* 0x000fe2000000000a */
[C---:B------:R-:W-:Y:S01]  /*a950*/  HFMA2.MMA R42, R65.reuse, R17, R42 ;  /* 0x00000011412a7235 */ /* 0x040fe2000000002a */
[-C--:B------:R-:W-:Y:S01]  /*a960*/  HFMA2 R63, R63, R7.reuse, R59 ;  /* 0x000000073f3f7231 */ /* 0x080fe2000000003b */
[----:B------:R-:W-:Y:S01]  /*a970*/  HFMA2.MMA R30, R65, R13, R30 ;  /* 0x0000000d411e7235 */ /* 0x000fe2000000001e */
[----:B------:R-:W-:Y:S02]  /*a980*/  HFMA2 R27, R57, R7, R27 ;  /* 0x00000007391b7231 */ /* 0x000fe4000000001b */
[----:B------:R-:W-:Y:S01]  /*a990*/  HADD2 R7, R10.H0_H0, R10.H1_H1 ;  /* 0x3000000a0a077230 */ /* 0x000fe20000000800 */
[C---:B------:R-:W-:Y:S02]  /*a9a0*/  HFMA2.MMA R10, R60.reuse, R17, R62 ;  /* 0x000000113c0a7235 */ /* 0x040fe4000000003e */
[----:B------:R-:W-:Y:S01]  /*a9b0*/  HFMA2.MMA R29, R60, R13, R29 ;  /* 0x0000000d3c1d7235 */ /* 0x000fe2000000001d */
[----:B------:R-:W-:Y:S01]  /*a9c0*/  LOP3.LUT R4, R74, 0x64006400, RZ, 0xfc, !PT ;  /* 0x640064004a047812 */ /* 0x000fe200078efcff */
[----:B------:R-:W-:-:S02]  /*a9d0*/  HFMA2.MMA R42, R72, R18, R42 ;  /* 0x00000012482a7235 */ /* 0x000fc4000000002a */
[----:B------:R-:W-:Y:S01]  /*a9e0*/  HFMA2.MMA R30, R72, R14, R30 ;  /* 0x0000000e481e7235 */ /* 0x000fe2000000001e */
[----:B------:R-:W-:Y:S01]  /*a9f0*/  HADD2 R70, R70, -1040, -1040 ;  /* 0xe410e41046467430 */ /* 0x000fe20000000000 */
[C---:B------:R-:W-:Y:S01]  /*aa00*/  HFMA2.MMA R10, R20.reuse, R18, R10 ;  /* 0x00000012140a7235 */ /* 0x040fe2000000000a */
[----:B------:R-:W-:Y:S01]  /*aa10*/  HADD2 R8, R8, -1040, -1040 ;  /* 0xe410e41008087430 */ /* 0x000fe20000000000 */
[----:B------:R-:W-:Y:S01]  /*aa20*/  HFMA2.MMA R29, R20, R14, R29 ;  /* 0x0000000e141d7235 */ /* 0x000fe2000000001d */
[C---:B------:R-:W-:Y:S02]  /*aa30*/  HFMA2 R31, R68.reuse, R16, R31 ;  /* 0x00000010441f7231 */ /* 0x040fe4000000001f */
[----:B------:R-:W-:Y:S02]  /*aa40*/  HFMA2 R63, R68, R12, R63 ;  /* 0x0000000c443f7231 */ /* 0x000fe4000000003f */
[----:B------:R-:W-:Y:S02]  /*aa50*/  HADD2 R4, R4, -1040, -1040 ;  /* 0xe410e41004047430 */ /* 0x000fe40000000000 */
[----:B------:R-:W-:-:S02]  /*aa60*/  HFMA2 R43, R66, R16, R43 ;  /* 0x00000010422b7231 */ /* 0x000fc4000000002b */
[----:B------:R-:W-:Y:S02]  /*aa70*/  HFMA2 R27, R66, R12, R27 ;  /* 0x0000000c421b7231 */ /* 0x000fe4000000001b */
[C---:B------:R-:W-:Y:S02]  /*aa80*/  HFMA2 R31, R64.reuse, R17, R31 ;  /* 0x00000011401f7231 */ /* 0x040fe4000000001f */
[----:B------:R-:W-:Y:S01]  /*aa90*/  HFMA2 R63, R64, R13, R63 ;  /* 0x0000000d403f7231 */ /* 0x000fe2000000003f */
[----:B------:R-:W-:Y:S01]  /*aaa0*/  HFMA2.MMA R77, R8, R11, R77 ;  /* 0x0000000b084d7235 */ /* 0x000fe2000000004d */
[C---:B------:R-:W-:Y:S01]  /*aab0*/  HFMA2 R43, R47.reuse, R17, R43 ;  /* 0x000000112f2b7231 */ /* 0x040fe2000000002b */
[C---:B------:R-:W-:Y:S01]  /*aac0*/  HFMA2.MMA R42, R70.reuse, R19, R42 ;  /* 0x00000013462a7235 */ /* 0x040fe2000000002a */
[----:B------:R-:W-:Y:S01]  /*aad0*/  HFMA2 R27, R47, R13, R27 ;  /* 0x0000000d2f1b7231 */ /* 0x000fe2000000001b */
[----:B------:R-:W-:Y:S01]  /*aae0*/  HFMA2.MMA R30, R70, R15, R30 ;  /* 0x0000000f461e7235 */ /* 0x000fe2000000001e */
[C---:B------:R-:W-:Y:S01]  /*aaf0*/  HFMA2 R31, R71.reuse, R18, R31 ;  /* 0x00000012471f7231 */ /* 0x040fe2000000001f */
[----:B------:R-:W-:Y:S01]  /*ab00*/  @!P0 PRMT R46, R53, 0x7610, R46 ;  /* 0x00007610352e8816 */ /* 0x000fe2000000002e */
[----:B------:R-:W-:Y:S01]  /*ab10*/  HFMA2 R63, R71, R14, R63 ;  /* 0x0000000e473f7231 */ /* 0x000fe2000000003f */
[C---:B------:R-:W-:Y:S01]  /*ab20*/  HFMA2.MMA R6, R4.reuse, R11, R24 ;  /* 0x0000000b04067235 */ /* 0x040fe20000000018 */
[----:B------:R-:W-:Y:S01]  /*ab30*/  IADD3 R33, R33, 0x20, RZ ;  /* 0x0000002021217810 */ /* 0x000fe20007ffe0ff */
[----:B------:R-:W-:-:S02]  /*ab40*/  HFMA2.MMA R10, R4, R19, R10 ;  /* 0x00000013040a7235 */ /* 0x000fc4000000000a */
[----:B------:R-:W-:Y:S01]  /*ab50*/  HFMA2.MMA R29, R4, R15, R29 ;  /* 0x0000000f041d7235 */ /* 0x000fe2000000001d */
[C---:B------:R-:W-:Y:S02]  /*ab60*/  HFMA2 R43, R21.reuse, R18, R43 ;  /* 0x00000012152b7231 */ /* 0x040fe4000000002b */
[----:B------:R-:W-:Y:S01]  /*ab70*/  HFMA2 R27, R21, R14, R27 ;  /* 0x0000000e151b7231 */ /* 0x000fe2000000001b */
[----:B------:R-:W-:Y:S01]  /*ab80*/  @!P0 PRMT R46, R46, 0x7610, R53 ;  /* 0x000076102e2e8816 */ /* 0x000fe20000000035 */
[----:B------:R-:W-:Y:S02]  /*ab90*/  HFMA2 R76, R70, R11, R76 ;  /* 0x0000000b464c7231 */ /* 0x000fe4000000004c */
[C---:B------:R-:W-:Y:S02]  /*aba0*/  HFMA2 R31, R8.reuse, R19, R31 ;  /* 0x00000013081f7231 */ /* 0x040fe4000000001f */
[----:B------:R-:W-:Y:S01]  /*abb0*/  HFMA2 R63, R8, R15, R63 ;  /* 0x0000000f083f7231 */ /* 0x000fe2000000003f */
[C---:B------:R-:W-:Y:S01]  /*abc0*/  ISETP.GE.AND P0, PT, R33.reuse, UR12, PT ;  /* 0x0000000c21007c0c */ /* 0x040fe2000bf06270 */
[C---:B------:R-:W-:Y:S01]  /*abd0*/  HFMA2 R43, R5.reuse, R19, R43 ;  /* 0x00000013052b7231 */ /* 0x040fe2000000002b */
[----:B------:R-:W-:Y:S01]  /*abe0*/  ISETP.LT.AND P1, PT, R33, R0, PT ;  /* 0x000000002100720c */ /* 0x000fe20003f21270 */
[----:B------:R-:W-:-:S02]  /*abf0*/  HFMA2 R27, R5, R15, R27 ;  /* 0x0000000f051b7231 */ /* 0x000fc4000000001b */
        /* <DEDUP_REMOVED lines=20> */
[----:B------:R-:W-:Y:S01]  /*ad40*/  HFMA2.MMA R35, R30, R44, R35 ;  /* 0x0000002c1e237235 */ /* 0x000fe20000000023 */
[----:B------:R-:W-:Y:S02]  /*ad50*/  HFMA2 R38, R6, R46, R38 ;  /* 0x0000002e06267231 */ /* 0x000fe40000000026 */
[----:B------:R-:W-:-:S04]  /*ad60*/  IMAD.WIDE R22, R45, 0x4, R50 ;  /* 0x000000042d167825 */ /* 0x000fc800078e0232 */
[-C--:B------:R-:W-:Y:S02]  /*ad70*/  HFMA2 R36, R10, R46.reuse, R36 ;  /* 0x0000002e0a247231 */ /* 0x080fe40000000024 */
[----:B------:R-:W-:Y:S01]  /*ad80*/  HFMA2 R34, R29, R46, R34 ;  /* 0x0000002e1d227231 */ /* 0x000fe20000000022 */
[----:B------:R-:W-:Y:S06]  /*ad90*/  @!P0 BRA P1, `(.L_x_3464) ;  /* 0xffffffe0001c8947 */ /* 0x000fec000083ffff */
.L_x_3463:
[----:B------:R-:W-:-:S04]  /*ada0*/  ISETP.GE.AND P0, PT, R33, R0, PT ;  /* 0x000000002100720c */ /* 0x000fc80003f06270 */
[----:B------:R-:W-:-:S13]  /*adb0*/  ISETP.GE.OR P0, PT, R33, R48, P0 ;  /* 0x000000302100720c */ /* 0x000fda0000706670 */
[----:B------:R-:W-:Y:S05]  /*adc0*/  @P0 BRA `(.L_x_3465) ;  /* 0x0000003c00dc0947 */ /* 0x000fea0003800000 */
.L_x_3466:
[----:B------:R-:W-:Y:S01]  /*add0*/  ISETP.NE.AND P0, PT, R33, R3, PT ;  /* 0x000000032100720c */ /* 0x000fe20003f05270 */
[----:B------:R-:W-:Y:S01]  /*ade0*/  IMAD.WIDE R14, R45, 0x4, R22 ;  /* 0x000000042d0e7825 */ /* 0x000fe200078e0216 */
[----:B------:R-:W0:Y:S04]  /*adf0*/  LDS.64 R18, [UR5] ;  /* 0x00000005ff127984 */ /* 0x000e280008000a00 */
[----:B------:R-:W2:Y:S07]  /*ae00*/  LDG.E.128.CONSTANT R8, desc[UR8][R14.64] ;  /* 0x000000080e087981 */ /* 0x000eae000c1e9d00 */
[----:B------:R-:W1:Y:S01]  /*ae10*/  @!P0 LDC.64 R4, c[0x0][0x248] ;  /* 0x00009200ff048b82 */ /* 0x000e620000000a00 */
[----:B------:R-:W-:-:S05]  /*ae20*/  @!P0 LEA R13, R33, 0x1, 0x1 ;  /* 0x00000001210d8811 */ /* 0x000fca00078e08ff */
[----:B-1----:R-:W-:Y:S02]  /*ae30*/  @!P0 IMAD.WIDE R12, R13, 0x2, R4 ;  /* 0x000000020d0c8825 */ /* 0x002fe400078e0204 */
[----:B------:R-:W3:Y:S04]  /*ae40*/  LDG.E.128.CONSTANT R4, desc[UR8][R22.64] ;  /* 0x0000000816047981 */ /* 0x000ee8000c1e9d00 */
[----:B------:R-:W4:Y:S01]  /*ae50*/  @!P0 LDG.E.U16.CONSTANT R12, desc[UR8][R12.64] ;  /* 0x000000080c0c8981 */ /* 0x000f22000c1e9500 */
[----:B------:R-:W-:-:S04]  /*ae60*/  @!P0 IADD3 R32, R32, 0x1, RZ ;  /* 0x0000000120208810 */ /* 0x000fc80007ffe0ff */
[----:B------:R-:W-:-:S06]  /*ae70*/  @!P0 LEA R16, R32, R1, 0x3 ;  /* 0x0000000120108211 */ /* 0x000fcc00078e18ff */
[----:B------:R-:W5:Y:S01]  /*ae80*/  @!P0 LDL.64 R16, [R16] ;  /* 0x0000000010108983 */ /* 0x000f620000100a00 */
[----:B0-----:R-:W-:Y:S02]  /*ae90*/  HADD2.F32 R43, -RZ, R18.H1_H1 ;  /* 0x30000012ff2b7230 */ /* 0x001fe40000004100 */
[--C-:B------:R-:W-:Y:S02]  /*aea0*/  HADD2.F32 R47, -RZ, R19.reuse.H0_H0 ;  /* 0x20000013ff2f7230 */ /* 0x100fe40000004100 */
[----:B------:R-:W-:Y:S01]  /*aeb0*/  HADD2.F32 R50, -RZ, R19.H1_H1 ;  /* 0x30000013ff327230 */ /* 0x000fe20000004100 */
[----:B------:R-:W-:Y:S02]  /*aec0*/  MOV R20, 0x2c00 ;  /* 0x00002c0000147802 */ /* 0x000fe40000000f00 */
[C---:B---3--:R-:W-:Y:S02]  /*aed0*/  LOP3.LUT R22, R6.reuse, 0xf000f, RZ, 0xc0, !PT ;  /* 0x000f000f06167812 */ /* 0x048fe400078ec0ff */
[----:B------:R-:W-:-:S02]  /*aee0*/  LOP3.LUT R41, R6, 0xf000f0, RZ, 0xc0, !PT ;  /* 0x00f000f006297812 */ /* 0x000fc400078ec0ff */
[----:B----4-:R-:W-:Y:S02]  /*aef0*/  @!P0 IADD3 R3, R12, R33, RZ ;  /* 0x000000210c038210 */ /* 0x010fe40007ffe0ff */
        /* <DEDUP_REMOVED lines=9> */
[----:B------:R-:W-:Y:S01]  /*af90*/  SHF.R.U32.HI R28, RZ, 0x8, R7 ;  /* 0x00000008ff1c7819 */ /* 0x000fe20000011607 */
[----:B------:R-:W-:Y:S01]  /*afa0*/  HADD2 R7, R22, -1032, -1032 ;  /* 0xe408e40816077430 */ /* 0x000fe20000000000 */
[----:B------:R-:W-:Y:S01]  /*afb0*/  LOP3.LUT R21, R21, 0x64006400, RZ, 0xfc, !PT ;  /* 0x6400640015157812 */ /* 0x000fe200078efcff */
[----:B------:R-:W0:Y:S01]  /*afc0*/  LDS.64 R22, [UR5+0x80] ;  /* 0x00008005ff167984 */ /* 0x000e220008000a00 */
[----:B------:R-:W-:Y:S01]  /*afd0*/  LOP3.LUT R6, R6, 0x64006400, RZ, 0xfc, !PT ;  /* 0x6400640006067812 */ /* 0x000fe200078efcff */
[----:B------:R-:W-:Y:S01]  /*afe0*/  HADD2.F32 R12, -RZ, R18.H0_H0 ;  /* 0x20000012ff0c7230 */ /* 0x000fe20000004100 */
[----:B------:R-:W-:-:S02]  /*aff0*/  LOP3.LUT R24, R5, 0xf000f0, RZ, 0xc0, !PT ;  /* 0x00f000f005187812 */ /* 0x000fc400078ec0ff */
[----:B------:R-:W-:Y:S01]  /*b000*/  SHF.R.U32.HI R26, RZ, 0x8, R5 ;  /* 0x00000008ff1a7819 */ /* 0x000fe20000011605 */
[----:B------:R-:W-:Y:S02]  /*b010*/  HADD2 R5, R4, -1032, -1032 ;  /* 0xe408e40804057430 */ /* 0x000fe40000000000 */
[----:B------:R-:W-:Y:S02]  /*b020*/  HADD2 R21, R21, -1032, -1032 ;  /* 0xe408e40815157430 */ /* 0x000fe40000000000 */
[----:B------:R-:W-:Y:S02]  /*b030*/  HADD2 R18, R6, -1032, -1032 ;  /* 0xe408e40806127430 */ /* 0x000fe40000000000 */
[--C-:B------:R-:W-:Y:S02]  /*b040*/  HADD2.F32 R4, -RZ, R5.reuse.H0_H0 ;  /* 0x20000005ff047230 */ /* 0x100fe40000004100 */
[----:B------:R-:W-:Y:S02]  /*b050*/  HADD2.F32 R29, -RZ, R5.H1_H1 ;  /* 0x30000005ff1d7230 */ /* 0x000fe40000004100 */
[----:B------:R-:W-:-:S02]  /*b060*/  HADD2.F32 R6, -RZ, R7.H0_H0 ;  /* 0x20000007ff067230 */ /* 0x000fc40000004100 */
[----:B------:R-:W-:Y:S02]  /*b070*/  HADD2.F32 R31, -RZ, R7.H1_H1 ;  /* 0x30000007ff1f7230 */ /* 0x000fe40000004100 */
[--C-:B------:R-:W-:Y:S02]  /*b080*/  HADD2.F32 R5, -RZ, R21.reuse.H0_H0 ;  /* 0x20000015ff057230 */ /* 0x100fe40000004100 */
[--C-:B------:R-:W-:Y:S02]  /*b090*/  HADD2.F32 R7, -RZ, R18.reuse.H0_H0 ;  /* 0x20000012ff077230 */ /* 0x100fe40000004100 */
[----:B------:R-:W-:Y:S01]  /*b0a0*/  HADD2.F32 R30, -RZ, R21.H1_H1 ;  /* 0x30000015ff1e7230 */ /* 0x000fe20000004100 */
[----:B------:R-:W-:Y:S01]  /*b0b0*/  LOP3.LUT R21, R24, 0x64006400, RZ, 0xfc, !PT ;  /* 0x6400640018157812 */ /* 0x000fe200078efcff */
[----:B------:R-:W-:Y:S02]  /*b0c0*/  HADD2.F32 R40, -RZ, R18.H1_H1 ;  /* 0x30000012ff287230 */ /* 0x000fe40000004100 */
[----:B------:R-:W-:Y:S01]  /*b0d0*/  FFMA.FTZ R24, R4, R12, RZ ;  /* 0x0000000c04187223 */ /* 0x000fe200000100ff */
[C---:B------:R-:W-:Y:S01]  /*b0e0*/  FFMA.FTZ R52, R12.reuse, R5, RZ ;  /* 0x000000050c347223 */ /* 0x040fe200000100ff */
[C---:B------:R-:W-:Y:S01]  /*b0f0*/  FFMA.FTZ R54, R12.reuse, R6, RZ ;  /* 0x000000060c367223 */ /* 0x040fe200000100ff */
[----:B------:R-:W-:Y:S01]  /*b100*/  FFMA.FTZ R49, R12, R7, RZ ;  /* 0x000000070c317223 */ /* 0x000fe200000100ff */
[----:B------:R-:W1:Y:S01]  /*b110*/  LDS.64 R18, [UR5+0x100] ;  /* 0x00010005ff127984 */ /* 0x000e620008000a00 */
[----:B------:R-:W-:Y:S01]  /*b120*/  FFMA.FTZ R24, R29, R43, R24 ;  /* 0x0000002b1d187223 */ /* 0x000fe20000010018 */
[C---:B------:R-:W-:Y:S01]  /*b130*/  FFMA.FTZ R58, R43.reuse, R30, R52 ;  /* 0x0000001e2b3a7223 */ /* 0x040fe20000010034 */
[C---:B------:R-:W-:Y:S01]  /*b140*/  FFMA.FTZ R60, R43.reuse, R31, R54 ;  /* 0x0000001f2b3c7223 */ /* 0x040fe20000010036 */
[----:B------:R-:W-:Y:S01]  /*b150*/  FFMA.FTZ R57, R43, R40, R49 ;  /* 0x000000282b397223 */ /* 0x000fe20000010031 */
[----:B------:R-:W-:-:S02]  /*b160*/  LOP3.LUT R13, R13, 0x64006400, RZ, 0xfc, !PT ;  /* 0x640064000d0d7812 */ /* 0x000fc400078efcff */
[----:B------:R-:W-:Y:S02]  /*b170*/  LOP3.LUT R41, R41, 0x64006400, RZ, 0xfc, !PT ;  /* 0x6400640029297812 */ /* 0x000fe400078efcff */
[----:B------:R-:W-:Y:S01]  /*b180*/  LOP3.LUT R43, R42, 0x64006400, RZ, 0xfc, !PT ;  /* 0x640064002a2b7812 */ /* 0x000fe200078efcff */
[-C--:B------:R-:W-:Y:S02]  /*b190*/  HFMA2 R13, R13, R20.reuse.H0_H0, -72, -72 ;  /* 0xd480d4800d0d7431 */ /* 0x080fe40000040014 */
[-C--:B------:R-:W-:Y:S02]  /*b1a0*/  HFMA2 R21, R21, R20.reuse.H0_H0, -72, -72 ;  /* 0xd480d48015157431 */ /* 0x080fe40000040014 */
[-C--:B------:R-:W-:Y:S02]  /*b1b0*/  HFMA2 R12, R41, R20.reuse.H0_H0, -72, -72 ;  /* 0xd480d480290c7431 */ /* 0x080fe40000040014 */
[----:B------:R-:W-:Y:S02]  /*b1c0*/  HFMA2 R43, R43, R20.H0_H0, -72, -72 ;  /* 0xd480d4802b2b7431 */ /* 0x000fe40000040014 */
[----:B------:R-:W-:-:S02]  /*b1d0*/  HADD2.F32 R41, -RZ, R13.H0_H0 ;  /* 0x2000000dff297230 */ /* 0x000fc40000004100 */
[----:B------:R-:W-:Y:S02]  /*b1e0*/  HADD2.F32 R54, -RZ, R21.H0_H0 ;  /* 0x20000015ff367230 */ /* 0x000fe40000004100 */
[----:B------:R-:W-:Y:S02]  /*b1f0*/  HADD2.F32 R55, -RZ, R12.H0_H0 ;  /* 0x2000000cff377230 */ /* 0x000fe40000004100 */
[----:B------:R-:W-:Y:S02]  /*b200*/  HADD2.F32 R56, -RZ, R43.H0_H0 ;  /* 0x2000002bff387230 */ /* 0x000fe40000004100 */
[----:B------:R-:W-:Y:S01]  /*b210*/  FFMA.FTZ R24, R41, R47, R24 ;  /* 0x0000002f29187223 */ /* 0x000fe20000010018 */
[----:B------:R-:W-:Y:S02]  /*b220*/  HADD2.F32 R49, -RZ, R13.H1_H1 ;  /* 0x3000000dff317230 */ /* 0x000fe40000004100 */
[----:B------:R-:W-:Y:S01]  /*b230*/  FFMA.FTZ R13, R47, R54, R58 ;  /* 0x000000362f0d7223 */ /* 0x000fe2000001003a */
[----:B------:R-:W-:-:S02]  /*b240*/  HADD2.F32 R53, -RZ, R21.H1_H1 ;  /* 0x30000015ff357230 */ /* 0x000fc40000004100 */
[C---:B------:R-:W-:Y:S01]  /*b250*/  FFMA.FTZ R21, R47.reuse, R55, R60 ;  /* 0x000000372f157223 */ /* 0x040fe2000001003c */
[----:B------:R-:W-:Y:S02]  /*b260*/  HADD2.F32 R52, -RZ, R12.H1_H1 ;  /* 0x3000000cff347230 */ /* 0x000fe40000004100 */
[----:B------:R-:W-:Y:S01]  /*b270*/  FFMA.FTZ R12, R47, R56, R57 ;  /* 0x000000382f0c7223 */ /* 0x000fe20000010039 */
[----:B------:R-:W-:Y:S02]  /*b280*/  HADD2.F32 R51, -RZ, R43.H1_H1 ;  /* 0x3000002bff337230 */ /* 0x000fe40000004100 */
[----:B------:R-:W-:Y:S01]  /*b290*/  FFMA.FTZ R43, R49, R50, R24 ;  /* 0x00000032312b7223 */ /* 0x000fe20000010018 */
[C---:B------:R-:W-:Y:S01]  /*b2a0*/  FFMA.FTZ R47, R50.reuse, R53, R13 ;  /* 0x00000035322f7223 */ /* 0x040fe2000001000d */
[C---:B------:R-:W-:Y:S01]  /*b2b0*/  FFMA.FTZ R42, R50.reuse, R52, R21 ;  /* 0x00000034322a7223 */ /* 0x040fe20000010015 */
[----:B------:R-:W-:Y:S01]  /*b2c0*/  FFMA.FTZ R50, R50, R51, R12 ;  /* 0x0000003332327223 */ /* 0x000fe2000001000c */
[--C-:B0-----:R-:W-:Y:S01]  /*b2d0*/  HADD2.F32 R21, -RZ, R22.reuse.H0_H0 ;  /* 0x20000016ff157230 */ /* 0x101fe20000004100 */
[----:B------:R-:W0:Y:S01]  /*b2e0*/  LDS.64 R12, [UR5+0x8] ;  /* 0x00000805ff0c7984 */ /* 0x000e220008000a00 */
[----:B------:R-:W-:-:S02]  /*b2f0*/  HADD2.F32 R22, -RZ, R22.H1_H1 ;  /* 0x30000016ff167230 */ /* 0x000fc40000004100 */
        /* <DEDUP_REMOVED lines=16> */
[-C--:B------:R-:W-:Y:S01]  /*b400*/  FFMA.FTZ R21, R53, R58.reuse, R22 ;  /* 0x0000003a35157223 */ /* 0x080fe20000010016 */
[-C--:B------:R-:W-:Y:S01]  /*b410*/  FFMA.FTZ R6, R6, R57.reuse, RZ ;  /* 0x0000003906067223 */ /* 0x080fe200000100ff */
[-C--:B------:R-:W-:Y:S01]  /*b420*/  FFMA.FTZ R4, R4, R57.reuse, RZ ;  /* 0x0000003904047223 */ /* 0x080fe200000100ff */
[-C--:B------:R-:W-:Y:S01]  /*b430*/  FFMA.FTZ R7, R7, R57.reuse, RZ ;  /* 0x0000003907077223 */ /* 0x080fe200000100ff */
[----:B------:R-:W-:Y:S01]  /*b440*/  FFMA.FTZ R22, R52, R58, R59 ;  /* 0x0000003a34167223 */ /* 0x000fe2000001003b */
[--C-:B------:R-:W-:Y:S02]  /*b450*/  HADD2.F32 R59, -RZ, R19.reuse.H0_H0 ;  /* 0x20000013ff3b7230 */ /* 0x100fe40000004100 */
[----:B------:R-:W-:Y:S01]  /*b460*/  FFMA.FTZ R5, R5, R57, RZ ;  /* 0x0000003905057223 */ /* 0x000fe200000100ff */
[-C--:B------:R-:W-:Y:S01]  /*b470*/  FFMA.FTZ R6, R31, R18.reuse, R6 ;  /* 0x000000121f067223 */ /* 0x080fe20000010006 */
[-C--:B------:R-:W-:Y:S01]  /*b480*/  FFMA.FTZ R4, R29, R18.reuse, R4 ;  /* 0x000000121d047223 */ /* 0x080fe20000010004 */
[----:B------:R-:W-:Y:S01]  /*b490*/  FFMA.FTZ R7, R40, R18, R7 ;  /* 0x0000001228077223 */ /* 0x000fe20000010007 */
[----:B------:R-:W-:Y:S01]  /*b4a0*/  LOP3.LUT R31, R27, 0xf000f, RZ, 0xc0, !PT ;  /* 0x000f000f1b1f7812 */ /* 0x000fe200078ec0ff */
[-C--:B------:R-:W-:Y:S01]  /*b4b0*/  FFMA.FTZ R23, R49, R58.reuse, R24 ;  /* 0x0000003a31177223 */ /* 0x080fe20000010018 */
[----:B------:R-:W-:Y:S01]  /*b4c0*/  FFMA.FTZ R24, R51, R58, R60 ;  /* 0x0000003a33187223 */ /* 0x000fe2000001003c */
[----:B------:R-:W-:-:S02]  /*b4d0*/  HADD2.F32 R58, -RZ, R19.H1_H1 ;  /* 0x30000013ff3a7230 */ /* 0x000fc40000004100 */
[----:B------:R-:W-:Y:S01]  /*b4e0*/  FFMA.FTZ R5, R30, R18, R5 ;  /* 0x000000121e057223 */ /* 0x000fe20000010005 */
[-C--:B------:R-:W-:Y:S01]  /*b4f0*/  FFMA.FTZ R4, R41, R59.reuse, R4 ;  /* 0x0000003b29047223 */ /* 0x080fe20000010004 */
[-C--:B------:R-:W-:Y:S01]  /*b500*/  FFMA.FTZ R30, R56, R59.reuse, R7 ;  /* 0x0000003b381e7223 */ /* 0x080fe20000010007 */
[----:B------:R-:W-:Y:S01]  /*b510*/  LOP3.LUT R31, R31, 0x64006400, RZ, 0xfc, !PT ;  /* 0x640064001f1f7812 */ /* 0x000fe200078efcff */
[-C--:B------:R-:W-:Y:S01]  /*b520*/  FFMA.FTZ R29, R55, R59.reuse, R6 ;  /* 0x0000003b371d7223 */ /* 0x080fe20000010006 */
[----:B------:R-:W-:Y:S02]  /*b530*/  LOP3.LUT R7, R26, 0xf000f, RZ, 0xc0, !PT ;  /* 0x000f000f1a077812 */ /* 0x000fe400078ec0ff */
[----:B------:R-:W-:Y:S01]  /*b540*/  LOP3.LUT R6, R25, 0xf000f, RZ, 0xc0, !PT ;  /* 0x000f000f19067812 */ /* 0x000fe200078ec0ff */
[-C--:B------:R-:W-:Y:S01]  /*b550*/  FFMA.FTZ R18, R49, R58.reuse, R4 ;  /* 0x0000003a31127223 */ /* 0x080fe20000010004 */
[----:B------:R-:W-:Y:S01]  /*b560*/  FFMA.FTZ R54, R54, R59, R5 ;  /* 0x0000003b36367223 */ /* 0x000fe20000010005 */
[----:B------:R-:W-:Y:S01]  /*b570*/  LOP3.LUT R40, R28, 0xf000f, RZ, 0xc0, !PT ;  /* 0x000f000f1c287812 */ /* 0x000fe200078ec0ff */
[----:B------:R-:W-:Y:S01]  /*b580*/  HADD2 R49, R31, -1032, -1032 ;  /* 0xe408e4081f317430 */ /* 0x000fe20000000000 */
[----:B------:R-:W-:Y:S01]  /*b590*/  LOP3.LUT R7, R7, 0x64006400, RZ, 0xfc, !PT ;  /* 0x6400640007077812 */ /* 0x000fe200078efcff */
[----:B------:R-:W1:Y:S01]  /*b5a0*/  LDS.64 R4, [UR5+0x88] ;  /* 0x00008805ff047984 */ /* 0x000e620008000a00 */
[----:B------:R-:W-:Y:S01]  /*b5b0*/  LOP3.LUT R6, R6, 0x64006400, RZ, 0xfc, !PT ;  /* 0x6400640006067812 */ /* 0x000fe200078efcff */
[----:B------:R-:W-:Y:S01]  /*b5c0*/  FFMA.FTZ R19, R53, R58, R54 ;  /* 0x0000003a35137223 */ /* 0x000fe20000010036 */
[----:B------:R-:W-:Y:S01]  /*b5d0*/  LOP3.LUT R40, R40, 0x64006400, RZ, 0xfc, !PT ;  /* 0x6400640028287812 */ /* 0x000fe200078efcff */
[----:B0-----:R-:W-:-:S02]  /*b5e0*/  HADD2.F32 R54, -RZ, R12.H0_H0 ;  /* 0x2000000cff367230 */ /* 0x001fc40000004100 */
[----:B------:R-:W-:Y:S02]  /*b5f0*/  HADD2 R7, R7, -1032, -1032 ;  /* 0xe408e40807077430 */ /* 0x000fe40000000000 */
[----:B------:R-:W-:Y:S02]  /*b600*/  HADD2.F32 R31, -RZ, R49.H0_H0 ;  /* 0x20000031ff1f7230 */ /* 0x000fe40000004100 */
[----:B------:R-:W-:Y:S02]  /*b610*/  HADD2 R6, R6, -1032, -1032 ;  /* 0xe408e40806067430 */ /* 0x000fe40000000000 */
[----:B------:R-:W-:Y:S01]  /*b620*/  FFMA.FTZ R29, R52, R58, R29 ;  /* 0x0000003a341d7223 */ /* 0x000fe2000001001d */
[----:B------:R-:W-:Y:S02]  /*b630*/  HADD2 R52, R40, -1032, -1032 ;  /* 0xe408e40828347430 */ /* 0x000fe40000000000 */
[----:B------:R-:W-:Y:S02]  /*b640*/  HADD2.F32 R56, -RZ, R12.H1_H1 ;  /* 0x3000000cff387230 */ /* 0x000fe40000004100 */
[----:B------:R-:W-:Y:S01]  /*b650*/  FFMA.FTZ R60, R54, R31, R42 ;  /* 0x0000001f363c7223 */ /* 0x000fe2000001002a */
[----:B------:R-:W-:-:S02]  /*b660*/  HADD2.F32 R40, -RZ, R7.H0_H0 ;  /* 0x20000007ff287230 */ /* 0x000fc40000004100 */
[--C-:B------:R-:W-:Y:S02]  /*b670*/  HADD2.F32 R12, -RZ, R6.reuse.H0_H0 ;  /* 0x20000006ff0c7230 */ /* 0x100fe40000004100 */
[----:B------:R-:W-:Y:S01]  /*b680*/  HADD2.F32 R42, -RZ, R6.H1_H1 ;  /* 0x30000006ff2a7230 */ /* 0x000fe20000004100 */
[----:B------:R-:W-:Y:S01]  /*b690*/  LOP3.LUT R6, R27, 0xf000f0, RZ, 0xc0, !PT ;  /* 0x00f000f01b067812 */ /* 0x000fe200078ec0ff */
[----:B------:R-:W-:Y:S01]  /*b6a0*/  FFMA.FTZ R59, R54, R40, R47 ;  /* 0x00000028363b7223 */ /* 0x000fe2000001002f */
[----:B------:R-:W-:Y:S01]  /*b6b0*/  FFMA.FTZ R57, R12, R54, R43 ;  /* 0x000000360c397223 */ /* 0x000fe2000001002b */
[----:B------:R-:W-:Y:S01]  /*b6c0*/  HADD2.F32 R47, -RZ, R49.H1_H1 ;  /* 0x30000031ff2f7230 */ /* 0x000fe20000004100 */
[----:B------:R-:W-:Y:S01]  /*b6d0*/  LOP3.LUT R49, R6, 0x64006400, RZ, 0xfc, !PT ;  /* 0x6400640006317812 */ /* 0x000fe200078efcff */
[----:B------:R-:W-:Y:S02]  /*b6e0*/  HADD2.F32 R43, -RZ, R7.H1_H1 ;  /* 0x30000007ff2b7230 */ /* 0x000fe40000004100 */
[----:B------:R-:W0:Y:S01]  /*b6f0*/  LDS.64 R6, [UR5+0x108] ;  /* 0x00010805ff067984 */ /* 0x000e220008000a00 */
[----:B------:R-:W-:Y:S01]  /*b700*/  LOP3.LUT R28, R28, 0xf000f0, RZ, 0xc0, !PT ;  /* 0x00f000f01c1c7812 */ /* 0x000fe200078ec0ff */
[----:B------:R-:W-:Y:S01]  /*b710*/  HADD2.F32 R41, -RZ, R52.H0_H0 ;  /* 0x20000034ff297230 */ /* 0x000fe20000004100 */
[----:B------:R-:W-:-:S02]  /*b720*/  LOP3.LUT R25, R25, 0xf000f0, RZ, 0xc0, !PT ;  /* 0x00f000f019197812 */ /* 0x000fc400078ec0ff */
[----:B------:R-:W-:Y:S02]  /*b730*/  LOP3.LUT R55, R28, 0x64006400, RZ, 0xfc, !PT ;  /* 0x640064001c377812 */ /* 0x000fe400078efcff */
[----:B------:R-:W-:Y:S01]  /*b740*/  LOP3.LUT R26, R26, 0xf000f0, RZ, 0xc0, !PT ;  /* 0x00f000f01a1a7812 */ /* 0x000fe200078ec0ff */
[----:B------:R-:W-:Y:S01]  /*b750*/  FFMA.FTZ R61, R54, R41, R50 ;  /* 0x00000029363d7223 */ /* 0x000fe20000010032 */
[----:B------:R-:W-:Y:S01]  /*b760*/  LOP3.LUT R25, R25, 0x64006400, RZ, 0xfc, !PT ;  /* 0x6400640019197812 */ /* 0x000fe200078efcff */
[-C--:B------:R-:W-:Y:S01]  /*b770*/  HFMA2 R55, R55, R20.reuse.H0_H0, -72, -72 ;  /* 0xd480d48037377431 */ /* 0x080fe20000040014 */
[----:B------:R-:W-:Y:S01]  /*b780*/  LOP3.LUT R27, R26, 0x64006400, RZ, 0xfc, !PT ;  /* 0x640064001a1b7812 */ /* 0x000fe200078efcff */
[----:B------:R-:W-:Y:S02]  /*b790*/  HADD2.F32 R50, -RZ, R52.H1_H1 ;  /* 0x30000034ff327230 */ /* 0x000fe40000004100 */
[----:B------:R-:W-:Y:S01]  /*b7a0*/  FFMA.FTZ R30, R51, R58, R30 ;  /* 0x0000003a331e7223 */ /* 0x000fe2000001001e */
[----:B------:R-:W-:-:S02]  /*b7b0*/  HFMA2 R26, R25, R20.H0_H0, -72, -72 ;  /* 0xd480d480191a7431 */ /* 0x000fc40000040014 */
[----:B------:R-:W-:Y:S02]  /*b7c0*/  HADD2.F32 R58, -RZ, R13.H0_H0 ;  /* 0x2000000dff3a7230 */ /* 0x000fe40000004100 */
[-C--:B------:R-:W-:Y:S02]  /*b7d0*/  HFMA2 R51, R27, R20.reuse.H0_H0, -72, -72 ;  /* 0xd480d4801b337431 */ /* 0x080fe40000040014 */
[----:B------:R-:W-:Y:S02]  /*b7e0*/  HADD2.F32 R25, -RZ, R55.H0_H0 ;  /* 0x20000037ff197230 */ /* 0x000fe40000004100 */
[----:B------:R-:W-:Y:S01]  /*b7f0*/  FFMA.FTZ R52, R42, R56, R57 ;  /* 0x000000382a347223 */ /* 0x000fe20000010039 */
[C---:B------:R-:W-:Y:S01]  /*b800*/  FFMA.FTZ R59, R56.reuse, R43, R59 ;  /* 0x0000002b383b7223 */ /* 0x040fe2000001003b */
[C---:B------:R-:W-:Y:S01]  /*b810*/  FFMA.FTZ R60, R56.reuse, R47, R60 ;  /* 0x0000002f383c7223 */ /* 0x040fe2000001003c */
[----:B------:R-:W-:Y:S01]  /*b820*/  FFMA.FTZ R56, R56, R50, R61 ;  /* 0x0000003238387223 */ /* 0x000fe2000001003d */
[----:B------:R-:W-:-:S02]  /*b830*/  HFMA2 R53, R49, R20.H0_H0, -72, -72 ;  /* 0xd480d48031357431 */ /* 0x000fc40000040014 */
[----:B------:R-:W-:Y:S02]  /*b840*/  HADD2.F32 R28, -RZ, R51.H0_H0 ;  /* 0x20000033ff1c7230 */ /* 0x000fe40000004100 */
[C---:B------:R-:W-:Y:S01]  /*b850*/  FFMA.FTZ R61, R58.reuse, R25, R56 ;  /* 0x000000193a3d7223 */ /* 0x040fe20000010038 */
[----:B------:R-:W-:Y:S02]  /*b860*/  HADD2.F32 R56, -RZ, R55.H1_H1 ;  /* 0x30000037ff387230 */ /* 0x000fe40000004100 */
[----:B------:R-:W-:Y:S02]  /*b870*/  HADD2.F32 R49, -RZ, R26.H0_H0 ;  /* 0x2000001aff317230 */ /* 0x000fe40000004100 */
[----:B------:R-:W-:Y:S02]  /*b880*/  HADD2.F32 R27, -RZ, R53.H0_H0 ;  /* 0x20000035ff1b7230 */ /* 0x000fe40000004100 */
[----:B-1----:R-:W-:Y:S02]  /*b890*/  HADD2.F32 R55, -RZ, R4.H0_H0 ;  /* 0x20000004ff377230 */ /* 0x002fe40000004100 */
[----:B------:R-:W-:Y:S01]  /*b8a0*/  FFMA.FTZ R62, R58, R28, R59 ;  /* 0x0000001c3a3e7223 */ /* 0x000fe2000001003b */
[----:B------:R-:W-:-:S02]  /*b8b0*/  HADD2.F32 R13, -RZ, R13.H1_H1 ;  /* 0x3000000dff0d7230 */ /* 0x000fc40000004100 */
[----:B------:R-:W-:Y:S02]  /*b8c0*/  HADD2.F32 R54, -RZ, R51.H1_H1 ;  /* 0x30000033ff367230 */ /* 0x000fe40000004100 */
[----:B------:R-:W-:Y:S01]  /*b8d0*/  FFMA.FTZ R57, R49, R58, R52 ;  /* 0x0000003a31397223 */ /* 0x000fe20000010034 */
[----:B------:R-:W-:Y:S02]  /*b8e0*/  HADD2.F32 R4, -RZ, R4.H1_H1 ;  /* 0x30000004ff047230 */ /* 0x000fe40000004100 */
[----:B------:R-:W-:Y:S01]  /*b8f0*/  FFMA.FTZ R59, R58, R27, R60 ;  /* 0x0000001b3a3b7223 */ /* 0x000fe2000001003c */
[-C--:B------:R-:W-:Y:S01]  /*b900*/  FFMA.FTZ R64, R40, R55.reuse, R21 ;  /* 0x0000003728407223 */ /* 0x080fe20000010015 */
[----:B------:R-:W-:Y:S02]  /*b910*/  HADD2.F32 R52, -RZ, R26.H1_H1 ;  /* 0x3000001aff347230 */ /* 0x000fe40000004100 */
[----:B------:R-:W-:Y:S01]  /*b920*/  FFMA.FTZ R23, R12, R55, R23 ;  /* 0x000000370c177223 */ /* 0x000fe20000010017 */
[----:B------:R-:W-:-:S02]  /*b930*/  HADD2.F32 R58, -RZ, R53.H1_H1 ;  /* 0x30000035ff3a7230 */ /* 0x000fc40000004100 */
[----:B------:R-:W-:Y:S01]  /*b940*/  FFMA.FTZ R53, R13, R54, R62 ;  /* 0x000000360d357223 */ /* 0x000fe2000001003e */
[-C--:B------:R-:W-:Y:S01]  /*b950*/  FFMA.FTZ R66, R31, R55.reuse, R22 ;  /* 0x000000371f427223 */ /* 0x080fe20000010016 */
[--C-:B------:R-:W-:Y:S02]  /*b960*/  HADD2.F32 R62, -RZ, R5.reuse.H0_H0 ;  /* 0x20000005ff3e7230 */ /* 0x100fe40000004100 */
[----:B------:R-:W-:Y:S01]  /*b970*/  FFMA.FTZ R55, R41, R55, R24 ;  /* 0x0000003729377223 */ /* 0x000fe20000010018 */
[----:B------:R-:W-:Y:S01]  /*b980*/  FFMA.FTZ R21, R43, R4, R64 ;  /* 0x000000042b157223 */ /* 0x000fe20000010040 */
[----:B------:R-:W-:Y:S01]  /*b990*/  FFMA.FTZ R60, R52, R13, R57 ;  /* 0x0000000d343c7223 */ /* 0x000fe20000010039 */
[C---:B------:R-:W-:Y:S01]  /*b9a0*/  FFMA.FTZ R51, R13.reuse, R58, R59 ;  /* 0x0000003a0d337223 */ /* 0x040fe2000001003b */
[----:B------:R-:W-:Y:S01]  /*b9b0*/  FFMA.FTZ R26, R13, R56, R61 ;  /* 0x000000380d1a7223 */ /* 0x000fe2000001003d */
[-C--:B------:R-:W-:Y:S01]  /*b9c0*/  FFMA.FTZ R22, R42, R4.reuse, R23 ;  /* 0x000000042a167223 */ /* 0x080fe20000010017 */
[----:B------:R-:W-:Y:S01]  /*b9d0*/  FFMA.FTZ R66, R47, R4, R66 ;  /* 0x000000042f427223 */ /* 0x000fe20000010042 */
[----:B------:R-:W-:-:S02]  /*b9e0*/  HADD2.F32 R13, -RZ, R5.H1_H1 ;  /* 0x30000005ff0d7230 */ /* 0x000fc40000004100 */
[----:B------:R-:W-:Y:S01]  /*b9f0*/  FFMA.FTZ R4, R50, R4, R55 ;  /* 0x0000000432047223 */ /* 0x000fe20000010037 */
[-C--:B------:R-:W-:Y:S01]  /*ba00*/  FFMA.FTZ R21, R28, R62.reuse, R21 ;  /* 0x0000003e1c157223 */ /* 0x080fe20000010015 */
[----:B-----5:R-:W-:Y:S01]  /*ba10*/  @!P0 PRMT R44, R16, 0x7610, R44 ;  /* 0x00007610102c8816 */ /* 0x020fe2000000002c */
[-C--:B------:R-:W-:Y:S01]  /*ba20*/  FFMA.FTZ R5, R49, R62.reuse, R22 ;  /* 0x0000003e31057223 */ /* 0x080fe20000010016 */
[-C--:B------:R-:W-:Y:S01]  /*ba30*/  FFMA.FTZ R55, R27, R62.reuse, R66 ;  /* 0x0000003e1b377223 */ /* 0x080fe20000010042 */
[----:B------:R-:W-:Y:S01]  /*ba40*/  FFMA.FTZ R57, R25, R62, R4 ;  /* 0x0000003e19397223 */ /* 0x000fe20000010004 */
[----:B0-----:R-:W-:Y:S02]  /*ba50*/  HADD2.F32 R22, -RZ, R6.H0_H0 ;  /* 0x20000006ff167230 */ /* 0x001fe40000004100 */
[-C--:B------:R-:W-:Y:S01]  /*ba60*/  FFMA.FTZ R23, R54, R13.reuse, R21 ;  /* 0x0000000d36177223 */ /* 0x080fe20000010015 */
[----:B------:R-:W-:Y:S02]  /*ba70*/  HADD2.F32 R21, -RZ, R44.H0_H0 ;  /* 0x2000002cff157230 */ /* 0x000fe40000004100 */
[-C--:B------:R-:W-:Y:S01]  /*ba80*/  FFMA.FTZ R24, R52, R13.reuse, R5 ;  /* 0x0000000d34187223 */ /* 0x080fe20000010005 */
[-C--:B------:R-:W-:Y:S01]  /*ba90*/  FFMA.FTZ R5, R58, R13.reuse, R55 ;  /* 0x0000000d3a057223 */ /* 0x080fe20000010037 */
[----:B------:R-:W-:Y:S01]  /*baa0*/  FFMA.FTZ R4, R56, R13, R57 ;  /* 0x0000000d38047223 */ /* 0x000fe20000010039 */
[----:B------:R-:W-:Y:S01]  /*bab0*/  @!P0 PRMT R46, R17, 0x7610, R46 ;  /* 0x00007610112e8816 */ /* 0x000fe2000000002e */
[----:B------:R-:W-:-:S02]  /*bac0*/  HADD2.F32 R62, -RZ, R7.H0_H0 ;  /* 0x20000007ff3e7230 */ /* 0x000fc40000004100 */
[----:B------:R-:W-:Y:S02]  /*bad0*/  HADD2.F32 R13, -RZ, R7.H1_H1 ;  /* 0x30000007ff0d7230 */ /* 0x000fe40000004100 */
[-C--:B------:R-:W-:Y:S01]  /*bae0*/  FFMA.FTZ R7, R12, R22.reuse, R18 ;  /* 0x000000160c077223 */ /* 0x080fe20000010012 */
[----:B------:R-:W-:Y:S02]  /*baf0*/  HADD2.F32 R6, -RZ, R6.H1_H1 ;  /* 0x30000006ff067230 */ /* 0x000fe40000004100 */
[-C--:B------:R-:W-:Y:S01]  /*bb00*/  FFMA.FTZ R40, R40, R22.reuse, R19 ;  /* 0x0000001628287223 */ /* 0x080fe20000010013 */
[-C--:B------:R-:W-:Y:S01]  /*bb10*/  FFMA.FTZ R12, R31, R22.reuse, R29 ;  /* 0x000000161f0c7223 */ /* 0x080fe2000001001d */
[----:B------:R-:W-:Y:S01]  /*bb20*/  @!P0 PRMT R44, R44, 0x7610, R16 ;  /* 0x000076102c2c8816 */ /* 0x000fe20000000010 */
[----:B------:R-:W-:Y:S01]  /*bb30*/  FMUL.FTZ R24, R24, R21 ;  /* 0x0000001518187220 */ /* 0x000fe20000410000 */
[----:B------:R-:W-:Y:S01]  /*bb40*/  FFMA.FTZ R41, R41, R22, R30 ;  /* 0x0000001629297223 */ /* 0x000fe2000001001e */
[----:B------:R-:W-:Y:S01]  /*bb50*/  @!P0 PRMT R46, R46, 0x7610, R17 ;  /* 0x000076102e2e8816 */ /* 0x000fe20000000011 */
[-C--:B------:R-:W-:Y:S01]  /*bb60*/  FFMA.FTZ R42, R42, R6.reuse, R7 ;  /* 0x000000062a2a7223 */ /* 0x080fe20000010007 */
[-C--:B------:R-:W-:Y:S01]  /*bb70*/  FFMA.FTZ R43, R43, R6.reuse, R40 ;  /* 0x000000062b2b7223 */ /* 0x080fe20000010028 */
[-C--:B------:R-:W-:Y:S01]  /*bb80*/  FFMA.FTZ R12, R47, R6.reuse, R12 ;  /* 0x000000062f0c7223 */ /* 0x080fe2000001000c */
[----:B------:R-:W-:Y:S01]  /*bb90*/  FFMA.FTZ R6, R50, R6, R41 ;  /* 0x0000000632067223 */ /* 0x000fe20000010029 */
[----:B------:R-:W-:Y:S01]  /*bba0*/  HADD2.F32 R22, -RZ, R44.H1_H1 ;  /* 0x3000002cff167230 */ /* 0x000fe20000004100 */
[----:B------:R-:W-:Y:S01]  /*bbb0*/  F2FP.F16.F32.PACK_AB R7, RZ, R24 ;  /* 0x00000018ff07723e */ /* 0x000fe200000000ff */
[----:B------:R-:W-:-:S02]  /*bbc0*/  HADD2.F32 R24, -RZ, R46.H0_H0 ;  /* 0x2000002eff187230 */ /* 0x000fc40000004100 */
[----:B------:R-:W-:Y:S01]  /*bbd0*/  FFMA.FTZ R25, R25, R62, R6 ;  /* 0x0000003e19197223 */ /* 0x000fe20000010006 */
[----:B------:R-:W-:Y:S01]  /*bbe0*/  FMUL.FTZ R6, R23, R22 ;  /* 0x0000001617067220 */ /* 0x000fe20000410000 */
[----:B------:R-:W-:Y:S02]  /*bbf0*/  HADD2.F32 R23, -RZ, R46.H1_H1 ;  /* 0x3000002eff177230 */ /* 0x000fe40000004100 */
[----:B------:R-:W-:Y:S01]  /*bc00*/  FMUL.FTZ R5, R5, R24 ;  /* 0x0000001805057220 */ /* 0x000fe20000410000 */
[----:B------:R-:W-:Y:S02]  /*bc10*/  FFMA.FTZ R56, R56, R13, R25 ;  /* 0x0000000d38387223 */ /* 0x000fe40000010019 */
[----:B------:R-:W-:Y:S02]  /*bc20*/  FMUL.FTZ R25, R4, R23 ;  /* 0x0000001704197220 */ /* 0x000fe40000410000 */
[----:B------:R-:W-:Y:S02]  /*bc30*/  F2FP.F16.F32.PACK_AB R19, RZ, R5 ;  /* 0x00000005ff13723e */ /* 0x000fe400000000ff */
[----:B------:R-:W0:Y:S01]  /*bc40*/  LDS.64 R4, [UR5+0x10] ;  /* 0x00001005ff047984 */ /* 0x000e220008000a00 */
[-C--:B------:R-:W-:Y:S01]  /*bc50*/  FFMA.FTZ R49, R49, R62.reuse, R42 ;  /* 0x0000003e31317223 */ /* 0x080fe2000001002a */
[-C--:B------:R-:W-:Y:S01]  /*bc60*/  FFMA.FTZ R43, R28, R62.reuse, R43 ;  /* 0x0000003e1c2b7223 */ /* 0x080fe2000001002b */
[----:B------:R-:W-:Y:S01]  /*bc70*/  FFMA.FTZ R27, R27, R62, R12 ;  /* 0x0000003e1b1b7223 */ /* 0x000fe2000001000c */
[----:B------:R-:W-:-:S04]  /*bc80*/  IMAD.WIDE R16, R45, 0x4, R14 ;  /* 0x000000042d107825 */ /* 0x000fc800078e020e */
[-C--:B------:R-:W-:Y:S01]  /*bc90*/  FFMA.FTZ R52, R52, R13.reuse, R49 ;  /* 0x0000000d34347223 */ /* 0x080fe20000010031 */
[-C--:B------:R-:W-:Y:S01]  /*bca0*/  FFMA.FTZ R43, R54, R13.reuse, R43 ;  /* 0x0000000d362b7223 */ /* 0x080fe2000001002b */
[----:B------:R-:W-:Y:S02]  /*bcb0*/  FFMA.FTZ R27, R58, R13, R27 ;  /* 0x0000000d3a1b7223 */ /* 0x000fe4000001001b */
[----:B------:R-:W3:Y:S01]  /*bcc0*/  LDG.E.128.CONSTANT R12, desc[UR8][R16.64] ;  /* 0x00000008100c7981 */ /* 0x000ee2000c1e9d00 */
[----:B------:R-:W-:Y:S01]  /*bcd0*/  FMUL.FTZ R56, R56, R23 ;  /* 0x0000001738387220 */ /* 0x000fe20000410000 */
[-C--:B------:R-:W-:Y:S01]  /*bce0*/  FMUL.FTZ R28, R27, R24.reuse ;  /* 0x000000181b1c7220 */ /* 0x080fe20000410000 */
[----:B------:R-:W-:Y:S01]  /*bcf0*/  F2FP.F16.F32.PACK_AB R27, RZ, R25 ;  /* 0x00000019ff1b723e */ /* 0x000fe200000000ff */
[----:B------:R-:W-:Y:S01]  /*bd00*/  FMUL.FTZ R51, R51, R24 ;  /* 0x0000001833337220 */ /* 0x000fe20000410000 */
[----:B------:R-:W-:Y:S01]  /*bd10*/  F2FP.F16.F32.PACK_AB R18, RZ, R6 ;  /* 0x00000006ff12723e */ /* 0x000fe200000000ff */
[----:B------:R-:W-:Y:S01]  /*bd20*/  FMUL.FTZ R26, R26, R23 ;  /* 0x000000171a1a7220 */ /* 0x000fe20000410000 */
[----:B------:R-:W-:-:S02]  /*bd30*/  PRMT R19, R19, 0x5410, R27 ;  /* 0x0000541013137816 */ /* 0x000fc4000000001b */
[----:B------:R-:W-:Y:S02]  /*bd40*/  F2FP.F16.F32.PACK_AB R29, RZ, R28 ;  /* 0x0000001cff1d723e */ /* 0x000fe400000000ff */
[----:B------:R-:W-:Y:S02]  /*bd50*/  F2FP.F16.F32.PACK_AB R56, RZ, R56 ;  /* 0x00000038ff38723e */ /* 0x000fe400000000ff */
[----:B------:R-:W-:Y:S02]  /*bd60*/  PRMT R7, R7, 0x5410, R18 ;  /* 0x0000541007077816 */ /* 0x000fe40000000012 */
[----:B------:R-:W-:Y:S02]  /*bd70*/  F2FP.F16.F32.PACK_AB R51, RZ, R51 ;  /* 0x00000033ff33723e */ /* 0x000fe400000000ff */
[----:B------:R-:W-:Y:S02]  /*bd80*/  F2FP.F16.F32.PACK_AB R6, RZ, R26 ;  /* 0x0000001aff06723e */ /* 0x000fe400000000ff */
[----:B------:R-:W-:Y:S01]  /*bd90*/  PRMT R27, R29, 0x5410, R56 ;  /* 0x000054101d1b7816 */ /* 0x000fe20000000038 */
[----:B------:R-:W-:Y:S01]  /*bda0*/  HFMA2.MMA R29, R19, 1, 1, R36 ;  /* 0x3c003c00131d7835 */ /* 0x000fe20000000024 */
[----:B--2---:R-:W-:-:S02]  /*bdb0*/  LOP3.LUT R18, R9, 0xf000f, RZ, 0xc0, !PT ;  /* 0x000f000f09127812 */ /* 0x004fc400078ec0ff */
[C---:B------:R-:W-:Y:S01]  /*bdc0*/  LOP3.LUT R19, R10.reuse, 0xf000f, RZ, 0xc0, !PT ;  /* 0x000f000f0a137812 */ /* 0x040fe200078ec0ff */
[----:B------:R-:W-:Y:S01]  /*bdd0*/  HADD2 R26, R7, R37 ;  /* 0x00000025071a7230 */ /* 0x000fe20000000000 */
[----:B------:R-:W-:Y:S02]  /*bde0*/  PRMT R51, R51, 0x5410, R6 ;  /* 0x0000541033337816 */ /* 0x000fe40000000006 */
[----:B------:R-:W-:Y:S02]  /*bdf0*/  LOP3.LUT R47, R10, 0xf000f0, RZ, 0xc0, !PT ;  /* 0x00f000f00a2f7812 */ /* 0x000fe400078ec0ff */
[----:B------:R-:W-:Y:S01]  /*be00*/  SHF.R.U32.HI R37, RZ, 0x8, R10 ;  /* 0x00000008ff257819 */ /* 0x000fe2000001160a */
[-C--:B------:R-:W-:Y:S01]  /*be10*/  FMUL.FTZ R52, R52, R21.reuse ;  /* 0x0000001534347220 */ /* 0x080fe20000410000 */
[----:B------:R-:W-:Y:S01]  /*be20*/  LOP3.LUT R10, R11, 0xf000f, RZ, 0xc0, !PT ;  /* 0x000f000f0b0a7812 */ /* 0x000fe200078ec0ff */
[-C--:B------:R-:W-:Y:S01]  /*be30*/  FMUL.FTZ R43, R43, R22.reuse ;  /* 0x000000162b2b7220 */ /* 0x080fe20000410000 */
[----:B------:R-:W-:Y:S01]  /*be40*/  LOP3.LUT R18, R18, 0x64006400, RZ, 0xfc, !PT ;  /* 0x6400640012127812 */ /* 0x000fe200078efcff */
[----:B------:R-:W-:Y:S01]  /*be50*/  HADD2 R27, R27, R34 ;  /* 0x000000221b1b7230 */ /* 0x000fe20000000000 */
[----:B------:R-:W-:Y:S01]  /*be60*/  LOP3.LUT R19, R19, 0x64006400, RZ, 0xfc, !PT ;  /* 0x6400640013137812 */ /* 0x000fe200078efcff */
[----:B------:R-:W-:Y:S01]  /*be70*/  FMUL.FTZ R60, R60, R21 ;  /* 0x000000153c3c7220 */ /* 0x000fe20000410000 */
[----:B------:R-:W-:Y:S01]  /*be80*/  LOP3.LUT R34, R9, 0xf000f0, RZ, 0xc0, !PT ;  /* 0x00f000f009227812 */ /* 0x000fe200078ec0ff */
[----:B------:R-:W-:Y:S01]  /*be90*/  FMUL.FTZ R53, R53, R22 ;  /* 0x0000001635357220 */ /* 0x000fe20000410000 */
[----:B------:R-:W-:Y:S01]  /*bea0*/  SHF.R.U32.HI R36, RZ, 0x8, R9 ;  /* 0x00000008ff247819 */ /* 0x000fe20000011609 */
[----:B------:R-:W-:-:S02]  /*beb0*/  HADD2 R30, R51, R38 ;  /* 0x00000026331e7230 */ /* 0x000fc40000000000 */
[--C-:B0-----:R-:W-:Y:S01]  /*bec0*/  HADD2.F32 R62, -RZ, R5.reuse.H0_H0 ;  /* 0x20000005ff3e7230 */ /* 0x101fe20000004100 */
[----:B------:R-:W-:Y:S01]  /*bed0*/  LOP3.LUT R49, R11, 0xf000f0, RZ, 0xc0, !PT ;  /* 0x00f000f00b317812 */ /* 0x000fe200078ec0ff */
[----:B------:R-:W-:Y:S01]  /*bee0*/  HADD2.F32 R9, -RZ, R5.H1_H1 ;  /* 0x30000005ff097230 */ /* 0x000fe20000004100 */
[----:B------:R-:W-:Y:S01]  /*bef0*/  SHF.R.U32.HI R38, RZ, 0x8, R11 ;  /* 0x00000008ff267819 */ /* 0x000fe2000001160b */
[----:B------:R-:W-:Y:S01]  /*bf00*/  HADD2 R11, R19, -1032, -1032 ;  /* 0xe408e408130b7430 */ /* 0x000fe20000000000 */
[----:B------:R-:W-:Y:S01]  /*bf10*/  LOP3.LUT R5, R10, 0x64006400, RZ, 0xfc, !PT ;  /* 0x640064000a057812 */ /* 0x000fe200078efcff */
[----:B------:R-:W-:Y:S01]  /*bf20*/  HADD2 R10, R18, -1032, -1032 ;  /* 0xe408e408120a7430 */ /* 0x000fe20000000000 */
[----:B------:R-:W-:Y:S01]  /*bf30*/  LOP3.LUT R6, R8, 0xf000f, RZ, 0xc0, !PT ;  /* 0x000f000f08067812 */ /* 0x000fe200078ec0ff */
[----:B------:R-:W0:Y:S01]  /*bf40*/  LDS.64 R18, [UR5+0x90] ;  /* 0x00009005ff127984 */ /* 0x000e220008000a00 */
[----:B------:R-:W-:Y:S02]  /*bf50*/  F2FP.F16.F32.PACK_AB R52, RZ, R52 ;  /* 0x00000034ff34723e */ /* 0x000fe400000000ff */
[----:B------:R-:W-:-:S02]  /*bf60*/  F2FP.F16.F32.PACK_AB R43, RZ, R43 ;  /* 0x0000002bff2b723e */ /* 0x000fc400000000ff */
[----:B------:R-:W-:Y:S02]  /*bf70*/  F2FP.F16.F32.PACK_AB R60, RZ, R60 ;  /* 0x0000003cff3c723e */ /* 0x000fe400000000ff */
[----:B------:R-:W-:Y:S02]  /*bf80*/  F2FP.F16.F32.PACK_AB R53, RZ, R53 ;  /* 0x00000035ff35723e */ /* 0x000fe400000000ff */
[----:B------:R-:W-:Y:S02]  /*bf90*/  LOP3.LUT R6, R6, 0x64006400, RZ, 0xfc, !PT ;  /* 0x6400640006067812 */ /* 0x000fe400078efcff */
[----:B------:R-:W-:Y:S02]  /*bfa0*/  PRMT R52, R52, 0x5410, R43 ;  /* 0x0000541034347816 */ /* 0x000fe4000000002b */
[----:B------:R-:W-:Y:S01]  /*bfb0*/  PRMT R60, R60, 0x5410, R53 ;  /* 0x000054103c3c7816 */ /* 0x000fe20000000035 */
[----:B------:R-:W-:Y:S01]  /*bfc0*/  HADD2 R6, R6, -1032, -1032 ;  /* 0xe408e40806067430 */ /* 0x000fe20000000000 */
[----:B------:R-:W-:-:S02]  /*bfd0*/  LOP3.LUT R7, R8, 0xf000f0, RZ, 0xc0, !PT ;  /* 0x00f000f008077812 */ /* 0x000fc400078ec0ff */
[----:B------:R-:W-:Y:S01]  /*bfe0*/  HFMA2.MMA R25, R52, 1, 1, R35 ;  /* 0x3c003c0034197835 */ /* 0x000fe20000000023 */
[----:B------:R-:W-:Y:S01]  /*bff0*/  SHF.R.U32.HI R35, RZ, 0x8, R8 ;  /* 0x00000008ff237819 */ /* 0x000fe20000011608 */
[----:B------:R-:W-:Y:S01]  /*c000*/  HFMA2.MMA R28, R60, 1, 1, R39 ;  /* 0x3c003c003c1c7835 */ /* 0x000fe20000000027 */
[--C-:B------:R-:W-:Y:S02]  /*c010*/  HADD2.F32 R8, -RZ, R4.reuse.H0_H0 ;  /* 0x20000004ff087230 */ /* 0x100fe40000004100 */
[----:B------:R-:W-:Y:S02]  /*c020*/  HADD2 R42, R5, -1032, -1032 ;  /* 0xe408e408052a7430 */ /* 0x000fe40000000000 */
[----:B------:R-:W-:Y:S02]  /*c030*/  HADD2.F32 R50, -RZ, R4.H1_H1 ;  /* 0x30000004ff327230 */ /* 0x000fe40000004100 */
[--C-:B------:R-:W-:Y:S02]  /*c040*/  HADD2.F32 R4, -RZ, R6.reuse.H0_H0 ;  /* 0x20000006ff047230 */ /* 0x100fe40000004100 */
[----:B------:R-:W-:-:S02]  /*c050*/  HADD2.F32 R39, -RZ, R6.H1_H1 ;  /* 0x30000006ff277230 */ /* 0x000fc40000004100 */
[--C-:B------:R-:W-:Y:S02]  /*c060*/  HADD2.F32 R5, -RZ, R10.reuse.H0_H0 ;  /* 0x2000000aff057230 */ /* 0x100fe40000004100 */
[----:B------:R-:W-:Y:S02]  /*c070*/  HADD2.F32 R40, -RZ, R10.H1_H1 ;  /* 0x3000000aff287230 */ /* 0x000fe40000004100 */
[--C-:B------:R-:W-:Y:S02]  /*c080*/  HADD2.F32 R6, -RZ, R11.reuse.H0_H0 ;  /* 0x2000000bff067230 */ /* 0x100fe40000004100 */
[----:B------:R-:W-:Y:S01]  /*c090*/  HADD2.F32 R41, -RZ, R11.H1_H1 ;  /* 0x3000000bff297230 */ /* 0x000fe20000004100 */
[----:B------:R-:W-:Y:S01]  /*c0a0*/  LOP3.LUT R31, R7, 0x64006400, RZ, 0xfc, !PT ;  /* 0x64006400071f7812 */ /* 0x000fe200078efcff */
[----:B------:R-:W1:Y:S01]  /*c0b0*/  LDS.64 R10, [UR5+0x110] ;  /* 0x00011005ff0a7984 */ /* 0x000e620008000a00 */
[----:B------:R-:W-:Y:S01]  /*c0c0*/  HADD2.F32 R7, -RZ, R42.H0_H0 ;  /* 0x2000002aff077230 */ /* 0x000fe20000004100 */
[----:B------:R-:W-:Y:S01]  /*c0d0*/  LOP3.LUT R43, R34, 0x64006400, RZ, 0xfc, !PT ;  /* 0x64006400222b7812 */ /* 0x000fe200078efcff */
[----:B------:R-:W-:Y:S01]  /*c0e0*/  FFMA.FTZ R34, R4, R8, RZ ;  /* 0x0000000804227223 */ /* 0x000fe200000100ff */
[----:B------:R-:W-:-:S02]  /*c0f0*/  LOP3.LUT R47, R47, 0x64006400, RZ, 0xfc, !PT ;  /* 0x640064002f2f7812 */ /* 0x000fc400078efcff */
[----:B------:R-:W-:Y:S01]  /*c100*/  LOP3.LUT R49, R49, 0x64006400, RZ, 0xfc, !PT ;  /* 0x6400640031317812 */ /* 0x000fe200078efcff */
[C---:B------:R-:W-:Y:S01]  /*c110*/  FFMA.FTZ R51, R8.reuse, R5, RZ ;  /* 0x0000000508337223 */ /* 0x040fe200000100ff */
[C---:B------:R-:W-:Y:S01]  /*c120*/  FFMA.FTZ R54, R8.reuse, R6, RZ ;  /* 0x0000000608367223 */ /* 0x040fe200000100ff */
[----:B------:R-:W-:Y:S01]  /*c130*/  FFMA.FTZ R55, R8, R7, RZ ;  /* 0x0000000708377223 */ /* 0x000fe200000100ff */
[----:B------:R-:W-:Y:S01]  /*c140*/  FFMA.FTZ R52, R39, R50, R34 ;  /* 0x0000003227347223 */ /* 0x000fe20000010022 */
[-C--:B------:R-:W-:Y:S02]  /*c150*/  HFMA2 R8, R43, R20.reuse.H0_H0, -72, -72 ;  /* 0xd480d4802b087431 */ /* 0x080fe40000040014 */
[----:B------:R-:W-:Y:S02]  /*c160*/  HADD2.F32 R42, -RZ, R42.H1_H1 ;  /* 0x3000002aff2a7230 */ /* 0x000fe40000004100 */
[-C--:B------:R-:W-:Y:S02]  /*c170*/  HFMA2 R34, R47, R20.reuse.H0_H0, -72, -72 ;  /* 0xd480d4802f227431 */ /* 0x080fe40000040014 */
[----:B------:R-:W-:-:S02]  /*c180*/  HFMA2 R31, R31, R20.H0_H0, -72, -72 ;  /* 0xd480d4801f1f7431 */ /* 0x000fc40000040014 */
[----:B------:R-:W-:Y:S02]  /*c190*/  HFMA2 R49, R49, R20.H0_H0, -72, -72 ;  /* 0xd480d48031317431 */ /* 0x000fe40000040014 */
[C---:B------:R-:W-:Y:S01]  /*c1a0*/  FFMA.FTZ R53, R50.reuse, R40, R51 ;  /* 0x0000002832357223 */ /* 0x040fe20000010033 */
[C---:B------:R-:W-:Y:S01]  /*c1b0*/  FFMA.FTZ R64, R50.reuse, R41, R54 ;  /* 0x0000002932407223 */ /* 0x040fe20000010036 */
[----:B------:R-:W-:Y:S02]  /*c1c0*/  HADD2.F32 R47, -RZ, R8.H0_H0 ;  /* 0x20000008ff2f7230 */ /* 0x000fe40000004100 */
[----:B------:R-:W-:Y:S01]  /*c1d0*/  FFMA.FTZ R50, R50, R42, R55 ;  /* 0x0000002a32327223 */ /* 0x000fe20000010037 */
[----:B------:R-:W-:Y:S02]  /*c1e0*/  HADD2.F32 R51, -RZ, R34.H0_H0 ;  /* 0x20000022ff337230 */ /* 0x000fe40000004100 */
[----:B------:R-:W-:Y:S02]  /*c1f0*/  HADD2.F32 R43, -RZ, R31.H0_H0 ;  /* 0x2000001fff2b7230 */ /* 0x000fe40000004100 */
[----:B------:R-:W-:-:S02]  /*c200*/  HADD2.F32 R55, -RZ, R49.H0_H0 ;  /* 0x20000031ff377230 */ /* 0x000fc40000004100 */
[----:B------:R-:W-:Y:S02]  /*c210*/  HADD2.F32 R60, -RZ, R8.H1_H1 ;  /* 0x30000008ff3c7230 */ /* 0x000fe40000004100 */
[C---:B------:R-:W-:Y:S01]  /*c220*/  FFMA.FTZ R8, R62.reuse, R47, R53 ;  /* 0x0000002f3e087223 */ /* 0x040fe20000010035 */
[----:B------:R-:W-:Y:S02]  /*c230*/  HADD2.F32 R58, -RZ, R34.H1_H1 ;  /* 0x30000022ff3a7230 */ /* 0x000fe40000004100 */
[C---:B------:R-:W-:Y:S01]  /*c240*/  FFMA.FTZ R53, R62.reuse, R51, R64 ;  /* 0x000000333e357223 */ /* 0x040fe20000010040 */
[----:B------:R-:W-:Y:S02]  /*c250*/  HADD2.F32 R54, -RZ, R31.H1_H1 ;  /* 0x3000001fff367230 */ /* 0x000fe40000004100 */
[----:B------:R-:W-:Y:S01]  /*c260*/  FFMA.FTZ R31, R43, R62, R52 ;  /* 0x0000003e2b1f7223 */ /* 0x000fe20000010034 */
[----:B------:R-:W-:Y:S02]  /*c270*/  HADD2.F32 R56, -RZ, R49.H1_H1 ;  /* 0x30000031ff387230 */ /* 0x000fe40000004100 */
[----:B------:R-:W-:Y:S01]  /*c280*/  FFMA.FTZ R57, R62, R55, R50 ;  /* 0x000000373e397223 */ /* 0x000fe20000010032 */
[C---:B------:R-:W-:Y:S01]  /*c290*/  FFMA.FTZ R52, R9.reuse, R58, R53 ;  /* 0x0000003a09347223 */ /* 0x040fe20000010035 */
[----:B------:R-:W-:Y:S01]  /*c2a0*/  FFMA.FTZ R50, R54, R9, R31 ;  /* 0x0000000936327223 */ /* 0x000fe2000001001f */
[C---:B------:R-:W-:Y:S01]  /*c2b0*/  FFMA.FTZ R49, R9.reuse, R60, R8 ;  /* 0x0000003c09317223 */ /* 0x040fe20000010008 */
[----:B------:R-:W-:Y:S01]  /*c2c0*/  FFMA.FTZ R53, R9, R56, R57 ;  /* 0x0000003809357223 */ /* 0x000fe20000010039 */
[--C-:B0-----:R-:W-:Y:S01]  /*c2d0*/  HADD2.F32 R31, -RZ, R18.reuse.H0_H0 ;  /* 0x20000012ff1f7230 */ /* 0x101fe20000004100 */
[----:B------:R-:W0:Y:S01]  /*c2e0*/  LDS.64 R8, [UR5+0x18] ;  /* 0x00001805ff087984 */ /* 0x000e220008000a00 */
[----:B------:R-:W-:-:S03]  /*c2f0*/  HADD2.F32 R18, -RZ, R18.H1_H1 ;  /* 0x30000012ff127230 */ /* 0x000fc60000004100 */
        /* <DEDUP_REMOVED lines=23> */
[----:B------:R-:W-:Y:S01]  /*c470*/  HADD2.F32 R64, -RZ, R11.H0_H0 ;  /* 0x2000000bff407230 */ /* 0x000fe20000004100 */
[----:B------:R-:W-:Y:S01]  /*c480*/  LOP3.LUT R7, R36, 0xf000f, RZ, 0xc0, !PT ;  /* 0x000f000f24077812 */ /* 0x000fe200078ec0ff */
[----:B------:R-:W-:Y:S01]  /*c490*/  HADD2.F32 R19, -RZ, R19.H1_H1 ;  /* 0x30000013ff137230 */ /* 0x000fe20000004100 */
[----:B------:R-:W-:-:S02]  /*c4a0*/  LOP3.LUT R42, R38, 0xf000f, RZ, 0xc0, !PT ;  /* 0x000f000f262a7812 */ /* 0x000fc400078ec0ff */
[----:B------:R-:W-:Y:S01]  /*c4b0*/  LOP3.LUT R7, R7, 0x64006400, RZ, 0xfc, !PT ;  /* 0x6400640007077812 */ /* 0x000fe200078efcff */
[-C--:B------:R-:W-:Y:S01]  /*c4c0*/  FFMA.FTZ R39, R51, R64.reuse, R6 ;  /* 0x0000004033277223 */ /* 0x080fe20000010006 */
[-C--:B------:R-:W-:Y:S01]  /*c4d0*/  FFMA.FTZ R18, R60, R19.reuse, R57 ;  /* 0x000000133c127223 */ /* 0x080fe20000010039 */
[----:B------:R-:W-:Y:S01]  /*c4e0*/  LOP3.LUT R6, R35, 0xf000f, RZ, 0xc0, !PT ;  /* 0x000f000f23067812 */ /* 0x000fe200078ec0ff */
[----:B------:R-:W-:Y:S02]  /*c4f0*/  HADD2.F32 R57, -RZ, R11.H1_H1 ;  /* 0x3000000bff397230 */ /* 0x000fe40000004100 */
[-C--:B------:R-:W-:Y:S01]  /*c500*/  FFMA.FTZ R55, R55, R64.reuse, R10 ;  /* 0x0000004037377223 */ /* 0x080fe2000001000a */
[----:B------:R-:W-:Y:S01]  /*c510*/  LOP3.LUT R42, R42, 0x64006400, RZ, 0xfc, !PT ;  /* 0x640064002a2a7812 */ /* 0x000fe200078efcff */
[----:B------:R-:W-:Y:S02]  /*c520*/  HADD2 R7, R7, -1032, -1032 ;  /* 0xe408e40807077430 */ /* 0x000fe40000000000 */
[-C--:B------:R-:W-:Y:S01]  /*c530*/  FFMA.FTZ R43, R43, R64.reuse, R4 ;  /* 0x000000402b2b7223 */ /* 0x080fe20000010004 */
[----:B------:R-:W-:Y:S01]  /*c540*/  LOP3.LUT R41, R37, 0xf000f, RZ, 0xc0, !PT ;  /* 0x000f000f25297812 */ /* 0x000fe200078ec0ff */
[-C--:B------:R-:W-:Y:S01]  /*c550*/  FFMA.FTZ R31, R54, R19.reuse, R31 ;  /* 0x00000013361f7223 */ /* 0x080fe2000001001f */
[----:B------:R-:W-:Y:S01]  /*c560*/  LOP3.LUT R6, R6, 0x64006400, RZ, 0xfc, !PT ;  /* 0x6400640006067812 */ /* 0x000fe200078efcff */
[-C--:B------:R-:W-:Y:S01]  /*c570*/  FFMA.FTZ R34, R58, R19.reuse, R59 ;  /* 0x000000133a227223 */ /* 0x080fe2000001003b */
[----:B------:R-:W-:Y:S01]  /*c580*/  FFMA.FTZ R11, R47, R64, R40 ;  /* 0x000000402f0b7223 */ /* 0x000fe20000010028 */
[----:B------:R-:W1:Y:S01]  /*c590*/  LDS.64 R4, [UR5+0x98] ;  /* 0x00009805ff047984 */ /* 0x000e620008000a00 */
[C---:B------:R-:W-:Y:S01]  /*c5a0*/  FFMA.FTZ R19, R56.reuse, R19, R61 ;  /* 0x0000001338137223 */ /* 0x040fe2000001003d */
[-C--:B------:R-:W-:Y:S01]  /*c5b0*/  FFMA.FTZ R40, R56, R57.reuse, R55 ;  /* 0x0000003938287223 */ /* 0x080fe20000010037 */
[----:B------:R-:W-:Y:S01]  /*c5c0*/  FFMA.FTZ R39, R58, R57, R39 ;  /* 0x000000393a277223 */ /* 0x000fe20000010027 */
[----:B------:R-:W-:-:S02]  /*c5d0*/  HADD2 R56, R42, -1032, -1032 ;  /* 0xe408e4082a387430 */ /* 0x000fc40000000000 */
[----:B0-----:R-:W-:Y:S01]  /*c5e0*/  HADD2.F32 R58, -RZ, R8.H0_H0 ;  /* 0x20000008ff3a7230 */ /* 0x001fe20000004100 */
[----:B------:R-:W-:Y:S01]  /*c5f0*/  LOP3.LUT R41, R41, 0x64006400, RZ, 0xfc, !PT ;  /* 0x6400640029297812 */ /* 0x000fe200078efcff */
[----:B------:R-:W-:Y:S02]  /*c600*/  HADD2.F32 R42, -RZ, R7.H0_H0 ;  /* 0x20000007ff2a7230 */ /* 0x000fe40000004100 */
[----:B------:R-:W-:Y:S02]  /*c610*/  HADD2 R6, R6, -1032, -1032 ;  /* 0xe408e40806067430 */ /* 0x000fe40000000000 */
[--C-:B------:R-:W-:Y:S02]  /*c620*/  HADD2.F32 R51, -RZ, R9.reuse.H0_H0 ;  /* 0x20000009ff337230 */ /* 0x100fe40000004100 */
[----:B------:R-:W-:Y:S02]  /*c630*/  HADD2 R55, R41, -1032, -1032 ;  /* 0xe408e40829377430 */ /* 0x000fe40000000000 */
[----:B------:R-:W-:-:S02]  /*c640*/  HADD2.F32 R47, -RZ, R9.H1_H1 ;  /* 0x30000009ff2f7230 */ /* 0x000fc40000004100 */
[----:B------:R-:W-:Y:S01]  /*c650*/  FFMA.FTZ R61, R58, R42, R49 ;  /* 0x0000002a3a3d7223 */ /* 0x000fe20000010031 */
[--C-:B------:R-:W-:Y:S02]  /*c660*/  HADD2.F32 R41, -RZ, R6.reuse.H0_H0 ;  /* 0x20000006ff297230 */ /* 0x100fe40000004100 */
[----:B------:R-:W-:Y:S02]  /*c670*/  HADD2.F32 R9, -RZ, R6.H1_H1 ;  /* 0x30000006ff097230 */ /* 0x000fe40000004100 */
[----:B------:R-:W-:Y:S02]  /*c680*/  HADD2.F32 R49, -RZ, R7.H1_H1 ;  /* 0x30000007ff317230 */ /* 0x000fe40000004100 */
[----:B------:R-:W0:Y:S01]  /*c690*/  LDS.64 R6, [UR5+0x118] ;  /* 0x00011805ff067984 */ /* 0x000e220008000a00 */
[----:B------:R-:W-:Y:S01]  /*c6a0*/  FFMA.FTZ R10, R54, R57, R43 ;  /* 0x00000039360a7223 */ /* 0x000fe2000001002b */
[----:B------:R-:W-:Y:S02]  /*c6b0*/  HADD2.F32 R54, -RZ, R8.H1_H1 ;  /* 0x30000008ff367230 */ /* 0x000fe40000004100 */
[----:B------:R-:W-:Y:S01]  /*c6c0*/  HADD2.F32 R8, -RZ, R56.H0_H0 ;  /* 0x20000038ff087230 */ /* 0x000fe20000004100 */
[----:B------:R-:W-:-:S02]  /*c6d0*/  LOP3.LUT R36, R36, 0xf000f0, RZ, 0xc0, !PT ;  /* 0x00f000f024247812 */ /* 0x000fc400078ec0ff */
[----:B------:R-:W-:Y:S02]  /*c6e0*/  LOP3.LUT R35, R35, 0xf000f0, RZ, 0xc0, !PT ;  /* 0x00f000f023237812 */ /* 0x000fe400078ec0ff */
[----:B------:R-:W-:Y:S01]  /*c6f0*/  FFMA.FTZ R62, R58, R8, R53 ;  /* 0x000000083a3e7223 */ /* 0x000fe20000010035 */
[----:B------:R-:W-:Y:S01]  /*c700*/  LOP3.LUT R53, R36, 0x64006400, RZ, 0xfc, !PT ;  /* 0x6400640024357812 */ /* 0x000fe200078efcff */
[----:B------:R-:W-:Y:S01]  /*c710*/  FFMA.FTZ R11, R60, R57, R11 ;  /* 0x000000393c0b7223 */ /* 0x000fe2000001000b */
[----:B------:R-:W-:Y:S02]  /*c720*/  LOP3.LUT R37, R37, 0xf000f0, RZ, 0xc0, !PT ;  /* 0x00f000f025257812 */ /* 0x000fe400078ec0ff */
[----:B------:R-:W-:Y:S01]  /*c730*/  LOP3.LUT R38, R38, 0xf000f0, RZ, 0xc0, !PT ;  /* 0x00f000f026267812 */ /* 0x000fe200078ec0ff */
[----:B------:R-:W-:Y:S01]  /*c740*/  FFMA.FTZ R60, R41, R58, R50 ;  /* 0x0000003a293c7223 */ /* 0x000fe20000010032 */
[----:B------:R-:W-:Y:S01]  /*c750*/  LOP3.LUT R35, R35, 0x64006400, RZ, 0xfc, !PT ;  /* 0x6400640023237812 */ /* 0x000fe200078efcff */
[--C-:B------:R-:W-:Y:S01]  /*c760*/  HADD2.F32 R43, -RZ, R55.reuse.H0_H0 ;  /* 0x20000037ff2b7230 */ /* 0x100fe20000004100 */
[----:B------:R-:W-:Y:S01]  /*c770*/  LOP3.LUT R57, R38, 0x64006400, RZ, 0xfc, !PT ;  /* 0x6400640026397812 */ /* 0x000fe200078efcff */
[----:B------:R-:W-:Y:S01]  /*c780*/  HADD2.F32 R50, -RZ, R55.H1_H1 ;  /* 0x30000037ff327230 */ /* 0x000fe20000004100 */
[----:B------:R-:W-:Y:S01]  /*c790*/  LOP3.LUT R55, R37, 0x64006400, RZ, 0xfc, !PT ;  /* 0x6400640025377812 */ /* 0x000fe200078efcff */
[----:B------:R-:W-:-:S02]  /*c7a0*/  HFMA2 R53, R53, R20.H0_H0, -72, -72 ;  /* 0xd480d48035357431 */ /* 0x000fc40000040014 */
[----:B------:R-:W-:Y:S01]  /*c7b0*/  FFMA.FTZ R59, R9, R54, R60 ;  /* 0x00000036093b7223 */ /* 0x000fe2000001003c */
[-C--:B------:R-:W-:Y:S02]  /*c7c0*/  HFMA2 R37, R35, R20.reuse.H0_H0, -72, -72 ;  /* 0xd480d48023257431 */ /* 0x080fe40000040014 */
[----:B------:R-:W-:Y:S02]  /*c7d0*/  HADD2.F32 R35, -RZ, R56.H1_H1 ;  /* 0x30000038ff237230 */ /* 0x000fe40000004100 */
[-C--:B------:R-:W-:Y:S02]  /*c7e0*/  HFMA2 R55, R55, R20.reuse.H0_H0, -72, -72 ;  /* 0xd480d48037377431 */ /* 0x080fe40000040014 */
[--C-:B------:R-:W-:Y:S02]  /*c7f0*/  HADD2.F32 R56, -RZ, R53.reuse.H0_H0 ;  /* 0x20000035ff387230 */ /* 0x100fe40000004100 */
[----:B------:R-:W-:Y:S02]  /*c800*/  HFMA2 R57, R57, R20.H0_H0, -72, -72 ;  /* 0xd480d48039397431 */ /* 0x000fe40000040014 */
[----:B------:R-:W-:-:S02]  /*c810*/  HADD2.F32 R60, -RZ, R53.H1_H1 ;  /* 0x30000035ff3c7230 */ /* 0x000fc40000004100 */
[----:B------:R-:W-:Y:S01]  /*c820*/  FFMA.FTZ R63, R58, R43, R52 ;  /* 0x0000002b3a3f7223 */ /* 0x000fe20000010034 */
[----:B-1----:R-:W-:Y:S02]  /*c830*/  HADD2.F32 R53, -RZ, R4.H0_H0 ;  /* 0x20000004ff357230 */ /* 0x002fe40000004100 */
[C---:B------:R-:W-:Y:S01]  /*c840*/  FFMA.FTZ R38, R54.reuse, R49, R61 ;  /* 0x0000003136267223 */ /* 0x040fe2000001003d */
[----:B------:R-:W-:Y:S02]  /*c850*/  HADD2.F32 R58, -RZ, R37.H0_H0 ;  /* 0x20000025ff3a7230 */ /* 0x000fe40000004100 */
[C---:B------:R-:W-:Y:S01]  /*c860*/  FFMA.FTZ R63, R54.reuse, R50, R63 ;  /* 0x00000032363f7223 */ /* 0x040fe2000001003f */
[----:B------:R-:W-:Y:S02]  /*c870*/  HADD2.F32 R52, -RZ, R55.H0_H0 ;  /* 0x20000037ff347230 */ /* 0x000fe40000004100 */
[----:B------:R-:W-:Y:S01]  /*c880*/  FFMA.FTZ R61, R54, R35, R62 ;  /* 0x00000023363d7223 */ /* 0x000fe2000001003e */
[----:B------:R-:W-:-:S02]  /*c890*/  HADD2.F32 R36, -RZ, R57.H0_H0 ;  /* 0x20000039ff247230 */ /* 0x000fc40000004100 */
[-C--:B------:R-:W-:Y:S01]  /*c8a0*/  FFMA.FTZ R18, R42, R53.reuse, R18 ;  /* 0x000000352a127223 */ /* 0x080fe20000010012 */
[----:B------:R-:W-:Y:S02]  /*c8b0*/  HADD2.F32 R4, -RZ, R4.H1_H1 ;  /* 0x30000004ff047230 */ /* 0x000fe40000004100 */
[-C--:B------:R-:W-:Y:S01]  /*c8c0*/  FFMA.FTZ R68, R41, R53.reuse, R31 ;  /* 0x0000003529447223 */ /* 0x080fe2000001001f */
[----:B------:R-:W-:Y:S01]  /*c8d0*/  FFMA.FTZ R64, R51, R56, R38 ;  /* 0x0000003833407223 */ /* 0x000fe20000010026 */
[-C--:B------:R-:W-:Y:S01]  /*c8e0*/  FFMA.FTZ R31, R43, R53.reuse, R34 ;  /* 0x000000352b1f7223 */ /* 0x080fe20000010022 */
[----:B------:R-:W-:Y:S02]  /*c8f0*/  HADD2.F32 R38, -RZ, R37.H1_H1 ;  /* 0x30000025ff267230 */ /* 0x000fe40000004100 */
[----:B------:R-:W-:Y:S01]  /*c900*/  FFMA.FTZ R34, R8, R53, R19 ;  /* 0x0000003508227223 */ /* 0x000fe20000010013 */
[----:B------:R-:W-:Y:S02]  /*c910*/  HADD2.F32 R62, -RZ, R55.H1_H1 ;  /* 0x30000037ff3e7230 */ /* 0x000fe40000004100 */
[----:B------:R-:W-:Y:S01]  /*c920*/  FFMA.FTZ R59, R58, R51, R59 ;  /* 0x000000333a3b7223 */ /* 0x000fe2000001003b */
[----:B------:R-:W-:-:S02]  /*c930*/  HADD2.F32 R54, -RZ, R57.H1_H1 ;  /* 0x30000039ff367230 */ /* 0x000fc40000004100 */
[C---:B------:R-:W-:Y:S01]  /*c940*/  FFMA.FTZ R63, R51.reuse, R52, R63 ;  /* 0x00000034333f7223 */ /* 0x040fe2000001003f */
[----:B------:R-:W-:Y:S01]  /*c950*/  FFMA.FTZ R61, R51, R36, R61 ;  /* 0x00000024333d7223 */ /* 0x000fe2000001003d */
[----:B------:R-:W-:Y:S01]  /*c960*/  FFMA.FTZ R19, R49, R4, R18 ;  /* 0x0000000431137223 */ /* 0x000fe20000010012 */
[--C-:B0-----:R-:W-:Y:S02]  /*c970*/  HADD2.F32 R18, -RZ, R6.reuse.H0_H0 ;  /* 0x20000006ff127230 */ /* 0x101fe40000004100 */
[C---:B------:R-:W-:Y:S01]  /*c980*/  FFMA.FTZ R51, R47.reuse, R60, R64 ;  /* 0x0000003c2f337223 */ /* 0x040fe20000010040 */
[----:B------:R-:W-:Y:S01]  /*c990*/  FFMA.FTZ R66, R38, R47, R59 ;  /* 0x0000002f26427223 */ /* 0x000fe2000001003b */
[C---:B------:R-:W-:Y:S01]  /*c9a0*/  FFMA.FTZ R37, R47.reuse, R62, R63 ;  /* 0x0000003e2f257223 */ /* 0x040fe2000001003f */
[----:B------:R-:W-:Y:S01]  /*c9b0*/  FFMA.FTZ R64, R47, R54, R61 ;  /* 0x000000362f407223 */ /* 0x000fe2000001003d */
[----:B------:R-:W-:Y:S02]  /*c9c0*/  HADD2.F32 R47, -RZ, R5.H0_H0 ;  /* 0x20000005ff2f7230 */ /* 0x000fe40000004100 */
[----:B------:R-:W-:Y:S01]  /*c9d0*/  FFMA.FTZ R10, R41, R18, R10 ;  /* 0x00000012290a7223 */ /* 0x000fe2000001000a */
[----:B------:R-:W-:-:S02]  /*c9e0*/  HADD2.F32 R6, -RZ, R6.H1_H1 ;  /* 0x30000006ff067230 */ /* 0x000fc40000004100 */
[----:B------:R-:W-:Y:S02]  /*c9f0*/  HADD2.F32 R55, -RZ, R5.H1_H1 ;  /* 0x30000005ff377230 */ /* 0x000fe40000004100 */
[CC--:B------:R-:W-:Y:S01]  /*ca00*/  FFMA.FTZ R5, R9.reuse, R4.reuse, R68 ;  /* 0x0000000409057223 */ /* 0x0c0fe20000010044 */
[----:B------:R-:W-:Y:S01]  /*ca10*/  FFMA.FTZ R31, R50, R4, R31 ;  /* 0x00000004321f7223 */ /* 0x000fe2000001001f */
[----:B------:R-:W-:Y:S01]  /*ca20*/  FFMA.FTZ R19, R56, R47, R19 ;  /* 0x0000002f38137223 */ /* 0x000fe20000010013 */
[----:B------:R-:W-:Y:S01]  /*ca30*/  FFMA.FTZ R42, R42, R18, R11 ;  /* 0x000000122a2a7223 */ /* 0x000fe2000001000b */
[----:B------:R-:W-:Y:S01]  /*ca40*/  FFMA.FTZ R9, R9, R6, R10 ;  /* 0x0000000609097223 */ /* 0x000fe2000001000a */
[----:B------:R-:W-:-:S04]  /*ca50*/  IMAD.WIDE R10, R45, 0x4, R16 ;  /* 0x000000042d0a7825 */ /* 0x000fc800078e0210 */
[----:B------:R-:W-:Y:S01]  /*ca60*/  FFMA.FTZ R53, R52, R47, R31 ;  /* 0x0000002f34357223 */ /* 0x000fe2000001001f */
[----:B------:R-:W-:Y:S01]  /*ca70*/  FFMA.FTZ R31, R60, R55, R19 ;  /* 0x000000373c1f7223 */ /* 0x000fe20000010013 */
[-C--:B------:R-:W-:Y:S01]  /*ca80*/  FFMA.FTZ R39, R43, R18.reuse, R39 ;  /* 0x000000122b277223 */ /* 0x080fe20000010027 */
[----:B------:R-:W-:Y:S02]  /*ca90*/  FFMA.FTZ R40, R8, R18, R40 ;  /* 0x0000001208287223 */ /* 0x000fe40000010028 */
[----:B------:R-:W2:Y:S01]  /*caa0*/  LDG.E.128.CONSTANT R16, desc[UR8][R10.64] ;  /* 0x000000080a107981 */ /* 0x000ea2000c1e9d00 */
[----:B------:R-:W-:Y:S01]  /*cab0*/  FFMA.FTZ R5, R58, R47, R5 ;  /* 0x0000002f3a057223 */ /* 0x000fe20000010005 */
[----:B------:R-:W-:-:S03]  /*cac0*/  FFMA.FTZ R57, R35, R4, R34 ;  /* 0x0000000423397223 */ /* 0x000fc60000010022 */
[-C--:B------:R-:W-:Y:S01]  /*cad0*/  FFMA.FTZ R4, R38, R55.reuse, R5 ;  /* 0x0000003726047223 */ /* 0x080fe20000010005 */
[----:B------:R-:W-:-:S03]  /*cae0*/  FFMA.FTZ R5, R62, R55, R53 ;  /* 0x000000373e057223 */ /* 0x000fc60000010035 */
[----:B------:R-:W-:Y:S01]  /*caf0*/  FMUL.FTZ R4, R4, R21 ;  /* 0x0000001504047220 */ /* 0x000fe20000410000 */
[-C--:B------:R-:W-:Y:S01]  /*cb00*/  FFMA.FTZ R49, R49, R6.reuse, R42 ;  /* 0x0000000631317223 */ /* 0x080fe2000001002a */
[-C--:B------:R-:W-:Y:S01]  /*cb10*/  FFMA.FTZ R39, R50, R6.reuse, R39 ;  /* 0x0000000632277223 */ /* 0x080fe20000010027 */
[----:B------:R-:W-:Y:S01]  /*cb20*/  FFMA.FTZ R35, R35, R6, R40 ;  /* 0x0000000623237223 */ /* 0x000fe20000010028 */
[----:B------:R-:W-:Y:S01]  /*cb30*/  FMUL.FTZ R8, R5, R24 ;  /* 0x0000001805087220 */ /* 0x000fe20000410000 */
[----:B------:R-:W-:Y:S02]  /*cb40*/  F2FP.F16.F32.PACK_AB R6, RZ, R4 ;  /* 0x00000004ff06723e */ /* 0x000fe400000000ff */
[----:B------:R-:W0:Y:S01]  /*cb50*/  LDS.64 R4, [UR5+0x20] ;  /* 0x00002005ff047984 */ /* 0x000e220008000a00 */
[----:B------:R-:W-:Y:S01]  /*cb60*/  FFMA.FTZ R57, R36, R47, R57 ;  /* 0x0000002f24397223 */ /* 0x000fe20000010039 */
[--C-:B------:R-:W-:Y:S02]  /*cb70*/  HADD2.F32 R47, -RZ, R7.reuse.H0_H0 ;  /* 0x20000007ff2f7230 */ /* 0x100fe40000004100 */
[----:B------:R-:W-:-:S03]  /*cb80*/  HADD2.F32 R7, -RZ, R7.H1_H1 ;  /* 0x30000007ff077230 */ /* 0x000fc60000004100 */
[-C--:B------:R-:W-:Y:S01]  /*cb90*/  FFMA.FTZ R9, R58, R47.reuse, R9 ;  /* 0x0000002f3a097223 */ /* 0x080fe20000010009 */
[----:B------:R-:W-:-:S03]  /*cba0*/  FFMA.FTZ R49, R56, R47, R49 ;  /* 0x0000002f38317223 */ /* 0x000fc60000010031 */
[-C--:B------:R-:W-:Y:S01]  /*cbb0*/  FFMA.FTZ R38, R38, R7.reuse, R9 ;  /* 0x0000000726267223 */ /* 0x080fe20000010009 */
[----:B------:R-:W-:Y:S01]  /*cbc0*/  FFMA.FTZ R49, R60, R7, R49 ;  /* 0x000000073c317223 */ /* 0x000fe20000010031 */
[----:B------:R-:W-:Y:S01]  /*cbd0*/  FFMA.FTZ R34, R54, R55, R57 ;  /* 0x0000003736227223 */ /* 0x000fe20000010039 */
[-C--:B------:R-:W-:Y:S01]  /*cbe0*/  FMUL.FTZ R31, R31, R22.reuse ;  /* 0x000000161f1f7220 */ /* 0x080fe20000410000 */
[----:B------:R-:W-:Y:S01]  /*cbf0*/  FMUL.FTZ R38, R38, R21 ;  /* 0x0000001526267220 */ /* 0x000fe20000410000 */
[----:B------:R-:W-:Y:S01]  /*cc00*/  FMUL.FTZ R49, R49, R22 ;  /* 0x0000001631317220 */ /* 0x000fe20000410000 */
[----:B------:R-:W-:Y:S01]  /*cc10*/  FMUL.FTZ R37, R37, R24 ;  /* 0x0000001825257220 */ /* 0x000fe20000410000 */
[-C--:B------:R-:W-:Y:S01]  /*cc20*/  FMUL.FTZ R64, R64, R23.reuse ;  /* 0x0000001740407220 */ /* 0x080fe20000410000 */
[----:B------:R-:W-:Y:S01]  /*cc30*/  FMUL.FTZ R34, R34, R23 ;  /* 0x0000001722227220 */ /* 0x000fe20000410000 */
[----:B------:R-:W-:Y:S02]  /*cc40*/  F2FP.F16.F32.PACK_AB R31, RZ, R31 ;  /* 0x0000001fff1f723e */ /* 0x000fe400000000ff */
[----:B------:R-:W-:-:S02]  /*cc50*/  F2FP.F16.F32.PACK_AB R38, RZ, R38 ;  /* 0x00000026ff26723e */ /* 0x000fc400000000ff */
[----:B------:R-:W-:Y:S01]  /*cc60*/  F2FP.F16.F32.PACK_AB R49, RZ, R49 ;  /* 0x00000031ff31723e */ /* 0x000fe200000000ff */
[----:B------:R-:W-:Y:S01]  /*cc70*/  FFMA.FTZ R39, R52, R47, R39 ;  /* 0x0000002f34277223 */ /* 0x000fe20000010027 */
[----:B------:R-:W-:Y:S01]  /*cc80*/  F2FP.F16.F32.PACK_AB R37, RZ, R37 ;  /* 0x00000025ff25723e */ /* 0x000fe200000000ff */
[----:B------:R-:W-:Y:S01]  /*cc90*/  FFMA.FTZ R35, R36, R47, R35 ;  /* 0x0000002f24237223 */ /* 0x000fe20000010023 */
[----:B------:R-:W-:Y:S02]  /*cca0*/  F2FP.F16.F32.PACK_AB R64, RZ, R64 ;  /* 0x00000040ff40723e */ /* 0x000fe400000000ff */
[----:B------:R-:W-:Y:S02]  /*ccb0*/  F2FP.F16.F32.PACK_AB R8, RZ, R8 ;  /* 0x00000008ff08723e */ /* 0x000fe400000000ff */
[----:B------:R-:W-:Y:S02]  /*ccc0*/  F2FP.F16.F32.PACK_AB R34, RZ, R34 ;  /* 0x00000022ff22723e */ /* 0x000fe400000000ff */
[----:B------:R-:W-:-:S02]  /*ccd0*/  PRMT R6, R6, 0x5410, R31 ;  /* 0x0000541006067816 */ /* 0x000fc4000000001f */
[----:B------:R-:W-:Y:S01]  /*cce0*/  PRMT R38, R38, 0x5410, R49 ;  /* 0x0000541026267816 */ /* 0x000fe20000000031 */
[-C--:B------:R-:W-:Y:S01]  /*ccf0*/  FFMA.FTZ R39, R62, R7.reuse, R39 ;  /* 0x000000073e277223 */ /* 0x080fe20000010027 */
[----:B------:R-:W-:Y:S01]  /*cd00*/  PRMT R37, R37, 0x5410, R64 ;  /* 0x0000541025257816 */ /* 0x000fe20000000040 */
[----:B------:R-:W-:Y:S01]  /*cd10*/  FFMA.FTZ R54, R54, R7, R35 ;  /* 0x0000000736367223 */ /* 0x000fe20000010023 */
[----:B------:R-:W-:Y:S01]  /*cd20*/  PRMT R8, R8, 0x5410, R34 ;  /* 0x0000541008087816 */ /* 0x000fe20000000022 */
[----:B------:R-:W-:Y:S01]  /*cd30*/  HFMA2.MMA R26, R6, 1, 1, R26 ;  /* 0x3c003c00061a7835 */ /* 0x000fe2000000001a */
[----:B------:R-:W-:Y:S01]  /*cd40*/  FMUL.FTZ R39, R39, R24 ;  /* 0x0000001827277220 */ /* 0x000fe20000410000 */
[----:B------:R-:W-:Y:S01]  /*cd50*/  FMUL.FTZ R54, R54, R23 ;  /* 0x0000001736367220 */ /* 0x000fe20000410000 */
[----:B------:R-:W-:Y:S01]  /*cd60*/  HADD2 R30, R37, R30 ;  /* 0x0000001e251e7230 */ /* 0x000fe20000000000 */
[----:B------:R-:W-:Y:S01]  /*cd70*/  HFMA2.MMA R25, R38, 1, 1, R25 ;  /* 0x3c003c0026197835 */ /* 0x000fe20000000019 */
[----:B---3--:R-:W-:-:S02]  /*cd80*/  LOP3.LUT R6, R12, 0xf000f, RZ, 0xc0, !PT ;  /* 0x000f000f0c067812 */ /* 0x008fc400078ec0ff */
[----:B------:R-:W-:Y:S02]  /*cd90*/  LOP3.LUT R7, R12, 0xf000f0, RZ, 0xc0, !PT ;  /* 0x00f000f00c077812 */ /* 0x000fe400078ec0ff */
[----:B------:R-:W-:Y:S02]  /*cda0*/  SHF.R.U32.HI R36, RZ, 0x8, R12 ;  /* 0x00000008ff247819 */ /* 0x000fe4000001160c */
[C---:B------:R-:W-:Y:S02]  /*cdb0*/  LOP3.LUT R9, R13.reuse, 0xf000f, RZ, 0xc0, !PT ;  /* 0x000f000f0d097812 */ /* 0x040fe400078ec0ff */
[----:B------:R-:W-:Y:S02]  /*cdc0*/  LOP3.LUT R34, R13, 0xf000f0, RZ, 0xc0, !PT ;  /* 0x00f000f00d227812 */ /* 0x000fe400078ec0ff */
[----:B------:R-:W-:Y:S01]  /*cdd0*/  SHF.R.U32.HI R35, RZ, 0x8, R13 ;  /* 0x00000008ff237819 */ /* 0x000fe2000001160d */
[----:B------:R-:W-:Y:S01]  /*cde0*/  HADD2 R29, R8, R29 ;  /* 0x0000001d081d7230 */ /* 0x000fe20000000000 */
[----:B------:R-:W-:-:S02]  /*cdf0*/  LOP3.LUT R12, R14, 0xf000f, RZ, 0xc0, !PT ;  /* 0x000f000f0e0c7812 */ /* 0x000fc400078ec0ff */
[----:B------:R-:W-:Y:S02]  /*ce00*/  LOP3.LUT R47, R14, 0xf000f0, RZ, 0xc0, !PT ;  /* 0x00f000f00e2f7812 */ /* 0x000fe400078ec0ff */
[----:B------:R-:W-:Y:S02]  /*ce10*/  SHF.R.U32.HI R37, RZ, 0x8, R14 ;  /* 0x00000008ff257819 */ /* 0x000fe4000001160e */
[C---:B------:R-:W-:Y:S02]  /*ce20*/  LOP3.LUT R13, R15.reuse, 0xf000f, RZ, 0xc0, !PT ;  /* 0x000f000f0f0d7812 */ /* 0x040fe400078ec0ff */
[----:B------:R-:W-:Y:S02]  /*ce30*/  LOP3.LUT R49, R15, 0xf000f0, RZ, 0xc0, !PT ;  /* 0x00f000f00f317812 */ /* 0x000fe400078ec0ff */
[----:B------:R-:W-:Y:S01]  /*ce40*/  SHF.R.U32.HI R38, RZ, 0x8, R15 ;  /* 0x00000008ff267819 */ /* 0x000fe2000001160f */
[--C-:B0-----:R-:W-:Y:S01]  /*ce50*/  HADD2.F32 R8, -RZ, R4.reuse.H0_H0 ;  /* 0x20000004ff087230 */ /* 0x101fe20000004100 */
[----:B------:R-:W0:Y:S01]  /*ce60*/  LDS.64 R14, [UR5+0xa0] ;  /* 0x0000a005ff0e7984 */ /* 0x000e220008000a00 */
[----:B------:R-:W-:Y:S01]  /*ce70*/  HADD2.F32 R50, -RZ, R4.H1_H1 ;  /* 0x30000004ff327230 */ /* 0x000fe20000004100 */
[----:B------:R-:W-:Y:S01]  /*ce80*/  LOP3.LUT R4, R9, 0x64006400, RZ, 0xfc, !PT ;  /* 0x6400640009047812 */ /* 0x000fe200078efcff */
[--C-:B------:R-:W-:Y:S01]  /*ce90*/  HADD2.F32 R52, -RZ, R5.reuse.H0_H0 ;  /* 0x20000005ff347230 */ /* 0x100fe20000004100 */
[----:B------:R-:W-:Y:S01]  /*cea0*/  F2FP.F16.F32.PACK_AB R39, RZ, R39 ;  /* 0x00000027ff27723e */ /* 0x000fe200000000ff */
[----:B------:R-:W-:Y:S01]  /*ceb0*/  HADD2.F32 R9, -RZ, R5.H1_H1 ;  /* 0x30000005ff097230 */ /* 0x000fe20000004100 */
[----:B------:R-:W-:-:S02]  /*cec0*/  F2FP.F16.F32.PACK_AB R54, RZ, R54 ;  /* 0x00000036ff36723e */ /* 0x000fc400000000ff */
[----:B------:R-:W-:Y:S02]  /*ced0*/  LOP3.LUT R6, R6, 0x64006400, RZ, 0xfc, !PT ;  /* 0x6400640006067812 */ /* 0x000fe400078efcff */
[----:B------:R-:W-:Y:S02]  /*cee0*/  LOP3.LUT R5, R12, 0x64006400, RZ, 0xfc, !PT ;  /* 0x640064000c057812 */ /* 0x000fe400078efcff */
[----:B------:R-:W-:Y:S01]  /*cef0*/  PRMT R39, R39, 0x5410, R54 ;  /* 0x0000541027277816 */ /* 0x000fe20000000036 */
[----:B------:R-:W-:Y:S01]  /*cf00*/  HADD2 R6, R6, -1032, -1032 ;  /* 0xe408e40806067430 */ /* 0x000fe20000000000 */
[----:B------:R-:W-:Y:S01]  /*cf10*/  LOP3.LUT R31, R13, 0x64006400, RZ, 0xfc, !PT ;  /* 0x640064000d1f7812 */ /* 0x000fe200078efcff */
[----:B------:R-:W-:Y:S02]  /*cf20*/  HADD2 R12, R4, -1032, -1032 ;  /* 0xe408e408040c7430 */ /* 0x000fe40000000000 */
[----:B------:R-:W-:Y:S02]  /*cf30*/  HADD2 R13, R5, -1032, -1032 ;  /* 0xe408e408050d7430 */ /* 0x000fe40000000000 */
[----:B------:R-:W-:Y:S01]  /*cf40*/  FMUL.FTZ R66, R66, R21 ;  /* 0x0000001542427220 */ /* 0x000fe20000410000 */
[----:B------:R-:W-:-:S02]  /*cf50*/  HADD2 R27, R39, R27 ;  /* 0x0000001b271b7230 */ /* 0x000fc40000000000 */
[----:B------:R-:W-:Y:S01]  /*cf60*/  FMUL.FTZ R51, R51, R22 ;  /* 0x0000001633337220 */ /* 0x000fe20000410000 */
[--C-:B------:R-:W-:Y:S02]  /*cf70*/  HADD2.F32 R4, -RZ, R6.reuse.H0_H0 ;  /* 0x20000006ff047230 */ /* 0x100fe40000004100 */
[----:B------:R-:W-:Y:S02]  /*cf80*/  HADD2 R42, R31, -1032, -1032 ;  /* 0xe408e4081f2a7430 */ /* 0x000fe40000000000 */
[----:B------:R-:W-:Y:S02]  /*cf90*/  HADD2.F32 R39, -RZ, R6.H1_H1 ;  /* 0x30000006ff277230 */ /* 0x000fe40000004100 */
[--C-:B------:R-:W-:Y:S02]  /*cfa0*/  HADD2.F32 R5, -RZ, R12.reuse.H0_H0 ;  /* 0x2000000cff057230 */ /* 0x100fe40000004100 */
[----:B------:R-:W-:Y:S02]  /*cfb0*/  HADD2.F32 R40, -RZ, R12.H1_H1 ;  /* 0x3000000cff287230 */ /* 0x000fe40000004100 */
[----:B------:R-:W-:-:S02]  /*cfc0*/  HADD2.F32 R6, -RZ, R13.H0_H0 ;  /* 0x2000000dff067230 */ /* 0x000fc40000004100 */
[----:B------:R-:W-:Y:S02]  /*cfd0*/  HADD2.F32 R41, -RZ, R13.H1_H1 ;  /* 0x3000000dff297230 */ /* 0x000fe40000004100 */
[----:B------:R-:W1:Y:S01]  /*cfe0*/  LDS.64 R12, [UR5+0x120] ;  /* 0x00012005ff0c7984 */ /* 0x000e620008000a00 */
[----:B------:R-:W-:Y:S01]  /*cff0*/  LOP3.LUT R31, R7, 0x64006400, RZ, 0xfc, !PT ;  /* 0x64006400071f7812 */ /* 0x000fe200078efcff */
[----:B------:R-:W-:Y:S01]  /*d000*/  HADD2.F32 R7, -RZ, R42.H0_H0 ;  /* 0x2000002aff077230 */ /* 0x000fe20000004100 */
[----:B------:R-:W-:Y:S02]  /*d010*/  F2FP.F16.F32.PACK_AB R66, RZ, R66 ;  /* 0x00000042ff42723e */ /* 0x000fe400000000ff */
[----:B------:R-:W-:Y:S02]  /*d020*/  F2FP.F16.F32.PACK_AB R51, RZ, R51 ;  /* 0x00000033ff33723e */ /* 0x000fe400000000ff */
[----:B------:R-:W-:Y:S02]  /*d030*/  LOP3.LUT R43, R34, 0x64006400, RZ, 0xfc, !PT ;  /* 0x64006400222b7812 */ /* 0x000fe400078efcff */
[----:B------:R-:W-:-:S02]  /*d040*/  LOP3.LUT R47, R47, 0x64006400, RZ, 0xfc, !PT ;  /* 0x640064002f2f7812 */ /* 0x000fc400078efcff */
[----:B------:R-:W-:Y:S01]  /*d050*/  LOP3.LUT R49, R49, 0x64006400, RZ, 0xfc, !PT ;  /* 0x6400640031317812 */ /* 0x000fe200078efcff */
[----:B------:R-:W-:Y:S01]  /*d060*/  HADD2.F32 R42, -RZ, R42.H1_H1 ;  /* 0x3000002aff2a7230 */ /* 0x000fe20000004100 */
[----:B------:R-:W-:Y:S01]  /*d070*/  PRMT R66, R66, 0x5410, R51 ;  /* 0x0000541042427816 */ /* 0x000fe20000000033 */
[----:B------:R-:W-:Y:S01]  /*d080*/  FFMA.FTZ R34, R4, R8, RZ ;  /* 0x0000000804227223 */ /* 0x000fe200000100ff */
[C---:B------:R-:W-:Y:S01]  /*d090*/  FFMA.FTZ R51, R8.reuse, R5, RZ ;  /* 0x0000000508337223 */ /* 0x040fe200000100ff */
[C---:B------:R-:W-:Y:S01]  /*d0a0*/  FFMA.FTZ R54, R8.reuse, R6, RZ ;  /* 0x0000000608367223 */ /* 0x040fe200000100ff */
[----:B------:R-:W-:Y:S01]  /*d0b0*/  FFMA.FTZ R53, R8, R7, RZ ;  /* 0x0000000708357223 */ /* 0x000fe200000100ff */
[-C--:B------:R-:W-:Y:S02]  /*d0c0*/  HFMA2 R8, R43, R20.reuse.H0_H0, -72, -72 ;  /* 0xd480d4802b087431 */ /* 0x080fe40000040014 */
[-C--:B------:R-:W-:Y:S02]  /*d0d0*/  HFMA2 R47, R47, R20.reuse.H0_H0, -72, -72 ;  /* 0xd480d4802f2f7431 */ /* 0x080fe40000040014 */
[----:B------:R-:W-:-:S02]  /*d0e0*/  HFMA2 R31, R31, R20.H0_H0, -72, -72 ;  /* 0xd480d4801f1f7431 */ /* 0x000fc40000040014 */
[----:B------:R-:W-:Y:S02]  /*d0f0*/  HFMA2 R49, R49, R20.H0_H0, -72, -72 ;  /* 0xd480d48031317431 */ /* 0x000fe40000040014 */
[----:B------:R-:W-:Y:S01]  /*d100*/  FFMA.FTZ R34, R39, R50, R34 ;  /* 0x0000003227227223 */ /* 0x000fe20000010022 */
[C---:B------:R-:W-:Y:S01]  /*d110*/  FFMA.FTZ R57, R50.reuse, R40, R51 ;  /* 0x0000002832397223 */ /* 0x040fe20000010033 */
[C---:B------:R-:W-:Y:S01]  /*d120*/  FFMA.FTZ R62, R50.reuse, R41, R54 ;  /* 0x00000029323e7223 */ /* 0x040fe20000010036 */
[----:B------:R-:W-:Y:S01]  /*d130*/  FFMA.FTZ R50, R50, R42, R53 ;  /* 0x0000002a32327223 */ /* 0x000fe20000010035 */
[----:B------:R-:W-:Y:S02]  /*d140*/  HADD2.F32 R51, -RZ, R8.H0_H0 ;  /* 0x20000008ff337230 */ /* 0x000fe40000004100 */
[----:B------:R-:W-:Y:S02]  /*d150*/  HADD2.F32 R53, -RZ, R47.H0_H0 ;  /* 0x2000002fff357230 */ /* 0x000fe40000004100 */
[----:B------:R-:W-:-:S02]  /*d160*/  HADD2.F32 R43, -RZ, R31.H0_H0 ;  /* 0x2000001fff2b7230 */ /* 0x000fc40000004100 */
[----:B------:R-:W-:Y:S02]  /*d170*/  HADD2.F32 R55, -RZ, R49.H0_H0 ;  /* 0x20000031ff377230 */ /* 0x000fe40000004100 */
[----:B------:R-:W-:Y:S02]  /*d180*/  HADD2.F32 R60, -RZ, R8.H1_H1 ;  /* 0x30000008ff3c7230 */ /* 0x000fe40000004100 */
[C---:B------:R-:W-:Y:S01]  /*d190*/  FFMA.FTZ R8, R52.reuse, R51, R57 ;  /* 0x0000003334087223 */ /* 0x040fe20000010039 */
[----:B------:R-:W-:Y:S02]  /*d1a0*/  HADD2.F32 R58, -RZ, R47.H1_H1 ;  /* 0x3000002fff3a7230 */ /* 0x000fe40000004100 */
        /* <DEDUP_REMOVED lines=9> */
[--C-:B0-----:R-:W-:Y:S01]  /*d240*/  HADD2.F32 R31, -RZ, R14.reuse.H0_H0 ;  /* 0x2000000eff1f7230 */ /* 0x101fe20000004100 */
[----:B------:R-:W0:Y:S01]  /*d250*/  LDS.64 R8, [UR5+0x28] ;  /* 0x00002805ff087984 */ /* 0x000e220008000a00 */
        /* <DEDUP_REMOVED lines=25> */
[--C-:B------:R-:W-:Y:S02]  /*d3f0*/  HADD2.F32 R64, -RZ, R13.reuse.H0_H0 ;  /* 0x2000000dff407230 */ /* 0x100fe40000004100 */
[----:B------:R-:W-:Y:S01]  /*d400*/  FFMA.FTZ R12, R42, R12, R7 ;  /* 0x0000000c2a0c7223 */ /* 0x000fe20000010007 */
[----:B------:R-:W-:Y:S01]  /*d410*/  LOP3.LUT R7, R35, 0xf000f, RZ, 0xc0, !PT ;  /* 0x000f000f23077812 */ /* 0x000fe200078ec0ff */
[-C--:B------:R-:W-:Y:S01]  /*d420*/  FFMA.FTZ R34, R54, R57.reuse, R15 ;  /* 0x0000003936227223 */ /* 0x080fe2000001000f */
[----:B------:R-:W-:Y:S01]  /*d430*/  LOP3.LUT R42, R38, 0xf000f, RZ, 0xc0, !PT ;  /* 0x000f000f262a7812 */ /* 0x000fe200078ec0ff */
[----:B------:R-:W-:Y:S01]  /*d440*/  FFMA.FTZ R39, R53, R64, R6 ;  /* 0x0000004035277223 */ /* 0x000fe20000010006 */
[----:B------:R-:W-:Y:S01]  /*d450*/  LOP3.LUT R7, R7, 0x64006400, RZ, 0xfc, !PT ;  /* 0x6400640007077812 */ /* 0x000fe200078efcff */
[-C--:B------:R-:W-:Y:S01]  /*d460*/  FFMA.FTZ R15, R60, R57.reuse, R31 ;  /* 0x000000393c0f7223 */ /* 0x080fe2000001001f */
[----:B------:R-:W-:Y:S01]  /*d470*/  LOP3.LUT R6, R36, 0xf000f, RZ, 0xc0, !PT ;  /* 0x000f000f24067812 */ /* 0x000fe200078ec0ff */
[-C--:B------:R-:W-:Y:S01]  /*d480*/  FFMA.FTZ R14, R58, R57.reuse, R59 ;  /* 0x000000393a0e7223 */ /* 0x080fe2000001003b */
[----:B------:R-:W-:Y:S01]  /*d490*/  LOP3.LUT R41, R37, 0xf000f, RZ, 0xc0, !PT ;  /* 0x000f000f25297812 */ /* 0x000fe200078ec0ff */
[----:B------:R-:W-:Y:S01]  /*d4a0*/  FFMA.FTZ R31, R56, R57, R61 ;  /* 0x00000039381f7223 */ /* 0x000fe2000001003d */
[----:B------:R-:W-:-:S02]  /*d4b0*/  HADD2.F32 R57, -RZ, R13.H1_H1 ;  /* 0x3000000dff397230 */ /* 0x000fc40000004100 */
[-C--:B------:R-:W-:Y:S01]  /*d4c0*/  FFMA.FTZ R55, R55, R64.reuse, R12 ;  /* 0x0000004037377223 */ /* 0x080fe2000001000c */
[----:B------:R-:W-:Y:S01]  /*d4d0*/  LOP3.LUT R42, R42, 0x64006400, RZ, 0xfc, !PT ;  /* 0x640064002a2a7812 */ /* 0x000fe200078efcff */
[----:B------:R-:W-:Y:S01]  /*d4e0*/  HADD2 R7, R7, -1032, -1032 ;  /* 0xe408e40807077430 */ /* 0x000fe20000000000 */
[----:B------:R-:W-:Y:S02]  /*d4f0*/  LOP3.LUT R6, R6, 0x64006400, RZ, 0xfc, !PT ;  /* 0x6400640006067812 */ /* 0x000fe400078efcff */
[----:B------:R-:W-:Y:S01]  /*d500*/  LOP3.LUT R41, R41, 0x64006400, RZ, 0xfc, !PT ;  /* 0x6400640029297812 */ /* 0x000fe200078efcff */
[-C--:B------:R-:W-:Y:S01]  /*d510*/  FFMA.FTZ R13, R51, R64.reuse, R40 ;  /* 0x00000040330d7223 */ /* 0x080fe20000010028 */
[----:B------:R-:W-:Y:S01]  /*d520*/  FFMA.FTZ R43, R43, R64, R4 ;  /* 0x000000402b2b7223 */ /* 0x000fe20000010004 */
[-C--:B------:R-:W-:Y:S01]  /*d530*/  FFMA.FTZ R40, R56, R57.reuse, R55 ;  /* 0x0000003938287223 */ /* 0x080fe20000010037 */
[----:B------:R-:W-:Y:S01]  /*d540*/  FFMA.FTZ R39, R58, R57, R39 ;  /* 0x000000393a277223 */ /* 0x000fe20000010027 */
[----:B------:R-:W1:Y:S01]  /*d550*/  LDS.64 R4, [UR5+0xa8] ;  /* 0x0000a805ff047984 */ /* 0x000e620008000a00 */
[----:B------:R-:W-:-:S02]  /*d560*/  HADD2 R56, R42, -1032, -1032 ;  /* 0xe408e4082a387430 */ /* 0x000fc40000000000 */
[--C-:B0-----:R-:W-:Y:S02]  /*d570*/  HADD2.F32 R58, -RZ, R8.reuse.H0_H0 ;  /* 0x20000008ff3a7230 */ /* 0x101fe40000004100 */
[----:B------:R-:W-:Y:S02]  /*d580*/  HADD2 R6, R6, -1032, -1032 ;  /* 0xe408e40806067430 */ /* 0x000fe40000000000 */
[----:B------:R-:W-:Y:S02]  /*d590*/  HADD2.F32 R42, -RZ, R7.H0_H0 ;  /* 0x20000007ff2a7230 */ /* 0x000fe40000004100 */
[----:B------:R-:W-:Y:S02]  /*d5a0*/  HADD2 R51, R41, -1032, -1032 ;  /* 0xe408e40829337430 */ /* 0x000fe40000000000 */
[----:B------:R-:W-:Y:S01]  /*d5b0*/  FFMA.FTZ R12, R54, R57, R43 ;  /* 0x00000039360c7223 */ /* 0x000fe2000001002b */
[----:B------:R-:W-:Y:S02]  /*d5c0*/  HADD2.F32 R54, -RZ, R8.H1_H1 ;  /* 0x30000008ff367230 */ /* 0x000fe40000004100 */
[----:B------:R-:W-:-:S02]  /*d5d0*/  HADD2.F32 R43, -RZ, R6.H0_H0 ;  /* 0x20000006ff2b7230 */ /* 0x000fc40000004100 */
[----:B------:R-:W-:Y:S01]  /*d5e0*/  FFMA.FTZ R63, R58, R42, R47 ;  /* 0x0000002a3a3f7223 */ /* 0x000fe2000001002f */
[----:B------:R-:W-:Y:S02]  /*d5f0*/  HADD2.F32 R41, -RZ, R51.H0_H0 ;  /* 0x20000033ff297230 */ /* 0x000fe40000004100 */
[----:B------:R-:W-:Y:S02]  /*d600*/  HADD2.F32 R8, -RZ, R56.H0_H0 ;  /* 0x20000038ff087230 */ /* 0x000fe40000004100 */
[----:B------:R-:W-:Y:S01]  /*d610*/  HADD2.F32 R47, -RZ, R6.H1_H1 ;  /* 0x30000006ff2f7230 */ /* 0x000fe20000004100 */
[----:B------:R-:W-:Y:S01]  /*d620*/  LOP3.LUT R6, R35, 0xf000f0, RZ, 0xc0, !PT ;  /* 0x00f000f023067812 */ /* 0x000fe200078ec0ff */
[----:B------:R-:W-:Y:S01]  /*d630*/  FFMA.FTZ R13, R60, R57, R13 ;  /* 0x000000393c0d7223 */ /* 0x000fe2000001000d */
[----:B------:R-:W-:Y:S01]  /*d640*/  FFMA.FTZ R60, R43, R58, R50 ;  /* 0x0000003a2b3c7223 */ /* 0x000fe20000010032 */
[C---:B------:R-:W-:Y:S01]  /*d650*/  FFMA.FTZ R62, R58.reuse, R41, R52 ;  /* 0x000000293a3e7223 */ /* 0x040fe20000010034 */
[----:B------:R-:W-:Y:S01]  /*d660*/  FFMA.FTZ R58, R58, R8, R49 ;  /* 0x000000083a3a7223 */ /* 0x000fe20000010031 */
[----:B------:R-:W-:Y:S01]  /*d670*/  HADD2.F32 R49, -RZ, R7.H1_H1 ;  /* 0x30000007ff317230 */ /* 0x000fe20000004100 */
[----:B------:R-:W-:-:S02]  /*d680*/  LOP3.LUT R55, R6, 0x64006400, RZ, 0xfc, !PT ;  /* 0x6400640006377812 */ /* 0x000fc400078efcff */
[----:B------:R-:W0:Y:S01]  /*d690*/  LDS.64 R6, [UR5+0x128] ;  /* 0x00012805ff067984 */ /* 0x000e220008000a00 */
[----:B------:R-:W-:Y:S02]  /*d6a0*/  LOP3.LUT R36, R36, 0xf000f0, RZ, 0xc0, !PT ;  /* 0x00f000f024247812 */ /* 0x000fe400078ec0ff */
[----:B------:R-:W-:Y:S02]  /*d6b0*/  LOP3.LUT R37, R37, 0xf000f0, RZ, 0xc0, !PT ;  /* 0x00f000f025257812 */ /* 0x000fe400078ec0ff */
[----:B------:R-:W-:Y:S02]  /*d6c0*/  LOP3.LUT R38, R38, 0xf000f0, RZ, 0xc0, !PT ;  /* 0x00f000f026267812 */ /* 0x000fe400078ec0ff */
[----:B------:R-:W-:Y:S02]  /*d6d0*/  LOP3.LUT R35, R36, 0x64006400, RZ, 0xfc, !PT ;  /* 0x6400640024237812 */ /* 0x000fe400078efcff */
[----:B------:R-:W-:Y:S02]  /*d6e0*/  LOP3.LUT R57, R37, 0x64006400, RZ, 0xfc, !PT ;  /* 0x6400640025397812 */ /* 0x000fe400078efcff */
[----:B------:R-:W-:Y:S01]  /*d6f0*/  LOP3.LUT R59, R38, 0x64006400, RZ, 0xfc, !PT ;  /* 0x64006400263b7812 */ /* 0x000fe200078efcff */
[----:B------:R-:W-:-:S02]  /*d700*/  HFMA2 R55, R55, R20.H0_H0, -72, -72 ;  /* 0xd480d48037377431 */ /* 0x000fc40000040014 */
[-C--:B------:R-:W-:Y:S02]  /*d710*/  HFMA2 R37, R35, R20.reuse.H0_H0, -72, -72 ;  /* 0xd480d48023257431 */ /* 0x080fe40000040014 */
[----:B------:R-:W-:Y:S02]  /*d720*/  HADD2.F32 R35, -RZ, R56.H1_H1 ;  /* 0x30000038ff237230 */ /* 0x000fe40000004100 */
[-C--:B------:R-:W-:Y:S02]  /*d730*/  HFMA2 R57, R57, R20.reuse.H0_H0, -72, -72 ;  /* 0xd480d48039397431 */ /* 0x080fe40000040014 */
[----:B------:R-:W-:Y:S02]  /*d740*/  HADD2.F32 R51, -RZ, R51.H1_H1 ;  /* 0x30000033ff337230 */ /* 0x000fe40000004100 */
[----:B------:R-:W-:Y:S02]  /*d750*/  HFMA2 R59, R59, R20.H0_H0, -72, -72 ;  /* 0xd480d4803b3b7431 */ /* 0x000fe40000040014 */
        /* <DEDUP_REMOVED lines=9> */
[----:B------:R-:W-:Y:S02]  /*d7f0*/  HADD2.F32 R58, -RZ, R55.H1_H1 ;  /* 0x30000037ff3a7230 */ /* 0x000fe40000004100 */
[C---:B------:R-:W-:Y:S01]  /*d800*/  FFMA.FTZ R62, R53.reuse, R50, R56 ;  /* 0x00000032353e7223 */ /* 0x040fe20000010038 */
[----:B-1----:R-:W-:Y:S02]  /*d810*/  HADD2.F32 R55, -RZ, R4.H0_H0 ;  /* 0x20000004ff377230 */ /* 0x002fe40000004100 */
[----:B------:R-:W-:Y:S02]  /*d820*/  HADD2.F32 R9, -RZ, R9.H1_H1 ;  /* 0x30000009ff097230 */ /* 0x000fe40000004100 */
        /* <DEDUP_REMOVED lines=10> */
[----:B------:R-:W-:Y:S01]  /*d8d0*/  FFMA.FTZ R68, R8, R55, R31 ;  /* 0x0000003708447223 */ /* 0x000fe2000001001f */
[C---:B------:R-:W-:Y:S01]  /*d8e0*/  FFMA.FTZ R53, R9.reuse, R58, R62 ;  /* 0x0000003a09357223 */ /* 0x040fe2000001003e */
[----:B------:R-:W-:Y:S01]  /*d8f0*/  FFMA.FTZ R64, R54, R9, R61 ;  /* 0x0000000936407223 */ /* 0x000fe2000001003d */
[C---:B------:R-:W-:Y:S01]  /*d900*/  FFMA.FTZ R37, R9.reuse, R60, R63 ;  /* 0x0000003c09257223 */ /* 0x040fe2000001003f */
        /* <DEDUP_REMOVED lines=12> */
[----:B------:R-:W-:Y:S01]  /*d9d0*/  FFMA.FTZ R4, R54, R57, R5 ;  /* 0x0000003936047223 */ /* 0x000fe20000010005 */
[----:B------:R-:W-:Y:S02]  /*d9e0*/  HADD2.F32 R6, -RZ, R6.H1_H1 ;  /* 0x30000006ff067230 */ /* 0x000fe40000004100 */
[-C--:B------:R-:W-:Y:S01]  /*d9f0*/  FFMA.FTZ R12, R43, R9.reuse, R12 ;  /* 0x000000092b0c7223 */ /* 0x080fe2000001000c */
[-C--:B------:R-:W-:Y:S01]  /*da00*/  FFMA.FTZ R42, R42, R9.reuse, R13 ;  /* 0x000000092a2a7223 */ /* 0x080fe2000001000d */
[-C--:B------:R-:W-:Y:S01]  /*da10*/  FFMA.FTZ R34, R41, R9.reuse, R39 ;  /* 0x0000000929227223 */ /* 0x080fe20000010027 */
[----:B------:R-:W-:Y:S01]  /*da20*/  FFMA.FTZ R40, R8, R9, R40 ;  /* 0x0000000908287223 */ /* 0x000fe20000010028 */
[----:B------:R-:W-:Y:S02]  /*da30*/  HADD2.F32 R5, -RZ, R7.H0_H0 ;  /* 0x20000007ff057230 */ /* 0x000fe40000004100 */
        /* <DEDUP_REMOVED lines=9> */
[----:B------:R-:W-:-:S02]  /*dad0*/  F2FP.F16.F32.PACK_AB R6, RZ, R4 ;  /* 0x00000004ff06723e */ /* 0x000fc400000000ff */
[----:B------:R-:W0:Y:S01]  /*dae0*/  LDS.64 R4, [UR5+0x30] ;  /* 0x00003005ff047984 */ /* 0x000e220008000a00 */
[----:B------:R-:W-:-:S04]  /*daf0*/  FFMA.FTZ R15, R58, R57, R15 ;  /* 0x000000393a0f7223 */ /* 0x000fc8000001000f */
[----:B------:R-:W-:Y:S01]  /*db00*/  FMUL.FTZ R15, R15, R22 ;  /* 0x000000160f0f7220 */ /* 0x000fe20000410000 */
[-C--:B------:R-:W-:Y:S01]  /*db10*/  FFMA.FTZ R14, R56, R57.reuse, R55 ;  /* 0x00000039380e7223 */ /* 0x080fe20000010037 */
[----:B------:R-:W-:-:S03]  /*db20*/  FFMA.FTZ R31, R60, R57, R31 ;  /* 0x000000393c1f7223 */ /* 0x000fc6000001001f */
[----:B------:R-:W-:Y:S01]  /*db30*/  F2FP.F16.F32.PACK_AB R15, RZ, R15 ;  /* 0x0000000fff0f723e */ /* 0x000fe200000000ff */
[----:B------:R-:W-:-:S03]  /*db40*/  FMUL.FTZ R14, R14, R23 ;  /* 0x000000170e0e7220 */ /* 0x000fc60000410000 */
[----:B------:R-:W-:Y:S01]  /*db50*/  PRMT R6, R6, 0x5410, R15 ;  /* 0x0000541006067816 */ /* 0x000fe2000000000f */
[-C--:B------:R-:W-:Y:S01]  /*db60*/  FMUL.FTZ R31, R31, R24.reuse ;  /* 0x000000181f1f7220 */ /* 0x080fe20000410000 */
[----:B------:R-:W-:Y:S01]  /*db70*/  FMUL.FTZ R37, R37, R24 ;  /* 0x0000001825257220 */ /* 0x000fe20000410000 */
[----:B------:R-:W-:Y:S01]  /*db80*/  FMUL.FTZ R62, R62, R23 ;  /* 0x000000173e3e7220 */ /* 0x000fe20000410000 */
[----:B------:R-:W-:Y:S02]  /*db90*/  F2FP.F16.F32.PACK_AB R14, RZ, R14 ;  /* 0x0000000eff0e723e */ /* 0x000fe400000000ff */
[----:B------:R-:W-:Y:S01]  /*dba0*/  HFMA2.MMA R26, R6, 1, 1, R26 ;  /* 0x3c003c00061a7835 */ /* 0x000fe2000000001a */
[----:B--2---:R-:W-:Y:S02]  /*dbb0*/  LOP3.LUT R6, R16, 0xf000f, RZ, 0xc0, !PT ;  /* 0x000f000f10067812 */ /* 0x004fe400078ec0ff */
[----:B------:R-:W-:Y:S02]  /*dbc0*/  F2FP.F16.F32.PACK_AB R31, RZ, R31 ;  /* 0x0000001fff1f723e */ /* 0x000fe400000000ff */
[----:B------:R-:W-:-:S02]  /*dbd0*/  LOP3.LUT R13, R18, 0xf000f, RZ, 0xc0, !PT ;  /* 0x000f000f120d7812 */ /* 0x000fc400078ec0ff */
[----:B------:R-:W-:Y:S02]  /*dbe0*/  LOP3.LUT R6, R6, 0x64006400, RZ, 0xfc, !PT ;  /* 0x6400640006067812 */ /* 0x000fe400078efcff */
[----:B------:R-:W-:Y:S02]  /*dbf0*/  F2FP.F16.F32.PACK_AB R37, RZ, R37 ;  /* 0x00000025ff25723e */ /* 0x000fe400000000ff */
[----:B------:R-:W-:Y:S02]  /*dc00*/  F2FP.F16.F32.PACK_AB R62, RZ, R62 ;  /* 0x0000003eff3e723e */ /* 0x000fe400000000ff */
[----:B------:R-:W-:Y:S02]  /*dc10*/  PRMT R31, R31, 0x5410, R14 ;  /* 0x000054101f1f7816 */ /* 0x000fe4000000000e */
[----:B------:R-:W-:Y:S01]  /*dc20*/  LOP3.LUT R13, R13, 0x64006400, RZ, 0xfc, !PT ;  /* 0x640064000d0d7812 */ /* 0x000fe200078efcff */
[----:B------:R-:W1:Y:S01]  /*dc30*/  LDS.64 R14, [UR5+0xb0] ;  /* 0x0000b005ff0e7984 */ /* 0x000e620008000a00 */
[----:B------:R-:W-:Y:S01]  /*dc40*/  HADD2.F32 R7, -RZ, R7.H1_H1 ;  /* 0x30000007ff077230 */ /* 0x000fe20000004100 */
[----:B------:R-:W-:Y:S01]  /*dc50*/  PRMT R37, R37, 0x5410, R62 ;  /* 0x0000541025257816 */ /* 0x000fe2000000003e */
[----:B------:R-:W-:Y:S01]  /*dc60*/  HADD2 R6, R6, -1032, -1032 ;  /* 0xe408e40806067430 */ /* 0x000fe20000000000 */
[C---:B------:R-:W-:Y:S01]  /*dc70*/  LOP3.LUT R9, R17.reuse, 0xf000f, RZ, 0xc0, !PT ;  /* 0x000f000f11097812 */ /* 0x040fe200078ec0ff */
[----:B------:R-:W-:Y:S01]  /*dc80*/  HADD2 R13, R13, -1032, -1032 ;  /* 0xe408e4080d0d7430 */ /* 0x000fe20000000000 */
[----:B------:R-:W-:-:S02]  /*dc90*/  LOP3.LUT R12, R17, 0xf000f0, RZ, 0xc0, !PT ;  /* 0x00f000f0110c7812 */ /* 0x000fc400078ec0ff */
[----:B------:R-:W-:Y:S02]  /*dca0*/  SHF.R.U32.HI R34, RZ, 0x8, R17 ;  /* 0x00000008ff227819 */ /* 0x000fe40000011611 */
[----:B------:R-:W-:Y:S01]  /*dcb0*/  LOP3.LUT R17, R19, 0xf000f, RZ, 0xc0, !PT ;  /* 0x000f000f13117812 */ /* 0x000fe200078ec0ff */
[--C-:B0-----:R-:W-:Y:S02]  /*dcc0*/  HADD2.F32 R8, -RZ, R4.reuse.H0_H0 ;  /* 0x20000004ff087230 */ /* 0x101fe40000004100 */
[-C--:B------:R-:W-:Y:S01]  /*dcd0*/  FFMA.FTZ R49, R58, R7.reuse, R49 ;  /* 0x000000073a317223 */ /* 0x080fe20000010031 */
[----:B------:R-:W-:Y:S02]  /*dce0*/  HADD2.F32 R42, -RZ, R4.H1_H1 ;  /* 0x30000004ff2a7230 */ /* 0x000fe40000004100 */
[-C--:B------:R-:W-:Y:S01]  /*dcf0*/  FFMA.FTZ R51, R60, R7.reuse, R51 ;  /* 0x000000073c337223 */ /* 0x080fe20000010033 */
[-C--:B------:R-:W-:Y:S01]  /*dd00*/  FFMA.FTZ R56, R56, R7.reuse, R35 ;  /* 0x0000000738387223 */ /* 0x080fe20000010023 */
[----:B------:R-:W-:Y:S01]  /*dd10*/  FFMA.FTZ R54, R54, R7, R47 ;  /* 0x0000000736367223 */ /* 0x000fe2000001002f */
[----:B------:R-:W-:-:S02]  /*dd20*/  HADD2 R30, R37, R30 ;  /* 0x0000001e251e7230 */ /* 0x000fc40000000000 */
[--C-:B------:R-:W-:Y:S01]  /*dd30*/  HADD2.F32 R4, -RZ, R6.reuse.H0_H0 ;  /* 0x20000006ff047230 */ /* 0x100fe20000004100 */
[----:B------:R-:W-:Y:S01]  /*dd40*/  LOP3.LUT R17, R17, 0x64006400, RZ, 0xfc, !PT ;  /* 0x6400640011117812 */ /* 0x000fe200078efcff */
[----:B------:R-:W-:Y:S01]  /*dd50*/  HADD2.F32 R38, -RZ, R6.H1_H1 ;  /* 0x30000006ff267230 */ /* 0x000fe20000004100 */
[----:B------:R-:W-:Y:S01]  /*dd60*/  LOP3.LUT R7, R16, 0xf000f0, RZ, 0xc0, !PT ;  /* 0x00f000f010077812 */ /* 0x000fe200078ec0ff */
[--C-:B------:R-:W-:Y:S01]  /*dd70*/  HADD2.F32 R6, -RZ, R13.reuse.H0_H0 ;  /* 0x2000000dff067230 */ /* 0x100fe20000004100 */
[----:B------:R-:W-:Y:S01]  /*dd80*/  SHF.R.U32.HI R37, RZ, 0x8, R16 ;  /* 0x00000008ff257819 */ /* 0x000fe20000011610 */
[----:B------:R-:W-:Y:S01]  /*dd90*/  HADD2.F32 R40, -RZ, R13.H1_H1 ;  /* 0x3000000dff287230 */ /* 0x000fe20000004100 */
[----:B------:R-:W-:Y:S02]  /*dda0*/  LOP3.LUT R16, R18, 0xf000f0, RZ, 0xc0, !PT ;  /* 0x00f000f012107812 */ /* 0x000fe400078ec0ff */
[----:B------:R-:W-:Y:S02]  /*ddb0*/  LOP3.LUT R13, R12, 0x64006400, RZ, 0xfc, !PT ;  /* 0x640064000c0d7812 */ /* 0x000fe400078efcff */
[----:B------:R-:W-:Y:S01]  /*ddc0*/  LOP3.LUT R9, R9, 0x64006400, RZ, 0xfc, !PT ;  /* 0x6400640009097812 */ /* 0x000fe200078efcff */
[----:B------:R-:W-:Y:S01]  /*ddd0*/  HADD2 R36, R17, -1032, -1032 ;  /* 0xe408e40811247430 */ /* 0x000fe20000000000 */
[----:B------:R-:W-:Y:S01]  /*dde0*/  LOP3.LUT R17, R16, 0x64006400, RZ, 0xfc, !PT ;  /* 0x6400640010117812 */ /* 0x000fe200078efcff */
[----:B------:R-:W-:Y:S01]  /*ddf0*/  FMUL.FTZ R51, R51, R24 ;  /* 0x0000001833337220 */ /* 0x000fe20000410000 */
[----:B------:R-:W-:Y:S01]  /*de00*/  FMUL.FTZ R56, R56, R23 ;  /* 0x0000001738387220 */ /* 0x000fe20000410000 */
[----:B------:R-:W-:-:S02]  /*de10*/  HFMA2 R16, R13, R20.H0_H0, -72, -72 ;  /* 0xd480d4800d107431 */ /* 0x000fc40000040014 */
[----:B------:R-:W-:Y:S01]  /*de20*/  HADD2 R9, R9, -1032, -1032 ;  /* 0xe408e40809097430 */ /* 0x000fe20000000000 */
[----:B------:R-:W0:Y:S01]  /*de30*/  LDS.64 R12, [UR5+0x130] ;  /* 0x00013005ff0c7984 */ /* 0x000e220008000a00 */
[----:B------:R-:W-:Y:S01]  /*de40*/  FMUL.FTZ R54, R54, R21 ;  /* 0x0000001536367220 */ /* 0x000fe20000410000 */
[----:B------:R-:W-:Y:S01]  /*de50*/  FMUL.FTZ R49, R49, R22 ;  /* 0x0000001631317220 */ /* 0x000fe20000410000 */
[----:B------:R-:W-:Y:S01]  /*de60*/  SHF.R.U32.HI R35, RZ, 0x8, R18 ;  /* 0x00000008ff237819 */ /* 0x000fe20000011612 */
[--C-:B------:R-:W-:Y:S01]  /*de70*/  HADD2.F32 R52, -RZ, R5.reuse.H0_H0 ;  /* 0x20000005ff347230 */ /* 0x100fe20000004100 */
[----:B------:R-:W-:Y:S01]  /*de80*/  F2FP.F16.F32.PACK_AB R51, RZ, R51 ;  /* 0x00000033ff33723e */ /* 0x000fe200000000ff */
[----:B------:R-:W-:Y:S01]  /*de90*/  HADD2.F32 R55, -RZ, R5.H1_H1 ;  /* 0x30000005ff377230 */ /* 0x000fe20000004100 */
[----:B------:R-:W-:Y:S01]  /*dea0*/  F2FP.F16.F32.PACK_AB R56, RZ, R56 ;  /* 0x00000038ff38723e */ /* 0x000fe200000000ff */
[--C-:B------:R-:W-:Y:S01]  /*deb0*/  HADD2.F32 R5, -RZ, R9.reuse.H0_H0 ;  /* 0x20000009ff057230 */ /* 0x100fe20000004100 */
[----:B------:R-:W-:Y:S01]  /*dec0*/  LOP3.LUT R18, R19, 0xf000f0, RZ, 0xc0, !PT ;  /* 0x00f000f013127812 */ /* 0x000fe200078ec0ff */
[----:B------:R-:W-:-:S02]  /*ded0*/  HADD2.F32 R39, -RZ, R9.H1_H1 ;  /* 0x30000009ff277230 */ /* 0x000fc40000004100 */
[----:B------:R-:W-:Y:S01]  /*dee0*/  FMUL.FTZ R64, R64, R21 ;  /* 0x0000001540407220 */ /* 0x000fe20000410000 */
[----:B------:R-:W-:Y:S01]  /*def0*/  FMUL.FTZ R53, R53, R22 ;  /* 0x0000001635357220 */ /* 0x000fe20000410000 */
[----:B------:R-:W-:Y:S01]  /*df00*/  HADD2 R29, R31, R29 ;  /* 0x0000001d1f1d7230 */ /* 0x000fe20000000000 */
[----:B------:R-:W-:Y:S02]  /*df10*/  LOP3.LUT R9, R7, 0x64006400, RZ, 0xfc, !PT ;  /* 0x6400640007097812 */ /* 0x000fe400078efcff */
[----:B------:R-:W-:Y:S02]  /*df20*/  F2FP.F16.F32.PACK_AB R54, RZ, R54 ;  /* 0x00000036ff36723e */ /* 0x000fe400000000ff */
[----:B------:R-:W-:Y:S02]  /*df30*/  F2FP.F16.F32.PACK_AB R49, RZ, R49 ;  /* 0x00000031ff31723e */ /* 0x000fe400000000ff */
[----:B------:R-:W-:Y:S01]  /*df40*/  SHF.R.U32.HI R31, RZ, 0x8, R19 ;  /* 0x00000008ff1f7819 */ /* 0x000fe20000011613 */
[----:B------:R-:W-:Y:S01]  /*df50*/  HFMA2 R17, R17, R20.H0_H0, -72, -72 ;  /* 0xd480d48011117431 */ /* 0x000fe20000040014 */
[----:B------:R-:W-:-:S02]  /*df60*/  PRMT R51, R51, 0x5410, R56 ;  /* 0x0000541033337816 */ /* 0x000fc40000000038 */
[----:B------:R-:W-:Y:S01]  /*df70*/  LOP3.LUT R19, R18, 0x64006400, RZ, 0xfc, !PT ;  /* 0x6400640012137812 */ /* 0x000fe200078efcff */
[--C-:B------:R-:W-:Y:S01]  /*df80*/  HADD2.F32 R7, -RZ, R36.reuse.H0_H0 ;  /* 0x20000024ff077230 */ /* 0x100fe20000004100 */
[----:B------:R-:W-:Y:S01]  /*df90*/  F2FP.F16.F32.PACK_AB R64, RZ, R64 ;  /* 0x00000040ff40723e */ /* 0x000fe200000000ff */
[----:B------:R-:W-:Y:S01]  /*dfa0*/  HFMA2 R9, R9, R20.H0_H0, -72, -72 ;  /* 0xd480d48009097431 */ /* 0x000fe20000040014 */
[----:B------:R-:W-:Y:S01]  /*dfb0*/  F2FP.F16.F32.PACK_AB R53, RZ, R53 ;  /* 0x00000035ff35723e */ /* 0x000fe200000000ff */
[----:B------:R-:W-:Y:S01]  /*dfc0*/  FFMA.FTZ R57, R8, R6, RZ ;  /* 0x0000000608397223 */ /* 0x000fe200000100ff */
[----:B------:R-:W-:Y:S01]  /*dfd0*/  PRMT R54, R54, 0x5410, R49 ;  /* 0x0000541036367816 */ /* 0x000fe20000000031 */
[----:B------:R-:W-:Y:S01]  /*dfe0*/  FFMA.FTZ R49, R4, R8, RZ ;  /* 0x0000000804317223 */ /* 0x000fe200000100ff */
[----:B------:R-:W-:Y:S02]  /*dff0*/  HADD2 R27, R51, R27 ;  /* 0x0000001b331b7230 */ /* 0x000fe40000000000 */
[----:B------:R-:W-:-:S02]  /*e000*/  HADD2.F32 R41, -RZ, R36.H1_H1 ;  /* 0x30000024ff297230 */ /* 0x000fc40000004100 */
[----:B------:R-:W-:Y:S02]  /*e010*/  HFMA2 R19, R19, R20.H0_H0, -72, -72 ;  /* 0xd480d48013137431 */ /* 0x000fe40000040014 */
[----:B------:R-:W-:Y:S02]  /*e020*/  HADD2.F32 R47, -RZ, R17.H0_H0 ;  /* 0x20000011ff2f7230 */ /* 0x000fe40000004100 */
[----:B------:R-:W-:Y:S01]  /*e030*/  FFMA.FTZ R51, R8, R5, RZ ;  /* 0x0000000508337223 */ /* 0x000fe200000100ff */
[----:B------:R-:W-:Y:S01]  /*e040*/  PRMT R64, R64, 0x5410, R53 ;  /* 0x0000541040407816 */ /* 0x000fe20000000035 */
[----:B------:R-:W-:Y:S01]  /*e050*/  FFMA.FTZ R18, R8, R7, RZ ;  /* 0x0000000708127223 */ /* 0x000fe200000100ff */
[----:B------:R-:W-:Y:S01]  /*e060*/  FFMA.FTZ R36, R42, R40, R57 ;  /* 0x000000282a247223 */ /* 0x000fe20000010039 */
[----:B------:R-:W-:Y:S02]  /*e070*/  HADD2.F32 R53, -RZ, R9.H0_H0 ;  /* 0x20000009ff357230 */ /* 0x000fe40000004100 */
[----:B------:R-:W-:Y:S01]  /*e080*/  FFMA.FTZ R8, R38, R42, R49 ;  /* 0x0000002a26087223 */ /* 0x000fe20000010031 */
[----:B------:R-:W-:-:S02]  /*e090*/  HADD2.F32 R50, -RZ, R16.H0_H0 ;  /* 0x20000010ff327230 */ /* 0x000fc40000004100 */
[C---:B------:R-:W-:Y:S01]  /*e0a0*/  FFMA.FTZ R49, R42.reuse, R39, R51 ;  /* 0x000000272a317223 */ /* 0x040fe20000010033 */
[----:B------:R-:W-:Y:S02]  /*e0b0*/  HADD2.F32 R43, -RZ, R19.H0_H0 ;  /* 0x20000013ff2b7230 */ /* 0x000fe40000004100 */
[----:B------:R-:W-:Y:S01]  /*e0c0*/  FFMA.FTZ R42, R42, R41, R18 ;  /* 0x000000292a2a7223 */ /* 0x000fe20000010012 */
[C---:B------:R-:W-:Y:S01]  /*e0d0*/  FFMA.FTZ R57, R52.reuse, R47, R36 ;  /* 0x0000002f34397223 */ /* 0x040fe20000010024 */
[----:B------:R-:W-:Y:S01]  /*e0e0*/  HFMA2.MMA R25, R54, 1, 1, R25 ;  /* 0x3c003c0036197835 */ /* 0x000fe20000000019 */
[----:B------:R-:W-:Y:S02]  /*e0f0*/  HADD2.F32 R36, -RZ, R16.H1_H1 ;  /* 0x30000010ff247230 */ /* 0x000fe40000004100 */
[----:B------:R-:W-:Y:S01]  /*e100*/  FFMA.FTZ R51, R53, R52, R8 ;  /* 0x0000003435337223 */ /* 0x000fe20000010008 */
[----:B------:R-:W-:Y:S02]  /*e110*/  HADD2.F32 R54, -RZ, R9.H1_H1 ;  /* 0x30000009ff367230 */ /* 0x000fe40000004100 */
[----:B------:R-:W-:Y:S01]  /*e120*/  FFMA.FTZ R18, R52, R50, R49 ;  /* 0x0000003234127223 */ /* 0x000fe20000010031 */
[----:B------:R-:W-:Y:S01]  /*e130*/  HADD2.F32 R16, -RZ, R17.H1_H1 ;  /* 0x30000011ff107230 */ /* 0x000fe20000004100 */
[----:B------:R-:W2:Y:S01]  /*e140*/  LDS.64 R8, [UR5+0x38] ;  /* 0x00003805ff087984 */ /* 0x000ea20008000a00 */
[----:B------:R-:W-:-:S02]  /*e150*/  HADD2.F32 R17, -RZ, R19.H1_H1 ;  /* 0x30000013ff117230 */ /* 0x000fc40000004100 */
[----:B------:R-:W-:Y:S01]  /*e160*/  FFMA.FTZ R52, R52, R43, R42 ;  /* 0x0000002b34347223 */ /* 0x000fe2000001002a */
[--C-:B-1----:R-:W-:Y:S02]  /*e170*/  HADD2.F32 R19, -RZ, R14.reuse.H0_H0 ;  /* 0x2000000eff137230 */ /* 0x102fe40000004100 */
[----:B------:R-:W-:Y:S01]  /*e180*/  FFMA.FTZ R51, R54, R55, R51 ;  /* 0x0000003736337223 */ /* 0x000fe20000010033 */
[C---:B------:R-:W-:Y:S01]  /*e190*/  FFMA.FTZ R49, R55.reuse, R36, R18 ;  /* 0x0000002437317223 */ /* 0x040fe20000010012 */
[C---:B------:R-:W-:Y:S01]  /*e1a0*/  FFMA.FTZ R42, R55.reuse, R16, R57 ;  /* 0x00000010372a7223 */ /* 0x040fe20000010039 */
[----:B------:R-:W-:Y:S01]  /*e1b0*/  FFMA.FTZ R52, R55, R17, R52 ;  /* 0x0000001137347223 */ /* 0x000fe20000010034 */
[----:B------:R-:W-:Y:S02]  /*e1c0*/  HADD2.F32 R14, -RZ, R14.H1_H1 ;  /* 0x3000000eff0e7230 */ /* 0x000fe40000004100 */
        /* <DEDUP_REMOVED lines=19> */
[-C--:B------:R-:W-:Y:S01]  /*e300*/  FFMA.FTZ R55, R4, R56.reuse, RZ ;  /* 0x0000003804377223 */ /* 0x080fe200000100ff */
[-C--:B------:R-:W-:Y:S01]  /*e310*/  FFMA.FTZ R4, R5, R56.reuse, RZ ;  /* 0x0000003805047223 */ /* 0x080fe200000100ff */
[----:B------:R-:W-:Y:S01]  /*e320*/  FFMA.FTZ R5, R6, R56, RZ ;  /* 0x0000003806057223 */ /* 0x000fe200000100ff */
[----:B------:R-:W-:Y:S01]  /*e330*/  HADD2.F32 R12, -RZ, R12.H1_H1 ;  /* 0x3000000cff0c7230 */ /* 0x000fe20000004100 */
[----:B------:R-:W-:Y:S01]  /*e340*/  LOP3.LUT R6, R35, 0xf000f, RZ, 0xc0, !PT ;  /* 0x000f000f23067812 */ /* 0x000fe200078ec0ff */
[----:B------:R-:W-:-:S03]  /*e350*/  HADD2.F32 R58, -RZ, R13.H0_H0 ;  /* 0x2000000dff3a7230 */ /* 0x000fc60000004100 */
[----:B------:R-:W-:Y:S01]  /*e360*/  LOP3.LUT R6, R6, 0x64006400, RZ, 0xfc, !PT ;  /* 0x6400640006067812 */ /* 0x000fe200078efcff */
[-C--:B------:R-:W-:Y:S01]  /*e370*/  FFMA.FTZ R38, R38, R12.reuse, R55 ;  /* 0x0000000c26267223 */ /* 0x080fe20000010037 */
[-C--:B------:R-:W-:Y:S01]  /*e380*/  FFMA.FTZ R39, R39, R12.reuse, R4 ;  /* 0x0000000c27277223 */ /* 0x080fe20000010004 */
[----:B------:R-:W-:Y:S01]  /*e390*/  FFMA.FTZ R40, R40, R12, R5 ;  /* 0x0000000c28287223 */ /* 0x000fe20000010005 */
[----:B------:R-:W-:Y:S01]  /*e3a0*/  LOP3.LUT R4, R37, 0xf000f, RZ, 0xc0, !PT ;  /* 0x000f000f25047812 */ /* 0x000fe200078ec0ff */
[----:B------:R-:W-:Y:S01]  /*e3b0*/  FFMA.FTZ R56, R7, R56, RZ ;  /* 0x0000003807387223 */ /* 0x000fe200000100ff */
[----:B------:R-:W-:Y:S01]  /*e3c0*/  LOP3.LUT R5, R34, 0xf000f, RZ, 0xc0, !PT ;  /* 0x000f000f22057812 */ /* 0x000fe200078ec0ff */
[----:B------:R-:W-:Y:S02]  /*e3d0*/  HADD2.F32 R13, -RZ, R13.H1_H1 ;  /* 0x3000000dff0d7230 */ /* 0x000fe40000004100 */
[----:B------:R-:W-:Y:S01]  /*e3e0*/  FFMA.FTZ R53, R53, R58, R38 ;  /* 0x0000003a35357223 */ /* 0x000fe20000010026 */
[----:B------:R-:W-:Y:S01]  /*e3f0*/  HADD2 R6, R6, -1032, -1032 ;  /* 0xe408e40806067430 */ /* 0x000fe20000000000 */
[----:B------:R-:W-:Y:S01]  /*e400*/  LOP3.LUT R7, R31, 0xf000f, RZ, 0xc0, !PT ;  /* 0x000f000f1f077812 */ /* 0x000fe200078ec0ff */
[----:B------:R-:W-:Y:S01]  /*e410*/  FFMA.FTZ R56, R41, R12, R56 ;  /* 0x0000000c29387223 */ /* 0x000fe20000010038 */
[----:B------:R-:W-:Y:S01]  /*e420*/  LOP3.LUT R4, R4, 0x64006400, RZ, 0xfc, !PT ;  /* 0x6400640004047812 */ /* 0x000fe200078efcff */
[-C--:B------:R-:W-:Y:S01]  /*e430*/  FFMA.FTZ R41, R50, R58.reuse, R39 ;  /* 0x0000003a32297223 */ /* 0x080fe20000010027 */
[----:B------:R-:W-:Y:S01]  /*e440*/  LOP3.LUT R5, R5, 0x64006400, RZ, 0xfc, !PT ;  /* 0x6400640005057812 */ /* 0x000fe200078efcff */
[----:B------:R-:W-:Y:S01]  /*e450*/  FFMA.FTZ R39, R47, R58, R40 ;  /* 0x0000003a2f277223 */ /* 0x000fe20000010028 */
[----:B------:R-:W-:Y:S01]  /*e460*/  FFMA.FTZ R12, R54, R13, R53 ;  /* 0x0000000d360c7223 */ /* 0x000fe20000010035 */
[----:B--2---:R-:W-:Y:S01]  /*e470*/  HADD2.F32 R54, -RZ, R8.H0_H0 ;  /* 0x20000008ff367230 */ /* 0x004fe20000004100 */
[----:B------:R-:W-:Y:S01]  /*e480*/  LOP3.LUT R7, R7, 0x64006400, RZ, 0xfc, !PT ;  /* 0x6400640007077812 */ /* 0x000fe200078efcff */
[----:B------:R-:W-:-:S02]  /*e490*/  HADD2.F32 R47, -RZ, R6.H0_H0 ;  /* 0x20000006ff2f7230 */ /* 0x000fc40000004100 */
[----:B------:R-:W-:Y:S02]  /*e4a0*/  HADD2 R4, R4, -1032, -1032 ;  /* 0xe408e40804047430 */ /* 0x000fe40000000000 */
[----:B------:R-:W-:Y:S02]  /*e4b0*/  HADD2 R5, R5, -1032, -1032 ;  /* 0xe408e40805057430 */ /* 0x000fe40000000000 */
[----:B------:R-:W-:Y:S01]  /*e4c0*/  FFMA.FTZ R38, R43, R58, R56 ;  /* 0x0000003a2b267223 */ /* 0x000fe20000010038 */
[----:B------:R-:W-:Y:S02]  /*e4d0*/  HADD2 R7, R7, -1032, -1032 ;  /* 0xe408e40807077430 */ /* 0x000fe40000000000 */
[----:B------:R-:W-:Y:S01]  /*e4e0*/  FFMA.FTZ R60, R54, R47, R42 ;  /* 0x0000002f363c7223 */ /* 0x000fe2000001002a */
[----:B------:R-:W-:Y:S02]  /*e4f0*/  HADD2.F32 R56, -RZ, R8.H1_H1 ;  /* 0x30000008ff387230 */ /* 0x000fe40000004100 */
[----:B------:R-:W-:-:S02]  /*e500*/  HADD2.F32 R40, -RZ, R4.H0_H0 ;  /* 0x20000004ff287230 */ /* 0x000fc40000004100 */
[----:B------:R-:W-:Y:S01]  /*e510*/  HADD2.F32 R42, -RZ, R4.H1_H1 ;  /* 0x30000004ff2a7230 */ /* 0x000fe20000004100 */
[----:B------:R-:W-:Y:S01]  /*e520*/  LOP3.LUT R4, R37, 0xf000f0, RZ, 0xc0, !PT ;  /* 0x00f000f025047812 */ /* 0x000fe200078ec0ff */
[----:B------:R-:W-:Y:S02]  /*e530*/  HADD2.F32 R8, -RZ, R5.H0_H0 ;  /* 0x20000005ff087230 */ /* 0x000fe40000004100 */
[----:B------:R-:W-:Y:S01]  /*e540*/  FFMA.FTZ R53, R40, R54, R51 ;  /* 0x0000003628357223 */ /* 0x000fe20000010033 */
[--C-:B------:R-:W-:Y:S01]  /*e550*/  HADD2.F32 R43, -RZ, R7.reuse.H0_H0 ;  /* 0x20000007ff2b7230 */ /* 0x100fe20000004100 */
[----:B------:R-:W-:Y:S01]  /*e560*/  LOP3.LUT R34, R34, 0xf000f0, RZ, 0xc0, !PT ;  /* 0x00f000f022227812 */ /* 0x000fe200078ec0ff */
[----:B------:R-:W-:Y:S01]  /*e570*/  HADD2.F32 R37, -RZ, R7.H1_H1 ;  /* 0x30000007ff257230 */ /* 0x000fe20000004100 */
[----:B------:R-:W-:Y:S01]  /*e580*/  LOP3.LUT R7, R4, 0x64006400, RZ, 0xfc, !PT ;  /* 0x6400640004077812 */ /* 0x000fe200078efcff */
[----:B------:R-:W-:Y:S01]  /*e590*/  FFMA.FTZ R55, R54, R8, R49 ;  /* 0x0000000836377223 */ /* 0x000fe20000010031 */
[----:B------:R-:W-:Y:S01]  /*e5a0*/  HADD2.F32 R51, -RZ, R6.H1_H1 ;  /* 0x30000006ff337230 */ /* 0x000fe20000004100 */
[----:B------:R-:W-:Y:S01]  /*e5b0*/  LOP3.LUT R35, R35, 0xf000f0, RZ, 0xc0, !PT ;  /* 0x00f000f023237812 */ /* 0x000fe200078ec0ff */
[----:B------:R-:W-:Y:S01]  /*e5c0*/  HADD2.F32 R49, -RZ, R5.H1_H1 ;  /* 0x30000005ff317230 */ /* 0x000fe20000004100 */
[----:B------:R-:W-:Y:S01]  /*e5d0*/  LOP3.LUT R6, R31, 0xf000f0, RZ, 0xc0, !PT ;  /* 0x00f000f01f067812 */ /* 0x000fe200078ec0ff */
[----:B------:R-:W0:Y:S01]  /*e5e0*/  LDS.64 R4, [UR5+0xb8] ;  /* 0x0000b805ff047984 */ /* 0x000e220008000a00 */
[----:B------:R-:W-:Y:S01]  /*e5f0*/  LOP3.LUT R31, R34, 0x64006400, RZ, 0xfc, !PT ;  /* 0x64006400221f7812 */ /* 0x000fe200078efcff */
[----:B------:R-:W-:Y:S01]  /*e600*/  FFMA.FTZ R52, R54, R43, R52 ;  /* 0x0000002b36347223 */ /* 0x000fe20000010034 */
[----:B------:R-:W-:Y:S01]  /*e610*/  LOP3.LUT R35, R35, 0x64006400, RZ, 0xfc, !PT ;  /* 0x6400640023237812 */ /* 0x000fe200078efcff */
[----:B------:R-:W-:-:S02]  /*e620*/  HFMA2 R7, R7, R20.H0_H0, -72, -72 ;  /* 0xd480d48007077431 */ /* 0x000fc40000040014 */
[----:B------:R-:W-:Y:S01]  /*e630*/  FFMA.FTZ R58, R42, R56, R53 ;  /* 0x000000382a3a7223 */ /* 0x000fe20000010035 */
[----:B------:R-:W-:Y:S01]  /*e640*/  LOP3.LUT R53, R6, 0x64006400, RZ, 0xfc, !PT ;  /* 0x6400640006357812 */ /* 0x000fe200078efcff */
[----:B------:R-:W-:Y:S01]  /*e650*/  FFMA.FTZ R62, R56, R37, R52 ;  /* 0x00000025383e7223 */ /* 0x000fe20000010034 */
[-C--:B------:R-:W-:Y:S02]  /*e660*/  HFMA2 R6, R31, R20.reuse.H0_H0, -72, -72 ;  /* 0xd480d4801f067431 */ /* 0x080fe40000040014 */
[--C-:B------:R-:W-:Y:S02]  /*e670*/  HADD2.F32 R31, -RZ, R7.reuse.H0_H0 ;  /* 0x20000007ff1f7230 */ /* 0x100fe40000004100 */
[-C--:B------:R-:W-:Y:S02]  /*e680*/  HFMA2 R52, R35, R20.reuse.H0_H0, -72, -72 ;  /* 0xd480d48023347431 */ /* 0x080fe40000040014 */
[----:B------:R-:W-:Y:S02]  /*e690*/  HADD2.F32 R34, -RZ, R7.H1_H1 ;  /* 0x30000007ff227230 */ /* 0x000fe40000004100 */
[----:B------:R-:W-:-:S02]  /*e6a0*/  HFMA2 R7, R53, R20.H0_H0, -72, -72 ;  /* 0xd480d48035077431 */ /* 0x000fc40000040014 */
[----:B------:R-:W-:Y:S02]  /*e6b0*/  HADD2.F32 R50, -RZ, R9.H0_H0 ;  /* 0x20000009ff327230 */ /* 0x000fe40000004100 */
[C---:B------:R-:W-:Y:S01]  /*e6c0*/  FFMA.FTZ R59, R56.reuse, R49, R55 ;  /* 0x00000031383b7223 */ /* 0x040fe20000010037 */
[----:B------:R-:W-:Y:S02]  /*e6d0*/  HADD2.F32 R35, -RZ, R6.H0_H0 ;  /* 0x20000006ff237230 */ /* 0x000fe40000004100 */
[--C-:B------:R-:W-:Y:S02]  /*e6e0*/  HADD2.F32 R53, -RZ, R52.reuse.H0_H0 ;  /* 0x20000034ff357230 */ /* 0x100fe40000004100 */
[----:B------:R-:W-:Y:S02]  /*e6f0*/  HADD2.F32 R54, -RZ, R52.H1_H1 ;  /* 0x30000034ff367230 */ /* 0x000fe40000004100 */
[----:B------:R-:W-:Y:S01]  /*e700*/  FFMA.FTZ R60, R56, R51, R60 ;  /* 0x00000033383c7223 */ /* 0x000fe2000001003c */
[----:B------:R-:W-:-:S02]  /*e710*/  HADD2.F32 R20, -RZ, R6.H1_H1 ;  /* 0x30000006ff147230 */ /* 0x000fc40000004100 */
[--C-:B------:R-:W-:Y:S02]  /*e720*/  HADD2.F32 R55, -RZ, R7.reuse.H0_H0 ;  /* 0x20000007ff377230 */ /* 0x100fe40000004100 */
[----:B------:R-:W-:Y:S02]  /*e730*/  HADD2.F32 R52, -RZ, R7.H1_H1 ;  /* 0x30000007ff347230 */ /* 0x000fe40000004100 */
[----:B------:R-:W-:Y:S01]  /*e740*/  FFMA.FTZ R57, R31, R50, R58 ;  /* 0x000000321f397223 */ /* 0x000fe2000001003a */
[----:B------:R-:W-:Y:S01]  /*e750*/  HADD2.F32 R9, -RZ, R9.H1_H1 ;  /* 0x30000009ff097230 */ /* 0x000fe20000004100 */
[----:B------:R-:W1:Y:S01]  /*e760*/  LDS.64 R6, [UR5+0x138] ;  /* 0x00013805ff067984 */ /* 0x000e620008000a00 */
        /* <DEDUP_REMOVED lines=12> */
[----:B------:R-:W-:Y:S01]  /*e830*/  F2FP.F16.F32.PACK_AB R57, RZ, R57 ;  /* 0x00000039ff39723e */ /* 0x000fe200000000ff */
[----:B------:R-:W-:Y:S01]  /*e840*/  HFMA2.MMA R28, R64, 1, 1, R28 ;  /* 0x3c003c00401c7835 */ /* 0x000fe2000000001c */
[----:B------:R-:W-:Y:S02]  /*e850*/  F2FP.F16.F32.PACK_AB R59, RZ, R59 ;  /* 0x0000003bff3b723e */ /* 0x000fe400000000ff */
[----:B------:R-:W-:Y:S02]  /*e860*/  PRMT R9, R50, 0x5410, R57 ;  /* 0x0000541032097816 */ /* 0x000fe40000000039 */
[----:B------:R-:W-:Y:S01]  /*e870*/  F2FP.F16.F32.PACK_AB R56, RZ, R56 ;  /* 0x00000038ff38723e */ /* 0x000fe200000000ff */
[-C--:B------:R-:W-:Y:S01]  /*e880*/  FFMA.FTZ R41, R36, R13.reuse, R41 ;  /* 0x0000000d24297223 */ /* 0x080fe20000010029 */
[----:B------:R-:W-:-:S02]  /*e890*/  FFMA.FTZ R36, R16, R13, R39 ;  /* 0x0000000d10247223 */ /* 0x000fc40000010027 */
[----:B------:R-:W-:Y:S01]  /*e8a0*/  PRMT R59, R59, 0x5410, R56 ;  /* 0x000054103b3b7816 */ /* 0x000fe20000000038 */
[----:B------:R-:W-:Y:S01]  /*e8b0*/  HFMA2.MMA R39, R9, 1, 1, R28 ;  /* 0x3c003c0009277835 */ /* 0x000fe2000000001c */
[--C-:B0-----:R-:W-:Y:S02]  /*e8c0*/  HADD2.F32 R9, -RZ, R4.reuse.H0_H0 ;  /* 0x20000004ff097230 */ /* 0x101fe40000004100 */
        /* <DEDUP_REMOVED lines=71> */
.L_x_3465:
[----:B------:R-:W-:-:S04]  /*ed40*/  ISETP.GE.AND P0, PT, R33, R0, PT ;  /* 0x000000002100720c */ /* 0x000fc80003f06270 */
[----:B------:R-:W-:-:S13]  /*ed50*/  ISETP.GE.OR P0, PT, R33, UR13, P0 ;  /* 0x0000000d21007c0c */ /* 0x000fda0008706670 */
[----:B------:R-:W-:Y:S05]  /*ed60*/  @P0 BRA `(.L_x_3467) ;  /* 0x0000001c007c0947 */ /* 0x000fea0003800000 */
.L_x_3468:
[----:B------:R-:W-:Y:S01]  /*ed70*/  ISETP.NE.AND P0, PT, R33, R3, PT ;  /* 0x000000032100720c */ /* 0x000fe20003f05270 */
[----:B------:R0:W2:-:S12]  /*ed80*/  LDG.E.128.CONSTANT R12, desc[UR8][R22.64] ;  /* 0x00000008160c7981 */ /* 0x000098000c1e9d00 */
[----:B------:R-:W1:Y:S01]  /*ed90*/  @!P0 LDC.64 R4, c[0x0][0x248] ;  /* 0x00009200ff048b82 */ /* 0x000e620000000a00 */
[----:B------:R-:W-:-:S05]  /*eda0*/  @!P0 LEA R17, R33, 0x1, 0x1 ;  /* 0x0000000121118811 */ /* 0x000fca00078e08ff */
[----:B-1----:R-:W-:-:S06]  /*edb0*/  @!P0 IMAD.WIDE R16, R17, 0x2, R4 ;  /* 0x0000000211108825 */ /* 0x002fcc00078e0204 */
[----:B------:R2:W3:Y:S01]  /*edc0*/  @!P0 LDG.E.U16.CONSTANT R16, desc[UR8][R16.64] ;  /* 0x0000000810108981 */ /* 0x0004e2000c1e9500 */
[C---:B------:R-:W-:Y:S01]  /*edd0*/  IMAD.WIDE R18, R45.reuse, 0x4, R22 ;  /* 0x000000042d127825 */ /* 0x040fe200078e0216 */
[----:B------:R-:W-:Y:S02]  /*ede0*/  @!P0 IADD3 R32, R32, 0x1, RZ ;  /* 0x0000000120208810 */ /* 0x000fe40007ffe0ff */
[----:B0-----:R-:W0:Y:S04]  /*edf0*/  LDS.128 R20, [UR5] ;  /* 0x00000005ff147984 */ /* 0x001e280008000c00 */
[----:B------:R1:W4:Y:S01]  /*ee00*/  LDG.E.128.CONSTANT R4, desc[UR8][R18.64] ;  /* 0x0000000812047981 */ /* 0x000322000c1e9d00 */
[----:B------:R-:W-:-:S05]  /*ee10*/  IMAD.WIDE R40, R45, 0x4, R18 ;  /* 0x000000042d287825 */ /* 0x000fca00078e0212 */
[----:B------:R-:W5:Y:S01]  /*ee20*/  LDG.E.128.CONSTANT R8, desc[UR8][R40.64] ;  /* 0x0000000828087981 */ /* 0x000f62000c1e9d00 */
[----:B------:R-:W-:-:S06]  /*ee30*/  @!P0 LEA R42, R32, R1, 0x3 ;  /* 0x00000001202a8211 */ /* 0x000fcc00078e18ff */
[----:B------:R-:W5:Y:S01]  /*ee40*/  @!P0 LDL.64 R42, [R42] ;  /* 0x000000002a2a8983 */ /* 0x000f620000100a00 */
[----:B------:R-:W-:Y:S01]  /*ee50*/  HFMA2.MMA R24, -RZ, RZ, 0, 0.015625 ;  /* 0x00002400ff187435 */ /* 0x000fe200000001ff */
[----:B------:R-:W-:-:S09]  /*ee60*/  MOV R47, 0x3000 ;  /* 0x00003000002f7802 */ /* 0x000fd20000000f00 */
[----:B------:R-:W-:Y:S02]  /*ee70*/  PRMT R47, R24, 0x5410, R47 ;  /* 0x00005410182f7816 */ /* 0x000fe4000000002f */
[----:B--2---:R-:W-:Y:S02]  /*ee80*/  LOP3.LUT R17, R12, 0x380038, RZ, 0xc0, !PT ;  /* 0x003800380c117812 */ /* 0x004fe400078ec0ff */
[--C-:B------:R-:W-:Y:S02]  /*ee90*/  SHF.R.U32.HI R52, RZ, 0x6, R12.reuse ;  /* 0x00000006ff347819 */ /* 0x100fe4000001160c */
[----:B------:R-:W-:Y:S02]  /*eea0*/  SHF.R.U32.HI R48, RZ, 0xf, R12 ;  /* 0x0000000fff307819 */ /* 0x000fe4000001160c */
[C---:B-1----:R-:W-:Y:S02]  /*eeb0*/  LOP3.LUT R19, R13.reuse, 0x70007, RZ, 0xc0, !PT ;  /* 0x000700070d137812 */ /* 0x042fe400078ec0ff */
        /* <DEDUP_REMOVED lines=12> */
[----:B---3--:R-:W-:-:S02]  /*ef80*/  @!P0 IADD3 R3, R16, R33, RZ ;  /* 0x0000002110038210 */ /* 0x008fc40007ffe0ff */
[----:B------:R-:W-:Y:S02]  /*ef90*/  LOP3.LUT R16, R12, 0x70007, RZ, 0xc0, !PT ;  /* 0x000700070c107812 */ /* 0x000fe400078ec0ff */
[----:B------:R-:W1:Y:S02]  /*efa0*/  LDS.128 R12, [UR5+0x80] ;  /* 0x00008005ff0c7984 */ /* 0x000e640008000c00 */
[----:B------:R-:W-:Y:S01]  /*efb0*/  LOP3.LUT R16, R16, 0x64006400, RZ, 0xfc, !PT ;  /* 0x6400640010107812 */ /* 0x000fe200078efcff */
[----:B------:R-:W-:-:S04]  /*efc0*/  HADD2 R62, R25, -1028, -1028 ;  /* 0xe404e404193e7430 */ /* 0x000fc80000000000 */
[----:B------:R-:W-:Y:S01]  /*efd0*/  HADD2 R56, R16, -1028, -1028 ;  /* 0xe404e40410387430 */ /* 0x000fe20000000000 */
[----:B------:R-:W-:Y:S02]  /*efe0*/  LOP3.LUT R18, R17, 0x64006400, RZ, 0xfc, !PT ;  /* 0x6400640011127812 */ /* 0x000fe400078efcff */
[----:B------:R-:W-:Y:S01]  /*eff0*/  LOP3.LUT R26, R26, 0x64006400, RZ, 0xfc, !PT ;  /* 0x640064001a1a7812 */ /* 0x000fe200078efcff */
[-C--:B0-----:R-:W-:Y:S01]  /*f000*/  HFMA2.MMA R17, R62, R20.reuse, RZ ;  /* 0x000000143e117235 */ /* 0x081fe200000000ff */
[----:B------:R-:W-:Y:S01]  /*f010*/  LOP3.LUT R19, R19, 0x64006400, RZ, 0xfc, !PT ;  /* 0x6400640013137812 */ /* 0x000fe200078efcff */
[----:B------:R-:W-:Y:S01]  /*f020*/  HFMA2.MMA R16, R56, R20, RZ ;  /* 0x0000001438107235 */ /* 0x000fe200000000ff */
[----:B------:R-:W-:Y:S01]  /*f030*/  LOP3.LUT R27, R27, 0x64006400, RZ, 0xfc, !PT ;  /* 0x640064001b1b7812 */ /* 0x000fe200078efcff */
[-C--:B------:R-:W-:Y:S01]  /*f040*/  HFMA2 R57, R18, R47.reuse.H1_H1, -132, -132 ;  /* 0xd820d82012397431 */ /* 0x080fe2000006002f */
[----:B------:R-:W-:Y:S01]  /*f050*/  LOP3.LUT R28, R28, 0x64006400, RZ, 0xfc, !PT ;  /* 0x640064001c1c7812 */ /* 0x000fe200078efcff */
[----:B------:R-:W-:-:S02]  /*f060*/  HFMA2 R63, R26, R47.H1_H1, -132, -132 ;  /* 0xd820d8201a3f7431 */ /* 0x000fc4000006002f */
[----:B------:R-:W-:Y:S02]  /*f070*/  HADD2 R58, R19, -1028, -1028 ;  /* 0xe404e404133a7430 */ /* 0x000fe40000000000 */
[----:B------:R-:W-:Y:S01]  /*f080*/  HADD2 R61, R27, -1028, -1028 ;  /* 0xe404e4041b3d7430 */ /* 0x000fe20000000000 */
[----:B------:R-:W-:Y:S01]  /*f090*/  LOP3.LUT R24, R24, 0x64006400, RZ, 0xfc, !PT ;  /* 0x6400640018187812 */ /* 0x000fe200078efcff */
[-C--:B------:R-:W-:Y:S01]  /*f0a0*/  HFMA2 R30, R58, R20.reuse, RZ.H0_H0 ;  /* 0x000000143a1e7231 */ /* 0x080fe200000400ff */
[-C--:B------:R-:W-:Y:S01]  /*f0b0*/  HFMA2.MMA R31, R57, R21.reuse, R16 ;  /* 0x00000015391f7235 */ /* 0x080fe20000000010 */
[-C--:B------:R-:W-:Y:S01]  /*f0c0*/  HFMA2 R59, R28, R47.reuse.H1_H1, -132, -132 ;  /* 0xd820d8201c3b7431 */ /* 0x080fe2000006002f */
[----:B------:R-:W-:Y:S01]  /*f0d0*/  HFMA2.MMA R65, R63, R21, R17 ;  /* 0x000000153f417235 */ /* 0x000fe20000000011 */
[----:B------:R-:W-:Y:S01]  /*f0e0*/  HFMA2 R20, R61, R20, RZ.H0_H0 ;  /* 0x000000143d147231 */ /* 0x000fe200000400ff */
[----:B------:R-:W0:Y:S01]  /*f0f0*/  LDS.128 R16, [UR5+0x100] ;  /* 0x00010005ff107984 */ /* 0x000e220008000c00 */
[----:B------:R-:W-:Y:S01]  /*f100*/  HFMA2 R60, R24, R47.H1_H1, -132, -132 ;  /* 0xd820d820183c7431 */ /* 0x000fe2000006002f */
[----:B------:R-:W-:Y:S01]  /*f110*/  LOP3.LUT R24, R53, 0x70007, RZ, 0xc0, !PT ;  /* 0x0007000735187812 */ /* 0x000fe200078ec0ff */
[----:B------:R-:W-:Y:S01]  /*f120*/  HFMA2 R66, R59, R21, R20 ;  /* 0x000000153b427231 */ /* 0x000fe20000000014 */
[----:B------:R-:W-:-:S02]  /*f130*/  LOP3.LUT R20, R52, 0x70007, RZ, 0xc0, !PT ;  /* 0x0007000734147812 */ /* 0x000fc400078ec0ff */
[----:B------:R-:W-:Y:S01]  /*f140*/  LOP3.LUT R27, R54, 0x70007, RZ, 0xc0, !PT ;  /* 0x00070007361b7812 */ /* 0x000fe200078ec0ff */
[----:B------:R-:W-:Y:S01]  /*f150*/  HFMA2 R64, R60, R21, R30 ;  /* 0x000000153c407231 */ /* 0x000fe2000000001e */
        /* <DEDUP_REMOVED lines=8> */
[-C--:B-1----:R-:W-:Y:S01]  /*f1e0*/  HFMA2.MMA R25, R62, R12.reuse, RZ ;  /* 0x0000000c3e197235 */ /* 0x082fe200000000ff */
[----:B------:R-:W-:Y:S01]  /*f1f0*/  LOP3.LUT R30, R30, 0x64006400, RZ, 0xfc, !PT ;  /* 0x640064001e1e7812 */ /* 0x000fe200078efcff */
[----:B------:R-:W-:Y:S01]  /*f200*/  HADD2 R69, R20, -1028, -1028 ;  /* 0xe404e40414457430 */ /* 0x000fe20000000000 */
[----:B------:R-:W-:Y:S01]  /*f210*/  LOP3.LUT R21, R52, 0x380038, RZ, 0xc0, !PT ;  /* 0x0038003834157812 */ /* 0x000fe200078ec0ff */
[----:B------:R-:W-:Y:S01]  /*f220*/  HADD2 R70, R24, -1028, -1028 ;  /* 0xe404e40418467430 */ /* 0x000fe20000000000 */
[----:B------:R-:W-:Y:S01]  /*f230*/  LOP3.LUT R28, R28, 0x64006400, RZ, 0xfc, !PT ;  /* 0x640064001c1c7812 */ /* 0x000fe200078efcff */
[----:B------:R-:W-:Y:S01]  /*f240*/  HADD2 R72, R27, -1028, -1028 ;  /* 0xe404e4041b487430 */ /* 0x000fe20000000000 */
[----:B------:R-:W-:Y:S01]  /*f250*/  LOP3.LUT R29, R29, 0x64006400, RZ, 0xfc, !PT ;  /* 0x640064001d1d7812 */ /* 0x000fe200078efcff */
[----:B------:R-:W-:Y:S01]  /*f260*/  HFMA2.MMA R24, R56, R12, RZ ;  /* 0x0000000c38187235 */ /* 0x000fe200000000ff */
[----:B------:R-:W-:Y:S01]  /*f270*/  LOP3.LUT R74, R21, 0x64006400, RZ, 0xfc, !PT ;  /* 0x64006400154a7812 */ /* 0x000fe200078efcff */
[----:B------:R-:W-:-:S02]  /*f280*/  HFMA2 R75, R26, R47.H1_H1, -132, -132 ;  /* 0xd820d8201a4b7431 */ /* 0x000fc4000006002f */
[-C--:B------:R-:W-:Y:S01]  /*f290*/  HFMA2 R71, R30, R47.reuse.H1_H1, -132, -132 ;  /* 0xd820d8201e477431 */ /* 0x080fe2000006002f */
[----:B------:R-:W-:Y:S01]  /*f2a0*/  HFMA2.MMA R31, R69, R22, R31 ;  /* 0x00000016451f7235 */ /* 0x000fe2000000001f */
[----:B------:R-:W-:Y:S01]  /*f2b0*/  HFMA2 R76, R28, R47.H1_H1, -132, -132 ;  /* 0xd820d8201c4c7431 */ /* 0x000fe2000006002f */
[----:B------:R-:W-:Y:S01]  /*f2c0*/  HFMA2.MMA R28, R63, R13, R25 ;  /* 0x0000000d3f1c7235 */ /* 0x000fe20000000019 */
[-C--:B------:R-:W-:Y:S02]  /*f2d0*/  HFMA2 R30, R58, R12.reuse, RZ.H0_H0 ;  /* 0x0000000c3a1e7231 */ /* 0x080fe400000400ff */
[----:B------:R-:W-:Y:S01]  /*f2e0*/  HFMA2 R26, R61, R12, RZ.H0_H0 ;  /* 0x0000000c3d1a7231 */ /* 0x000fe200000400ff */
[----:B------:R-:W-:Y:S01]  /*f2f0*/  HFMA2.MMA R65, R72, R22, R65 ;  /* 0x0000001648417235 */ /* 0x000fe20000000041 */
[----:B------:R-:W-:Y:S01]  /*f300*/  HADD2 R73, R29, -1028, -1028 ;  /* 0xe404e4041d497430 */ /* 0x000fe20000000000 */
[----:B------:R-:W-:Y:S01]  /*f310*/  HFMA2.MMA R12, R57, R13, R24 ;  /* 0x0000000d390c7235 */ /* 0x000fe20000000018 */
[----:B------:R-:W-:-:S02]  /*f320*/  HFMA2 R64, R70, R22, R64 ;  /* 0x0000001646407231 */ /* 0x000fc40000000040 */
[----:B------:R-:W-:Y:S02]  /*f330*/  HFMA2 R74, R74, R47.H1_H1, -132, -132 ;  /* 0xd820d8204a4a7431 */ /* 0x000fe4000006002f */
[-C--:B------:R-:W-:Y:S02]  /*f340*/  HFMA2 R30, R60, R13.reuse, R30 ;  /* 0x0000000d3c1e7231 */ /* 0x080fe4000000001e */
[----:B------:R-:W-:Y:S02]  /*f350*/  HFMA2 R22, R73, R22, R66 ;  /* 0x0000001649167231 */ /* 0x000fe40000000042 */
[----:B------:R-:W-:Y:S02]  /*f360*/  HFMA2 R13, R59, R13, R26 ;  /* 0x0000000d3b0d7231 */ /* 0x000fe4000000001a */
[----:B------:R-:W1:Y:S01]  /*f370*/  LDS.128 R24, [UR5+0x90] ;  /* 0x00009005ff187984 */ /* 0x000e620008000c00 */
[-C--:B------:R-:W-:Y:S01]  /*f380*/  HFMA2 R66, R75, R23.reuse, R64 ;  /* 0x000000174b427231 */ /* 0x080fe20000000040 */
[-C--:B------:R-:W-:Y:S01]  /*f390*/  HFMA2.MMA R68, R74, R23.reuse, R31 ;  /* 0x000000174a447235 */ /* 0x080fe2000000001f */
[----:B------:R-:W-:Y:S01]  /*f3a0*/  HFMA2 R64, R71, R23, R22 ;  /* 0x0000001747407231 */ /* 0x000fe20000000016 */
[----:B------:R-:W-:Y:S01]  /*f3b0*/  HFMA2.MMA R65, R76, R23, R65 ;  /* 0x000000174c417235 */ /* 0x000fe20000000041 */
[----:B------:R-:W-:Y:S01]  /*f3c0*/  HFMA2 R67, R70, R14, R30 ;  /* 0x0000000e46437231 */ /* 0x000fe2000000001e */
[----:B------:R-:W-:Y:S01]  /*f3d0*/  HFMA2.MMA R77, R72, R14, R28 ;  /* 0x0000000e484d7235 */ /* 0x000fe2000000001c */
[----:B------:R-:W2:Y:S04]  /*f3e0*/  LDS.128 R20, [UR5+0x10] ;  /* 0x00001005ff147984 */ /* 0x000ea80008000c00 */
[----:B------:R-:W3:Y:S01]  /*f3f0*/  LDS.128 R28, [UR5+0x110] ;  /* 0x00011005ff1c7984 */ /* 0x000ee20008000c00 */
[----:B0-----:R-:W-:-:S02]  /*f400*/  HFMA2.MMA R56, R56, R16, RZ ;  /* 0x0000001038387235 */ /* 0x001fc400000000ff */
[----:B------:R-:W-:Y:S01]  /*f410*/  HFMA2.MMA R62, R62, R16, RZ ;  /* 0x000000103e3e7235 */ /* 0x000fe200000000ff */
[-C--:B------:R-:W-:Y:S01]  /*f420*/  HFMA2 R58, R58, R16.reuse, RZ.H0_H0 ;  /* 0x000000103a3a7231 */ /* 0x080fe200000400ff */
[----:B------:R-:W-:Y:S01]  /*f430*/  HFMA2.MMA R12, R69, R14, R12 ;  /* 0x0000000e450c7235 */ /* 0x000fe2000000000c */
[----:B------:R-:W-:Y:S01]  /*f440*/  HFMA2 R16, R61, R16, RZ.H0_H0 ;  /* 0x000000103d107231 */ /* 0x000fe200000400ff */
[----:B------:R-:W-:Y:S02]  /*f450*/  LOP3.LUT R52, R52, 0x1c001c0, RZ, 0xc0, !PT ;  /* 0x01c001c034347812 */ /* 0x000fe400078ec0ff */
[-C--:B------:R-:W-:Y:S02]  /*f460*/  HFMA2.MMA R56, R57, R17.reuse, R56 ;  /* 0x0000001139387235 */ /* 0x080fe40000000038 */
[----:B------:R-:W-:Y:S01]  /*f470*/  HFMA2.MMA R62, R63, R17, R62 ;  /* 0x000000113f3e7235 */ /* 0x000fe2000000003e */
[----:B------:R-:W-:Y:S01]  /*f480*/  LOP3.LUT R54, R54, 0x1c001c0, RZ, 0xc0, !PT ;  /* 0x01c001c036367812 */ /* 0x000fe200078ec0ff */
[-C--:B------:R-:W-:Y:S01]  /*f490*/  HFMA2 R58, R60, R17.reuse, R58 ;  /* 0x000000113c3a7231 */ /* 0x080fe2000000003a */
[----:B------:R-:W-:Y:S01]  /*f4a0*/  LOP3.LUT R53, R53, 0x1c001c0, RZ, 0xc0, !PT ;  /* 0x01c001c035357812 */ /* 0x000fe200078ec0ff */
[----:B------:R-:W-:Y:S01]  /*f4b0*/  HFMA2 R16, R59, R17, R16 ;  /* 0x000000113b107231 */ /* 0x000fe20000000010 */
[----:B------:R-:W-:Y:S01]  /*f4c0*/  LOP3.LUT R55, R55, 0x1c001c0, RZ, 0xc0, !PT ;  /* 0x01c001c037377812 */ /* 0x000fe200078ec0ff */
[----:B------:R-:W-:Y:S01]  /*f4d0*/  HFMA2 R78, R73, R14, R13 ;  /* 0x0000000e494e7231 */ /* 0x000fe2000000000d */
[----:B------:R-:W-:Y:S01]  /*f4e0*/  LOP3.LUT R52, R52, 0x64006400, RZ, 0xfc, !PT ;  /* 0x6400640034347812 */ /* 0x000fe200078efcff */
[----:B------:R-:W-:Y:S01]  /*f4f0*/  HFMA2.MMA R13, R74, R15, R12 ;  /* 0x0000000f4a0d7235 */ /* 0x000fe2000000000c */
[----:B------:R-:W-:Y:S01]  /*f500*/  LOP3.LUT R54, R54, 0x64006400, RZ, 0xfc, !PT ;  /* 0x6400640036367812 */ /* 0x000fe200078efcff */
[----:B------:R-:W-:Y:S01]  /*f510*/  HFMA2 R14, R75, R15, R67 ;  /* 0x0000000f4b0e7231 */ /* 0x000fe20000000043 */
[-C--:B------:R-:W-:Y:S01]  /*f520*/  HFMA2.MMA R56, R69, R18.reuse, R56 ;  /* 0x0000001245387235 */ /* 0x080fe20000000038 */
[-C--:B------:R-:W-:Y:S01]  /*f530*/  HFMA2 R58, R70, R18.reuse, R58 ;  /* 0x00000012463a7231 */ /* 0x080fe2000000003a */
[----:B------:R-:W-:Y:S01]  /*f540*/  HFMA2.MMA R62, R72, R18, R62 ;  /* 0x00000012483e7235 */ /* 0x000fe2000000003e */
[----:B------:R-:W-:Y:S01]  /*f550*/  HFMA2 R16, R73, R18, R16 ;  /* 0x0000001249107231 */ /* 0x000fe20000000010 */
[----:B------:R-:W-:Y:S01]  /*f560*/  LOP3.LUT R12, R53, 0x64006400, RZ, 0xfc, !PT ;  /* 0x64006400350c7812 */ /* 0x000fe200078efcff */
[----:B------:R-:W-:Y:S01]  /*f570*/  HFMA2.MMA R67, R76, R15, R77 ;  /* 0x0000000f4c437235 */ /* 0x000fe2000000004d */
[----:B------:R-:W-:Y:S01]  /*f580*/  LOP3.LUT R18, R55, 0x64006400, RZ, 0xfc, !PT ;  /* 0x6400640037127812 */ /* 0x000fe200078efcff */
[----:B------:R-:W-:-:S02]  /*f590*/  HFMA2 R52, R52, R47.H0_H0, -20, -20 ;  /* 0xcd00cd0034347431 */ /* 0x000fc4000004002f */
[C---:B------:R-:W-:Y:S02]  /*f5a0*/  HFMA2 R15, R71.reuse, R15, R78 ;  /* 0x0000000f470f7231 */ /* 0x040fe4000000004e */
[----:B------:R-:W-:Y:S02]  /*f5b0*/  HFMA2 R54, R54, R47.H0_H0, -20, -20 ;  /* 0xcd00cd0036367431 */ /* 0x000fe4000004002f */
[----:B------:R-:W-:Y:S02]  /*f5c0*/  HFMA2 R71, R71, R19, R16 ;  /* 0x0000001347477231 */ /* 0x000fe40000000010 */
[-C--:B------:R-:W-:Y:S02]  /*f5d0*/  HFMA2 R16, R12, R47.reuse.H0_H0, -20, -20 ;  /* 0xcd00cd000c107431 */ /* 0x080fe4000004002f */
[----:B------:R-:W-:Y:S01]  /*f5e0*/  HFMA2 R18, R18, R47.H0_H0, -20, -20 ;  /* 0xcd00cd0012127431 */ /* 0x000fe2000004002f */
[-C--:B------:R-:W-:Y:S01]  /*f5f0*/  HFMA2.MMA R56, R74, R19.reuse, R56 ;  /* 0x000000134a387235 */ /* 0x080fe20000000038 */
[----:B------:R-:W-:Y:S01]  /*f600*/  HFMA2 R58, R75, R19, R58 ;  /* 0x000000134b3a7231 */ /* 0x000fe2000000003a */
[----:B------:R-:W-:Y:S01]  /*f610*/  HFMA2.MMA R62, R76, R19, R62 ;  /* 0x000000134c3e7235 */ /* 0x000fe2000000003e */
[-C--:B-1----:R-:W-:Y:S01]  /*f620*/  HFMA2 R19, R16, R24.reuse, R14 ;  /* 0x0000001810137231 */ /* 0x082fe2000000000e */
[-C--:B------:R-:W-:Y:S01]  /*f630*/  HFMA2.MMA R17, R52, R24.reuse, R13 ;  /* 0x0000001834117235 */ /* 0x080fe2000000000d */
[----:B----4-:R-:W-:Y:S01]  /*f640*/  LOP3.LUT R13, R4, 0x70007, RZ, 0xc0, !PT ;  /* 0x00070007040d7812 */ /* 0x010fe200078ec0ff */
[----:B------:R-:W-:Y:S01]  /*f650*/  HFMA2.MMA R67, R54, R24, R67 ;  /* 0x0000001836437235 */ /* 0x000fe20000000043 */
[----:B------:R-:W-:Y:S01]  /*f660*/  HFMA2 R24, R18, R24, R15 ;  /* 0x0000001812187231 */ /* 0x000fe2000000000f */
[----:B------:R-:W-:-:S02]  /*f670*/  LOP3.LUT R14, R5, 0x70007, RZ, 0xc0, !PT ;  /* 0x00070007050e7812 */ /* 0x000fc400078ec0ff */
[----:B------:R-:W-:Y:S01]  /*f680*/  LOP3.LUT R15, R6, 0x70007, RZ, 0xc0, !PT ;  /* 0x00070007060f7812 */ /* 0x000fe200078ec0ff */
[-C--:B--2---:R-:W-:Y:S01]  /*f690*/  HFMA2.MMA R12, R52, R20.reuse, R68 ;  /* 0x00000014340c7235 */ /* 0x084fe20000000044 */
[-C--:B------:R-:W-:Y:S01]  /*f6a0*/  HFMA2 R66, R16, R20.reuse, R66 ;  /* 0x0000001410427231 */ /* 0x080fe20000000042 */
[C---:B------:R-:W-:Y:S01]  /*f6b0*/  HFMA2.MMA R65, R54.reuse, R20, R65 ;  /* 0x0000001436417235 */ /* 0x040fe20000000041 */
[----:B------:R-:W-:Y:S01]  /*f6c0*/  HFMA2 R64, R18, R20, R64 ;  /* 0x0000001412407231 */ /* 0x000fe20000000040 */
[----:B------:R-:W-:Y:S01]  /*f6d0*/  LOP3.LUT R13, R13, 0x64006400, RZ, 0xfc, !PT ;  /* 0x640064000d0d7812 */ /* 0x000fe200078efcff */
[----:B---3--:R-:W-:Y:S01]  /*f6e0*/  HFMA2 R57, R16, R28, R58 ;  /* 0x0000001c10397231 */ /* 0x008fe2000000003a */
[----:B------:R-:W-:Y:S02]  /*f6f0*/  LOP3.LUT R16, R7, 0x70007, RZ, 0xc0, !PT ;  /* 0x0007000707107812 */ /* 0x000fe400078ec0ff */
[----:B------:R-:W-:Y:S02]  /*f700*/  LOP3.LUT R20, R14, 0x64006400, RZ, 0xfc, !PT ;  /* 0x640064000e147812 */ /* 0x000fe400078efcff */
[----:B------:R-:W-:Y:S01]  /*f710*/  LOP3.LUT R15, R15, 0x64006400, RZ, 0xfc, !PT ;  /* 0x640064000f0f7812 */ /* 0x000fe200078efcff */
[----:B------:R-:W-:Y:S01]  /*f720*/  HADD2 R14, R13, -1028, -1028 ;  /* 0xe404e4040d0e7430 */ /* 0x000fe20000000000 */
[----:B------:R-:W-:Y:S01]  /*f730*/  LOP3.LUT R16, R16, 0x64006400, RZ, 0xfc, !PT ;  /* 0x6400640010107812 */ /* 0x000fe200078efcff */
[----:B------:R-:W-:Y:S01]  /*f740*/  HFMA2.MMA R62, R54, R28, R62 ;  /* 0x0000001c363e7235 */ /* 0x000fe2000000003e */
[----:B------:R-:W-:-:S02]  /*f750*/  HADD2 R20, R20, -1028, -1028 ;  /* 0xe404e40414147430 */ /* 0x000fc40000000000 */
[----:B------:R-:W-:Y:S01]  /*f760*/  HADD2 R54, R15, -1028, -1028 ;  /* 0xe404e4040f367430 */ /* 0x000fe20000000000 */
[----:B------:R-:W-:Y:S01]  /*f770*/  HFMA2.MMA R56, R52, R28, R56 ;  /* 0x0000001c34387235 */ /* 0x000fe20000000038 */
[----:B------:R-:W-:Y:S01]  /*f780*/  LOP3.LUT R15, R5, 0x380038, RZ, 0xc0, !PT ;  /* 0x00380038050f7812 */ /* 0x000fe200078ec0ff */
[----:B------:R-:W-:Y:S01]  /*f790*/  HFMA2 R71, R18, R28, R71 ;  /* 0x0000001c12477231 */ /* 0x000fe20000000047 */
[-C--:B------:R-:W-:Y:S01]  /*f7a0*/  HFMA2.MMA R28, R14, R25.reuse, R17 ;  /* 0x000000190e1c7235 */ /* 0x080fe20000000011 */
[----:B------:R-:W-:Y:S01]  /*f7b0*/  HADD2 R55, R16, -1028, -1028 ;  /* 0xe404e40410377430 */ /* 0x000fe20000000000 */
[----:B------:R-:W-:Y:S01]  /*f7c0*/  LOP3.LUT R13, R4, 0x380038, RZ, 0xc0, !PT ;  /* 0x00380038040d7812 */ /* 0x000fe200078ec0ff */
[-C--:B------:R-:W-:Y:S01]  /*f7d0*/  HFMA2 R52, R20, R25.reuse, R19 ;  /* 0x0000001914347231 */ /* 0x080fe20000000013 */
[----:B------:R-:W-:Y:S01]  /*f7e0*/  LOP3.LUT R19, R7, 0x380038, RZ, 0xc0, !PT ;  /* 0x0038003807137812 */ /* 0x000fe200078ec0ff */
[----:B------:R-:W-:Y:S01]  /*f7f0*/  HFMA2.MMA R67, R54, R25, R67 ;  /* 0x0000001936437235 */ /* 0x000fe20000000043 */
[----:B------:R-:W-:Y:S01]  /*f800*/  LOP3.LUT R17, R6, 0x380038, RZ, 0xc0, !PT ;  /* 0x0038003806117812 */ /* 0x000fe200078ec0ff */
[----:B------:R-:W-:Y:S01]  /*f810*/  HFMA2 R25, R55, R25, R24 ;  /* 0x0000001937197231 */ /* 0x000fe20000000018 */
[----:B------:R-:W-:-:S02]  /*f820*/  LOP3.LUT R60, R15, 0x64006400, RZ, 0xfc, !PT ;  /* 0x640064000f3c7812 */ /* 0x000fc400078efcff */
[----:B------:R-:W-:Y:S02]  /*f830*/  LOP3.LUT R16, R13, 0x64006400, RZ, 0xfc, !PT ;  /* 0x640064000d107812 */ /* 0x000fe400078efcff */
[----:B------:R-:W-:Y:S02]  /*f840*/  LOP3.LUT R24, R19, 0x64006400, RZ, 0xfc, !PT ;  /* 0x6400640013187812 */ /* 0x000fe400078efcff */
[----:B------:R-:W-:Y:S01]  /*f850*/  LOP3.LUT R18, R17, 0x64006400, RZ, 0xfc, !PT ;  /* 0x6400640011127812 */ /* 0x000fe200078efcff */
[-C--:B------:R-:W-:Y:S01]  /*f860*/  HFMA2 R60, R60, R47.reuse.H1_H1, -132, -132 ;  /* 0xd820d8203c3c7431 */ /* 0x080fe2000006002f */
[C---:B------:R-:W-:Y:S01]  /*f870*/  HFMA2.MMA R12, R14.reuse, R21, R12 ;  /* 0x000000150e0c7235 */ /* 0x040fe2000000000c */
[-C--:B------:R-:W-:Y:S02]  /*f880*/  HFMA2 R61, R16, R47.reuse.H1_H1, -132, -132 ;  /* 0xd820d820103d7431 */ /* 0x080fe4000006002f */
[-C--:B------:R-:W-:Y:S02]  /*f890*/  HFMA2 R13, R24, R47.reuse.H1_H1, -132, -132 ;  /* 0xd820d820180d7431 */ /* 0x080fe4000006002f */
[----:B------:R-:W-:Y:S01]  /*f8a0*/  HFMA2 R59, R18, R47.H1_H1, -132, -132 ;  /* 0xd820d820123b7431 */ /* 0x000fe2000006002f */
[----:B------:R-:W-:Y:S01]  /*f8b0*/  SHF.R.U32.HI R24, RZ, 0x6, R4 ;  /* 0x00000006ff187819 */ /* 0x000fe20000011604 */
[-C--:B------:R-:W-:Y:S01]  /*f8c0*/  HFMA2 R18, R60, R26.reuse, R52 ;  /* 0x0000001a3c127231 */ /* 0x080fe20000000034 */
[----:B------:R-:W-:Y:S01]  /*f8d0*/  SHF.R.U32.HI R52, RZ, 0x6, R6 ;  /* 0x00000006ff347819 */ /* 0x000fe20000011606 */
[-C--:B------:R-:W-:Y:S01]  /*f8e0*/  HFMA2.MMA R58, R14, R29.reuse, R56 ;  /* 0x0000001d0e3a7235 */ /* 0x080fe20000000038 */
[----:B------:R-:W-:Y:S01]  /*f8f0*/  HFMA2 R16, R13, R26, R25 ;  /* 0x0000001a0d107231 */ /* 0x000fe20000000019 */
[C---:B------:R-:W-:Y:S01]  /*f900*/  HFMA2.MMA R56, R54.reuse, R29, R62 ;  /* 0x0000001d36387235 */ /* 0x040fe2000000003e */
[----:B------:R-:W-:Y:S01]  /*f910*/  SHF.R.U32.HI R25, RZ, 0x6, R5 ;  /* 0x00000006ff197819 */ /* 0x000fe20000011605 */
[----:B------:R-:W-:Y:S01]  /*f920*/  HFMA2.MMA R65, R54, R21, R65 ;  /* 0x0000001536417235 */ /* 0x000fe20000000041 */
[C---:B------:R-:W-:Y:S01]  /*f930*/  HFMA2 R57, R20.reuse, R29, R57 ;  /* 0x0000001d14397231 */ /* 0x040fe20000000039 */
[----:B------:R-:W-:Y:S01]  /*f940*/  SHF.R.U32.HI R53, RZ, 0x6, R7 ;  /* 0x00000006ff357819 */ /* 0x000fe20000011607 */
[----:B------:R-:W-:Y:S01]  /*f950*/  HFMA2 R66, R20, R21, R66 ;  /* 0x0000001514427231 */ /* 0x000fe20000000042 */
[----:B------:R-:W-:Y:S01]  /*f960*/  HFMA2.MMA R54, R61, R22, R12 ;  /* 0x000000163d367235 */ /* 0x000fe2000000000c */
[----:B------:R-:W-:-:S02]  /*f970*/  LOP3.LUT R12, R24, 0x70007, RZ, 0xc0, !PT ;  /* 0x00070007180c7812 */ /* 0x000fc400078ec0ff */
[----:B------:R-:W-:Y:S01]  /*f980*/  LOP3.LUT R20, R52, 0x70007, RZ, 0xc0, !PT ;  /* 0x0007000734147812 */ /* 0x000fe200078ec0ff */
[C---:B------:R-:W-:Y:S01]  /*f990*/  HFMA2 R64, R55.reuse, R21, R64 ;  /* 0x0000001537407231 */ /* 0x040fe20000000040 */
[----:B------:R-:W-:Y:S01]  /*f9a0*/  LOP3.LUT R14, R25, 0x70007, RZ, 0xc0, !PT ;  /* 0x00070007190e7812 */ /* 0x000fe200078ec0ff */
[----:B------:R-:W-:Y:S01]  /*f9b0*/  HFMA2 R15, R55, R29, R71 ;  /* 0x0000001d370f7231 */ /* 0x000fe20000000047 */
[----:B------:R-:W-:Y:S02]  /*f9c0*/  LOP3.LUT R21, R53, 0x70007, RZ, 0xc0, !PT ;  /* 0x0007000735157812 */ /* 0x000fe400078ec0ff */
[----:B------:R-:W-:Y:S02]  /*f9d0*/  SHF.R.U32.HI R29, RZ, 0xe, R4 ;  /* 0x0000000eff1d7819 */ /* 0x000fe40000011604 */
[----:B------:R-:W-:Y:S02]  /*f9e0*/  LOP3.LUT R12, R12, 0x64006400, RZ, 0xfc, !PT ;  /* 0x640064000c0c7812 */ /* 0x000fe400078efcff */
[----:B------:R-:W-:Y:S01]  /*f9f0*/  LOP3.LUT R20, R20, 0x64006400, RZ, 0xfc, !PT ;  /* 0x6400640014147812 */ /* 0x000fe200078efcff */
[-C--:B------:R-:W-:Y:S01]  /*fa00*/  HFMA2.MMA R19, R61, R26.reuse, R28 ;  /* 0x0000001a3d137235 */ /* 0x080fe2000000001c */
[----:B------:R-:W-:Y:S01]  /*fa10*/  SHF.R.U32.HI R4, RZ, 0xe, R5 ;  /* 0x0000000eff047819 */ /* 0x000fe20000011605 */
[C---:B------:R-:W-:Y:S01]  /*fa20*/  HFMA2.MMA R17, R59.reuse, R26, R67 ;  /* 0x0000001a3b117235 */ /* 0x040fe20000000043 */
[----:B------:R-:W-:Y:S01]  /*fa30*/  SHF.R.U32.HI R5, RZ, 0xe, R6 ;  /* 0x0000000eff057819 */ /* 0x000fe20000011606 */
[----:B------:R-:W-:Y:S01]  /*fa40*/  HFMA2.MMA R65, R59, R22, R65 ;  /* 0x000000163b417235 */ /* 0x000fe20000000041 */
[----:B------:R-:W-:-:S02]  /*fa50*/  LOP3.LUT R48, R48, 0x10001, RZ, 0xc0, !PT ;  /* 0x0001000130307812 */ /* 0x000fc400078ec0ff */
[----:B------:R-:W-:Y:S01]  /*fa60*/  LOP3.LUT R14, R14, 0x64006400, RZ, 0xfc, !PT ;  /* 0x640064000e0e7812 */ /* 0x000fe200078efcff */
[-C--:B------:R-:W-:Y:S01]  /*fa70*/  HFMA2 R55, R60, R22.reuse, R66 ;  /* 0x000000163c377231 */ /* 0x080fe20000000042 */
[----:B------:R-:W-:Y:S01]  /*fa80*/  LOP3.LUT R49, R49, 0x10001, RZ, 0xc0, !PT ;  /* 0x0001000131317812 */ /* 0x000fe200078ec0ff */
[----:B------:R-:W-:Y:S01]  /*fa90*/  HFMA2 R64, R13, R22, R64 ;  /* 0x000000160d407231 */ /* 0x000fe20000000040 */
[----:B------:R-:W-:Y:S01]  /*faa0*/  LOP3.LUT R26, R50, 0x10001, RZ, 0xc0, !PT ;  /* 0x00010001321a7812 */ /* 0x000fe200078ec0ff */
[-C--:B------:R-:W-:Y:S01]  /*fab0*/  HFMA2.MMA R59, R59, R30.reuse, R56 ;  /* 0x0000001e3b3b7235 */ /* 0x080fe20000000038 */
[----:B------:R-:W-:Y:S01]  /*fac0*/  LOP3.LUT R21, R21, 0x64006400, RZ, 0xfc, !PT ;  /* 0x6400640015157812 */ /* 0x000fe200078efcff */
[----:B------:R-:W-:Y:S01]  /*fad0*/  HADD2 R56, R12, -1028, -1028 ;  /* 0xe404e4040c387430 */ /* 0x000fe20000000000 */
[----:B------:R-:W-:Y:S01]  /*fae0*/  LOP3.LUT R48, R48, 0x20002, R29, 0xf8, !PT ;  /* 0x0002000230307812 */ /* 0x000fe200078ef81d */
[----:B------:R-:W-:Y:S01]  /*faf0*/  HADD2 R22, R20, -1028, -1028 ;  /* 0xe404e40414167430 */ /* 0x000fe20000000000 */
[----:B------:R-:W-:Y:S01]  /*fb00*/  SHF.R.U32.HI R63, RZ, 0xe, R7 ;  /* 0x0000000eff3f7819 */ /* 0x000fe20000011607 */
[-C--:B------:R-:W-:Y:S01]  /*fb10*/  HFMA2 R60, R60, R30.reuse, R57 ;  /* 0x0000001e3c3c7231 */ /* 0x080fe20000000039 */
[----:B------:R-:W-:Y:S01]  /*fb20*/  LOP3.LUT R29, R49, 0x20002, R4, 0xf8, !PT ;  /* 0x00020002311d7812 */ /* 0x000fe200078ef804 */
[----:B------:R-:W-:Y:S01]  /*fb30*/  HADD2 R57, R14, -1028, -1028 ;  /* 0xe404e4040e397430 */ /* 0x000fe20000000000 */
[----:B------:R-:W-:Y:S01]  /*fb40*/  LOP3.LUT R26, R26, 0x20002, R5, 0xf8, !PT ;  /* 0x000200021a1a7812 */ /* 0x000fe200078ef805 */
[----:B------:R-:W-:Y:S01]  /*fb50*/  HADD2 R20, R21, -1028, -1028 ;  /* 0xe404e40415147430 */ /* 0x000fe20000000000 */
[----:B------:R-:W0:Y:S01]  /*fb60*/  LDS.128 R4, [UR5+0x20] ;  /* 0x00002005ff047984 */ /* 0x000e220008000c00 */
[----:B------:R-:W-:Y:S01]  /*fb70*/  LOP3.LUT R28, R51, 0x10001, RZ, 0xc0, !PT ;  /* 0x00010001331c7812 */ /* 0x000fe200078ec0ff */
[----:B------:R-:W-:Y:S01]  /*fb80*/  HFMA2.MMA R61, R61, R30, R58 ;  /* 0x0000001e3d3d7235 */ /* 0x000fe2000000003a */
[----:B------:R-:W-:Y:S01]  /*fb90*/  HFMA2 R30, R13, R30, R15 ;  /* 0x0000001e0d1e7231 */ /* 0x000fe2000000000f */
[-C--:B------:R-:W-:Y:S01]  /*fba0*/  HFMA2.MMA R49, R56, R27.reuse, R19 ;  /* 0x0000001b38317235 */ /* 0x080fe20000000013 */
[-C--:B------:R-:W-:Y:S01]  /*fbb0*/  HFMA2 R50, R57, R27.reuse, R18 ;  /* 0x0000001b39327231 */ /* 0x080fe20000000012 */
[----:B------:R-:W-:Y:S01]  /*fbc0*/  HFMA2.MMA R51, R22, R27, R17 ;  /* 0x0000001b16337235 */ /* 0x000fe20000000011 */
[----:B------:R-:W1:Y:S01]  /*fbd0*/  LDS.128 R12, [UR5+0xa0] ;  /* 0x0000a005ff0c7984 */ /* 0x000e620008000c00 */
[----:B------:R-:W-:-:S03]  /*fbe0*/  HFMA2 R27, R20, R27, R16 ;  /* 0x0000001b141b7231 */ /* 0x000fc60000000010 */
[----:B------:R-:W2:Y:S01]  /*fbf0*/  LDS.128 R16, [UR5+0x120] ;  /* 0x00012005ff107984 */ /* 0x000ea20008000c00 */
[C---:B------:R-:W-:Y:S01]  /*fc00*/  HFMA2.MMA R54, R56.reuse, R23, R54 ;  /* 0x0000001738367235 */ /* 0x040fe20000000036 */
[----:B------:R-:W-:Y:S01]  /*fc10*/  LOP3.LUT R21, R24, 0x380038, RZ, 0xc0, !PT ;  /* 0x0038003818157812 */ /* 0x000fe200078ec0ff */
[----:B------:R-:W-:Y:S01]  /*fc20*/  HFMA2.MMA R56, R56, R31, R61 ;  /* 0x0000001f38387235 */ /* 0x000fe2000000003d */
[C---:B------:R-:W-:Y:S01]  /*fc30*/  HFMA2 R55, R57.reuse, R23, R55 ;  /* 0x0000001739377231 */ /* 0x040fe20000000037 */
[C---:B------:R-:W-:Y:S01]  /*fc40*/  HFMA2.MMA R58, R22.reuse, R23, R65 ;  /* 0x00000017163a7235 */ /* 0x040fe20000000041 */
[----:B------:R-:W-:Y:S01]  /*fc50*/  LOP3.LUT R61, R52, 0x380038, RZ, 0xc0, !PT ;  /* 0x00380038343d7812 */ /* 0x000fe200078ec0ff */
[----:B------:R-:W-:Y:S01]  /*fc60*/  HFMA2 R57, R57, R31, R60 ;  /* 0x0000001f39397231 */ /* 0x000fe2000000003c */
[----:B------:R-:W-:Y:S01]  /*fc70*/  HFMA2.MMA R22, R22, R31, R59 ;  /* 0x0000001f16167235 */ /* 0x000fe2000000003b */
[----:B------:R-:W-:Y:S01]  /*fc80*/  LOP3.LUT R59, R24, 0x1c001c0, RZ, 0xc0, !PT ;  /* 0x01c001c0183b7812 */ /* 0x000fe200078ec0ff */
[----:B------:R-:W-:Y:S01]  /*fc90*/  HFMA2 R23, R20, R23, R64 ;  /* 0x0000001714177231 */ /* 0x000fe20000000040 */
[----:B------:R-:W-:-:S02]  /*fca0*/  LOP3.LUT R60, R25, 0x380038, RZ, 0xc0, !PT ;  /* 0x00380038193c7812 */ /* 0x000fc400078ec0ff */
[----:B------:R-:W-:Y:S02]  /*fcb0*/  LOP3.LUT R65, R53, 0x380038, RZ, 0xc0, !PT ;  /* 0x0038003835417812 */ /* 0x000fe400078ec0ff */
[----:B------:R-:W-:Y:S02]  /*fcc0*/  LOP3.LUT R24, R21, 0x64006400, RZ, 0xfc, !PT ;  /* 0x6400640015187812 */ /* 0x000fe400078efcff */
[----:B------:R-:W-:Y:S02]  /*fcd0*/  LOP3.LUT R25, R25, 0x1c001c0, RZ, 0xc0, !PT ;  /* 0x01c001c019197812 */ /* 0x000fe400078ec0ff */
[----:B------:R-:W-:Y:S02]  /*fce0*/  LOP3.LUT R64, R61, 0x64006400, RZ, 0xfc, !PT ;  /* 0x640064003d407812 */ /* 0x000fe400078efcff */
[----:B------:R-:W-:Y:S02]  /*fcf0*/  LOP3.LUT R28, R28, 0x20002, R63, 0xf8, !PT ;  /* 0x000200021c1c7812 */ /* 0x000fe400078ef83f */
[----:B------:R-:W-:-:S02]  /*fd00*/  LOP3.LUT R63, R52, 0x1c001c0, RZ, 0xc0, !PT ;  /* 0x01c001c0343f7812 */ /* 0x000fc400078ec0ff */
[----:B------:R-:W-:Y:S02]  /*fd10*/  LOP3.LUT R60, R60, 0x64006400, RZ, 0xfc, !PT ;  /* 0x640064003c3c7812 */ /* 0x000fe400078efcff */
        /* <DEDUP_REMOVED lines=10> */
[-C--:B0-----:R-:W-:Y:S01]  /*fdc0*/  HFMA2.MMA R53, R59, R4.reuse, R54 ;  /* 0x000000043b357235 */ /* 0x081fe20000000036 */
[-C--:B------:R-:W-:Y:S01]  /*fdd0*/  HFMA2 R54, R61, R4.reuse, R55 ;  /* 0x000000043d367231 */ /* 0x080fe20000000037 */
[----:B------:R-:W-:Y:S01]  /*fde0*/  HFMA2.MMA R58, R25, R4, R58 ;  /* 0x00000004193a7235 */ /* 0x000fe2000000003a */
[----:B------:R-:W-:Y:S01]  /*fdf0*/  HFMA2 R55, R21, R4, R23 ;  /* 0x0000000415377231 */ /* 0x000fe20000000017 */
[----:B-1----:R-:W-:Y:S01]  /*fe00*/  HFMA2.MMA R49, R59, R12, R49 ;  /* 0x0000000c3b317235 */ /* 0x002fe20000000031 */
[----:B------:R-:W-:-:S02]  /*fe10*/  HFMA2 R60, R52, R47.H0_H0, -20, -20 ;  /* 0xcd00cd00343c7431 */ /* 0x000fc4000004002f */
[-C--:B------:R-:W-:Y:S01]  /*fe20*/  HFMA2 R23, R66, R47.reuse.H0_H0, -20, -20 ;  /* 0xcd00cd0042177431 */ /* 0x080fe2000004002f */
[----:B--2---:R-:W-:Y:S01]  /*fe30*/  HFMA2.MMA R59, R59, R16, R56 ;  /* 0x000000103b3b7235 */ /* 0x004fe20000000038 */
[-C--:B------:R-:W-:Y:S02]  /*fe40*/  HFMA2 R62, R62, R47.reuse.H0_H0, -20, -20 ;  /* 0xcd00cd003e3e7431 */ /* 0x080fe4000004002f */
[----:B------:R-:W-:Y:S01]  /*fe50*/  HFMA2 R24, R70, R47.H0_H0, -20, -20 ;  /* 0xcd00cd0046187431 */ /* 0x000fe2000004002f */
[-C--:B------:R-:W-:Y:S01]  /*fe60*/  HFMA2.MMA R53, R60, R5.reuse, R53 ;  /* 0x000000053c357235 */ /* 0x080fe20000000035 */
[-C--:B------:R-:W-:Y:S01]  /*fe70*/  HFMA2 R54, R62, R5.reuse, R54 ;  /* 0x000000053e367231 */ /* 0x080fe20000000036 */
[----:B------:R-:W-:Y:S01]  /*fe80*/  HFMA2.MMA R52, R23, R5, R58 ;  /* 0x0000000517347235 */ /* 0x000fe2000000003a */
[C---:B------:R-:W-:Y:S01]  /*fe90*/  HFMA2 R55, R24.reuse, R5, R55 ;  /* 0x0000000518377231 */ /* 0x040fe20000000037 */
[----:B------:R-:W-:Y:S01]  /*fea0*/  HFMA2.MMA R5, R25, R12, R51 ;  /* 0x0000000c19057235 */ /* 0x000fe20000000033 */
[-C--:B------:R-:W-:Y:S01]  /*feb0*/  HFMA2 R4, R61, R12.reuse, R50 ;  /* 0x0000000c3d047231 */ /* 0x080fe20000000032 */
[C---:B------:R-:W-:Y:S01]  /*fec0*/  HFMA2.MMA R50, R60.reuse, R13, R49 ;  /* 0x0000000d3c327235 */ /* 0x040fe20000000031 */
[----:B------:R-:W-:Y:S01]  /*fed0*/  HFMA2 R12, R21, R12, R27 ;  /* 0x0000000c150c7231 */ /* 0x000fe2000000001b */
[----:B------:R-:W-:Y:S01]  /*fee0*/  HFMA2.MMA R60, R60, R17, R59 ;  /* 0x000000113c3c7235 */ /* 0x000fe2000000003b */
[----:B------:R-:W-:Y:S01]  /*fef0*/  HFMA2 R61, R61, R16, R57 ;  /* 0x000000103d3d7231 */ /* 0x000fe20000000039 */
[----:B-----5:R-:W-:Y:S01]  /*ff00*/  SHF.R.U32.HI R59, RZ, 0xd, R8 ;  /* 0x0000000dff3b7819 */ /* 0x020fe20000011608 */
[-C--:B------:R-:W-:Y:S01]  /*ff10*/  HFMA2 R57, R24, R13.reuse, R12 ;  /* 0x0000000d18397231 */ /* 0x080fe2000000000c */
[----:B------:R-:W-:Y:S01]  /*ff20*/  SHF.R.U32.HI R66, RZ, 0xd, R9 ;  /* 0x0000000dff427819 */ /* 0x000fe20000011609 */
[C---:B------:R-:W-:Y:S01]  /*ff30*/  HFMA2 R51, R62.reuse, R13, R4 ;  /* 0x0000000d3e337231 */ /* 0x040fe20000000004 */
[----:B------:R-:W-:Y:S01]  /*ff40*/  LOP3.LUT R27, R8, 0x70007, RZ, 0xc0, !PT ;  /* 0x00070007081b7812 */ /* 0x000fe200078ec0ff */
[----:B------:R-:W-:Y:S01]  /*ff50*/  HFMA2 R12, R62, R17, R61 ;  /* 0x000000113e0c7231 */ /* 0x000fe2000000003d */
[----:B------:R-:W-:Y:S01]  /*ff60*/  LOP3.LUT R64, R10, 0x70007, RZ, 0xc0, !PT ;  /* 0x000700070a407812 */ /* 0x000fe200078ec0ff */
[----:B------:R-:W-:Y:S01]  /*ff70*/  HFMA2.MMA R56, R23, R13, R5 ;  /* 0x0000000d17387235 */ /* 0x000fe20000000005 */
[----:B------:R-:W-:-:S02]  /*ff80*/  LOP3.LUT R61, R8, 0x380038, RZ, 0xc0, !PT ;  /* 0x00380038083d7812 */ /* 0x000fc400078ec0ff */
[----:B------:R-:W-:Y:S02]  /*ff90*/  SHF.R.U32.HI R4, RZ, 0x6, R8 ;  /* 0x00000006ff047819 */ /* 0x000fe40000011608 */
[----:B------:R-:W-:Y:S02]  /*ffa0*/  LOP3.LUT R63, R9, 0x70007, RZ, 0xc0, !PT ;  /* 0x00070007093f7812 */ /* 0x000fe400078ec0ff */
[----:B------:R-:W-:Y:S02]  /*ffb0*/  LOP3.LUT R65, R11, 0x70007, RZ, 0xc0, !PT ;  /* 0x000700070b417812 */ /* 0x000fe400078ec0ff */
[----:B------:R-:W-:Y:S02]  /*ffc0*/  LOP3.LUT R58, R48, 0x40004, R59, 0xf8, !PT ;  /* 0x00040004303a7812 */ /* 0x000fe400078ef83b */
[----:B------:R-:W-:Y:S02]  /*ffd0*/  LOP3.LUT R8, R10, 0x380038, RZ, 0xc0, !PT ;  /* 0x003800380a087812 */ /* 0x000fe400078ec0ff */
[----:B------:R-:W-:-:S02]  /*ffe0*/  SHF.R.U32.HI R13, RZ, 0x6, R10 ;  /* 0x00000006ff0d7819 */ /* 0x000fc4000001160a */
[----:B------:R-:W-:Y:S02]  /*fff0*/  SHF.R.U32.HI R67, RZ, 0xd, R10 ;  /* 0x0000000dff437819 */ /* 0x000fe4000001160a */
[----:B------:R-:W-:Y:S02]  /*10000*/  LOP3.LUT R59, R29, 0x40004, R66, 0xf8, !PT ;  /* 0x000400041d3b7812 */ /* 0x000fe400078ef842 */
        /* <DEDUP_REMOVED lines=8> */
[----:B------:R-:W-:Y:S01]  /*10090*/  LOP3.LUT R65, R65, 0x64006400, RZ, 0xfc, !PT ;  /* 0x6400640041417812 */ /* 0x000fe200078efcff */
[----:B------:R-:W-:Y:S01]  /*100a0*/  HADD2 R10, R10, -1028, -1028 ;  /* 0xe404e4040a0a7430 */ /* 0x000fe20000000000 */
[----:B------:R-:W-:Y:S01]  /*100b0*/  LOP3.LUT R27, R28, 0x40004, R11, 0xf8, !PT ;  /* 0x000400041c1b7812 */ /* 0x000fe200078ef80b */
[----:B------:R-:W-:-:S02]  /*100c0*/  HADD2 R29, R29, -1028, -1028 ;  /* 0xe404e4041d1d7430 */ /* 0x000fc40000000000 */
[----:B------:R-:W-:Y:S02]  /*100d0*/  HADD2 R48, R48, -1028, -1028 ;  /* 0xe404e40430307430 */ /* 0x000fe40000000000 */
[----:B------:R-:W-:Y:S01]  /*100e0*/  HADD2 R28, R65, -1028, -1028 ;  /* 0xe404e404411c7430 */ /* 0x000fe20000000000 */
[-C--:B------:R-:W-:Y:S01]  /*100f0*/  HFMA2.MMA R50, R10, R14.reuse, R50 ;  /* 0x0000000e0a327235 */ /* 0x080fe20000000032 */
[-C--:B------:R-:W-:Y:S01]  /*10100*/  HFMA2 R64, R48, R14.reuse, R51 ;  /* 0x0000000e30407231 */ /* 0x080fe20000000033 */
[----:B------:R-:W-:Y:S01]  /*10110*/  HFMA2.MMA R65, R29, R14, R56 ;  /* 0x0000000e1d417235 */ /* 0x000fe20000000038 */
[----:B------:R-:W-:Y:S01]  /*10120*/  HFMA2 R66, R28, R14, R57 ;  /* 0x0000000e1c427231 */ /* 0x000fe20000000039 */
[C---:B------:R-:W-:Y:S01]  /*10130*/  HFMA2.MMA R53, R10.reuse, R6, R53 ;  /* 0x000000060a357235 */ /* 0x040fe20000000035 */
[----:B------:R-:W-:Y:S01]  /*10140*/  LOP3.LUT R56, R8, 0x64006400, RZ, 0xfc, !PT ;  /* 0x6400640008387812 */ /* 0x000fe200078efcff */
[----:B------:R-:W-:Y:S01]  /*10150*/  HFMA2.MMA R60, R10, R18, R60 ;  /* 0x000000120a3c7235 */ /* 0x000fe2000000003c */
[----:B------:R-:W-:-:S02]  /*10160*/  LOP3.LUT R14, R9, 0x64006400, RZ, 0xfc, !PT ;  /* 0x64006400090e7812 */ /* 0x000fc400078efcff */
[----:B------:R-:W0:Y:S01]  /*10170*/  LDS.128 R8, [UR5+0x30] ;  /* 0x00003005ff087984 */ /* 0x000e220008000c00 */
[-C--:B------:R-:W-:Y:S01]  /*10180*/  HFMA2 R54, R48, R6.reuse, R54 ;  /* 0x0000000630367231 */ /* 0x080fe20000000036 */
[----:B------:R-:W-:Y:S01]  /*10190*/  HFMA2.MMA R52, R29, R6, R52 ;  /* 0x000000061d347235 */ /* 0x000fe20000000034 */
[----:B------:R-:W-:Y:S01]  /*101a0*/  HFMA2 R63, R28, R6, R55 ;  /* 0x000000061c3f7231 */ /* 0x000fe20000000037 */
[----:B------:R-:W-:Y:S02]  /*101b0*/  LOP3.LUT R6, R61, 0x64006400, RZ, 0xfc, !PT ;  /* 0x640064003d067812 */ /* 0x000fe400078efcff */
[----:B------:R-:W-:Y:S01]  /*101c0*/  LOP3.LUT R62, R62, 0x64006400, RZ, 0xfc, !PT ;  /* 0x640064003e3e7812 */ /* 0x000fe200078efcff */
[-C--:B------:R-:W-:Y:S02]  /*101d0*/  HFMA2 R56, R56, R47.reuse.H1_H1, -132, -132 ;  /* 0xd820d82038387431 */ /* 0x080fe4000006002f */
[-C--:B------:R-:W-:Y:S02]  /*101e0*/  HFMA2 R6, R6, R47.reuse.H1_H1, -132, -132 ;  /* 0xd820d82006067431 */ /* 0x080fe4000006002f */
[----:B------:R-:W-:-:S02]  /*101f0*/  HFMA2 R57, R62, R47.H1_H1, -132, -132 ;  /* 0xd820d8203e397431 */ /* 0x000fc4000006002f */
[----:B------:R-:W-:Y:S02]  /*10200*/  HFMA2 R55, R14, R47.H1_H1, -132, -132 ;  /* 0xd820d8200e377431 */ /* 0x000fe4000006002f */
[----:B------:R-:W-:Y:S01]  /*10210*/  HFMA2 R51, R6, R15, R50 ;  /* 0x0000000f06337231 */ /* 0x000fe20000000032 */
[C---:B------:R-:W-:Y:S02]  /*10220*/  HFMA2.MMA R14, R6.reuse, R7, R53 ;  /* 0x00000007060e7235 */ /* 0x040fe40000000035 */
[----:B------:R-:W-:Y:S01]  /*10230*/  HFMA2.MMA R50, R6, R19, R60 ;  /* 0x0000001306327235 */ /* 0x000fe2000000003c */
[----:B------:R-:W-:Y:S01]  /*10240*/  HFMA2 R60, R57, R7, R54 ;  /* 0x00000007393c7231 */ /* 0x000fe20000000036 */
[----:B------:R-:W-:Y:S01]  /*10250*/  HFMA2.MMA R6, R56, R7, R52 ;  /* 0x0000000738067235 */ /* 0x000fe20000000034 */
[----:B------:R-:W-:Y:S01]  /*10260*/  HFMA2 R53, R56, R15, R65 ;  /* 0x0000000f38357231 */ /* 0x000fe20000000041 */
[-C--:B------:R-:W-:Y:S01]  /*10270*/  HFMA2.MMA R52, R57, R15.reuse, R64 ;  /* 0x0000000f39347235 */ /* 0x080fe20000000040 */
[----:B------:R-:W-:Y:S01]  /*10280*/  @!P0 PRMT R44, R42, 0x7610, R44 ;  /* 0x000076102a2c8816 */ /* 0x000fe2000000002c */
[----:B------:R-:W-:Y:S01]  /*10290*/  HFMA2.MMA R54, R55, R15, R66 ;  /* 0x0000000f37367235 */ /* 0x000fe20000000042 */
[----:B------:R-:W-:-:S02]  /*102a0*/  LOP3.LUT R15, R4, 0x70007, RZ, 0xc0, !PT ;  /* 0x00070007040f7812 */ /* 0x000fc400078ec0ff */
[----:B------:R-:W-:Y:S02]  /*102b0*/  @!P0 PRMT R44, R44, 0x7610, R42 ;  /* 0x000076102c2c8816 */ /* 0x000fe4000000002a */
[----:B------:R-:W-:Y:S02]  /*102c0*/  LOP3.LUT R42, R4, 0x380038, RZ, 0xc0, !PT ;  /* 0x00380038042a7812 */ /* 0x000fe400078ec0ff */
[----:B------:R-:W-:Y:S02]  /*102d0*/  LOP3.LUT R15, R15, 0x64006400, RZ, 0xfc, !PT ;  /* 0x640064000f0f7812 */ /* 0x000fe400078efcff */
[----:B------:R-:W-:Y:S02]  /*102e0*/  @!P0 PRMT R46, R43, 0x7610, R46 ;  /* 0x000076102b2e8816 */ /* 0x000fe4000000002e */
[----:B------:R-:W-:Y:S02]  /*102f0*/  LOP3.LUT R62, R58, 0x64006400, RZ, 0xfc, !PT ;  /* 0x640064003a3e7812 */ /* 0x000fe400078efcff */
[----:B------:R-:W-:Y:S01]  /*10300*/  LOP3.LUT R58, R42, 0x64006400, RZ, 0xfc, !PT ;  /* 0x640064002a3a7812 */ /* 0x000fe200078efcff */
[----:B------:R-:W-:Y:S01]  /*10310*/  HADD2 R42, R15, -1028, -1028 ;  /* 0xe404e4040f2a7430 */ /* 0x000fe20000000000 */
[----:B------:R-:W-:-:S02]  /*10320*/  @!P0 PRMT R46, R46, 0x7610, R43 ;  /* 0x000076102e2e8816 */ /* 0x000fc4000000002b */
[----:B------:R-:W-:Y:S01]  /*10330*/  LOP3.LUT R43, R5, 0x70007, RZ, 0xc0, !PT ;  /* 0x00070007052b7812 */ /* 0x000fe200078ec0ff */
[----:B------:R-:W-:Y:S01]  /*10340*/  HFMA2 R58, R58, R47.H1_H1, -132, -132 ;  /* 0xd820d8203a3a7431 */ /* 0x000fe2000006002f */
[----:B------:R-:W-:Y:S01]  /*10350*/  LOP3.LUT R4, R4, 0x1c001c0, RZ, 0xc0, !PT ;  /* 0x01c001c004047812 */ /* 0x000fe200078ec0ff */
[----:B0-----:R-:W-:Y:S01]  /*10360*/  HFMA2.MMA R14, R42, R8, R14 ;  /* 0x000000082a0e7235 */ /* 0x001fe2000000000e */
[----:B------:R-:W-:Y:S02]  /*10370*/  LOP3.LUT R43, R43, 0x64006400, RZ, 0xfc, !PT ;  /* 0x640064002b2b7812 */ /* 0x000fe400078efcff */
[----:B------:R-:W-:Y:S02]  /*10380*/  LOP3.LUT R61, R5, 0x380038, RZ, 0xc0, !PT ;  /* 0x00380038053d7812 */ /* 0x000fe400078ec0ff */
[----:B------:R-:W-:Y:S02]  /*10390*/  LOP3.LUT R66, R49, 0x70007, RZ, 0xc0, !PT ;  /* 0x0007000731427812 */ /* 0x000fe400078ec0ff */
[----:B------:R-:W-:Y:S01]  /*103a0*/  LOP3.LUT R5, R5, 0x1c001c0, RZ, 0xc0, !PT ;  /* 0x01c001c005057812 */ /* 0x000fe200078ec0ff */
[----:B------:R-:W-:Y:S01]  /*103b0*/  HADD2 R43, R43, -1028, -1028 ;  /* 0xe404e4042b2b7430 */ /* 0x000fe20000000000 */
[----:B------:R-:W-:-:S02]  /*103c0*/  LOP3.LUT R26, R26, 0x40004, R67, 0xf8, !PT ;  /* 0x000400041a1a7812 */ /* 0x000fc400078ef843 */
[----:B------:R-:W-:Y:S02]  /*103d0*/  LOP3.LUT R4, R4, 0x64006400, RZ, 0xfc, !PT ;  /* 0x6400640004047812 */ /* 0x000fe400078efcff */
[----:B------:R-:W-:Y:S02]  /*103e0*/  LOP3.LUT R67, R66, 0x64006400, RZ, 0xfc, !PT ;  /* 0x6400640042437812 */ /* 0x000fe400078efcff */
[----:B------:R-:W-:Y:S01]  /*103f0*/  LOP3.LUT R66, R5, 0x64006400, RZ, 0xfc, !PT ;  /* 0x6400640005427812 */ /* 0x000fe200078efcff */
[----:B------:R-:W-:Y:S01]  /*10400*/  HFMA2.MMA R5, R58, R9, R14 ;  /* 0x000000093a057235 */ /* 0x000fe2000000000e */
[----:B------:R-:W-:Y:S02]  /*10410*/  HFMA2 R15, R43, R8, R60 ;  /* 0x000000082b0f7231 */ /* 0x000fe4000000003c */
[----:B------:R-:W-:Y:S01]  /*10420*/  HFMA2 R60, R4, R47.H0_H0, -20, -20 ;  /* 0xcd00cd00043c7431 */ /* 0x000fe2000004002f */
[----:B------:R-:W-:Y:S01]  /*10430*/  LOP3.LUT R64, R13, 0x70007, RZ, 0xc0, !PT ;  /* 0x000700070d407812 */ /* 0x000fe200078ec0ff */
[----:B------:R-:W-:-:S04]  /*10440*/  HADD2 R62, R62, -1028, -1028 ;  /* 0xe404e4043e3e7430 */ /* 0x000fc80000000000 */
[----:B------:R-:W-:Y:S01]  /*10450*/  HFMA2.MMA R5, R60, R10, R5 ;  /* 0x0000000a3c057235 */ /* 0x000fe20000000005 */
[----:B------:R-:W-:Y:S02]  /*10460*/  LOP3.LUT R65, R64, 0x64006400, RZ, 0xfc, !PT ;  /* 0x6400640040417812 */ /* 0x000fe400078efcff */
[----:B------:R-:W-:Y:S01]  /*10470*/  LOP3.LUT R64, R61, 0x64006400, RZ, 0xfc, !PT ;  /* 0x640064003d407812 */ /* 0x000fe200078efcff */
[----:B------:R-:W-:Y:S01]  /*10480*/  HFMA2 R7, R55, R7, R63 ;  /* 0x0000000737077231 */ /* 0x000fe2000000003f */
[----:B------:R-:W-:-:S03]  /*10490*/  LOP3.LUT R63, R59, 0x64006400, RZ, 0xfc, !PT ;  /* 0x640064003b3f7812 */ /* 0x000fc600078efcff */
[----:B------:R-:W-:Y:S01]  /*104a0*/  HFMA2.MMA R5, R62, R11, R5 ;  /* 0x0000000b3e057235 */ /* 0x000fe20000000005 */
[-C--:B------:R-:W-:Y:S02]  /*104b0*/  HFMA2 R59, R64, R47.reuse.H1_H1, -132, -132 ;  /* 0xd820d820403b7431 */ /* 0x080fe4000006002f */
[----:B------:R-:W-:Y:S02]  /*104c0*/  HADD2 R64, R65, -1028, -1028 ;  /* 0xe404e40441407430 */ /* 0x000fe40000000000 */
[----:B------:R-:W-:Y:S02]  /*104d0*/  HADD2 R65, R67, -1028, -1028 ;  /* 0xe404e40443417430 */ /* 0x000fe40000000000 */
[----:B------:R-:W-:Y:S02]  /*104e0*/  HFMA2 R61, R66, R47.H0_H0, -20, -20 ;  /* 0xcd00cd00423d7431 */ /* 0x000fe4000004002f */
[----:B------:R-:W-:Y:S01]  /*104f0*/  HFMA2 R15, R59, R9, R15 ;  /* 0x000000093b0f7231 */ /* 0x000fe2000000000f */
[----:B------:R-:W-:Y:S01]  /*10500*/  HFMA2.MMA R67, R64, R8, R6 ;  /* 0x0000000840437235 */ /* 0x000fe20000000006 */
[----:B------:R-:W-:-:S02]  /*10510*/  HFMA2 R69, R65, R8, R7 ;  /* 0x0000000841457231 */ /* 0x000fc40000000007 */
[----:B------:R-:W-:Y:S02]  /*10520*/  HADD2 R8, R5.H0_H0, R5.H1_H1 ;  /* 0x3000000505087230 */ /* 0x000fe40000000800 */
[----:B------:R-:W-:Y:S01]  /*10530*/  HADD2 R63, R63, -1028, -1028 ;  /* 0xe404e4043f3f7430 */ /* 0x000fe20000000000 */
[----:B------:R-:W0:Y:S01]  /*10540*/  LDS.128 R4, [UR5+0xb0] ;  /* 0x0000b005ff047984 */ /* 0x000e220008000c00 */
[----:B------:R-:W-:Y:S01]  /*10550*/  HFMA2 R15, R61, R10, R15 ;  /* 0x0000000a3d0f7231 */ /* 0x000fe2000000000f */
[----:B------:R-:W-:-:S03]  /*10560*/  LOP3.LUT R14, R13, 0x380038, RZ, 0xc0, !PT ;  /* 0x003800380d0e7812 */ /* 0x000fc600078ec0ff */
[----:B------:R-:W-:Y:S01]  /*10570*/  HFMA2 R15, R63, R11, R15 ;  /* 0x0000000b3f0f7231 */ /* 0x000fe2000000000f */
[----:B------:R-:W-:-:S03]  /*10580*/  LOP3.LUT R13, R13, 0x1c001c0, RZ, 0xc0, !PT ;  /* 0x01c001c00d0d7812 */ /* 0x000fc600078ec0ff */
[----:B------:R-:W-:Y:S01]  /*10590*/  HADD2 R66, R15.H0_H0, R15.H1_H1 ;  /* 0x3000000f0f427230 */ /* 0x000fe20000000800 */
[C---:B------:R-:W-:Y:S02]  /*105a0*/  LOP3.LUT R15, R49.reuse, 0x380038, RZ, 0xc0, !PT ;  /* 0x00380038310f7812 */ /* 0x040fe400078ec0ff */
[----:B------:R-:W-:Y:S02]  /*105b0*/  LOP3.LUT R49, R49, 0x1c001c0, RZ, 0xc0, !PT ;  /* 0x01c001c031317812 */ /* 0x000fe400078ec0ff */
[----:B------:R-:W-:Y:S02]  /*105c0*/  LOP3.LUT R14, R14, 0x64006400, RZ, 0xfc, !PT ;  /* 0x640064000e0e7812 */ /* 0x000fe400078efcff */
[----:B------:R-:W-:Y:S01]  /*105d0*/  LOP3.LUT R72, R49, 0x64006400, RZ, 0xfc, !PT ;  /* 0x6400640031487812 */ /* 0x000fe200078efcff */
[----:B------:R-:W-:Y:S01]  /*105e0*/  HFMA2.MMA R49, R20, R31, R30 ;  /* 0x0000001f14317235 */ /* 0x000fe2000000001e */
[----:B------:R-:W-:Y:S01]  /*105f0*/  LOP3.LUT R70, R15, 0x64006400, RZ, 0xfc, !PT ;  /* 0x640064000f467812 */ /* 0x000fe200078efcff */
[----:B------:R-:W-:Y:S01]  /*10600*/  HFMA2 R20, R14, R47.H1_H1, -132, -132 ;  /* 0xd820d8200e147431 */ /* 0x000fe2000006002f */
[----:B------:R-:W-:Y:S01]  /*10610*/  LOP3.LUT R68, R13, 0x64006400, RZ, 0xfc, !PT ;  /* 0x640064000d447812 */ /* 0x000fe200078efcff */
[----:B------:R-:W-:-:S02]  /*10620*/  HFMA2 R48, R48, R18, R12 ;  /* 0x0000001230307231 */ /* 0x000fc4000000000c */
[----:B------:R-:W1:Y:S01]  /*10630*/  LDS.128 R12, [UR5+0x130] ;  /* 0x00013005ff0c7984 */ /* 0x000e620008000c00 */
[----:B------:R-:W-:-:S10]  /*10640*/  HFMA2.MMA R22, R25, R16, R22 ;  /* 0x0000001019167235 */ /* 0x000fd40000000016 */
[----:B------:R-:W-:-:S04]  /*10650*/  HFMA2 R22, R23, R17, R22 ;  /* 0x0000001117167231 */ /* 0x000fc80000000016 */
[----:B------:R-:W-:Y:S01]  /*10660*/  HFMA2 R22, R29, R18, R22 ;  /* 0x000000121d167231 */ /* 0x000fe20000000016 */
[-C--:B0-----:R-:W-:Y:S02]  /*10670*/  HFMA2.MMA R29, R42, R4.reuse, R51 ;  /* 0x000000042a1d7235 */ /* 0x081fe40000000033 */
[----:B------:R-:W-:Y:S01]  /*10680*/  HFMA2.MMA R53, R64, R4, R53 ;  /* 0x0000000440357235 */ /* 0x000fe20000000035 */
[-C--:B------:R-:W-:Y:S01]  /*10690*/  HFMA2 R30, R70, R47.reuse.H1_H1, -132, -132 ;  /* 0xd820d820461e7431 */ /* 0x080fe2000006002f */
[----:B------:R-:W-:Y:S01]  /*106a0*/  HFMA2.MMA R67, R20, R9, R67 ;  /* 0x0000000914437235 */ /* 0x000fe20000000043 */
[-C--:B------:R-:W-:Y:S01]  /*106b0*/  HFMA2 R31, R68, R47.reuse.H0_H0, -20, -20 ;  /* 0xcd00cd00441f7431 */ /* 0x080fe2000004002f */
[----:B------:R-:W-:Y:S02]  /*106c0*/  HFMA2.MMA R49, R21, R16, R49 ;  /* 0x0000001015317235 */ /* 0x000fe40000000031 */
[-C--:B------:R-:W-:Y:S02]  /*106d0*/  HFMA2.MMA R29, R58, R5.reuse, R29 ;  /* 0x000000053a1d7235 */ /* 0x080fe4000000001d */
[----:B------:R-:W-:Y:S01]  /*106e0*/  HFMA2.MMA R53, R20, R5, R53 ;  /* 0x0000000514357235 */ /* 0x000fe20000000035 */
[----:B------:R-:W-:Y:S01]  /*106f0*/  HFMA2 R47, R72, R47.H0_H0, -20, -20 ;  /* 0xcd00cd00482f7431 */ /* 0x000fe2000004002f */
[----:B------:R-:W-:Y:S01]  /*10700*/  HFMA2.MMA R22, R56, R19, R22 ;  /* 0x0000001338167235 */ /* 0x000fe20000000016 */
[----:B------:R-:W-:Y:S01]  /*10710*/  HFMA2 R69, R30, R9, R69 ;  /* 0x000000091e457231 */ /* 0x000fe20000000045 */
[----:B------:R-:W-:Y:S01]  /*10720*/  LOP3.LUT R9, R26, 0x64006400, RZ, 0xfc, !PT ;  /* 0x640064001a097812 */ /* 0x000fe200078efcff */
[----:B------:R-:W-:-:S02]  /*10730*/  HFMA2 R52, R43, R4, R52 ;  /* 0x000000042b347231 */ /* 0x000fc40000000034 */
[----:B------:R-:W-:Y:S01]  /*10740*/  HFMA2 R54, R65, R4, R54 ;  /* 0x0000000441367231 */ /* 0x000fe20000000036 */
[----:B------:R-:W-:Y:S01]  /*10750*/  HFMA2.MMA R67, R31, R10, R67 ;  /* 0x0000000a1f437235 */ /* 0x000fe20000000043 */
[----:B------:R-:W-:Y:S01]  /*10760*/  HFMA2 R69, R47, R10, R69 ;  /* 0x0000000a2f457231 */ /* 0x000fe20000000045 */
[----:B------:R-:W-:Y:S01]  /*10770*/  LOP3.LUT R10, R27, 0x64006400, RZ, 0xfc, !PT ;  /* 0x640064001b0a7812 */ /* 0x000fe200078efcff */
[----:B------:R-:W-:Y:S01]  /*10780*/  HFMA2.MMA R49, R24, R17, R49 ;  /* 0x0000001118317235 */ /* 0x000fe20000000031 */
[-C--:B------:R-:W-:Y:S01]  /*10790*/  HFMA2 R52, R59, R5.reuse, R52 ;  /* 0x000000053b347231 */ /* 0x080fe20000000034 */
[-C--:B------:R-:W-:Y:S01]  /*107a0*/  HFMA2.MMA R29, R60, R6.reuse, R29 ;  /* 0x000000063c1d7235 */ /* 0x080fe2000000001d */
[----:B------:R-:W-:Y:S01]  /*107b0*/  HFMA2 R54, R30, R5, R54 ;  /* 0x000000051e367231 */ /* 0x000fe20000000036 */
[----:B------:R-:W-:Y:S01]  /*107c0*/  HFMA2.MMA R53, R31, R6, R53 ;  /* 0x000000061f357235 */ /* 0x000fe20000000035 */
[----:B------:R-:W-:Y:S01]  /*107d0*/  HADD2 R9, R9, -1028, -1028 ;  /* 0xe404e40409097430 */ /* 0x000fe20000000000 */
[-C--:B-1----:R-:W-:Y:S01]  /*107e0*/  HFMA2.MMA R50, R42, R12.reuse, R50 ;  /* 0x0000000c2a327235 */ /* 0x082fe20000000032 */
[----:B------:R-:W-:Y:S01]  /*107f0*/  HADD2 R10, R10, -1028, -1028 ;  /* 0xe404e4040a0a7430 */ /* 0x000fe20000000000 */
[----:B------:R-:W-:Y:S01]  /*10800*/  HFMA2.MMA R22, R64, R12, R22 ;  /* 0x0000000c40167235 */ /* 0x000fe20000000016 */
[----:B------:R-:W-:-:S02]  /*10810*/  HFMA2 R52, R61, R6, R52 ;  /* 0x000000063d347231 */ /* 0x000fc40000000034 */
[----:B------:R-:W-:Y:S01]  /*10820*/  HFMA2 R5, R47, R6, R54 ;  /* 0x000000062f057231 */ /* 0x000fe20000000036 */
[----:B------:R-:W-:Y:S01]  /*10830*/  HFMA2.MMA R49, R28, R18, R49 ;  /* 0x000000121c317235 */ /* 0x000fe20000000031 */
[-C--:B------:R-:W-:Y:S01]  /*10840*/  HFMA2 R52, R63, R7.reuse, R52 ;  /* 0x000000073f347231 */ /* 0x080fe20000000034 */
[-C--:B------:R-:W-:Y:S01]  /*10850*/  HFMA2.MMA R29, R62, R7.reuse, R29 ;  /* 0x000000073e1d7235 */ /* 0x080fe2000000001d */
[----:B------:R-:W-:Y:S01]  /*10860*/  HFMA2 R5, R10, R7, R5 ;  /* 0x000000070a057231 */ /* 0x000fe20000000005 */
[----:B------:R-:W-:Y:S02]  /*10870*/  HFMA2.MMA R53, R9, R7, R53 ;  /* 0x0000000709357235 */ /* 0x000fe40000000035 */
[-C--:B------:R-:W-:Y:S02]  /*10880*/  HFMA2.MMA R7, R58, R13.reuse, R50 ;  /* 0x0000000d3a077235 */ /* 0x080fe40000000032 */
[----:B------:R-:W-:Y:S01]  /*10890*/  HFMA2.MMA R22, R20, R13, R22 ;  /* 0x0000000d14167235 */ /* 0x000fe20000000016 */
[----:B------:R-:W-:-:S02]  /*108a0*/  HFMA2 R48, R57, R19, R48 ;  /* 0x0000001339307231 */ /* 0x000fc40000000030 */
        /* <DEDUP_REMOVED lines=9> */
[C---:B------:R-:W-:Y:S01]  /*10940*/  HFMA2.MMA R22, R9.reuse, R15, R22 ;  /* 0x0000000f09167235 */ /* 0x040fe20000000016 */
[----:B------:R-:W-:Y:S01]  /*10950*/  HFMA2 R49, R47, R14, R49 ;  /* 0x0000000e2f317231 */ /* 0x000fe20000000031 */
[----:B------:R-:W-:Y:S01]  /*10960*/  HFMA2.MMA R67, R9, R11, R67 ;  /* 0x0000000b09437235 */ /* 0x000fe20000000043 */
[----:B------:R-:W-:Y:S01]  /*10970*/  IADD3 R33, R33, 0x20, RZ ;  /* 0x0000002021217810 */ /* 0x000fe20007ffe0ff */
[----:B------:R-:W-:-:S02]  /*10980*/  HFMA2 R48, R63, R15, R48 ;  /* 0x0000000f3f307231 */ /* 0x000fc40000000030 */
[C---:B------:R-:W-:Y:S01]  /*10990*/  HFMA2 R49, R10.reuse, R15, R49 ;  /* 0x0000000f0a317231 */ /* 0x040fe20000000031 */
        /* <DEDUP_REMOVED lines=12> */
[----:B------:R-:W-:Y:S01]  /*10a60*/  HADD2 R5, R5.H0_H0, R5.H1_H1 ;  /* 0x3000000505057230 */ /* 0x000fe20000000800 */
[----:B------:R-:W-:-:S02]  /*10a70*/  PRMT R8, R8, 0x5410, R66 ;  /* 0x0000541008087816 */ /* 0x000fc40000000042 */
        /* <DEDUP_REMOVED lines=9> */
[----:B------:R-:W-:Y:S01]  /*10b10*/  HFMA2.MMA R35, R7, R44, R35 ;  /* 0x0000002c07237235 */ /* 0x000fe20000000023 */
[----:B------:R-:W-:Y:S02]  /*10b20*/  HFMA2 R38, R11, R46, R38 ;  /* 0x0000002e0b267231 */ /* 0x000fe40000000026 */
[----:B------:R-:W-:-:S04]  /*10b30*/  IMAD.WIDE R22, R45, 0x4, R40 ;  /* 0x000000042d167825 */ /* 0x000fc800078e0228 */
[----:B------:R-:W-:Y:S01]  /*10b40*/  HFMA2 R36, R53, R46, R36 ;  /* 0x0000002e35247231 */ /* 0x000fe20000000024 */
[----:B------:R-:W-:Y:S06]  /*10b50*/  @!P0 BRA P1, `(.L_x_3468) ;  /* 0xffffffe000848947 */ /* 0x000fec000083ffff */
.L_x_3467:
        /* <DEDUP_REMOVED lines=10> */
.L_x_3470:
        /* <DEDUP_REMOVED lines=30> */
[----:B------:R-:W-:Y:S02]  /*10de0*/  LOP3.LUT R8, R8, 0x64006400, RZ, 0xfc, !PT ;  /* 0x6400640008087812 */ /* 0x000fe400078efcff */
[----:B------:R-:W-:Y:S02]  /*10df0*/  LOP3.LUT R52, R5, 0x64006400, RZ, 0xfc, !PT ;  /* 0x6400640005347812 */ /* 0x000fe400078efcff */
[----:B------:R-:W-:Y:S01]  /*10e00*/  LOP3.LUT R5, R41, 0xc000c, RZ, 0xc0, !PT ;  /* 0x000c000c29057812 */ /* 0x000fe200078ec0ff */
[-C--:B------:R-:W-:Y:S01]  /*10e10*/  HFMA2 R54, R8, R27.reuse.H1_H1, -258, -258 ;  /* 0xdc08dc0808367431 */ /* 0x080fe2000006001b */
[----:B------:R-:W-:Y:S01]  /*10e20*/  SHF.R.U32.HI R42, RZ, 0x8, R6 ;  /* 0x00000008ff2a7819 */ /* 0x000fe20000011606 */
[----:B------:R-:W0:Y:S01]  /*10e30*/  LDS.128 R8, [UR5] ;  /* 0x00000005ff087984 */ /* 0x000e220008000c00 */
[----:B------:R-:W-:Y:S01]  /*10e40*/  LOP3.LUT R5, R5, 0x64006400, RZ, 0xfc, !PT ;  /* 0x6400640005057812 */ /* 0x000fe200078efcff */
[----:B------:R-:W-:Y:S01]  /*10e50*/  HFMA2 R52, R52, R27.H1_H1, -258, -258 ;  /* 0xdc08dc0834347431 */ /* 0x000fe2000006001b */
[----:B------:R-:W-:-:S02]  /*10e60*/  LOP3.LUT R14, R6, 0x300030, RZ, 0xc0, !PT ;  /* 0x00300030060e7812 */ /* 0x000fc400078ec0ff */
[----:B------:R-:W-:Y:S01]  /*10e70*/  LOP3.LUT R15, R7, 0x300030, RZ, 0xc0, !PT ;  /* 0x00300030070f7812 */ /* 0x000fe200078ec0ff */
[----:B------:R-:W-:Y:S01]  /*10e80*/  HFMA2 R29, R5, R27.H1_H1, -258, -258 ;  /* 0xdc08dc08051d7431 */ /* 0x000fe2000006001b */
[----:B------:R-:W-:Y:S02]  /*10e90*/  LOP3.LUT R5, R12, 0x64006400, RZ, 0xfc, !PT ;  /* 0x640064000c057812 */ /* 0x000fe400078efcff */
[----:B------:R-:W-:Y:S02]  /*10ea0*/  SHF.R.U32.HI R43, RZ, 0x8, R7 ;  /* 0x00000008ff2b7819 */ /* 0x000fe40000011607 */
[----:B------:R-:W-:Y:S01]  /*10eb0*/  LOP3.LUT R12, R42, 0x300030, RZ, 0xc0, !PT ;  /* 0x003000302a0c7812 */ /* 0x000fe200078ec0ff */
[----:B------:R-:W-:Y:S01]  /*10ec0*/  HFMA2 R64, R5, R40.H0_H0, -66, -66 ;  /* 0xd420d42005407431 */ /* 0x000fe20000040028 */
        /* <DEDUP_REMOVED lines=8> */
[----:B------:R-:W-:Y:S02]  /*10f50*/  LOP3.LUT R63, R14, 0x64006400, RZ, 0xfc, !PT ;  /* 0x640064000e3f7812 */ /* 0x000fe400078efcff */
[C---:B------:R-:W-:Y:S01]  /*10f60*/  LOP3.LUT R57, R6.reuse, 0x30003, RZ, 0xc0, !PT ;  /* 0x0003000306397812 */ /* 0x040fe200078ec0ff */
[----:B------:R-:W-:Y:S01]  /*10f70*/  HFMA2 R24, R15, R40.H0_H0, -66, -66 ;  /* 0xd420d4200f187431 */ /* 0x000fe20000040028 */
[----:B------:R-:W-:Y:S01]  /*10f80*/  LOP3.LUT R50, R6, 0xc000c0, RZ, 0xc0, !PT ;  /* 0x00c000c006327812 */ /* 0x000fe200078ec0ff */
[----:B------:R-:W1:Y:S01]  /*10f90*/  LDS.128 R12, [UR5+0x80] ;  /* 0x00008005ff0c7984 */ /* 0x000e620008000c00 */
[----:B------:R-:W-:-:S02]  /*10fa0*/  LOP3.LUT R6, R7, 0xc000c, RZ, 0xc0, !PT ;  /* 0x000c000c07067812 */ /* 0x000fc400078ec0ff */
[----:B------:R-:W-:Y:S02]  /*10fb0*/  LOP3.LUT R55, R4, 0x64006400, RZ, 0xfc, !PT ;  /* 0x6400640004377812 */ /* 0x000fe400078efcff */
[----:B------:R-:W-:Y:S02]  /*10fc0*/  LOP3.LUT R4, R31, 0xc000c, RZ, 0xc0, !PT ;  /* 0x000c000c1f047812 */ /* 0x000fe400078ec0ff */
[----:B------:R-:W-:Y:S01]  /*10fd0*/  LOP3.LUT R53, R6, 0x64006400, RZ, 0xfc, !PT ;  /* 0x6400640006357812 */ /* 0x000fe200078efcff */
[-C--:B------:R-:W-:Y:S01]  /*10fe0*/  HFMA2 R55, R55, R27.reuse.H1_H1, -258, -258 ;  /* 0xdc08dc0837377431 */ /* 0x080fe2000006001b */
[C---:B------:R-:W-:Y:S02]  /*10ff0*/  LOP3.LUT R51, R7.reuse, 0x30003, RZ, 0xc0, !PT ;  /* 0x0003000307337812 */ /* 0x040fe400078ec0ff */
        /* <DEDUP_REMOVED lines=14> */
[----:B------:R-:W-:Y:S01]  /*110e0*/  HADD2 R73, R73, -1026, -1026 ;  /* 0xe402e40249497430 */ /* 0x000fe20000000000 */
[----:B------:R-:W-:Y:S01]  /*110f0*/  LOP3.LUT R7, R4, 0x64006400, RZ, 0xfc, !PT ;  /* 0x6400640004077812 */ /* 0x000fe200078efcff */
[----:B------:R-:W-:Y:S01]  /*11100*/  HFMA2 R66, R71, R20.H0_H0, -18, -18 ;  /* 0xcc80cc8047427431 */ /* 0x000fe20000040014 */
[----:B------:R-:W-:Y:S02]  /*11110*/  LOP3.LUT R59, R59, 0x64006400, RZ, 0xfc, !PT ;  /* 0x640064003b3b7812 */ /* 0x000fe400078efcff */
[----:B------:R-:W-:Y:S01]  /*11120*/  LOP3.LUT R25, R6, 0x64006400, RZ, 0xfc, !PT ;  /* 0x6400640006197812 */ /* 0x000fe200078efcff */
[----:B------:R-:W-:Y:S01]  /*11130*/  HFMA2 R26, R7, R40.H0_H0, -66, -66 ;  /* 0xd420d420071a7431 */ /* 0x000fe20000040028 */
[----:B------:R-:W-:Y:S01]  /*11140*/  LOP3.LUT R60, R60, 0x64006400, RZ, 0xfc, !PT ;  /* 0x640064003c3c7812 */ /* 0x000fe200078efcff */
[----:B------:R-:W-:Y:S01]  /*11150*/  HADD2 R71, R59, -1026, -1026 ;  /* 0xe402e4023b477430 */ /* 0x000fe20000000000 */
[----:B------:R-:W2:Y:S01]  /*11160*/  LDS.128 R4, [UR5+0x100] ;  /* 0x00010005ff047984 */ /* 0x000ea20008000c00 */
[----:B0-----:R-:W-:Y:S01]  /*11170*/  HFMA2 R59, R73, R8, RZ.H0_H0 ;  /* 0x00000008493b7231 */ /* 0x001fe200000400ff */
[----:B------:R-:W-:Y:S01]  /*11180*/  LOP3.LUT R72, R57, 0x64006400, RZ, 0xfc, !PT ;  /* 0x6400640039487812 */ /* 0x000fe200078efcff */
[----:B------:R-:W-:Y:S01]  /*11190*/  HADD2 R70, R60, -1026, -1026 ;  /* 0xe402e4023c467430 */ /* 0x000fe20000000000 */
[----:B------:R-:W-:Y:S01]  /*111a0*/  LOP3.LUT R61, R56, 0x64006400, RZ, 0xfc, !PT ;  /* 0x64006400383d7812 */ /* 0x000fe200078efcff */
[----:B------:R-:W-:Y:S01]  /*111b0*/  HFMA2 R59, R53, R9, R59 ;  /* 0x00000009353b7231 */ /* 0x000fe2000000003b */
[----:B------:R-:W-:Y:S01]  /*111c0*/  LOP3.LUT R67, R58, 0x64006400, RZ, 0xfc, !PT ;  /* 0x640064003a437812 */ /* 0x000fe200078efcff */
[----:B------:R-:W-:Y:S01]  /*111d0*/  HADD2 R72, R72, -1026, -1026 ;  /* 0xe402e40248487430 */ /* 0x000fe20000000000 */
[----:B------:R-:W-:Y:S01]  /*111e0*/  LOP3.LUT R69, R50, 0x64006400, RZ, 0xfc, !PT ;  /* 0x6400640032457812 */ /* 0x000fe200078efcff */
[----:B------:R-:W-:Y:S01]  /*111f0*/  HFMA2 R59, R48, R10, R59 ;  /* 0x0000000a303b7231 */ /* 0x000fe2000000003b */
[----:B------:R-:W-:Y:S01]  /*11200*/  LOP3.LUT R49, R31, 0xc000c0, RZ, 0xc0, !PT ;  /* 0x00c000c01f317812 */ /* 0x000fe200078ec0ff */
[----:B------:R-:W-:Y:S01]  /*11210*/  HFMA2 R68, R61, R20.H0_H0, -18, -18 ;  /* 0xcc80cc803d447431 */ /* 0x000fe20000040014 */
[----:B------:R-:W-:Y:S01]  /*11220*/  LOP3.LUT R51, R42, 0xc000c0, RZ, 0xc0, !PT ;  /* 0x00c000c02a337812 */ /* 0x000fe200078ec0ff */
[----:B------:R-:W-:Y:S01]  /*11230*/  HFMA2 R62, R66, R11, R59 ;  /* 0x0000000b423e7231 */ /* 0x000fe2000000003b */
[-C--:B-1----:R-:W-:Y:S01]  /*11240*/  HFMA2.MMA R59, R70, R12.reuse, RZ ;  /* 0x0000000c463b7235 */ /* 0x082fe200000000ff */
[-C--:B------:R-:W-:Y:S01]  /*11250*/  HFMA2 R60, R71, R12.reuse, RZ.H0_H0 ;  /* 0x0000000c473c7231 */ /* 0x080fe200000400ff */
[----:B------:R-:W-:Y:S01]  /*11260*/  HFMA2.MMA R61, R72, R12, RZ ;  /* 0x0000000c483d7235 */ /* 0x000fe200000000ff */
[----:B------:R-:W-:Y:S01]  /*11270*/  HFMA2 R12, R73, R12, RZ.H0_H0 ;  /* 0x0000000c490c7231 */ /* 0x000fe200000400ff */
[----:B------:R-:W-:Y:S01]  /*11280*/  LOP3.LUT R49, R49, 0x64006400, RZ, 0xfc, !PT ;  /* 0x6400640031317812 */ /* 0x000fe200078efcff */
[-C--:B------:R-:W-:Y:S01]  /*11290*/  HFMA2 R60, R55, R13.reuse, R60 ;  /* 0x0000000d373c7231 */ /* 0x080fe2000000003c */
[----:B------:R-:W-:Y:S01]  /*112a0*/  LOP3.LUT R56, R43, 0xc000c0, RZ, 0xc0, !PT ;  /* 0x00c000c02b387812 */ /* 0x000fe200078ec0ff */
[----:B------:R-:W-:Y:S01]  /*112b0*/  HFMA2 R25, R25, R40.H0_H0, -66, -66 ;  /* 0xd420d42019197431 */ /* 0x000fe20000040028 */
[-C--:B------:R-:W-:Y:S01]  /*112c0*/  HFMA2.MMA R59, R54, R13.reuse, R59 ;  /* 0x0000000d363b7235 */ /* 0x080fe2000000003b */
[----:B------:R-:W-:Y:S01]  /*112d0*/  HFMA2 R67, R67, R20.H0_H0, -18, -18 ;  /* 0xcc80cc8043437431 */ /* 0x000fe20000040014 */
[----:B------:R-:W-:Y:S01]  /*112e0*/  HFMA2.MMA R61, R52, R13, R61 ;  /* 0x0000000d343d7235 */ /* 0x000fe2000000003d */
[----:B------:R-:W-:Y:S01]  /*112f0*/  HFMA2 R13, R53, R13, R12 ;  /* 0x0000000d350d7231 */ /* 0x000fe2000000000c */
[----:B------:R-:W-:Y:S01]  /*11300*/  LOP3.LUT R50, R41, 0xc000c0, RZ, 0xc0, !PT ;  /* 0x00c000c029327812 */ /* 0x000fe200078ec0ff */
[----:B------:R-:W-:Y:S01]  /*11310*/  HFMA2 R40, R63, R40.H0_H0, -66, -66 ;  /* 0xd420d4203f287431 */ /* 0x000fe20000040028 */
[----:B------:R-:W-:Y:S01]  /*11320*/  LOP3.LUT R63, R51, 0x64006400, RZ, 0xfc, !PT ;  /* 0x64006400333f7812 */ /* 0x000fe200078efcff */
[----:B------:R-:W-:Y:S01]  /*11330*/  HFMA2 R69, R69, R20.H0_H0, -18, -18 ;  /* 0xcc80cc8045457431 */ /* 0x000fe20000040014 */
[-C--:B------:R-:W-:Y:S01]  /*11340*/  HFMA2.MMA R59, R64, R14.reuse, R59 ;  /* 0x0000000e403b7235 */ /* 0x080fe2000000003b */
[-C--:B------:R-:W-:Y:S01]  /*11350*/  HFMA2 R60, R65, R14.reuse, R60 ;  /* 0x0000000e413c7231 */ /* 0x080fe2000000003c */
[----:B------:R-:W-:Y:S01]  /*11360*/  HFMA2.MMA R12, R47, R14, R61 ;  /* 0x0000000e2f0c7235 */ /* 0x000fe2000000003d */
[----:B------:R-:W-:Y:S01]  /*11370*/  HFMA2 R13, R48, R14, R13 ;  /* 0x0000000e300d7231 */ /* 0x000fe2000000000d */
[----:B------:R-:W-:Y:S01]  /*11380*/  LOP3.LUT R75, R56, 0x64006400, RZ, 0xfc, !PT ;  /* 0x64006400384b7812 */ /* 0x000fe200078efcff */
[-C--:B------:R-:W-:Y:S01]  /*11390*/  HFMA2 R51, R49, R20.reuse.H0_H0, -18, -18 ;  /* 0xcc80cc8031337431 */ /* 0x080fe20000040014 */
[----:B------:R-:W-:Y:S01]  /*113a0*/  HFMA2.MMA R56, R70, R8, RZ ;  /* 0x0000000846387235 */ /* 0x000fe200000000ff */
[-C--:B------:R-:W-:Y:S01]  /*113b0*/  HFMA2 R49, R63, R20.reuse.H0_H0, -18, -18 ;  /* 0xcc80cc803f317431 */ /* 0x080fe20000040014 */
[----:B------:R-:W-:Y:S01]  /*113c0*/  HFMA2.MMA R61, R67, R15, R59 ;  /* 0x0000000f433d7235 */ /* 0x000fe2000000003b */
[-C--:B------:R-:W-:Y:S01]  /*113d0*/  HFMA2 R59, R68, R15.reuse, R60 ;  /* 0x0000000f443b7231 */ /* 0x080fe2000000003c */
[----:B------:R-:W-:Y:S01]  /*113e0*/  HFMA2.MMA R58, R72, R8, RZ ;  /* 0x00000008483a7235 */ /* 0x000fe200000000ff */
[----:B------:R-:W-:Y:S01]  /*113f0*/  HFMA2 R63, R66, R15, R13 ;  /* 0x0000000f423f7231 */ /* 0x000fe2000000000d */
[----:B------:R-:W-:Y:S01]  /*11400*/  HFMA2.MMA R60, R69, R15, R12 ;  /* 0x0000000f453c7235 */ /* 0x000fe2000000000c */
[----:B------:R-:W-:Y:S01]  /*11410*/  LOP3.LUT R57, R50, 0x64006400, RZ, 0xfc, !PT ;  /* 0x6400640032397812 */ /* 0x000fe200078efcff */
[-C--:B--2---:R-:W-:Y:S01]  /*11420*/  HFMA2.MMA R70, R70, R4.reuse, RZ ;  /* 0x0000000446467235 */ /* 0x084fe200000000ff */
[----:B------:R-:W0:Y:S01]  /*11430*/  LDS.128 R12, [UR5+0x90] ;  /* 0x00009005ff0c7984 */ /* 0x000e220008000c00 */
[----:B------:R-:W-:Y:S01]  /*11440*/  HFMA2.MMA R72, R72, R4, RZ ;  /* 0x0000000448487235 */ /* 0x000fe200000000ff */
[----:B------:R-:W-:Y:S01]  /*11450*/  LOP3.LUT R31, R31, 0x30003, RZ, 0xc0, !PT ;  /* 0x000300031f1f7812 */ /* 0x000fe200078ec0ff */
[----:B------:R-:W-:Y:S01]  /*11460*/  HFMA2 R50, R57, R20.H0_H0, -18, -18 ;  /* 0xcc80cc8039327431 */ /* 0x000fe20000040014 */
[-C--:B------:R-:W-:Y:S01]  /*11470*/  HFMA2.MMA R56, R54, R9.reuse, R56 ;  /* 0x0000000936387235 */ /* 0x080fe20000000038 */
[C---:B------:R-:W-:Y:S01]  /*11480*/  HFMA2 R57, R71.reuse, R8, RZ.H0_H0 ;  /* 0x0000000847397231 */ /* 0x040fe200000400ff */
[----:B------:R-:W-:Y:S01]  /*11490*/  HFMA2.MMA R8, R52, R9, R58 ;  /* 0x0000000934087235 */ /* 0x000fe2000000003a */
        /* <DEDUP_REMOVED lines=12> */
[-C--:B------:R-:W-:Y:S01]  /*11560*/  HFMA2 R4, R48, R6.reuse, R4 ;  /* 0x0000000630047231 */ /* 0x080fe20000000004 */
[-C--:B------:R-:W-:Y:S01]  /*11570*/  HFMA2.MMA R57, R67, R11.reuse, R56 ;  /* 0x0000000b43397235 */ /* 0x080fe20000000038 */
[----:B------:R-:W-:Y:S01]  /*11580*/  HFMA2 R71, R65, R6, R71 ;  /* 0x0000000641477231 */ /* 0x000fe20000000047 */
[----:B------:R-:W-:Y:S01]  /*11590*/  HFMA2.MMA R56, R69, R11, R8 ;  /* 0x0000000b45387235 */ /* 0x000fe20000000008 */
[C---:B------:R-:W-:Y:S01]  /*115a0*/  HFMA2 R58, R68.reuse, R11, R58 ;  /* 0x0000000b443a7231 */ /* 0x040fe2000000003a */
[-C--:B------:R-:W-:Y:S01]  /*115b0*/  HFMA2.MMA R67, R67, R7.reuse, R70 ;  /* 0x0000000743437235 */ /* 0x080fe20000000046 */
[-C--:B------:R-:W-:Y:S01]  /*115c0*/  HFMA2 R68, R68, R7.reuse, R71 ;  /* 0x0000000744447231 */ /* 0x080fe20000000047 */
[----:B------:R-:W-:Y:S01]  /*115d0*/  HFMA2.MMA R69, R69, R7, R72 ;  /* 0x0000000745457235 */ /* 0x000fe20000000048 */
[----:B------:R-:W-:Y:S01]  /*115e0*/  HFMA2 R66, R66, R7, R4 ;  /* 0x0000000742427231 */ /* 0x000fe20000000004 */
[----:B------:R-:W1:Y:S01]  /*115f0*/  LDS.128 R8, [UR5+0x10] ;  /* 0x00001005ff087984 */ /* 0x000e620008000c00 */
[----:B------:R-:W-:Y:S01]  /*11600*/  LOP3.LUT R42, R42, 0x30003, RZ, 0xc0, !PT ;  /* 0x000300032a2a7812 */ /* 0x000fe200078ec0ff */
[----:B------:R-:W-:Y:S01]  /*11610*/  HFMA2 R20, R75, R20.H0_H0, -18, -18 ;  /* 0xcc80cc804b147431 */ /* 0x000fe20000040014 */
[----:B------:R-:W-:Y:S01]  /*11620*/  LOP3.LUT R31, R31, 0x64006400, RZ, 0xfc, !PT ;  /* 0x640064001f1f7812 */ /* 0x000fe200078efcff */
[----:B------:R-:W2:Y:S01]  /*11630*/  LDS.128 R4, [UR5+0x110] ;  /* 0x00011005ff047984 */ /* 0x000ea20008000c00 */
[----:B------:R-:W-:Y:S01]  /*11640*/  LOP3.LUT R42, R42, 0x64006400, RZ, 0xfc, !PT ;  /* 0x640064002a2a7812 */ /* 0x000fe200078efcff */
[----:B------:R-:W-:Y:S01]  /*11650*/  UIADD3 UR5, UR5, 0x20, URZ ;  /* 0x0000002005057890 */ /* 0x000fe2000fffe03f */
[----:B------:R-:W-:Y:S01]  /*11660*/  LOP3.LUT R41, R41, 0x30003, RZ, 0xc0, !PT ;  /* 0x0003000329297812 */ /* 0x000fe200078ec0ff */
[----:B------:R-:W-:Y:S01]  /*11670*/  HADD2 R31, R31, -1026, -1026 ;  /* 0xe402e4021f1f7430 */ /* 0x000fe20000000000 */
[----:B------:R-:W-:Y:S01]  /*11680*/  LOP3.LUT R43, R43, 0x30003, RZ, 0xc0, !PT ;  /* 0x000300032b2b7812 */ /* 0x000fe200078ec0ff */
[----:B------:R-:W-:Y:S01]  /*11690*/  HADD2 R42, R42, -1026, -1026 ;  /* 0xe402e4022a2a7430 */ /* 0x000fe20000000000 */
[----:B------:R-:W-:-:S02]  /*116a0*/  LOP3.LUT R41, R41, 0x64006400, RZ, 0xfc, !PT ;  /* 0x6400640029297812 */ /* 0x000fc400078efcff */
[----:B------:R-:W-:Y:S01]  /*116b0*/  LOP3.LUT R43, R43, 0x64006400, RZ, 0xfc, !PT ;  /* 0x640064002b2b7812 */ /* 0x000fe200078efcff */
[-C--:B0-----:R-:W-:Y:S01]  /*116c0*/  HFMA2.MMA R61, R31, R12.reuse, R61 ;  /* 0x0000000c1f3d7235 */ /* 0x081fe2000000003d */
[----:B----4-:R-:W-:Y:S01]  /*116d0*/  @!P1 PRMT R44, R18, 0x7610, R44 ;  /* 0x00007610122c9816 */ /* 0x010fe2000000002c */
[----:B------:R-:W-:Y:S01]  /*116e0*/  HFMA2.MMA R60, R42, R12, R60 ;  /* 0x0000000c2a3c7235 */ /* 0x000fe2000000003c */
[----:B------:R-:W-:Y:S01]  /*116f0*/  HADD2 R41, R41, -1026, -1026 ;  /* 0xe402e40229297430 */ /* 0x000fe20000000000 */
[----:B------:R-:W-:Y:S01]  /*11700*/  @!P1 PRMT R46, R19, 0x7610, R46 ;  /* 0x00007610132e9816 */ /* 0x000fe2000000002e */
[----:B------:R-:W-:Y:S01]  /*11710*/  HADD2 R43, R43, -1026, -1026 ;  /* 0xe402e4022b2b7430 */ /* 0x000fe20000000000 */
[----:B------:R-:W-:Y:S01]  /*11720*/  @!P1 PRMT R44, R44, 0x7610, R18 ;  /* 0x000076102c2c9816 */ /* 0x000fe20000000012 */
[-C--:B------:R-:W-:Y:S01]  /*11730*/  HFMA2 R59, R41, R12.reuse, R59 ;  /* 0x0000000c293b7231 */ /* 0x080fe2000000003b */
[-C--:B------:R-:W-:Y:S01]  /*11740*/  HFMA2.MMA R61, R30, R13.reuse, R61 ;  /* 0x0000000d1e3d7235 */ /* 0x080fe2000000003d */
[----:B------:R-:W-:Y:S01]  /*11750*/  HFMA2 R63, R43, R12, R63 ;  /* 0x0000000c2b3f7231 */ /* 0x000fe2000000003f */
[----:B------:R-:W-:Y:S01]  /*11760*/  HFMA2.MMA R12, R28, R13, R60 ;  /* 0x0000000d1c0c7235 */ /* 0x000fe2000000003c */
[-C--:B------:R-:W-:Y:S01]  /*11770*/  HFMA2 R59, R29, R13.reuse, R59 ;  /* 0x0000000d1d3b7231 */ /* 0x080fe2000000003b */
[----:B------:R-:W-:Y:S01]  /*11780*/  @!P1 PRMT R46, R46, 0x7610, R19 ;  /* 0x000076102e2e9816 */ /* 0x000fe20000000013 */
[----:B------:R-:W-:Y:S01]  /*11790*/  HFMA2 R63, R27, R13, R63 ;  /* 0x0000000d1b3f7231 */ /* 0x000fe2000000003f */
[C---:B------:R-:W-:Y:S01]  /*117a0*/  ISETP.GE.AND P0, PT, R33.reuse, UR6, PT ;  /* 0x0000000621007c0c */ /* 0x040fe2000bf06270 */
[-C--:B------:R-:W-:Y:S01]  /*117b0*/  HFMA2 R59, R25, R14.reuse, R59 ;  /* 0x0000000e193b7231 */ /* 0x080fe2000000003b */
[-C--:B------:R-:W-:Y:S01]  /*117c0*/  HFMA2.MMA R61, R26, R14.reuse, R61 ;  /* 0x0000000e1a3d7235 */ /* 0x080fe2000000003d */
[----:B------:R-:W-:Y:S01]  /*117d0*/  HFMA2 R63, R40, R14, R63 ;  /* 0x0000000e283f7231 */ /* 0x000fe2000000003f */
[----:B------:R-:W-:Y:S01]  /*117e0*/  HFMA2.MMA R12, R24, R14, R12 ;  /* 0x0000000e180c7235 */ /* 0x000fe2000000000c */
[-C--:B------:R-:W-:Y:S01]  /*117f0*/  HFMA2 R59, R50, R15.reuse, R59 ;  /* 0x0000000f323b7231 */ /* 0x080fe2000000003b */
[----:B------:R-:W-:Y:S01]  /*11800*/  ISETP.LT.AND P1, PT, R33, R0, PT ;  /* 0x000000002100720c */ /* 0x000fe20003f21270 */
[----:B------:R-:W-:-:S02]  /*11810*/  HFMA2 R63, R20, R15, R63 ;  /* 0x0000000f143f7231 */ /* 0x000fc4000000003f */
[----:B------:R-:W-:Y:S01]  /*11820*/  HADD2 R59, R59.H0_H0, R59.H1_H1 ;  /* 0x3000003b3b3b7230 */ /* 0x000fe20000000800 */
[-C--:B------:R-:W-:Y:S01]  /*11830*/  HFMA2.MMA R61, R51, R15.reuse, R61 ;  /* 0x0000000f333d7235 */ /* 0x080fe2000000003d */
[----:B------:R-:W-:Y:S01]  /*11840*/  HADD2 R63, R63.H0_H0, R63.H1_H1 ;  /* 0x3000003f3f3f7230 */ /* 0x000fe20000000800 */
[----:B------:R-:W-:Y:S01]  /*11850*/  HFMA2.MMA R12, R49, R15, R12 ;  /* 0x0000000f310c7235 */ /* 0x000fe2000000000c */
[-C--:B-1----:R-:W-:Y:S01]  /*11860*/  HFMA2 R58, R41, R8.reuse, R58 ;  /* 0x00000008293a7231 */ /* 0x082fe2000000003a */
[C---:B------:R-:W-:Y:S01]  /*11870*/  HFMA2.MMA R57, R31.reuse, R8, R57 ;  /* 0x000000081f397235 */ /* 0x040fe20000000039 */
[----:B------:R-:W-:Y:S01]  /*11880*/  HFMA2 R62, R43, R8, R62 ;  /* 0x000000082b3e7231 */ /* 0x000fe2000000003e */
[----:B--2---:R-:W-:Y:S01]  /*11890*/  HFMA2.MMA R15, R31, R4, R67 ;  /* 0x000000041f0f7235 */ /* 0x004fe20000000043 */
[-C--:B------:R-:W-:Y:S01]  /*118a0*/  HFMA2 R68, R41, R4.reuse, R68 ;  /* 0x0000000429447231 */ /* 0x080fe20000000044 */
[C---:B------:R-:W-:Y:S01]  /*118b0*/  HFMA2.MMA R56, R42.reuse, R8, R56 ;  /* 0x000000082a387235 */ /* 0x040fe20000000038 */
[-C--:B------:R-:W-:Y:S01]  /*118c0*/  HFMA2 R58, R29, R9.reuse, R58 ;  /* 0x000000091d3a7231 */ /* 0x080fe2000000003a */
[----:B------:R-:W-:Y:S01]  /*118d0*/  HFMA2.MMA R14, R42, R4, R69 ;  /* 0x000000042a0e7235 */ /* 0x000fe20000000045 */
[----:B------:R-:W-:Y:S01]  /*118e0*/  HFMA2 R66, R43, R4, R66 ;  /* 0x000000042b427231 */ /* 0x000fe20000000042 */
[C---:B------:R-:W-:Y:S01]  /*118f0*/  HFMA2.MMA R57, R30.reuse, R9, R57 ;  /* 0x000000091e397235 */ /* 0x040fe20000000039 */
[----:B------:R-:W-:Y:S01]  /*11900*/  HFMA2 R62, R27, R9, R62 ;  /* 0x000000091b3e7231 */ /* 0x000fe2000000003e */
[----:B------:R-:W-:Y:S01]  /*11910*/  HFMA2.MMA R13, R30, R5, R15 ;  /* 0x000000051e0d7235 */ /* 0x000fe2000000000f */
[-C--:B------:R-:W-:Y:S01]  /*11920*/  HFMA2 R68, R29, R5.reuse, R68 ;  /* 0x000000051d447231 */ /* 0x080fe20000000044 */
[C---:B------:R-:W-:Y:S01]  /*11930*/  HFMA2.MMA R56, R28.reuse, R9, R56 ;  /* 0x000000091c387235 */ /* 0x040fe20000000038 */
[-C--:B------:R-:W-:Y:S01]  /*11940*/  HFMA2 R58, R25, R10.reuse, R58 ;  /* 0x0000000a193a7231 */ /* 0x080fe2000000003a */
[----:B------:R-:W-:Y:S01]  /*11950*/  HFMA2.MMA R14, R28, R5, R14 ;  /* 0x000000051c0e7235 */ /* 0x000fe2000000000e */
[----:B------:R-:W-:Y:S01]  /*11960*/  HFMA2 R66, R27, R5, R66 ;  /* 0x000000051b427231 */ /* 0x000fe20000000042 */
[C---:B------:R-:W-:Y:S01]  /*11970*/  HFMA2.MMA R57, R26.reuse, R10, R57 ;  /* 0x0000000a1a397235 */ /* 0x040fe20000000039 */
[C---:B------:R-:W-:Y:S01]  /*11980*/  HFMA2 R62, R40.reuse, R10, R62 ;  /* 0x0000000a283e7231 */ /* 0x040fe2000000003e */
[----:B------:R-:W-:Y:S01]  /*11990*/  HFMA2.MMA R13, R26, R6, R13 ;  /* 0x000000061a0d7235 */ /* 0x000fe2000000000d */
[-C--:B------:R-:W-:Y:S01]  /*119a0*/  HFMA2 R25, R25, R6.reuse, R68 ;  /* 0x0000000619197231 */ /* 0x080fe20000000044 */
[C---:B------:R-:W-:Y:S01]  /*119b0*/  HFMA2.MMA R56, R24.reuse, R10, R56 ;  /* 0x0000000a18387235 */ /* 0x040fe20000000038 */
[----:B------:R-:W-:Y:S01]  /*119c0*/  HFMA2 R66, R40, R6, R66 ;  /* 0x0000000628427231 */ /* 0x000fe20000000042 */
[----:B------:R-:W-:Y:S01]  /*119d0*/  HFMA2.MMA R14, R24, R6, R14 ;  /* 0x00000006180e7235 */ /* 0x000fe2000000000e */
[C---:B------:R-:W-:Y:S01]  /*119e0*/  HFMA2 R9, R50.reuse, R11, R58 ;  /* 0x0000000b32097231 */ /* 0x040fe2000000003a */
[C---:B------:R-:W-:Y:S01]  /*119f0*/  HFMA2.MMA R8, R51.reuse, R11, R57 ;  /* 0x0000000b33087235 */ /* 0x040fe20000000039 */
[-C--:B------:R-:W-:Y:S01]  /*11a00*/  HFMA2 R25, R50, R7.reuse, R25 ;  /* 0x0000000732197231 */ /* 0x080fe20000000019 */
[----:B------:R-:W-:Y:S01]  /*11a10*/  HFMA2.MMA R13, R51, R7, R13 ;  /* 0x00000007330d7235 */ /* 0x000fe2000000000d */
[C---:B------:R-:W-:Y:S01]  /*11a20*/  HFMA2 R66, R20.reuse, R7, R66 ;  /* 0x0000000714427231 */ /* 0x040fe20000000042 */
[C---:B------:R-:W-:Y:S01]  /*11a30*/  HFMA2.MMA R10, R49.reuse, R11, R56 ;  /* 0x0000000b310a7235 */ /* 0x040fe20000000038 */
[----:B------:R-:W-:Y:S01]  /*11a40*/  HFMA2 R11, R20, R11, R62 ;  /* 0x0000000b140b7231 */ /* 0x000fe2000000003e */
[----:B------:R-:W-:Y:S01]  /*11a50*/  HFMA2.MMA R14, R49, R7, R14 ;  /* 0x00000007310e7235 */ /* 0x000fe2000000000e */
[----:B------:R-:W-:-:S02]  /*11a60*/  HADD2 R9, R9.H0_H0, R9.H1_H1 ;  /* 0x3000000909097230 */ /* 0x000fc40000000800 */
[----:B------:R-:W-:Y:S02]  /*11a70*/  HADD2 R12, R12.H0_H0, R12.H1_H1 ;  /* 0x3000000c0c0c7230 */ /* 0x000fe40000000800 */
[----:B------:R-:W-:Y:S02]  /*11a80*/  HADD2 R8, R8.H0_H0, R8.H1_H1 ;  /* 0x3000000808087230 */ /* 0x000fe40000000800 */
[----:B------:R-:W-:Y:S01]  /*11a90*/  HADD2 R13, R13.H0_H0, R13.H1_H1 ;  /* 0x3000000d0d0d7230 */ /* 0x000fe20000000800 */
[----:B------:R-:W-:Y:S01]  /*11aa0*/  PRMT R12, R12, 0x5410, R63 ;  /* 0x000054100c0c7816 */ /* 0x000fe2000000003f */
[----:B------:R-:W-:Y:S01]  /*11ab0*/  HADD2 R25, R25.H0_H0, R25.H1_H1 ;  /* 0x3000001919197230 */ /* 0x000fe20000000800 */
[----:B------:R-:W-:Y:S01]  /*11ac0*/  PRMT R8, R8, 0x5410, R9 ;  /* 0x0000541008087816 */ /* 0x000fe20000000009 */
[----:B------:R-:W-:Y:S02]  /*11ad0*/  HADD2 R10, R10.H0_H0, R10.H1_H1 ;  /* 0x3000000a0a0a7230 */ /* 0x000fe40000000800 */
[----:B------:R-:W-:Y:S01]  /*11ae0*/  HADD2 R11, R11.H0_H0, R11.H1_H1 ;  /* 0x3000000b0b0b7230 */ /* 0x000fe20000000800 */
[----:B------:R-:W-:Y:S01]  /*11af0*/  PRMT R13, R13, 0x5410, R25 ;  /* 0x000054100d0d7816 */ /* 0x000fe20000000019 */
[----:B------:R-:W-:Y:S01]  /*11b00*/  HADD2 R61, R61.H0_H0, R61.H1_H1 ;  /* 0x3000003d3d3d7230 */ /* 0x000fe20000000800 */
[-C--:B------:R-:W-:Y:S01]  /*11b10*/  HFMA2.MMA R39, R8, R44.reuse, R39 ;  /* 0x0000002c08277235 */ /* 0x080fe20000000027 */
[----:B------:R-:W-:Y:S01]  /*11b20*/  HADD2 R14, R14.H0_H0, R14.H1_H1 ;  /* 0x3000000e0e0e7230 */ /* 0x000fe20000000800 */
[----:B------:R-:W-:Y:S01]  /*11b30*/  PRMT R10, R10, 0x5410, R11 ;  /* 0x000054100a0a7816 */ /* 0x000fe2000000000b */
[----:B------:R-:W-:Y:S01]  /*11b40*/  HADD2 R7, R66.H0_H0, R66.H1_H1 ;  /* 0x3000004242077230 */ /* 0x000fe20000000800 */
[----:B------:R-:W-:Y:S01]  /*11b50*/  PRMT R61, R61, 0x5410, R59 ;  /* 0x000054103d3d7816 */ /* 0x000fe2000000003b */
[----:B------:R-:W-:-:S02]  /*11b60*/  HFMA2.MMA R35, R13, R44, R35 ;  /* 0x0000002c0d237235 */ /* 0x000fc40000000023 */
[----:B------:R-:W-:Y:S01]  /*11b70*/  HFMA2.MMA R36, R12, R46, R36 ;  /* 0x0000002e0c247235 */ /* 0x000fe20000000024 */
[----:B------:R-:W-:Y:S01]  /*11b80*/  PRMT R14, R14, 0x5410, R7 ;  /* 0x000054100e0e7816 */ /* 0x000fe20000000007 */
[----:B------:R-:W-:Y:S02]  /*11b90*/  HFMA2 R37, R61, R44, R37 ;  /* 0x0000002c3d257231 */ /* 0x000fe40000000025 */
[-C--:B------:R-:W-:Y:S02]  /*11ba0*/  HFMA2 R38, R10, R46.reuse, R38 ;  /* 0x0000002e0a267231 */ /* 0x080fe40000000026 */
[----:B------:R-:W-:Y:S01]  /*11bb0*/  HFMA2 R34, R14, R46, R34 ;  /* 0x0000002e0e227231 */ /* 0x000fe20000000022 */
[----:B------:R-:W-:Y:S06]  /*11bc0*/  @!P0 BRA P1, `(.L_x_3470) ;  /* 0xfffffff0000c8947 */ /* 0x000fec000083ffff */
.L_x_3469:
        /* <DEDUP_REMOVED lines=9> */
.L_x_3474:
[----:B------:R-:W0:Y:S02]  /*11c60*/  LDS R4, [R2] ;  /* 0x0000000002047984 */ /* 0x000e240000000800 */
[----:B0-----:R-:W-:-:S06]  /*11c70*/  HADD2 R5, R4, R39 ;  /* 0x0000002704057230 */ /* 0x001fcc0000000000 */
[----:B------:R-:W0:Y:S02]  /*11c80*/  ATOMS.CAST.SPIN R5, [R2], R4, R5 ;  /* 0x000000040205738d */ /* 0x000e240001800005 */
[----:B0-----:R-:W-:-:S13]  /*11c90*/  ISETP.EQ.U32.AND P0, PT, R5, 0x1, PT ;  /* 0x000000010500780c */ /* 0x001fda0003f02070 */
[----:B------:R-:W-:Y:S05]  /*11ca0*/  @!P0 BRA `(.L_x_3474) ;  /* 0xfffffffc00ec8947 */ /* 0x000fea000383ffff */
[----:B------:R-:W-:Y:S05]  /*11cb0*/  BRA `(.L_x_3472) ;  /* 0x00000000000c7947 */ /* 0x000fea0003800000 */
.L_x_3473:
[----:B------:R-:W2:Y:S02]  /*11cc0*/  LD.E R0, desc[UR8][R16.64] ;  /* 0x0000000810007980 */ /* 0x000ea4000c101900 */
[----:B--2---:R-:W-:-:S05]  /*11cd0*/  IADD3 R3, R39, R0, RZ ;  /* 0x0000000027037210 */ /* 0x004fca0007ffe0ff */
[----:B------:R0:W-:Y:S02]  /*11ce0*/  ST.E desc[UR8][R16.64], R3 ;  /* 0x0000000310007985 */ /* 0x0001e4000c101908 */
.L_x_3472:
[----:B------:R-:W-:Y:S05]  /*11cf0*/  BSYNC B0 ;  /* 0x0000000000007941 */ /* 0x000fea0003800000 */
.L_x_3471:
        /* <DEDUP_REMOVED lines=9> */
.L_x_3478:
[----:B------:R-:W1:Y:S02]  /*11d90*/  LDS R6, [R2+0x4] ;  /* 0x0000040002067984 */ /* 0x000e640000000800 */
[----:B-1----:R-:W-:-:S10]  /*11da0*/  HFMA2.MMA R7, R6, 1, 1, R9 ;  /* 0x3c003c0006077835 */ /* 0x002fd40000000009 */
[----:B------:R-:W1:Y:S02]  /*11db0*/  ATOMS.CAST.SPIN R7, [R2+0x4], R6, R7 ;  /* 0x000004060207738d */ /* 0x000e640001800007 */
[----:B-1----:R-:W-:-:S13]  /*11dc0*/  ISETP.EQ.U32.AND P0, PT, R7, 0x1, PT ;  /* 0x000000010700780c */ /* 0x002fda0003f02070 */
[----:B------:R-:W-:Y:S05]  /*11dd0*/  @!P0 BRA `(.L_x_3478) ;  /* 0xfffffffc00ec8947 */ /* 0x000fea000383ffff */
[----:B------:R-:W-:Y:S05]  /*11de0*/  BRA `(.L_x_3476) ;  /* 0x00000000000c7947 */ /* 0x000fea0003800000 */
.L_x_3477:
[----:B------:R-:W0:Y:S02]  /*11df0*/  LD.E R0, desc[UR8][R16.64+0x4] ;  /* 0x0000040810007980 */ /* 0x000e24000c101900 */
[----:B0-----:R-:W-:-:S05]  /*11e00*/  IADD3 R3, R9, R0, RZ ;  /* 0x0000000009037210 */ /* 0x001fca0007ffe0ff */
[----:B------:R1:W-:Y:S02]  /*11e10*/  ST.E desc[UR8][R16.64+0x4], R3 ;  /* 0x0000040310007985 */ /* 0x0003e4000c101908 */
.L_x_3476:
[----:B------:R-:W-:Y:S05]  /*11e20*/  BSYNC B0 ;  /* 0x0000000000007941 */ /* 0x000fea0003800000 */
.L_x_3475:
        /* <DEDUP_REMOVED lines=10> */
.L_x_3482:
[----:B------:R-:W0:Y:S02]  /*11ed0*/  LDS R6, [R2] ;  /* 0x0000000002067984 */ /* 0x000e240000000800 */
[----:B0-----:R-:W-:-:S06]  /*11ee0*/  HADD2 R7, R6, R37 ;  /* 0x0000002506077230 */ /* 0x001fcc0000000000 */
[----:B------:R-:W0:Y:S02]  /*11ef0*/  ATOMS.CAST.SPIN R7, [R2], R6, R7 ;  /* 0x000000060207738d */ /* 0x000e240001800007 */
[----:B0-----:R-:W-:-:S13]  /*11f00*/  ISETP.EQ.U32.AND P0, PT, R7, 0x1, PT ;  /* 0x000000010700780c */ /* 0x001fda0003f02070 */
[----:B------:R-:W-:Y:S05]  /*11f10*/  @!P0 BRA `(.L_x_3482) ;  /* 0xfffffffc00ec8947 */ /* 0x000fea000383ffff */
[----:B------:R-:W-:Y:S05]  /*11f20*/  BRA `(.L_x_3480) ;  /* 0x00000000000c7947 */ /* 0x000fea0003800000 */
.L_x_3481:
[----:B------:R-:W2:Y:S02]  /*11f30*/  LD.E R0, desc[UR8][R16.64] ;  /* 0x0000000810007980 */ /* 0x000ea4000c101900 */
[----:B--2---:R-:W-:-:S05]  /*11f40*/  IADD3 R3, R37, R0, RZ ;  /* 0x0000000025037210 */ /* 0x004fca0007ffe0ff */
[----:B------:R0:W-:Y:S02]  /*11f50*/  ST.E desc[UR8][R16.64], R3 ;  /* 0x0000000310007985 */ /* 0x0001e4000c101908 */
.L_x_3480:
[----:B------:R-:W-:Y:S05]  /*11f60*/  BSYNC B0 ;  /* 0x0000000000007941 */ /* 0x000fea0003800000 */
.L_x_3479:
[----:B0-----:R-:W-:-:S05]  /*11f70*/  IMAD.WIDE R2, R45, 0x2, R4 ;  /* 0x000000022d027825 */ /* 0x001fca00078e0204 */
[----:B------:R0:W-:Y:S01]  /*11f80*/  ATOM.E.ADD.F16x2.RN.STRONG.GPU P0, RZ, desc[UR8][R2.64], R9 ;  /* 0x0000000902ff79a2 */ /* 0x0001e2000810e1c8 */
[----:B------:R-:W-:Y:S04]  /*11f90*/  BSSY B0, `(.L_x_3483) ;  /* 0x000000e000007945 */ /* 0x000fe80003800000 */
[----:B0-----:R-:W-:Y:S05]  /*11fa0*/  @P0 BRA `(.L_x_3484) ;  /* 0x0000000000300947 */ /* 0x001fea0003800000 */
[----:B------:R-:W0:Y:S02]  /*11fb0*/  QSPC.E.S P0, RZ, [R2] ;  /* 0x0000000002ff73aa */ /* 0x000e240000000500 */
[----:B0-----:R-:W-:Y:S05]  /*11fc0*/  @!P0 BRA `(.L_x_3485) ;  /* 0x00000000001c8947 */ /* 0x001fea0003800000 */
[----:B------:R-:W-:-:S07]  /*11fd0*/  MOV R2, R2 ;  /* 0x0000000200027202 */ /* 0x000fce0000000f00 */
.L_x_3486:
[----:B------:R-:W0:Y:S02]  /*11fe0*/  LDS R4, [R2] ;  /* 0x0000000002047984 */ /* 0x000e240000000800 */
[----:B0-----:R-:W-:-:S10]  /*11ff0*/  HFMA2.MMA R5, R4, 1, 1, R9 ;  /* 0x3c003c0004057835 */ /* 0x001fd40000000009 */
[----:B------:R-:W0:Y:S02]  /*12000*/  ATOMS.CAST.SPIN R5, [R2], R4, R5 ;  /* 0x000000040205738d */ /* 0x000e240001800005 */
[----:B0-----:R-:W-:-:S13]  /*12010*/  ISETP.EQ.U32.AND P0, PT, R5, 0x1, PT ;  /* 0x000000010500780c */ /* 0x001fda0003f02070 */
[----:B------:R-:W-:Y:S05]  /*12020*/  @!P0 BRA `(.L_x_3486) ;  /* 0xfffffffc00ec8947 */ /* 0x000fea000383ffff */
[----:B------:R-:W-:Y:S05]  /*12030*/  BRA `(.L_x_3484) ;  /* 0x00000000000c7947 */ /* 0x000fea0003800000 */
.L_x_3485:
[----:B------:R-:W2:Y:S02]  /*12040*/  LD.E R0, desc[UR8][R2.64] ;  /* 0x0000000802007980 */ /* 0x000ea4000c101900 */
[----:B--2---:R-:W-:-:S05]  /*12050*/  IADD3 R5, R9, R0, RZ ;  /* 0x0000000009057210 */ /* 0x004fca0007ffe0ff */
[----:B------:R0:W-:Y:S02]  /*12060*/  ST.E desc[UR8][R2.64], R5 ;  /* 0x0000000502007985 */ /* 0x0001e4000c101908 */
.L_x_3484:
[----:B------:R-:W-:Y:S05]  /*12070*/  BSYNC B0 ;  /* 0x0000000000007941 */ /* 0x000fea0003800000 */
.L_x_3483:
        /* <DEDUP_REMOVED lines=10> */
.L_x_3490:
[----:B------:R-:W0:Y:S02]  /*12120*/  LDS R4, [R2] ;  /* 0x0000000002047984 */ /* 0x000e240000000800 */
[----:B0-----:R-:W-:-:S06]  /*12130*/  HADD2 R5, R4, R35 ;  /* 0x0000002304057230 */ /* 0x001fcc0000000000 */
[----:B------:R-:W0:Y:S02]  /*12140*/  ATOMS.CAST.SPIN R5, [R2], R4, R5 ;  /* 0x000000040205738d */ /* 0x000e240001800005 */
[----:B0-----:R-:W-:-:S13]  /*12150*/  ISETP.EQ.U32.AND P0, PT, R5, 0x1, PT ;  /* 0x000000010500780c */ /* 0x001fda0003f02070 */
[----:B------:R-:W-:Y:S05]  /*12160*/  @!P0 BRA `(.L_x_3490) ;  /* 0xfffffffc00ec8947 */ /* 0x000fea000383ffff */
[----:B------:R-:W-:Y:S05]  /*12170*/  BRA `(.L_x_3488) ;  /* 0x00000000000c7947 */ /* 0x000fea0003800000 */
.L_x_3489:
[----:B------:R-:W0:Y:S02]  /*12180*/  LD.E R0, desc[UR8][R16.64] ;  /* 0x0000000810007980 */ /* 0x000e24000c101900 */
[----:B0-----:R-:W-:-:S05]  /*12190*/  IADD3 R3, R35, R0, RZ ;  /* 0x0000000023037210 */ /* 0x001fca0007ffe0ff */
[----:B------:R1:W-:Y:S02]  /*121a0*/  ST.E desc[UR8][R16.64], R3 ;  /* 0x0000000310007985 */ /* 0x0003e4000c101908 */
.L_x_3488:
[----:B------:R-:W-:Y:S05]  /*121b0*/  BSYNC B0 ;  /* 0x0000000000007941 */ /* 0x000fea0003800000 */
.L_x_3487:
[----:B------:R2:W-:Y:S02]  /*121c0*/  ATOM.E.ADD.F16x2.RN.STRONG.GPU P0, RZ, desc[UR8][R16.64+0x4], R7 ;  /* 0x0000040710ff79a2 */ /* 0x0005e4000810e1c8 */
[----:B--2---:R-:W-:Y:S05]  /*121d0*/  @P0 EXIT ;  /* 0x000000000000094d */ /* 0x004fea0003800000 */
[----:B------:R-:W2:Y:S02]  /*121e0*/  QSPC.E.S P0, RZ, [R16+0x4] ;  /* 0x0000040010ff73aa */ /* 0x000ea40000000500 */
[----:B--2---:R-:W-:Y:S05]  /*121f0*/  @!P0 BRA `(.L_x_3491) ;  /* 0x0000000000208947 */ /* 0x004fea0003800000 */
[----:B0-----:R-:W-:-:S04]  /*12200*/  MOV R2, R16 ;  /* 0x0000001000027202 */ /* 0x001fc80000000f00 */
[----:B------:R-:W-:-:S07]  /*12210*/  MOV R2, R2 ;  /* 0x0000000200027202 */ /* 0x000fce0000000f00 */
.L_x_3492:
[----:B------:R-:W0:Y:S02]  /*12220*/  LDS R4, [R2+0x4] ;  /* 0x0000040002047984 */ /* 0x000e240000000800 */
[----:B0-----:R-:W-:-:S10]  /*12230*/  HFMA2.MMA R5, R4, 1, 1, R7 ;  /* 0x3c003c0004057835 */ /* 0x001fd40000000007 */
[----:B------:R-:W0:Y:S02]  /*12240*/  ATOMS.CAST.SPIN R5, [R2+0x4], R4, R5 ;  /* 0x000004040205738d */ /* 0x000e240001800005 */
[----:B0-----:R-:W-:-:S13]  /*12250*/  ISETP.EQ.U32.AND P0, PT, R5, 0x1, PT ;  /* 0x000000010500780c */ /* 0x001fda0003f02070 */
[----:B------:R-:W-:Y:S05]  /*12260*/  @!P0 BRA `(.L_x_3492) ;  /* 0xfffffffc00ec8947 */ /* 0x000fea000383ffff */
[----:B------:R-:W-:Y:S05]  /*12270*/  EXIT ;  /* 0x000000000000794d */ /* 0x000fea0003800000 */
.L_x_3491:
[----:B------:R-:W0:Y:S02]  /*12280*/  LD.E R0, desc[UR8][R16.64+0x4] ;  /* 0x0000040810007980 */ /* 0x000e24000c101900 */
[----:B01----:R-:W-:-:S05]  /*12290*/  IADD3 R3, R7, R0, RZ ;  /* 0x0000000007037210 */ /* 0x003fca0007ffe0ff */
[----:B------:R-:W-:Y:S01]  /*122a0*/  ST.E desc[UR8][R16.64+0x4], R3 ;  /* 0x0000040310007985 */ /* 0x000fe2000c101908 */
[----:B------:R-:W-:Y:S05]  /*122b0*/  EXIT ;  /* 0x000000000000794d */ /* 0x000fea0003800000 */
.L_x_3493:
        /* <DEDUP_REMOVED lines=12> */
.L_x_4064:


//--------------------- .text._Z23gemm_half_q_half_kernelILi2ELb0ELb1EEvPK6__halfPKjS4_S2_PS0_iiiiPKtS7_iiiiiibS2_i --------------------------
	.section	.text._Z23gemm_half_q_half_kernelILi2ELb0ELb1EEvPK6__halfPKjS4_S2_PS0_iiiiPKtS7_iiiiiibS2_i,"ax",@progbits
	.align	128
        .global         _Z23gemm_half_q_half_kernelILi2ELb0ELb1EEvPK6__halfPKjS4_S2_PS0_iiiiPKtS7_iiiiiibS2_i
        .type           _Z23gemm_half_q_half_kernelILi2ELb0ELb1EEvPK6__halfPKjS4_S2_PS0_iiiiPKtS7_iiiiiibS2_i,@function
        .size           _Z23gemm_half_q_half_kernelILi2ELb0ELb1EEvPK6__halfPKjS4_S2_PS0_iiiiPKtS7_iiiiiibS2_i,(.L_x_4065 - _Z23gemm_half_q_half_kernelILi2ELb0ELb1EEvPK6__halfPKjS4_S2_PS0_iiiiPKtS7_iiiiiibS2_i)
        .other          _Z23gemm_half_q_half_kernelILi2ELb0ELb1EEvPK6__halfPKjS4_S2_PS0_iiiiPKtS7_iiiiiibS2_i,@"STO_CUDA_ENTRY STV_DEFAULT"
_Z23gemm_half_q_half_kernelILi2ELb0ELb1EEvPK6__halfPKjS4_S2_PS0_iiiiPKtS7_iiiiiibS2_i:
.text._Z23gemm_half_q_half_kernelILi2ELb0ELb1EEvPK6__halfPKjS4_S2_PS0_iiiiPKtS7_iiiiiibS2_i:
        /* <DEDUP_REMOVED lines=30> */
[C---:B------:R-:W-:Y:S02]  /*01e0*/  LEA R6, P2, R8.reuse, UR6, 0x1 ;  /* 0x0000000608067c11 */ /* 0x040fe4000f8408ff */
        /* <DEDUP_REMOVED lines=10> */
.L_x_3495:
[----:B------:R-:W-:Y:S05]  /*0290*/  BSYNC B0 ;  /* 0x0000000000007941 */ /* 0x000fea0003800000 */
.L_x_3494:
        /* <DEDUP_REMOVED lines=19> */
.L_x_3496:
[----:B------:R-:W-:Y:S06]  /*03d0*/  BAR.SYNC.DEFER_BLOCKING 0x0 ;  /* 0x0000000000007b1d */ /* 0x000fec0000010000 */
[----:B------:R-:W-:Y:S05]  /*03e0*/  @P1 BRA `(.L_x_3497) ;  /* 0x0000000000d01947 */ /* 0x000fea0003800000 */
[----:B------:R1:W5:Y:S01]  /*03f0*/  LDG.E.U16.CONSTANT R0, desc[UR8][R12.64] ;  /* 0x000000080c007981 */ /* 0x000362000c1e9500 */
[----:B0-----:R-:W0:Y:S01]  /*0400*/  LDC.64 R4, c[0x0][0x220] ;  /* 0x00008800ff047b82 */ /* 0x001e220000000a00 */
[----:B------:R-:W-:Y:S02]  /*0410*/  SHF.R.S32.HI R9, RZ, 0x1f, R40 ;  /* 0x0000001fff097819 */ /* 0x000fe40000011428 */
[----:B------:R-:W-:Y:S02]  /*0420*/  SHF.L.U32 R8, R40, 0x2, RZ ;  /* 0x0000000228087819 */ /* 0x000fe400000006ff */
[----:B------:R-:W-:Y:S01]  /*0430*/  LEA.HI R10, R9, R40, RZ, 0x3 ;  /* 0x00000028090a7211 */ /* 0x000fe200078f18ff */
[----:B------:R-:W-:Y:S01]  /*0440*/  HFMA2.MMA R9, -RZ, RZ, 0, 0 ;  /* 0x00000000ff097435 */ /* 0x000fe200000001ff */
[----:B------:R-:W-:Y:S01]  /*0450*/  MOV R11, R41 ;  /* 0x00000029000b7202 */ /* 0x000fe20000000f00 */
[----:B------:R-:W2:Y:S01]  /*0460*/  LDC.64 R6, c[0x0][0x228] ;  /* 0x00008a00ff067b82 */ /* 0x000ea20000000a00 */
[----:B------:R-:W-:-:S02]  /*0470*/  LOP3.LUT R8, R8, 0x10, RZ, 0xc0, !PT ;  /* 0x0000001008087812 */ /* 0x000fc400078ec0ff */
[----:B-1----:R-:W-:-:S07]  /*0480*/  SHF.R.S32.HI R10, RZ, 0x3, R10 ;  /* 0x00000003ff0a7819 */ /* 0x002fce000001140a */
.L_x_3498:
        /* <DEDUP_REMOVED lines=42> */
.L_x_3497:
        /* <DEDUP_REMOVED lines=16> */
.L_x_3499:
        /* <DEDUP_REMOVED lines=8> */
.L_x_3500:
        /* <DEDUP_REMOVED lines=13> */
.L_x_3501:
        /* <DEDUP_REMOVED lines=8> */
.L_x_3502:
        /* <DEDUP_REMOVED lines=12> */
.L_x_3503:
        /* <DEDUP_REMOVED lines=9> */
[----:B------:R-:W-:Y:S02]  /*0b50*/  IADD3 R38, R41, R38, RZ ;  /* 0x0000002629267210 */ /* 0x000fe40007ffe0ff */
[----:B------:R-:W-:-:S04]  /*0b60*/  LEA R2, R9, R2, 0x3 ;  /* 0x0000000209027211 */ /* 0x000fc800078e18ff */
[----:B------:R-:W-:-:S04]  /*0b70*/  IADD3 R0, R7, R2, R0 ;  /* 0x0000000207007210 */ /* 0x000fc80007ffe000 */
[----:B------:R-:W-:Y:S01]  /*0b80*/  IADD3 R0, R6, R0, R3 ;  /* 0x0000000006007210 */ /* 0x000fe20007ffe003 */
[----:B0-----:R-:W-:-:S04]  /*0b90*/  ULEA UR5, UR6, UR5, 0x18 ;  /* 0x0000000506057291 */ /* 0x001fc8000f8ec03f */
[----:B------:R-:W-:Y:S01]  /*0ba0*/  IMAD R3, R0, R37, RZ ;  /* 0x0000002500037224 */ /* 0x000fe200078e02ff */
[----:B------:R-:W-:-:S04]  /*0bb0*/  SHF.R.S32.HI R0, RZ, 0x1f, R40 ;  /* 0x0000001fff007819 */ /* 0x000fc80000011428 */
[----:B------:R-:W-:-:S04]  /*0bc0*/  IADD3 R2, P0, R40, R3, RZ ;  /* 0x0000000328027210 */ /* 0x000fc80007f1e0ff */
[----:B------:R-:W-:Y:S02]  /*0bd0*/  LEA.HI.X.SX32 R3, R3, R0, 0x1, P0 ;  /* 0x0000000003037211 */ /* 0x000fe400000f0eff */
[C---:B------:R-:W-:Y:S02]  /*0be0*/  LEA R52, P0, R2.reuse, UR10, 0x2 ;  /* 0x0000000a02347c11 */ /* 0x040fe4000f8010ff */
[----:B------:R-:W-:Y:S02]  /*0bf0*/  PRMT R0, R5, 0x7610, R5 ;  /* 0x0000761005007816 */ /* 0x000fe40000000005 */
[----:B------:R-:W-:Y:S02]  /*0c00*/  LEA.HI.X R53, R2, UR11, R3, 0x2, P0 ;  /* 0x0000000b02357c11 */ /* 0x000fe400080f1403 */
[----:B------:R-:W-:Y:S02]  /*0c10*/  ISETP.GE.AND P0, PT, R41, R42, PT ;  /* 0x0000002a2900720c */ /* 0x000fe40003f06270 */
[----:B------:R-:W-:-:S02]  /*0c20*/  PRMT R5, RZ, 0x5410, RZ ;  /* 0x00005410ff057816 */ /* 0x000fc400000000ff */
[----:B------:R-:W-:Y:S02]  /*0c30*/  ISETP.GE.OR P0, PT, R41, UR7, P0 ;  /* 0x0000000729007c0c */ /* 0x000fe40008706670 */
[----:B------:R-:W-:Y:S02]  /*0c40*/  PRMT R3, RZ, 0x5410, RZ ;  /* 0x00005410ff037816 */ /* 0x000fe400000000ff */
[----:B------:R-:W-:-:S09]  /*0c50*/  PRMT R2, RZ, 0x5410, RZ ;  /* 0x00005410ff027816 */ /* 0x000fd200000000ff */
[----:B------:R-:W-:Y:S05]  /*0c60*/  @P0 BRA `(.L_x_3504) ;  /* 0x0000003c00e00947 */ /* 0x000fea0003800000 */
[----:B------:R-:W-:Y:S01]  /*0c70*/  HFMA2.MMA R39, -RZ, RZ, 0, 0 ;  /* 0x00000000ff277435 */ /* 0x000fe200000001ff */
[----:B------:R-:W-:-:S10]  /*0c80*/  PRMT R5, RZ, 0x7610, R5 ;  /* 0x00007610ff057816 */ /* 0x000fd40000000005 */
.L_x_3505:
[----:B------:R-:W2:Y:S01]  /*0c90*/  LDG.E.128.CONSTANT R16, desc[UR8][R52.64] ;  /* 0x0000000834107981 */ /* 0x000ea2000c1e9d00 */
[----:B------:R-:W-:Y:S01]  /*0ca0*/  IMAD.WIDE R26, R37, 0x4, R52 ;  /* 0x00000004251a7825 */ /* 0x000fe200078e0234 */
[----:B------:R-:W-:Y:S02]  /*0cb0*/  ISETP.NE.AND P0, PT, R41, R38, PT ;  /* 0x000000262900720c */ /* 0x000fe40003f05270 */
[----:B------:R-:W0:Y:S04]  /*0cc0*/  LDS.64 R20, [UR5] ;  /* 0x00000005ff147984 */ /* 0x000e280008000a00 */
[----:B-1----:R1:W3:Y:S04]  /*0cd0*/  LDG.E.128.CONSTANT R12, desc[UR8][R26.64] ;  /* 0x000000081a0c7981 */ /* 0x0022e8000c1e9d00 */
[----:B------:R-:W4:Y:S03]  /*0ce0*/  LDS.64 R22, [UR5+0x80] ;  /* 0x00008005ff167984 */ /* 0x000f260008000a00 */
[----:B------:R-:W5:Y:S01]  /*0cf0*/  @!P0 LDC.64 R28, c[0x0][0x248] ;  /* 0x00009200ff1c8b82 */ /* 0x000f620000000a00 */
[----:B-1----:R-:W-:-:S04]  /*0d00*/  IMAD.WIDE R26, R37, 0x4, R26 ;  /* 0x00000004251a7825 */ /* 0x002fc800078e021a */
[--C-:B0-----:R-:W-:Y:S02]  /*0d10*/  HADD2.F32 R33, -RZ, R20.reuse.H0_H0 ;  /* 0x20000014ff217230 */ /* 0x101fe40000004100 */
[----:B------:R-:W-:Y:S01]  /*0d20*/  HADD2.F32 R32, -RZ, R20.H1_H1 ;  /* 0x30000014ff207230 */ /* 0x000fe20000004100 */
[----:B------:R-:W-:Y:S02]  /*0d30*/  @!P0 IADD3 R39, R39, 0x1, RZ ;  /* 0x0000000127278810 */ /* 0x000fe40007ffe0ff */
[----:B--2---:R-:W-:Y:S02]  /*0d40*/  SHF.R.U32.HI R9, RZ, 0x8, R17 ;  /* 0x00000008ff097819 */ /* 0x004fe40000011611 */
[----:B------:R-:W-:Y:S02]  /*0d50*/  LOP3.LUT R7, R16, 0xff, RZ, 0xc0, !PT ;  /* 0x000000ff10077812 */ /* 0x000fe400078ec0ff */
[----:B------:R-:W-:Y:S02]  /*0d60*/  SHF.R.U32.HI R11, RZ, 0x8, R18 ;  /* 0x00000008ff0b7819 */ /* 0x000fe40000011612 */
[----:B------:R-:W-:-:S02]  /*0d70*/  LOP3.LUT R6, R17, 0xff, RZ, 0xc0, !PT ;  /* 0x000000ff11067812 */ /* 0x000fc400078ec0ff */
[----:B------:R-:W-:Y:S02]  /*0d80*/  LOP3.LUT R8, R18, 0xff, RZ, 0xc0, !PT ;  /* 0x000000ff12087812 */ /* 0x000fe400078ec0ff */
[----:B------:R-:W-:Y:S02]  /*0d90*/  LOP3.LUT R9, R9, 0xff, RZ, 0xc0, !PT ;  /* 0x000000ff09097812 */ /* 0x000fe400078ec0ff */
[----:B------:R-:W-:Y:S02]  /*0da0*/  IADD3 R24, R7, -0x80, RZ ;  /* 0xffffff8007187810 */ /* 0x000fe40007ffe0ff */
[----:B------:R-:W-:Y:S02]  /*0db0*/  SHF.R.U32.HI R7, RZ, 0x8, R16 ;  /* 0x00000008ff077819 */ /* 0x000fe40000011610 */
[----:B------:R-:W-:Y:S02]  /*0dc0*/  LOP3.LUT R11, R11, 0xff, RZ, 0xc0, !PT ;  /* 0x000000ff0b0b7812 */ /* 0x000fe400078ec0ff */
[----:B------:R-:W-:Y:S01]  /*0dd0*/  IADD3 R34, R6, -0x80, RZ ;  /* 0xffffff8006227810 */ /* 0x000fe20007ffe0ff */
[----:B------:R-:W-:Y:S01]  /*0de0*/  I2F.F16 R24, R24 ;  /* 0x0000001800187306 */ /* 0x000fe20000200c00 */
[----:B------:R-:W-:-:S02]  /*0df0*/  LOP3.LUT R6, R19, 0xff, RZ, 0xc0, !PT ;  /* 0x000000ff13067812 */ /* 0x000fc400078ec0ff */
[----:B------:R-:W-:Y:S02]  /*0e00*/  IADD3 R10, R8, -0x80, RZ ;  /* 0xffffff80080a7810 */ /* 0x000fe40007ffe0ff */
[----:B------:R-:W-:Y:S02]  /*0e10*/  IADD3 R31, R9, -0x80, RZ ;  /* 0xffffff80091f7810 */ /* 0x000fe40007ffe0ff */
[----:B------:R-:W-:Y:S01]  /*0e20*/  SHF.R.U32.HI R9, RZ, 0x8, R19 ;  /* 0x00000008ff097819 */ /* 0x000fe20000011613 */
[----:B------:R-:W-:Y:S01]  /*0e30*/  I2F.F16 R34, R34 ;  /* 0x0000002200227306 */ /* 0x000fe20000200c00 */
[----:B------:R-:W-:Y:S02]  /*0e40*/  LOP3.LUT R8, R7, 0xff, RZ, 0xc0, !PT ;  /* 0x000000ff07087812 */ /* 0x000fe400078ec0ff */
[----:B------:R-:W-:Y:S02]  /*0e50*/  IADD3 R25, R11, -0x80, RZ ;  /* 0xffffff800b197810 */ /* 0x000fe40007ffe0ff */
[----:B------:R-:W-:-:S02]  /*0e60*/  IADD3 R6, R6, -0x80, RZ ;  /* 0xffffff8006067810 */ /* 0x000fc40007ffe0ff */
[----:B------:R-:W-:Y:S01]  /*0e70*/  IADD3 R8, R8, -0x80, RZ ;  /* 0xffffff8008087810 */ /* 0x000fe20007ffe0ff */
[----:B------:R0:W1:Y:S08]  /*0e80*/  I2F.F16 R7, R10 ;  /* 0x0000000a00077306 */ /* 0x0000700000200c00 */
[----:B------:R-:W2:Y:S01]  /*0e90*/  I2F.F16 R25, R25 ;  /* 0x0000001900197306 */ /* 0x000ea20000200c00 */
[----:B0-----:R-:W-:-:S02]  /*0ea0*/  LOP3.LUT R10, R9, 0xff, RZ, 0xc0, !PT ;  /* 0x000000ff090a7812 */ /* 0x001fc400078ec0ff */
[----:B------:R-:W-:Y:S02]  /*0eb0*/  @!P0 SHF.L.U32 R9, R41, 0x1, RZ ;  /* 0x0000000129098819 */ /* 0x000fe400000006ff */
[----:B------:R-:W-:-:S03]  /*0ec0*/  IADD3 R30, R10, -0x80, RZ ;  /* 0xffffff800a1e7810 */ /* 0x000fc60007ffe0ff */
[----:B------:R-:W0:Y:S01]  /*0ed0*/  I2F.F16 R6, R6 ;  /* 0x0000000600067306 */ /* 0x000e220000200c00 */
[----:B-----5:R-:W-:-:S07]  /*0ee0*/  @!P0 IMAD.WIDE R28, R9, 0x2, R28 ;  /* 0x00000002091c8825 */ /* 0x020fce00078e021c */
[----:B------:R5:W3:Y:S01]  /*0ef0*/  I2F.F16 R35, R8 ;  /* 0x0000000800237306 */ /* 0x000ae20000200c00 */
[----:B-1----:R-:W-:Y:S01]  /*0f00*/  HADD2.F32 R7, -RZ, R7.H0_H0 ;  /* 0x20000007ff077230 */ /* 0x002fe20000004100 */
[----:B------:R4:W3:Y:S06]  /*0f10*/  @!P0 LDG.E.U16.CONSTANT R28, desc[UR8][R28.64+0x2] ;  /* 0x000002081c1c8981 */ /* 0x0008ec000c1e9500 */
[----:B------:R-:W1:Y:S01]  /*0f20*/  I2F.F16 R31, R31 ;  /* 0x0000001f001f7306 */ /* 0x000e620000200c00 */
[----:B-----5:R5:W5:Y:S01]  /*0f30*/  LDG.E.128.CONSTANT R8, desc[UR8][R26.64] ;  /* 0x000000081a087981 */ /* 0x020b62000c1e9d00 */
[----:B--2---:R-:W-:-:S02]  /*0f40*/  HADD2.F32 R25, -RZ, R25.H0_H0 ;  /* 0x20000019ff197230 */ /* 0x004fc40000004100 */
[----:B------:R-:W-:-:S04]  /*0f50*/  FFMA.FTZ R50, R33, R7, RZ ;  /* 0x0000000721327223 */ /* 0x000fc800000100ff */
[----:B------:R-:W2:Y:S01]  /*0f60*/  I2F.F16 R30, R30 ;  /* 0x0000001e001e7306 */ /* 0x000ea20000200c00 */
[----:B------:R-:W-:Y:S02]  /*0f70*/  HADD2.F32 R20, -RZ, R34.H0_H0 ;  /* 0x20000022ff147230 */ /* 0x000fe40000004100 */
[----:B------:R-:W-:Y:S02]  /*0f80*/  HADD2.F32 R24, -RZ, R24.H0_H0 ;  /* 0x20000018ff187230 */ /* 0x000fe40000004100 */
[----:B----4-:R-:W-:Y:S02]  /*0f90*/  HADD2.F32 R29, -RZ, R22.H0_H0 ;  /* 0x20000016ff1d7230 */ /* 0x010fe40000004100 */
[----:B0-----:R-:W-:Y:S02]  /*0fa0*/  HADD2.F32 R6, -RZ, R6.H0_H0 ;  /* 0x20000006ff067230 */ /* 0x001fe40000004100 */
[----:B------:R-:W-:Y:S01]  /*0fb0*/  FFMA.FTZ R49, R32, R25, R50 ;  /* 0x0000001920317223 */ /* 0x000fe20000010032 */
[----:B------:R-:W-:Y:S01]  /*0fc0*/  FFMA.FTZ R34, R24, R33, RZ ;  /* 0x0000002118227223 */ /* 0x000fe200000100ff */
[----:B------:R-:W-:Y:S01]  /*0fd0*/  FFMA.FTZ R45, R33, R20, RZ ;  /* 0x00000014212d7223 */ /* 0x000fe200000100ff */
[-C--:B------:R-:W-:Y:S01]  /*0fe0*/  FFMA.FTZ R50, R7, R29.reuse, RZ ;  /* 0x0000001d07327223 */ /* 0x080fe200000100ff */
[----:B------:R-:W-:Y:S01]  /*0ff0*/  FFMA.FTZ R33, R33, R6, RZ ;  /* 0x0000000621217223 */ /* 0x000fe200000100ff */
[----:B------:R-:W-:Y:S01]  /*1000*/  FFMA.FTZ R7, R6, R29, RZ ;  /* 0x0000001d06077223 */ /* 0x000fe200000100ff */
[----:B------:R-:W-:Y:S01]  /*1010*/  LEA.HI R6, R16, 0xffffff80, RZ, 0x8 ;  /* 0xffffff8010067811 */ /* 0x000fe200078f40ff */
[----:B---3--:R-:W-:Y:S01]  /*1020*/  HADD2.F32 R35, -RZ, R35.H0_H0 ;  /* 0x20000023ff237230 */ /* 0x008fe20000004100 */
[----:B------:R-:W-:Y:S01]  /*1030*/  SHF.R.U32.HI R16, RZ, 0x10, R16 ;  /* 0x00000010ff107819 */ /* 0x000fe20000011610 */
[----:B-1----:R-:W-:-:S02]  /*1040*/  HADD2.F32 R31, -RZ, R31.H0_H0 ;  /* 0x2000001fff1f7230 */ /* 0x002fc40000004100 */
[-C--:B------:R-:W-:Y:S01]  /*1050*/  FFMA.FTZ R52, R24, R29.reuse, RZ ;  /* 0x0000001d18347223 */ /* 0x080fe200000100ff */
[----:B--2---:R-:W-:Y:S02]  /*1060*/  HADD2.F32 R30, -RZ, R30.H0_H0 ;  /* 0x2000001eff1e7230 */ /* 0x004fe40000004100 */
[----:B------:R-:W-:Y:S01]  /*1070*/  FFMA.FTZ R24, R20, R29, RZ ;  /* 0x0000001d14187223 */ /* 0x000fe200000100ff */
[----:B------:R-:W-:Y:S01]  /*1080*/  LEA.HI R29, R17, 0xffffff80, RZ, 0x8 ;  /* 0xffffff80111d7811 */ /* 0x000fe200078f40ff */
[----:B------:R-:W-:Y:S01]  /*1090*/  HADD2.F32 R22, -RZ, R22.H1_H1 ;  /* 0x30000016ff167230 */ /* 0x000fe20000004100 */
[----:B------:R-:W-:Y:S01]  /*10a0*/  LOP3.LUT R16, R16, 0xff, RZ, 0xc0, !PT ;  /* 0x000000ff10107812 */ /* 0x000fe200078ec0ff */
[C---:B------:R-:W-:Y:S01]  /*10b0*/  FFMA.FTZ R34, R35.reuse, R32, R34 ;  /* 0x0000002023227223 */ /* 0x040fe20000010022 */
[----:B------:R-:W-:Y:S01]  /*10c0*/  SHF.R.U32.HI R17, RZ, 0x10, R17 ;  /* 0x00000010ff117819 */ /* 0x000fe20000011611 */
[C---:B------:R-:W-:Y:S01]  /*10d0*/  FFMA.FTZ R45, R32.reuse, R31, R45 ;  /* 0x0000001f202d7223 */ /* 0x040fe2000001002d */
[----:B------:R-:W-:Y:S01]  /*10e0*/  FFMA.FTZ R32, R32, R30, R33 ;  /* 0x0000001e20207223 */ /* 0x000fe20000010021 */
[----:B------:R-:W-:Y:S01]  /*10f0*/  IADD3 R33, R16, -0x80, RZ ;  /* 0xffffff8010217810 */ /* 0x000fe20007ffe0ff */
[-C--:B------:R-:W-:Y:S01]  /*1100*/  FFMA.FTZ R20, R35, R22.reuse, R52 ;  /* 0x0000001623147223 */ /* 0x080fe20000010034 */
[----:B------:R-:W-:Y:S01]  /*1110*/  LOP3.LUT R16, R17, 0xff, RZ, 0xc0, !PT ;  /* 0x000000ff11107812 */ /* 0x000fe200078ec0ff */
[----:B------:R-:W-:Y:S01]  /*1120*/  FFMA.FTZ R17, R31, R22, R24 ;  /* 0x000000161f117223 */ /* 0x000fe20000010018 */
[----:B------:R0:W-:Y:S01]  /*1130*/  I2F.F16 R35, R6 ;  /* 0x0000000600237306 */ /* 0x0001e20000200c00 */
[----:B------:R-:W-:-:S04]  /*1140*/  SHF.R.U32.HI R24, RZ, 0x10, R18 ;  /* 0x00000010ff187819 */ /* 0x000fc80000011612 */
[----:B------:R-:W-:Y:S02]  /*1150*/  LOP3.LUT R24, R24, 0xff, RZ, 0xc0, !PT ;  /* 0x000000ff18187812 */ /* 0x000fe400078ec0ff */
[----:B0-----:R-:W-:Y:S02]  /*1160*/  SHF.R.U32.HI R6, RZ, 0x10, R19 ;  /* 0x00000010ff067819 */ /* 0x001fe40000011613 */
[----:B------:R-:W-:Y:S02]  /*1170*/  IADD3 R16, R16, -0x80, RZ ;  /* 0xffffff8010107810 */ /* 0x000fe40007ffe0ff */
[----:B------:R-:W-:Y:S02]  /*1180*/  LOP3.LUT R6, R6, 0xff, RZ, 0xc0, !PT ;  /* 0x000000ff06067812 */ /* 0x000fe400078ec0ff */
[----:B------:R-:W-:Y:S02]  /*1190*/  IADD3 R24, R24, -0x80, RZ ;  /* 0xffffff8018187810 */ /* 0x000fe40007ffe0ff */
[----:B------:R-:W-:-:S02]  /*11a0*/  IADD3 R31, R6, -0x80, RZ ;  /* 0xffffff80061f7810 */ /* 0x000fc40007ffe0ff */
[----:B------:R-:W-:Y:S01]  /*11b0*/  @!P0 LEA R6, R39, R44, 0x3 ;  /* 0x0000002c27068211 */ /* 0x000fe200078e18ff */
[----:B------:R-:W0:Y:S01]  /*11c0*/  I2F.F16 R16, R16 ;  /* 0x0000001000107306 */ /* 0x000e220000200c00 */
[----:B------:R-:W-:Y:S01]  /*11d0*/  LEA.HI R43, R19, 0xffffff80, RZ, 0x8 ;  /* 0xffffff80132b7811 */ /* 0x000fe200078f40ff */
[-C--:B------:R-:W-:Y:S01]  /*11e0*/  FFMA.FTZ R25, R25, R22.reuse, R50 ;  /* 0x0000001619197223 */ /* 0x080fe20000010032 */
[----:B------:R-:W-:Y:S02]  /*11f0*/  FFMA.FTZ R22, R30, R22, R7 ;  /* 0x000000161e167223 */ /* 0x000fe40000010007 */
[----:B------:R-:W2:Y:S03]  /*1200*/  @!P0 LDL.64 R6, [R6] ;  /* 0x0000000006068983 */ /* 0x000ea60000100a00 */
[----:B------:R-:W1:Y:S01]  /*1210*/  I2F.F16 R33, R33 ;  /* 0x0000002100217306 */ /* 0x000e620000200c00 */
[----:B------:R-:W-:-:S07]  /*1220*/  LEA.HI R47, R18, 0xffffff80, RZ, 0x8 ;  /* 0xffffff80122f7811 */ /* 0x000fce00078f40ff */
[----:B------:R-:W3:Y:S08]  /*1230*/  I2F.F16 R24, R24 ;  /* 0x0000001800187306 */ /* 0x000ef00000200c00 */
[----:B------:R-:W4:Y:S08]  /*1240*/  I2F.F16 R31, R31 ;  /* 0x0000001f001f7306 */ /* 0x000f300000200c00 */
[----:B------:R-:W4:Y:S01]  /*1250*/  I2F.F16 R43, R43 ;  /* 0x0000002b002b7306 */ /* 0x000f220000200c00 */
[----:B0-----:R-:W-:-:S02]  /*1260*/  HADD2.F32 R30, -RZ, R16.H0_H0 ;  /* 0x20000010ff1e7230 */ /* 0x001fc40000004100 */
[----:B-1----:R-:W-:-:S05]  /*1270*/  HADD2.F32 R33, -RZ, R33.H0_H0 ;  /* 0x20000021ff217230 */ /* 0x002fca0000004100 */
[----:B------:R-:W0:Y:S01]  /*1280*/  I2F.F16 R29, R29 ;  /* 0x0000001d001d7306 */ /* 0x000e220000200c00 */
[----:B------:R-:W-:Y:S02]  /*1290*/  HADD2.F32 R16, -RZ, R21.H0_H0 ;  /* 0x20000015ff107230 */ /* 0x000fe40000004100 */
[----:B---3--:R-:W-:-:S05]  /*12a0*/  HADD2.F32 R18, -RZ, R24.H0_H0 ;  /* 0x20000018ff127230 */ /* 0x008fca0000004100 */
[----:B------:R-:W1:Y:S01]  /*12b0*/  I2F.F16 R47, R47 ;  /* 0x0000002f002f7306 */ /* 0x000e620000200c00 */
[----:B----4-:R-:W-:Y:S02]  /*12c0*/  HADD2.F32 R31, -RZ, R31.H0_H0 ;  /* 0x2000001fff1f7230 */ /* 0x010fe40000004100 */
[----:B------:R-:W-:Y:S01]  /*12d0*/  FFMA.FTZ R34, R33, R16, R34 ;  /* 0x0000001021227223 */ /* 0x000fe20000010022 */
[C---:B------:R-:W-:Y:S01]  /*12e0*/  FFMA.FTZ R45, R16.reuse, R30, R45 ;  /* 0x0000001e102d7223 */ /* 0x040fe2000001002d */
[C---:B------:R-:W-:Y:S01]  /*12f0*/  FFMA.FTZ R24, R16.reuse, R18, R49 ;  /* 0x0000001210187223 */ /* 0x040fe20000010031 */
[----:B------:R-:W-:Y:S02]  /*1300*/  HADD2.F32 R50, -RZ, R21.H1_H1 ;  /* 0x30000015ff327230 */ /* 0x000fe40000004100 */
[----:B------:R-:W-:Y:S01]  /*1310*/  FFMA.FTZ R16, R16, R31, R32 ;  /* 0x0000001f10107223 */ /* 0x000fe20000010020 */
[----:B------:R-:W-:Y:S02]  /*1320*/  HADD2.F32 R43, -RZ, R43.H0_H0 ;  /* 0x2000002bff2b7230 */ /* 0x000fe40000004100 */
[----:B------:R-:W-:-:S02]  /*1330*/  HADD2.F32 R32, -RZ, R23.H0_H0 ;  /* 0x20000017ff207230 */ /* 0x000fc40000004100 */
[----:B0-----:R-:W-:Y:S02]  /*1340*/  HADD2.F32 R21, -RZ, R29.H0_H0 ;  /* 0x2000001dff157230 */ /* 0x001fe40000004100 */
[----:B------:R-:W-:Y:S01]  /*1350*/  FFMA.FTZ R29, R50, R43, R16 ;  /* 0x0000002b321d7223 */ /* 0x000fe20000010010 */
[----:B------:R-:W-:Y:S02]  /*1360*/  HADD2.F32 R35, -RZ, R35.H0_H0 ;  /* 0x20000023ff237230 */ /* 0x000fe40000004100 */
[-C--:B------:R-:W-:Y:S01]  /*1370*/  FFMA.FTZ R30, R30, R32.reuse, R17 ;  /* 0x000000201e1e7223 */ /* 0x080fe20000010011 */
[----:B-1----:R-:W-:Y:S02]  /*1380*/  HADD2.F32 R19, -RZ, R47.H0_H0 ;  /* 0x2000002fff137230 */ /* 0x002fe40000004100 */
[-C--:B------:R-:W-:Y:S01]  /*1390*/  FFMA.FTZ R20, R33, R32.reuse, R20 ;  /* 0x0000002021147223 */ /* 0x080fe20000010014 */
[----:B------:R-:W-:Y:S01]  /*13a0*/  HADD2.F32 R16, -RZ, R23.H1_H1 ;  /* 0x30000017ff107230 */ /* 0x000fe20000004100 */
[----:B------:R-:W-:Y:S01]  /*13b0*/  LOP3.LUT R17, R12, 0xff, RZ, 0xc0, !PT ;  /* 0x000000ff0c117812 */ /* 0x000fe200078ec0ff */
[-C--:B------:R-:W-:Y:S01]  /*13c0*/  FFMA.FTZ R52, R18, R32.reuse, R25 ;  /* 0x0000002012347223 */ /* 0x080fe20000010019 */
[----:B------:R-:W-:Y:S01]  /*13d0*/  FFMA.FTZ R22, R31, R32, R22 ;  /* 0x000000201f167223 */ /* 0x000fe20000010016 */
[----:B-----5:R-:W-:-:S04]  /*13e0*/  IMAD.WIDE R26, R37, 0x4, R26 ;  /* 0x00000004251a7825 */ /* 0x020fc800078e021a */
[C---:B------:R-:W-:Y:S01]  /*13f0*/  FFMA.FTZ R34, R35.reuse, R50, R34 ;  /* 0x0000003223227223 */ /* 0x040fe20000010022 */
[C---:B------:R-:W-:Y:S01]  /*1400*/  FFMA.FTZ R45, R50.reuse, R21, R45 ;  /* 0x00000015322d7223 */ /* 0x040fe2000001002d */
[----:B------:R-:W-:Y:S01]  /*1410*/  FFMA.FTZ R24, R50, R19, R24 ;  /* 0x0000001332187223 */ /* 0x000fe20000010018 */
[-C--:B------:R-:W-:Y:S01]  /*1420*/  FFMA.FTZ R50, R35, R16.reuse, R20 ;  /* 0x0000001023327223 */ /* 0x080fe20000010014 */
[-C--:B------:R-:W-:Y:S01]  /*1430*/  FFMA.FTZ R30, R21, R16.reuse, R30 ;  /* 0x00000010151e7223 */ /* 0x080fe2000001001e */
[-C--:B------:R-:W-:Y:S01]  /*1440*/  FFMA.FTZ R52, R19, R16.reuse, R52 ;  /* 0x0000001013347223 */ /* 0x080fe20000010034 */
[----:B------:R-:W-:Y:S01]  /*1450*/  IADD3 R35, R17, -0x80, RZ ;  /* 0xffffff8011237810 */ /* 0x000fe20007ffe0ff */
[----:B------:R-:W-:Y:S01]  /*1460*/  FFMA.FTZ R43, R43, R16, R22 ;  /* 0x000000102b2b7223 */ /* 0x000fe20000010016 */
[----:B------:R-:W0:Y:S04]  /*1470*/  LDS.64 R20, [UR5+0x8] ;  /* 0x00000805ff147984 */ /* 0x000e280008000a00 */
[----:B------:R-:W3:Y:S04]  /*1480*/  LDG.E.128.CONSTANT R16, desc[UR8][R26.64] ;  /* 0x000000081a107981 */ /* 0x000ee8000c1e9d00 */
[----:B------:R-:W1:Y:S01]  /*1490*/  LDS.64 R22, [UR5+0x88] ;  /* 0x00008805ff167984 */ /* 0x000e620008000a00 */
[----:B------:R-:W-:-:S04]  /*14a0*/  LOP3.LUT R31, R14, 0xff, RZ, 0xc0, !PT ;  /* 0x000000ff0e1f7812 */ /* 0x000fc800078ec0ff */
[----:B------:R-:W-:Y:S02]  /*14b0*/  IADD3 R47, R31, -0x80, RZ ;  /* 0xffffff801f2f7810 */ /* 0x000fe40007ffe0ff */
[----:B------:R-:W-:Y:S02]  /*14c0*/  LOP3.LUT R25, R13, 0xff, RZ, 0xc0, !PT ;  /* 0x000000ff0d197812 */ /* 0x000fe400078ec0ff */
[----:B------:R-:W4:Y:S02]  /*14d0*/  I2F.F16 R31, R47 ;  /* 0x0000002f001f7306 */ /* 0x000f240000200c00 */
[----:B------:R-:W-:-:S06]  /*14e0*/  IADD3 R25, R25, -0x80, RZ ;  /* 0xffffff8019197810 */ /* 0x000fcc0007ffe0ff */
[----:B------:R1:W5:Y:S08]  /*14f0*/  I2F.F16 R33, R25 ;  /* 0x0000001900217306 */ /* 0x0003700000200c00 */
[----:B------:R-:W5:Y:S01]  /*1500*/  I2F.F16 R35, R35 ;  /* 0x0000002300237306 */ /* 0x000f620000200c00 */
[----:B----4-:R-:W-:Y:S02]  /*1510*/  HADD2.F32 R31, -RZ, R31.H0_H0 ;  /* 0x2000001fff1f7230 */ /* 0x010fe40000004100 */
[----:B0-----:R-:W-:Y:S01]  /*1520*/  HADD2.F32 R54, -RZ, R20.H0_H0 ;  /* 0x20000014ff367230 */ /* 0x001fe20000004100 */
[----:B------:R-:W-:Y:S01]  /*1530*/  LOP3.LUT R32, R15, 0xff, RZ, 0xc0, !PT ;  /* 0x000000ff0f207812 */ /* 0x000fe200078ec0ff */
[----:B-1----:R-:W-:-:S03]  /*1540*/  HADD2.F32 R25, -RZ, R22.H0_H0 ;  /* 0x20000016ff197230 */ /* 0x002fc60000004100 */
[----:B------:R-:W-:Y:S01]  /*1550*/  FFMA.FTZ R24, R54, R31, R24 ;  /* 0x0000001f36187223 */ /* 0x000fe20000010018 */
[----:B-----5:R-:W-:Y:S02]  /*1560*/  HADD2.F32 R33, -RZ, R33.H0_H0 ;  /* 0x20000021ff217230 */ /* 0x020fe40000004100 */
[----:B------:R-:W-:Y:S01]  /*1570*/  FFMA.FTZ R52, R31, R25, R52 ;  /* 0x000000191f347223 */ /* 0x000fe20000010034 */
[----:B------:R-:W-:Y:S01]  /*1580*/  SHF.R.U32.HI R31, RZ, 0x8, R12 ;  /* 0x00000008ff1f7819 */ /* 0x000fe2000001160c */
[----:B------:R-:W-:Y:S01]  /*1590*/  HADD2.F32 R35, -RZ, R35.H0_H0 ;  /* 0x20000023ff237230 */ /* 0x000fe20000004100 */
[----:B------:R-:W-:Y:S02]  /*15a0*/  IADD3 R49, R32, -0x80, RZ ;  /* 0xffffff8020317810 */ /* 0x000fe40007ffe0ff */
[----:B------:R-:W-:Y:S01]  /*15b0*/  LOP3.LUT R31, R31, 0xff, RZ, 0xc0, !PT ;  /* 0x000000ff1f1f7812 */ /* 0x000fe200078ec0ff */
[----:B------:R-:W-:Y:S01]  /*15c0*/  FFMA.FTZ R45, R54, R33, R45 ;  /* 0x00000021362d7223 */ /* 0x000fe2000001002d */
[-C--:B------:R-:W-:Y:S01]  /*15d0*/  FFMA.FTZ R30, R33, R25.reuse, R30 ;  /* 0x00000019211e7223 */ /* 0x080fe2000001001e */
[C---:B------:R-:W-:Y:S01]  /*15e0*/  FFMA.FTZ R34, R35.reuse, R54, R34 ;  /* 0x0000003623227223 */ /* 0x040fe20000010022 */
[----:B------:R-:W-:Y:S01]  /*15f0*/  FFMA.FTZ R50, R35, R25, R50 ;  /* 0x0000001923327223 */ /* 0x000fe20000010032 */
[----:B------:R-:W-:Y:S01]  /*1600*/  SHF.R.U32.HI R33, RZ, 0x8, R13 ;  /* 0x00000008ff217819 */ /* 0x000fe2000001160d */
[----:B------:R0:W1:Y:S01]  /*1610*/  I2F.F16 R32, R49 ;  /* 0x0000003100207306 */ /* 0x0000620000200c00 */
[----:B------:R-:W-:-:S02]  /*1620*/  IADD3 R35, R31, -0x80, RZ ;  /* 0xffffff801f237810 */ /* 0x000fc40007ffe0ff */
[----:B------:R-:W-:Y:S02]  /*1630*/  SHF.R.U32.HI R31, RZ, 0x8, R15 ;  /* 0x00000008ff1f7819 */ /* 0x000fe4000001160f */
[----:B------:R-:W-:Y:S02]  /*1640*/  LOP3.LUT R33, R33, 0xff, RZ, 0xc0, !PT ;  /* 0x000000ff21217812 */ /* 0x000fe400078ec0ff */
[----:B0-----:R-:W-:Y:S02]  /*1650*/  SHF.R.U32.HI R49, RZ, 0x8, R14 ;  /* 0x00000008ff317819 */ /* 0x001fe4000001160e */
[----:B------:R-:W-:Y:S02]  /*1660*/  LOP3.LUT R31, R31, 0xff, RZ, 0xc0, !PT ;  /* 0x000000ff1f1f7812 */ /* 0x000fe400078ec0ff */
[----:B------:R-:W-:Y:S02]  /*1670*/  LOP3.LUT R49, R49, 0xff, RZ, 0xc0, !PT ;  /* 0x000000ff31317812 */ /* 0x000fe400078ec0ff */
[----:B------:R-:W-:-:S02]  /*1680*/  IADD3 R47, R33, -0x80, RZ ;  /* 0xffffff80212f7810 */ /* 0x000fc40007ffe0ff */
[----:B------:R-:W-:Y:S02]  /*1690*/  IADD3 R49, R49, -0x80, RZ ;  /* 0xffffff8031317810 */ /* 0x000fe40007ffe0ff */
[----:B------:R-:W-:Y:S01]  /*16a0*/  IADD3 R51, R31, -0x80, RZ ;  /* 0xffffff801f337810 */ /* 0x000fe20007ffe0ff */
[----:B------:R-:W0:Y:S08]  /*16b0*/  I2F.F16 R35, R35 ;  /* 0x0000002300237306 */ /* 0x000e300000200c00 */
[----:B------:R-:W4:Y:S08]  /*16c0*/  I2F.F16 R47, R47 ;  /* 0x0000002f002f7306 */ /* 0x000f300000200c00 */
[----:B------:R-:W5:Y:S08]  /*16d0*/  I2F.F16 R33, R49 ;  /* 0x0000003100217306 */ /* 0x000f700000200c00 */
[----:B------:R-:W5:Y:S01]  /*16e0*/  I2F.F16 R31, R51 ;  /* 0x00000033001f7306 */ /* 0x000f620000200c00 */
[----:B-1----:R-:W-:-:S02]  /*16f0*/  HADD2.F32 R32, -RZ, R32.H0_H0 ;  /* 0x20000020ff207230 */ /* 0x002fc40000004100 */
[----:B0-----:R-:W-:-:S03]  /*1700*/  HADD2.F32 R35, -RZ, R35.H0_H0 ;  /* 0x20000023ff237230 */ /* 0x001fc60000004100 */
[----:B------:R-:W-:Y:S01]  /*1710*/  FFMA.FTZ R29, R54, R32, R29 ;  /* 0x00000020361d7223 */ /* 0x000fe2000001001d */
[----:B------:R-:W-:Y:S01]  /*1720*/  FFMA.FTZ R43, R32, R25, R43 ;  /* 0x00000019202b7223 */ /* 0x000fe2000001002b */
[----:B------:R-:W-:Y:S02]  /*1730*/  HADD2.F32 R32, -RZ, R20.H1_H1 ;  /* 0x30000014ff207230 */ /* 0x000fe40000004100 */
[----:B----4-:R-:W-:Y:S02]  /*1740*/  HADD2.F32 R25, -RZ, R47.H0_H0 ;  /* 0x2000002fff197230 */ /* 0x010fe40000004100 */
[----:B-----5:R-:W-:Y:S02]  /*1750*/  HADD2.F32 R33, -RZ, R33.H0_H0 ;  /* 0x20000021ff217230 */ /* 0x020fe40000004100 */
[----:B------:R-:W-:Y:S02]  /*1760*/  HADD2.F32 R20, -RZ, R31.H0_H0 ;  /* 0x2000001fff147230 */ /* 0x000fe40000004100 */
[----:B------:R-:W-:-:S02]  /*1770*/  HADD2.F32 R31, -RZ, R22.H1_H1 ;  /* 0x30000016ff1f7230 */ /* 0x000fc40000004100 */
[----:B------:R-:W-:Y:S01]  /*1780*/  FFMA.FTZ R22, R35, R32, R34 ;  /* 0x0000002023167223 */ /* 0x000fe20000010022 */
[C---:B------:R-:W-:Y:S01]  /*1790*/  FFMA.FTZ R45, R32.reuse, R25, R45 ;  /* 0x00000019202d7223 */ /* 0x040fe2000001002d */
[C---:B------:R-:W-:Y:S01]  /*17a0*/  FFMA.FTZ R24, R32.reuse, R33, R24 ;  /* 0x0000002120187223 */ /* 0x040fe20000010018 */
[----:B------:R-:W-:Y:S01]  /*17b0*/  FFMA.FTZ R29, R32, R20, R29 ;  /* 0x00000014201d7223 */ /* 0x000fe2000001001d */
[----:B------:R-:W-:Y:S01]  /*17c0*/  LEA.HI R32, R13, 0xffffff80, RZ, 0x8 ;  /* 0xffffff800d207811 */ /* 0x000fe200078f40ff */
[-C--:B------:R-:W-:Y:S01]  /*17d0*/  FFMA.FTZ R50, R35, R31.reuse, R50 ;  /* 0x0000001f23327223 */ /* 0x080fe20000010032 */
[-C--:B------:R-:W-:Y:S01]  /*17e0*/  FFMA.FTZ R25, R25, R31.reuse, R30 ;  /* 0x0000001f19197223 */ /* 0x080fe2000001001e */
[-C--:B------:R-:W-:Y:S01]  /*17f0*/  FFMA.FTZ R52, R33, R31.reuse, R52 ;  /* 0x0000001f21347223 */ /* 0x080fe20000010034 */
[----:B------:R-:W-:Y:S01]  /*1800*/  SHF.R.U32.HI R13, RZ, 0x10, R13 ;  /* 0x00000010ff0d7819 */ /* 0x000fe2000001160d */
[----:B------:R-:W-:Y:S01]  /*1810*/  FFMA.FTZ R43, R20, R31, R43 ;  /* 0x0000001f142b7223 */ /* 0x000fe2000001002b */
[----:B------:R-:W-:-:S02]  /*1820*/  LEA.HI R30, R12, 0xffffff80, RZ, 0x8 ;  /* 0xffffff800c1e7811 */ /* 0x000fc400078f40ff */
[----:B------:R-:W-:Y:S02]  /*1830*/  SHF.R.U32.HI R31, RZ, 0x10, R14 ;  /* 0x00000010ff1f7819 */ /* 0x000fe4000001160e */
[----:B------:R-:W-:Y:S02]  /*1840*/  SHF.R.U32.HI R12, RZ, 0x10, R12 ;  /* 0x00000010ff0c7819 */ /* 0x000fe4000001160c */
[----:B------:R-:W-:Y:S02]  /*1850*/  LOP3.LUT R13, R13, 0xff, RZ, 0xc0, !PT ;  /* 0x000000ff0d0d7812 */ /* 0x000fe400078ec0ff */
[----:B------:R-:W-:Y:S02]  /*1860*/  SHF.R.U32.HI R34, RZ, 0x10, R15 ;  /* 0x00000010ff227819 */ /* 0x000fe4000001160f */
[----:B------:R-:W-:Y:S02]  /*1870*/  LOP3.LUT R31, R31, 0xff, RZ, 0xc0, !PT ;  /* 0x000000ff1f1f7812 */ /* 0x000fe400078ec0ff */
[----:B------:R-:W-:-:S02]  /*1880*/  LOP3.LUT R12, R12, 0xff, RZ, 0xc0, !PT ;  /* 0x000000ff0c0c7812 */ /* 0x000fc400078ec0ff */
[----:B------:R-:W-:Y:S02]  /*1890*/  IADD3 R20, R13, -0x80, RZ ;  /* 0xffffff800d147810 */ /* 0x000fe40007ffe0ff */
[----:B------:R-:W-:Y:S02]  /*18a0*/  LOP3.LUT R34, R34, 0xff, RZ, 0xc0, !PT ;  /* 0x000000ff22227812 */ /* 0x000fe400078ec0ff */
[----:B------:R-:W-:Y:S02]  /*18b0*/  IADD3 R13, R31, -0x80, RZ ;  /* 0xffffff801f0d7810 */ /* 0x000fe40007ffe0ff */
[----:B------:R-:W-:Y:S02]  /*18c0*/  IADD3 R12, R12, -0x80, RZ ;  /* 0xffffff800c0c7810 */ /* 0x000fe40007ffe0ff */
[----:B------:R-:W-:Y:S01]  /*18d0*/  IADD3 R35, R34, -0x80, RZ ;  /* 0xffffff8022237810 */ /* 0x000fe20007ffe0ff */
[----:B------:R-:W-:Y:S01]  /*18e0*/  I2F.F16 R20, R20 ;  /* 0x0000001400147306 */ /* 0x000fe20000200c00 */
[----:B------:R-:W-:-:S02]  /*18f0*/  LEA.HI R31, R14, 0xffffff80, RZ, 0x8 ;  /* 0xffffff800e1f7811 */ /* 0x000fc400078f40ff */
[----:B------:R-:W-:-:S05]  /*1900*/  LEA.HI R14, R15, 0xffffff80, RZ, 0x8 ;  /* 0xffffff800f0e7811 */ /* 0x000fca00078f40ff */
[----:B------:R-:W0:Y:S08]  /*1910*/  I2F.F16 R33, R12 ;  /* 0x0000000c00217306 */ /* 0x000e300000200c00 */
[----:B------:R-:W1:Y:S08]  /*1920*/  I2F.F16 R13, R13 ;  /* 0x0000000d000d7306 */ /* 0x000e700000200c00 */
[----:B------:R-:W4:Y:S01]  /*1930*/  I2F.F16 R12, R35 ;  /* 0x00000023000c7306 */ /* 0x000f220000200c00 */
[----:B0-----:R-:W-:-:S07]  /*1940*/  HADD2.F32 R33, -RZ, R33.H0_H0 ;  /* 0x20000021ff217230 */ /* 0x001fce0000004100 */
[----:B------:R-:W0:Y:S01]  /*1950*/  I2F.F16 R30, R30 ;  /* 0x0000001e001e7306 */ /* 0x000e220000200c00 */
[----:B-1----:R-:W-:-:S07]  /*1960*/  HADD2.F32 R15, -RZ, R13.H0_H0 ;  /* 0x2000000dff0f7230 */ /* 0x002fce0000004100 */
[----:B------:R-:W1:Y:S01]  /*1970*/  I2F.F16 R14, R14 ;  /* 0x0000000e000e7306 */ /* 0x000e620000200c00 */
[----:B------:R-:W-:Y:S02]  /*1980*/  HADD2.F32 R20, -RZ, R20.H0_H0 ;  /* 0x20000014ff147230 */ /* 0x000fe40000004100 */
[----:B------:R-:W-:Y:S02]  /*1990*/  HADD2.F32 R34, -RZ, R21.H0_H0 ;  /* 0x20000015ff227230 */ /* 0x000fe40000004100 */
[----:B----4-:R-:W-:Y:S02]  /*19a0*/  HADD2.F32 R12, -RZ, R12.H0_H0 ;  /* 0x2000000cff0c7230 */ /* 0x010fe40000004100 */
[----:B------:R-:W-:Y:S02]  /*19b0*/  HADD2.F32 R13, -RZ, R23.H0_H0 ;  /* 0x20000017ff0d7230 */ /* 0x000fe40000004100 */
[C---:B------:R-:W-:Y:S01]  /*19c0*/  FFMA.FTZ R45, R34.reuse, R20, R45 ;  /* 0x00000014222d7223 */ /* 0x040fe2000001002d */
[----:B------:R-:W-:-:S02]  /*19d0*/  FFMA.FTZ R29, R34, R12, R29 ;  /* 0x0000000c221d7223 */ /* 0x000fc4000001001d */
[-C--:B------:R-:W-:Y:S01]  /*19e0*/  FFMA.FTZ R50, R33, R13.reuse, R50 ;  /* 0x0000000d21327223 */ /* 0x080fe20000010032 */
[-C--:B------:R-:W-:Y:S01]  /*19f0*/  FFMA.FTZ R25, R20, R13.reuse, R25 ;  /* 0x0000000d14197223 */ /* 0x080fe20000010019 */
[-C--:B------:R-:W-:Y:S01]  /*1a00*/  FFMA.FTZ R52, R15, R13.reuse, R52 ;  /* 0x0000000d0f347223 */ /* 0x080fe20000010034 */
[----:B------:R-:W-:Y:S01]  /*1a10*/  FFMA.FTZ R43, R12, R13, R43 ;  /* 0x0000000d0c2b7223 */ /* 0x000fe2000001002b */
[----:B------:R-:W-:Y:S01]  /*1a20*/  HADD2.F32 R20, -RZ, R21.H1_H1 ;  /* 0x30000015ff147230 */ /* 0x000fe20000004100 */
[----:B------:R-:W4:Y:S01]  /*1a30*/  LDS.64 R12, [UR5+0x10] ;  /* 0x00001005ff0c7984 */ /* 0x000f220008000a00 */
[----:B0-----:R-:W-:Y:S02]  /*1a40*/  HADD2.F32 R21, -RZ, R30.H0_H0 ;  /* 0x2000001eff157230 */ /* 0x001fe40000004100 */
[----:B------:R-:W-:Y:S01]  /*1a50*/  FFMA.FTZ R24, R34, R15, R24 ;  /* 0x0000000f22187223 */ /* 0x000fe20000010018 */
[----:B-1----:R-:W-:Y:S02]  /*1a60*/  HADD2.F32 R30, -RZ, R14.H0_H0 ;  /* 0x2000000eff1e7230 */ /* 0x002fe40000004100 */
[----:B------:R-:W0:Y:S01]  /*1a70*/  LDS.64 R14, [UR5+0x90] ;  /* 0x00009005ff0e7984 */ /* 0x000e220008000a00 */
[----:B------:R-:W1:Y:S01]  /*1a80*/  I2F.F16 R32, R32 ;  /* 0x0000002000207306 */ /* 0x000e620000200c00 */
[----:B------:R-:W-:-:S07]  /*1a90*/  FFMA.FTZ R22, R33, R34, R22 ;  /* 0x0000002221167223 */ /* 0x000fce0000010016 */
[----:B------:R-:W5:Y:S01]  /*1aa0*/  I2F.F16 R31, R31 ;  /* 0x0000001f001f7306 */ /* 0x000f620000200c00 */
[----:B------:R-:W-:Y:S01]  /*1ab0*/  HADD2.F32 R33, -RZ, R23.H1_H1 ;  /* 0x30000017ff217230 */ /* 0x000fe20000004100 */
[----:B------:R-:W-:Y:S01]  /*1ac0*/  SHF.R.U32.HI R23, RZ, 0x8, R8 ;  /* 0x00000008ff177819 */ /* 0x000fe20000011608 */
[C---:B------:R-:W-:Y:S01]  /*1ad0*/  FFMA.FTZ R22, R21.reuse, R20, R22 ;  /* 0x0000001415167223 */ /* 0x040fe20000010016 */
[----:B-1----:R-:W-:Y:S02]  /*1ae0*/  HADD2.F32 R32, -RZ, R32.H0_H0 ;  /* 0x20000020ff207230 */ /* 0x002fe40000004100 */
[-C--:B------:R-:W-:Y:S01]  /*1af0*/  FFMA.FTZ R50, R21, R33.reuse, R50 ;  /* 0x0000002115327223 */ /* 0x080fe20000010032 */
[----:B------:R-:W-:Y:S02]  /*1b00*/  LOP3.LUT R21, R8, 0xff, RZ, 0xc0, !PT ;  /* 0x000000ff08157812 */ /* 0x000fe400078ec0ff */
[----:B------:R-:W-:Y:S01]  /*1b10*/  LOP3.LUT R34, R23, 0xff, RZ, 0xc0, !PT ;  /* 0x000000ff17227812 */ /* 0x000fe200078ec0ff */
[----:B------:R-:W-:Y:S01]  /*1b20*/  FFMA.FTZ R23, R32, R33, R25 ;  /* 0x0000002120177223 */ /* 0x000fe20000010019 */
[----:B------:R-:W-:Y:S01]  /*1b30*/  LOP3.LUT R25, R9, 0xff, RZ, 0xc0, !PT ;  /* 0x000000ff09197812 */ /* 0x000fe200078ec0ff */
[----:B-----5:R-:W-:-:S02]  /*1b40*/  HADD2.F32 R31, -RZ, R31.H0_H0 ;  /* 0x2000001fff1f7230 */ /* 0x020fc40000004100 */
[----:B------:R-:W-:Y:S01]  /*1b50*/  FFMA.FTZ R45, R20, R32, R45 ;  /* 0x00000020142d7223 */ /* 0x000fe2000001002d */
[----:B------:R-:W-:Y:S01]  /*1b60*/  IADD3 R21, R21, -0x80, RZ ;  /* 0xffffff8015157810 */ /* 0x000fe20007ffe0ff */
[-C--:B------:R-:W-:Y:S01]  /*1b70*/  FFMA.FTZ R43, R30, R33.reuse, R43 ;  /* 0x000000211e2b7223 */ /* 0x080fe2000001002b */
[----:B------:R-:W-:Y:S01]  /*1b80*/  IADD3 R32, R34, -0x80, RZ ;  /* 0xffffff8022207810 */ /* 0x000fe20007ffe0ff */
[----:B------:R-:W-:Y:S01]  /*1b90*/  FFMA.FTZ R52, R31, R33, R52 ;  /* 0x000000211f347223 */ /* 0x000fe20000010034 */
[----:B------:R-:W-:Y:S01]  /*1ba0*/  IADD3 R33, R25, -0x80, RZ ;  /* 0xffffff8019217810 */ /* 0x000fe20007ffe0ff */
[----:B------:R-:W-:Y:S01]  /*1bb0*/  FFMA.FTZ R29, R20, R30, R29 ;  /* 0x0000001e141d7223 */ /* 0x000fe2000001001d */
[----:B------:R-:W-:Y:S01]  /*1bc0*/  SHF.R.U32.HI R30, RZ, 0x8, R9 ;  /* 0x00000008ff1e7819 */ /* 0x000fe20000011609 */
[----:B------:R-:W1:Y:S01]  /*1bd0*/  I2F.F16 R21, R21 ;  /* 0x0000001500157306 */ /* 0x000e620000200c00 */
[----:B------:R-:W-:Y:S01]  /*1be0*/  @!P0 IADD3 R38, R28, R41, RZ ;  /* 0x000000291c268210 */ /* 0x000fe20007ffe0ff */
[----:B------:R-:W-:Y:S01]  /*1bf0*/  FFMA.FTZ R24, R20, R31, R24 ;  /* 0x0000001f14187223 */ /* 0x000fe20000010018 */
[----:B------:R-:W-:-:S05]  /*1c00*/  LOP3.LUT R31, R30, 0xff, RZ, 0xc0, !PT ;  /* 0x000000ff1e1f7812 */ /* 0x000fca00078ec0ff */
[----:B------:R-:W5:Y:S01]  /*1c10*/  I2F.F16 R32, R32 ;  /* 0x0000002000207306 */ /* 0x000f620000200c00 */
[----:B------:R-:W-:Y:S01]  /*1c20*/  LEA.HI R20, R8, 0xffffff80, RZ, 0x8 ;  /* 0xffffff8008147811 */ /* 0x000fe200078f40ff */
[----:B----4-:R-:W-:Y:S01]  /*1c30*/  HADD2.F32 R30, -RZ, R12.H1_H1 ;  /* 0x3000000cff1e7230 */ /* 0x010fe20000004100 */
[----:B------:R-:W-:-:S05]  /*1c40*/  SHF.R.U32.HI R25, RZ, 0x10, R8 ;  /* 0x00000010ff197819 */ /* 0x000fca0000011608 */
[----:B------:R-:W4:Y:S01]  /*1c50*/  I2F.F16 R28, R33 ;  /* 0x00000021001c7306 */ /* 0x000f220000200c00 */
[----:B------:R-:W-:Y:S01]  /*1c60*/  HADD2.F32 R8, -RZ, R12.H0_H0 ;  /* 0x2000000cff087230 */ /* 0x000fe20000004100 */
[----:B------:R-:W-:Y:S02]  /*1c70*/  IADD3 R35, R31, -0x80, RZ ;  /* 0xffffff801f237810 */ /* 0x000fe40007ffe0ff */
[----:B------:R-:W-:Y:S01]  /*1c80*/  SHF.R.U32.HI R12, RZ, 0x10, R9 ;  /* 0x00000010ff0c7819 */ /* 0x000fe20000011609 */
[--C-:B0-----:R-:W-:Y:S01]  /*1c90*/  HADD2.F32 R31, -RZ, R14.reuse.H1_H1 ;  /* 0x3000000eff1f7230 */ /* 0x101fe20000004100 */
[----:B------:R-:W-:Y:S01]  /*1ca0*/  LOP3.LUT R47, R25, 0xff, RZ, 0xc0, !PT ;  /* 0x000000ff192f7812 */ /* 0x000fe200078ec0ff */
[----:B------:R-:W-:Y:S01]  /*1cb0*/  HADD2.F32 R25, -RZ, R14.H0_H0 ;  /* 0x2000000eff197230 */ /* 0x000fe20000004100 */
[----:B------:R-:W-:Y:S01]  /*1cc0*/  LOP3.LUT R12, R12, 0xff, RZ, 0xc0, !PT ;  /* 0x000000ff0c0c7812 */ /* 0x000fe200078ec0ff */
[----:B------:R-:W0:Y:S01]  /*1cd0*/  I2F.F16 R14, R35 ;  /* 0x00000023000e7306 */ /* 0x000e220000200c00 */
[----:B------:R-:W-:Y:S01]  /*1ce0*/  IADD3 R47, R47, -0x80, RZ ;  /* 0xffffff802f2f7810 */ /* 0x000fe20007ffe0ff */
[----:B-1----:R-:W-:Y:S01]  /*1cf0*/  HADD2.F32 R21, -RZ, R21.H0_H0 ;  /* 0x20000015ff157230 */ /* 0x002fe20000004100 */
[----:B------:R-:W-:Y:S01]  /*1d00*/  IADD3 R49, R12, -0x80, RZ ;  /* 0xffffff800c317810 */ /* 0x000fe20007ffe0ff */
[----:B-----5:R-:W-:-:S02]  /*1d10*/  HADD2.F32 R34, -RZ, R32.H0_H0 ;  /* 0x20000020ff227230 */ /* 0x020fc40000004100 */
[----:B----4-:R-:W-:Y:S02]  /*1d20*/  HADD2.F32 R12, -RZ, R28.H0_H0 ;  /* 0x2000001cff0c7230 */ /* 0x010fe40000004100 */
[----:B------:R-:W1:Y:S01]  /*1d30*/  I2F.F16 R32, R47 ;  /* 0x0000002f00207306 */ /* 0x000e620000200c00 */
[C---:B------:R-:W-:Y:S01]  /*1d40*/  FFMA.FTZ R33, R21.reuse, R8, RZ ;  /* 0x0000000815217223 */ /* 0x040fe200000100ff */
[-C--:B------:R-:W-:Y:S01]  /*1d50*/  FFMA.FTZ R54, R21, R25.reuse, RZ ;  /* 0x0000001915367223 */ /* 0x080fe200000100ff */
[----:B------:R-:W-:Y:S01]  /*1d60*/  FFMA.FTZ R21, R8, R12, RZ ;  /* 0x0000000c08157223 */ /* 0x000fe200000100ff */
[----:B------:R-:W-:Y:S01]  /*1d70*/  FFMA.FTZ R51, R12, R25, RZ ;  /* 0x000000190c337223 */ /* 0x000fe200000100ff */
[----:B------:R-:W-:-:S03]  /*1d80*/  LEA.HI R12, R9, 0xffffff80, RZ, 0x8 ;  /* 0xffffff80090c7811 */ /* 0x000fc600078f40ff */
[----:B------:R-:W4:Y:S01]  /*1d90*/  I2F.F16 R35, R49 ;  /* 0x0000003100237306 */ /* 0x000f220000200c00 */
[----:B0-----:R-:W-:-:S07]  /*1da0*/  HADD2.F32 R14, -RZ, R14.H0_H0 ;  /* 0x2000000eff0e7230 */ /* 0x001fce0000004100 */
[----:B------:R-:W0:Y:S01]  /*1db0*/  I2F.F16 R20, R20 ;  /* 0x0000001400147306 */ /* 0x000e220000200c00 */
[----:B------:R-:W-:Y:S01]  /*1dc0*/  FFMA.FTZ R21, R30, R14, R21 ;  /* 0x0000000e1e157223 */ /* 0x000fe20000010015 */
[----:B------:R-:W-:Y:S01]  /*1dd0*/  FFMA.FTZ R28, R14, R31, R51 ;  /* 0x0000001f0e1c7223 */ /* 0x000fe20000010033 */
[----:B-1----:R-:W-:-:S05]  /*1de0*/  HADD2.F32 R14, -RZ, R32.H0_H0 ;  /* 0x20000020ff0e7230 */ /* 0x002fca0000004100 */
[----:B------:R-:W1:Y:S01]  /*1df0*/  I2F.F16 R12, R12 ;  /* 0x0000000c000c7306 */ /* 0x000e620000200c00 */
[C---:B------:R-:W-:Y:S01]  /*1e00*/  FFMA.FTZ R33, R34.reuse, R30, R33 ;  /* 0x0000001e22217223 */ /* 0x040fe20000010021 */
[----:B------:R-:W-:Y:S02]  /*1e10*/  HADD2.F32 R32, -RZ, R13.H0_H0 ;  /* 0x2000000dff207230 */ /* 0x000fe40000004100 */
[----:B------:R-:W-:Y:S01]  /*1e20*/  FFMA.FTZ R34, R34, R31, R54 ;  /* 0x0000001f22227223 */ /* 0x000fe20000010036 */
[----:B------:R-:W-:Y:S01]  /*1e30*/  HADD2.F32 R9, -RZ, R15.H0_H0 ;  /* 0x2000000fff097230 */ /* 0x000fe20000004100 */
[----:B--2---:R-:W-:Y:S01]  /*1e40*/  @!P0 PRMT R36, R6, 0x7610, R36 ;  /* 0x0000761006248816 */ /* 0x004fe20000000024 */
[----:B----4-:R-:W-:Y:S02]  /*1e50*/  HADD2.F32 R35, -RZ, R35.H0_H0 ;  /* 0x20000023ff237230 */ /* 0x010fe40000004100 */
[----:B------:R-:W-:Y:S01]  /*1e60*/  FFMA.FTZ R33, R14, R32, R33 ;  /* 0x000000200e217223 */ /* 0x000fe20000010021 */
[----:B0-----:R-:W-:-:S02]  /*1e70*/  HADD2.F32 R20, -RZ, R20.H0_H0 ;  /* 0x20000014ff147230 */ /* 0x001fc40000004100 */
[----:B------:R-:W-:Y:S01]  /*1e80*/  FFMA.FTZ R34, R14, R9, R34 ;  /* 0x000000090e227223 */ /* 0x000fe20000010022 */
[----:B------:R-:W-:Y:S01]  /*1e90*/  HADD2.F32 R14, -RZ, R13.H1_H1 ;  /* 0x3000000dff0e7230 */ /* 0x000fe20000004100 */
[----:B------:R-:W-:Y:S01]  /*1ea0*/  @!P0 PRMT R36, R36, 0x7610, R6 ;  /* 0x0000761024248816 */ /* 0x000fe20000000006 */
[----:B------:R-:W-:Y:S02]  /*1eb0*/  HADD2.F32 R15, -RZ, R15.H1_H1 ;  /* 0x3000000fff0f7230 */ /* 0x000fe40000004100 */
[----:B------:R-:W-:Y:S01]  /*1ec0*/  FFMA.FTZ R51, R32, R35, R21 ;  /* 0x0000002320337223 */ /* 0x000fe20000010015 */
[----:B------:R-:W-:Y:S01]  /*1ed0*/  FFMA.FTZ R28, R35, R9, R28 ;  /* 0x00000009231c7223 */ /* 0x000fe2000001001c */
[----:B------:R-:W-:Y:S01]  /*1ee0*/  @!P0 PRMT R0, R7, 0x7610, R0 ;  /* 0x0000761007008816 */ /* 0x000fe20000000000 */
[----:B-1----:R-:W-:Y:S02]  /*1ef0*/  HADD2.F32 R35, -RZ, R12.H0_H0 ;  /* 0x2000000cff237230 */ /* 0x002fe40000004100 */
[C---:B------:R-:W-:Y:S01]  /*1f00*/  FFMA.FTZ R33, R20.reuse, R14, R33 ;  /* 0x0000000e14217223 */ /* 0x040fe20000010021 */
[----:B------:R-:W-:Y:S01]  /*1f10*/  FFMA.FTZ R34, R20, R15, R34 ;  /* 0x0000000f14227223 */ /* 0x000fe20000010022 */
[--C-:B------:R-:W-:Y:S01]  /*1f20*/  HADD2.F32 R21, -RZ, R36.reuse.H0_H0 ;  /* 0x20000024ff157230 */ /* 0x100fe20000004100 */
[----:B------:R-:W-:Y:S01]  /*1f30*/  @!P0 PRMT R0, R0, 0x7610, R7 ;  /* 0x0000761000008816 */ /* 0x000fe20000000007 */
[----:B------:R-:W-:-:S02]  /*1f40*/  HADD2.F32 R20, -RZ, R36.H1_H1 ;  /* 0x30000024ff147230 */ /* 0x000fc40000004100 */
[----:B------:R-:W-:Y:S01]  /*1f50*/  FFMA.FTZ R51, R14, R35, R51 ;  /* 0x000000230e337223 */ /* 0x000fe20000010033 */
[----:B------:R-:W-:Y:S01]  /*1f60*/  FFMA.FTZ R35, R35, R15, R28 ;  /* 0x0000000f23237223 */ /* 0x000fe2000001001c */
[----:B------:R-:W-:Y:S01]  /*1f70*/  FMUL.FTZ R12, R22, R21 ;  /* 0x00000015160c7220 */ /* 0x000fe20000410000 */
[----:B------:R-:W-:Y:S01]  /*1f80*/  FMUL.FTZ R49, R21, R50 ;  /* 0x0000003215317220 */ /* 0x000fe20000410000 */
[----:B------:R-:W-:Y:S01]  /*1f90*/  FMUL.FTZ R50, R45, R20 ;  /* 0x000000142d327220 */ /* 0x000fe20000410000 */
[----:B------:R-:W-:Y:S01]  /*1fa0*/  FMUL.FTZ R28, R20, R23 ;  /* 0x00000017141c7220 */ /* 0x000fe20000410000 */
[--C-:B------:R-:W-:Y:S01]  /*1fb0*/  HADD2.F32 R23, -RZ, R0.reuse.H0_H0 ;  /* 0x20000000ff177230 */ /* 0x100fe20000004100 */
[----:B------:R-:W0:Y:S01]  /*1fc0*/  LDS.64 R6, [UR5+0x18] ;  /* 0x00001805ff067984 */ /* 0x000e220008000a00 */
[----:B------:R-:W-:Y:S01]  /*1fd0*/  HADD2.F32 R22, -RZ, R0.H1_H1 ;  /* 0x30000000ff167230 */ /* 0x000fe20000004100 */
[----:B------:R-:W-:Y:S02]  /*1fe0*/  F2FP.F16.F32.PACK_AB R12, RZ, R12 ;  /* 0x0000000cff0c723e */ /* 0x000fe400000000ff */
[----:B------:R-:W-:Y:S01]  /*1ff0*/  F2FP.F16.F32.PACK_AB R50, RZ, R50 ;  /* 0x00000032ff32723e */ /* 0x000fe200000000ff */
[----:B------:R-:W-:Y:S01]  /*2000*/  FMUL.FTZ R24, R24, R23 ;  /* 0x0000001718187220 */ /* 0x000fe20000410000 */
[----:B------:R-:W-:Y:S01]  /*2010*/  F2FP.F16.F32.PACK_AB R49, RZ, R49 ;  /* 0x00000031ff31723e */ /* 0x000fe200000000ff */
[----:B------:R-:W-:Y:S01]  /*2020*/  FMUL.FTZ R45, R29, R22 ;  /* 0x000000161d2d7220 */ /* 0x000fe20000410000 */
[----:B------:R-:W-:-:S02]  /*2030*/  F2FP.F16.F32.PACK_AB R28, RZ, R28 ;  /* 0x0000001cff1c723e */ /* 0x000fc400000000ff */
[----:B------:R-:W-:Y:S02]  /*2040*/  PRMT R29, R12, 0x5410, R50 ;  /* 0x000054100c1d7816 */ /* 0x000fe40000000032 */
[----:B------:R-:W1:Y:S01]  /*2050*/  LDS.64 R12, [UR5+0x98] ;  /* 0x00009805ff0c7984 */ /* 0x000e620008000a00 */
[----:B------:R-:W-:Y:S02]  /*2060*/  PRMT R49, R49, 0x5410, R28 ;  /* 0x0000541031317816 */ /* 0x000fe4000000001c */
[----:B------:R-:W-:Y:S02]  /*2070*/  F2FP.F16.F32.PACK_AB R24, RZ, R24 ;  /* 0x00000018ff18723e */ /* 0x000fe400000000ff */
[----:B------:R-:W-:Y:S01]  /*2080*/  F2FP.F16.F32.PACK_AB R45, RZ, R45 ;  /* 0x0000002dff2d723e */ /* 0x000fe200000000ff */
[----:B------:R-:W-:Y:S01]  /*2090*/  FMUL.FTZ R52, R23, R52 ;  /* 0x0000003417347220 */ /* 0x000fe20000410000 */
[----:B------:R-:W-:Y:S01]  /*20a0*/  FMUL.FTZ R47, R22, R43 ;  /* 0x0000002b162f7220 */ /* 0x000fe20000410000 */
[----:B------:R-:W-:Y:S01]  /*20b0*/  HADD2 R28, R49, R3 ;  /* 0x00000003311c7230 */ /* 0x000fe20000000000 */
[----:B------:R-:W-:-:S02]  /*20c0*/  PRMT R24, R24, 0x5410, R45 ;  /* 0x0000541018187816 */ /* 0x000fc4000000002d */
[----:B---3--:R-:W-:Y:S02]  /*20d0*/  LOP3.LUT R3, R16, 0xff, RZ, 0xc0, !PT ;  /* 0x000000ff10037812 */ /* 0x008fe400078ec0ff */
[----:B------:R-:W-:Y:S02]  /*20e0*/  F2FP.F16.F32.PACK_AB R43, RZ, R52 ;  /* 0x00000034ff2b723e */ /* 0x000fe400000000ff */
[----:B------:R-:W-:Y:S02]  /*20f0*/  F2FP.F16.F32.PACK_AB R47, RZ, R47 ;  /* 0x0000002fff2f723e */ /* 0x000fe400000000ff */
[----:B------:R-:W-:Y:S01]  /*2100*/  IADD3 R50, R3, -0x80, RZ ;  /* 0xffffff8003327810 */ /* 0x000fe20007ffe0ff */
[----:B------:R-:W-:Y:S01]  /*2110*/  HFMA2.MMA R3, R24, 1, 1, R4 ;  /* 0x3c003c0018037835 */ /* 0x000fe20000000004 */
[----:B------:R-:W-:Y:S02]  /*2120*/  LOP3.LUT R4, R17, 0xff, RZ, 0xc0, !PT ;  /* 0x000000ff11047812 */ /* 0x000fe400078ec0ff */
[----:B------:R-:W-:-:S02]  /*2130*/  PRMT R43, R43, 0x5410, R47 ;  /* 0x000054102b2b7816 */ /* 0x000fc4000000002f */
[----:B------:R-:W-:-:S03]  /*2140*/  IADD3 R4, R4, -0x80, RZ ;  /* 0xffffff8004047810 */ /* 0x000fc60007ffe0ff */
[----:B------:R-:W-:Y:S01]  /*2150*/  HADD2 R24, R43, R2 ;  /* 0x000000022b187230 */ /* 0x000fe20000000000 */
[----:B------:R-:W-:Y:S02]  /*2160*/  SHF.R.U32.HI R2, RZ, 0x8, R16 ;  /* 0x00000008ff027819 */ /* 0x000fe40000011610 */
[----:B------:R-:W2:Y:S01]  /*2170*/  I2F.F16 R4, R4 ;  /* 0x0000000400047306 */ /* 0x000ea20000200c00 */
[----:B------:R-:W-:Y:S01]  /*2180*/  HFMA2.MMA R29, R29, 1, 1, R5 ;  /* 0x3c003c001d1d7835 */ /* 0x000fe20000000005 */
[----:B------:R-:W-:Y:S02]  /*2190*/  LOP3.LUT R2, R2, 0xff, RZ, 0xc0, !PT ;  /* 0x000000ff02027812 */ /* 0x000fe400078ec0ff */
[----:B------:R-:W-:Y:S02]  /*21a0*/  SHF.R.U32.HI R5, RZ, 0x8, R17 ;  /* 0x00000008ff057819 */ /* 0x000fe40000011611 */
[----:B------:R-:W-:Y:S02]  /*21b0*/  IADD3 R54, R2, -0x80, RZ ;  /* 0xffffff8002367810 */ /* 0x000fe40007ffe0ff */
[----:B------:R-:W3:Y:S01]  /*21c0*/  I2F.F16 R50, R50 ;  /* 0x0000003200327306 */ /* 0x000ee20000200c00 */
[----:B------:R-:W-:-:S04]  /*21d0*/  LOP3.LUT R5, R5, 0xff, RZ, 0xc0, !PT ;  /* 0x000000ff05057812 */ /* 0x000fc800078ec0ff */
[----:B------:R-:W-:-:S03]  /*21e0*/  IADD3 R5, R5, -0x80, RZ ;  /* 0xffffff8005057810 */ /* 0x000fc60007ffe0ff */
[----:B------:R-:W4:Y:S01]  /*21f0*/  I2F.F16 R54, R54 ;  /* 0x0000003600367306 */ /* 0x000f220000200c00 */
[----:B--2---:R-:W-:Y:S01]  /*2200*/  HADD2.F32 R52, -RZ, R4.H0_H0 ;  /* 0x20000004ff347230 */ /* 0x004fe20000004100 */
[----:B------:R-:W-:Y:S01]  /*2210*/  SHF.R.U32.HI R4, RZ, 0x10, R16 ;  /* 0x00000010ff047819 */ /* 0x000fe20000011610 */
[----:B0-----:R-:W-:Y:S02]  /*2220*/  HADD2.F32 R2, -RZ, R6.H0_H0 ;  /* 0x20000006ff027230 */ /* 0x001fe40000004100 */
[----:B-1----:R-:W-:Y:S01]  /*2230*/  HADD2.F32 R43, -RZ, R12.H0_H0 ;  /* 0x2000000cff2b7230 */ /* 0x002fe20000004100 */
[----:B------:R-:W-:Y:S02]  /*2240*/  LOP3.LUT R4, R4, 0xff, RZ, 0xc0, !PT ;  /* 0x000000ff04047812 */ /* 0x000fe400078ec0ff */
[----:B------:R-:W0:Y:S01]  /*2250*/  I2F.F16 R5, R5 ;  /* 0x0000000500057306 */ /* 0x000e220000200c00 */
[----:B---3--:R-:W-:Y:S02]  /*2260*/  HADD2.F32 R50, -RZ, R50.H0_H0 ;  /* 0x20000032ff327230 */ /* 0x008fe40000004100 */
[----:B------:R-:W-:Y:S01]  /*2270*/  FFMA.FTZ R51, R2, R52, R51 ;  /* 0x0000003402337223 */ /* 0x000fe20000010033 */
[-C--:B------:R-:W-:Y:S01]  /*2280*/  FFMA.FTZ R52, R52, R43.reuse, R35 ;  /* 0x0000002b34347223 */ /* 0x080fe20000010023 */
[----:B------:R-:W-:Y:S01]  /*2290*/  IADD3 R35, R4, -0x80, RZ ;  /* 0xffffff8004237810 */ /* 0x000fe20007ffe0ff */
[C---:B------:R-:W-:Y:S01]  /*22a0*/  FFMA.FTZ R33, R50.reuse, R2, R33 ;  /* 0x0000000232217223 */ /* 0x040fe20000010021 */
[----:B------:R-:W-:Y:S01]  /*22b0*/  FFMA.FTZ R50, R50, R43, R34 ;  /* 0x0000002b32327223 */ /* 0x000fe20000010022 */
[----:B----4-:R-:W-:-:S02]  /*22c0*/  HADD2.F32 R54, -RZ, R54.H0_H0 ;  /* 0x20000036ff367230 */ /* 0x010fc40000004100 */
[----:B------:R-:W-:Y:S02]  /*22d0*/  HADD2.F32 R34, -RZ, R6.H1_H1 ;  /* 0x30000006ff227230 */ /* 0x000fe40000004100 */
[----:B------:R-:W1:Y:S03]  /*22e0*/  I2F.F16 R6, R35 ;  /* 0x0000002300067306 */ /* 0x000e660000200c00 */
[----:B------:R-:W-:Y:S01]  /*22f0*/  FFMA.FTZ R4, R54, R34, R33 ;  /* 0x0000002236047223 */ /* 0x000fe20000010021 */
[----:B0-----:R-:W-:Y:S01]  /*2300*/  HADD2.F32 R33, -RZ, R5.H0_H0 ;  /* 0x20000005ff217230 */ /* 0x001fe20000004100 */
[----:B------:R-:W-:Y:S01]  /*2310*/  SHF.R.U32.HI R5, RZ, 0x10, R17 ;  /* 0x00000010ff057819 */ /* 0x000fe20000011611 */
[----:B------:R-:W-:-:S03]  /*2320*/  HADD2.F32 R47, -RZ, R12.H1_H1 ;  /* 0x3000000cff2f7230 */ /* 0x000fc60000004100 */
[----:B------:R-:W-:Y:S02]  /*2330*/  LOP3.LUT R5, R5, 0xff, RZ, 0xc0, !PT ;  /* 0x000000ff05057812 */ /* 0x000fe400078ec0ff */
[----:B------:R-:W-:Y:S01]  /*2340*/  FFMA.FTZ R12, R54, R47, R50 ;  /* 0x0000002f360c7223 */ /* 0x000fe20000010032 */
[----:B------:R-:W-:Y:S01]  /*2350*/  HADD2.F32 R49, -RZ, R7.H0_H0 ;  /* 0x20000007ff317230 */ /* 0x000fe20000004100 */
[----:B------:R-:W-:Y:S01]  /*2360*/  IADD3 R54, R5, -0x80, RZ ;  /* 0xffffff8005367810 */ /* 0x000fe20007ffe0ff */
[----:B------:R-:W-:Y:S02]  /*2370*/  HADD2.F32 R45, -RZ, R13.H0_H0 ;  /* 0x2000000dff2d7230 */ /* 0x000fe40000004100 */
[----:B-1----:R-:W-:Y:S02]  /*2380*/  HADD2.F32 R5, -RZ, R6.H0_H0 ;  /* 0x20000006ff057230 */ /* 0x002fe40000004100 */
[----:B------:R-:W-:Y:S01]  /*2390*/  FFMA.FTZ R50, R34, R33, R51 ;  /* 0x0000002122327223 */ /* 0x000fe20000010033 */
[----:B------:R-:W-:-:S02]  /*23a0*/  LEA.HI R51, R16, 0xffffff80, RZ, 0x8 ;  /* 0xffffff8010337811 */ /* 0x000fc400078f40ff */
[C---:B------:R-:W-:Y:S01]  /*23b0*/  FFMA.FTZ R4, R5.reuse, R49, R4 ;  /* 0x0000003105047223 */ /* 0x040fe20000010004 */
[----:B------:R-:W-:Y:S01]  /*23c0*/  FFMA.FTZ R12, R5, R45, R12 ;  /* 0x0000002d050c7223 */ /* 0x000fe2000001000c */
[----:B------:R-:W-:Y:S01]  /*23d0*/  SHF.R.U32.HI R5, RZ, 0x8, R10 ;  /* 0x00000008ff057819 */ /* 0x000fe2000001160a */
[----:B------:R0:W1:Y:S01]  /*23e0*/  I2F.F16 R35, R51 ;  /* 0x0000003300237306 */ /* 0x0000620000200c00 */
[----:B------:R-:W-:Y:S02]  /*23f0*/  FFMA.FTZ R52, R33, R47, R52 ;  /* 0x0000002f21347223 */ /* 0x000fe40000010034 */
[----:B------:R-:W-:-:S04]  /*2400*/  LOP3.LUT R5, R5, 0xff, RZ, 0xc0, !PT ;  /* 0x000000ff05057812 */ /* 0x000fc800078ec0ff */
[----:B------:R-:W-:Y:S01]  /*2410*/  IADD3 R5, R5, -0x80, RZ ;  /* 0xffffff8005057810 */ /* 0x000fe20007ffe0ff */
[----:B------:R-:W2:Y:S01]  /*2420*/  I2F.F16 R33, R54 ;  /* 0x0000003600217306 */ /* 0x000ea20000200c00 */
[----:B------:R-:W-:Y:S01]  /*2430*/  LOP3.LUT R53, R10, 0xff, RZ, 0xc0, !PT ;  /* 0x000000ff0a357812 */ /* 0x000fe200078ec0ff */
[----:B0-----:R-:W-:-:S06]  /*2440*/  HADD2.F32 R51, -RZ, R7.H1_H1 ;  /* 0x30000007ff337230 */ /* 0x001fcc0000004100 */
[----:B------:R-:W0:Y:S01]  /*2450*/  I2F.F16 R5, R5 ;  /* 0x0000000500057306 */ /* 0x000e220000200c00 */
[----:B-1----:R-:W-:Y:S01]  /*2460*/  HADD2.F32 R35, -RZ, R35.H0_H0 ;  /* 0x20000023ff237230 */ /* 0x002fe20000004100 */
[----:B------:R-:W-:Y:S01]  /*2470*/  IADD3 R53, R53, -0x80, RZ ;  /* 0xffffff8035357810 */ /* 0x000fe20007ffe0ff */
[----:B--2---:R-:W-:-:S03]  /*2480*/  HADD2.F32 R33, -RZ, R33.H0_H0 ;  /* 0x20000021ff217230 */ /* 0x004fc60000004100 */
[----:B------:R-:W-:Y:S02]  /*2490*/  FFMA.FTZ R4, R35, R51, R4 ;  /* 0x0000003323047223 */ /* 0x000fe40000010004 */
[----:B------:R-:W1:Y:S01]  /*24a0*/  I2F.F16 R6, R53 ;  /* 0x0000003500067306 */ /* 0x000e620000200c00 */
[----:B------:R-:W-:Y:S01]  /*24b0*/  FFMA.FTZ R50, R49, R33, R50 ;  /* 0x0000002131327223 */ /* 0x000fe20000010032 */
[----:B------:R-:W-:Y:S01]  /*24c0*/  FFMA.FTZ R16, R33, R45, R52 ;  /* 0x0000002d21107223 */ /* 0x000fe20000010034 */
[----:B------:R-:W-:Y:S01]  /*24d0*/  FMUL.FTZ R33, R21, R4 ;  /* 0x0000000415217220 */ /* 0x000fe20000410000 */
[----:B0-----:R-:W-:Y:S01]  /*24e0*/  HADD2.F32 R4, -RZ, R5.H0_H0 ;  /* 0x20000005ff047230 */ /* 0x001fe20000004100 */
[----:B------:R-:W-:-:S04]  /*24f0*/  SHF.R.U32.HI R5, RZ, 0x10, R10 ;  /* 0x00000010ff057819 */ /* 0x000fc8000001160a */
[----:B------:R-:W-:-:S04]  /*2500*/  LOP3.LUT R5, R5, 0xff, RZ, 0xc0, !PT ;  /* 0x000000ff05057812 */ /* 0x000fc800078ec0ff */
[----:B------:R-:W-:Y:S01]  /*2510*/  IADD3 R52, R5, -0x80, RZ ;  /* 0xffffff8005347810 */ /* 0x000fe20007ffe0ff */
[----:B-1----:R-:W-:Y:S01]  /*2520*/  HADD2.F32 R6, -RZ, R6.H0_H0 ;  /* 0x20000006ff067230 */ /* 0x002fe20000004100 */
[----:B------:R-:W-:Y:S02]  /*2530*/  LEA.HI R10, R10, 0xffffff80, RZ, 0x8 ;  /* 0xffffff800a0a7811 */ /* 0x000fe400078f40ff */
[----:B------:R-:W0:Y:S02]  /*2540*/  I2F.F16 R5, R52 ;  /* 0x0000003400057306 */ /* 0x000e240000200c00 */
[----:B------:R-:W-:Y:S01]  /*2550*/  FFMA.FTZ R7, R8, R6, RZ ;  /* 0x0000000608077223 */ /* 0x000fe200000100ff */
[----:B------:R-:W-:-:S05]  /*2560*/  FFMA.FTZ R53, R6, R25, RZ ;  /* 0x0000001906357223 */ /* 0x000fca00000100ff */
[----:B------:R-:W1:Y:S01]  /*2570*/  I2F.F16 R6, R10 ;  /* 0x0000000a00067306 */ /* 0x000e620000200c00 */
[----:B------:R-:W-:Y:S01]  /*2580*/  FFMA.FTZ R7, R30, R4, R7 ;  /* 0x000000041e077223 */ /* 0x000fe20000010007 */
[----:B------:R-:W-:Y:S01]  /*2590*/  FFMA.FTZ R4, R4, R31, R53 ;  /* 0x0000001f04047223 */ /* 0x000fe20000010035 */
[----:B0-----:R-:W-:-:S05]  /*25a0*/  HADD2.F32 R5, -RZ, R5.H0_H0 ;  /* 0x20000005ff057230 */ /* 0x001fca0000004100 */
[----:B------:R-:W-:Y:S01]  /*25b0*/  FFMA.FTZ R7, R32, R5, R7 ;  /* 0x0000000520077223 */ /* 0x000fe20000010007 */
[----:B------:R-:W-:Y:S01]  /*25c0*/  FFMA.FTZ R4, R5, R9, R4 ;  /* 0x0000000905047223 */ /* 0x000fe20000010004 */
[----:B-1----:R-:W-:-:S05]  /*25d0*/  HADD2.F32 R53, -RZ, R6.H0_H0 ;  /* 0x20000006ff357230 */ /* 0x002fca0000004100 */
[----:B------:R-:W-:Y:S01]  /*25e0*/  FFMA.FTZ R5, R14, R53, R7 ;  /* 0x000000350e057223 */ /* 0x000fe20000010007 */
[----:B------:R-:W-:Y:S01]  /*25f0*/  FFMA.FTZ R6, R53, R15, R4 ;  /* 0x0000000f35067223 */ /* 0x000fe20000010004 */
[----:B------:R-:W-:Y:S02]  /*2600*/  LOP3.LUT R53, R18, 0xff, RZ, 0xc0, !PT ;  /* 0x000000ff12357812 */ /* 0x000fe400078ec0ff */
[----:B------:R-:W-:Y:S02]  /*2610*/  SHF.R.U32.HI R4, RZ, 0x8, R18 ;  /* 0x00000008ff047819 */ /* 0x000fe40000011612 */
[----:B------:R-:W-:Y:S02]  /*2620*/  IADD3 R53, R53, -0x80, RZ ;  /* 0xffffff8035357810 */ /* 0x000fe40007ffe0ff */
[----:B------:R-:W-:Y:S02]  /*2630*/  LOP3.LUT R4, R4, 0xff, RZ, 0xc0, !PT ;  /* 0x000000ff04047812 */ /* 0x000fe400078ec0ff */
[----:B------:R-:W0:Y:S02]  /*2640*/  I2F.F16 R7, R53 ;  /* 0x0000003500077306 */ /* 0x000e240000200c00 */
[----:B------:R-:W-:-:S06]  /*2650*/  IADD3 R54, R4, -0x80, RZ ;  /* 0xffffff8004367810 */ /* 0x000fcc0007ffe0ff */
[----:B------:R-:W1:Y:S01]  /*2660*/  I2F.F16 R4, R54 ;  /* 0x0000003600047306 */ /* 0x000e620000200c00 */
[----:B0-----:R-:W-:-:S05]  /*2670*/  HADD2.F32 R7, -RZ, R7.H0_H0 ;  /* 0x20000007ff077230 */ /* 0x001fca0000004100 */
[----:B------:R-:W-:Y:S01]  /*2680*/  FFMA.FTZ R5, R2, R7, R5 ;  /* 0x0000000702057223 */ /* 0x000fe20000010005 */
[----:B------:R-:W-:Y:S01]  /*2690*/  FFMA.FTZ R6, R7, R43, R6 ;  /* 0x0000002b07067223 */ /* 0x000fe20000010006 */
[----:B-1----:R-:W-:Y:S01]  /*26a0*/  HADD2.F32 R7, -RZ, R4.H0_H0 ;  /* 0x20000004ff077230 */ /* 0x002fe20000004100 */
[----:B------:R-:W-:-:S04]  /*26b0*/  SHF.R.U32.HI R4, RZ, 0x8, R11 ;  /* 0x00000008ff047819 */ /* 0x000fc8000001160b */
[----:B------:R-:W-:Y:S01]  /*26c0*/  FFMA.FTZ R52, R34, R7, R5 ;  /* 0x0000000722347223 */ /* 0x000fe20000010005 */
[----:B------:R-:W-:Y:S02]  /*26d0*/  LOP3.LUT R5, R11, 0xff, RZ, 0xc0, !PT ;  /* 0x000000ff0b057812 */ /* 0x000fe400078ec0ff */
[----:B------:R-:W-:Y:S02]  /*26e0*/  LOP3.LUT R4, R4, 0xff, RZ, 0xc0, !PT ;  /* 0x000000ff04047812 */ /* 0x000fe400078ec0ff */
[----:B------:R-:W-:Y:S01]  /*26f0*/  IADD3 R53, R5, -0x80, RZ ;  /* 0xffffff8005357810 */ /* 0x000fe20007ffe0ff */
[----:B------:R-:W-:Y:S01]  /*2700*/  FFMA.FTZ R10, R7, R47, R6 ;  /* 0x0000002f070a7223 */ /* 0x000fe20000010006 */
[----:B------:R-:W-:Y:S02]  /*2710*/  IADD3 R54, R4, -0x80, RZ ;  /* 0xffffff8004367810 */ /* 0x000fe40007ffe0ff */
[----:B------:R-:W0:Y:S08]  /*2720*/  I2F.F16 R6, R53 ;  /* 0x0000003500067306 */ /* 0x000e300000200c00 */
[----:B------:R-:W1:Y:S01]  /*2730*/  I2F.F16 R4, R54 ;  /* 0x0000003600047306 */ /* 0x000e620000200c00 */
[----:B------:R-:W-:Y:S01]  /*2740*/  SHF.R.U32.HI R7, RZ, 0x10, R11 ;  /* 0x00000010ff077819 */ /* 0x000fe2000001160b */
[----:B0-----:R-:W-:-:S03]  /*2750*/  HADD2.F32 R6, -RZ, R6.H0_H0 ;  /* 0x20000006ff067230 */ /* 0x001fc60000004100 */
[----:B------:R-:W-:Y:S02]  /*2760*/  LOP3.LUT R7, R7, 0xff, RZ, 0xc0, !PT ;  /* 0x000000ff07077812 */ /* 0x000fe400078ec0ff */
[----:B------:R-:W-:Y:S01]  /*2770*/  FFMA.FTZ R5, R8, R6, RZ ;  /* 0x0000000608057223 */ /* 0x000fe200000100ff */
[----:B-1----:R-:W-:-:S05]  /*2780*/  HADD2.F32 R4, -RZ, R4.H0_H0 ;  /* 0x20000004ff047230 */ /* 0x002fca0000004100 */
[----:B------:R-:W-:Y:S01]  /*2790*/  FFMA.FTZ R5, R30, R4, R5 ;  /* 0x000000041e057223 */ /* 0x000fe20000010005 */
[----:B------:R-:W-:-:S04]  /*27a0*/  IADD3 R30, R7, -0x80, RZ ;  /* 0xffffff80071e7810 */ /* 0x000fc80007ffe0ff */
[----:B------:R-:W0:Y:S01]  /*27b0*/  I2F.F16 R7, R30 ;  /* 0x0000001e00077306 */ /* 0x000e220000200c00 */
[----:B------:R-:W-:Y:S01]  /*27c0*/  FFMA.FTZ R25, R6, R25, RZ ;  /* 0x0000001906197223 */ /* 0x000fe200000100ff */
[----:B------:R-:W-:-:S04]  /*27d0*/  IMAD.WIDE R56, R37, 0x4, R26 ;  /* 0x0000000425387825 */ /* 0x000fc800078e021a */
[----:B------:R-:W-:Y:S01]  /*27e0*/  FFMA.FTZ R8, R4, R31, R25 ;  /* 0x0000001f04087223 */ /* 0x000fe20000010019 */
[----:B0-----:R-:W-:-:S05]  /*27f0*/  HADD2.F32 R25, -RZ, R7.H0_H0 ;  /* 0x20000007ff197230 */ /* 0x001fca0000004100 */
[----:B------:R-:W-:Y:S02]  /*2800*/  FFMA.FTZ R27, R32, R25, R5 ;  /* 0x00000019201b7223 */ /* 0x000fe40000010005 */
[----:B------:R0:W2:Y:S01]  /*2810*/  LDG.E.128.CONSTANT R4, desc[UR8][R56.64] ;  /* 0x0000000838047981 */ /* 0x0000a2000c1e9d00 */
[----:B------:R-:W-:-:S04]  /*2820*/  SHF.R.U32.HI R32, RZ, 0x10, R18 ;  /* 0x00000010ff207819 */ /* 0x000fc80000011612 */
[----:B------:R-:W-:-:S04]  /*2830*/  LOP3.LUT R32, R32, 0xff, RZ, 0xc0, !PT ;  /* 0x000000ff20207812 */ /* 0x000fc800078ec0ff */
[----:B------:R-:W-:-:S04]  /*2840*/  IADD3 R32, R32, -0x80, RZ ;  /* 0xffffff8020207810 */ /* 0x000fc80007ffe0ff */
[----:B------:R-:W1:Y:S02]  /*2850*/  I2F.F16 R31, R32 ;  /* 0x00000020001f7306 */ /* 0x000e640000200c00 */
[----:B-1----:R-:W-:-:S05]  /*2860*/  HADD2.F32 R31, -RZ, R31.H0_H0 ;  /* 0x2000001fff1f7230 */ /* 0x002fca0000004100 */
[----:B------:R-:W-:Y:S01]  /*2870*/  FFMA.FTZ R30, R49, R31, R52 ;  /* 0x0000001f311e7223 */ /* 0x000fe20000010034 */
[----:B------:R-:W-:Y:S01]  /*2880*/  FFMA.FTZ R26, R31, R45, R10 ;  /* 0x0000002d1f1a7223 */ /* 0x000fe2000001000a */
[----:B------:R-:W-:-:S04]  /*2890*/  LEA.HI R31, R11, 0xffffff80, RZ, 0x8 ;  /* 0xffffff800b1f7811 */ /* 0x000fc800078f40ff */
[----:B------:R-:W1:Y:S01]  /*28a0*/  I2F.F16 R10, R31 ;  /* 0x0000001f000a7306 */ /* 0x000e620000200c00 */
[----:B------:R-:W-:Y:S01]  /*28b0*/  FFMA.FTZ R8, R25, R9, R8 ;  /* 0x0000000919087223 */ /* 0x000fe20000010008 */
[----:B0-----:R-:W-:-:S04]  /*28c0*/  IMAD.WIDE R56, R37, 0x4, R56 ;  /* 0x0000000425387825 */ /* 0x001fc800078e0238 */
[----:B-1----:R-:W-:-:S05]  /*28d0*/  HADD2.F32 R9, -RZ, R10.H0_H0 ;  /* 0x2000000aff097230 */ /* 0x002fca0000004100 */
[----:B------:R-:W-:Y:S01]  /*28e0*/  FFMA.FTZ R27, R14, R9, R27 ;  /* 0x000000090e1b7223 */ /* 0x000fe2000001001b */
[----:B------:R-:W-:Y:S02]  /*28f0*/  FFMA.FTZ R15, R9, R15, R8 ;  /* 0x0000000f090f7223 */ /* 0x000fe40000010008 */
[----:B------:R-:W3:Y:S01]  /*2900*/  LDG.E.128.CONSTANT R8, desc[UR8][R56.64] ;  /* 0x0000000838087981 */ /* 0x000ee2000c1e9d00 */
[----:B------:R-:W-:-:S04]  /*2910*/  LOP3.LUT R14, R19, 0xff, RZ, 0xc0, !PT ;  /* 0x000000ff130e7812 */ /* 0x000fc800078ec0ff */
[----:B------:R-:W-:-:S04]  /*2920*/  IADD3 R25, R14, -0x80, RZ ;  /* 0xffffff800e197810 */ /* 0x000fc80007ffe0ff */
[----:B------:R-:W0:Y:S02]  /*2930*/  I2F.F16 R14, R25 ;  /* 0x00000019000e7306 */ /* 0x000e240000200c00 */
[----:B0-----:R-:W-:-:S05]  /*2940*/  HADD2.F32 R14, -RZ, R14.H0_H0 ;  /* 0x2000000eff0e7230 */ /* 0x001fca0000004100 */
[----:B------:R-:W-:Y:S01]  /*2950*/  FFMA.FTZ R27, R2, R14, R27 ;  /* 0x0000000e021b7223 */ /* 0x000fe2000001001b */
[----:B------:R-:W-:-:S04]  /*2960*/  SHF.R.U32.HI R2, RZ, 0x8, R19 ;  /* 0x00000008ff027819 */ /* 0x000fc80000011613 */
[----:B------:R-:W-:Y:S01]  /*2970*/  LOP3.LUT R2, R2, 0xff, RZ, 0xc0, !PT ;  /* 0x000000ff02027812 */ /* 0x000fe200078ec0ff */
[----:B------:R-:W-:-:S03]  /*2980*/  FFMA.FTZ R14, R14, R43, R15 ;  /* 0x0000002b0e0e7223 */ /* 0x000fc6000001000f */
[----:B------:R-:W-:Y:S02]  /*2990*/  IADD3 R32, R2, -0x80, RZ ;  /* 0xffffff8002207810 */ /* 0x000fe40007ffe0ff */
[----:B------:R-:W-:Y:S02]  /*29a0*/  LEA.HI R15, R17, 0xffffff80, RZ, 0x8 ;  /* 0xffffff80110f7811 */ /* 0x000fe400078f40ff */
[----:B------:R-:W0:Y:S01]  /*29b0*/  I2F.F16 R25, R32 ;  /* 0x0000002000197306 */ /* 0x000e220000200c00 */
[----:B------:R-:W-:-:S07]  /*29c0*/  SHF.R.U32.HI R2, RZ, 0x10, R19 ;  /* 0x00000010ff027819 */ /* 0x000fce0000011613 */
[----:B------:R-:W1:Y:S01]  /*29d0*/  I2F.F16 R15, R15 ;  /* 0x0000000f000f7306 */ /* 0x000e620000200c00 */
[----:B------:R-:W-:Y:S02]  /*29e0*/  LOP3.LUT R2, R2, 0xff, RZ, 0xc0, !PT ;  /* 0x000000ff02027812 */ /* 0x000fe400078ec0ff */
[----:B------:R-:W-:Y:S02]  /*29f0*/  LEA.HI R17, R18, 0xffffff80, RZ, 0x8 ;  /* 0xffffff8012117811 */ /* 0x000fe400078f40ff */
[----:B------:R-:W-:Y:S02]  /*2a00*/  LEA.HI R18, R19, 0xffffff80, RZ, 0x8 ;  /* 0xffffff8013127811 */ /* 0x000fe400078f40ff */
[----:B------:R-:W-:Y:S01]  /*2a10*/  IADD3 R43, R2, -0x80, RZ ;  /* 0xffffff80022b7810 */ /* 0x000fe20007ffe0ff */
[----:B0-----:R-:W-:-:S03]  /*2a20*/  HADD2.F32 R25, -RZ, R25.H0_H0 ;  /* 0x20000019ff197230 */ /* 0x001fc60000004100 */
[----:B------:R-:W0:Y:S02]  /*2a30*/  I2F.F16 R2, R43 ;  /* 0x0000002b00027306 */ /* 0x000e240000200c00 */
[----:B------:R-:W-:Y:S01]  /*2a40*/  FFMA.FTZ R34, R34, R25, R27 ;  /* 0x0000001922227223 */ /* 0x000fe2000001001b */
[----:B-1----:R-:W-:-:S05]  /*2a50*/  HADD2.F32 R27, -RZ, R15.H0_H0 ;  /* 0x2000000fff1b7230 */ /* 0x002fca0000004100 */
[----:B------:R-:W1:Y:S01]  /*2a60*/  I2F.F16 R18, R18 ;  /* 0x0000001200127306 */ /* 0x000e620000200c00 */
[----:B------:R-:W-:-:S04]  /*2a70*/  FFMA.FTZ R15, R51, R27, R50 ;  /* 0x0000001b330f7223 */ /* 0x000fc80000010032 */
[----:B------:R-:W-:-:S03]  /*2a80*/  FMUL.FTZ R15, R20, R15 ;  /* 0x0000000f140f7220 */ /* 0x000fc60000410000 */
[----:B------:R-:W4:Y:S01]  /*2a90*/  I2F.F16 R17, R17 ;  /* 0x0000001100117306 */ /* 0x000f220000200c00 */
[----:B0-----:R-:W-:Y:S01]  /*2aa0*/  HADD2.F32 R31, -RZ, R2.H0_H0 ;  /* 0x20000002ff1f7230 */ /* 0x001fe20000004100 */
[----:B------:R-:W-:Y:S01]  /*2ab0*/  F2FP.F16.F32.PACK_AB R33, RZ, R33 ;  /* 0x00000021ff21723e */ /* 0x000fe200000000ff */
[----:B-1----:R-:W-:Y:S01]  /*2ac0*/  HADD2.F32 R2, -RZ, R18.H0_H0 ;  /* 0x20000012ff027230 */ /* 0x002fe20000004100 */
[----:B------:R-:W-:-:S04]  /*2ad0*/  F2FP.F16.F32.PACK_AB R18, RZ, R15 ;  /* 0x0000000fff12723e */ /* 0x000fc800000000ff */
[----:B------:R-:W-:Y:S02]  /*2ae0*/  PRMT R33, R33, 0x5410, R18 ;  /* 0x0000541021217816 */ /* 0x000fe40000000012 */
[----:B------:R-:W-:Y:S01]  /*2af0*/  LDS.64 R18, [UR5+0xa0] ;  /* 0x0000a005ff127984 */ /* 0x000fe20008000a00 */
[----:B----4-:R-:W-:Y:S02]  /*2b00*/  HADD2.F32 R17, -RZ, R17.H0_H0 ;  /* 0x20000011ff117230 */ /* 0x010fe40000004100 */
[----:B------:R-:W-:Y:S01]  /*2b10*/  FFMA.FTZ R49, R49, R31, R34 ;  /* 0x0000001f31317223 */ /* 0x000fe20000010022 */
[----:B------:R-:W-:Y:S02]  /*2b20*/  FFMA.FTZ R14, R25, R47, R14 ;  /* 0x0000002f190e7223 */ /* 0x000fe4000001000e */
[C---:B------:R-:W-:Y:S01]  /*2b30*/  FFMA.FTZ R30, R51.reuse, R17, R30 ;  /* 0x00000011331e7223 */ /* 0x040fe2000001001e */
[----:B------:R-:W-:Y:S01]  /*2b40*/  FFMA.FTZ R49, R51, R2, R49 ;  /* 0x0000000233317223 */ /* 0x000fe20000010031 */
[----:B------:R-:W-:-:S02]  /*2b50*/  FFMA.FTZ R31, R31, R45, R14 ;  /* 0x0000002d1f1f7223 */ /* 0x000fc4000001000e */
[----:B------:R-:W0:Y:S01]  /*2b60*/  LDS.64 R14, [UR5+0x20] ;  /* 0x00002005ff0e7984 */ /* 0x000e220008000a00 */
[----:B------:R-:W-:Y:S01]  /*2b70*/  FMUL.FTZ R30, R23, R30 ;  /* 0x0000001e171e7220 */ /* 0x000fe20000410000 */
[----:B------:R-:W-:-:S04]  /*2b80*/  FMUL.FTZ R49, R22, R49 ;  /* 0x0000003116317220 */ /* 0x000fc80000410000 */
[----:B------:R-:W-:Y:S02]  /*2b90*/  F2FP.F16.F32.PACK_AB R30, RZ, R30 ;  /* 0x0000001eff1e723e */ /* 0x000fe400000000ff */
[----:B------:R-:W-:-:S04]  /*2ba0*/  F2FP.F16.F32.PACK_AB R49, RZ, R49 ;  /* 0x00000031ff31723e */ /* 0x000fc800000000ff */
[----:B------:R-:W-:Y:S01]  /*2bb0*/  PRMT R32, R30, 0x5410, R49 ;  /* 0x000054101e207816 */ /* 0x000fe20000000031 */
[----:B------:R-:W-:Y:S01]  /*2bc0*/  HFMA2.MMA R29, R33, 1, 1, R29 ;  /* 0x3c003c00211d7835 */ /* 0x000fe2000000001d */
[----:B------:R-:W-:-:S05]  /*2bd0*/  HADD2.F32 R13, -RZ, R13.H1_H1 ;  /* 0x3000000dff0d7230 */ /* 0x000fca0000004100 */
[----:B------:R-:W-:Y:S01]  /*2be0*/  FFMA.FTZ R31, R2, R13, R31 ;  /* 0x0000000d021f7223 */ /* 0x000fe2000001001f */
[----:B0-----:R-:W-:Y:S01]  /*2bf0*/  HADD2.F32 R47, -RZ, R15.H0_H0 ;  /* 0x2000000fff2f7230 */ /* 0x001fe20000004100 */
[----:B--2---:R-:W-:Y:S02]  /*2c00*/  LOP3.LUT R25, R4, 0xff, RZ, 0xc0, !PT ;  /* 0x000000ff04197812 */ /* 0x004fe400078ec0ff */
[----:B------:R-:W-:Y:S02]  /*2c10*/  SHF.R.U32.HI R30, RZ, 0x8, R4 ;  /* 0x00000008ff1e7819 */ /* 0x000fe40000011604 */
[----:B------:R-:W-:Y:S02]  /*2c20*/  IADD3 R34, R25, -0x80, RZ ;  /* 0xffffff8019227810 */ /* 0x000fe40007ffe0ff */
[----:B------:R-:W-:Y:S02]  /*2c30*/  LOP3.LUT R25, R5, 0xff, RZ, 0xc0, !PT ;  /* 0x000000ff05197812 */ /* 0x000fe400078ec0ff */
[----:B------:R-:W-:-:S02]  /*2c40*/  LOP3.LUT R30, R30, 0xff, RZ, 0xc0, !PT ;  /* 0x000000ff1e1e7812 */ /* 0x000fc400078ec0ff */
[--C-:B------:R-:W-:Y:S02]  /*2c50*/  SHF.R.U32.HI R33, RZ, 0x8, R5.reuse ;  /* 0x00000008ff217819 */ /* 0x100fe40000011605 */
[----:B------:R-:W-:Y:S01]  /*2c60*/  IADD3 R45, R25, -0x80, RZ ;  /* 0xffffff80192d7810 */ /* 0x000fe20007ffe0ff */
[----:B------:R-:W-:Y:S01]  /*2c70*/  HADD2 R25, R32, R3 ;  /* 0x0000000320197230 */ /* 0x000fe20000000000 */
[----:B------:R-:W-:Y:S01]  /*2c80*/  IADD3 R43, R30, -0x80, RZ ;  /* 0xffffff801e2b7810 */ /* 0x000fe20007ffe0ff */
[-C--:B------:R-:W-:Y:S01]  /*2c90*/  FFMA.FTZ R32, R35, R13.reuse, R12 ;  /* 0x0000000d23207223 */ /* 0x080fe2000001000c */
[----:B------:R-:W-:Y:S01]  /*2ca0*/  LOP3.LUT R30, R33, 0xff, RZ, 0xc0, !PT ;  /* 0x000000ff211e7812 */ /* 0x000fe200078ec0ff */
[-C--:B------:R-:W-:Y:S01]  /*2cb0*/  FFMA.FTZ R33, R27, R13.reuse, R16 ;  /* 0x0000000d1b217223 */ /* 0x080fe20000010010 */
[----:B------:R-:W-:Y:S02]  /*2cc0*/  SHF.R.U32.HI R12, RZ, 0x10, R4 ;  /* 0x00000010ff0c7819 */ /* 0x000fe40000011604 */
[----:B------:R-:W-:Y:S01]  /*2cd0*/  SHF.R.U32.HI R2, RZ, 0x10, R5 ;  /* 0x00000010ff027819 */ /* 0x000fe20000011605 */
[----:B------:R-:W0:Y:S01]  /*2ce0*/  I2F.F16 R34, R34 ;  /* 0x0000002200227306 */ /* 0x000e220000200c00 */
[----:B------:R-:W-:Y:S01]  /*2cf0*/  IADD3 R16, R30, -0x80, RZ ;  /* 0xffffff801e107810 */ /* 0x000fe20007ffe0ff */
[----:B------:R-:W-:Y:S01]  /*2d00*/  FFMA.FTZ R30, R17, R13, R26 ;  /* 0x0000000d111e7223 */ /* 0x000fe2000001001a */
[----:B------:R-:W-:-:S02]  /*2d10*/  LOP3.LUT R17, R12, 0xff, RZ, 0xc0, !PT ;  /* 0x000000ff0c117812 */ /* 0x000fc400078ec0ff */
[----:B------:R-:W-:Y:S01]  /*2d20*/  LOP3.LUT R2, R2, 0xff, RZ, 0xc0, !PT ;  /* 0x000000ff02027812 */ /* 0x000fe200078ec0ff */
[----:B------:R-:W-:Y:S02]  /*2d30*/  HADD2.F32 R13, -RZ, R18.H0_H0 ;  /* 0x20000012ff0d7230 */ /* 0x000fe40000004100 */
[----:B------:R1:W2:Y:S01]  /*2d40*/  I2F.F16 R3, R45 ;  /* 0x0000002d00037306 */ /* 0x0002a20000200c00 */
[----:B------:R-:W-:-:S07]  /*2d50*/  IADD3 R17, R17, -0x80, RZ ;  /* 0xffffff8011117810 */ /* 0x000fce0007ffe0ff */
[----:B------:R-:W4:Y:S01]  /*2d60*/  I2F.F16 R35, R43 ;  /* 0x0000002b00237306 */ /* 0x000f220000200c00 */
[----:B-1----:R-:W-:Y:S01]  /*2d70*/  HADD2.F32 R45, -RZ, R18.H1_H1 ;  /* 0x30000012ff2d7230 */ /* 0x002fe20000004100 */
[----:B------:R-:W-:-:S06]  /*2d80*/  IADD3 R18, R2, -0x80, RZ ;  /* 0xffffff8002127810 */ /* 0x000fcc0007ffe0ff */
[----:B------:R-:W1:Y:S01]  /*2d90*/  I2F.F16 R16, R16 ;  /* 0x0000001000107306 */ /* 0x000e620000200c00 */
[----:B------:R-:W-:Y:S02]  /*2da0*/  HADD2.F32 R12, -RZ, R14.H0_H0 ;  /* 0x2000000eff0c7230 */ /* 0x000fe40000004100 */
[----:B0-----:R-:W-:-:S05]  /*2db0*/  HADD2.F32 R34, -RZ, R34.H0_H0 ;  /* 0x20000022ff227230 */ /* 0x001fca0000004100 */
[----:B------:R-:W0:Y:S01]  /*2dc0*/  I2F.F16 R17, R17 ;  /* 0x0000001100117306 */ /* 0x000e220000200c00 */
[----:B--2---:R-:W-:-:S07]  /*2dd0*/  HADD2.F32 R2, -RZ, R3.H0_H0 ;  /* 0x20000003ff027230 */ /* 0x004fce0000004100 */
[----:B------:R-:W2:Y:S01]  /*2de0*/  I2F.F16 R18, R18 ;  /* 0x0000001200127306 */ /* 0x000ea20000200c00 */
[----:B------:R-:W-:Y:S02]  /*2df0*/  HADD2.F32 R14, -RZ, R14.H1_H1 ;  /* 0x3000000eff0e7230 */ /* 0x000fe40000004100 */
[C---:B------:R-:W-:Y:S01]  /*2e00*/  FFMA.FTZ R26, R34.reuse, R12, RZ ;  /* 0x0000000c221a7223 */ /* 0x040fe200000100ff */
[----:B----4-:R-:W-:Y:S02]  /*2e10*/  HADD2.F32 R35, -RZ, R35.H0_H0 ;  /* 0x20000023ff237230 */ /* 0x010fe40000004100 */
[----:B------:R-:W-:Y:S01]  /*2e20*/  FFMA.FTZ R50, R34, R13, RZ ;  /* 0x0000000d22327223 */ /* 0x000fe200000100ff */
[----:B-1----:R-:W-:Y:S02]  /*2e30*/  HADD2.F32 R16, -RZ, R16.H0_H0 ;  /* 0x20000010ff107230 */ /* 0x002fe40000004100 */
[----:B------:R-:W-:Y:S01]  /*2e40*/  FFMA.FTZ R27, R12, R2, RZ ;  /* 0x000000020c1b7223 */ /* 0x000fe200000100ff */
[----:B------:R-:W-:Y:S01]  /*2e50*/  LEA.HI R49, R4, 0xffffff80, RZ, 0x8 ;  /* 0xffffff8004317811 */ /* 0x000fe200078f40ff */
[C---:B------:R-:W-:Y:S01]  /*2e60*/  FFMA.FTZ R34, R35.reuse, R14, R26 ;  /* 0x0000000e23227223 */ /* 0x040fe2000001001a */
[----:B------:R-:W-:Y:S01]  /*2e70*/  FFMA.FTZ R3, R35, R45, R50 ;  /* 0x0000002d23037223 */ /* 0x000fe20000010032 */
[----:B------:R-:W-:Y:S01]  /*2e80*/  FFMA.FTZ R35, R2, R13, RZ ;  /* 0x0000000d02237223 */ /* 0x000fe200000100ff */
[----:B------:R-:W-:Y:S01]  /*2e90*/  FFMA.FTZ R2, R14, R16, R27 ;  /* 0x000000100e027223 */ /* 0x000fe2000001001b */
[----:B------:R-:W-:-:S02]  /*2ea0*/  HADD2.F32 R4, -RZ, R19.H0_H0 ;  /* 0x20000013ff047230 */ /* 0x000fc40000004100 */
[----:B0-----:R-:W-:Y:S02]  /*2eb0*/  HADD2.F32 R17, -RZ, R17.H0_H0 ;  /* 0x20000011ff117230 */ /* 0x001fe40000004100 */
[----:B--2---:R-:W-:Y:S02]  /*2ec0*/  HADD2.F32 R18, -RZ, R18.H0_H0 ;  /* 0x20000012ff127230 */ /* 0x004fe40000004100 */
[----:B------:R-:W-:Y:S01]  /*2ed0*/  FFMA.FTZ R35, R16, R45, R35 ;  /* 0x0000002d10237223 */ /* 0x000fe20000010023 */
[----:B------:R-:W0:Y:S01]  /*2ee0*/  I2F.F16 R43, R49 ;  /* 0x00000031002b7306 */ /* 0x000e220000200c00 */
[C---:B------:R-:W-:Y:S01]  /*2ef0*/  FFMA.FTZ R34, R17.reuse, R47, R34 ;  /* 0x0000002f11227223 */ /* 0x040fe20000010022 */
[----:B------:R-:W-:Y:S01]  /*2f00*/  FFMA.FTZ R52, R17, R4, R3 ;  /* 0x0000000411347223 */ /* 0x000fe20000010003 */
[----:B------:R-:W-:Y:S01]  /*2f10*/  FFMA.FTZ R27, R47, R18, R2 ;  /* 0x000000122f1b7223 */ /* 0x000fe20000010002 */
[----:B------:R-:W1:Y:S04]  /*2f20*/  LDS.64 R16, [UR5+0xa8] ;  /* 0x0000a805ff107984 */ /* 0x000e680008000a00 */
[----:B------:R-:W2:Y:S01]  /*2f30*/  LDS.64 R2, [UR5+0x28] ;  /* 0x00002805ff027984 */ /* 0x000ea20008000a00 */
[----:B------:R-:W-:Y:S01]  /*2f40*/  HADD2.F32 R26, -RZ, R15.H1_H1 ;  /* 0x3000000fff1a7230 */ /* 0x000fe20000004100 */
[----:B------:R-:W-:Y:S01]  /*2f50*/  LEA.HI R15, R5, 0xffffff80, RZ, 0x8 ;  /* 0xffffff80050f7811 */ /* 0x000fe200078f40ff */
[----:B------:R-:W-:Y:S01]  /*2f60*/  HADD2.F32 R19, -RZ, R19.H1_H1 ;  /* 0x30000013ff137230 */ /* 0x000fe20000004100 */
[----:B---3--:R-:W-:Y:S01]  /*2f70*/  LOP3.LUT R5, R8, 0xff, RZ, 0xc0, !PT ;  /* 0x000000ff08057812 */ /* 0x008fe200078ec0ff */
[----:B0-----:R-:W-:-:S02]  /*2f80*/  HADD2.F32 R43, -RZ, R43.H0_H0 ;  /* 0x2000002bff2b7230 */ /* 0x001fc40000004100 */
[----:B------:R-:W-:Y:S01]  /*2f90*/  FFMA.FTZ R18, R18, R4, R35 ;  /* 0x0000000412127223 */ /* 0x000fe20000010023 */
[----:B------:R-:W0:Y:S02]  /*2fa0*/  I2F.F16 R15, R15 ;  /* 0x0000000f000f7306 */ /* 0x000e240000200c00 */
[C---:B------:R-:W-:Y:S01]  /*2fb0*/  FFMA.FTZ R35, R43.reuse, R26, R34 ;  /* 0x0000001a2b237223 */ /* 0x040fe20000010022 */
[----:B------:R-:W-:Y:S01]  /*2fc0*/  FFMA.FTZ R52, R43, R19, R52 ;  /* 0x000000132b347223 */ /* 0x000fe20000010034 */
[----:B------:R-:W-:-:S04]  /*2fd0*/  IADD3 R43, R5, -0x80, RZ ;  /* 0xffffff80052b7810 */ /* 0x000fc80007ffe0ff */
[----:B------:R-:W3:Y:S01]  /*2fe0*/  I2F.F16 R34, R43 ;  /* 0x0000002b00227306 */ /* 0x000ee20000200c00 */
[----:B0-----:R-:W-:Y:S01]  /*2ff0*/  HADD2.F32 R5, -RZ, R15.H0_H0 ;  /* 0x2000000fff057230 */ /* 0x001fe20000004100 */
[----:B------:R-:W-:-:S04]  /*3000*/  SHF.R.U32.HI R15, RZ, 0x8, R8 ;  /* 0x00000008ff0f7819 */ /* 0x000fc80000011608 */
[----:B------:R-:W-:Y:S01]  /*3010*/  FFMA.FTZ R50, R26, R5, R27 ;  /* 0x000000051a327223 */ /* 0x000fe2000001001b */
[----:B------:R-:W-:Y:S01]  /*3020*/  FFMA.FTZ R18, R5, R19, R18 ;  /* 0x0000001305127223 */ /* 0x000fe20000010012 */
[----:B---3--:R-:W-:Y:S02]  /*3030*/  HADD2.F32 R34, -RZ, R34.H0_H0 ;  /* 0x20000022ff227230 */ /* 0x008fe40000004100 */
[----:B-1----:R-:W-:Y:S01]  /*3040*/  HADD2.F32 R5, -RZ, R16.H0_H0 ;  /* 0x20000010ff057230 */ /* 0x002fe20000004100 */
[----:B------:R-:W-:Y:S01]  /*3050*/  LOP3.LUT R15, R15, 0xff, RZ, 0xc0, !PT ;  /* 0x000000ff0f0f7812 */ /* 0x000fe200078ec0ff */
[----:B--2---:R-:W-:-:S03]  /*3060*/  HADD2.F32 R27, -RZ, R2.H0_H0 ;  /* 0x20000002ff1b7230 */ /* 0x004fc60000004100 */
[C---:B------:R-:W-:Y:S01]  /*3070*/  FFMA.FTZ R52, R34.reuse, R5, R52 ;  /* 0x0000000522347223 */ /* 0x040fe20000010034 */
[----:B------:R-:W-:Y:S01]  /*3080*/  IADD3 R43, R15, -0x80, RZ ;  /* 0xffffff800f2b7810 */ /* 0x000fe20007ffe0ff */
[----:B------:R-:W-:Y:S01]  /*3090*/  FFMA.FTZ R35, R34, R27, R35 ;  /* 0x0000001b22237223 */ /* 0x000fe20000010023 */
[----:B------:R-:W-:Y:S01]  /*30a0*/  FMUL.FTZ R34, R20, R33 ;  /* 0x0000002114227220 */ /* 0x000fe20000410000 */
[----:B------:R-:W-:Y:S01]  /*30b0*/  HADD2.F32 R33, -RZ, R16.H1_H1 ;  /* 0x30000010ff217230 */ /* 0x000fe20000004100 */
[----:B------:R-:W-:Y:S01]  /*30c0*/  LOP3.LUT R16, R9, 0xff, RZ, 0xc0, !PT ;  /* 0x000000ff09107812 */ /* 0x000fe200078ec0ff */
[----:B------:R-:W0:Y:S03]  /*30d0*/  I2F.F16 R54, R43 ;  /* 0x0000002b00367306 */ /* 0x000e260000200c00 */
[----:B------:R-:W-:-:S05]  /*30e0*/  IADD3 R51, R16, -0x80, RZ ;  /* 0xffffff8010337810 */ /* 0x000fca0007ffe0ff */
[----:B------:R-:W1:Y:S01]  /*30f0*/  I2F.F16 R49, R51 ;  /* 0x0000003300317306 */ /* 0x000e620000200c00 */
[----:B------:R-:W-:Y:S01]  /*3100*/  SHF.R.U32.HI R16, RZ, 0x8, R9 ;  /* 0x00000008ff107819 */ /* 0x000fe20000011609 */
[----:B------:R-:W-:Y:S02]  /*3110*/  HADD2.F32 R2, -RZ, R2.H1_H1 ;  /* 0x30000002ff027230 */ /* 0x000fe40000004100 */
[----:B------:R-:W-:Y:S01]  /*3120*/  FMUL.FTZ R15, R21, R32 ;  /* 0x00000020150f7220 */ /* 0x000fe20000410000 */
[----:B0-----:R-:W-:Y:S01]  /*3130*/  HADD2.F32 R54, -RZ, R54.H0_H0 ;  /* 0x20000036ff367230 */ /* 0x001fe20000004100 */
[----:B------:R-:W-:-:S04]  /*3140*/  LOP3.LUT R16, R16, 0xff, RZ, 0xc0, !PT ;  /* 0x000000ff10107812 */ /* 0x000fc800078ec0ff */
[C---:B------:R-:W-:Y:S01]  /*3150*/  FFMA.FTZ R32, R54.reuse, R2, R35 ;  /* 0x0000000236207223 */ /* 0x040fe20000010023 */
[----:B------:R-:W-:Y:S01]  /*3160*/  FFMA.FTZ R35, R54, R33, R52 ;  /* 0x0000002136237223 */ /* 0x000fe20000010034 */
[----:B-1----:R-:W-:Y:S01]  /*3170*/  HADD2.F32 R49, -RZ, R49.H0_H0 ;  /* 0x20000031ff317230 */ /* 0x002fe20000004100 */
[----:B------:R-:W-:-:S04]  /*3180*/  IADD3 R52, R16, -0x80, RZ ;  /* 0xffffff8010347810 */ /* 0x000fc80007ffe0ff */
[----:B------:R-:W-:Y:S01]  /*3190*/  FFMA.FTZ R43, R27, R49, R50 ;  /* 0x000000311b2b7223 */ /* 0x000fe20000010032 */
[----:B------:R-:W-:Y:S02]  /*31a0*/  FFMA.FTZ R18, R49, R5, R18 ;  /* 0x0000000531127223 */ /* 0x000fe40000010012 */
[----:B------:R-:W0:Y:S01]  /*31b0*/  I2F.F16 R49, R52 ;  /* 0x0000003400317306 */ /* 0x000e220000200c00 */
[----:B------:R-:W-:Y:S01]  /*31c0*/  FMUL.FTZ R50, R23, R30 ;  /* 0x0000001e17327220 */ /* 0x000fe20000410000 */
[----:B------:R-:W-:Y:S01]  /*31d0*/  FMUL.FTZ R16, R22, R31 ;  /* 0x0000001f16107220 */ /* 0x000fe20000410000 */
[----:B0-----:R-:W-:-:S05]  /*31e0*/  HADD2.F32 R49, -RZ, R49.H0_H0 ;  /* 0x20000031ff317230 */ /* 0x001fca0000004100 */
[----:B------:R-:W-:Y:S01]  /*31f0*/  FFMA.FTZ R30, R2, R49, R43 ;  /* 0x00000031021e7223 */ /* 0x000fe2000001002b */
[----:B------:R-:W-:Y:S01]  /*3200*/  FFMA.FTZ R31, R49, R33, R18 ;  /* 0x00000021311f7223 */ /* 0x000fe20000010012 */
[----:B------:R-:W-:Y:S02]  /*3210*/  SHF.R.U32.HI R43, RZ, 0x8, R6 ;  /* 0x00000008ff2b7819 */ /* 0x000fe40000011606 */
[----:B------:R-:W-:Y:S02]  /*3220*/  F2FP.F16.F32.PACK_AB R18, RZ, R50 ;  /* 0x00000032ff12723e */ /* 0x000fe400000000ff */
[----:B------:R-:W-:Y:S02]  /*3230*/  LOP3.LUT R50, R6, 0xff, RZ, 0xc0, !PT ;  /* 0x000000ff06327812 */ /* 0x000fe400078ec0ff */
[----:B------:R-:W-:Y:S02]  /*3240*/  LOP3.LUT R43, R43, 0xff, RZ, 0xc0, !PT ;  /* 0x000000ff2b2b7812 */ /* 0x000fe400078ec0ff */
[----:B------:R-:W-:-:S02]  /*3250*/  IADD3 R50, R50, -0x80, RZ ;  /* 0xffffff8032327810 */ /* 0x000fc40007ffe0ff */
[----:B------:R-:W-:Y:S02]  /*3260*/  IADD3 R43, R43, -0x80, RZ ;  /* 0xffffff802b2b7810 */ /* 0x000fe40007ffe0ff */
[----:B------:R-:W0:Y:S01]  /*3270*/  I2F.F16 R49, R50 ;  /* 0x0000003200317306 */ /* 0x000e220000200c00 */
[----:B------:R-:W-:Y:S02]  /*3280*/  F2FP.F16.F32.PACK_AB R15, RZ, R15 ;  /* 0x0000000fff0f723e */ /* 0x000fe400000000ff */
[----:B------:R-:W-:-:S05]  /*3290*/  F2FP.F16.F32.PACK_AB R34, RZ, R34 ;  /* 0x00000022ff22723e */ /* 0x000fca00000000ff */
[----:B------:R-:W1:Y:S01]  /*32a0*/  I2F.F16 R43, R43 ;  /* 0x0000002b002b7306 */ /* 0x000e620000200c00 */
[----:B------:R-:W-:Y:S01]  /*32b0*/  PRMT R15, R15, 0x5410, R34 ;  /* 0x000054100f0f7816 */ /* 0x000fe20000000022 */
[----:B0-----:R-:W-:-:S05]  /*32c0*/  HADD2.F32 R49, -RZ, R49.H0_H0 ;  /* 0x20000031ff317230 */ /* 0x001fca0000004100 */
[----:B------:R-:W-:Y:S01]  /*32d0*/  HFMA2.MMA R28, R15, 1, 1, R28 ;  /* 0x3c003c000f1c7835 */ /* 0x000fe2000000001c */
[----:B------:R-:W-:Y:S01]  /*32e0*/  FFMA.FTZ R51, R12, R49, RZ ;  /* 0x000000310c337223 */ /* 0x000fe200000100ff */
[----:B------:R-:W-:Y:S01]  /*32f0*/  FFMA.FTZ R34, R49, R13, RZ ;  /* 0x0000000d31227223 */ /* 0x000fe200000100ff */
[----:B-1----:R-:W-:-:S05]  /*3300*/  HADD2.F32 R15, -RZ, R43.H0_H0 ;  /* 0x2000002bff0f7230 */ /* 0x002fca0000004100 */
[----:B------:R-:W-:Y:S01]  /*3310*/  FFMA.FTZ R52, R14, R15, R51 ;  /* 0x0000000f0e347223 */ /* 0x000fe20000010033 */
[----:B------:R-:W-:Y:S01]  /*3320*/  FFMA.FTZ R15, R15, R45, R34 ;  /* 0x0000002d0f0f7223 */ /* 0x000fe20000010022 */
[----:B------:R-:W-:-:S04]  /*3330*/  SHF.R.U32.HI R34, RZ, 0x10, R6 ;  /* 0x00000010ff227819 */ /* 0x000fc80000011606 */
[----:B------:R-:W-:-:S04]  /*3340*/  LOP3.LUT R34, R34, 0xff, RZ, 0xc0, !PT ;  /* 0x000000ff22227812 */ /* 0x000fc800078ec0ff */
[----:B------:R-:W-:-:S04]  /*3350*/  IADD3 R51, R34, -0x80, RZ ;  /* 0xffffff8022337810 */ /* 0x000fc80007ffe0ff */
[----:B------:R-:W0:Y:S01]  /*3360*/  I2F.F16 R34, R51 ;  /* 0x0000003300227306 */ /* 0x000e220000200c00 */
[----:B------:R-:W-:Y:S02]  /*3370*/  LEA.HI R49, R6, 0xffffff80, RZ, 0x8 ;  /* 0xffffff8006317811 */ /* 0x000fe400078f40ff */
[----:B------:R-:W-:Y:S01]  /*3380*/  LOP3.LUT R6, R10, 0xff, RZ, 0xc0, !PT ;  /* 0x000000ff0a067812 */ /* 0x000fe200078ec0ff */
[----:B0-----:R-:W-:-:S05]  /*3390*/  HADD2.F32 R34, -RZ, R34.H0_H0 ;  /* 0x20000022ff227230 */ /* 0x001fca0000004100 */
[----:B------:R-:W-:Y:S01]  /*33a0*/  FFMA.FTZ R43, R47, R34, R52 ;  /* 0x000000222f2b7223 */ /* 0x000fe20000010034 */
[----:B------:R-:W-:Y:S02]  /*33b0*/  FFMA.FTZ R34, R34, R4, R15 ;  /* 0x0000000422227223 */ /* 0x000fe4000001000f */
[----:B------:R-:W0:Y:S01]  /*33c0*/  I2F.F16 R15, R49 ;  /* 0x00000031000f7306 */ /* 0x000e220000200c00 */
[----:B------:R-:W-:-:S07]  /*33d0*/  IADD3 R52, R6, -0x80, RZ ;  /* 0xffffff8006347810 */ /* 0x000fce0007ffe0ff */
[----:B------:R-:W1:Y:S01]  /*33e0*/  I2F.F16 R6, R52 ;  /* 0x0000003400067306 */ /* 0x000e620000200c00 */
[----:B0-----:R-:W-:-:S05]  /*33f0*/  HADD2.F32 R15, -RZ, R15.H0_H0 ;  /* 0x2000000fff0f7230 */ /* 0x001fca0000004100 */
[----:B------:R-:W-:Y:S01]  /*3400*/  FFMA.FTZ R50, R26, R15, R43 ;  /* 0x0000000f1a327223 */ /* 0x000fe2000001002b */
[----:B------:R-:W-:Y:S01]  /*3410*/  FFMA.FTZ R34, R15, R19, R34 ;  /* 0x000000130f227223 */ /* 0x000fe20000010022 */
[----:B-1----:R-:W-:-:S05]  /*3420*/  HADD2.F32 R15, -RZ, R6.H0_H0 ;  /* 0x20000006ff0f7230 */ /* 0x002fca0000004100 */
[----:B------:R-:W-:Y:S01]  /*3430*/  FFMA.FTZ R6, R15, R5, R34 ;  /* 0x000000050f067223 */ /* 0x000fe20000010022 */
[----:B------:R-:W-:Y:S01]  /*3440*/  LOP3.LUT R34, R7, 0xff, RZ, 0xc0, !PT ;  /* 0x000000ff07227812 */ /* 0x000fe200078ec0ff */
[----:B------:R-:W-:Y:S01]  /*3450*/  FFMA.FTZ R43, R27, R15, R50 ;  /* 0x0000000f1b2b7223 */ /* 0x000fe20000010032 */
[----:B------:R-:W-:Y:S02]  /*3460*/  SHF.R.U32.HI R15, RZ, 0x8, R7 ;  /* 0x00000008ff0f7819 */ /* 0x000fe40000011607 */
[----:B------:R-:W-:Y:S02]  /*3470*/  IADD3 R49, R34, -0x80, RZ ;  /* 0xffffff8022317810 */ /* 0x000fe40007ffe0ff */
[----:B------:R-:W-:Y:S02]  /*3480*/  LOP3.LUT R15, R15, 0xff, RZ, 0xc0, !PT ;  /* 0x000000ff0f0f7812 */ /* 0x000fe400078ec0ff */
[----:B------:R-:W0:Y:S02]  /*3490*/  I2F.F16 R34, R49 ;  /* 0x0000003100227306 */ /* 0x000e240000200c00 */
[----:B------:R-:W-:-:S06]  /*34a0*/  IADD3 R50, R15, -0x80, RZ ;  /* 0xffffff800f327810 */ /* 0x000fcc0007ffe0ff */
[----:B------:R-:W1:Y:S01]  /*34b0*/  I2F.F16 R15, R50 ;  /* 0x00000032000f7306 */ /* 0x000e620000200c00 */
[----:B0-----:R-:W-:-:S05]  /*34c0*/  HADD2.F32 R34, -RZ, R34.H0_H0 ;  /* 0x20000022ff227230 */ /* 0x001fca0000004100 */
[----:B------:R-:W-:Y:S01]  /*34d0*/  FFMA.FTZ R51, R12, R34, RZ ;  /* 0x000000220c337223 */ /* 0x000fe200000100ff */
[----:B------:R-:W-:Y:S01]  /*34e0*/  SHF.R.U32.HI R12, RZ, 0x10, R7 ;  /* 0x00000010ff0c7819 */ /* 0x000fe20000011607 */
[----:B-1----:R-:W-:-:S03]  /*34f0*/  HADD2.F32 R15, -RZ, R15.H0_H0 ;  /* 0x2000000fff0f7230 */ /* 0x002fc60000004100 */
[----:B------:R-:W-:Y:S02]  /*3500*/  LOP3.LUT R12, R12, 0xff, RZ, 0xc0, !PT ;  /* 0x000000ff0c0c7812 */ /* 0x000fe400078ec0ff */
[----:B------:R-:W-:Y:S02]  /*3510*/  FFMA.FTZ R14, R14, R15, R51 ;  /* 0x0000000f0e0e7223 */ /* 0x000fe40000010033 */
        /* <DEDUP_REMOVED lines=9> */
[----:B------:R-:W-:Y:S02]  /*35b0*/  LOP3.LUT R50, R50, 0xff, RZ, 0xc0, !PT ;  /* 0x000000ff32327812 */ /* 0x000fe400078ec0ff */
[----:B------:R-:W-:Y:S02]  /*35c0*/  SHF.R.U32.HI R55, RZ, 0x10, R8 ;  /* 0x00000010ff377819 */ /* 0x000fe40000011608 */
[----:B------:R-:W-:Y:S02]  /*35d0*/  IADD3 R50, R50, -0x80, RZ ;  /* 0xffffff8032327810 */ /* 0x000fe40007ffe0ff */
[----:B------:R-:W-:Y:S02]  /*35e0*/  LOP3.LUT R55, R55, 0xff, RZ, 0xc0, !PT ;  /* 0x000000ff37377812 */ /* 0x000fe400078ec0ff */
[----:B------:R1:W3:Y:S02]  /*35f0*/  I2F.F16 R49, R50 ;  /* 0x0000003200317306 */ /* 0x0002e40000200c00 */
[----:B------:R-:W-:-:S06]  /*3600*/  IADD3 R55, R55, -0x80, RZ ;  /* 0xffffff8037377810 */ /* 0x000fcc0007ffe0ff */
[----:B------:R-:W4:Y:S01]  /*3610*/  I2F.F16 R53, R55 ;  /* 0x0000003700357306 */ /* 0x000f220000200c00 */
[----:B-1----:R-:W-:-:S04]  /*3620*/  SHF.R.U32.HI R50, RZ, 0x10, R9 ;  /* 0x00000010ff327819 */ /* 0x002fc80000011609 */
[----:B------:R-:W-:Y:S01]  /*3630*/  LOP3.LUT R50, R50, 0xff, RZ, 0xc0, !PT ;  /* 0x000000ff32327812 */ /* 0x000fe200078ec0ff */
[----:B---3--:R-:W-:-:S03]  /*3640*/  HADD2.F32 R49, -RZ, R49.H0_H0 ;  /* 0x20000031ff317230 */ /* 0x008fc60000004100 */
[----:B------:R-:W-:Y:S02]  /*3650*/  IADD3 R50, R50, -0x80, RZ ;  /* 0xffffff8032327810 */ /* 0x000fe40007ffe0ff */
[----:B------:R-:W-:Y:S02]  /*3660*/  FFMA.FTZ R34, R2, R49, R43 ;  /* 0x0000003102227223 */ /* 0x000fe4000001002b */
[----:B------:R-:W1:Y:S01]  /*3670*/  I2F.F16 R54, R50 ;  /* 0x0000003200367306 */ /* 0x000e620000200c00 */
[----:B------:R-:W-:Y:S01]  /*3680*/  FFMA.FTZ R43, R49, R33, R6 ;  /* 0x00000021312b7223 */ /* 0x000fe20000010006 */
[----:B----4-:R-:W-:Y:S02]  /*3690*/  HADD2.F32 R53, -RZ, R53.H0_H0 ;  /* 0x20000035ff357230 */ /* 0x010fe40000004100 */
[----:B------:R-:W-:Y:S02]  /*36a0*/  HADD2.F32 R49, -RZ, R3.H0_H0 ;  /* 0x20000003ff317230 */ /* 0x000fe40000004100 */
[----:B------:R-:W-:-:S03]  /*36b0*/  HADD2.F32 R6, -RZ, R17.H0_H0 ;  /* 0x20000011ff067230 */ /* 0x000fc60000004100 */
[C---:B------:R-:W-:Y:S02]  /*36c0*/  FFMA.FTZ R51, R53.reuse, R49, R32 ;  /* 0x0000003135337223 */ /* 0x040fe40000010020 */
[----:B------:R-:W-:Y:S01]  /*36d0*/  FFMA.FTZ R32, R53, R6, R35 ;  /* 0x0000000635207223 */ /* 0x000fe20000010023 */
[----:B------:R-:W-:-:S04]  /*36e0*/  SHF.R.U32.HI R53, RZ, 0x10, R10 ;  /* 0x00000010ff357819 */ /* 0x000fc8000001160a */
[----:B------:R-:W-:Y:S01]  /*36f0*/  LOP3.LUT R53, R53, 0xff, RZ, 0xc0, !PT ;  /* 0x000000ff35357812 */ /* 0x000fe200078ec0ff */
[----:B-1----:R-:W-:-:S03]  /*3700*/  HADD2.F32 R54, -RZ, R54.H0_H0 ;  /* 0x20000036ff367230 */ /* 0x002fc60000004100 */
[----:B------:R-:W-:Y:S02]  /*3710*/  IADD3 R53, R53, -0x80, RZ ;  /* 0xffffff8035357810 */ /* 0x000fe40007ffe0ff */
[----:B------:R-:W-:Y:S02]  /*3720*/  FFMA.FTZ R35, R49, R54, R30 ;  /* 0x0000003631237223 */ /* 0x000fe4000001001e */
[----:B------:R-:W1:Y:S01]  /*3730*/  I2F.F16 R30, R53 ;  /* 0x00000035001e7306 */ /* 0x000e620000200c00 */
[----:B------:R-:W-:Y:S02]  /*3740*/  LEA.HI R55, R8, 0xffffff80, RZ, 0x8 ;  /* 0xffffff8008377811 */ /* 0x000fe400078f40ff */
[----:B------:R-:W-:Y:S01]  /*3750*/  LEA.HI R9, R9, 0xffffff80, RZ, 0x8 ;  /* 0xffffff8009097811 */ /* 0x000fe200078f40ff */
[----:B------:R-:W-:-:S04]  /*3760*/  HADD2.F32 R50, -RZ, R3.H1_H1 ;  /* 0x30000003ff327230 */ /* 0x000fc80000004100 */
[----:B------:R-:W3:Y:S08]  /*3770*/  I2F.F16 R8, R55 ;  /* 0x0000003700087306 */ /* 0x000ef00000200c00 */
[----:B------:R-:W4:Y:S01]  /*3780*/  I2F.F16 R3, R9 ;  /* 0x0000000900037306 */ /* 0x000f220000200c00 */
[----:B-1----:R-:W-:Y:S02]  /*3790*/  HADD2.F32 R30, -RZ, R30.H0_H0 ;  /* 0x2000001eff1e7230 */ /* 0x002fe40000004100 */
[----:B------:R-:W-:-:S03]  /*37a0*/  FFMA.FTZ R54, R54, R6, R31 ;  /* 0x0000000636367223 */ /* 0x000fc6000001001f */
[----:B------:R-:W-:Y:S01]  /*37b0*/  FFMA.FTZ R31, R49, R30, R34 ;  /* 0x0000001e311f7223 */ /* 0x000fe20000010022 */
[----:B------:R-:W-:Y:S01]  /*37c0*/  FFMA.FTZ R34, R30, R6, R43 ;  /* 0x000000061e227223 */ /* 0x000fe2000001002b */
[----:B---3--:R-:W-:Y:S02]  /*37d0*/  HADD2.F32 R8, -RZ, R8.H0_H0 ;  /* 0x20000008ff087230 */ /* 0x008fe40000004100 */
[----:B------:R-:W-:Y:S01]  /*37e0*/  HADD2.F32 R43, -RZ, R17.H1_H1 ;  /* 0x30000011ff2b7230 */ /* 0x000fe20000004100 */
[----:B------:R-:W-:Y:S02]  /*37f0*/  LEA.HI R7, R7, 0xffffff80, RZ, 0x8 ;  /* 0xffffff8007077811 */ /* 0x000fe400078f40ff */
[C---:B------:R-:W-:Y:S01]  /*3800*/  FFMA.FTZ R30, R8.reuse, R50, R51 ;  /* 0x00000032081e7223 */ /* 0x040fe20000010033 */
[----:B----4-:R-:W-:Y:S02]  /*3810*/  HADD2.F32 R3, -RZ, R3.H0_H0 ;  /* 0x20000003ff037230 */ /* 0x010fe40000004100 */
[----:B------:R-:W-:Y:S01]  /*3820*/  FFMA.FTZ R32, R8, R43, R32 ;  /* 0x0000002b08207223 */ /* 0x000fe20000010020 */
[----:B------:R-:W-:Y:S01]  /*3830*/  LOP3.LUT R8, R11, 0xff, RZ, 0xc0, !PT ;  /* 0x000000ff0b087812 */ /* 0x000fe200078ec0ff */
[----:B------:R-:W-:Y:S01]  /*3840*/  FFMA.FTZ R4, R52, R4, R45 ;  /* 0x0000000434047223 */ /* 0x000fe2000001002d */
[----:B------:R-:W-:Y:S01]  /*3850*/  FFMA.FTZ R17, R50, R3, R35 ;  /* 0x0000000332117223 */ /* 0x000fe20000010023 */
[----:B------:R-:W-:Y:S01]  /*3860*/  FFMA.FTZ R35, R3, R43, R54 ;  /* 0x0000002b03237223 */ /* 0x000fe20000010036 */
[----:B------:R-:W-:Y:S01]  /*3870*/  IADD3 R45, R8, -0x80, RZ ;  /* 0xffffff80082d7810 */ /* 0x000fe20007ffe0ff */
[----:B------:R-:W1:Y:S08]  /*3880*/  I2F.F16 R3, R7 ;  /* 0x0000000700037306 */ /* 0x000e700000200c00 */
[----:B------:R-:W3:Y:S01]  /*3890*/  I2F.F16 R8, R45 ;  /* 0x0000002d00087306 */ /* 0x000ee20000200c00 */
[----:B------:R-:W-:Y:S01]  /*38a0*/  SHF.R.U32.HI R9, RZ, 0x8, R11 ;  /* 0x00000008ff097819 */ /* 0x000fe2000001160b */
[----:B-1----:R-:W-:-:S03]  /*38b0*/  HADD2.F32 R3, -RZ, R3.H0_H0 ;  /* 0x20000003ff037230 */ /* 0x002fc60000004100 */
[----:B------:R-:W-:Y:S02]  /*38c0*/  LOP3.LUT R9, R9, 0xff, RZ, 0xc0, !PT ;  /* 0x000000ff09097812 */ /* 0x000fe400078ec0ff */
[----:B------:R-:W-:Y:S01]  /*38d0*/  SHF.R.U32.HI R7, RZ, 0x10, R11 ;  /* 0x00000010ff077819 */ /* 0x000fe2000001160b */
[----:B------:R-:W-:Y:S01]  /*38e0*/  FFMA.FTZ R26, R26, R3, R47 ;  /* 0x000000031a1a7223 */ /* 0x000fe2000001002f */
[----:B---3--:R-:W-:Y:S02]  /*38f0*/  HADD2.F32 R8, -RZ, R8.H0_H0 ;  /* 0x20000008ff087230 */ /* 0x008fe40000004100 */
[----:B------:R-:W-:-:S03]  /*3900*/  LOP3.LUT R7, R7, 0xff, RZ, 0xc0, !PT ;  /* 0x000000ff07077812 */ /* 0x000fc600078ec0ff */
[----:B------:R-:W-:Y:S01]  /*3910*/  FFMA.FTZ R27, R27, R8, R26 ;  /* 0x000000081b1b7223 */ /* 0x000fe2000001001a */
[----:B------:R-:W-:Y:S02]  /*3920*/  IADD3 R26, R9, -0x80, RZ ;  /* 0xffffff80091a7810 */ /* 0x000fe40007ffe0ff */
[----:B------:R-:W-:Y:S02]  /*3930*/  IADD3 R45, R7, -0x80, RZ ;  /* 0xffffff80072d7810 */ /* 0x000fe40007ffe0ff */
[----:B------:R-:W1:Y:S08]  /*3940*/  I2F.F16 R9, R26 ;  /* 0x0000001a00097306 */ /* 0x000e700000200c00 */
[----:B------:R-:W3:Y:S01]  /*3950*/  I2F.F16 R7, R45 ;  /* 0x0000002d00077306 */ /* 0x000ee20000200c00 */
[----:B------:R-:W-:Y:S01]  /*3960*/  FFMA.FTZ R3, R3, R19, R4 ;  /* 0x0000001303037223 */ /* 0x000fe20000010004 */
[----:B-1----:R-:W-:-:S03]  /*3970*/  HADD2.F32 R9, -RZ, R9.H0_H0 ;  /* 0x20000009ff097230 */ /* 0x002fc60000004100 */
[----:B------:R-:W-:Y:S01]  /*3980*/  FFMA.FTZ R8, R8, R5, R3 ;  /* 0x0000000508087223 */ /* 0x000fe20000010003 */
[----:B------:R-:W-:Y:S01]  /*3990*/  LEA.HI R4, R10, 0xffffff80, RZ, 0x8 ;  /* 0xffffff800a047811 */ /* 0x000fe200078f40ff */
[----:B------:R-:W-:Y:S01]  /*39a0*/  FFMA.FTZ R2, R2, R9, R27 ;  /* 0x0000000902027223 */ /* 0x000fe2000001001b */
[----:B---3--:R-:W-:Y:S01]  /*39b0*/  HADD2.F32 R7, -RZ, R7.H0_H0 ;  /* 0x20000007ff077230 */ /* 0x008fe20000004100 */
[----:B------:R-:W-:Y:S01]  /*39c0*/  LEA.HI R10, R11, 0xffffff80, RZ, 0x8 ;  /* 0xffffff800b0a7811 */ /* 0x000fe200078f40ff */
[----:B------:R-:W-:Y:S02]  /*39d0*/  FFMA.FTZ R26, R9, R33, R8 ;  /* 0x00000021091a7223 */ /* 0x000fe40000010008 */
[----:B------:R-:W-:Y:S01]  /*39e0*/  LDS.64 R8, [UR5+0xb0] ;  /* 0x0000b005ff087984 */ /* 0x000fe20008000a00 */
[----:B------:R-:W-:-:S03]  /*39f0*/  FFMA.FTZ R11, R49, R7, R2 ;  /* 0x00000007310b7223 */ /* 0x000fc60000010002 */
[----:B------:R-:W1:Y:S01]  /*3a00*/  LDS.64 R2, [UR5+0x30] ;  /* 0x00003005ff027984 */ /* 0x000e620008000a00 */
[----:B------:R-:W3:Y:S01]  /*3a10*/  I2F.F16 R4, R4 ;  /* 0x0000000400047306 */ /* 0x000ee20000200c00 */
[----:B------:R-:W-:-:S07]  /*3a20*/  FFMA.FTZ R6, R7, R6, R26 ;  /* 0x0000000607067223 */ /* 0x000fce000001001a */
[----:B------:R-:W4:Y:S01]  /*3a30*/  I2F.F16 R10, R10 ;  /* 0x0000000a000a7306 */ /* 0x000f220000200c00 */
[----:B0-----:R-:W-:Y:S01]  /*3a40*/  IMAD.WIDE R56, R37, 0x4, R56 ;  /* 0x0000000425387825 */ /* 0x001fe200078e0238 */
[----:B--2---:R-:W-:Y:S02]  /*3a50*/  LOP3.LUT R5, R12, 0xff, RZ, 0xc0, !PT ;  /* 0x000000ff0c057812 */ /* 0x004fe400078ec0ff */
[----:B------:R-:W-:Y:S02]  /*3a60*/  LOP3.LUT R7, R15, 0xff, RZ, 0xc0, !PT ;  /* 0x000000ff0f077812 */ /* 0x000fe400078ec0ff */
[----:B------:R-:W-:Y:S02]  /*3a70*/  IADD3 R54, R5, -0x80, RZ ;  /* 0xffffff8005367810 */ /* 0x000fe40007ffe0ff */
[----:B------:R-:W-:Y:S02]  /*3a80*/  LOP3.LUT R5, R14, 0xff, RZ, 0xc0, !PT ;  /* 0x000000ff0e057812 */ /* 0x000fe400078ec0ff */
[----:B------:R-:W-:-:S02]  /*3a90*/  LOP3.LUT R19, R13, 0xff, RZ, 0xc0, !PT ;  /* 0x000000ff0d137812 */ /* 0x000fc400078ec0ff */
[----:B------:R-:W-:Y:S02]  /*3aa0*/  IADD3 R26, R7, -0x80, RZ ;  /* 0xffffff80071a7810 */ /* 0x000fe40007ffe0ff */
[----:B------:R-:W-:Y:S01]  /*3ab0*/  IADD3 R27, R5, -0x80, RZ ;  /* 0xffffff80051b7810 */ /* 0x000fe20007ffe0ff */
[----:B---3--:R-:W-:Y:S01]  /*3ac0*/  HADD2.F32 R5, -RZ, R4.H0_H0 ;  /* 0x20000004ff057230 */ /* 0x008fe20000004100 */
[----:B------:R-:W-:Y:S01]  /*3ad0*/  SHF.R.U32.HI R7, RZ, 0x8, R12 ;  /* 0x00000008ff077819 */ /* 0x000fe2000001160c */
[----:B----4-:R-:W-:Y:S01]  /*3ae0*/  HADD2.F32 R4, -RZ, R10.H0_H0 ;  /* 0x2000000aff047230 */ /* 0x010fe20000004100 */
[----:B------:R-:W-:Y:S02]  /*3af0*/  IADD3 R19, R19, -0x80, RZ ;  /* 0xffffff8013137810 */ /* 0x000fe40007ffe0ff */
[----:B------:R-:W-:Y:S01]  /*3b00*/  LOP3.LUT R7, R7, 0xff, RZ, 0xc0, !PT ;  /* 0x000000ff07077812 */ /* 0x000fe200078ec0ff */
[----:B------:R-:W0:Y:S01]  /*3b10*/  I2F.F16 R54, R54 ;  /* 0x0000003600367306 */ /* 0x000e220000200c00 */
[C---:B------:R-:W-:Y:S01]  /*3b20*/  FFMA.FTZ R10, R50.reuse, R5, R31 ;  /* 0x00000005320a7223 */ /* 0x040fe2000001001f */
[----:B------:R-:W-:Y:S01]  /*3b30*/  FFMA.FTZ R11, R50, R4, R11 ;  /* 0x00000004320b7223 */ /* 0x000fe2000001000b */
[----:B------:R-:W-:-:S05]  /*3b40*/  IADD3 R50, R7, -0x80, RZ ;  /* 0xffffff8007327810 */ /* 0x000fca0007ffe0ff */
[----:B------:R1:W2:Y:S08]  /*3b50*/  I2F.F16 R52, R19 ;  /* 0x0000001300347306 */ /* 0x0002b00000200c00 */
[----:B------:R-:W3:Y:S08]  /*3b60*/  I2F.F16 R27, R27 ;  /* 0x0000001b001b7306 */ /* 0x000ef00000200c00 */
[----:B------:R-:W4:Y:S08]  /*3b70*/  I2F.F16 R26, R26 ;  /* 0x0000001a001a7306 */ /* 0x000f300000200c00 */
[----:B------:R-:W5:Y:S01]  /*3b80*/  I2F.F16 R50, R50 ;  /* 0x0000003200327306 */ /* 0x000f620000200c00 */
[----:B------:R-:W-:Y:S01]  /*3b90*/  FFMA.FTZ R34, R5, R43, R34 ;  /* 0x0000002b05227223 */ /* 0x000fe20000010022 */
[----:B-1----:R-:W-:-:S02]  /*3ba0*/  HADD2.F32 R19, -RZ, R2.H0_H0 ;  /* 0x20000002ff137230 */ /* 0x002fc40000004100 */
[----:B0-----:R-:W-:Y:S02]  /*3bb0*/  HADD2.F32 R54, -RZ, R54.H0_H0 ;  /* 0x20000036ff367230 */ /* 0x001fe40000004100 */
[----:B--2---:R-:W-:Y:S02]  /*3bc0*/  HADD2.F32 R52, -RZ, R52.H0_H0 ;  /* 0x20000034ff347230 */ /* 0x004fe40000004100 */
[----:B---3--:R-:W-:Y:S02]  /*3bd0*/  HADD2.F32 R27, -RZ, R27.H0_H0 ;  /* 0x2000001bff1b7230 */ /* 0x008fe40000004100 */
[----:B----4-:R-:W-:Y:S02]  /*3be0*/  HADD2.F32 R26, -RZ, R26.H0_H0 ;  /* 0x2000001aff1a7230 */ /* 0x010fe40000004100 */
[----:B------:R-:W-:Y:S02]  /*3bf0*/  HADD2.F32 R5, -RZ, R8.H0_H0 ;  /* 0x20000008ff057230 */ /* 0x000fe40000004100 */
[----:B------:R-:W-:Y:S01]  /*3c00*/  FFMA.FTZ R43, R4, R43, R6 ;  /* 0x0000002b042b7223 */ /* 0x000fe20000010006 */
[C---:B------:R-:W-:Y:S01]  /*3c10*/  FFMA.FTZ R7, R54.reuse, R19, RZ ;  /* 0x0000001336077223 */ /* 0x040fe200000100ff */
[C---:B------:R-:W-:Y:S01]  /*3c20*/  FFMA.FTZ R6, R19.reuse, R52, RZ ;  /* 0x0000003413067223 */ /* 0x040fe200000100ff */
[C---:B------:R-:W-:Y:S01]  /*3c30*/  FFMA.FTZ R45, R19.reuse, R27, RZ ;  /* 0x0000001b132d7223 */ /* 0x040fe200000100ff */
[----:B------:R-:W-:Y:S01]  /*3c40*/  FFMA.FTZ R4, R19, R26, RZ ;  /* 0x0000001a13047223 */ /* 0x000fe200000100ff */
[-C--:B------:R-:W-:Y:S01]  /*3c50*/  FFMA.FTZ R31, R54, R5.reuse, RZ ;  /* 0x00000005361f7223 */ /* 0x080fe200000100ff */
[-C--:B------:R-:W-:Y:S01]  /*3c60*/  FFMA.FTZ R19, R52, R5.reuse, RZ ;  /* 0x0000000534137223 */ /* 0x080fe200000100ff */
[-C--:B------:R-:W-:Y:S01]  /*3c70*/  FFMA.FTZ R27, R27, R5.reuse, RZ ;  /* 0x000000051b1b7223 */ /* 0x080fe200000100ff */
[----:B------:R-:W-:Y:S01]  /*3c80*/  FFMA.FTZ R26, R26, R5, RZ ;  /* 0x000000051a1a7223 */ /* 0x000fe200000100ff */
[----:B-----5:R-:W-:-:S02]  /*3c90*/  HADD2.F32 R50, -RZ, R50.H0_H0 ;  /* 0x20000032ff327230 */ /* 0x020fc40000004100 */
[----:B------:R-:W-:Y:S01]  /*3ca0*/  HADD2.F32 R5, -RZ, R2.H1_H1 ;  /* 0x30000002ff057230 */ /* 0x000fe20000004100 */
[----:B------:R-:W-:Y:S02]  /*3cb0*/  SHF.R.U32.HI R33, RZ, 0x8, R13 ;  /* 0x00000008ff217819 */ /* 0x000fe4000001160d */
[----:B------:R-:W-:Y:S02]  /*3cc0*/  SHF.R.U32.HI R51, RZ, 0x8, R14 ;  /* 0x00000008ff337819 */ /* 0x000fe4000001160e */
[----:B------:R-:W-:Y:S01]  /*3cd0*/  FFMA.FTZ R2, R50, R5, R7 ;  /* 0x0000000532027223 */ /* 0x000fe20000010007 */
[----:B------:R-:W-:Y:S02]  /*3ce0*/  SHF.R.U32.HI R7, RZ, 0x8, R15 ;  /* 0x00000008ff077819 */ /* 0x000fe4000001160f */
[----:B------:R-:W-:Y:S02]  /*3cf0*/  LOP3.LUT R33, R33, 0xff, RZ, 0xc0, !PT ;  /* 0x000000ff21217812 */ /* 0x000fe400078ec0ff */
[----:B------:R-:W-:-:S02]  /*3d00*/  LOP3.LUT R51, R51, 0xff, RZ, 0xc0, !PT ;  /* 0x000000ff33337812 */ /* 0x000fc400078ec0ff */
[----:B------:R-:W-:Y:S01]  /*3d10*/  LOP3.LUT R7, R7, 0xff, RZ, 0xc0, !PT ;  /* 0x000000ff07077812 */ /* 0x000fe200078ec0ff */
[----:B------:R-:W-:Y:S01]  /*3d20*/  HADD2.F32 R8, -RZ, R8.H1_H1 ;  /* 0x30000008ff087230 */ /* 0x000fe20000004100 */
[----:B------:R-:W-:Y:S02]  /*3d30*/  IADD3 R47, R33, -0x80, RZ ;  /* 0xffffff80212f7810 */ /* 0x000fe40007ffe0ff */
[----:B------:R-:W-:Y:S02]  /*3d40*/  IADD3 R51, R51, -0x80, RZ ;  /* 0xffffff8033337810 */ /* 0x000fe40007ffe0ff */
[----:B------:R-:W-:Y:S01]  /*3d50*/  IADD3 R53, R7, -0x80, RZ ;  /* 0xffffff8007357810 */ /* 0x000fe20007ffe0ff */
[----:B------:R-:W-:Y:S01]  /*3d60*/  FFMA.FTZ R31, R50, R8, R31 ;  /* 0x00000008321f7223 */ /* 0x000fe2000001001f */
[----:B------:R-:W0:Y:S08]  /*3d70*/  I2F.F16 R52, R51 ;  /* 0x0000003300347306 */ /* 0x000e300000200c00 */
[----:B------:R-:W1:Y:S08]  /*3d80*/  I2F.F16 R50, R47 ;  /* 0x0000002f00327306 */ /* 0x000e700000200c00 */
[----:B------:R-:W2:Y:S01]  /*3d90*/  I2F.F16 R33, R53 ;  /* 0x0000003500217306 */ /* 0x000ea20000200c00 */
[----:B0-----:R-:W-:-:S02]  /*3da0*/  HADD2.F32 R52, -RZ, R52.H0_H0 ;  /* 0x20000034ff347230 */ /* 0x001fc40000004100 */
[----:B-1----:R-:W-:-:S03]  /*3db0*/  HADD2.F32 R50, -RZ, R50.H0_H0 ;  /* 0x20000032ff327230 */ /* 0x002fc60000004100 */
[C---:B------:R-:W-:Y:S01]  /*3dc0*/  FFMA.FTZ R45, R5.reuse, R52, R45 ;  /* 0x00000034052d7223 */ /* 0x040fe2000001002d */
[----:B--2---:R-:W-:Y:S02]  /*3dd0*/  HADD2.F32 R33, -RZ, R33.H0_H0 ;  /* 0x20000021ff217230 */ /* 0x004fe40000004100 */
[----:B------:R-:W-:-:S03]  /*3de0*/  FFMA.FTZ R47, R5, R50, R6 ;  /* 0x00000032052f7223 */ /* 0x000fc60000010006 */
[----:B------:R-:W-:Y:S02]  /*3df0*/  FFMA.FTZ R49, R5, R33, R4 ;  /* 0x0000002105317223 */ /* 0x000fe40000010004 */
[----:B------:R-:W2:Y:S01]  /*3e00*/  LDG.E.128.CONSTANT R4, desc[UR8][R56.64] ;  /* 0x0000000838047981 */ /* 0x000ea2000c1e9d00 */
[----:B------:R-:W-:-:S04]  /*3e10*/  F2FP.F16.F32.PACK_AB R16, RZ, R16 ;  /* 0x00000010ff10723e */ /* 0x000fc800000000ff */
[----:B------:R-:W-:Y:S01]  /*3e20*/  PRMT R18, R18, 0x5410, R16 ;  /* 0x0000541012127816 */ /* 0x000fe20000000010 */
[----:B------:R-:W-:Y:S01]  /*3e30*/  FMUL.FTZ R10, R23, R10 ;  /* 0x0000000a170a7220 */ /* 0x000fe20000410000 */
[----:B------:R-:W-:-:S04]  /*3e40*/  FFMA.FTZ R19, R50, R8, R19 ;  /* 0x0000000832137223 */ /* 0x000fc80000010013 */
[----:B------:R-:W-:Y:S01]  /*3e50*/  HFMA2.MMA R24, R18, 1, 1, R24 ;  /* 0x3c003c0012187835 */ /* 0x000fe20000000018 */
[----:B------:R-:W-:Y:S01]  /*3e60*/  FMUL.FTZ R18, R20, R17 ;  /* 0x0000001114127220 */ /* 0x000fe20000410000 */
[----:B------:R-:W-:Y:S01]  /*3e70*/  FMUL.FTZ R17, R22, R11 ;  /* 0x0000000b16117220 */ /* 0x000fe20000410000 */
[----:B------:R-:W-:Y:S01]  /*3e80*/  F2FP.F16.F32.PACK_AB R11, RZ, R10 ;  /* 0x0000000aff0b723e */ /* 0x000fe200000000ff */
[-C--:B------:R-:W-:Y:S01]  /*3e90*/  FFMA.FTZ R27, R52, R8.reuse, R27 ;  /* 0x00000008341b7223 */ /* 0x080fe2000001001b */
[----:B------:R-:W-:Y:S01]  /*3ea0*/  FFMA.FTZ R26, R33, R8, R26 ;  /* 0x00000008211a7223 */ /* 0x000fe2000001001a */
[----:B------:R-:W-:Y:S02]  /*3eb0*/  SHF.R.U32.HI R10, RZ, 0x10, R13 ;  /* 0x00000010ff0a7819 */ /* 0x000fe4000001160d */
[----:B------:R-:W-:Y:S02]  /*3ec0*/  SHF.R.U32.HI R8, RZ, 0x10, R12 ;  /* 0x00000010ff087819 */ /* 0x000fe4000001160c */
[----:B------:R-:W-:-:S02]  /*3ed0*/  LOP3.LUT R10, R10, 0xff, RZ, 0xc0, !PT ;  /* 0x000000ff0a0a7812 */ /* 0x000fc400078ec0ff */
[----:B------:R-:W-:Y:S02]  /*3ee0*/  LOP3.LUT R8, R8, 0xff, RZ, 0xc0, !PT ;  /* 0x000000ff08087812 */ /* 0x000fe400078ec0ff */
[----:B------:R-:W-:Y:S02]  /*3ef0*/  IADD3 R16, R10, -0x80, RZ ;  /* 0xffffff800a107810 */ /* 0x000fe40007ffe0ff */
[----:B------:R-:W-:Y:S02]  /*3f00*/  IADD3 R33, R8, -0x80, RZ ;  /* 0xffffff8008217810 */ /* 0x000fe40007ffe0ff */
[----:B------:R-:W-:Y:S02]  /*3f10*/  SHF.R.U32.HI R10, RZ, 0x10, R15 ;  /* 0x00000010ff0a7819 */ /* 0x000fe4000001160f */
[----:B------:R-:W-:Y:S02]  /*3f20*/  SHF.R.U32.HI R8, RZ, 0x10, R14 ;  /* 0x00000010ff087819 */ /* 0x000fe4000001160e */
[----:B------:R-:W-:-:S02]  /*3f30*/  LOP3.LUT R10, R10, 0xff, RZ, 0xc0, !PT ;  /* 0x000000ff0a0a7812 */ /* 0x000fc400078ec0ff */
[----:B------:R-:W-:Y:S01]  /*3f40*/  LOP3.LUT R8, R8, 0xff, RZ, 0xc0, !PT ;  /* 0x000000ff08087812 */ /* 0x000fe200078ec0ff */
[----:B------:R-:W-:Y:S01]  /*3f50*/  FMUL.FTZ R30, R21, R30 ;  /* 0x0000001e151e7220 */ /* 0x000fe20000410000 */
[----:B------:R-:W-:Y:S02]  /*3f60*/  IADD3 R10, R10, -0x80, RZ ;  /* 0xffffff800a0a7810 */ /* 0x000fe40007ffe0ff */
[----:B------:R-:W-:Y:S01]  /*3f70*/  IADD3 R8, R8, -0x80, RZ ;  /* 0xffffff8008087810 */ /* 0x000fe20007ffe0ff */
[----:B------:R-:W-:Y:S01]  /*3f80*/  I2F.F16 R33, R33 ;  /* 0x0000002100217306 */ /* 0x000fe20000200c00 */
[----:B------:R-:W-:Y:S02]  /*3f90*/  F2FP.F16.F32.PACK_AB R30, RZ, R30 ;  /* 0x0000001eff1e723e */ /* 0x000fe400000000ff */
[----:B------:R-:W-:Y:S02]  /*3fa0*/  F2FP.F16.F32.PACK_AB R18, RZ, R18 ;  /* 0x00000012ff12723e */ /* 0x000fe400000000ff */
[----:B------:R-:W-:-:S03]  /*3fb0*/  F2FP.F16.F32.PACK_AB R17, RZ, R17 ;  /* 0x00000011ff11723e */ /* 0x000fc600000000ff */
[----:B------:R-:W0:Y:S01]  /*3fc0*/  I2F.F16 R10, R10 ;  /* 0x0000000a000a7306 */ /* 0x000e220000200c00 */
[----:B------:R-:W-:Y:S02]  /*3fd0*/  LEA.HI R12, R12, 0xffffff80, RZ, 0x8 ;  /* 0xffffff800c0c7811 */ /* 0x000fe400078f40ff */
[----:B------:R-:W-:-:S05]  /*3fe0*/  PRMT R30, R30, 0x5410, R18 ;  /* 0x000054101e1e7816 */ /* 0x000fca0000000012 */
[----:B------:R-:W1:Y:S01]  /*3ff0*/  I2F.F16 R16, R16 ;  /* 0x0000001000107306 */ /* 0x000e620000200c00 */
[----:B------:R-:W-:Y:S02]  /*4000*/  PRMT R18, R11, 0x5410, R17 ;  /* 0x000054100b127816 */ /* 0x000fe40000000011 */
[----:B------:R-:W-:-:S05]  /*4010*/  LEA.HI R11, R13, 0xffffff80, RZ, 0x8 ;  /* 0xffffff800d0b7811 */ /* 0x000fca00078f40ff */
[----:B------:R-:W3:Y:S01]  /*4020*/  I2F.F16 R8, R8 ;  /* 0x0000000800087306 */ /* 0x000ee20000200c00 */
[----:B0-----:R-:W-:-:S07]  /*4030*/  HADD2.F32 R13, -RZ, R10.H0_H0 ;  /* 0x2000000aff0d7230 */ /* 0x001fce0000004100 */
[----:B------:R-:W0:Y:S01]  /*4040*/  I2F.F16 R12, R12 ;  /* 0x0000000c000c7306 */ /* 0x000e220000200c00 */
[----:B------:R-:W-:Y:S02]  /*4050*/  HADD2.F32 R33, -RZ, R33.H0_H0 ;  /* 0x20000021ff217230 */ /* 0x000fe40000004100 */
[----:B-1----:R-:W-:-:S05]  /*4060*/  HADD2.F32 R16, -RZ, R16.H0_H0 ;  /* 0x20000010ff107230 */ /* 0x002fca0000004100 */
[----:B------:R-:W1:Y:S01]  /*4070*/  I2F.F16 R11, R11 ;  /* 0x0000000b000b7306 */ /* 0x000e620000200c00 */
[----:B---3--:R-:W-:Y:S02]  /*4080*/  HADD2.F32 R8, -RZ, R8.H0_H0 ;  /* 0x20000008ff087230 */ /* 0x008fe40000004100 */
[----:B------:R-:W-:Y:S01]  /*4090*/  HADD2.F32 R10, -RZ, R9.H0_H0 ;  /* 0x20000009ff0a7230 */ /* 0x000fe20000004100 */
[----:B------:R-:W-:Y:S01]  /*40a0*/  HFMA2.MMA R25, R18, 1, 1, R25 ;  /* 0x3c003c0012197835 */ /* 0x000fe20000000019 */
[--C-:B------:R-:W-:Y:S01]  /*40b0*/  HADD2.F32 R18, -RZ, R3.reuse.H0_H0 ;  /* 0x20000003ff127230 */ /* 0x100fe20000004100 */
[----:B------:R-:W-:Y:S02]  /*40c0*/  LEA.HI R14, R14, 0xffffff80, RZ, 0x8 ;  /* 0xffffff800e0e7811 */ /* 0x000fe400078f40ff */
[----:B------:R-:W-:Y:S01]  /*40d0*/  LEA.HI R17, R15, 0xffffff80, RZ, 0x8 ;  /* 0xffffff800f117811 */ /* 0x000fe200078f40ff */
[-C--:B------:R-:W-:Y:S01]  /*40e0*/  FFMA.FTZ R31, R33, R10.reuse, R31 ;  /* 0x0000000a211f7223 */ /* 0x080fe2000001001f */
[-C--:B------:R-:W-:Y:S01]  /*40f0*/  FFMA.FTZ R19, R16, R10.reuse, R19 ;  /* 0x0000000a10137223 */ /* 0x080fe20000010013 */
[-C--:B------:R-:W-:Y:S01]  /*4100*/  FFMA.FTZ R27, R8, R10.reuse, R27 ;  /* 0x0000000a081b7223 */ /* 0x080fe2000001001b */
[----:B------:R-:W-:Y:S01]  /*4110*/  FFMA.FTZ R26, R13, R10, R26 ;  /* 0x0000000a0d1a7223 */ /* 0x000fe2000001001a */
[----:B------:R-:W-:-:S02]  /*4120*/  HADD2.F32 R10, -RZ, R3.H1_H1 ;  /* 0x30000003ff0a7230 */ /* 0x000fc40000004100 */
[----:B------:R-:W-:Y:S01]  /*4130*/  FFMA.FTZ R2, R33, R18, R2 ;  /* 0x0000001221027223 */ /* 0x000fe20000010002 */
[----:B0-----:R-:W-:Y:S01]  /*4140*/  HADD2.F32 R3, -RZ, R12.H0_H0 ;  /* 0x2000000cff037230 */ /* 0x001fe20000004100 */
[----:B------:R-:W0:Y:S01]  /*4150*/  I2F.F16 R14, R14 ;  /* 0x0000000e000e7306 */ /* 0x000e220000200c00 */
[----:B-1----:R-:W-:-:S03]  /*4160*/  HADD2.F32 R12, -RZ, R11.H0_H0 ;  /* 0x2000000bff0c7230 */ /* 0x002fc60000004100 */
[----:B------:R-:W-:-:S04]  /*4170*/  FFMA.FTZ R11, R3, R10, R2 ;  /* 0x0000000a030b7223 */ /* 0x000fc80000010002 */
[----:B------:R-:W1:Y:S01]  /*4180*/  I2F.F16 R17, R17 ;  /* 0x0000001100117306 */ /* 0x000e620000200c00 */
[----:B------:R-:W-:Y:S02]  /*4190*/  HADD2.F32 R2, -RZ, R9.H1_H1 ;  /* 0x30000009ff027230 */ /* 0x000fe40000004100 */
[----:B------:R-:W-:-:S03]  /*41a0*/  FFMA.FTZ R47, R18, R16, R47 ;  /* 0x00000010122f7223 */ /* 0x000fc6000001002f */
[----:B------:R-:W-:Y:S01]  /*41b0*/  FFMA.FTZ R31, R3, R2, R31 ;  /* 0x00000002031f7223 */ /* 0x000fe2000001001f */
[----:B------:R-:W-:Y:S01]  /*41c0*/  FFMA.FTZ R47, R10, R12, R47 ;  /* 0x0000000c0a2f7223 */ /* 0x000fe2000001002f */
[----:B------:R-:W-:Y:S01]  /*41d0*/  FFMA.FTZ R19, R12, R2, R19 ;  /* 0x000000020c137223 */ /* 0x000fe20000010013 */
[----:B------:R-:W-:Y:S01]  /*41e0*/  FFMA.FTZ R49, R18, R13, R49 ;  /* 0x0000000d12317223 */ /* 0x000fe20000010031 */
[----:B0-----:R-:W-:Y:S02]  /*41f0*/  HADD2.F32 R14, -RZ, R14.H0_H0 ;  /* 0x2000000eff0e7230 */ /* 0x001fe40000004100 */
[----:B-1----:R-:W-:-:S03]  /*4200*/  HADD2.F32 R17, -RZ, R17.H0_H0 ;  /* 0x20000011ff117230 */ /* 0x002fc60000004100 */
[-C--:B------:R-:W-:Y:S02]  /*4210*/  FFMA.FTZ R27, R14, R2.reuse, R27 ;  /* 0x000000020e1b7223 */ /* 0x080fe4000001001b */
[----:B------:R-:W-:Y:S01]  /*4220*/  FFMA.FTZ R26, R17, R2, R26 ;  /* 0x00000002111a7223 */ /* 0x000fe2000001001a */
[----:B------:R-:W-:Y:S01]  /*4230*/  FFMA.FTZ R45, R18, R8, R45 ;  /* 0x00000008122d7223 */ /* 0x000fe2000001002d */
[----:B------:R-:W-:Y:S01]  /*4240*/  FFMA.FTZ R49, R10, R17, R49 ;  /* 0x000000110a317223 */ /* 0x000fe20000010031 */
[----:B------:R-:W-:Y:S02]  /*4250*/  FMUL.FTZ R17, R20, R35 ;  /* 0x0000002314117220 */ /* 0x000fe40000410000 */
[----:B------:R-:W-:Y:S01]  /*4260*/  FFMA.FTZ R45, R10, R14, R45 ;  /* 0x0000000e0a2d7223 */ /* 0x000fe2000001002d */
[----:B------:R-:W-:Y:S02]  /*4270*/  HADD2 R29, R30, R29 ;  /* 0x0000001d1e1d7230 */ /* 0x000fe40000000000 */
[----:B------:R-:W-:Y:S01]  /*4280*/  FMUL.FTZ R34, R23, R34 ;  /* 0x0000002217227220 */ /* 0x000fe20000410000 */
[----:B------:R-:W-:Y:S01]  /*4290*/  F2FP.F16.F32.PACK_AB R17, RZ, R17 ;  /* 0x00000011ff11723e */ /* 0x000fe200000000ff */
[----:B------:R-:W-:-:S05]  /*42a0*/  FMUL.FTZ R30, R22, R43 ;  /* 0x0000002b161e7220 */ /* 0x000fca0000410000 */
[----:B------:R-:W-:Y:S02]  /*42b0*/  F2FP.F16.F32.PACK_AB R30, RZ, R30 ;  /* 0x0000001eff1e723e */ /* 0x000fe400000000ff */
[----:B------:R-:W-:-:S04]  /*42c0*/  IADD3 R41, R41, 0x20, RZ ;  /* 0x0000002029297810 */ /* 0x000fc80007ffe0ff */
[C---:B------:R-:W-:Y:S02]  /*42d0*/  ISETP.GE.AND P0, PT, R41.reuse, UR7, PT ;  /* 0x0000000729007c0c */ /* 0x040fe4000bf06270 */
[----:B------:R-:W-:Y:S02]  /*42e0*/  ISETP.LT.AND P1, PT, R41, R42, PT ;  /* 0x0000002a2900720c */ /* 0x000fe40003f21270 */
[----:B--2---:R-:W-:Y:S02]  /*42f0*/  LOP3.LUT R3, R5, 0xff, RZ, 0xc0, !PT ;  /* 0x000000ff05037812 */ /* 0x004fe400078ec0ff */
[----:B------:R-:W-:Y:S02]  /*4300*/  LOP3.LUT R13, R4, 0xff, RZ, 0xc0, !PT ;  /* 0x000000ff040d7812 */ /* 0x000fe400078ec0ff */
[----:B------:R-:W-:Y:S02]  /*4310*/  IADD3 R12, R3, -0x80, RZ ;  /* 0xffffff80030c7810 */ /* 0x000fe40007ffe0ff */
[----:B------:R-:W-:-:S02]  /*4320*/  LOP3.LUT R3, R6, 0xff, RZ, 0xc0, !PT ;  /* 0x000000ff06037812 */ /* 0x000fc400078ec0ff */
[----:B------:R-:W-:Y:S02]  /*4330*/  IADD3 R9, R13, -0x80, RZ ;  /* 0xffffff800d097810 */ /* 0x000fe40007ffe0ff */
[----:B------:R-:W-:Y:S02]  /*4340*/  IADD3 R13, R3, -0x80, RZ ;  /* 0xffffff80030d7810 */ /* 0x000fe40007ffe0ff */
[----:B------:R-:W0:Y:S01]  /*4350*/  LDS.64 R2, [UR5+0x38] ;  /* 0x00003805ff027984 */ /* 0x000e220008000a00 */
[----:B------:R-:W-:Y:S02]  /*4360*/  LEA.HI R16, R6, 0xffffff80, RZ, 0x8 ;  /* 0xffffff8006107811 */ /* 0x000fe400078f40ff */
[----:B------:R-:W-:Y:S02]  /*4370*/  LOP3.LUT R14, R7, 0xff, RZ, 0xc0, !PT ;  /* 0x000000ff070e7812 */ /* 0x000fe400078ec0ff */
[----:B------:R1:W-:Y:S01]  /*4380*/  I2F.F16 R10, R16 ;  /* 0x00000010000a7306 */ /* 0x0003e20000200c00 */
[----:B------:R-:W-:-:S02]  /*4390*/  SHF.R.U32.HI R18, RZ, 0x8, R4 ;  /* 0x00000008ff127819 */ /* 0x000fc40000011604 */
[----:B------:R-:W-:Y:S01]  /*43a0*/  IADD3 R33, R14, -0x80, RZ ;  /* 0xffffff800e217810 */ /* 0x000fe20007ffe0ff */
[----:B-1----:R-:W-:Y:S01]  /*43b0*/  FMUL.FTZ R16, R21, R32 ;  /* 0x0000002015107220 */ /* 0x002fe20000410000 */
[----:B------:R-:W-:-:S03]  /*43c0*/  LEA.HI R15, R4, 0xffffff80, RZ, 0x8 ;  /* 0xffffff80040f7811 */ /* 0x000fc600078f40ff */
[----:B------:R-:W1:Y:S01]  /*43d0*/  I2F.F16 R13, R13 ;  /* 0x0000000d000d7306 */ /* 0x000e620000200c00 */
[----:B------:R-:W-:Y:S02]  /*43e0*/  SHF.R.U32.HI R14, RZ, 0x10, R4 ;  /* 0x00000010ff0e7819 */ /* 0x000fe40000011604 */
[----:B------:R-:W-:Y:S02]  /*43f0*/  F2FP.F16.F32.PACK_AB R16, RZ, R16 ;  /* 0x00000010ff10723e */ /* 0x000fe400000000ff */
[----:B------:R-:W-:-:S03]  /*4400*/  LOP3.LUT R18, R18, 0xff, RZ, 0xc0, !PT ;  /* 0x000000ff12127812 */ /* 0x000fc600078ec0ff */
[----:B------:R-:W2:Y:S01]  /*4410*/  I2F.F16 R9, R9 ;  /* 0x0000000900097306 */ /* 0x000ea20000200c00 */
[----:B------:R-:W-:Y:S02]  /*4420*/  PRMT R16, R16, 0x5410, R17 ;  /* 0x0000541010107816 */ /* 0x000fe40000000011 */
[----:B------:R-:W-:-:S05]  /*4430*/  F2FP.F16.F32.PACK_AB R17, RZ, R34 ;  /* 0x00000022ff11723e */ /* 0x000fca00000000ff */
[----:B------:R-:W3:Y:S01]  /*4440*/  I2F.F16 R12, R12 ;  /* 0x0000000c000c7306 */ /* 0x000ee20000200c00 */
[----:B------:R-:W-:Y:S02]  /*4450*/  LEA.HI R8, R5, 0xffffff80, RZ, 0x8 ;  /* 0xffffff8005087811 */ /* 0x000fe400078f40ff */
[----:B------:R-:W-:-:S05]  /*4460*/  IADD3 R18, R18, -0x80, RZ ;  /* 0xffffff8012127810 */ /* 0x000fca0007ffe0ff */
[----:B------:R4:W5:Y:S01]  /*4470*/  I2F.F16 R4, R33 ;  /* 0x0000002100047306 */ /* 0x0009620000200c00 */
[----:B------:R-:W-:Y:S02]  /*4480*/  PRMT R17, R17, 0x5410, R30 ;  /* 0x0000541011117816 */ /* 0x000fe4000000001e */
[----:B------:R-:W-:Y:S02]  /*4490*/  LOP3.LUT R32, R14, 0xff, RZ, 0xc0, !PT ;  /* 0x000000ff0e207812 */ /* 0x000fe400078ec0ff */
[----:B------:R-:W-:Y:S02]  /*44a0*/  SHF.R.U32.HI R30, RZ, 0x8, R6 ;  /* 0x00000008ff1e7819 */ /* 0x000fe40000011606 */
[--C-:B----4-:R-:W-:Y:S02]  /*44b0*/  SHF.R.U32.HI R33, RZ, 0x8, R5.reuse ;  /* 0x00000008ff217819 */ /* 0x110fe40000011605 */
[----:B------:R-:W-:Y:S01]  /*44c0*/  SHF.R.U32.HI R5, RZ, 0x10, R5 ;  /* 0x00000010ff057819 */ /* 0x000fe20000011605 */
[----:B------:R4:W5:Y:S01]  /*44d0*/  I2F.F16 R14, R18 ;  /* 0x00000012000e7306 */ /* 0x0009620000200c00 */
[----:B------:R-:W-:Y:S01]  /*44e0*/  LOP3.LUT R33, R33, 0xff, RZ, 0xc0, !PT ;  /* 0x000000ff21217812 */ /* 0x000fe200078ec0ff */
[----:B------:R-:W-:Y:S01]  /*44f0*/  HADD2 R24, R17, R24 ;  /* 0x0000001811187230 */ /* 0x000fe20000000000 */
[----:B------:R-:W-:Y:S01]  /*4500*/  HFMA2.MMA R28, R16, 1, 1, R28 ;  /* 0x3c003c00101c7835 */ /* 0x000fe2000000001c */
[----:B------:R-:W-:-:S02]  /*4510*/  IADD3 R16, R32, -0x80, RZ ;  /* 0xffffff8020107810 */ /* 0x000fc40007ffe0ff */
[----:B------:R-:W-:Y:S02]  /*4520*/  IADD3 R17, R33, -0x80, RZ ;  /* 0xffffff8021117810 */ /* 0x000fe40007ffe0ff */
[----:B----4-:R-:W-:Y:S02]  /*4530*/  LOP3.LUT R18, R5, 0xff, RZ, 0xc0, !PT ;  /* 0x000000ff05127812 */ /* 0x010fe400078ec0ff */
[----:B------:R-:W-:Y:S01]  /*4540*/  LOP3.LUT R5, R30, 0xff, RZ, 0xc0, !PT ;  /* 0x000000ff1e057812 */ /* 0x000fe200078ec0ff */
[----:B-1----:R-:W-:Y:S01]  /*4550*/  HADD2.F32 R30, -RZ, R13.H0_H0 ;  /* 0x2000000dff1e7230 */ /* 0x002fe20000004100 */
[----:B------:R-:W-:Y:S01]  /*4560*/  IADD3 R33, R18, -0x80, RZ ;  /* 0xffffff8012217810 */ /* 0x000fe20007ffe0ff */
[----:B--2---:R-:W-:Y:S02]  /*4570*/  HADD2.F32 R18, -RZ, R9.H0_H0 ;  /* 0x20000009ff127230 */ /* 0x004fe40000004100 */
[----:B0-----:R-:W-:Y:S02]  /*4580*/  HADD2.F32 R32, -RZ, R2.H0_H0 ;  /* 0x20000002ff207230 */ /* 0x001fe40000004100 */
[----:B---3--:R-:W-:-:S02]  /*4590*/  HADD2.F32 R12, -RZ, R12.H0_H0 ;  /* 0x2000000cff0c7230 */ /* 0x008fc40000004100 */
[----:B-----5:R-:W-:Y:S01]  /*45a0*/  HADD2.F32 R13, -RZ, R4.H0_H0 ;  /* 0x20000004ff0d7230 */ /* 0x020fe20000004100 */
[----:B------:R-:W-:Y:S01]  /*45b0*/  SHF.R.U32.HI R4, RZ, 0x8, R7 ;  /* 0x00000008ff047819 */ /* 0x000fe20000011607 */
[----:B------:R-:W-:Y:S01]  /*45c0*/  FFMA.FTZ R11, R18, R32, R11 ;  /* 0x00000020120b7223 */ /* 0x000fe2000001000b */
[C---:B------:R-:W-:Y:S01]  /*45d0*/  FFMA.FTZ R47, R32.reuse, R12, R47 ;  /* 0x0000000c202f7223 */ /* 0x040fe2000001002f */
[C---:B------:R-:W-:Y:S01]  /*45e0*/  FFMA.FTZ R45, R32.reuse, R30, R45 ;  /* 0x0000001e202d7223 */ /* 0x040fe2000001002d */
[----:B------:R-:W-:Y:S01]  /*45f0*/  FFMA.FTZ R49, R32, R13, R49 ;  /* 0x0000000d20317223 */ /* 0x000fe20000010031 */
[----:B------:R-:W-:Y:S02]  /*4600*/  IADD3 R32, R5, -0x80, RZ ;  /* 0xffffff8005207810 */ /* 0x000fe40007ffe0ff */
[----:B------:R-:W-:Y:S02]  /*4610*/  LOP3.LUT R34, R4, 0xff, RZ, 0xc0, !PT ;  /* 0x000000ff04227812 */ /* 0x000fe400078ec0ff */
[----:B------:R-:W0:Y:S01]  /*4620*/  LDS.64 R4, [UR5+0xb8] ;  /* 0x0000b805ff047984 */ /* 0x000e220008000a00 */
[----:B------:R-:W-:-:S02]  /*4630*/  SHF.R.U32.HI R6, RZ, 0x10, R6 ;  /* 0x00000010ff067819 */ /* 0x000fc40000011606 */
[----:B------:R-:W-:Y:S01]  /*4640*/  IADD3 R35, R34, -0x80, RZ ;  /* 0xffffff8022237810 */ /* 0x000fe20007ffe0ff */
[----:B------:R1:W-:Y:S01]  /*4650*/  I2F.F16 R9, R33 ;  /* 0x0000002100097306 */ /* 0x0003e20000200c00 */
[----:B------:R-:W-:-:S04]  /*4660*/  SHF.R.U32.HI R34, RZ, 0x10, R7 ;  /* 0x00000010ff227819 */ /* 0x000fc80000011607 */
[----:B------:R-:W-:Y:S02]  /*4670*/  LOP3.LUT R34, R34, 0xff, RZ, 0xc0, !PT ;  /* 0x000000ff22227812 */ /* 0x000fe400078ec0ff */
[----:B-1----:R-:W-:Y:S01]  /*4680*/  LOP3.LUT R33, R6, 0xff, RZ, 0xc0, !PT ;  /* 0x000000ff06217812 */ /* 0x002fe200078ec0ff */
[----:B------:R-:W1:Y:S01]  /*4690*/  I2F.F16 R17, R17 ;  /* 0x0000001100117306 */ /* 0x000e620000200c00 */
[----:B------:R-:W-:Y:S02]  /*46a0*/  IADD3 R43, R34, -0x80, RZ ;  /* 0xffffff80222b7810 */ /* 0x000fe40007ffe0ff */
[----:B------:R-:W-:-:S05]  /*46b0*/  IADD3 R33, R33, -0x80, RZ ;  /* 0xffffff8021217810 */ /* 0x000fca0007ffe0ff */
[----:B------:R-:W2:Y:S01]  /*46c0*/  I2F.F16 R32, R32 ;  /* 0x0000002000207306 */ /* 0x000ea20000200c00 */
[----:B------:R-:W-:-:S07]  /*46d0*/  HADD2.F32 R34, -RZ, R2.H1_H1 ;  /* 0x30000002ff227230 */ /* 0x000fce0000004100 */
[----:B------:R-:W3:Y:S01]  /*46e0*/  I2F.F16 R6, R35 ;  /* 0x0000002300067306 */ /* 0x000ee20000200c00 */
[----:B------:R-:W-:-:S07]  /*46f0*/  LEA.HI R7, R7, 0xffffff80, RZ, 0x8 ;  /* 0xffffff8007077811 */ /* 0x000fce00078f40ff */
[----:B------:R-:W4:Y:S08]  /*4700*/  I2F.F16 R16, R16 ;  /* 0x0000001000107306 */ /* 0x000f300000200c00 */
[----:B------:R-:W5:Y:S08]  /*4710*/  I2F.F16 R33, R33 ;  /* 0x0000002100217306 */ /* 0x000f700000200c00 */
[----:B------:R-:W0:Y:S01]  /*4720*/  I2F.F16 R2, R43 ;  /* 0x0000002b00027306 */ /* 0x000e220000200c00 */
[----:B------:R-:W-:-:S02]  /*4730*/  HADD2.F32 R14, -RZ, R14.H0_H0 ;  /* 0x2000000eff0e7230 */ /* 0x000fc40000004100 */
[----:B-1----:R-:W-:Y:S02]  /*4740*/  HADD2.F32 R17, -RZ, R17.H0_H0 ;  /* 0x20000011ff117230 */ /* 0x002fe40000004100 */
[----:B--2---:R-:W-:Y:S02]  /*4750*/  HADD2.F32 R32, -RZ, R32.H0_H0 ;  /* 0x20000020ff207230 */ /* 0x004fe40000004100 */
[----:B---3--:R-:W-:Y:S01]  /*4760*/  HADD2.F32 R6, -RZ, R6.H0_H0 ;  /* 0x20000006ff067230 */ /* 0x008fe20000004100 */
[----:B------:R-:W1:Y:S01]  /*4770*/  I2F.F16 R7, R7 ;  /* 0x0000000700077306 */ /* 0x000e620000200c00 */
[----:B------:R-:W-:Y:S01]  /*4780*/  FFMA.FTZ R11, R14, R34, R11 ;  /* 0x000000220e0b7223 */ /* 0x000fe2000001000b */
[C---:B------:R-:W-:Y:S01]  /*4790*/  FFMA.FTZ R47, R34.reuse, R17, R47 ;  /* 0x00000011222f7223 */ /* 0x040fe2000001002f */
[C---:B------:R-:W-:Y:S01]  /*47a0*/  FFMA.FTZ R45, R34.reuse, R32, R45 ;  /* 0x00000020222d7223 */ /* 0x040fe2000001002d */
[----:B------:R-:W-:Y:S01]  /*47b0*/  FFMA.FTZ R49, R34, R6, R49 ;  /* 0x0000000622317223 */ /* 0x000fe20000010031 */
[----:B----4-:R-:W-:-:S02]  /*47c0*/  HADD2.F32 R16, -RZ, R16.H0_H0 ;  /* 0x20000010ff107230 */ /* 0x010fc40000004100 */
[----:B------:R-:W-:Y:S01]  /*47d0*/  HADD2.F32 R34, -RZ, R9.H0_H0 ;  /* 0x20000009ff227230 */ /* 0x000fe20000004100 */
[----:B------:R-:W2:Y:S01]  /*47e0*/  I2F.F16 R15, R15 ;  /* 0x0000000f000f7306 */ /* 0x000ea20000200c00 */
[----:B------:R-:W-:Y:S02]  /*47f0*/  HADD2.F32 R50, -RZ, R3.H0_H0 ;  /* 0x20000003ff327230 */ /* 0x000fe40000004100 */
[----:B-----5:R-:W-:Y:S02]  /*4800*/  HADD2.F32 R52, -RZ, R33.H0_H0 ;  /* 0x20000021ff347230 */ /* 0x020fe40000004100 */
[----:B0-----:R-:W-:-:S03]  /*4810*/  HADD2.F32 R2, -RZ, R2.H0_H0 ;  /* 0x20000002ff027230 */ /* 0x001fc60000004100 */
[----:B------:R-:W0:Y:S01]  /*4820*/  I2F.F16 R8, R8 ;  /* 0x0000000800087306 */ /* 0x000e220000200c00 */
[--C-:B------:R-:W-:Y:S02]  /*4830*/  HADD2.F32 R9, -RZ, R4.reuse.H0_H0 ;  /* 0x20000004ff097230 */ /* 0x100fe40000004100 */
[----:B------:R-:W-:Y:S01]  /*4840*/  FFMA.FTZ R11, R16, R50, R11 ;  /* 0x00000032100b7223 */ /* 0x000fe2000001000b */
[C---:B------:R-:W-:Y:S01]  /*4850*/  FFMA.FTZ R47, R50.reuse, R34, R47 ;  /* 0x00000022322f7223 */ /* 0x040fe2000001002f */
[C---:B------:R-:W-:Y:S01]  /*4860*/  FFMA.FTZ R45, R50.reuse, R52, R45 ;  /* 0x00000034322d7223 */ /* 0x040fe2000001002d */
[----:B------:R-:W-:Y:S01]  /*4870*/  FFMA.FTZ R49, R50, R2, R49 ;  /* 0x0000000232317223 */ /* 0x000fe20000010031 */
[----:B------:R-:W-:Y:S02]  /*4880*/  HADD2.F32 R50, -RZ, R3.H1_H1 ;  /* 0x30000003ff327230 */ /* 0x000fe40000004100 */
[----:B------:R-:W-:Y:S01]  /*4890*/  FFMA.FTZ R31, R18, R9, R31 ;  /* 0x00000009121f7223 */ /* 0x000fe2000001001f */
[----:B------:R-:W-:-:S02]  /*48a0*/  HADD2.F32 R3, -RZ, R4.H1_H1 ;  /* 0x30000004ff037230 */ /* 0x000fc40000004100 */
[-C--:B------:R-:W-:Y:S01]  /*48b0*/  FFMA.FTZ R12, R12, R9.reuse, R19 ;  /* 0x000000090c0c7223 */ /* 0x080fe20000010013 */
[----:B-1----:R-:W-:Y:S02]  /*48c0*/  HADD2.F32 R54, -RZ, R7.H0_H0 ;  /* 0x20000007ff367230 */ /* 0x002fe40000004100 */
[-C--:B------:R-:W-:Y:S01]  /*48d0*/  FFMA.FTZ R27, R30, R9.reuse, R27 ;  /* 0x000000091e1b7223 */ /* 0x080fe2000001001b */
[----:B------:R-:W-:Y:S01]  /*48e0*/  FFMA.FTZ R9, R13, R9, R26 ;  /* 0x000000090d097223 */ /* 0x000fe2000001001a */
[----:B------:R-:W-:Y:S02]  /*48f0*/  HADD2.F32 R7, -RZ, R5.H0_H0 ;  /* 0x20000005ff077230 */ /* 0x000fe40000004100 */
[-C--:B------:R-:W-:Y:S01]  /*4900*/  FFMA.FTZ R31, R14, R3.reuse, R31 ;  /* 0x000000030e1f7223 */ /* 0x080fe2000001001f */
[-C--:B------:R-:W-:Y:S01]  /*4910*/  FFMA.FTZ R17, R17, R3.reuse, R12 ;  /* 0x0000000311117223 */ /* 0x080fe2000001000c */
[----:B--2---:R-:W-:Y:S02]  /*4920*/  HADD2.F32 R18, -RZ, R15.H0_H0 ;  /* 0x2000000fff127230 */ /* 0x004fe40000004100 */
[----:B------:R-:W-:Y:S01]  /*4930*/  FFMA.FTZ R27, R32, R3, R27 ;  /* 0x00000003201b7223 */ /* 0x000fe2000001001b */
[----:B0-----:R-:W-:-:S02]  /*4940*/  HADD2.F32 R8, -RZ, R8.H0_H0 ;  /* 0x20000008ff087230 */ /* 0x001fc40000004100 */
[----:B------:R-:W-:Y:S01]  /*4950*/  FFMA.FTZ R9, R6, R3, R9 ;  /* 0x0000000306097223 */ /* 0x000fe20000010009 */
[----:B------:R-:W-:Y:S02]  /*4960*/  HADD2.F32 R5, -RZ, R5.H1_H1 ;  /* 0x30000005ff057230 */ /* 0x000fe40000004100 */
[-C--:B------:R-:W-:Y:S01]  /*4970*/  FFMA.FTZ R31, R16, R7.reuse, R31 ;  /* 0x00000007101f7223 */ /* 0x080fe2000001001f */
[-C--:B------:R-:W-:Y:S01]  /*4980*/  FFMA.FTZ R17, R34, R7.reuse, R17 ;  /* 0x0000000722117223 */ /* 0x080fe20000010011 */
[----:B------:R-:W-:Y:S02]  /*4990*/  HADD2.F32 R10, -RZ, R10.H0_H0 ;  /* 0x2000000aff0a7230 */ /* 0x000fe40000004100 */
[----:B------:R-:W-:Y:S01]  /*49a0*/  FFMA.FTZ R58, R18, R50, R11 ;  /* 0x00000032123a7223 */ /* 0x000fe2000001000b */
[-C--:B------:R-:W-:Y:S01]  /*49b0*/  FFMA.FTZ R27, R52, R7.reuse, R27 ;  /* 0x00000007341b7223 */ /* 0x080fe2000001001b */
[----:B------:R-:W-:Y:S01]  /*49c0*/  FFMA.FTZ R9, R2, R7, R9 ;  /* 0x0000000702097223 */ /* 0x000fe20000010009 */
[----:B------:R-:W-:Y:S01]  /*49d0*/  FFMA.FTZ R47, R50, R8, R47 ;  /* 0x00000008322f7223 */ /* 0x000fe2000001002f */
[-C--:B------:R-:W-:Y:S01]  /*49e0*/  FFMA.FTZ R18, R18, R5.reuse, R31 ;  /* 0x0000000512127223 */ /* 0x080fe2000001001f */
[-C--:B------:R-:W-:Y:S01]  /*49f0*/  FFMA.FTZ R17, R8, R5.reuse, R17 ;  /* 0x0000000508117223 */ /* 0x080fe20000010011 */
[C---:B------:R-:W-:Y:S01]  /*4a00*/  FFMA.FTZ R60, R50.reuse, R10, R45 ;  /* 0x0000000a323c7223 */ /* 0x040fe2000001002d */
[----:B------:R-:W-:Y:S01]  /*4a10*/  FFMA.FTZ R49, R50, R54, R49 ;  /* 0x0000003632317223 */ /* 0x000fe20000010031 */
[-C--:B------:R-:W-:Y:S01]  /*4a20*/  FFMA.FTZ R10, R10, R5.reuse, R27 ;  /* 0x000000050a0a7223 */ /* 0x080fe2000001001b */
[----:B------:R-:W-:Y:S01]  /*4a30*/  FFMA.FTZ R9, R54, R5, R9 ;  /* 0x0000000536097223 */ /* 0x000fe20000010009 */
[C---:B------:R-:W-:Y:S01]  /*4a40*/  FMUL.FTZ R58, R21.reuse, R58 ;  /* 0x0000003a153a7220 */ /* 0x040fe20000410000 */
[C---:B------:R-:W-:Y:S01]  /*4a50*/  FMUL.FTZ R47, R20.reuse, R47 ;  /* 0x0000002f142f7220 */ /* 0x040fe20000410000 */
        /* <DEDUP_REMOVED lines=25> */
.L_x_3504:
[----:B------:R-:W-:-:S04]  /*4bf0*/  ISETP.GE.AND P0, PT, R41, R42, PT ;  /* 0x0000002a2900720c */ /* 0x000fc80003f06270 */
[----:B------:R-:W-:-:S13]  /*4c00*/  ISETP.GE.OR P0, PT, R41, R48, P0 ;  /* 0x000000302900720c */ /* 0x000fda0000706670 */
[----:B------:R-:W-:Y:S05]  /*4c10*/  @P0 BRA `(.L_x_3506) ;  /* 0x0000002c00b80947 */ /* 0x000fea0003800000 */
.L_x_3507:
[----:B------:R-:W2:Y:S01]  /*4c20*/  LDG.E.128.CONSTANT R8, desc[UR8][R52.64] ;  /* 0x0000000834087981 */ /* 0x000ea2000c1e9d00 */
[----:B------:R-:W-:-:S03]  /*4c30*/  ISETP.NE.AND P0, PT, R41, R38, PT ;  /* 0x000000262900720c */ /* 0x000fc60003f05270 */
[----:B------:R-:W-:Y:S10]  /*4c40*/  LDS.128 R24, [UR5+0x80] ;  /* 0x00008005ff187984 */ /* 0x000ff40008000c00 */
[----:B------:R-:W0:Y:S01]  /*4c50*/  @!P0 LDC.64 R6, c[0x0][0x248] ;  /* 0x00009200ff068b82 */ /* 0x000e220000000a00 */
[----:B-1----:R-:W-:-:S05]  /*4c60*/  @!P0 LEA R13, R41, 0x1, 0x1 ;  /* 0x00000001290d8811 */ /* 0x002fca00078e08ff */
[----:B0-----:R-:W-:-:S04]  /*4c70*/  @!P0 IMAD.WIDE R6, R13, 0x2, R6 ;  /* 0x000000020d068825 */ /* 0x001fc800078e0206 */
[C---:B------:R-:W-:Y:S02]  /*4c80*/  IMAD.WIDE R12, R37.reuse, 0x4, R52 ;  /* 0x00000004250c7825 */ /* 0x040fe400078e0234 */
[----:B------:R-:W3:Y:S02]  /*4c90*/  @!P0 LDG.E.U16.CONSTANT R6, desc[UR8][R6.64] ;  /* 0x0000000806068981 */ /* 0x000ee4000c1e9500 */
[C---:B------:R-:W-:Y:S02]  /*4ca0*/  IMAD.WIDE R54, R37.reuse, 0x4, R12 ;  /* 0x0000000425367825 */ /* 0x040fe400078e020c */
[----:B------:R-:W4:Y:S04]  /*4cb0*/  LDG.E.128.CONSTANT R12, desc[UR8][R12.64] ;  /* 0x000000080c0c7981 */ /* 0x000f28000c1e9d00 */
[----:B------:R0:W5:Y:S02]  /*4cc0*/  LDG.E.128.CONSTANT R16, desc[UR8][R54.64] ;  /* 0x0000000836107981 */ /* 0x000164000c1e9d00 */
[----:B0-----:R-:W-:Y:S01]  /*4cd0*/  IMAD.WIDE R54, R37, 0x4, R54 ;  /* 0x0000000425367825 */ /* 0x001fe200078e0236 */
[----:B--2---:R-:W-:-:S02]  /*4ce0*/  LOP3.LUT R20, R9, 0x3f, RZ, 0xc0, !PT ;  /* 0x0000003f09147812 */ /* 0x004fc400078ec0ff */
[--C-:B------:R-:W-:Y:S02]  /*4cf0*/  SHF.R.U32.HI R7, RZ, 0xc, R9.reuse ;  /* 0x0000000cff077819 */ /* 0x100fe40000011609 */
[----:B------:R-:W-:Y:S02]  /*4d00*/  IADD3 R33, R20, -0x20, RZ ;  /* 0xffffffe014217810 */ /* 0x000fe40007ffe0ff */
[----:B------:R-:W-:Y:S02]  /*4d10*/  LOP3.LUT R20, R8, 0x3f, RZ, 0xc0, !PT ;  /* 0x0000003f08147812 */ /* 0x000fe400078ec0ff */
[----:B------:R-:W-:Y:S02]  /*4d20*/  LOP3.LUT R7, R7, 0x3f, RZ, 0xc0, !PT ;  /* 0x0000003f07077812 */ /* 0x000fe400078ec0ff */
[----:B------:R-:W-:Y:S01]  /*4d30*/  SHF.R.U32.HI R21, RZ, 0x6, R9 ;  /* 0x00000006ff157819 */ /* 0x000fe20000011609 */
[----:B------:R-:W-:Y:S01]  /*4d40*/  I2F.F16 R33, R33 ;  /* 0x0000002100217306 */ /* 0x000fe20000200c00 */
[----:B------:R-:W-:-:S02]  /*4d50*/  IADD3 R20, R20, -0x20, RZ ;  /* 0xffffffe014147810 */ /* 0x000fc40007ffe0ff */
[----:B------:R-:W-:Y:S02]  /*4d60*/  IADD3 R31, R7, -0x20, RZ ;  /* 0xffffffe0071f7810 */ /* 0x000fe40007ffe0ff */
[----:B------:R-:W-:Y:S02]  /*4d70*/  LOP3.LUT R21, R21, 0x3f, RZ, 0xc0, !PT ;  /* 0x0000003f15157812 */ /* 0x000fe400078ec0ff */
[--C-:B------:R-:W-:Y:S01]  /*4d80*/  SHF.R.U32.HI R22, RZ, 0x12, R9.reuse ;  /* 0x00000012ff167819 */ /* 0x100fe20000011609 */
[----:B------:R0:W-:Y:S01]  /*4d90*/  I2F.F16 R29, R20 ;  /* 0x00000014001d7306 */ /* 0x0001e20000200c00 */
[----:B------:R-:W-:Y:S02]  /*4da0*/  SHF.R.U32.HI R7, RZ, 0x18, R9 ;  /* 0x00000018ff077819 */ /* 0x000fe40000011609 */
[----:B------:R-:W-:Y:S02]  /*4db0*/  IADD3 R21, R21, -0x20, RZ ;  /* 0xffffffe015157810 */ /* 0x000fe40007ffe0ff */
[----:B------:R-:W-:-:S02]  /*4dc0*/  LOP3.LUT R22, R22, 0x3f, RZ, 0xc0, !PT ;  /* 0x0000003f16167812 */ /* 0x000fc400078ec0ff */
[--C-:B------:R-:W-:Y:S01]  /*4dd0*/  SHF.R.U32.HI R28, RZ, 0xc, R8.reuse ;  /* 0x0000000cff1c7819 */ /* 0x100fe20000011608 */
[----:B------:R1:W2:Y:S01]  /*4de0*/  I2F.F16 R34, R21 ;  /* 0x0000001500227306 */ /* 0x0002a20000200c00 */
[----:B0-----:R-:W-:Y:S02]  /*4df0*/  LOP3.LUT R20, R7, 0x3f, RZ, 0xc0, !PT ;  /* 0x0000003f07147812 */ /* 0x001fe400078ec0ff */
[----:B------:R-:W-:Y:S02]  /*4e00*/  IADD3 R32, R22, -0x20, RZ ;  /* 0xffffffe016207810 */ /* 0x000fe40007ffe0ff */
[----:B------:R-:W-:Y:S02]  /*4e10*/  IADD3 R30, R20, -0x20, RZ ;  /* 0xffffffe0141e7810 */ /* 0x000fe40007ffe0ff */
[----:B------:R-:W-:Y:S01]  /*4e20*/  SHF.R.U32.HI R7, RZ, 0x6, R8 ;  /* 0x00000006ff077819 */ /* 0x000fe20000011608 */
[----:B------:R-:W-:Y:S01]  /*4e30*/  I2F.F16 R31, R31 ;  /* 0x0000001f001f7306 */ /* 0x000fe20000200c00 */
[----:B-1----:R-:W0:Y:S01]  /*4e40*/  LDS.128 R20, [UR5] ;  /* 0x00000005ff147984 */ /* 0x002e220008000c00 */
[----:B------:R-:W-:-:S02]  /*4e50*/  LOP3.LUT R28, R28, 0x3f, RZ, 0xc0, !PT ;  /* 0x0000003f1c1c7812 */ /* 0x000fc400078ec0ff */
[----:B------:R-:W-:Y:S02]  /*4e60*/  LOP3.LUT R7, R7, 0x3f, RZ, 0xc0, !PT ;  /* 0x0000003f07077812 */ /* 0x000fe400078ec0ff */
[----:B------:R-:W-:Y:S02]  /*4e70*/  IADD3 R28, R28, -0x20, RZ ;  /* 0xffffffe01c1c7810 */ /* 0x000fe40007ffe0ff */
[----:B------:R-:W-:Y:S01]  /*4e80*/  IADD3 R50, R7, -0x20, RZ ;  /* 0xffffffe007327810 */ /* 0x000fe20007ffe0ff */
[----:B------:R-:W1:Y:S01]  /*4e90*/  I2F.F16 R32, R32 ;  /* 0x0000002000207306 */ /* 0x000e620000200c00 */
[----:B------:R-:W-:Y:S02]  /*4ea0*/  SHF.R.U32.HI R7, RZ, 0x12, R8 ;  /* 0x00000012ff077819 */ /* 0x000fe40000011608 */
[----:B--2---:R-:W-:Y:S02]  /*4eb0*/  PRMT R33, R33, 0x5410, R34 ;  /* 0x0000541021217816 */ /* 0x004fe40000000022 */
[----:B------:R-:W-:-:S02]  /*4ec0*/  LOP3.LUT R7, R7, 0x3f, RZ, 0xc0, !PT ;  /* 0x0000003f07077812 */ /* 0x000fc400078ec0ff */
[----:B----4-:R-:W-:Y:S01]  /*4ed0*/  SHF.R.U32 R9, R9, 0x1e, R13 ;  /* 0x0000001e09097819 */ /* 0x010fe2000000160d */
[----:B------:R-:W-:Y:S01]  /*4ee0*/  I2F.F16 R28, R28 ;  /* 0x0000001c001c7306 */ /* 0x000fe20000200c00 */
[----:B------:R-:W-:Y:S02]  /*4ef0*/  IADD3 R7, R7, -0x20, RZ ;  /* 0xffffffe007077810 */ /* 0x000fe40007ffe0ff */
[----:B------:R-:W-:Y:S02]  /*4f00*/  LOP3.LUT R9, R9, 0x3f, RZ, 0xc0, !PT ;  /* 0x0000003f09097812 */ /* 0x000fe400078ec0ff */
[----:B------:R-:W-:Y:S02]  /*4f10*/  SHF.R.U32.HI R35, RZ, 0x18, R8 ;  /* 0x00000018ff237819 */ /* 0x000fe40000011608 */
[----:B-1----:R-:W-:Y:S01]  /*4f20*/  PRMT R32, R31, 0x5410, R32 ;  /* 0x000054101f207816 */ /* 0x002fe20000000020 */
[----:B------:R-:W1:Y:S01]  /*4f30*/  I2F.F16 R7, R7 ;  /* 0x0000000700077306 */ /* 0x000e620000200c00 */
[----:B------:R-:W-:-:S02]  /*4f40*/  SHF.R.U32 R8, R8, 0x1e, R12 ;  /* 0x0000001e08087819 */ /* 0x000fc4000000160c */
[----:B------:R-:W-:Y:S02]  /*4f50*/  LOP3.LUT R35, R35, 0x3f, RZ, 0xc0, !PT ;  /* 0x0000003f23237812 */ /* 0x000fe400078ec0ff */
[----:B------:R-:W-:Y:S02]  /*4f60*/  LOP3.LUT R31, R8, 0x3f, RZ, 0xc0, !PT ;  /* 0x0000003f081f7812 */ /* 0x000fe400078ec0ff */
[----:B------:R-:W-:Y:S01]  /*4f70*/  IADD3 R35, R35, -0x20, RZ ;  /* 0xffffffe023237810 */ /* 0x000fe20007ffe0ff */
[----:B------:R-:W2:Y:S01]  /*4f80*/  I2F.F16 R50, R50 ;  /* 0x0000003200327306 */ /* 0x000ea20000200c00 */
[----:B------:R-:W-:Y:S02]  /*4f90*/  IADD3 R31, R31, -0x20, RZ ;  /* 0xffffffe01f1f7810 */ /* 0x000fe40007ffe0ff */
[----:B---3--:R-:W-:Y:S02]  /*4fa0*/  @!P0 IADD3 R38, R6, R41, RZ ;  /* 0x0000002906268210 */ /* 0x008fe40007ffe0ff */
[----:B-----5:R-:W-:-:S02]  /*4fb0*/  LEA.HI R6, R16, 0xffffffe0, RZ, 0x6 ;  /* 0xffffffe010067811 */ /* 0x020fc400078f30ff */
[----:B-1----:R-:W-:Y:S01]  /*4fc0*/  PRMT R28, R28, 0x5410, R7 ;  /* 0x000054101c1c7816 */ /* 0x002fe20000000007 */
[----:B------:R-:W-:Y:S01]  /*4fd0*/  I2F.F16 R35, R35 ;  /* 0x0000002300237306 */ /* 0x000fe20000200c00 */
[----:B------:R-:W-:Y:S01]  /*4fe0*/  IADD3 R7, R9, -0x20, RZ ;  /* 0xffffffe009077810 */ /* 0x000fe20007ffe0ff */
[----:B0-----:R-:W-:Y:S01]  /*4ff0*/  HFMA2.MMA R9, R33, R20, RZ ;  /* 0x0000001421097235 */ /* 0x001fe200000000ff */
[-C--:B------:R-:W-:Y:S01]  /*5000*/  HFMA2 R33, R33, R24.reuse, RZ.H0_H0 ;  /* 0x0000001821217231 */ /* 0x080fe200000400ff */
[----:B------:R-:W-:Y:S02]  /*5010*/  SHF.R.U32.HI R47, RZ, 0x16, R13 ;  /* 0x00000016ff2f7819 */ /* 0x000fe4000001160d */
[----:B------:R-:W-:Y:S02]  /*5020*/  SHF.R.U32.HI R56, RZ, 0xe, R17 ;  /* 0x0000000eff387819 */ /* 0x000fe40000011611 */
[----:B--2---:R-:W-:Y:S01]  /*5030*/  PRMT R29, R29, 0x5410, R50 ;  /* 0x000054101d1d7816 */ /* 0x004fe20000000032 */
[----:B------:R-:W-:Y:S01]  /*5040*/  I2F.F16 R30, R30 ;  /* 0x0000001e001e7306 */ /* 0x000fe20000200c00 */
[----:B------:R-:W-:Y:S01]  /*5050*/  HFMA2.MMA R8, R32, R21, R9 ;  /* 0x0000001520087235 */ /* 0x000fe20000000009 */
[----:B------:R-:W-:Y:S01]  /*5060*/  HFMA2 R9, R32, R25, R33 ;  /* 0x0000001920097231 */ /* 0x000fe20000000021 */
[----:B------:R-:W-:Y:S01]  /*5070*/  SHF.R.U32.HI R32, RZ, 0x4, R12 ;  /* 0x00000004ff207819 */ /* 0x000fe2000001160c */
[----:B------:R-:W-:Y:S01]  /*5080*/  HFMA2 R34, R29, R24, RZ.H0_H0 ;  /* 0x000000181d227231 */ /* 0x000fe200000400ff */
[----:B------:R-:W-:Y:S01]  /*5090*/  HFMA2.MMA R33, R29, R20, RZ ;  /* 0x000000141d217235 */ /* 0x000fe200000000ff */
[----:B------:R-:W-:-:S02]  /*50a0*/  LOP3.LUT R47, R47, 0x3f, RZ, 0xc0, !PT ;  /* 0x0000003f2f2f7812 */ /* 0x000fc400078ec0ff */
[----:B------:R-:W-:Y:S01]  /*50b0*/  LOP3.LUT R29, R32, 0x3f, RZ, 0xc0, !PT ;  /* 0x0000003f201d7812 */ /* 0x000fe200078ec0ff */
[----:B------:R-:W-:Y:S01]  /*50c0*/  HFMA2 R34, R28, R25, R34 ;  /* 0x000000191c227231 */ /* 0x000fe20000000022 */
[----:B------:R0:W1:Y:S01]  /*50d0*/  I2F.F16 R50, R31 ;  /* 0x0000001f00327306 */ /* 0x0000620000200c00 */
[----:B------:R-:W-:Y:S02]  /*50e0*/  IADD3 R47, R47, -0x20, RZ ;  /* 0xffffffe02f2f7810 */ /* 0x000fe40007ffe0ff */
[----:B------:R-:W-:Y:S01]  /*50f0*/  HFMA2.MMA R32, R28, R21, R33 ;  /* 0x000000151c207235 */ /* 0x000fe20000000021 */
[----:B------:R-:W-:Y:S02]  /*5100*/  SHF.R.U32.HI R28, RZ, 0xa, R12 ;  /* 0x0000000aff1c7819 */ /* 0x000fe4000001160c */
[----:B------:R-:W-:Y:S02]  /*5110*/  IADD3 R29, R29, -0x20, RZ ;  /* 0xffffffe01d1d7810 */ /* 0x000fe40007ffe0ff */
[----:B------:R-:W2:Y:S01]  /*5120*/  I2F.F16 R7, R7 ;  /* 0x0000000700077306 */ /* 0x000ea20000200c00 */
[----:B------:R-:W-:-:S02]  /*5130*/  LOP3.LUT R28, R28, 0x3f, RZ, 0xc0, !PT ;  /* 0x0000003f1c1c7812 */ /* 0x000fc400078ec0ff */
[----:B0-----:R-:W-:Y:S02]  /*5140*/  SHF.R.U32.HI R31, RZ, 0x16, R12 ;  /* 0x00000016ff1f7819 */ /* 0x001fe4000001160c */
[----:B------:R-:W-:Y:S02]  /*5150*/  IADD3 R28, R28, -0x20, RZ ;  /* 0xffffffe01c1c7810 */ /* 0x000fe40007ffe0ff */
[----:B-1----:R-:W-:Y:S01]  /*5160*/  PRMT R35, R35, 0x5410, R50 ;  /* 0x0000541023237816 */ /* 0x002fe20000000032 */
[----:B------:R0:W-:Y:S01]  /*5170*/  I2F.F16 R52, R29 ;  /* 0x0000001d00347306 */ /* 0x0001e20000200c00 */
[----:B------:R-:W-:Y:S02]  /*5180*/  LOP3.LUT R31, R31, 0x3f, RZ, 0xc0, !PT ;  /* 0x0000003f1f1f7812 */ /* 0x000fe400078ec0ff */
[----:B------:R-:W-:Y:S01]  /*5190*/  LOP3.LUT R56, R56, 0x3f, RZ, 0xc0, !PT ;  /* 0x0000003f38387812 */ /* 0x000fe200078ec0ff */
[----:B------:R-:W-:Y:S01]  /*51a0*/  HFMA2 R34, R35, R26, R34 ;  /* 0x0000001a23227231 */ /* 0x000fe20000000022 */
[----:B--2---:R-:W-:-:S03]  /*51b0*/  PRMT R30, R30, 0x5410, R7 ;  /* 0x000054101e1e7816 */ /* 0x004fc60000000007 */
[----:B------:R1:W2:Y:S01]  /*51c0*/  I2F.F16 R43, R28 ;  /* 0x0000001c002b7306 */ /* 0x0002a20000200c00 */
[----:B0-----:R-:W-:Y:S02]  /*51d0*/  SHF.R.U32 R29, R12, 0x1c, R16 ;  /* 0x0000001c0c1d7819 */ /* 0x001fe40000001610 */
[----:B------:R-:W-:Y:S01]  /*51e0*/  SHF.R.U32.HI R7, RZ, 0x10, R12 ;  /* 0x00000010ff077819 */ /* 0x000fe2000001160c */
[----:B------:R-:W-:Y:S01]  /*51f0*/  HFMA2 R9, R30, R26, R9 ;  /* 0x0000001a1e097231 */ /* 0x000fe20000000009 */
[----:B------:R-:W-:Y:S01]  /*5200*/  LOP3.LUT R29, R29, 0x3f, RZ, 0xc0, !PT ;  /* 0x0000003f1d1d7812 */ /* 0x000fe200078ec0ff */
[----:B------:R-:W-:Y:S01]  /*5210*/  HFMA2.MMA R8, R30, R22, R8 ;  /* 0x000000161e087235 */ /* 0x000fe20000000008 */
[----:B------:R-:W-:Y:S01]  /*5220*/  IADD3 R12, R31, -0x20, RZ ;  /* 0xffffffe01f0c7810 */ /* 0x000fe20007ffe0ff */
[----:B------:R-:W-:Y:S01]  /*5230*/  I2F.F16 R6, R6 ;  /* 0x0000000600067306 */ /* 0x000fe20000200c00 */
[----:B-1----:R-:W-:Y:S02]  /*5240*/  SHF.R.U32.HI R28, RZ, 0x2, R16 ;  /* 0x00000002ff1c7819 */ /* 0x002fe40000011610 */
[----:B------:R-:W-:-:S02]  /*5250*/  IADD3 R50, R29, -0x20, RZ ;  /* 0xffffffe01d327810 */ /* 0x000fc40007ffe0ff */
[----:B------:R-:W-:Y:S02]  /*5260*/  LOP3.LUT R28, R28, 0x3f, RZ, 0xc0, !PT ;  /* 0x0000003f1c1c7812 */ /* 0x000fe400078ec0ff */
[--C-:B------:R-:W-:Y:S01]  /*5270*/  SHF.R.U32.HI R29, RZ, 0x8, R16.reuse ;  /* 0x00000008ff1d7819 */ /* 0x100fe20000011610 */
[----:B------:R-:W-:Y:S01]  /*5280*/  I2F.F16 R12, R12 ;  /* 0x0000000c000c7306 */ /* 0x000fe20000200c00 */
[----:B------:R-:W-:Y:S02]  /*5290*/  IADD3 R31, R28, -0x20, RZ ;  /* 0xffffffe01c1f7810 */ /* 0x000fe40007ffe0ff */
[----:B------:R-:W-:Y:S02]  /*52a0*/  LOP3.LUT R28, R29, 0x3f, RZ, 0xc0, !PT ;  /* 0x0000003f1d1c7812 */ /* 0x000fe400078ec0ff */
[----:B------:R-:W-:Y:S02]  /*52b0*/  LOP3.LUT R7, R7, 0x3f, RZ, 0xc0, !PT ;  /* 0x0000003f07077812 */ /* 0x000fe400078ec0ff */
[--C-:B------:R-:W-:Y:S01]  /*52c0*/  SHF.R.U32.HI R29, RZ, 0x14, R16.reuse ;  /* 0x00000014ff1d7819 */ /* 0x100fe20000011610 */
[----:B------:R-:W-:Y:S01]  /*52d0*/  I2F.F16 R50, R50 ;  /* 0x0000003200327306 */ /* 0x000fe20000200c00 */
[----:B------:R-:W-:-:S02]  /*52e0*/  SHF.R.U32.HI R16, RZ, 0xe, R16 ;  /* 0x0000000eff107819 */ /* 0x000fc40000011610 */
[----:B------:R-:W-:Y:S02]  /*52f0*/  IADD3 R7, R7, -0x20, RZ ;  /* 0xffffffe007077810 */ /* 0x000fe40007ffe0ff */
[----:B------:R-:W-:Y:S02]  /*5300*/  LOP3.LUT R29, R29, 0x3f, RZ, 0xc0, !PT ;  /* 0x0000003f1d1d7812 */ /* 0x000fe400078ec0ff */
[----:B------:R-:W-:Y:S01]  /*5310*/  LOP3.LUT R16, R16, 0x3f, RZ, 0xc0, !PT ;  /* 0x0000003f10107812 */ /* 0x000fe200078ec0ff */
[----:B------:R-:W0:Y:S01]  /*5320*/  I2F.F16 R31, R31 ;  /* 0x0000001f001f7306 */ /* 0x000e220000200c00 */
[----:B------:R-:W-:Y:S02]  /*5330*/  IADD3 R33, R29, -0x20, RZ ;  /* 0xffffffe01d217810 */ /* 0x000fe40007ffe0ff */
[----:B------:R-:W-:Y:S02]  /*5340*/  IADD3 R28, R28, -0x20, RZ ;  /* 0xffffffe01c1c7810 */ /* 0x000fe40007ffe0ff */
[----:B------:R-:W-:-:S02]  /*5350*/  IADD3 R29, R16, -0x20, RZ ;  /* 0xffffffe0101d7810 */ /* 0x000fc40007ffe0ff */
[----:B--2---:R-:W-:Y:S01]  /*5360*/  PRMT R16, R52, 0x5410, R43 ;  /* 0x0000541034107816 */ /* 0x004fe2000000002b */
[----:B------:R-:W1:Y:S01]  /*5370*/  I2F.F16 R7, R7 ;  /* 0x0000000700077306 */ /* 0x000e620000200c00 */
[----:B------:R-:W-:Y:S02]  /*5380*/  IADD3 R56, R56, -0x20, RZ ;  /* 0xffffffe038387810 */ /* 0x000fe40007ffe0ff */
[----:B0-----:R-:W-:-:S05]  /*5390*/  PRMT R50, R50, 0x5410, R31 ;  /* 0x0000541032327816 */ /* 0x001fca000000001f */
[----:B------:R-:W-:Y:S01]  /*53a0*/  I2F.F16 R28, R28 ;  /* 0x0000001c001c7306 */ /* 0x000fe20000200c00 */
[----:B-1----:R-:W-:-:S07]  /*53b0*/  PRMT R7, R7, 0x5410, R12 ;  /* 0x0000541007077816 */ /* 0x002fce000000000c */
[----:B------:R-:W0:Y:S01]  /*53c0*/  I2F.F16 R29, R29 ;  /* 0x0000001d001d7306 */ /* 0x000e220000200c00 */
[----:B------:R-:W-:-:S07]  /*53d0*/  HFMA2.MMA R12, R35, R22, R32 ;  /* 0x00000016230c7235 */ /* 0x000fce0000000020 */
[----:B------:R-:W1:Y:S01]  /*53e0*/  I2F.F16 R33, R33 ;  /* 0x0000002100217306 */ /* 0x000e620000200c00 */
[----:B------:R-:W-:Y:S01]  /*53f0*/  HFMA2.MMA R12, R16, R23, R12 ;  /* 0x00000017100c7235 */ /* 0x000fe2000000000c */
[----:B------:R-:W-:Y:S01]  /*5400*/  HFMA2 R16, R16, R27, R34 ;  /* 0x0000001b10107231 */ /* 0x000fe20000000022 */
[----:B0-----:R-:W-:-:S05]  /*5410*/  PRMT R43, R28, 0x5410, R29 ;  /* 0x000054101c2b7816 */ /* 0x001fca000000001d */
[----:B------:R-:W-:Y:S01]  /*5420*/  I2F.F16 R56, R56 ;  /* 0x0000003800387306 */ /* 0x000fe20000200c00 */
[----:B------:R-:W0:Y:S01]  /*5430*/  LDS.128 R28, [UR5+0x10] ;  /* 0x00001005ff1c7984 */ /* 0x000e220008000c00 */
[----:B-1----:R-:W-:-:S03]  /*5440*/  PRMT R6, R33, 0x5410, R6 ;  /* 0x0000541021067816 */ /* 0x002fc60000000006 */
[----:B------:R-:W1:Y:S01]  /*5450*/  LDS.128 R32, [UR5+0x90] ;  /* 0x00009005ff207984 */ /* 0x000e620008000c00 */
[----:B0-----:R-:W-:Y:S01]  /*5460*/  HFMA2.MMA R12, R7, R28, R12 ;  /* 0x0000001c070c7235 */ /* 0x001fe2000000000c */
[----:B-1----:R-:W-:-:S07]  /*5470*/  HFMA2 R16, R7, R32, R16 ;  /* 0x0000002007107231 */ /* 0x002fce0000000010 */
[----:B------:R-:W-:Y:S01]  /*5480*/  HFMA2.MMA R7, R50, R29, R12 ;  /* 0x0000001d32077235 */ /* 0x000fe2000000000c */
[--C-:B------:R-:W-:Y:S01]  /*5490*/  SHF.R.U32.HI R12, RZ, 0x4, R13.reuse ;  /* 0x00000004ff0c7819 */ /* 0x100fe2000001160d */
[----:B------:R-:W-:Y:S01]  /*54a0*/  HFMA2 R50, R50, R33, R16 ;  /* 0x0000002132327231 */ /* 0x000fe20000000010 */
[----:B------:R-:W-:Y:S02]  /*54b0*/  SHF.R.U32.HI R16, RZ, 0xa, R13 ;  /* 0x0000000aff107819 */ /* 0x000fe4000001160d */
[----:B------:R-:W-:Y:S01]  /*54c0*/  LOP3.LUT R12, R12, 0x3f, RZ, 0xc0, !PT ;  /* 0x0000003f0c0c7812 */ /* 0x000fe200078ec0ff */
[----:B------:R-:W-:Y:S01]  /*54d0*/  HFMA2 R50, R43, R34, R50 ;  /* 0x000000222b327231 */ /* 0x000fe20000000032 */
[----:B------:R-:W-:Y:S01]  /*54e0*/  LOP3.LUT R16, R16, 0x3f, RZ, 0xc0, !PT ;  /* 0x0000003f10107812 */ /* 0x000fe200078ec0ff */
[----:B------:R-:W-:Y:S01]  /*54f0*/  HFMA2.MMA R7, R43, R30, R7 ;  /* 0x0000001e2b077235 */ /* 0x000fe20000000007 */
[----:B------:R-:W-:Y:S01]  /*5500*/  IADD3 R12, R12, -0x20, RZ ;  /* 0xffffffe00c0c7810 */ /* 0x000fe20007ffe0ff */
[----:B------:R-:W-:Y:S01]  /*5510*/  HFMA2 R50, R6, R35, R50 ;  /* 0x0000002306327231 */ /* 0x000fe20000000032 */
[----:B------:R-:W-:-:S02]  /*5520*/  IADD3 R45, R16, -0x20, RZ ;  /* 0xffffffe0102d7810 */ /* 0x000fc40007ffe0ff */
[----:B------:R-:W-:Y:S02]  /*5530*/  SHF.R.U32 R43, R10, 0x1e, R14 ;  /* 0x0000001e0a2b7819 */ /* 0x000fe4000000160e */
[----:B------:R-:W-:Y:S01]  /*5540*/  I2F.F16 R12, R12 ;  /* 0x0000000c000c7306 */ /* 0x000fe20000200c00 */
[----:B------:R-:W-:Y:S01]  /*5550*/  HFMA2.MMA R7, R6, R31, R7 ;  /* 0x0000001f06077235 */ /* 0x000fe20000000007 */
[----:B------:R-:W-:-:S06]  /*5560*/  LOP3.LUT R43, R43, 0x3f, RZ, 0xc0, !PT ;  /* 0x0000003f2b2b7812 */ /* 0x000fcc00078ec0ff */
[----:B------:R-:W0:Y:S03]  /*5570*/  I2F.F16 R45, R45 ;  /* 0x0000002d002d7306 */ /* 0x000e260000200c00 */
[----:B------:R-:W-:Y:S02]  /*5580*/  HADD2 R6, R7.H0_H0, R7.H1_H1 ;  /* 0x3000000707067230 */ /* 0x000fe40000000800 */
[----:B------:R-:W-:Y:S01]  /*5590*/  HADD2 R7, R50.H0_H0, R50.H1_H1 ;  /* 0x3000003232077230 */ /* 0x000fe20000000800 */
[----:B------:R-:W-:-:S04]  /*55a0*/  SHF.R.U32 R50, R11, 0x1e, R15 ;  /* 0x0000001e0b327819 */ /* 0x000fc8000000160f */
[----:B------:R-:W-:-:S04]  /*55b0*/  LOP3.LUT R50, R50, 0x3f, RZ, 0xc0, !PT ;  /* 0x0000003f32327812 */ /* 0x000fc800078ec0ff */
[----:B------:R-:W-:Y:S02]  /*55c0*/  IADD3 R50, R50, -0x20, RZ ;  /* 0xffffffe032327810 */ /* 0x000fe40007ffe0ff */
[----:B0-----:R-:W-:Y:S02]  /*55d0*/  PRMT R12, R12, 0x5410, R45 ;  /* 0x000054100c0c7816 */ /* 0x001fe4000000002d */
[----:B------:R-:W-:Y:S02]  /*55e0*/  SHF.R.U32.HI R45, RZ, 0x2, R17 ;  /* 0x00000002ff2d7819 */ /* 0x000fe40000011611 */
[----:B------:R-:W-:Y:S01]  /*55f0*/  I2F.F16 R50, R50 ;  /* 0x0000003200327306 */ /* 0x000fe20000200c00 */
[----:B------:R-:W-:Y:S01]  /*5600*/  HFMA2 R16, R12, R27, R9 ;  /* 0x0000001b0c107231 */ /* 0x000fe20000000009 */
[----:B------:R-:W-:Y:S01]  /*5610*/  SHF.R.U32.HI R9, RZ, 0x10, R13 ;  /* 0x00000010ff097819 */ /* 0x000fe2000001160d */
[----:B------:R-:W-:Y:S01]  /*5620*/  HFMA2.MMA R8, R12, R23, R8 ;  /* 0x000000170c087235 */ /* 0x000fe20000000008 */
[----:B------:R-:W-:-:S02]  /*5630*/  SHF.R.U32 R13, R13, 0x1c, R17 ;  /* 0x0000001c0d0d7819 */ /* 0x000fc40000001611 */
[----:B------:R-:W-:Y:S02]  /*5640*/  LOP3.LUT R9, R9, 0x3f, RZ, 0xc0, !PT ;  /* 0x0000003f09097812 */ /* 0x000fe400078ec0ff */
[----:B------:R-:W-:Y:S01]  /*5650*/  I2F.F16 R12, R47 ;  /* 0x0000002f000c7306 */ /* 0x000fe20000200c00 */
[----:B------:R-:W-:Y:S02]  /*5660*/  LOP3.LUT R13, R13, 0x3f, RZ, 0xc0, !PT ;  /* 0x0000003f0d0d7812 */ /* 0x000fe400078ec0ff */
[----:B------:R-:W-:Y:S02]  /*5670*/  IADD3 R9, R9, -0x20, RZ ;  /* 0xffffffe009097810 */ /* 0x000fe40007ffe0ff */
[----:B------:R-:W-:-:S04]  /*5680*/  LOP3.LUT R45, R45, 0x3f, RZ, 0xc0, !PT ;  /* 0x0000003f2d2d7812 */ /* 0x000fc800078ec0ff */
[----:B------:R-:W0:Y:S01]  /*5690*/  I2F.F16 R9, R9 ;  /* 0x0000000900097306 */ /* 0x000e220000200c00 */
[----:B------:R-:W-:-:S07]  /*56a0*/  IADD3 R45, R45, -0x20, RZ ;  /* 0xffffffe02d2d7810 */ /* 0x000fce0007ffe0ff */
[----:B------:R-:W-:Y:S01]  /*56b0*/  I2F.F16 R45, R45 ;  /* 0x0000002d002d7306 */ /* 0x000fe20000200c00 */
[----:B0-----:R-:W-:Y:S02]  /*56c0*/  PRMT R9, R9, 0x5410, R12 ;  /* 0x0000541009097816 */ /* 0x001fe4000000000c */
[----:B------:R-:W-:Y:S02]  /*56d0*/  IADD3 R12, R13, -0x20, RZ ;  /* 0xffffffe00d0c7810 */ /* 0x000fe40007ffe0ff */
[----:B------:R-:W-:Y:S01]  /*56e0*/  SHF.R.U32.HI R13, RZ, 0x6, R11 ;  /* 0x00000006ff0d7819 */ /* 0x000fe2000001160b */
[----:B------:R-:W-:Y:S01]  /*56f0*/  HFMA2 R16, R9, R32, R16 ;  /* 0x0000002009107231 */ /* 0x000fe20000000010 */
[----:B------:R-:W-:Y:S01]  /*5700*/  HFMA2.MMA R8, R9, R28, R8 ;  /* 0x0000001c09087235 */ /* 0x000fe20000000008 */
[----:B------:R-:W-:Y:S01]  /*5710*/  LOP3.LUT R9, R11, 0x3f, RZ, 0xc0, !PT ;  /* 0x0000003f0b097812 */ /* 0x000fe200078ec0ff */
[----:B------:R-:W0:Y:S01]  /*5720*/  I2F.F16 R12, R12 ;  /* 0x0000000c000c7306 */ /* 0x000e220000200c00 */
[----:B------:R-:W-:-:S02]  /*5730*/  LOP3.LUT R13, R13, 0x3f, RZ, 0xc0, !PT ;  /* 0x0000003f0d0d7812 */ /* 0x000fc400078ec0ff */
[----:B------:R-:W-:Y:S02]  /*5740*/  IADD3 R9, R9, -0x20, RZ ;  /* 0xffffffe009097810 */ /* 0x000fe40007ffe0ff */
[----:B------:R-:W-:Y:S02]  /*5750*/  IADD3 R47, R13, -0x20, RZ ;  /* 0xffffffe00d2f7810 */ /* 0x000fe40007ffe0ff */
[----:B------:R-:W-:Y:S02]  /*5760*/  SHF.R.U32.HI R13, RZ, 0x18, R10 ;  /* 0x00000018ff0d7819 */ /* 0x000fe4000001160a */
[----:B------:R-:W-:Y:S02]  /*5770*/  I2F.F16 R9, R9 ;  /* 0x0000000900097306 */ /* 0x000fe40000200c00 */
[----:B------:R-:W-:Y:S02]  /*5780*/  LOP3.LUT R13, R13, 0x3f, RZ, 0xc0, !PT ;  /* 0x0000003f0d0d7812 */ /* 0x000fe400078ec0ff */
[----:B0-----:R-:W-:-:S04]  /*5790*/  PRMT R12, R12, 0x5410, R45 ;  /* 0x000054100c0c7816 */ /* 0x001fc8000000002d */
[----:B------:R-:W0:Y:S01]  /*57a0*/  I2F.F16 R52, R47 ;  /* 0x0000002f00347306 */ /* 0x000e220000200c00 */
[----:B------:R-:W-:Y:S02]  /*57b0*/  IADD3 R13, R13, -0x20, RZ ;  /* 0xffffffe00d0d7810 */ /* 0x000fe40007ffe0ff */
[----:B------:R-:W-:Y:S01]  /*57c0*/  IADD3 R45, R43, -0x20, RZ ;  /* 0xffffffe02b2d7810 */ /* 0x000fe20007ffe0ff */
[----:B------:R-:W-:Y:S01]  /*57d0*/  HFMA2.MMA R8, R12, R29, R8 ;  /* 0x0000001d0c087235 */ /* 0x000fe20000000008 */
[----:B------:R-:W-:Y:S01]  /*57e0*/  SHF.R.U32.HI R43, RZ, 0x6, R10 ;  /* 0x00000006ff2b7819 */ /* 0x000fe2000001160a */
[----:B------:R-:W-:Y:S01]  /*57f0*/  HFMA2 R16, R12, R33, R16 ;  /* 0x000000210c107231 */ /* 0x000fe20000000010 */
[----:B------:R-:W-:Y:S01]  /*5800*/  LOP3.LUT R12, R10, 0x3f, RZ, 0xc0, !PT ;  /* 0x0000003f0a0c7812 */ /* 0x000fe200078ec0ff */
[----:B------:R-:W-:Y:S01]  /*5810*/  I2F.F16 R13, R13 ;  /* 0x0000000d000d7306 */ /* 0x000fe20000200c00 */
[----:B------:R-:W-:Y:S02]  /*5820*/  LOP3.LUT R43, R43, 0x3f, RZ, 0xc0, !PT ;  /* 0x0000003f2b2b7812 */ /* 0x000fe400078ec0ff */
[----:B------:R-:W-:-:S02]  /*5830*/  IADD3 R49, R12, -0x20, RZ ;  /* 0xffffffe00c317810 */ /* 0x000fc40007ffe0ff */
[----:B------:R-:W-:Y:S02]  /*5840*/  IADD3 R12, R43, -0x20, RZ ;  /* 0xffffffe02b0c7810 */ /* 0x000fe40007ffe0ff */
[----:B0-----:R-:W-:Y:S02]  /*5850*/  PRMT R9, R9, 0x5410, R52 ;  /* 0x0000541009097816 */ /* 0x001fe40000000034 */
[----:B------:R-:W0:Y:S01]  /*5860*/  I2F.F16 R52, R45 ;  /* 0x0000002d00347306 */ /* 0x000e220000200c00 */
[--C-:B------:R-:W-:Y:S02]  /*5870*/  SHF.R.U32.HI R43, RZ, 0xc, R10.reuse ;  /* 0x0000000cff2b7819 */ /* 0x100fe4000001160a */
[----:B------:R-:W-:Y:S02]  /*5880*/  SHF.R.U32.HI R10, RZ, 0x12, R10 ;  /* 0x00000012ff0a7819 */ /* 0x000fe4000001160a */
[----:B------:R-:W-:Y:S02]  /*5890*/  LOP3.LUT R43, R43, 0x3f, RZ, 0xc0, !PT ;  /* 0x0000003f2b2b7812 */ /* 0x000fe400078ec0ff */
[----:B------:R-:W-:Y:S01]  /*58a0*/  LOP3.LUT R10, R10, 0x3f, RZ, 0xc0, !PT ;  /* 0x0000003f0a0a7812 */ /* 0x000fe200078ec0ff */
[----:B------:R-:W-:Y:S01]  /*58b0*/  I2F.F16 R49, R49 ;  /* 0x0000003100317306 */ /* 0x000fe20000200c00 */
[----:B------:R-:W-:-:S02]  /*58c0*/  IADD3 R47, R43, -0x20, RZ ;  /* 0xffffffe02b2f7810 */ /* 0x000fc40007ffe0ff */
[----:B------:R-:W-:Y:S02]  /*58d0*/  SHF.R.U32.HI R43, RZ, 0x18, R11 ;  /* 0x00000018ff2b7819 */ /* 0x000fe4000001160b */
[----:B0-----:R-:W-:-:S03]  /*58e0*/  PRMT R13, R13, 0x5410, R52 ;  /* 0x000054100d0d7816 */ /* 0x001fc60000000034 */
[----:B------:R-:W-:Y:S01]  /*58f0*/  I2F.F16 R12, R12 ;  /* 0x0000000c000c7306 */ /* 0x000fe20000200c00 */
[----:B------:R-:W-:Y:S02]  /*5900*/  IADD3 R52, R10, -0x20, RZ ;  /* 0xffffffe00a347810 */ /* 0x000fe40007ffe0ff */
[--C-:B------:R-:W-:Y:S02]  /*5910*/  SHF.R.U32.HI R10, RZ, 0xc, R11.reuse ;  /* 0x0000000cff0a7819 */ /* 0x100fe4000001160b */
[----:B------:R-:W-:Y:S02]  /*5920*/  SHF.R.U32.HI R11, RZ, 0x12, R11 ;  /* 0x00000012ff0b7819 */ /* 0x000fe4000001160b */
[----:B------:R-:W-:Y:S01]  /*5930*/  LOP3.LUT R10, R10, 0x3f, RZ, 0xc0, !PT ;  /* 0x0000003f0a0a7812 */ /* 0x000fe200078ec0ff */
[----:B------:R-:W-:Y:S01]  /*5940*/  I2F.F16 R47, R47 ;  /* 0x0000002f002f7306 */ /* 0x000fe20000200c00 */
[----:B------:R-:W-:Y:S02]  /*5950*/  LOP3.LUT R11, R11, 0x3f, RZ, 0xc0, !PT ;  /* 0x0000003f0b0b7812 */ /* 0x000fe400078ec0ff */
[----:B------:R-:W-:-:S02]  /*5960*/  IADD3 R10, R10, -0x20, RZ ;  /* 0xffffffe00a0a7810 */ /* 0x000fc40007ffe0ff */
[----:B------:R-:W-:Y:S02]  /*5970*/  IADD3 R11, R11, -0x20, RZ ;  /* 0xffffffe00b0b7810 */ /* 0x000fe40007ffe0ff */
[----:B------:R-:W-:Y:S01]  /*5980*/  LOP3.LUT R43, R43, 0x3f, RZ, 0xc0, !PT ;  /* 0x0000003f2b2b7812 */ /* 0x000fe200078ec0ff */
[----:B------:R-:W0:Y:S03]  /*5990*/  I2F.F16 R52, R52 ;  /* 0x0000003400347306 */ /* 0x000e260000200c00 */
[----:B------:R-:W-:-:S05]  /*59a0*/  IADD3 R43, R43, -0x20, RZ ;  /* 0xffffffe02b2b7810 */ /* 0x000fca0007ffe0ff */
[----:B------:R-:W-:Y:S01]  /*59b0*/  I2F.F16 R10, R10 ;  /* 0x0000000a000a7306 */ /* 0x000fe20000200c00 */
[----:B0-----:R-:W-:-:S07]  /*59c0*/  PRMT R52, R47, 0x5410, R52 ;  /* 0x000054102f347816 */ /* 0x001fce0000000034 */
[----:B------:R0:W1:Y:S08]  /*59d0*/  I2F.F16 R45, R11 ;  /* 0x0000000b002d7306 */ /* 0x0000700000200c00 */
[----:B------:R-:W2:Y:S01]  /*59e0*/  I2F.F16 R43, R43 ;  /* 0x0000002b002b7306 */ /* 0x000ea20000200c00 */
[----:B0-----:R-:W-:Y:S02]  /*59f0*/  PRMT R11, R49, 0x5410, R12 ;  /* 0x00005410310b7816 */ /* 0x001fe4000000000c */
[----:B------:R-:W-:-:S02]  /*5a00*/  SHF.R.U32.HI R12, RZ, 0x4, R14 ;  /* 0x00000004ff0c7819 */ /* 0x000fc4000001160e */
[----:B-1----:R-:W-:Y:S02]  /*5a10*/  PRMT R10, R10, 0x5410, R45 ;  /* 0x000054100a0a7816 */ /* 0x002fe4000000002d */
[C---:B------:R-:W-:Y:S01]  /*5a20*/  HFMA2.MMA R45, R11.reuse, R20, RZ ;  /* 0x000000140b2d7235 */ /* 0x040fe200000000ff */
[C---:B------:R-:W-:Y:S01]  /*5a30*/  HFMA2 R20, R9.reuse, R20, RZ.H0_H0 ;  /* 0x0000001409147231 */ /* 0x040fe200000400ff */
[----:B------:R-:W-:Y:S01]  /*5a40*/  LOP3.LUT R12, R12, 0x3f, RZ, 0xc0, !PT ;  /* 0x0000003f0c0c7812 */ /* 0x000fe200078ec0ff */
[----:B------:R-:W-:Y:S01]  /*5a50*/  HFMA2.MMA R11, R11, R24, RZ ;  /* 0x000000180b0b7235 */ /* 0x000fe200000000ff */
[----:B------:R-:W-:Y:S02]  /*5a60*/  HFMA2 R9, R9, R24, RZ.H0_H0 ;  /* 0x0000001809097231 */ /* 0x000fe400000400ff */
[----:B------:R-:W-:Y:S01]  /*5a70*/  HFMA2 R20, R10, R21, R20 ;  /* 0x000000150a147231 */ /* 0x000fe20000000014 */
[----:B--2---:R-:W-:Y:S01]  /*5a80*/  PRMT R43, R43, 0x5410, R50 ;  /* 0x000054102b2b7816 */ /* 0x004fe20000000032 */
[----:B------:R-:W-:Y:S01]  /*5a90*/  HFMA2.MMA R45, R52, R21, R45 ;  /* 0x00000015342d7235 */ /* 0x000fe2000000002d */
[----:B------:R-:W-:-:S02]  /*5aa0*/  SHF.R.U32.HI R21, RZ, 0xa, R14 ;  /* 0x0000000aff157819 */ /* 0x000fc4000001160e */
[----:B------:R-:W-:Y:S01]  /*5ab0*/  IADD3 R12, R12, -0x20, RZ ;  /* 0xffffffe00c0c7810 */ /* 0x000fe20007ffe0ff */
[----:B------:R-:W-:Y:S01]  /*5ac0*/  HFMA2.MMA R52, R52, R25, R11 ;  /* 0x0000001934347235 */ /* 0x000fe2000000000b */
[----:B------:R-:W-:Y:S01]  /*5ad0*/  LOP3.LUT R21, R21, 0x3f, RZ, 0xc0, !PT ;  /* 0x0000003f15157812 */ /* 0x000fe200078ec0ff */
[----:B------:R-:W-:-:S03]  /*5ae0*/  HFMA2 R25, R10, R25, R9 ;  /* 0x000000190a197231 */ /* 0x000fc60000000009 */
[----:B------:R-:W-:Y:S01]  /*5af0*/  IADD3 R47, R21, -0x20, RZ ;  /* 0xffffffe0152f7810 */ /* 0x000fe20007ffe0ff */
[----:B------:R-:W-:Y:S01]  /*5b00*/  HFMA2.MMA R21, R13, R22, R45 ;  /* 0x000000160d157235 */ /* 0x000fe2000000002d */
[----:B------:R-:W-:Y:S01]  /*5b10*/  HFMA2 R45, R43, R22, R20 ;  /* 0x000000162b2d7231 */ /* 0x000fe20000000014 */
[--C-:B------:R-:W-:Y:S01]  /*5b20*/  SHF.R.U32.HI R20, RZ, 0x4, R15.reuse ;  /* 0x00000004ff147819 */ /* 0x100fe2000001160f */
[----:B------:R-:W-:Y:S01]  /*5b30*/  I2F.F16 R12, R12 ;  /* 0x0000000c000c7306 */ /* 0x000fe20000200c00 */
[----:B------:R-:W-:Y:S02]  /*5b40*/  SHF.R.U32.HI R22, RZ, 0xa, R15 ;  /* 0x0000000aff167819 */ /* 0x000fe4000001160f */
[----:B------:R-:W-:Y:S02]  /*5b50*/  LOP3.LUT R20, R20, 0x3f, RZ, 0xc0, !PT ;  /* 0x0000003f14147812 */ /* 0x000fe400078ec0ff */
[----:B------:R-:W-:Y:S02]  /*5b60*/  LOP3.LUT R22, R22, 0x3f, RZ, 0xc0, !PT ;  /* 0x0000003f16167812 */ /* 0x000fe400078ec0ff */
[----:B------:R-:W-:Y:S01]  /*5b70*/  IADD3 R20, R20, -0x20, RZ ;  /* 0xffffffe014147810 */ /* 0x000fe20007ffe0ff */
[----:B------:R-:W0:Y:S01]  /*5b80*/  I2F.F16 R47, R47 ;  /* 0x0000002f002f7306 */ /* 0x000e220000200c00 */
[----:B------:R-:W-:-:S07]  /*5b90*/  IADD3 R49, R22, -0x20, RZ ;  /* 0xffffffe016317810 */ /* 0x000fce0007ffe0ff */
[----:B------:R-:W-:Y:S01]  /*5ba0*/  I2F.F16 R20, R20 ;  /* 0x0000001400147306 */ /* 0x000fe20000200c00 */
[----:B0-----:R-:W-:-:S07]  /*5bb0*/  PRMT R12, R12, 0x5410, R47 ;  /* 0x000054100c0c7816 */ /* 0x001fce000000002f */
[----:B------:R-:W0:Y:S01]  /*5bc0*/  I2F.F16 R49, R49 ;  /* 0x0000003100317306 */ /* 0x000e220000200c00 */
[----:B------:R-:W-:Y:S01]  /*5bd0*/  HFMA2.MMA R22, R12, R23, R21 ;  /* 0x000000170c167235 */ /* 0x000fe20000000015 */
[----:B------:R-:W-:-:S04]  /*5be0*/  SHF.R.U32.HI R21, RZ, 0x10, R14 ;  /* 0x00000010ff157819 */ /* 0x000fc8000001160e */
[----:B------:R-:W-:-:S04]  /*5bf0*/  LOP3.LUT R21, R21, 0x3f, RZ, 0xc0, !PT ;  /* 0x0000003f15157812 */ /* 0x000fc800078ec0ff */
[----:B------:R-:W-:Y:S02]  /*5c00*/  IADD3 R21, R21, -0x20, RZ ;  /* 0xffffffe015157810 */ /* 0x000fe40007ffe0ff */
[----:B0-----:R-:W-:-:S04]  /*5c10*/  PRMT R20, R20, 0x5410, R49 ;  /* 0x0000541014147816 */ /* 0x001fc80000000031 */
[----:B------:R-:W-:Y:S01]  /*5c20*/  I2F.F16 R21, R21 ;  /* 0x0000001500157306 */ /* 0x000fe20000200c00 */
[----:B------:R-:W-:Y:S01]  /*5c30*/  HFMA2 R45, R20, R23, R45 ;  /* 0x00000017142d7231 */ /* 0x000fe2000000002d */
[----:B------:R-:W-:-:S04]  /*5c40*/  SHF.R.U32.HI R23, RZ, 0x16, R14 ;  /* 0x00000016ff177819 */ /* 0x000fc8000001160e */
[----:B------:R-:W-:-:S04]  /*5c50*/  LOP3.LUT R23, R23, 0x3f, RZ, 0xc0, !PT ;  /* 0x0000003f17177812 */ /* 0x000fc800078ec0ff */
[----:B------:R-:W-:Y:S02]  /*5c60*/  IADD3 R47, R23, -0x20, RZ ;  /* 0xffffffe0172f7810 */ /* 0x000fe40007ffe0ff */
[----:B------:R-:W-:Y:S02]  /*5c70*/  SHF.R.U32.HI R23, RZ, 0x16, R15 ;  /* 0x00000016ff177819 */ /* 0x000fe4000001160f */
[----:B------:R0:W1:Y:S02]  /*5c80*/  I2F.F16 R50, R47 ;  /* 0x0000002f00327306 */ /* 0x0000640000200c00 */
[----:B------:R-:W-:-:S04]  /*5c90*/  LOP3.LUT R23, R23, 0x3f, RZ, 0xc0, !PT ;  /* 0x0000003f17177812 */ /* 0x000fc800078ec0ff */
[----:B------:R-:W-:Y:S02]  /*5ca0*/  IADD3 R23, R23, -0x20, RZ ;  /* 0xffffffe017177810 */ /* 0x000fe40007ffe0ff */
[----:B0-----:R-:W-:-:S04]  /*5cb0*/  SHF.R.U32 R47, R14, 0x1c, R18 ;  /* 0x0000001c0e2f7819 */ /* 0x001fc80000001612 */
[----:B------:R-:W-:Y:S01]  /*5cc0*/  I2F.F16 R23, R23 ;  /* 0x0000001700177306 */ /* 0x000fe20000200c00 */
[----:B------:R-:W-:Y:S02]  /*5cd0*/  LOP3.LUT R47, R47, 0x3f, RZ, 0xc0, !PT ;  /* 0x0000003f2f2f7812 */ /* 0x000fe400078ec0ff */
[----:B-1----:R-:W-:Y:S02]  /*5ce0*/  PRMT R21, R21, 0x5410, R50 ;  /* 0x0000541015157816 */ /* 0x002fe40000000032 */
[----:B------:R-:W-:Y:S02]  /*5cf0*/  SHF.R.U32.HI R50, RZ, 0x10, R15 ;  /* 0x00000010ff327819 */ /* 0x000fe4000001160f */
[----:B------:R-:W-:Y:S02]  /*5d00*/  SHF.R.U32 R15, R15, 0x1c, R19 ;  /* 0x0000001c0f0f7819 */ /* 0x000fe40000001613 */
[----:B------:R-:W-:Y:S01]  /*5d10*/  LOP3.LUT R50, R50, 0x3f, RZ, 0xc0, !PT ;  /* 0x0000003f32327812 */ /* 0x000fe200078ec0ff */
[----:B------:R-:W-:Y:S01]  /*5d20*/  HFMA2.MMA R14, R21, R28, R22 ;  /* 0x0000001c150e7235 */ /* 0x000fe20000000016 */
[----:B------:R-:W-:-:S02]  /*5d30*/  SHF.R.U32.HI R22, RZ, 0x2, R18 ;  /* 0x00000002ff167819 */ /* 0x000fc40000011612 */
[----:B------:R-:W-:Y:S02]  /*5d40*/  IADD3 R50, R50, -0x20, RZ ;  /* 0xffffffe032327810 */ /* 0x000fe40007ffe0ff */
[----:B------:R-:W-:Y:S02]  /*5d50*/  LOP3.LUT R22, R22, 0x3f, RZ, 0xc0, !PT ;  /* 0x0000003f16167812 */ /* 0x000fe400078ec0ff */
[----:B------:R-:W-:Y:S02]  /*5d60*/  IADD3 R47, R47, -0x20, RZ ;  /* 0xffffffe02f2f7810 */ /* 0x000fe40007ffe0ff */
[----:B------:R-:W0:Y:S01]  /*5d70*/  I2F.F16 R50, R50 ;  /* 0x0000003200327306 */ /* 0x000e220000200c00 */
[----:B------:R-:W-:-:S07]  /*5d80*/  IADD3 R22, R22, -0x20, RZ ;  /* 0xffffffe016167810 */ /* 0x000fce0007ffe0ff */
[----:B------:R-:W-:Y:S01]  /*5d90*/  I2F.F16 R47, R47 ;  /* 0x0000002f002f7306 */ /* 0x000fe20000200c00 */
[----:B0-----:R-:W-:-:S07]  /*5da0*/  PRMT R23, R50, 0x5410, R23 ;  /* 0x0000541032177816 */ /* 0x001fce0000000017 */
[----:B------:R-:W0:Y:S01]  /*5db0*/  I2F.F16 R22, R22 ;  /* 0x0000001600167306 */ /* 0x000e220000200c00 */
[----:B------:R-:W-:Y:S01]  /*5dc0*/  HFMA2 R45, R23, R28, R45 ;  /* 0x0000001c172d7231 */ /* 0x000fe2000000002d */
[----:B------:R-:W-:Y:S02]  /*5dd0*/  LOP3.LUT R28, R15, 0x3f, RZ, 0xc0, !PT ;  /* 0x0000003f0f1c7812 */ /* 0x000fe400078ec0ff */
[----:B------:R-:W-:Y:S02]  /*5de0*/  SHF.R.U32.HI R15, RZ, 0x2, R19 ;  /* 0x00000002ff0f7819 */ /* 0x000fe40000011613 */
[----:B------:R-:W-:Y:S02]  /*5df0*/  IADD3 R28, R28, -0x20, RZ ;  /* 0xffffffe01c1c7810 */ /* 0x000fe40007ffe0ff */
[----:B------:R-:W-:-:S04]  /*5e00*/  LOP3.LUT R15, R15, 0x3f, RZ, 0xc0, !PT ;  /* 0x0000003f0f0f7812 */ /* 0x000fc800078ec0ff */
[----:B------:R-:W-:Y:S01]  /*5e10*/  IADD3 R49, R15, -0x20, RZ ;  /* 0xffffffe00f317810 */ /* 0x000fe20007ffe0ff */
[----:B------:R-:W-:Y:S01]  /*5e20*/  I2F.F16 R28, R28 ;  /* 0x0000001c001c7306 */ /* 0x000fe20000200c00 */
[----:B0-----:R-:W-:-:S06]  /*5e30*/  PRMT R22, R47, 0x5410, R22 ;  /* 0x000054102f167816 */ /* 0x001fcc0000000016 */
[----:B------:R-:W-:Y:S01]  /*5e40*/  HFMA2.MMA R14, R22, R29, R14 ;  /* 0x0000001d160e7235 */ /* 0x000fe2000000000e */
[----:B------:R-:W0:Y:S02]  /*5e50*/  I2F.F16 R49, R49 ;  /* 0x0000003100317306 */ /* 0x000e240000200c00 */
[----:B0-----:R-:W-:Y:S02]  /*5e60*/  PRMT R50, R28, 0x5410, R49 ;  /* 0x000054101c327816 */ /* 0x001fe40000000031 */
[----:B------:R-:W-:-:S03]  /*5e70*/  SHF.R.U32.HI R49, RZ, 0xe, R18 ;  /* 0x0000000eff317819 */ /* 0x000fc60000011612 */
[----:B------:R-:W-:Y:S01]  /*5e80*/  HFMA2 R15, R50, R29, R45 ;  /* 0x0000001d320f7231 */ /* 0x000fe2000000002d */
[--C-:B------:R-:W-:Y:S02]  /*5e90*/  SHF.R.U32.HI R45, RZ, 0x8, R17.reuse ;  /* 0x00000008ff2d7819 */ /* 0x100fe40000011611 */
[----:B------:R-:W-:Y:S02]  /*5ea0*/  LEA.HI R29, R17, 0xffffffe0, RZ, 0x6 ;  /* 0xffffffe0111d7811 */ /* 0x000fe400078f30ff */
[----:B------:R-:W-:Y:S02]  /*5eb0*/  LOP3.LUT R45, R45, 0x3f, RZ, 0xc0, !PT ;  /* 0x0000003f2d2d7812 */ /* 0x000fe400078ec0ff */
[----:B------:R-:W-:Y:S02]  /*5ec0*/  SHF.R.U32.HI R17, RZ, 0x14, R17 ;  /* 0x00000014ff117819 */ /* 0x000fe40000011611 */
[----:B------:R-:W-:Y:S01]  /*5ed0*/  IADD3 R45, R45, -0x20, RZ ;  /* 0xffffffe02d2d7810 */ /* 0x000fe20007ffe0ff */
[----:B------:R-:W-:Y:S01]  /*5ee0*/  I2F.F16 R29, R29 ;  /* 0x0000001d001d7306 */ /* 0x000fe20000200c00 */
[----:B------:R-:W-:-:S02]  /*5ef0*/  LOP3.LUT R17, R17, 0x3f, RZ, 0xc0, !PT ;  /* 0x0000003f11117812 */ /* 0x000fc400078ec0ff */
[----:B------:R-:W-:Y:S02]  /*5f00*/  LOP3.LUT R49, R49, 0x3f, RZ, 0xc0, !PT ;  /* 0x0000003f31317812 */ /* 0x000fe400078ec0ff */
[----:B------:R-:W-:Y:S02]  /*5f10*/  IADD3 R47, R17, -0x20, RZ ;  /* 0xffffffe0112f7810 */ /* 0x000fe40007ffe0ff */
[----:B------:R-:W-:Y:S01]  /*5f20*/  SHF.R.U32.HI R17, RZ, 0x8, R18 ;  /* 0x00000008ff117819 */ /* 0x000fe20000011612 */
[----:B------:R-:W0:Y:S01]  /*5f30*/  I2F.F16 R45, R45 ;  /* 0x0000002d002d7306 */ /* 0x000e220000200c00 */
[----:B------:R-:W-:Y:S02]  /*5f40*/  IADD3 R49, R49, -0x20, RZ ;  /* 0xffffffe031317810 */ /* 0x000fe40007ffe0ff */
[----:B------:R-:W-:-:S04]  /*5f50*/  LOP3.LUT R17, R17, 0x3f, RZ, 0xc0, !PT ;  /* 0x0000003f11117812 */ /* 0x000fc800078ec0ff */
[----:B------:R-:W-:Y:S01]  /*5f60*/  IADD3 R17, R17, -0x20, RZ ;  /* 0xffffffe011117810 */ /* 0x000fe20007ffe0ff */
[----:B------:R1:W2:Y:S01]  /*5f70*/  I2F.F16 R28, R47 ;  /* 0x0000002f001c7306 */ /* 0x0002a20000200c00 */
[----:B0-----:R-:W-:-:S07]  /*5f80*/  PRMT R45, R45, 0x5410, R56 ;  /* 0x000054102d2d7816 */ /* 0x001fce0000000038 */
[----:B------:R-:W-:Y:S01]  /*5f90*/  I2F.F16 R49, R49 ;  /* 0x0000003100317306 */ /* 0x000fe20000200c00 */
[----:B-1----:R-:W-:Y:S01]  /*5fa0*/  SHF.R.U32.HI R47, RZ, 0xe, R19 ;  /* 0x0000000eff2f7819 */ /* 0x002fe20000011613 */
[----:B------:R-:W-:-:S03]  /*5fb0*/  HFMA2.MMA R8, R45, R30, R8 ;  /* 0x0000001e2d087235 */ /* 0x000fc60000000008 */
[----:B------:R-:W-:Y:S02]  /*5fc0*/  LOP3.LUT R47, R47, 0x3f, RZ, 0xc0, !PT ;  /* 0x0000003f2f2f7812 */ /* 0x000fe400078ec0ff */
[----:B--2---:R-:W-:Y:S02]  /*5fd0*/  PRMT R29, R28, 0x5410, R29 ;  /* 0x000054101c1d7816 */ /* 0x004fe4000000001d */
[----:B------:R-:W-:-:S03]  /*5fe0*/  IADD3 R47, R47, -0x20, RZ ;  /* 0xffffffe02f2f7810 */ /* 0x000fc60007ffe0ff */
[----:B------:R-:W-:-:S03]  /*5ff0*/  HFMA2 R8, R29, R31, R8 ;  /* 0x0000001f1d087231 */ /* 0x000fc60000000008 */
[----:B------:R-:W-:Y:S01]  /*6000*/  I2F.F16 R47, R47 ;  /* 0x0000002f002f7306 */ /* 0x000fe20000200c00 */
[----:B------:R-:W-:-:S07]  /*6010*/  HADD2 R28, R8.H0_H0, R8.H1_H1 ;  /* 0x30000008081c7230 */ /* 0x000fce0000000800 */
[----:B------:R-:W0:Y:S02]  /*6020*/  I2F.F16 R8, R17 ;  /* 0x0000001100087306 */ /* 0x000e240000200c00 */
[----:B0-----:R-:W-:Y:S02]  /*6030*/  PRMT R49, R8, 0x5410, R49 ;  /* 0x0000541008317816 */ /* 0x001fe40000000031 */
[----:B------:R-:W-:-:S04]  /*6040*/  SHF.R.U32.HI R8, RZ, 0x8, R19 ;  /* 0x00000008ff087819 */ /* 0x000fc80000011613 */
[----:B------:R-:W-:Y:S01]  /*6050*/  LOP3.LUT R8, R8, 0x3f, RZ, 0xc0, !PT ;  /* 0x0000003f08087812 */ /* 0x000fe200078ec0ff */
[----:B------:R-:W-:Y:S01]  /*6060*/  HFMA2.MMA R17, R49, R30, R14 ;  /* 0x0000001e31117235 */ /* 0x000fe2000000000e */
[----:B------:R-:W-:Y:S02]  /*6070*/  SHF.R.U32.HI R14, RZ, 0x14, R18 ;  /* 0x00000014ff0e7819 */ /* 0x000fe40000011612 */
[----:B------:R-:W-:Y:S02]  /*6080*/  IADD3 R8, R8, -0x20, RZ ;  /* 0xffffffe008087810 */ /* 0x000fe40007ffe0ff */
[----:B------:R-:W-:Y:S02]  /*6090*/  LOP3.LUT R14, R14, 0x3f, RZ, 0xc0, !PT ;  /* 0x0000003f0e0e7812 */ /* 0x000fe400078ec0ff */
[----:B------:R-:W-:Y:S02]  /*60a0*/  LEA.HI R18, R18, 0xffffffe0, RZ, 0x6 ;  /* 0xffffffe012127811 */ /* 0x000fe400078f30ff */
[----:B------:R-:W0:Y:S01]  /*60b0*/  I2F.F16 R8, R8 ;  /* 0x0000000800087306 */ /* 0x000e220000200c00 */
[----:B------:R-:W-:-:S07]  /*60c0*/  IADD3 R14, R14, -0x20, RZ ;  /* 0xffffffe00e0e7810 */ /* 0x000fce0007ffe0ff */
[----:B------:R-:W-:Y:S01]  /*60d0*/  I2F.F16 R18, R18 ;  /* 0x0000001200127306 */ /* 0x000fe20000200c00 */
[----:B0-----:R-:W-:Y:S02]  /*60e0*/  PRMT R47, R8, 0x5410, R47 ;  /* 0x00005410082f7816 */ /* 0x001fe4000000002f */
[----:B------:R-:W2:Y:S03]  /*60f0*/  LDG.E.128.CONSTANT R8, desc[UR8][R54.64] ;  /* 0x0000000836087981 */ /* 0x000ea6000c1e9d00 */
[----:B------:R-:W-:Y:S02]  /*6100*/  HFMA2 R30, R47, R30, R15 ;  /* 0x0000001e2f1e7231 */ /* 0x000fe4000000000f */
[----:B------:R-:W0:Y:S01]  /*6110*/  I2F.F16 R15, R14 ;  /* 0x0000000e000f7306 */ /* 0x000e220000200c00 */
[----:B------:R-:W-:Y:S01]  /*6120*/  HFMA2.MMA R24, R13, R26, R52 ;  /* 0x0000001a0d187235 */ /* 0x000fe20000000034 */
[----:B------:R-:W-:-:S07]  /*6130*/  IMAD.WIDE R52, R37, 0x4, R54 ;  /* 0x0000000425347825 */ /* 0x000fce00078e0236 */
[----:B------:R-:W-:Y:S01]  /*6140*/  HFMA2.MMA R24, R12, R27, R24 ;  /* 0x0000001b0c187235 */ /* 0x000fe20000000018 */
[----:B0-----:R-:W-:Y:S02]  /*6150*/  PRMT R18, R15, 0x5410, R18 ;  /* 0x000054100f127816 */ /* 0x001fe40000000012 */
[----:B------:R-:W3:Y:S01]  /*6160*/  LDG.E.128.CONSTANT R12, desc[UR8][R52.64] ;  /* 0x00000008340c7981 */ /* 0x000ee2000c1e9d00 */
[----:B------:R-:W-:-:S03]  /*6170*/  HFMA2 R26, R43, R26, R25 ;  /* 0x0000001a2b1a7231 */ /* 0x000fc60000000019 */
[----:B------:R-:W-:Y:S01]  /*6180*/  HFMA2.MMA R17, R18, R31, R17 ;  /* 0x0000001f12117235 */ /* 0x000fe20000000011 */
[----:B------:R-:W-:Y:S02]  /*6190*/  HFMA2 R20, R20, R27, R26 ;  /* 0x0000001b14147231 */ /* 0x000fe4000000001a */
[----:B------:R-:W-:-:S04]  /*61a0*/  HFMA2 R27, R21, R32, R24 ;  /* 0x00000020151b7231 */ /* 0x000fc80000000018 */
[----:B------:R-:W-:-:S03]  /*61b0*/  HFMA2.MMA R25, R23, R32, R20 ;  /* 0x0000002017197235 */ /* 0x000fc60000000014 */
[----:B------:R-:W-:Y:S01]  /*61c0*/  HADD2 R26, R17.H0_H0, R17.H1_H1 ;  /* 0x30000011111a7230 */ /* 0x000fe20000000800 */
[----:B------:R-:W-:Y:S01]  /*61d0*/  SHF.R.U32.HI R17, RZ, 0x14, R19 ;  /* 0x00000014ff117819 */ /* 0x000fe20000011613 */
[----:B------:R-:W-:-:S03]  /*61e0*/  HFMA2 R27, R22, R33, R27 ;  /* 0x00000021161b7231 */ /* 0x000fc6000000001b */
[----:B------:R-:W-:Y:S01]  /*61f0*/  LOP3.LUT R17, R17, 0x3f, RZ, 0xc0, !PT ;  /* 0x0000003f11117812 */ /* 0x000fe200078ec0ff */
[----:B------:R-:W-:-:S03]  /*6200*/  HFMA2.MMA R33, R50, R33, R25 ;  /* 0x0000002132217235 */ /* 0x000fc60000000019 */
[----:B------:R-:W-:Y:S02]  /*6210*/  IADD3 R17, R17, -0x20, RZ ;  /* 0xffffffe011117810 */ /* 0x000fe40007ffe0ff */
[----:B------:R-:W-:Y:S02]  /*6220*/  LEA.HI R24, R19, 0xffffffe0, RZ, 0x6 ;  /* 0xffffffe013187811 */ /* 0x000fe400078f30ff */
[----:B------:R-:W-:Y:S01]  /*6230*/  I2F.F16 R23, R17 ;  /* 0x0000001100177306 */ /* 0x000fe20000200c00 */
[----:B------:R-:W-:-:S07]  /*6240*/  HFMA2.MMA R27, R49, R34, R27 ;  /* 0x00000022311b7235 */ /* 0x000fce000000001b */
[----:B------:R-:W0:Y:S01]  /*6250*/  I2F.F16 R24, R24 ;  /* 0x0000001800187306 */ /* 0x000e220000200c00 */
[----:B------:R-:W-:Y:S01]  /*6260*/  HFMA2.MMA R27, R18, R35, R27 ;  /* 0x00000023121b7235 */ /* 0x000fe2000000001b */
[----:B0-----:R-:W-:-:S06]  /*6270*/  PRMT R23, R23, 0x5410, R24 ;  /* 0x0000541017177816 */ /* 0x001fcc0000000018 */
[----:B------:R-:W-:Y:S01]  /*6280*/  HFMA2.MMA R31, R23, R31, R30 ;  /* 0x0000001f171f7235 */ /* 0x000fe2000000001e */
[----:B------:R-:W-:Y:S02]  /*6290*/  @!P0 IADD3 R39, R39, 0x1, RZ ;  /* 0x0000000127278810 */ /* 0x000fe40007ffe0ff */
[----:B--2---:R-:W-:Y:S02]  /*62a0*/  LOP3.LUT R20, R11, 0x3f, RZ, 0xc0, !PT ;  /* 0x0000003f0b147812 */ /* 0x004fe400078ec0ff */
[----:B------:R-:W-:Y:S02]  /*62b0*/  LOP3.LUT R21, R10, 0x3f, RZ, 0xc0, !PT ;  /* 0x0000003f0a157812 */ /* 0x000fe400078ec0ff */
[----:B------:R-:W-:Y:S02]  /*62c0*/  IADD3 R43, R20, -0x20, RZ ;  /* 0xffffffe0142b7810 */ /* 0x000fe40007ffe0ff */
[----:B------:R-:W-:Y:S02]  /*62d0*/  LOP3.LUT R20, R8, 0x3f, RZ, 0xc0, !PT ;  /* 0x0000003f08147812 */ /* 0x000fe400078ec0ff */
[----:B------:R-:W-:Y:S01]  /*62e0*/  IADD3 R25, R21, -0x20, RZ ;  /* 0xffffffe015197810 */ /* 0x000fe20007ffe0ff */
[----:B------:R-:W-:Y:S01]  /*62f0*/  HFMA2 R21, R45, R34, R16 ;  /* 0x000000222d157231 */ /* 0x000fe20000000010 */
[----:B------:R-:W-:-:S02]  /*6300*/  IADD3 R22, R20, -0x20, RZ ;  /* 0xffffffe014167810 */ /* 0x000fc40007ffe0ff */
[----:B------:R-:W-:Y:S02]  /*6310*/  SHF.R.U32.HI R20, RZ, 0x6, R9 ;  /* 0x00000006ff147819 */ /* 0x000fe40000011609 */
[----:B------:R-:W-:Y:S01]  /*6320*/  SHF.R.U32.HI R16, RZ, 0x6, R11 ;  /* 0x00000006ff107819 */ /* 0x000fe2000001160b */
[----:B------:R0:W-:Y:S01]  /*6330*/  I2F.F16 R17, R22 ;  /* 0x0000001600117306 */ /* 0x0001e20000200c00 */
[----:B------:R-:W-:Y:S02]  /*6340*/  LOP3.LUT R19, R9, 0x3f, RZ, 0xc0, !PT ;  /* 0x0000003f09137812 */ /* 0x000fe400078ec0ff */
[----:B------:R-:W-:Y:S02]  /*6350*/  LOP3.LUT R20, R20, 0x3f, RZ, 0xc0, !PT ;  /* 0x0000003f14147812 */ /* 0x000fe400078ec0ff */
[----:B------:R-:W-:Y:S02]  /*6360*/  LOP3.LUT R16, R16, 0x3f, RZ, 0xc0, !PT ;  /* 0x0000003f10107812 */ /* 0x000fe400078ec0ff */
[----:B------:R-:W-:-:S02]  /*6370*/  IADD3 R19, R19, -0x20, RZ ;  /* 0xffffffe013137810 */ /* 0x000fc40007ffe0ff */
[----:B0-----:R-:W-:Y:S02]  /*6380*/  SHF.R.U32.HI R22, RZ, 0x6, R8 ;  /* 0x00000006ff167819 */ /* 0x001fe40000011608 */
[----:B------:R-:W-:Y:S01]  /*6390*/  IADD3 R20, R20, -0x20, RZ ;  /* 0xffffffe014147810 */ /* 0x000fe20007ffe0ff */
[----:B------:R-:W-:Y:S01]  /*63a0*/  HFMA2 R34, R47, R34, R33 ;  /* 0x000000222f227231 */ /* 0x000fe20000000021 */
[----:B------:R-:W-:Y:S02]  /*63b0*/  IADD3 R45, R16, -0x20, RZ ;  /* 0xffffffe0102d7810 */ /* 0x000fe40007ffe0ff */
[----:B------:R-:W-:Y:S02]  /*63c0*/  LOP3.LUT R16, R22, 0x3f, RZ, 0xc0, !PT ;  /* 0x0000003f16107812 */ /* 0x000fe400078ec0ff */
[----:B------:R-:W-:Y:S01]  /*63d0*/  SHF.R.U32.HI R33, RZ, 0x6, R10 ;  /* 0x00000006ff217819 */ /* 0x000fe2000001160a */
[----:B------:R-:W-:Y:S01]  /*63e0*/  I2F.F16 R19, R19 ;  /* 0x0000001300137306 */ /* 0x000fe20000200c00 */
[----:B------:R-:W-:Y:S01]  /*63f0*/  IADD3 R32, R16, -0x20, RZ ;  /* 0xffffffe010207810 */ /* 0x000fe20007ffe0ff */
[----:B------:R-:W-:Y:S01]  /*6400*/  HFMA2 R29, R29, R35, R21 ;  /* 0x000000231d1d7231 */ /* 0x000fe20000000015 */
[----:B------:R-:W-:-:S02]  /*6410*/  LOP3.LUT R16, R33, 0x3f, RZ, 0xc0, !PT ;  /* 0x0000003f21107812 */ /* 0x000fc400078ec0ff */
[----:B------:R-:W-:-:S03]  /*6420*/  SHF.R.U32.HI R21, RZ, 0x12, R9 ;  /* 0x00000012ff157819 */ /* 0x000fc60000011609 */
[----:B------:R-:W-:Y:S01]  /*6430*/  I2F.F16 R43, R43 ;  /* 0x0000002b002b7306 */ /* 0x000fe20000200c00 */
[----:B------:R-:W-:Y:S02]  /*6440*/  SHF.R.U32.HI R33, RZ, 0xc, R8 ;  /* 0x0000000cff217819 */ /* 0x000fe40000011608 */
[----:B------:R-:W-:-:S05]  /*6450*/  LOP3.LUT R21, R21, 0x3f, RZ, 0xc0, !PT ;  /* 0x0000003f15157812 */ /* 0x000fca00078ec0ff */
[----:B------:R-:W-:Y:S01]  /*6460*/  I2F.F16 R20, R20 ;  /* 0x0000001400147306 */ /* 0x000fe20000200c00 */
[----:B------:R-:W-:-:S07]  /*6470*/  LOP3.LUT R33, R33, 0x3f, RZ, 0xc0, !PT ;  /* 0x0000003f21217812 */ /* 0x000fce00078ec0ff */
[----:B------:R-:W0:Y:S01]  /*6480*/  I2F.F16 R22, R45 ;  /* 0x0000002d00167306 */ /* 0x000e220000200c00 */
[----:B------:R-:W-:Y:S02]  /*6490*/  IADD3 R49, R21, -0x20, RZ ;  /* 0xffffffe015317810 */ /* 0x000fe40007ffe0ff */
[----:B------:R-:W-:Y:S02]  /*64a0*/  IADD3 R33, R33, -0x20, RZ ;  /* 0xffffffe021217810 */ /* 0x000fe40007ffe0ff */
[----:B------:R-:W-:Y:S01]  /*64b0*/  SHF.R.U32.HI R21, RZ, 0x12, R10 ;  /* 0x00000012ff157819 */ /* 0x000fe2000001160a */
[----:B------:R-:W-:Y:S02]  /*64c0*/  HFMA2 R35, R23, R35, R34 ;  /* 0x0000002317237231 */ /* 0x000fe40000000022 */
[----:B------:R1:W-:Y:S01]  /*64d0*/  I2F.F16 R45, R33 ;  /* 0x00000021002d7306 */ /* 0x0003e20000200c00 */
[----:B------:R-:W-:Y:S02]  /*64e0*/  LOP3.LUT R50, R21, 0x3f, RZ, 0xc0, !PT ;  /* 0x0000003f15327812 */ /* 0x000fe400078ec0ff */
[----:B0-----:R-:W-:-:S02]  /*64f0*/  PRMT R43, R43, 0x5410, R22 ;  /* 0x000054102b2b7816 */ /* 0x001fc40000000016 */
[----:B-1----:R-:W-:Y:S02]  /*6500*/  PRMT R33, R19, 0x5410, R20 ;  /* 0x0000541013217816 */ /* 0x002fe40000000014 */
[----:B------:R-:W0:Y:S01]  /*6510*/  LDS.128 R20, [UR5+0x20] ;  /* 0x00002005ff147984 */ /* 0x000e220008000c00 */
[----:B------:R-:W-:-:S04]  /*6520*/  SHF.R.U32.HI R18, RZ, 0xc, R10 ;  /* 0x0000000cff127819 */ /* 0x000fc8000001160a */
[----:B------:R-:W-:Y:S02]  /*6530*/  LOP3.LUT R18, R18, 0x3f, RZ, 0xc0, !PT ;  /* 0x0000003f12127812 */ /* 0x000fe400078ec0ff */
[----:B------:R-:W-:Y:S02]  /*6540*/  IADD3 R16, R16, -0x20, RZ ;  /* 0xffffffe010107810 */ /* 0x000fe40007ffe0ff */
[----:B------:R-:W-:Y:S02]  /*6550*/  SHF.R.U32.HI R24, RZ, 0x12, R8 ;  /* 0x00000012ff187819 */ /* 0x000fe40000011608 */
[----:B------:R-:W-:Y:S02]  /*6560*/  IADD3 R51, R18, -0x20, RZ ;  /* 0xffffffe012337810 */ /* 0x000fe40007ffe0ff */
[--C-:B------:R-:W-:Y:S02]  /*6570*/  SHF.R.U32.HI R19, RZ, 0xc, R11.reuse ;  /* 0x0000000cff137819 */ /* 0x100fe4000001160b */
[----:B------:R-:W-:-:S02]  /*6580*/  SHF.R.U32.HI R18, RZ, 0x12, R11 ;  /* 0x00000012ff127819 */ /* 0x000fc4000001160b */
[----:B------:R-:W-:Y:S02]  /*6590*/  SHF.R.U32.HI R30, RZ, 0xc, R9 ;  /* 0x0000000cff1e7819 */ /* 0x000fe40000011609 */
[----:B------:R-:W-:Y:S01]  /*65a0*/  LOP3.LUT R24, R24, 0x3f, RZ, 0xc0, !PT ;  /* 0x0000003f18187812 */ /* 0x000fe200078ec0ff */
[----:B------:R-:W-:Y:S01]  /*65b0*/  I2F.F16 R25, R25 ;  /* 0x0000001900197306 */ /* 0x000fe20000200c00 */
[----:B------:R-:W-:Y:S02]  /*65c0*/  LOP3.LUT R19, R19, 0x3f, RZ, 0xc0, !PT ;  /* 0x0000003f13137812 */ /* 0x000fe400078ec0ff */
[----:B------:R-:W-:Y:S02]  /*65d0*/  LOP3.LUT R18, R18, 0x3f, RZ, 0xc0, !PT ;  /* 0x0000003f12127812 */ /* 0x000fe400078ec0ff */
[----:B------:R-:W-:-:S03]  /*65e0*/  LOP3.LUT R30, R30, 0x3f, RZ, 0xc0, !PT ;  /* 0x0000003f1e1e7812 */ /* 0x000fc600078ec0ff */
[----:B------:R-:W1:Y:S01]  /*65f0*/  I2F.F16 R32, R32 ;  /* 0x0000002000207306 */ /* 0x000e620000200c00 */
[----:B------:R-:W-:Y:S02]  /*6600*/  IADD3 R24, R24, -0x20, RZ ;  /* 0xffffffe018187810 */ /* 0x000fe40007ffe0ff */
[----:B------:R-:W-:-:S05]  /*6610*/  IADD3 R50, R50, -0x20, RZ ;  /* 0xffffffe032327810 */ /* 0x000fca0007ffe0ff */
[----:B------:R-:W2:Y:S01]  /*6620*/  I2F.F16 R16, R16 ;  /* 0x0000001000107306 */ /* 0x000ea20000200c00 */
[----:B------:R-:W-:Y:S02]  /*6630*/  IADD3 R19, R19, -0x20, RZ ;  /* 0xffffffe013137810 */ /* 0x000fe40007ffe0ff */
[----:B------:R-:W-:Y:S02]  /*6640*/  IADD3 R18, R18, -0x20, RZ ;  /* 0xffffffe012127810 */ /* 0x000fe40007ffe0ff */
[----:B------:R-:W-:-:S03]  /*6650*/  IADD3 R30, R30, -0x20, RZ ;  /* 0xffffffe01e1e7810 */ /* 0x000fc60007ffe0ff */
[----:B------:R-:W4:Y:S01]  /*6660*/  I2F.F16 R24, R24 ;  /* 0x0000001800187306 */ /* 0x000f220000200c00 */
[----:B-1----:R-:W-:-:S07]  /*6670*/  PRMT R47, R17, 0x5410, R32 ;  /* 0x00005410112f7816 */ /* 0x002fce0000000020 */
[----:B------:R-:W-:Y:S01]  /*6680*/  I2F.F16 R51, R51 ;  /* 0x0000003300337306 */ /* 0x000fe20000200c00 */
[----:B--2---:R-:W-:-:S07]  /*6690*/  PRMT R25, R25, 0x5410, R16 ;  /* 0x0000541019197816 */ /* 0x004fce0000000010 */
[----:B------:R-:W1:Y:S08]  /*66a0*/  I2F.F16 R50, R50 ;  /* 0x0000003200327306 */ /* 0x000e700000200c00 */
[----:B------:R2:W-:Y:S08]  /*66b0*/  I2F.F16 R54, R30 ;  /* 0x0000001e00367306 */ /* 0x0005f00000200c00 */
[----:B------:R-:W5:Y:S08]  /*66c0*/  I2F.F16 R49, R49 ;  /* 0x0000003100317306 */ /* 0x000f700000200c00 */
[----:B------:R-:W-:Y:S08]  /*66d0*/  I2F.F16 R19, R19 ;  /* 0x0000001300137306 */ /* 0x000ff00000200c00 */
[----:B------:R-:W3:Y:S01]  /*66e0*/  I2F.F16 R18, R18 ;  /* 0x0000001200127306 */ /* 0x000ee20000200c00 */
[----:B0-----:R-:W-:-:S02]  /*66f0*/  HFMA2.MMA R32, R47, R20, RZ ;  /* 0x000000142f207235 */ /* 0x001fc400000000ff */
[----:B------:R-:W-:Y:S01]  /*6700*/  HFMA2.MMA R16, R25, R20, RZ ;  /* 0x0000001419107235 */ /* 0x000fe200000000ff */
[----:B----4-:R-:W-:Y:S02]  /*6710*/  PRMT R45, R45, 0x5410, R24 ;  /* 0x000054102d2d7816 */ /* 0x010fe40000000018 */
[----:B-1----:R-:W-:Y:S01]  /*6720*/  PRMT R50, R51, 0x5410, R50 ;  /* 0x0000541033327816 */ /* 0x002fe20000000032 */
[-C--:B--2---:R-:W-:Y:S01]  /*6730*/  HFMA2 R30, R33, R20.reuse, RZ.H0_H0 ;  /* 0x00000014211e7231 */ /* 0x084fe200000400ff */
[----:B-----5:R-:W-:Y:S01]  /*6740*/  PRMT R54, R54, 0x5410, R49 ;  /* 0x0000541036367816 */ /* 0x020fe20000000031 */
[----:B------:R-:W-:Y:S01]  /*6750*/  HFMA2 R17, R43, R20, RZ.H0_H0 ;  /* 0x000000142b117231 */ /* 0x000fe200000400ff */
[-C--:B------:R-:W-:Y:S01]  /*6760*/  HFMA2.MMA R32, R45, R21.reuse, R32 ;  /* 0x000000152d207235 */ /* 0x080fe20000000020 */
[----:B---3--:R-:W-:Y:S02]  /*6770*/  PRMT R24, R19, 0x5410, R18 ;  /* 0x0000541013187816 */ /* 0x008fe40000000012 */
[----:B------:R-:W-:Y:S01]  /*6780*/  HFMA2 R30, R54, R21, R30 ;  /* 0x00000015361e7231 */ /* 0x000fe2000000001e */
[----:B------:R-:W-:-:S02]  /*6790*/  HFMA2.MMA R20, R50, R21, R16 ;  /* 0x0000001532147235 */ /* 0x000fc40000000010 */
[----:B------:R-:W-:Y:S02]  /*67a0*/  HFMA2 R21, R24, R21, R17 ;  /* 0x0000001518157231 */ /* 0x000fe40000000011 */
[----:B------:R-:W0:Y:S01]  /*67b0*/  LDS.128 R16, [UR5+0xa0] ;  /* 0x0000a005ff107984 */ /* 0x000e220008000c00 */
[----:B------:R-:W-:-:S04]  /*67c0*/  SHF.R.U32.HI R49, RZ, 0x18, R11 ;  /* 0x00000018ff317819 */ /* 0x000fc8000001160b */
[----:B------:R-:W-:Y:S01]  /*67d0*/  LOP3.LUT R49, R49, 0x3f, RZ, 0xc0, !PT ;  /* 0x0000003f31317812 */ /* 0x000fe200078ec0ff */
[-C--:B0-----:R-:W-:Y:S02]  /*67e0*/  HFMA2.MMA R25, R25, R16.reuse, RZ ;  /* 0x0000001019197235 */ /* 0x081fe400000000ff */
[----:B------:R-:W-:Y:S01]  /*67f0*/  HFMA2.MMA R34, R47, R16, RZ ;  /* 0x000000102f227235 */ /* 0x000fe200000000ff */
[-C--:B------:R-:W-:Y:S02]  /*6800*/  HFMA2 R33, R33, R16.reuse, RZ.H0_H0 ;  /* 0x0000001021217231 */ /* 0x080fe400000400ff */
[----:B------:R-:W-:-:S03]  /*6810*/  HFMA2 R43, R43, R16, RZ.H0_H0 ;  /* 0x000000102b2b7231 */ /* 0x000fc600000400ff */
[-C--:B------:R-:W-:Y:S01]  /*6820*/  HFMA2.MMA R16, R50, R17.reuse, R25 ;  /* 0x0000001132107235 */ /* 0x080fe20000000019 */
[----:B------:R-:W-:Y:S01]  /*6830*/  SHF.R.U32.HI R25, RZ, 0x18, R8 ;  /* 0x00000018ff197819 */ /* 0x000fe20000011608 */
[----:B------:R-:W-:Y:S01]  /*6840*/  HFMA2.MMA R34, R45, R17, R34 ;  /* 0x000000112d227235 */ /* 0x000fe20000000022 */
[----:B------:R-:W-:Y:S02]  /*6850*/  SHF.R.U32.HI R45, RZ, 0x18, R9 ;  /* 0x00000018ff2d7819 */ /* 0x000fe40000011609 */
[----:B------:R-:W-:Y:S02]  /*6860*/  LOP3.LUT R25, R25, 0x3f, RZ, 0xc0, !PT ;  /* 0x0000003f19197812 */ /* 0x000fe400078ec0ff */
[----:B------:R-:W-:Y:S02]  /*6870*/  SHF.R.U32 R50, R9, 0x1e, R13 ;  /* 0x0000001e09327819 */ /* 0x000fe4000000160d */
[----:B------:R-:W-:Y:S02]  /*6880*/  IADD3 R47, R25, -0x20, RZ ;  /* 0xffffffe0192f7810 */ /* 0x000fe40007ffe0ff */
[----:B------:R-:W-:-:S02]  /*6890*/  LOP3.LUT R45, R45, 0x3f, RZ, 0xc0, !PT ;  /* 0x0000003f2d2d7812 */ /* 0x000fc400078ec0ff */
[----:B------:R-:W-:Y:S02]  /*68a0*/  SHF.R.U32.HI R25, RZ, 0x18, R10 ;  /* 0x00000018ff197819 */ /* 0x000fe4000001160a */
[----:B------:R-:W-:Y:S02]  /*68b0*/  LOP3.LUT R50, R50, 0x3f, RZ, 0xc0, !PT ;  /* 0x0000003f32327812 */ /* 0x000fe400078ec0ff */
[----:B------:R-:W-:Y:S02]  /*68c0*/  SHF.R.U32 R10, R10, 0x1e, R14 ;  /* 0x0000001e0a0a7819 */ /* 0x000fe4000000160e */
[----:B------:R-:W-:Y:S02]  /*68d0*/  SHF.R.U32 R9, R11, 0x1e, R15 ;  /* 0x0000001e0b097819 */ /* 0x000fe4000000160f */
[----:B------:R-:W-:Y:S02]  /*68e0*/  IADD3 R45, R45, -0x20, RZ ;  /* 0xffffffe02d2d7810 */ /* 0x000fe40007ffe0ff */
[----:B------:R-:W-:-:S02]  /*68f0*/  IADD3 R50, R50, -0x20, RZ ;  /* 0xffffffe032327810 */ /* 0x000fc40007ffe0ff */
[----:B------:R-:W-:Y:S02]  /*6900*/  LOP3.LUT R25, R25, 0x3f, RZ, 0xc0, !PT ;  /* 0x0000003f19197812 */ /* 0x000fe400078ec0ff */
[----:B------:R-:W-:Y:S01]  /*6910*/  LOP3.LUT R10, R10, 0x3f, RZ, 0xc0, !PT ;  /* 0x0000003f0a0a7812 */ /* 0x000fe200078ec0ff */
[----:B------:R-:W-:Y:S01]  /*6920*/  HFMA2 R33, R54, R17, R33 ;  /* 0x0000001136217231 */ /* 0x000fe20000000021 */
[----:B------:R-:W-:Y:S02]  /*6930*/  LOP3.LUT R9, R9, 0x3f, RZ, 0xc0, !PT ;  /* 0x0000003f09097812 */ /* 0x000fe400078ec0ff */
[----:B------:R-:W-:Y:S01]  /*6940*/  SHF.R.U32 R54, R8, 0x1e, R12 ;  /* 0x0000001e08367819 */ /* 0x000fe2000000160c */
[----:B------:R-:W-:Y:S01]  /*6950*/  I2F.F16 R45, R45 ;  /* 0x0000002d002d7306 */ /* 0x000fe20000200c00 */
[----:B------:R-:W-:Y:S02]  /*6960*/  IADD3 R25, R25, -0x20, RZ ;  /* 0xffffffe019197810 */ /* 0x000fe40007ffe0ff */
[----:B------:R-:W-:-:S02]  /*6970*/  IADD3 R8, R49, -0x20, RZ ;  /* 0xffffffe031087810 */ /* 0x000fc40007ffe0ff */
[----:B------:R-:W-:Y:S02]  /*6980*/  IADD3 R10, R10, -0x20, RZ ;  /* 0xffffffe00a0a7810 */ /* 0x000fe40007ffe0ff */
[----:B------:R-:W-:Y:S01]  /*6990*/  IADD3 R49, R9, -0x20, RZ ;  /* 0xffffffe009317810 */ /* 0x000fe20007ffe0ff */
[----:B------:R-:W0:Y:S08]  /*69a0*/  I2F.F16 R50, R50 ;  /* 0x0000003200327306 */ /* 0x000e300000200c00 */
[----:B------:R-:W-:Y:S08]  /*69b0*/  I2F.F16 R25, R25 ;  /* 0x0000001900197306 */ /* 0x000ff00000200c00 */
[----:B------:R-:W-:Y:S08]  /*69c0*/  I2F.F16 R8, R8 ;  /* 0x0000000800087306 */ /* 0x000ff00000200c00 */
[----:B------:R-:W1:Y:S08]  /*69d0*/  I2F.F16 R10, R10 ;  /* 0x0000000a000a7306 */ /* 0x000e700000200c00 */
[----:B------:R-:W2:Y:S01]  /*69e0*/  I2F.F16 R9, R49 ;  /* 0x0000003100097306 */ /* 0x000ea20000200c00 */
[----:B------:R-:W-:Y:S01]  /*69f0*/  HFMA2 R17, R24, R17, R43 ;  /* 0x0000001118117231 */ /* 0x000fe2000000002b */
[----:B0-----:R-:W-:Y:S01]  /*6a00*/  PRMT R45, R45, 0x5410, R50 ;  /* 0x000054102d2d7816 */ /* 0x001fe20000000032 */
[----:B------:R-:W-:Y:S01]  /*6a10*/  IMAD.WIDE R50, R37, 0x4, R52 ;  /* 0x0000000425327825 */ /* 0x000fe200078e0234 */
[----:B------:R-:W-:-:S02]  /*6a20*/  @!P0 LEA R24, R39, R44, 0x3 ;  /* 0x0000002c27188211 */ /* 0x000fc400078e18ff */
[----:B-1----:R-:W-:-:S04]  /*6a30*/  PRMT R43, R25, 0x5410, R10 ;  /* 0x00005410192b7816 */ /* 0x002fc8000000000a */
[----:B------:R-:W3:Y:S01]  /*6a40*/  @!P0 LDL.64 R24, [R24] ;  /* 0x0000000018188983 */ /* 0x000ee20000100a00 */
[----:B--2---:R-:W-:-:S03]  /*6a50*/  PRMT R52, R8, 0x5410, R9 ;  /* 0x0000541008347816 */ /* 0x004fc60000000009 */
[----:B------:R-:W2:Y:S01]  /*6a60*/  LDG.E.128.CONSTANT R8, desc[UR8][R50.64] ;  /* 0x0000000832087981 */ /* 0x000ea2000c1e9d00 */
[----:B------:R-:W-:-:S04]  /*6a70*/  LOP3.LUT R54, R54, 0x3f, RZ, 0xc0, !PT ;  /* 0x0000003f36367812 */ /* 0x000fc800078ec0ff */
[----:B------:R-:W-:Y:S01]  /*6a80*/  IADD3 R54, R54, -0x20, RZ ;  /* 0xffffffe036367810 */ /* 0x000fe20007ffe0ff */
[----:B------:R-:W-:Y:S08]  /*6a90*/  I2F.F16 R47, R47 ;  /* 0x0000002f002f7306 */ /* 0x000ff00000200c00 */
[----:B------:R-:W0:Y:S01]  /*6aa0*/  I2F.F16 R54, R54 ;  /* 0x0000003600367306 */ /* 0x000e220000200c00 */
[-C--:B------:R-:W-:Y:S01]  /*6ab0*/  HFMA2.MMA R20, R43, R22.reuse, R20 ;  /* 0x000000162b147235 */ /* 0x080fe20000000014 */
[----:B------:R-:W-:Y:S01]  /*6ac0*/  HFMA2 R16, R43, R18, R16 ;  /* 0x000000122b107231 */ /* 0x000fe20000000010 */
[----:B------:R-:W-:Y:S01]  /*6ad0*/  SHF.R.U32.HI R43, RZ, 0xa, R12 ;  /* 0x0000000aff2b7819 */ /* 0x000fe2000001160c */
[----:B------:R-:W-:-:S03]  /*6ae0*/  HFMA2.MMA R30, R45, R22, R30 ;  /* 0x000000162d1e7235 */ /* 0x000fc6000000001e */
[----:B------:R-:W-:Y:S01]  /*6af0*/  LOP3.LUT R43, R43, 0x3f, RZ, 0xc0, !PT ;  /* 0x0000003f2b2b7812 */ /* 0x000fe200078ec0ff */
[----:B------:R-:W-:-:S03]  /*6b00*/  HFMA2 R33, R45, R18, R33 ;  /* 0x000000122d217231 */ /* 0x000fc60000000021 */
[----:B------:R-:W-:Y:S02]  /*6b10*/  IADD3 R45, R43, -0x20, RZ ;  /* 0xffffffe02b2d7810 */ /* 0x000fe40007ffe0ff */
[----:B0-----:R-:W-:Y:S02]  /*6b20*/  PRMT R47, R47, 0x5410, R54 ;  /* 0x000054102f2f7816 */ /* 0x001fe40000000036 */
[--C-:B------:R-:W-:Y:S01]  /*6b30*/  SHF.R.U32.HI R43, RZ, 0x4, R13.reuse ;  /* 0x00000004ff2b7819 */ /* 0x100fe2000001160d */
[-C--:B------:R-:W-:Y:S02]  /*6b40*/  HFMA2.MMA R21, R52, R22.reuse, R21 ;  /* 0x0000001634157235 */ /* 0x080fe40000000015 */
[----:B------:R-:W-:Y:S01]  /*6b50*/  HFMA2 R34, R47, R18, R34 ;  /* 0x000000122f227231 */ /* 0x000fe20000000022 */
[----:B------:R-:W-:Y:S01]  /*6b60*/  HFMA2.MMA R32, R47, R22, R32 ;  /* 0x000000162f207235 */ /* 0x000fe20000000020 */
[----:B------:R-:W-:Y:S02]  /*6b70*/  SHF.R.U32.HI R47, RZ, 0xa, R13 ;  /* 0x0000000aff2f7819 */ /* 0x000fe4000001160d */
[----:B------:R-:W-:-:S02]  /*6b80*/  SHF.R.U32.HI R22, RZ, 0x4, R12 ;  /* 0x00000004ff167819 */ /* 0x000fc4000001160c */
[----:B------:R-:W-:Y:S02]  /*6b90*/  LOP3.LUT R43, R43, 0x3f, RZ, 0xc0, !PT ;  /* 0x0000003f2b2b7812 */ /* 0x000fe400078ec0ff */
[----:B------:R-:W-:Y:S02]  /*6ba0*/  LOP3.LUT R47, R47, 0x3f, RZ, 0xc0, !PT ;  /* 0x0000003f2f2f7812 */ /* 0x000fe400078ec0ff */
[----:B------:R-:W-:Y:S02]  /*6bb0*/  LOP3.LUT R22, R22, 0x3f, RZ, 0xc0, !PT ;  /* 0x0000003f16167812 */ /* 0x000fe400078ec0ff */
[----:B------:R-:W-:Y:S02]  /*6bc0*/  IADD3 R43, R43, -0x20, RZ ;  /* 0xffffffe02b2b7810 */ /* 0x000fe40007ffe0ff */
[----:B------:R-:W-:Y:S02]  /*6bd0*/  IADD3 R47, R47, -0x20, RZ ;  /* 0xffffffe02f2f7810 */ /* 0x000fe40007ffe0ff */
[----:B------:R-:W-:-:S02]  /*6be0*/  IADD3 R54, R22, -0x20, RZ ;  /* 0xffffffe016367810 */ /* 0x000fc40007ffe0ff */
[----:B------:R-:W-:Y:S01]  /*6bf0*/  I2F.F16 R43, R43 ;  /* 0x0000002b002b7306 */ /* 0x000fe20000200c00 */
[----:B------:R-:W-:-:S07]  /*6c00*/  HFMA2 R17, R52, R18, R17 ;  /* 0x0000001234117231 */ /* 0x000fce0000000011 */
[----:B------:R0:W1:Y:S01]  /*6c10*/  I2F.F16 R22, R47 ;  /* 0x0000002f00167306 */ /* 0x0000620000200c00 */
[--C-:B------:R-:W-:Y:S02]  /*6c20*/  SHF.R.U32.HI R18, RZ, 0x4, R14.reuse ;  /* 0x00000004ff127819 */ /* 0x100fe4000001160e */
[----:B------:R-:W-:Y:S02]  /*6c30*/  SHF.R.U32.HI R49, RZ, 0xa, R14 ;  /* 0x0000000aff317819 */ /* 0x000fe4000001160e */
[----:B------:R-:W-:Y:S02]  /*6c40*/  LOP3.LUT R18, R18, 0x3f, RZ, 0xc0, !PT ;  /* 0x0000003f12127812 */ /* 0x000fe400078ec0ff */
[----:B------:R-:W-:Y:S02]  /*6c50*/  LOP3.LUT R49, R49, 0x3f, RZ, 0xc0, !PT ;  /* 0x0000003f31317812 */ /* 0x000fe400078ec0ff */
[----:B0-----:R-:W-:Y:S02]  /*6c60*/  SHF.R.U32.HI R47, RZ, 0xa, R15 ;  /* 0x0000000aff2f7819 */ /* 0x001fe4000001160f */
[----:B-1----:R-:W-:-:S02]  /*6c70*/  PRMT R52, R43, 0x5410, R22 ;  /* 0x000054102b347816 */ /* 0x002fc40000000016 */
[----:B------:R-:W-:Y:S02]  /*6c80*/  IADD3 R22, R18, -0x20, RZ ;  /* 0xffffffe012167810 */ /* 0x000fe40007ffe0ff */
[----:B------:R-:W-:Y:S01]  /*6c90*/  SHF.R.U32.HI R18, RZ, 0x4, R15 ;  /* 0x00000004ff127819 */ /* 0x000fe2000001160f */
[----:B------:R-:W-:Y:S01]  /*6ca0*/  I2F.F16 R54, R54 ;  /* 0x0000003600367306 */ /* 0x000fe20000200c00 */
[----:B------:R-:W-:Y:S02]  /*6cb0*/  IADD3 R43, R49, -0x20, RZ ;  /* 0xffffffe0312b7810 */ /* 0x000fe40007ffe0ff */
[----:B------:R-:W-:Y:S02]  /*6cc0*/  LOP3.LUT R18, R18, 0x3f, RZ, 0xc0, !PT ;  /* 0x0000003f12127812 */ /* 0x000fe400078ec0ff */
[----:B------:R-:W-:-:S03]  /*6cd0*/  LOP3.LUT R47, R47, 0x3f, RZ, 0xc0, !PT ;  /* 0x0000003f2f2f7812 */ /* 0x000fc600078ec0ff */
[----:B------:R-:W0:Y:S01]  /*6ce0*/  I2F.F16 R45, R45 ;  /* 0x0000002d002d7306 */ /* 0x000e220000200c00 */
[----:B------:R-:W-:Y:S02]  /*6cf0*/  IADD3 R18, R18, -0x20, RZ ;  /* 0xffffffe012127810 */ /* 0x000fe40007ffe0ff */
[----:B------:R-:W-:-:S05]  /*6d00*/  IADD3 R47, R47, -0x20, RZ ;  /* 0xffffffe02f2f7810 */ /* 0x000fca0007ffe0ff */
[----:B------:R-:W-:Y:S08]  /*6d10*/  I2F.F16 R22, R22 ;  /* 0x0000001600167306 */ /* 0x000ff00000200c00 */
[----:B------:R-:W1:Y:S01]  /*6d20*/  I2F.F16 R43, R43 ;  /* 0x0000002b002b7306 */ /* 0x000e620000200c00 */
[----:B0-----:R-:W-:-:S07]  /*6d30*/  PRMT R45, R54, 0x5410, R45 ;  /* 0x00005410362d7816 */ /* 0x001fce000000002d */
[----:B------:R-:W-:Y:S08]  /*6d40*/  I2F.F16 R18, R18 ;  /* 0x0000001200127306 */ /* 0x000ff00000200c00 */
[----:B------:R-:W0:Y:S01]  /*6d50*/  I2F.F16 R47, R47 ;  /* 0x0000002f002f7306 */ /* 0x000e220000200c00 */
[----:B-1----:R-:W-:Y:S01]  /*6d60*/  PRMT R43, R22, 0x5410, R43 ;  /* 0x00005410162b7816 */ /* 0x002fe2000000002b */
[-C--:B------:R-:W-:Y:S01]  /*6d70*/  HFMA2.MMA R32, R45, R23.reuse, R32 ;  /* 0x000000172d207235 */ /* 0x080fe20000000020 */
[-C--:B------:R-:W-:Y:S01]  /*6d80*/  HFMA2 R34, R45, R19.reuse, R34 ;  /* 0x000000132d227231 */ /* 0x080fe20000000022 */
[--C-:B------:R-:W-:Y:S01]  /*6d90*/  SHF.R.U32.HI R45, RZ, 0x10, R12.reuse ;  /* 0x00000010ff2d7819 */ /* 0x100fe2000001160c */
[----:B------:R-:W-:Y:S01]  /*6da0*/  HFMA2.MMA R22, R52, R23, R30 ;  /* 0x0000001734167235 */ /* 0x000fe2000000001e */
[----:B------:R-:W-:Y:S01]  /*6db0*/  HFMA2 R30, R43, R19, R16 ;  /* 0x000000132b1e7231 */ /* 0x000fe20000000010 */
[----:B------:R-:W-:-:S02]  /*6dc0*/  SHF.R.U32.HI R16, RZ, 0x16, R12 ;  /* 0x00000016ff107819 */ /* 0x000fc4000001160c */
[----:B------:R-:W-:Y:S02]  /*6dd0*/  LOP3.LUT R45, R45, 0x3f, RZ, 0xc0, !PT ;  /* 0x0000003f2d2d7812 */ /* 0x000fe400078ec0ff */
[----:B0-----:R-:W-:Y:S01]  /*6de0*/  PRMT R18, R18, 0x5410, R47 ;  /* 0x0000541012127816 */ /* 0x001fe2000000002f */
[-C--:B------:R-:W-:Y:S01]  /*6df0*/  HFMA2.MMA R20, R43, R23.reuse, R20 ;  /* 0x000000172b147235 */ /* 0x080fe20000000014 */
[----:B------:R-:W-:Y:S02]  /*6e00*/  IADD3 R45, R45, -0x20, RZ ;  /* 0xffffffe02d2d7810 */ /* 0x000fe40007ffe0ff */
[----:B------:R-:W-:Y:S02]  /*6e10*/  LOP3.LUT R16, R16, 0x3f, RZ, 0xc0, !PT ;  /* 0x0000003f10107812 */ /* 0x000fe400078ec0ff */
[----:B------:R-:W-:Y:S01]  /*6e20*/  HFMA2.MMA R21, R18, R23, R21 ;  /* 0x0000001712157235 */ /* 0x000fe20000000015 */
[----:B------:R-:W-:Y:S01]  /*6e30*/  SHF.R.U32.HI R23, RZ, 0x10, R13 ;  /* 0x00000010ff177819 */ /* 0x000fe2000001160d */
[-C--:B------:R-:W-:Y:S01]  /*6e40*/  HFMA2 R33, R52, R19.reuse, R33 ;  /* 0x0000001334217231 */ /* 0x080fe20000000021 */
[----:B------:R0:W-:Y:S01]  /*6e50*/  I2F.F16 R55, R45 ;  /* 0x0000002d00377306 */ /* 0x0001e20000200c00 */
[----:B------:R-:W-:Y:S01]  /*6e60*/  IADD3 R16, R16, -0x20, RZ ;  /* 0xffffffe010107810 */ /* 0x000fe20007ffe0ff */
[----:B------:R-:W-:Y:S01]  /*6e70*/  HFMA2 R43, R18, R19, R17 ;  /* 0x00000013122b7231 */ /* 0x000fe20000000011 */
[----:B------:R-:W-:-:S02]  /*6e80*/  SHF.R.U32.HI R52, RZ, 0x10, R15 ;  /* 0x00000010ff347819 */ /* 0x000fc4000001160f */
[----:B------:R-:W-:Y:S02]  /*6e90*/  LOP3.LUT R17, R23, 0x3f, RZ, 0xc0, !PT ;  /* 0x0000003f17117812 */ /* 0x000fe400078ec0ff */
[----:B------:R-:W-:Y:S02]  /*6ea0*/  SHF.R.U32.HI R18, RZ, 0x16, R13 ;  /* 0x00000016ff127819 */ /* 0x000fe4000001160d */
[--C-:B0-----:R-:W-:Y:S01]  /*6eb0*/  SHF.R.U32.HI R45, RZ, 0x16, R14.reuse ;  /* 0x00000016ff2d7819 */ /* 0x101fe2000001160e */
[----:B------:R0:W-:Y:S01]  /*6ec0*/  I2F.F16 R54, R16 ;  /* 0x0000001000367306 */ /* 0x0001e20000200c00 */
[----:B------:R-:W-:Y:S02]  /*6ed0*/  SHF.R.U32.HI R23, RZ, 0x10, R14 ;  /* 0x00000010ff177819 */ /* 0x000fe4000001160e */
[----:B------:R-:W-:Y:S02]  /*6ee0*/  SHF.R.U32.HI R56, RZ, 0x16, R15 ;  /* 0x00000016ff387819 */ /* 0x000fe4000001160f */
[----:B------:R-:W-:-:S02]  /*6ef0*/  LOP3.LUT R52, R52, 0x3f, RZ, 0xc0, !PT ;  /* 0x0000003f34347812 */ /* 0x000fc400078ec0ff */
[----:B------:R-:W-:Y:S02]  /*6f00*/  LOP3.LUT R19, R18, 0x3f, RZ, 0xc0, !PT ;  /* 0x0000003f12137812 */ /* 0x000fe400078ec0ff */
[----:B0-----:R-:W-:Y:S02]  /*6f10*/  LOP3.LUT R16, R45, 0x3f, RZ, 0xc0, !PT ;  /* 0x0000003f2d107812 */ /* 0x001fe400078ec0ff */
[----:B------:R-:W-:Y:S02]  /*6f20*/  LOP3.LUT R23, R23, 0x3f, RZ, 0xc0, !PT ;  /* 0x0000003f17177812 */ /* 0x000fe400078ec0ff */
[----:B------:R-:W-:Y:S02]  /*6f30*/  LOP3.LUT R56, R56, 0x3f, RZ, 0xc0, !PT ;  /* 0x0000003f38387812 */ /* 0x000fe400078ec0ff */
[----:B------:R-:W-:Y:S02]  /*6f40*/  IADD3 R17, R17, -0x20, RZ ;  /* 0xffffffe011117810 */ /* 0x000fe40007ffe0ff */
[----:B------:R-:W-:-:S02]  /*6f50*/  IADD3 R16, R16, -0x20, RZ ;  /* 0xffffffe010107810 */ /* 0x000fc40007ffe0ff */
[----:B------:R-:W-:Y:S02]  /*6f60*/  IADD3 R52, R52, -0x20, RZ ;  /* 0xffffffe034347810 */ /* 0x000fe40007ffe0ff */
[----:B------:R-:W-:Y:S02]  /*6f70*/  IADD3 R19, R19, -0x20, RZ ;  /* 0xffffffe013137810 */ /* 0x000fe40007ffe0ff */
[----:B------:R-:W-:Y:S02]  /*6f80*/  IADD3 R23, R23, -0x20, RZ ;  /* 0xffffffe017177810 */ /* 0x000fe40007ffe0ff */
[----:B------:R-:W-:Y:S01]  /*6f90*/  IADD3 R56, R56, -0x20, RZ ;  /* 0xffffffe038387810 */ /* 0x000fe20007ffe0ff */
[----:B------:R-:W-:Y:S08]  /*6fa0*/  I2F.F16 R18, R17 ;  /* 0x0000001100127306 */ /* 0x000ff00000200c00 */
[----:B------:R-:W0:Y:S08]  /*6fb0*/  I2F.F16 R53, R19 ;  /* 0x0000001300357306 */ /* 0x000e300000200c00 */
[----:B------:R-:W-:Y:S08]  /*6fc0*/  I2F.F16 R49, R23 ;  /* 0x0000001700317306 */ /* 0x000ff00000200c00 */
[----:B------:R-:W1:Y:S08]  /*6fd0*/  I2F.F16 R16, R16 ;  /* 0x0000001000107306 */ /* 0x000e700000200c00 */
[----:B------:R-:W-:Y:S08]  /*6fe0*/  I2F.F16 R52, R52 ;  /* 0x0000003400347306 */ /* 0x000ff00000200c00 */
[----:B------:R-:W4:Y:S01]  /*6ff0*/  I2F.F16 R17, R56 ;  /* 0x0000003800117306 */ /* 0x000f220000200c00 */
[----:B0-----:R-:W-:-:S02]  /*7000*/  PRMT R53, R18, 0x5410, R53 ;  /* 0x0000541012357816 */ /* 0x001fc40000000035 */
[----:B-1----:R-:W-:Y:S02]  /*7010*/  PRMT R49, R49, 0x5410, R16 ;  /* 0x0000541031317816 */ /* 0x002fe40000000010 */
[----:B----4-:R-:W-:Y:S02]  /*7020*/  PRMT R52, R52, 0x5410, R17 ;  /* 0x0000541034347816 */ /* 0x010fe40000000011 */
[----:B------:R-:W0:Y:S01]  /*7030*/  LDS.128 R16, [UR5+0x30] ;  /* 0x00003005ff107984 */ /* 0x000e220008000c00 */
[----:B------:R-:W-:-:S06]  /*7040*/  PRMT R55, R55, 0x5410, R54 ;  /* 0x0000541037377816 */ /* 0x000fcc0000000036 */
[-C--:B0-----:R-:W-:Y:S01]  /*7050*/  HFMA2.MMA R32, R55, R16.reuse, R32 ;  /* 0x0000001037207235 */ /* 0x081fe20000000020 */
[-C--:B------:R-:W-:Y:S01]  /*7060*/  HFMA2 R45, R53, R16.reuse, R22 ;  /* 0x00000010352d7231 */ /* 0x080fe20000000016 */
[----:B------:R-:W-:Y:S01]  /*7070*/  HFMA2.MMA R47, R49, R16, R20 ;  /* 0x00000010312f7235 */ /* 0x000fe20000000014 */
[----:B------:R-:W-:Y:S02]  /*7080*/  HFMA2 R16, R52, R16, R21 ;  /* 0x0000001034107231 */ /* 0x000fe40000000015 */
[----:B------:R-:W0:Y:S01]  /*7090*/  LDS.128 R20, [UR5+0xb0] ;  /* 0x0000b005ff147984 */ /* 0x000e220008000c00 */
[----:B---3--:R-:W-:-:S04]  /*70a0*/  @!P0 PRMT R36, R24, 0x7610, R36 ;  /* 0x0000761018248816 */ /* 0x008fc80000000024 */
[----:B------:R-:W-:Y:S02]  /*70b0*/  @!P0 PRMT R36, R36, 0x7610, R24 ;  /* 0x0000761024248816 */ /* 0x000fe40000000018 */
[----:B--2---:R-:W-:-:S04]  /*70c0*/  SHF.R.U32.HI R24, RZ, 0x8, R8 ;  /* 0x00000008ff187819 */ /* 0x004fc80000011608 */
[----:B------:R-:W-:Y:S01]  /*70d0*/  LOP3.LUT R24, R24, 0x3f, RZ, 0xc0, !PT ;  /* 0x0000003f18187812 */ /* 0x000fe200078ec0ff */
[-C--:B0-----:R-:W-:Y:S01]  /*70e0*/  HFMA2 R43, R52, R20.reuse, R43 ;  /* 0x00000014342b7231 */ /* 0x081fe2000000002b */
[--C-:B------:R-:W-:Y:S01]  /*70f0*/  SHF.R.U32.HI R52, RZ, 0x14, R8.reuse ;  /* 0x00000014ff347819 */ /* 0x100fe20000011608 */
[-C--:B------:R-:W-:Y:S01]  /*7100*/  HFMA2.MMA R30, R49, R20.reuse, R30 ;  /* 0x00000014311e7235 */ /* 0x080fe2000000001e */
[----:B------:R-:W-:Y:S01]  /*7110*/  HFMA2 R33, R53, R20, R33 ;  /* 0x0000001435217231 */ /* 0x000fe20000000021 */
[----:B------:R-:W-:Y:S01]  /*7120*/  HFMA2.MMA R34, R55, R20, R34 ;  /* 0x0000001437227235 */ /* 0x000fe20000000022 */
[----:B------:R-:W-:Y:S02]  /*7130*/  LOP3.LUT R52, R52, 0x3f, RZ, 0xc0, !PT ;  /* 0x0000003f34347812 */ /* 0x000fe400078ec0ff */
[----:B------:R-:W-:Y:S02]  /*7140*/  SHF.R.U32 R49, R12, 0x1c, R8 ;  /* 0x0000001c0c317819 */ /* 0x000fe40000001608 */
[----:B------:R-:W-:-:S02]  /*7150*/  LEA.HI R12, R8, 0xffffffe0, RZ, 0x6 ;  /* 0xffffffe0080c7811 */ /* 0x000fc400078f30ff */
[--C-:B------:R-:W-:Y:S02]  /*7160*/  SHF.R.U32.HI R20, RZ, 0x2, R8.reuse ;  /* 0x00000002ff147819 */ /* 0x100fe40000011608 */
[----:B------:R-:W-:Y:S02]  /*7170*/  SHF.R.U32.HI R53, RZ, 0xe, R8 ;  /* 0x0000000eff357819 */ /* 0x000fe40000011608 */
[--C-:B------:R-:W-:Y:S02]  /*7180*/  SHF.R.U32 R8, R13, 0x1c, R9.reuse ;  /* 0x0000001c0d087819 */ /* 0x100fe40000001609 */
[----:B------:R-:W-:Y:S02]  /*7190*/  IADD3 R13, R52, -0x20, RZ ;  /* 0xffffffe0340d7810 */ /* 0x000fe40007ffe0ff */
[----:B------:R-:W-:Y:S02]  /*71a0*/  SHF.R.U32.HI R52, RZ, 0x2, R9 ;  /* 0x00000002ff347819 */ /* 0x000fe40000011609 */
[----:B------:R-:W-:-:S02]  /*71b0*/  LOP3.LUT R8, R8, 0x3f, RZ, 0xc0, !PT ;  /* 0x0000003f08087812 */ /* 0x000fc400078ec0ff */
[----:B------:R-:W-:Y:S02]  /*71c0*/  LOP3.LUT R53, R53, 0x3f, RZ, 0xc0, !PT ;  /* 0x0000003f35357812 */ /* 0x000fe400078ec0ff */
[----:B------:R-:W-:Y:S01]  /*71d0*/  LOP3.LUT R52, R52, 0x3f, RZ, 0xc0, !PT ;  /* 0x0000003f34347812 */ /* 0x000fe200078ec0ff */
[----:B------:R-:W-:Y:S01]  /*71e0*/  I2F.F16 R12, R12 ;  /* 0x0000000c000c7306 */ /* 0x000fe20000200c00 */
[----:B------:R-:W-:Y:S02]  /*71f0*/  LOP3.LUT R49, R49, 0x3f, RZ, 0xc0, !PT ;  /* 0x0000003f31317812 */ /* 0x000fe400078ec0ff */
[----:B------:R-:W-:Y:S02]  /*7200*/  LOP3.LUT R20, R20, 0x3f, RZ, 0xc0, !PT ;  /* 0x0000003f14147812 */ /* 0x000fe400078ec0ff */
[----:B------:R-:W-:Y:S02]  /*7210*/  IADD3 R8, R8, -0x20, RZ ;  /* 0xffffffe008087810 */ /* 0x000fe40007ffe0ff */
[----:B------:R-:W-:Y:S01]  /*7220*/  @!P0 PRMT R0, R25, 0x7610, R0 ;  /* 0x0000761019008816 */ /* 0x000fe20000000000 */
[----:B------:R-:W0:Y:S01]  /*7230*/  I2F.F16 R13, R13 ;  /* 0x0000000d000d7306 */ /* 0x000e220000200c00 */
[----:B------:R-:W-:-:S02]  /*7240*/  IADD3 R24, R24, -0x20, RZ ;  /* 0xffffffe018187810 */ /* 0x000fc40007ffe0ff */
[----:B------:R-:W-:Y:S02]  /*7250*/  IADD3 R53, R53, -0x20, RZ ;  /* 0xffffffe035357810 */ /* 0x000fe40007ffe0ff */
[----:B------:R-:W-:Y:S02]  /*7260*/  IADD3 R52, R52, -0x20, RZ ;  /* 0xffffffe034347810 */ /* 0x000fe40007ffe0ff */
[----:B------:R-:W-:Y:S02]  /*7270*/  IADD3 R49, R49, -0x20, RZ ;  /* 0xffffffe031317810 */ /* 0x000fe40007ffe0ff */
[----:B------:R-:W-:Y:S01]  /*7280*/  IADD3 R20, R20, -0x20, RZ ;  /* 0xffffffe014147810 */ /* 0x000fe20007ffe0ff */
[----:B------:R-:W-:Y:S01]  /*7290*/  I2F.F16 R8, R8 ;  /* 0x0000000800087306 */ /* 0x000fe20000200c00 */
[----:B------:R-:W-:-:S07]  /*72a0*/  @!P0 PRMT R0, R0, 0x7610, R25 ;  /* 0x0000761000008816 */ /* 0x000fce0000000019 */
[----:B------:R-:W1:Y:S08]  /*72b0*/  I2F.F16 R25, R52 ;  /* 0x0000003400197306 */ /* 0x000e700000200c00 */
[----:B------:R-:W-:Y:S08]  /*72c0*/  I2F.F16 R24, R24 ;  /* 0x0000001800187306 */ /* 0x000ff00000200c00 */
[----:B------:R-:W2:Y:S01]  /*72d0*/  I2F.F16 R53, R53 ;  /* 0x0000003500357306 */ /* 0x000ea20000200c00 */
[----:B0-----:R-:W-:-:S07]  /*72e0*/  PRMT R12, R13, 0x5410, R12 ;  /* 0x000054100d0c7816 */ /* 0x001fce000000000c */
[----:B------:R-:W-:Y:S01]  /*72f0*/  I2F.F16 R49, R49 ;  /* 0x0000003100317306 */ /* 0x000fe20000200c00 */
[----:B------:R-:W-:-:S07]  /*7300*/  SHF.R.U32 R15, R15, 0x1c, R11 ;  /* 0x0000001c0f0f7819 */ /* 0x000fce000000160b */
[----:B------:R-:W0:Y:S01]  /*7310*/  I2F.F16 R20, R20 ;  /* 0x0000001400147306 */ /* 0x000e220000200c00 */
[----:B------:R-:W-:Y:S02]  /*7320*/  SHF.R.U32.HI R13, RZ, 0x8, R9 ;  /* 0x00000008ff0d7819 */ /* 0x000fe40000011609 */
[----:B------:R-:W-:Y:S02]  /*7330*/  LOP3.LUT R15, R15, 0x3f, RZ, 0xc0, !PT ;  /* 0x0000003f0f0f7812 */ /* 0x000fe400078ec0ff */
[----:B-1----:R-:W-:Y:S02]  /*7340*/  PRMT R8, R8, 0x5410, R25 ;  /* 0x0000541008087816 */ /* 0x002fe40000000019 */
[----:B------:R-:W-:Y:S02]  /*7350*/  LOP3.LUT R13, R13, 0x3f, RZ, 0xc0, !PT ;  /* 0x0000003f0d0d7812 */ /* 0x000fe400078ec0ff */
[----:B------:R-:W-:Y:S02]  /*7360*/  SHF.R.U32.HI R25, RZ, 0x14, R9 ;  /* 0x00000014ff197819 */ /* 0x000fe40000011609 */
[----:B--2---:R-:W-:-:S02]  /*7370*/  PRMT R53, R24, 0x5410, R53 ;  /* 0x0000541018357816 */ /* 0x004fc40000000035 */
[----:B------:R-:W-:Y:S02]  /*7380*/  IADD3 R24, R15, -0x20, RZ ;  /* 0xffffffe00f187810 */ /* 0x000fe40007ffe0ff */
[----:B0-----:R-:W-:Y:S02]  /*7390*/  PRMT R49, R49, 0x5410, R20 ;  /* 0x0000541031317816 */ /* 0x001fe40000000014 */
[----:B------:R-:W-:Y:S02]  /*73a0*/  IADD3 R15, R13, -0x20, RZ ;  /* 0xffffffe00d0f7810 */ /* 0x000fe40007ffe0ff */
[--C-:B------:R-:W-:Y:S02]  /*73b0*/  SHF.R.U32 R20, R14, 0x1c, R10.reuse ;  /* 0x0000001c0e147819 */ /* 0x100fe4000000160a */
[----:B------:R-:W-:Y:S02]  /*73c0*/  LOP3.LUT R25, R25, 0x3f, RZ, 0xc0, !PT ;  /* 0x0000003f19197812 */ /* 0x000fe400078ec0ff */
[----:B------:R-:W-:-:S02]  /*73d0*/  SHF.R.U32.HI R13, RZ, 0x2, R10 ;  /* 0x00000002ff0d7819 */ /* 0x000fc4000001160a */
[----:B------:R-:W-:Y:S02]  /*73e0*/  LEA.HI R14, R9, 0xffffffe0, RZ, 0x6 ;  /* 0xffffffe0090e7811 */ /* 0x000fe400078f30ff */
[----:B------:R-:W-:Y:S02]  /*73f0*/  SHF.R.U32.HI R52, RZ, 0xe, R9 ;  /* 0x0000000eff347819 */ /* 0x000fe40000011609 */
[----:B------:R-:W-:Y:S02]  /*7400*/  LOP3.LUT R20, R20, 0x3f, RZ, 0xc0, !PT ;  /* 0x0000003f14147812 */ /* 0x000fe400078ec0ff */
[----:B------:R-:W-:Y:S02]  /*7410*/  IADD3 R25, R25, -0x20, RZ ;  /* 0xffffffe019197810 */ /* 0x000fe40007ffe0ff */
[----:B------:R-:W-:Y:S02]  /*7420*/  LOP3.LUT R13, R13, 0x3f, RZ, 0xc0, !PT ;  /* 0x0000003f0d0d7812 */ /* 0x000fe400078ec0ff */
[----:B------:R-:W-:-:S02]  /*7430*/  SHF.R.U32.HI R9, RZ, 0x2, R11 ;  /* 0x00000002ff097819 */ /* 0x000fc4000001160b */
[----:B------:R-:W-:Y:S02]  /*7440*/  IADD3 R20, R20, -0x20, RZ ;  /* 0xffffffe014147810 */ /* 0x000fe40007ffe0ff */
[----:B------:R-:W-:Y:S02]  /*7450*/  IADD3 R13, R13, -0x20, RZ ;  /* 0xffffffe00d0d7810 */ /* 0x000fe40007ffe0ff */
[----:B------:R-:W-:Y:S01]  /*7460*/  LOP3.LUT R9, R9, 0x3f, RZ, 0xc0, !PT ;  /* 0x0000003f09097812 */ /* 0x000fe200078ec0ff */
[----:B------:R-:W-:Y:S03]  /*7470*/  I2F.F16 R14, R14 ;  /* 0x0000000e000e7306 */ /* 0x000fe60000200c00 */
[----:B------:R-:W-:-:S05]  /*7480*/  IADD3 R9, R9, -0x20, RZ ;  /* 0xffffffe009097810 */ /* 0x000fca0007ffe0ff */
[----:B------:R-:W0:Y:S08]  /*7490*/  I2F.F16 R25, R25 ;  /* 0x0000001900197306 */ /* 0x000e300000200c00 */
[----:B------:R-:W-:Y:S08]  /*74a0*/  I2F.F16 R20, R20 ;  /* 0x0000001400147306 */ /* 0x000ff00000200c00 */
[----:B------:R-:W1:Y:S01]  /*74b0*/  I2F.F16 R13, R13 ;  /* 0x0000000d000d7306 */ /* 0x000e620000200c00 */
[----:B------:R-:W-:-:S07]  /*74c0*/  LOP3.LUT R52, R52, 0x3f, RZ, 0xc0, !PT ;  /* 0x0000003f34347812 */ /* 0x000fce00078ec0ff */
[----:B------:R-:W-:Y:S01]  /*74d0*/  I2F.F16 R24, R24 ;  /* 0x0000001800187306 */ /* 0x000fe20000200c00 */
[----:B0-----:R-:W-:-:S07]  /*74e0*/  PRMT R14, R25, 0x5410, R14 ;  /* 0x00005410190e7816 */ /* 0x001fce000000000e */
[----:B------:R-:W0:Y:S01]  /*74f0*/  I2F.F16 R9, R9 ;  /* 0x0000000900097306 */ /* 0x000e220000200c00 */
[----:B------:R-:W-:Y:S02]  /*7500*/  SHF.R.U32.HI R25, RZ, 0xe, R10 ;  /* 0x0000000eff197819 */ /* 0x000fe4000001160a */
[----:B------:R-:W-:Y:S02]  /*7510*/  IADD3 R52, R52, -0x20, RZ ;  /* 0xffffffe034347810 */ /* 0x000fe40007ffe0ff */
[----:B-1----:R-:W-:Y:S02]  /*7520*/  PRMT R20, R20, 0x5410, R13 ;  /* 0x0000541014147816 */ /* 0x002fe4000000000d */
[----:B------:R-:W-:Y:S01]  /*7530*/  LOP3.LUT R13, R25, 0x3f, RZ, 0xc0, !PT ;  /* 0x0000003f190d7812 */ /* 0x000fe200078ec0ff */
[----:B------:R-:W-:Y:S01]  /*7540*/  I2F.F16 R15, R15 ;  /* 0x0000000f000f7306 */ /* 0x000fe20000200c00 */
[----:B------:R-:W-:Y:S02]  /*7550*/  SHF.R.U32.HI R55, RZ, 0x8, R11 ;  /* 0x00000008ff377819 */ /* 0x000fe4000001160b */
[----:B0-----:R-:W-:-:S05]  /*7560*/  PRMT R24, R24, 0x5410, R9 ;  /* 0x0000541018187816 */ /* 0x001fca0000000009 */
[----:B------:R-:W0:Y:S01]  /*7570*/  I2F.F16 R52, R52 ;  /* 0x0000003400347306 */ /* 0x000e220000200c00 */
[----:B------:R-:W-:Y:S02]  /*7580*/  IADD3 R9, R13, -0x20, RZ ;  /* 0xffffffe00d097810 */ /* 0x000fe40007ffe0ff */
[----:B------:R-:W-:Y:S02]  /*7590*/  SHF.R.U32.HI R13, RZ, 0xe, R11 ;  /* 0x0000000eff0d7819 */ /* 0x000fe4000001160b */
[----:B------:R-:W-:Y:S02]  /*75a0*/  LOP3.LUT R55, R55, 0x3f, RZ, 0xc0, !PT ;  /* 0x0000003f37377812 */ /* 0x000fe400078ec0ff */
[----:B------:R-:W-:Y:S02]  /*75b0*/  LOP3.LUT R13, R13, 0x3f, RZ, 0xc0, !PT ;  /* 0x0000003f0d0d7812 */ /* 0x000fe400078ec0ff */
[----:B------:R-:W-:Y:S02]  /*75c0*/  IADD3 R55, R55, -0x20, RZ ;  /* 0xffffffe037377810 */ /* 0x000fe40007ffe0ff */
[----:B------:R-:W-:-:S02]  /*75d0*/  IADD3 R13, R13, -0x20, RZ ;  /* 0xffffffe00d0d7810 */ /* 0x000fc40007ffe0ff */
[----:B0-----:R-:W-:Y:S02]  /*75e0*/  PRMT R15, R15, 0x5410, R52 ;  /* 0x000054100f0f7816 */ /* 0x001fe40000000034 */
[----:B------:R-:W-:Y:S08]  /*75f0*/  I2F.F16 R52, R55 ;  /* 0x0000003700347306 */ /* 0x000ff00000200c00 */
[----:B------:R-:W0:Y:S01]  /*7600*/  I2F.F16 R13, R13 ;  /* 0x0000000d000d7306 */ /* 0x000e220000200c00 */
[----:B------:R-:W-:-:S02]  /*7610*/  SHF.R.U32.HI R54, RZ, 0x8, R10 ;  /* 0x00000008ff367819 */ /* 0x000fc4000001160a */
[----:B------:R-:W-:Y:S02]  /*7620*/  LEA.HI R25, R10, 0xffffffe0, RZ, 0x6 ;  /* 0xffffffe00a197811 */ /* 0x000fe400078f30ff */
[----:B------:R-:W-:-:S04]  /*7630*/  LOP3.LUT R54, R54, 0x3f, RZ, 0xc0, !PT ;  /* 0x0000003f36367812 */ /* 0x000fc800078ec0ff */
[----:B------:R-:W-:Y:S02]  /*7640*/  IADD3 R54, R54, -0x20, RZ ;  /* 0xffffffe036367810 */ /* 0x000fe40007ffe0ff */
[----:B0-----:R-:W-:Y:S02]  /*7650*/  PRMT R13, R52, 0x5410, R13 ;  /* 0x00005410340d7816 */ /* 0x001fe4000000000d */
[----:B------:R-:W-:Y:S02]  /*7660*/  SHF.R.U32.HI R52, RZ, 0x14, R10 ;  /* 0x00000014ff347819 */ /* 0x000fe4000001160a */
[----:B------:R-:W-:Y:S02]  /*7670*/  LEA.HI R10, R11, 0xffffffe0, RZ, 0x6 ;  /* 0xffffffe00b0a7811 */ /* 0x000fe400078f30ff */
[----:B------:R-:W-:Y:S02]  /*7680*/  SHF.R.U32.HI R11, RZ, 0x14, R11 ;  /* 0x00000014ff0b7819 */ /* 0x000fe4000001160b */
[----:B------:R-:W-:-:S02]  /*7690*/  LOP3.LUT R52, R52, 0x3f, RZ, 0xc0, !PT ;  /* 0x0000003f34347812 */ /* 0x000fc400078ec0ff */
[----:B------:R-:W-:Y:S01]  /*76a0*/  LOP3.LUT R11, R11, 0x3f, RZ, 0xc0, !PT ;  /* 0x0000003f0b0b7812 */ /* 0x000fe200078ec0ff */
[----:B------:R-:W-:Y:S01]  /*76b0*/  I2F.F16 R54, R54 ;  /* 0x0000003600367306 */ /* 0x000fe20000200c00 */
[----:B------:R-:W-:Y:S02]  /*76c0*/  IADD3 R52, R52, -0x20, RZ ;  /* 0xffffffe034347810 */ /* 0x000fe40007ffe0ff */
[----:B------:R-:W-:-:S05]  /*76d0*/  IADD3 R11, R11, -0x20, RZ ;  /* 0xffffffe00b0b7810 */ /* 0x000fca0007ffe0ff */
[----:B------:R-:W0:Y:S01]  /*76e0*/  I2F.F16 R9, R9 ;  /* 0x0000000900097306 */ /* 0x000e220000200c00 */
[----:B------:R-:W-:Y:S01]  /*76f0*/  HADD2 R29, R29.H0_H0, R29.H1_H1 ;  /* 0x3000001d1d1d7230 */ /* 0x000fe20000000800 */
[----:B------:R-:W-:-:S06]  /*7700*/  HFMA2.MMA R32, R49, R17, R32 ;  /* 0x0000001131207235 */ /* 0x000fcc0000000020 */
[----:B------:R-:W-:Y:S01]  /*7710*/  I2F.F16 R25, R25 ;  /* 0x0000001900197306 */ /* 0x000fe20000200c00 */
[-C--:B------:R-:W-:Y:S01]  /*7720*/  HFMA2.MMA R45, R8, R17.reuse, R45 ;  /* 0x00000011082d7235 */ /* 0x080fe2000000002d */
[----:B------:R-:W-:Y:S01]  /*7730*/  PRMT R6, R6, 0x5410, R28 ;  /* 0x0000541006067816 */ /* 0x000fe2000000001c */
[----:B------:R-:W-:-:S05]  /*7740*/  HFMA2.MMA R47, R20, R17, R47 ;  /* 0x00000011142f7235 */ /* 0x000fca000000002f */
[----:B------:R-:W-:Y:S01]  /*7750*/  I2F.F16 R10, R10 ;  /* 0x0000000a000a7306 */ /* 0x000fe20000200c00 */
[----:B------:R-:W-:-:S07]  /*7760*/  HFMA2.MMA R16, R24, R17, R16 ;  /* 0x0000001118107235 */ /* 0x000fce0000000010 */
[----:B------:R-:W1:Y:S01]  /*7770*/  I2F.F16 R52, R52 ;  /* 0x0000003400347306 */ /* 0x000e620000200c00 */
[----:B0-----:R-:W-:-:S07]  /*7780*/  PRMT R9, R54, 0x5410, R9 ;  /* 0x0000541036097816 */ /* 0x001fce0000000009 */
[----:B------:R-:W0:Y:S01]  /*7790*/  I2F.F16 R11, R11 ;  /* 0x0000000b000b7306 */ /* 0x000e220000200c00 */
[----:B------:R-:W-:Y:S01]  /*77a0*/  PRMT R7, R7, 0x5410, R29 ;  /* 0x0000541007077816 */ /* 0x000fe2000000001d */
[----:B------:R-:W-:Y:S02]  /*77b0*/  HFMA2.MMA R5, R6, R36, R5 ;  /* 0x0000002406057235 */ /* 0x000fe40000000005 */
[-C--:B------:R-:W-:Y:S02]  /*77c0*/  HFMA2.MMA R6, R53, R18.reuse, R32 ;  /* 0x0000001235067235 */ /* 0x080fe40000000020 */
[----:B------:R-:W-:Y:S01]  /*77d0*/  HFMA2 R3, R7, R36, R3 ;  /* 0x0000002407037231 */ /* 0x000fe20000000003 */
[-C--:B------:R-:W-:Y:S02]  /*77e0*/  HFMA2.MMA R7, R15, R18.reuse, R45 ;  /* 0x000000120f077235 */ /* 0x080fe4000000002d */
[-C--:B------:R-:W-:Y:S02]  /*77f0*/  HFMA2.MMA R47, R9, R18.reuse, R47 ;  /* 0x00000012092f7235 */ /* 0x080fe4000000002f */
[----:B------:R-:W-:Y:S01]  /*7800*/  HFMA2.MMA R16, R13, R18, R16 ;  /* 0x000000120d107235 */ /* 0x000fe20000000010 */
[----:B-1----:R-:W-:-:S02]  /*7810*/  PRMT R52, R52, 0x5410, R25 ;  /* 0x0000541034347816 */ /* 0x002fc40000000019 */
[----:B0-----:R-:W-:Y:S01]  /*7820*/  PRMT R10, R11, 0x5410, R10 ;  /* 0x000054100b0a7816 */ /* 0x001fe2000000000a */
[-C--:B------:R-:W-:Y:S01]  /*7830*/  HFMA2.MMA R6, R12, R19.reuse, R6 ;  /* 0x000000130c067235 */ /* 0x080fe20000000006 */
[-C--:B------:R-:W-:Y:S01]  /*7840*/  HFMA2 R11, R49, R21.reuse, R34 ;  /* 0x00000015310b7231 */ /* 0x080fe20000000022 */
[-C--:B------:R-:W-:Y:S01]  /*7850*/  HFMA2.MMA R7, R14, R19.reuse, R7 ;  /* 0x000000130e077235 */ /* 0x080fe20000000007 */
[-C--:B------:R-:W-:Y:S01]  /*7860*/  HFMA2 R33, R8, R21.reuse, R33 ;  /* 0x0000001508217231 */ /* 0x080fe20000000021 */
[-C--:B------:R-:W-:Y:S01]  /*7870*/  HFMA2.MMA R47, R52, R19.reuse, R47 ;  /* 0x00000013342f7235 */ /* 0x080fe2000000002f */
[-C--:B------:R-:W-:Y:S01]  /*7880*/  HFMA2 R30, R20, R21.reuse, R30 ;  /* 0x00000015141e7231 */ /* 0x080fe2000000001e */
[----:B------:R-:W-:Y:S01]  /*7890*/  HFMA2.MMA R16, R10, R19, R16 ;  /* 0x000000130a107235 */ /* 0x000fe20000000010 */
[----:B------:R-:W-:Y:S02]  /*78a0*/  HFMA2 R43, R24, R21, R43 ;  /* 0x00000015182b7231 */ /* 0x000fe4000000002b */
[----:B------:R-:W-:Y:S01]  /*78b0*/  HADD2 R31, R31.H0_H0, R31.H1_H1 ;  /* 0x3000001f1f1f7230 */ /* 0x000fe20000000800 */
[----:B------:R-:W-:Y:S01]  /*78c0*/  IADD3 R41, R41, 0x20, RZ ;  /* 0x0000002029297810 */ /* 0x000fe20007ffe0ff */
[----:B------:R-:W-:-:S02]  /*78d0*/  HFMA2 R11, R53, R22, R11 ;  /* 0x00000016350b7231 */ /* 0x000fc4000000000b */
[-C--:B------:R-:W-:Y:S02]  /*78e0*/  HFMA2 R33, R15, R22.reuse, R33 ;  /* 0x000000160f217231 */ /* 0x080fe40000000021 */
[-C--:B------:R-:W-:Y:S02]  /*78f0*/  HFMA2 R30, R9, R22.reuse, R30 ;  /* 0x00000016091e7231 */ /* 0x080fe4000000001e */
[----:B------:R-:W-:Y:S01]  /*7900*/  HFMA2 R43, R13, R22, R43 ;  /* 0x000000160d2b7231 */ /* 0x000fe2000000002b */
[----:B------:R-:W-:Y:S01]  /*7910*/  PRMT R26, R26, 0x5410, R31 ;  /* 0x000054101a1a7816 */ /* 0x000fe2000000001f */
[----:B------:R-:W-:Y:S01]  /*7920*/  HADD2 R27, R27.H0_H0, R27.H1_H1 ;  /* 0x3000001b1b1b7230 */ /* 0x000fe20000000800 */
[C---:B------:R-:W-:Y:S01]  /*7930*/  ISETP.GE.AND P0, PT, R41.reuse, R48, PT ;  /* 0x000000302900720c */ /* 0x040fe20003f06270 */
[----:B------:R-:W-:Y:S01]  /*7940*/  HADD2 R35, R35.H0_H0, R35.H1_H1 ;  /* 0x3000002323237230 */ /* 0x000fe20000000800 */
[----:B------:R-:W-:Y:S01]  /*7950*/  ISETP.LT.AND P1, PT, R41, R42, PT ;  /* 0x0000002a2900720c */ /* 0x000fe20003f21270 */
[----:B------:R-:W-:-:S02]  /*7960*/  HFMA2 R11, R12, R23, R11 ;  /* 0x000000170c0b7231 */ /* 0x000fc4000000000b */
[-C--:B------:R-:W-:Y:S02]  /*7970*/  HFMA2 R33, R14, R23.reuse, R33 ;  /* 0x000000170e217231 */ /* 0x080fe40000000021 */
[-C--:B------:R-:W-:Y:S02]  /*7980*/  HFMA2 R30, R52, R23.reuse, R30 ;  /* 0x00000017341e7231 */ /* 0x080fe4000000001e */
[----:B------:R-:W-:Y:S02]  /*7990*/  HFMA2 R43, R10, R23, R43 ;  /* 0x000000170a2b7231 */ /* 0x000fe4000000002b */
[----:B------:R-:W-:Y:S02]  /*79a0*/  HADD2 R6, R6.H0_H0, R6.H1_H1 ;  /* 0x3000000606067230 */ /* 0x000fe40000000800 */
[----:B------:R-:W-:Y:S02]  /*79b0*/  HADD2 R7, R7.H0_H0, R7.H1_H1 ;  /* 0x3000000707077230 */ /* 0x000fe40000000800 */
[----:B------:R-:W-:-:S02]  /*79c0*/  HADD2 R47, R47.H0_H0, R47.H1_H1 ;  /* 0x3000002f2f2f7230 */ /* 0x000fc40000000800 */
[----:B------:R-:W-:Y:S01]  /*79d0*/  HADD2 R16, R16.H0_H0, R16.H1_H1 ;  /* 0x3000001010107230 */ /* 0x000fe20000000800 */
[----:B------:R-:W-:Y:S01]  /*79e0*/  HFMA2.MMA R4, R26, R0, R4 ;  /* 0x000000001a047235 */ /* 0x000fe20000000004 */
[----:B------:R-:W-:Y:S01]  /*79f0*/  HADD2 R11, R11.H0_H0, R11.H1_H1 ;  /* 0x3000000b0b0b7230 */ /* 0x000fe20000000800 */
[----:B------:R-:W-:Y:S01]  /*7a00*/  PRMT R27, R27, 0x5410, R35 ;  /* 0x000054101b1b7816 */ /* 0x000fe20000000023 */
[----:B------:R-:W-:Y:S02]  /*7a10*/  HADD2 R33, R33.H0_H0, R33.H1_H1 ;  /* 0x3000002121217230 */ /* 0x000fe40000000800 */
[----:B------:R-:W-:Y:S02]  /*7a20*/  HADD2 R30, R30.H0_H0, R30.H1_H1 ;  /* 0x3000001e1e1e7230 */ /* 0x000fe40000000800 */
[----:B------:R-:W-:Y:S01]  /*7a30*/  HADD2 R15, R43.H0_H0, R43.H1_H1 ;  /* 0x3000002b2b0f7230 */ /* 0x000fe20000000800 */
[----:B------:R-:W-:Y:S02]  /*7a40*/  PRMT R6, R6, 0x5410, R7 ;  /* 0x0000541006067816 */ /* 0x000fe40000000007 */
[----:B------:R-:W-:Y:S01]  /*7a50*/  PRMT R47, R47, 0x5410, R16 ;  /* 0x000054102f2f7816 */ /* 0x000fe20000000010 */
[----:B------:R-:W-:Y:S01]  /*7a60*/  HFMA2 R2, R27, R0, R2 ;  /* 0x000000001b027231 */ /* 0x000fe20000000002 */
[----:B------:R-:W-:-:S02]  /*7a70*/  PRMT R11, R11, 0x5410, R33 ;  /* 0x000054100b0b7816 */ /* 0x000fc40000000021 */
[----:B------:R-:W-:Y:S01]  /*7a80*/  PRMT R30, R30, 0x5410, R15 ;  /* 0x000054101e1e7816 */ /* 0x000fe2000000000f */
[----:B------:R-:W-:Y:S01]  /*7a90*/  UIADD3 UR5, UR5, 0x40, URZ ;  /* 0x0000004005057890 */ /* 0x000fe2000fffe03f */
[----:B------:R-:W-:Y:S02]  /*7aa0*/  HFMA2.MMA R5, R6, R36, R5 ;  /* 0x0000002406057235 */ /* 0x000fe40000000005 */
[----:B------:R-:W-:Y:S01]  /*7ab0*/  HFMA2.MMA R4, R47, R0, R4 ;  /* 0x000000002f047235 */ /* 0x000fe20000000004 */
[----:B------:R-:W-:Y:S02]  /*7ac0*/  HFMA2 R3, R11, R36, R3 ;  /* 0x000000240b037231 */ /* 0x000fe40000000003 */
[----:B------:R-:W-:-:S04]  /*7ad0*/  IMAD.WIDE R52, R37, 0x4, R50 ;  /* 0x0000000425347825 */ /* 0x000fc800078e0232 */
[----:B------:R-:W-:Y:S01]  /*7ae0*/  HFMA2 R2, R30, R0, R2 ;  /* 0x000000001e027231 */ /* 0x000fe20000000002 */
[----:B------:R-:W-:Y:S06]  /*7af0*/  @!P0 BRA P1, `(.L_x_3507) ;  /* 0xffffffd000488947 */ /* 0x000fec000083ffff */
.L_x_3506:
[----:B------:R-:W-:-:S04]  /*7b00*/  ISETP.GE.AND P0, PT, R41, R42, PT ;  /* 0x0000002a2900720c */ /* 0x000fc80003f06270 */
[----:B------:R-:W-:-:S13]  /*7b10*/  ISETP.GE.OR P0, PT, R41, UR12, P0 ;  /* 0x0000000c29007c0c */ /* 0x000fda0008706670 */
[----:B------:R-:W-:Y:S05]  /*7b20*/  @P0 BRA `(.L_x_3508) ;  /* 0x0000001800b40947 */ /* 0x000fea0003800000 */
.L_x_3509:
[----:B-1----:R-:W2:Y:S01]  /*7b30*/  LDG.E.128.CONSTANT R12, desc[UR8][R52.64] ;  /* 0x00000008340c7981 */ /* 0x002ea2000c1e9d00 */
[----:B------:R-:W-:Y:S01]  /*7b40*/  IMAD.WIDE R6, R37, 0x4, R52 ;  /* 0x0000000425067825 */ /* 0x000fe200078e0234 */
[----:B------:R-:W-:Y:S02]  /*7b50*/  ISETP.NE.AND P0, PT, R41, R38, PT ;  /* 0x000000262900720c */ /* 0x000fe40003f05270 */
[----:B------:R-:W0:Y:S04]  /*7b60*/  LDS.128 R16, [UR5] ;  /* 0x00000005ff107984 */ /* 0x000e280008000c00 */
[----:B------:R0:W3:Y:S01]  /*7b70*/  LDG.E.128.CONSTANT R8, desc[UR8][R6.64] ;  /* 0x0000000806087981 */ /* 0x0000e2000c1e9d00 */
[----:B------:R-:W-:-:S03]  /*7b80*/  IMAD.WIDE R50, R37, 0x4, R6 ;  /* 0x0000000425327825 */ /* 0x000fc600078e0206 */
[----:B------:R-:W1:Y:S03]  /*7b90*/  LDS.128 R24, [UR5+0x80] ;  /* 0x00008005ff187984 */ /* 0x000e660008000c00 */
[----:B------:R-:W4:Y:S01]  /*7ba0*/  @!P0 LDC.64 R48, c[0x0][0x248] ;  /* 0x00009200ff308b82 */ /* 0x000f220000000a00 */
[----:B------:R-:W5:Y:S01]  /*7bb0*/  LDG.E.128.CONSTANT R20, desc[UR8][R50.64] ;  /* 0x0000000832147981 */ /* 0x000f62000c1e9d00 */
[----:B------:R-:W-:Y:S02]  /*7bc0*/  @!P0 LEA R29, R41, 0x1, 0x1 ;  /* 0x00000001291d8811 */ /* 0x000fe400078e08ff */
[----:B------:R-:W-:-:S03]  /*7bd0*/  MOV R43, 0x2800 ;  /* 0x00002800002b7802 */ /* 0x000fc60000000f00 */
[----:B----4-:R-:W-:-:S06]  /*7be0*/  @!P0 IMAD.WIDE R48, R29, 0x2, R48 ;  /* 0x000000021d308825 */ /* 0x010fcc00078e0230 */
[----:B------:R-:W4:Y:S01]  /*7bf0*/  @!P0 LDG.E.U16.CONSTANT R48, desc[UR8][R48.64] ;  /* 0x0000000830308981 */ /* 0x000f22000c1e9500 */
[----:B--2---:R-:W-:Y:S02]  /*7c00*/  LOP3.LUT R33, R14, 0x1f001f, RZ, 0xc0, !PT ;  /* 0x001f001f0e217812 */ /* 0x004fe400078ec0ff */
        /* <DEDUP_REMOVED lines=9> */
[-C--:B0-----:R-:W-:Y:S01]  /*7ca0*/  HFMA2.MMA R7, R33, R16.reuse, RZ ;  /* 0x0000001021077235 */ /* 0x081fe200000000ff */
[----:B------:R-:W-:Y:S01]  /*7cb0*/  LOP3.LUT R6, R15, 0x3e003e0, RZ, 0xc0, !PT ;  /* 0x03e003e00f067812 */ /* 0x000fe200078ec0ff */
[----:B------:R-:W-:Y:S01]  /*7cc0*/  HFMA2.MMA R47, R30, R16, RZ ;  /* 0x000000101e2f7235 */ /* 0x000fe200000000ff */
[----:B------:R-:W-:Y:S01]  /*7cd0*/  LOP3.LUT R28, R13, 0x3e003e0, RZ, 0xc0, !PT ;  /* 0x03e003e00d1c7812 */ /* 0x000fe200078ec0ff */
[-C--:B-1----:R-:W-:Y:S01]  /*7ce0*/  HFMA2.MMA R33, R33, R24.reuse, RZ ;  /* 0x0000001821217235 */ /* 0x082fe200000000ff */
[----:B------:R-:W-:Y:S01]  /*7cf0*/  LOP3.LUT R31, R31, 0x64006400, RZ, 0xfc, !PT ;  /* 0x640064001f1f7812 */ /* 0x000fe200078efcff */
[----:B------:R-:W-:Y:S01]  /*7d00*/  HFMA2.MMA R30, R30, R24, RZ ;  /* 0x000000181e1e7235 */ /* 0x000fe200000000ff */
        /* <DEDUP_REMOVED lines=9> */
[-C--:B------:R-:W-:Y:S02]  /*7da0*/  HFMA2 R29, R6, R43.reuse.H0_H0, -48, -48 ;  /* 0xd200d200061d7431 */ /* 0x080fe4000004002b */
[----:B------:R-:W-:Y:S01]  /*7db0*/  HFMA2 R28, R28, R43.H0_H0, -48, -48 ;  /* 0xd200d2001c1c7431 */ /* 0x000fe2000004002b */
[C---:B------:R-:W-:Y:S01]  /*7dc0*/  HFMA2.MMA R7, R32.reuse, R17, R7 ;  /* 0x0000001120077235 */ /* 0x040fe20000000007 */
[CC--:B------:R-:W-:Y:S01]  /*7dd0*/  HFMA2 R6, R31.reuse, R16.reuse, RZ.H0_H0 ;  /* 0x000000101f067231 */ /* 0x0c0fe200000400ff */
[----:B------:R-:W-:Y:S01]  /*7de0*/  HFMA2.MMA R32, R32, R25, R33 ;  /* 0x0000001920207235 */ /* 0x000fe20000000021 */
[C---:B------:R-:W-:Y:S01]  /*7df0*/  HFMA2 R45, R34.reuse, R16, RZ.H0_H0 ;  /* 0x00000010222d7231 */ /* 0x040fe200000400ff */
[C---:B------:R-:W-:Y:S01]  /*7e00*/  HFMA2.MMA R16, R35.reuse, R17, R47 ;  /* 0x0000001123107235 */ /* 0x040fe2000000002f */
[-C--:B------:R-:W-:Y:S02]  /*7e10*/  HFMA2 R31, R31, R24.reuse, RZ.H0_H0 ;  /* 0x000000181f1f7231 */ /* 0x080fe400000400ff */
[----:B------:R-:W-:Y:S01]  /*7e20*/  HFMA2 R34, R34, R24, RZ.H0_H0 ;  /* 0x0000001822227231 */ /* 0x000fe200000400ff */
[----:B------:R-:W-:Y:S01]  /*7e30*/  HFMA2.MMA R24, R35, R25, R30 ;  /* 0x0000001923187235 */ /* 0x000fe2000000001e */
[C---:B------:R-:W-:Y:S01]  /*7e40*/  HFMA2 R6, R28.reuse, R17, R6 ;  /* 0x000000111c067231 */ /* 0x040fe20000000006 */
[----:B------:R-:W-:Y:S01]  /*7e50*/  SHF.R.U32.HI R30, RZ, 0xa, R14 ;  /* 0x0000000aff1e7819 */ /* 0x000fe2000001160e */
[-C--:B------:R-:W-:Y:S01]  /*7e60*/  HFMA2 R28, R28, R25.reuse, R31 ;  /* 0x000000191c1c7231 */ /* 0x080fe2000000001f */
[----:B------:R-:W-:Y:S01]  /*7e70*/  SHF.R.U32.HI R31, RZ, 0xa, R15 ;  /* 0x0000000aff1f7819 */ /* 0x000fe2000001160f */
[C---:B------:R-:W-:Y:S01]  /*7e80*/  HFMA2 R33, R29.reuse, R25, R34 ;  /* 0x000000191d217231 */ /* 0x040fe20000000022 */
[----:B------:R-:W-:Y:S01]  /*7e90*/  SHF.R.U32.HI R25, RZ, 0xa, R12 ;  /* 0x0000000aff197819 */ /* 0x000fe2000001160c */
[----:B------:R-:W-:Y:S01]  /*7ea0*/  HFMA2 R17, R29, R17, R45 ;  /* 0x000000111d117231 */ /* 0x000fe2000000002d */
        /* <DEDUP_REMOVED lines=10> */
[----:B---3--:R-:W-:Y:S01]  /*7f50*/  LOP3.LUT R35, R11, 0x3e003e0, RZ, 0xc0, !PT ;  /* 0x03e003e00b237812 */ /* 0x008fe200078ec0ff */
[----:B------:R-:W-:Y:S02]  /*7f60*/  HADD2 R30, R30, -1040, -1040 ;  /* 0xe410e4101e1e7430 */ /* 0x000fe40000000000 */
        /* <DEDUP_REMOVED lines=8> */
[-C--:B------:R-:W-:Y:S01]  /*7ff0*/  HFMA2 R25, R25, R26.reuse, R28 ;  /* 0x0000001a19197231 */ /* 0x080fe2000000001c */
[----:B------:R-:W-:Y:S01]  /*8000*/  LOP3.LUT R28, R9, 0x1f001f, RZ, 0xc0, !PT ;  /* 0x001f001f091c7812 */ /* 0x000fe200078ec0ff */
[-C--:B------:R-:W-:Y:S01]  /*8010*/  HFMA2.MMA R24, R31, R26.reuse, R24 ;  /* 0x0000001a1f187235 */ /* 0x080fe20000000018 */
[----:B------:R-:W-:Y:S01]  /*8020*/  LOP3.LUT R18, R18, 0x64006400, RZ, 0xfc, !PT ;  /* 0x6400640012127812 */ /* 0x000fe200078efcff */
[----:B------:R-:W-:Y:S01]  /*8030*/  HFMA2.MMA R32, R30, R26, R32 ;  /* 0x0000001a1e207235 */ /* 0x000fe20000000020 */
[----:B------:R-:W-:Y:S01]  /*8040*/  HFMA2 R33, R29, R26, R33 ;  /* 0x0000001a1d217231 */ /* 0x000fe20000000021 */
[----:B------:R-:W-:-:S02]  /*8050*/  LOP3.LUT R26, R28, 0x64006400, RZ, 0xfc, !PT ;  /* 0x640064001c1a7812 */ /* 0x000fc400078efcff */
[----:B------:R-:W-:Y:S01]  /*8060*/  HADD2 R18, R18, -1040, -1040 ;  /* 0xe410e41012127430 */ /* 0x000fe20000000000 */
[----:B------:R-:W0:Y:S02]  /*8070*/  LDS.128 R28, [UR5+0x10] ;  /* 0x00001005ff1c7984 */ /* 0x000e240008000c00 */
[----:B------:R-:W-:Y:S02]  /*8080*/  HADD2 R26, R26, -1040, -1040 ;  /* 0xe410e4101a1a7430 */ /* 0x000fe40000000000 */
[-C--:B------:R-:W-:Y:S01]  /*8090*/  HFMA2 R24, R18, R27.reuse, R24 ;  /* 0x0000001b12187231 */ /* 0x080fe20000000018 */
[-C--:B------:R-:W-:Y:S01]  /*80a0*/  HFMA2.MMA R16, R18, R19.reuse, R16 ;  /* 0x0000001312107235 */ /* 0x080fe20000000010 */
[----:B------:R-:W-:Y:S02]  /*80b0*/  HFMA2 R25, R26, R27, R25 ;  /* 0x0000001b1a197231 */ /* 0x000fe40000000019 */
[----:B------:R-:W-:Y:S01]  /*80c0*/  HFMA2.MMA R18, R26, R19, R6 ;  /* 0x000000131a127235 */ /* 0x000fe20000000006 */
[----:B------:R-:W-:-:S02]  /*80d0*/  LOP3.LUT R6, R10, 0x1f001f, RZ, 0xc0, !PT ;  /* 0x001f001f0a067812 */ /* 0x000fc400078ec0ff */
[----:B------:R-:W-:Y:S02]  /*80e0*/  LOP3.LUT R26, R11, 0x1f001f, RZ, 0xc0, !PT ;  /* 0x001f001f0b1a7812 */ /* 0x000fe400078ec0ff */
[----:B------:R-:W-:Y:S02]  /*80f0*/  LOP3.LUT R6, R6, 0x64006400, RZ, 0xfc, !PT ;  /* 0x6400640006067812 */ /* 0x000fe400078efcff */
[----:B------:R-:W-:-:S03]  /*8100*/  LOP3.LUT R26, R26, 0x64006400, RZ, 0xfc, !PT ;  /* 0x640064001a1a7812 */ /* 0x000fc600078efcff */
[----:B------:R-:W-:Y:S02]  /*8110*/  HADD2 R6, R6, -1040, -1040 ;  /* 0xe410e41006067430 */ /* 0x000fe40000000000 */
[----:B------:R-:W-:-:S04]  /*8120*/  HADD2 R34, R26, -1040, -1040 ;  /* 0xe410e4101a227430 */ /* 0x000fc80000000000 */
[-C--:B------:R-:W-:Y:S01]  /*8130*/  HFMA2.MMA R7, R6, R19.reuse, R7 ;  /* 0x0000001306077235 */ /* 0x080fe20000000007 */
[-C--:B------:R-:W-:Y:S01]  /*8140*/  HFMA2 R6, R6, R27.reuse, R32 ;  /* 0x0000001b06067231 */ /* 0x080fe20000000020 */
[----:B------:R-:W-:Y:S01]  /*8150*/  HFMA2.MMA R26, R34, R19, R17 ;  /* 0x00000013221a7235 */ /* 0x000fe20000000011 */
[----:B------:R-:W-:Y:S01]  /*8160*/  HFMA2 R17, R34, R27, R33 ;  /* 0x0000001b22117231 */ /* 0x000fe20000000021 */
[----:B------:R-:W-:Y:S02]  /*8170*/  LOP3.LUT R19, R8, 0x3e003e0, RZ, 0xc0, !PT ;  /* 0x03e003e008137812 */ /* 0x000fe400078ec0ff */
[----:B------:R-:W-:Y:S02]  /*8180*/  LOP3.LUT R27, R9, 0x3e003e0, RZ, 0xc0, !PT ;  /* 0x03e003e0091b7812 */ /* 0x000fe400078ec0ff */
[----:B------:R-:W-:Y:S02]  /*8190*/  LOP3.LUT R33, R10, 0x3e003e0, RZ, 0xc0, !PT ;  /* 0x03e003e00a217812 */ /* 0x000fe400078ec0ff */
[----:B------:R-:W-:-:S02]  /*81a0*/  LOP3.LUT R32, R19, 0x64006400, RZ, 0xfc, !PT ;  /* 0x6400640013207812 */ /* 0x000fc400078efcff */
[----:B------:R-:W-:Y:S01]  /*81b0*/  LOP3.LUT R34, R27, 0x64006400, RZ, 0xfc, !PT ;  /* 0x640064001b227812 */ /* 0x000fe200078efcff */
[-C--:B------:R-:W-:Y:S01]  /*81c0*/  HFMA2 R27, R54, R43.reuse.H0_H0, -48, -48 ;  /* 0xd200d200361b7431 */ /* 0x080fe2000004002b */
[----:B------:R-:W-:Y:S01]  /*81d0*/  LOP3.LUT R52, R33, 0x64006400, RZ, 0xfc, !PT ;  /* 0x6400640021347812 */ /* 0x000fe200078efcff */
[-C--:B------:R-:W-:Y:S02]  /*81e0*/  HFMA2 R47, R32, R43.reuse.H0_H0, -48, -48 ;  /* 0xd200d200202f7431 */ /* 0x080fe4000004002b */
[-C--:B------:R-:W-:Y:S02]  /*81f0*/  HFMA2 R19, R34, R43.reuse.H0_H0, -48, -48 ;  /* 0xd200d20022137431 */ /* 0x080fe4000004002b */
[----:B------:R-:W1:Y:S01]  /*8200*/  LDS.128 R32, [UR5+0x90] ;  /* 0x00009005ff207984 */ /* 0x000e620008000c00 */
[----:B------:R-:W-:Y:S01]  /*8210*/  HFMA2 R45, R52, R43.H0_H0, -48, -48 ;  /* 0xd200d200342d7431 */ /* 0x000fe2000004002b */
[----:B0-----:R-:W-:Y:S01]  /*8220*/  HFMA2.MMA R16, R47, R28, R16 ;  /* 0x0000001c2f107235 */ /* 0x001fe20000000010 */
[----:B------:R-:W-:-:S02]  /*8230*/  HFMA2 R18, R19, R28, R18 ;  /* 0x0000001c13127231 */ /* 0x000fc40000000012 */
[----:B------:R-:W-:-:S04]  /*8240*/  IMAD.WIDE R52, R37, 0x4, R50 ;  /* 0x0000000425347825 */ /* 0x000fc800078e0232 */
[----:B------:R-:W-:Y:S01]  /*8250*/  HFMA2 R26, R27, R28, R26 ;  /* 0x0000001c1b1a7231 */ /* 0x000fe2000000001a */
[----:B------:R-:W-:Y:S02]  /*8260*/  HFMA2.MMA R7, R45, R28, R7 ;  /* 0x0000001c2d077235 */ /* 0x000fe40000000007 */
[-C--:B-1----:R-:W-:Y:S01]  /*8270*/  HFMA2.MMA R24, R47, R32.reuse, R24 ;  /* 0x000000202f187235 */ /* 0x082fe20000000018 */
[-C--:B------:R-:W-:Y:S01]  /*8280*/  HFMA2 R19, R19, R32.reuse, R25 ;  /* 0x0000002013137231 */ /* 0x080fe20000000019 */
[----:B------:R-:W-:Y:S01]  /*8290*/  HFMA2.MMA R6, R45, R32, R6 ;  /* 0x000000202d067235 */ /* 0x000fe20000000006 */
[----:B------:R-:W-:Y:S01]  /*82a0*/  HFMA2 R17, R27, R32, R17 ;  /* 0x000000201b117231 */ /* 0x000fe20000000011 */
        /* <DEDUP_REMOVED lines=12> */
[----:B------:R-:W-:Y:S01]  /*8370*/  LOP3.LUT R45, R45, 0x64006400, RZ, 0xfc, !PT ;  /* 0x640064002d2d7812 */ /* 0x000fe200078efcff */
[----:B------:R-:W-:Y:S02]  /*8380*/  HADD2 R47, R47, -1040, -1040 ;  /* 0xe410e4102f2f7430 */ /* 0x000fe40000000000 */
[----:B------:R-:W-:Y:S02]  /*8390*/  HADD2 R25, R25, -1040, -1040 ;  /* 0xe410e41019197430 */ /* 0x000fe40000000000 */
[----:B------:R-:W-:Y:S01]  /*83a0*/  HADD2 R45, R45, -1040, -1040 ;  /* 0xe410e4102d2d7430 */ /* 0x000fe20000000000 */
[-C--:B------:R-:W-:Y:S01]  /*83b0*/  HFMA2.MMA R16, R32, R29.reuse, R16 ;  /* 0x0000001d20107235 */ /* 0x080fe20000000010 */
[-C--:B------:R-:W-:Y:S01]  /*83c0*/  HFMA2 R18, R25, R29.reuse, R18 ;  /* 0x0000001d19127231 */ /* 0x080fe20000000012 */
[----:B------:R-:W-:Y:S01]  /*83d0*/  HFMA2.MMA R28, R47, R29, R7 ;  /* 0x0000001d2f1c7235 */ /* 0x000fe20000000007 */
[----:B------:R-:W-:Y:S01]  /*83e0*/  HFMA2 R7, R45, R29, R26 ;  /* 0x0000001d2d077231 */ /* 0x000fe2000000001a */
[----:B------:R-:W-:Y:S01]  /*83f0*/  HFMA2.MMA R32, R32, R33, R24 ;  /* 0x0000002120207235 */ /* 0x000fe20000000018 */
[----:B------:R-:W-:-:S02]  /*8400*/  HFMA2 R19, R25, R33, R19 ;  /* 0x0000002119137231 */ /* 0x000fc40000000013 */
[----:B------:R0:W2:Y:S01]  /*8410*/  LDG.E.128.CONSTANT R24, desc[UR8][R52.64] ;  /* 0x0000000834187981 */ /* 0x0000a2000c1e9d00 */
[----:B------:R-:W-:Y:S01]  /*8420*/  HFMA2.MMA R6, R47, R33, R6 ;  /* 0x000000212f067235 */ /* 0x000fe20000000006 */
[----:B------:R-:W-:Y:S01]  /*8430*/  HFMA2 R17, R45, R33, R17 ;  /* 0x000000212d117231 */ /* 0x000fe20000000011 */
[----:B-----5:R-:W-:Y:S02]  /*8440*/  LOP3.LUT R29, R20, 0x1f001f, RZ, 0xc0, !PT ;  /* 0x001f001f141d7812 */ /* 0x020fe400078ec0ff */
[----:B------:R-:W-:Y:S02]  /*8450*/  LOP3.LUT R33, R21, 0x1f001f, RZ, 0xc0, !PT ;  /* 0x001f001f15217812 */ /* 0x000fe400078ec0ff */
[----:B------:R-:W-:Y:S02]  /*8460*/  LOP3.LUT R29, R29, 0x64006400, RZ, 0xfc, !PT ;  /* 0x640064001d1d7812 */ /* 0x000fe400078efcff */
[----:B------:R-:W-:Y:S01]  /*8470*/  LOP3.LUT R33, R33, 0x64006400, RZ, 0xfc, !PT ;  /* 0x6400640021217812 */ /* 0x000fe200078efcff */
[----:B0-----:R-:W-:Y:S01]  /*8480*/  IMAD.WIDE R52, R37, 0x4, R52 ;  /* 0x0000000425347825 */ /* 0x001fe200078e0234 */
[----:B------:R-:W-:-:S03]  /*8490*/  SHF.R.U32.HI R12, RZ, 0xf, R12 ;  /* 0x0000000fff0c7819 */ /* 0x000fc6000001160c */
[----:B------:R-:W-:Y:S01]  /*84a0*/  HADD2 R29, R29, -1040, -1040 ;  /* 0xe410e4101d1d7430 */ /* 0x000fe20000000000 */
[----:B----4-:R-:W-:Y:S01]  /*84b0*/  @!P0 IADD3 R38, R48, R41, RZ ;  /* 0x0000002930268210 */ /* 0x010fe20007ffe0ff */
[----:B------:R-:W-:Y:S01]  /*84c0*/  HADD2 R33, R33, -1040, -1040 ;  /* 0xe410e41021217430 */ /* 0x000fe20000000000 */
[----:B------:R-:W-:Y:S01]  /*84d0*/  LOP3.LUT R12, R12, 0x10001, RZ, 0xc0, !PT ;  /* 0x000100010c0c7812 */ /* 0x000fe200078ec0ff */
[-C--:B------:R-:W-:Y:S02]  /*84e0*/  HFMA2 R32, R29, R34.reuse, R32 ;  /* 0x000000221d207231 */ /* 0x080fe40000000020 */
[-C--:B------:R-:W-:Y:S02]  /*84f0*/  HFMA2.MMA R16, R29, R30.reuse, R16 ;  /* 0x0000001e1d107235 */ /* 0x080fe40000000010 */
[----:B------:R-:W-:Y:S01]  /*8500*/  HFMA2.MMA R29, R33, R30, R18 ;  /* 0x0000001e211d7235 */ /* 0x000fe20000000012 */
[----:B------:R-:W-:Y:S01]  /*8510*/  HFMA2 R33, R33, R34, R19 ;  /* 0x0000002221217231 */ /* 0x000fe20000000013 */
[----:B------:R-:W-:-:S02]  /*8520*/  LOP3.LUT R18, R22, 0x1f001f, RZ, 0xc0, !PT ;  /* 0x001f001f16127812 */ /* 0x000fc400078ec0ff */
[----:B------:R-:W-:Y:S02]  /*8530*/  LOP3.LUT R19, R23, 0x1f001f, RZ, 0xc0, !PT ;  /* 0x001f001f17137812 */ /* 0x000fe400078ec0ff */
[----:B------:R-:W-:Y:S02]  /*8540*/  LOP3.LUT R18, R18, 0x64006400, RZ, 0xfc, !PT ;  /* 0x6400640012127812 */ /* 0x000fe400078efcff */
[----:B------:R-:W-:-:S03]  /*8550*/  LOP3.LUT R45, R19, 0x64006400, RZ, 0xfc, !PT ;  /* 0x64006400132d7812 */ /* 0x000fc600078efcff */
[----:B------:R-:W-:Y:S02]  /*8560*/  HADD2 R19, R18, -1040, -1040 ;  /* 0xe410e41012137430 */ /* 0x000fe40000000000 */
[----:B------:R-:W-:Y:S02]  /*8570*/  HADD2 R18, R45, -1040, -1040 ;  /* 0xe410e4102d127430 */ /* 0x000fe40000000000 */
[-C--:B------:R-:W-:Y:S02]  /*8580*/  HFMA2 R6, R19, R34.reuse, R6 ;  /* 0x0000002213067231 */ /* 0x080fe40000000006 */
[----:B------:R-:W-:Y:S01]  /*8590*/  HFMA2 R34, R18, R34, R17 ;  /* 0x0000002212227231 */ /* 0x000fe20000000011 */
[----:B------:R-:W-:Y:S01]  /*85a0*/  LOP3.LUT R17, R20, 0x3e003e0, RZ, 0xc0, !PT ;  /* 0x03e003e014117812 */ /* 0x000fe200078ec0ff */
[-C--:B------:R-:W-:Y:S02]  /*85b0*/  HFMA2.MMA R7, R18, R30.reuse, R7 ;  /* 0x0000001e12077235 */ /* 0x080fe40000000007 */
[----:B------:R-:W-:Y:S01]  /*85c0*/  HFMA2.MMA R28, R19, R30, R28 ;  /* 0x0000001e131c7235 */ /* 0x000fe2000000001c */
[----:B------:R-:W-:-:S02]  /*85d0*/  LOP3.LUT R18, R17, 0x64006400, RZ, 0xfc, !PT ;  /* 0x6400640011127812 */ /* 0x000fc400078efcff */
[----:B------:R-:W-:-:S03]  /*85e0*/  LOP3.LUT R17, R21, 0x3e003e0, RZ, 0xc0, !PT ;  /* 0x03e003e015117812 */ /* 0x000fc600078ec0ff */
[----:B------:R-:W-:Y:S01]  /*85f0*/  HFMA2 R18, R18, R43.H0_H0, -48, -48 ;  /* 0xd200d20012127431 */ /* 0x000fe2000004002b */
[----:B------:R-:W-:Y:S02]  /*8600*/  LOP3.LUT R50, R17, 0x64006400, RZ, 0xfc, !PT ;  /* 0x6400640011327812 */ /* 0x000fe400078efcff */
[----:B------:R-:W-:Y:S01]  /*8610*/  LOP3.LUT R17, R23, 0x3e003e0, RZ, 0xc0, !PT ;  /* 0x03e003e017117812 */ /* 0x000fe200078ec0ff */
[----:B------:R-:W-:Y:S02]  /*8620*/  HFMA2 R32, R18, R35, R32 ;  /* 0x0000002312207231 */ /* 0x000fe40000000020 */
[----:B------:R-:W-:Y:S01]  /*8630*/  HFMA2.MMA R30, R18, R31, R16 ;  /* 0x0000001f121e7235 */ /* 0x000fe20000000010 */
[----:B------:R-:W-:Y:S01]  /*8640*/  LOP3.LUT R16, R22, 0x3e003e0, RZ, 0xc0, !PT ;  /* 0x03e003e016107812 */ /* 0x000fe200078ec0ff */
[----:B------:R-:W-:Y:S01]  /*8650*/  HFMA2 R50, R50, R43.H0_H0, -48, -48 ;  /* 0xd200d20032327431 */ /* 0x000fe2000004002b */
[----:B------:R-:W-:Y:S02]  /*8660*/  LOP3.LUT R18, R17, 0x64006400, RZ, 0xfc, !PT ;  /* 0x6400640011127812 */ /* 0x000fe400078efcff */
[----:B------:R-:W-:Y:S01]  /*8670*/  LOP3.LUT R16, R16, 0x64006400, RZ, 0xfc, !PT ;  /* 0x6400640010107812 */ /* 0x000fe200078efcff */
[----:B------:R-:W-:-:S02]  /*8680*/  HFMA2 R33, R50, R35, R33 ;  /* 0x0000002332217231 */ /* 0x000fc40000000021 */
[-C--:B------:R-:W-:Y:S01]  /*8690*/  HFMA2 R45, R18, R43.reuse.H0_H0, -48, -48 ;  /* 0xd200d200122d7431 */ /* 0x080fe2000004002b */
[----:B------:R-:W-:Y:S01]  /*86a0*/  HFMA2.MMA R29, R50, R31, R29 ;  /* 0x0000001f321d7235 */ /* 0x000fe2000000001d */
[----:B------:R-:W-:-:S04]  /*86b0*/  HFMA2 R16, R16, R43.H0_H0, -48, -48 ;  /* 0xd200d20010107431 */ /* 0x000fc8000004002b */
[-C--:B------:R-:W-:Y:S02]  /*86c0*/  HFMA2 R6, R16, R35.reuse, R6 ;  /* 0x0000002310067231 */ /* 0x080fe40000000006 */
[-C--:B------:R-:W-:Y:S02]  /*86d0*/  HFMA2.MMA R28, R16, R31.reuse, R28 ;  /* 0x0000001f101c7235 */ /* 0x080fe4000000001c */
[----:B------:R-:W0:Y:S01]  /*86e0*/  LDS.128 R16, [UR5+0x20] ;  /* 0x00002005ff107984 */ /* 0x000e220008000c00 */
[----:B------:R-:W-:Y:S01]  /*86f0*/  HFMA2.MMA R31, R45, R31, R7 ;  /* 0x0000001f2d1f7235 */ /* 0x000fe20000000007 */
[----:B------:R-:W-:Y:S01]  /*8700*/  HFMA2 R7, R45, R35, R34 ;  /* 0x000000232d077231 */ /* 0x000fe20000000022 */
[----:B------:R-:W-:Y:S02]  /*8710*/  SHF.R.U32.HI R34, RZ, 0xf, R13 ;  /* 0x0000000fff227819 */ /* 0x000fe4000001160d */
[----:B------:R-:W-:Y:S02]  /*8720*/  SHF.R.U32.HI R13, RZ, 0xe, R8 ;  /* 0x0000000eff0d7819 */ /* 0x000fe40000011608 */
[----:B------:R-:W-:-:S02]  /*8730*/  SHF.R.U32.HI R35, RZ, 0xe, R9 ;  /* 0x0000000eff237819 */ /* 0x000fc40000011609 */
[----:B------:R-:W-:Y:S02]  /*8740*/  LOP3.LUT R50, R12, 0x20002, R13, 0xf8, !PT ;  /* 0x000200020c327812 */ /* 0x000fe400078ef80d */
[----:B------:R-:W-:Y:S02]  /*8750*/  SHF.R.U32.HI R9, RZ, 0xa, R20 ;  /* 0x0000000aff097819 */ /* 0x000fe40000011614 */
[----:B------:R-:W-:Y:S02]  /*8760*/  SHF.R.U32.HI R13, RZ, 0xa, R22 ;  /* 0x0000000aff0d7819 */ /* 0x000fe40000011616 */
[----:B------:R-:W-:Y:S02]  /*8770*/  LOP3.LUT R8, R34, 0x10001, RZ, 0xc0, !PT ;  /* 0x0001000122087812 */ /* 0x000fe400078ec0ff */
        /* <DEDUP_REMOVED lines=12> */
[----:B------:R-:W-:Y:S01]  /*8840*/  LOP3.LUT R8, R8, 0x20002, R35, 0xf8, !PT ;  /* 0x0002000208087812 */ /* 0x000fe200078ef823 */
[----:B------:R-:W-:Y:S02]  /*8850*/  HADD2 R48, R12, -1040, -1040 ;  /* 0xe410e4100c307430 */ /* 0x000fe40000000000 */
[----:B------:R-:W-:Y:S01]  /*8860*/  HADD2 R47, R34, -1040, -1040 ;  /* 0xe410e410222f7430 */ /* 0x000fe20000000000 */
[-C--:B0-----:R-:W-:Y:S01]  /*8870*/  HFMA2.MMA R13, R49, R16.reuse, R30 ;  /* 0x00000010310d7235 */ /* 0x081fe2000000001e */
[-C--:B------:R-:W-:Y:S01]  /*8880*/  HFMA2 R9, R48, R16.reuse, R29 ;  /* 0x0000001030097231 */ /* 0x080fe2000000001d */
[----:B------:R-:W-:Y:S01]  /*8890*/  HFMA2.MMA R12, R45, R16, R28 ;  /* 0x000000102d0c7235 */ /* 0x000fe2000000001c */
[----:B------:R-:W-:-:S02]  /*88a0*/  HFMA2 R16, R47, R16, R31 ;  /* 0x000000102f107231 */ /* 0x000fc4000000001f */
[----:B------:R-:W0:Y:S02]  /*88b0*/  LDS.128 R28, [UR5+0xa0] ;  /* 0x0000a005ff1c7984 */ /* 0x000e240008000c00 */
[-C--:B0-----:R-:W-:Y:S01]  /*88c0*/  HFMA2.MMA R49, R49, R28.reuse, R32 ;  /* 0x0000001c31317235 */ /* 0x081fe20000000020 */
[-C--:B------:R-:W-:Y:S02]  /*88d0*/  HFMA2 R48, R48, R28.reuse, R33 ;  /* 0x0000001c30307231 */ /* 0x080fe40000000021 */
[----:B------:R0:W3:Y:S01]  /*88e0*/  LDG.E.128.CONSTANT R32, desc[UR8][R52.64] ;  /* 0x0000000834207981 */ /* 0x0000e2000c1e9d00 */
[----:B------:R-:W-:Y:S01]  /*88f0*/  HFMA2.MMA R45, R45, R28, R6 ;  /* 0x0000001c2d2d7235 */ /* 0x000fe20000000006 */
[----:B------:R-:W-:Y:S01]  /*8900*/  @!P0 IADD3 R39, R39, 0x1, RZ ;  /* 0x0000000127278810 */ /* 0x000fe20007ffe0ff */
[----:B------:R-:W-:Y:S01]  /*8910*/  HFMA2 R28, R47, R28, R7 ;  /* 0x0000001c2f1c7231 */ /* 0x000fe20000000007 */
[----:B--2---:R-:W-:-:S04]  /*8920*/  LOP3.LUT R6, R24, 0x1f001f, RZ, 0xc0, !PT ;  /* 0x001f001f18067812 */ /* 0x004fc800078ec0ff */
[----:B------:R-:W-:-:S05]  /*8930*/  LOP3.LUT R6, R6, 0x64006400, RZ, 0xfc, !PT ;  /* 0x6400640006067812 */ /* 0x000fca00078efcff */
[----:B------:R-:W-:-:S04]  /*8940*/  HADD2 R6, R6, -1040, -1040 ;  /* 0xe410e41006067430 */ /* 0x000fc80000000000 */
[----:B------:R-:W-:Y:S02]  /*8950*/  HFMA2 R49, R6, R29, R49 ;  /* 0x0000001d06317231 */ /* 0x000fe40000000031 */
[----:B------:R-:W-:Y:S01]  /*8960*/  HFMA2.MMA R13, R6, R17, R13 ;  /* 0x00000011060d7235 */ /* 0x000fe2000000000d */
[----:B------:R-:W-:-:S06]  /*8970*/  @!P0 LEA R6, R39, R44, 0x3 ;  /* 0x0000002c27068211 */ /* 0x000fcc00078e18ff */
[----:B------:R-:W2:Y:S01]  /*8980*/  @!P0 LDL.64 R6, [R6] ;  /* 0x0000000006068983 */ /* 0x000ea20000100a00 */
[----:B------:R-:W-:Y:S01]  /*8990*/  LOP3.LUT R47, R25, 0x1f001f, RZ, 0xc0, !PT ;  /* 0x001f001f192f7812 */ /* 0x000fe200078ec0ff */
[----:B0-----:R-:W-:Y:S01]  /*89a0*/  IMAD.WIDE R52, R37, 0x4, R52 ;  /* 0x0000000425347825 */ /* 0x001fe200078e0234 */
[----:B------:R-:W-:Y:S02]  /*89b0*/  SHF.R.U32.HI R14, RZ, 0xf, R14 ;  /* 0x0000000fff0e7819 */ /* 0x000fe4000001160e */
[----:B------:R-:W-:Y:S02]  /*89c0*/  LOP3.LUT R47, R47, 0x64006400, RZ, 0xfc, !PT ;  /* 0x640064002f2f7812 */ /* 0x000fe400078efcff */
[----:B------:R-:W-:Y:S02]  /*89d0*/  SHF.R.U32.HI R15, RZ, 0xf, R15 ;  /* 0x0000000fff0f7819 */ /* 0x000fe4000001160f */
[----:B------:R-:W-:Y:S01]  /*89e0*/  SHF.R.U32.HI R11, RZ, 0xe, R11 ;  /* 0x0000000eff0b7819 */ /* 0x000fe2000001160b */
[----:B------:R-:W-:Y:S01]  /*89f0*/  HADD2 R47, R47, -1040, -1040 ;  /* 0xe410e4102f2f7430 */ /* 0x000fe20000000000 */
[----:B------:R-:W-:-:S02]  /*8a00*/  SHF.R.U32.HI R10, RZ, 0xe, R10 ;  /* 0x0000000eff0a7819 */ /* 0x000fc4000001160a */
[----:B------:R-:W-:Y:S01]  /*8a10*/  SHF.R.U32.HI R21, RZ, 0xd, R21 ;  /* 0x0000000dff157819 */ /* 0x000fe20000011615 */
[----:B------:R-:W-:Y:S01]  /*8a20*/  HFMA2 R48, R47, R29, R48 ;  /* 0x0000001d2f307231 */ /* 0x000fe20000000030 */
[----:B------:R-:W-:Y:S01]  /*8a30*/  IADD3 R41, R41, 0x20, RZ ;  /* 0x0000002029297810 */ /* 0x000fe20007ffe0ff */
[----:B------:R-:W-:Y:S01]  /*8a40*/  HFMA2.MMA R9, R47, R17, R9 ;  /* 0x000000112f097235 */ /* 0x000fe20000000009 */
[----:B------:R-:W-:Y:S02]  /*8a50*/  LOP3.LUT R47, R26, 0x1f001f, RZ, 0xc0, !PT ;  /* 0x001f001f1a2f7812 */ /* 0x000fe400078ec0ff */
[----:B------:R-:W-:Y:S02]  /*8a60*/  LOP3.LUT R8, R8, 0x40004, R21, 0xf8, !PT ;  /* 0x0004000408087812 */ /* 0x000fe400078ef815 */
[----:B------:R-:W-:Y:S02]  /*8a70*/  LOP3.LUT R47, R47, 0x64006400, RZ, 0xfc, !PT ;  /* 0x640064002f2f7812 */ /* 0x000fe400078efcff */
[----:B------:R-:W-:-:S02]  /*8a80*/  SHF.R.U32.HI R21, RZ, 0xc, R25 ;  /* 0x0000000cff157819 */ /* 0x000fc40000011619 */
[----:B------:R-:W-:Y:S01]  /*8a90*/  ISETP.LT.AND P1, PT, R41, R42, PT ;  /* 0x0000002a2900720c */ /* 0x000fe20003f21270 */
[----:B------:R-:W-:-:S04]  /*8aa0*/  HADD2 R47, R47, -1040, -1040 ;  /* 0xe410e4102f2f7430 */ /* 0x000fc80000000000 */
[----:B------:R-:W-:Y:S02]  /*8ab0*/  HFMA2 R45, R47, R29, R45 ;  /* 0x0000001d2f2d7231 */ /* 0x000fe4000000002d */
[----:B------:R-:W-:Y:S01]  /*8ac0*/  HFMA2.MMA R12, R47, R17, R12 ;  /* 0x000000112f0c7235 */ /* 0x000fe2000000000c */
[----:B------:R-:W-:-:S04]  /*8ad0*/  LOP3.LUT R47, R27, 0x1f001f, RZ, 0xc0, !PT ;  /* 0x001f001f1b2f7812 */ /* 0x000fc800078ec0ff */
[----:B------:R-:W-:-:S05]  /*8ae0*/  LOP3.LUT R47, R47, 0x64006400, RZ, 0xfc, !PT ;  /* 0x640064002f2f7812 */ /* 0x000fca00078efcff */
[----:B------:R-:W-:-:S04]  /*8af0*/  HADD2 R47, R47, -1040, -1040 ;  /* 0xe410e4102f2f7430 */ /* 0x000fc80000000000 */
[----:B------:R-:W-:Y:S02]  /*8b00*/  HFMA2 R28, R47, R29, R28 ;  /* 0x0000001d2f1c7231 */ /* 0x000fe4000000001c */
[----:B------:R-:W-:Y:S01]  /*8b10*/  HFMA2.MMA R16, R47, R17, R16 ;  /* 0x000000112f107235 */ /* 0x000fe20000000010 */
[----:B------:R-:W-:Y:S02]  /*8b20*/  LOP3.LUT R17, R14, 0x10001, RZ, 0xc0, !PT ;  /* 0x000100010e117812 */ /* 0x000fe400078ec0ff */
[----:B------:R-:W-:Y:S02]  /*8b30*/  LOP3.LUT R14, R15, 0x10001, RZ, 0xc0, !PT ;  /* 0x000100010f0e7812 */ /* 0x000fe400078ec0ff */
[----:B------:R-:W-:Y:S02]  /*8b40*/  SHF.R.U32.HI R15, RZ, 0xd, R20 ;  /* 0x0000000dff0f7819 */ /* 0x000fe40000011614 */
[----:B------:R-:W-:Y:S02]  /*8b50*/  LOP3.LUT R11, R14, 0x20002, R11, 0xf8, !PT ;  /* 0x000200020e0b7812 */ /* 0x000fe400078ef80b */
[----:B------:R-:W-:-:S02]  /*8b60*/  LOP3.LUT R14, R24, 0x3e003e0, RZ, 0xc0, !PT ;  /* 0x03e003e0180e7812 */ /* 0x000fc400078ec0ff */
[----:B------:R-:W-:Y:S02]  /*8b70*/  LOP3.LUT R10, R17, 0x20002, R10, 0xf8, !PT ;  /* 0x00020002110a7812 */ /* 0x000fe400078ef80a */
[----:B------:R-:W-:Y:S02]  /*8b80*/  LOP3.LUT R14, R14, 0x64006400, RZ, 0xfc, !PT ;  /* 0x640064000e0e7812 */ /* 0x000fe400078efcff */
[----:B------:R-:W-:Y:S02]  /*8b90*/  LOP3.LUT R50, R50, 0x40004, R15, 0xf8, !PT ;  /* 0x0004000432327812 */ /* 0x000fe400078ef80f */
[----:B------:R-:W-:Y:S01]  /*8ba0*/  SHF.R.U32.HI R17, RZ, 0xd, R22 ;  /* 0x0000000dff117819 */ /* 0x000fe20000011616 */
[----:B------:R-:W-:Y:S01]  /*8bb0*/  HFMA2 R15, R14, R43.H0_H0, -48, -48 ;  /* 0xd200d2000e0f7431 */ /* 0x000fe2000004002b */
[----:B------:R-:W-:Y:S02]  /*8bc0*/  LOP3.LUT R14, R25, 0x3e003e0, RZ, 0xc0, !PT ;  /* 0x03e003e0190e7812 */ /* 0x000fe400078ec0ff */
[----:B------:R-:W-:Y:S01]  /*8bd0*/  LOP3.LUT R10, R10, 0x40004, R17, 0xf8, !PT ;  /* 0x000400040a0a7812 */ /* 0x000fe200078ef811 */
[----:B------:R-:W-:Y:S01]  /*8be0*/  HFMA2 R49, R15, R30, R49 ;  /* 0x0000001e0f317231 */ /* 0x000fe20000000031 */
[----:B------:R-:W-:Y:S01]  /*8bf0*/  LOP3.LUT R17, R27, 0x3e003e0, RZ, 0xc0, !PT ;  /* 0x03e003e01b117812 */ /* 0x000fe200078ec0ff */
[----:B------:R-:W-:Y:S01]  /*8c00*/  HFMA2.MMA R13, R15, R18, R13 ;  /* 0x000000120f0d7235 */ /* 0x000fe2000000000d */
[----:B------:R-:W-:-:S02]  /*8c10*/  LOP3.LUT R15, R26, 0x3e003e0, RZ, 0xc0, !PT ;  /* 0x03e003e01a0f7812 */ /* 0x000fc400078ec0ff */
[----:B------:R-:W-:Y:S02]  /*8c20*/  SHF.R.U32.HI R20, RZ, 0xd, R23 ;  /* 0x0000000dff147819 */ /* 0x000fe40000011617 */
[----:B------:R-:W-:Y:S02]  /*8c30*/  LOP3.LUT R14, R14, 0x64006400, RZ, 0xfc, !PT ;  /* 0x640064000e0e7812 */ /* 0x000fe400078efcff */
[----:B------:R-:W-:Y:S02]  /*8c40*/  LOP3.LUT R54, R17, 0x64006400, RZ, 0xfc, !PT ;  /* 0x6400640011367812 */ /* 0x000fe400078efcff */
[----:B------:R-:W-:Y:S02]  /*8c50*/  LOP3.LUT R22, R15, 0x64006400, RZ, 0xfc, !PT ;  /* 0x640064000f167812 */ /* 0x000fe400078efcff */
[----:B------:R-:W-:Y:S01]  /*8c60*/  LOP3.LUT R11, R11, 0x40004, R20, 0xf8, !PT ;  /* 0x000400040b0b7812 */ /* 0x000fe200078ef814 */
[-C--:B------:R-:W-:Y:S01]  /*8c70*/  HFMA2 R20, R14, R43.reuse.H0_H0, -48, -48 ;  /* 0xd200d2000e147431 */ /* 0x080fe2000004002b */
[----:B------:R-:W-:Y:S01]  /*8c80*/  SHF.R.U32.HI R25, RZ, 0xa, R25 ;  /* 0x0000000aff197819 */ /* 0x000fe20000011619 */
[----:B------:R-:W-:-:S02]  /*8c90*/  HFMA2 R17, R54, R43.H0_H0, -48, -48 ;  /* 0xd200d20036117431 */ /* 0x000fc4000004002b */
[----:B------:R-:W-:Y:S01]  /*8ca0*/  HFMA2 R15, R22, R43.H0_H0, -48, -48 ;  /* 0xd200d200160f7431 */ /* 0x000fe2000004002b */
[----:B------:R-:W-:Y:S01]  /*8cb0*/  SHF.R.U32.HI R22, RZ, 0xc, R27 ;  /* 0x0000000cff167819 */ /* 0x000fe2000001161b */
[-C--:B------:R-:W-:Y:S01]  /*8cc0*/  HFMA2.MMA R14, R20, R18.reuse, R9 ;  /* 0x00000012140e7235 */ /* 0x080fe20000000009 */
[----:B------:R-:W-:Y:S01]  /*8cd0*/  SHF.R.U32.HI R9, RZ, 0xc, R24 ;  /* 0x0000000cff097819 */ /* 0x000fe20000011618 */
[C---:B------:R-:W-:Y:S01]  /*8ce0*/  HFMA2 R12, R15.reuse, R18, R12 ;  /* 0x000000120f0c7231 */ /* 0x040fe2000000000c */
[C---:B------:R-:W-:Y:S01]  /*8cf0*/  HFMA2.MMA R16, R17.reuse, R18, R16 ;  /* 0x0000001211107235 */ /* 0x040fe20000000010 */
[----:B------:R-:W-:Y:S01]  /*8d00*/  LOP3.LUT R18, R8, 0x80008, R21, 0xf8, !PT ;  /* 0x0008000808127812 */ /* 0x000fe200078ef815 */
[-C--:B------:R-:W-:Y:S01]  /*8d10*/  HFMA2 R48, R20, R30.reuse, R48 ;  /* 0x0000001e14307231 */ /* 0x080fe20000000030 */
[----:B------:R-:W-:Y:S01]  /*8d20*/  SHF.R.U32.HI R21, RZ, 0xc, R26 ;  /* 0x0000000cff157819 */ /* 0x000fe2000001161a */
[----:B------:R-:W-:Y:S01]  /*8d30*/  HFMA2.MMA R28, R17, R30, R28 ;  /* 0x0000001e111c7235 */ /* 0x000fe2000000001c */
[----:B------:R-:W-:Y:S01]  /*8d40*/  LOP3.LUT R50, R50, 0x80008, R9, 0xf8, !PT ;  /* 0x0008000832327812 */ /* 0x000fe200078ef809 */
[----:B------:R-:W-:Y:S01]  /*8d50*/  HFMA2 R20, R15, R30, R45 ;  /* 0x0000001e0f147231 */ /* 0x000fe2000000002d */
[----:B------:R-:W-:-:S02]  /*8d60*/  LOP3.LUT R21, R10, 0x80008, R21, 0xf8, !PT ;  /* 0x000800080a157812 */ /* 0x000fc400078ef815 */
[----:B------:R-:W-:Y:S02]  /*8d70*/  LOP3.LUT R22, R11, 0x80008, R22, 0xf8, !PT ;  /* 0x000800080b167812 */ /* 0x000fe400078ef816 */
[----:B------:R-:W0:Y:S01]  /*8d80*/  LDS.128 R8, [UR5+0x30] ;  /* 0x00003005ff087984 */ /* 0x000e220008000c00 */
[----:B------:R-:W-:Y:S02]  /*8d90*/  SHF.R.U32.HI R26, RZ, 0xa, R26 ;  /* 0x0000000aff1a7819 */ /* 0x000fe4000001161a */
        /* <DEDUP_REMOVED lines=8> */
[----:B------:R-:W-:Y:S01]  /*8e20*/  HADD2 R26, R26, -1040, -1040 ;  /* 0xe410e4101a1a7430 */ /* 0x000fe20000000000 */
[----:B------:R-:W-:Y:S01]  /*8e30*/  LOP3.LUT R24, R24, 0x1f001f, RZ, 0xc0, !PT ;  /* 0x001f001f18187812 */ /* 0x000fe200078ec0ff */
[----:B------:R-:W-:Y:S02]  /*8e40*/  HADD2 R17, R25, -1040, -1040 ;  /* 0xe410e41019117430 */ /* 0x000fe40000000000 */
[----:B------:R-:W-:Y:S01]  /*8e50*/  HADD2 R27, R27, -1040, -1040 ;  /* 0xe410e4101b1b7430 */ /* 0x000fe20000000000 */
[----:B------:R-:W-:Y:S01]  /*8e60*/  LOP3.LUT R24, R24, 0x64006400, RZ, 0xfc, !PT ;  /* 0x6400640018187812 */ /* 0x000fe200078efcff */
[-C--:B------:R-:W-:Y:S01]  /*8e70*/  HFMA2.MMA R12, R26, R19.reuse, R12 ;  /* 0x000000131a0c7235 */ /* 0x080fe2000000000c */
[-C--:B------:R-:W-:Y:S01]  /*8e80*/  HFMA2 R20, R26, R31.reuse, R20 ;  /* 0x0000001f1a147231 */ /* 0x080fe20000000014 */
[-C--:B------:R-:W-:Y:S01]  /*8e90*/  HFMA2.MMA R14, R17, R19.reuse, R14 ;  /* 0x00000013110e7235 */ /* 0x080fe2000000000e */
[----:B------:R-:W-:Y:S01]  /*8ea0*/  HFMA2 R17, R17, R31, R48 ;  /* 0x0000001f11117231 */ /* 0x000fe20000000030 */
[----:B------:R-:W-:Y:S01]  /*8eb0*/  HFMA2.MMA R15, R27, R19, R16 ;  /* 0x000000131b0f7235 */ /* 0x000fe20000000010 */
[----:B------:R-:W-:-:S04]  /*8ec0*/  HADD2 R24, R24, -1040, -1040 ;  /* 0xe410e41018187430 */ /* 0x000fc80000000000 */
[-C--:B------:R-:W-:Y:S01]  /*8ed0*/  HFMA2 R49, R24, R31.reuse, R49 ;  /* 0x0000001f18317231 */ /* 0x080fe20000000031 */
[----:B---3--:R-:W-:Y:S01]  /*8ee0*/  LOP3.LUT R25, R34, 0x3e003e0, RZ, 0xc0, !PT ;  /* 0x03e003e022197812 */ /* 0x008fe200078ec0ff */
[----:B------:R-:W-:Y:S01]  /*8ef0*/  HFMA2 R31, R27, R31, R28 ;  /* 0x0000001f1b1f7231 */ /* 0x000fe2000000001c */
[C---:B------:R-:W-:Y:S01]  /*8f00*/  LOP3.LUT R16, R32.reuse, 0x3e003e0, RZ, 0xc0, !PT ;  /* 0x03e003e020107812 */ /* 0x040fe200078ec0ff */
[----:B------:R-:W-:Y:S01]  /*8f10*/  HFMA2.MMA R13, R24, R19, R13 ;  /* 0x00000013180d7235 */ /* 0x000fe2000000000d */
[----:B------:R-:W-:Y:S02]  /*8f20*/  LOP3.LUT R26, R25, 0x64006400, RZ, 0xfc, !PT ;  /* 0x64006400191a7812 */ /* 0x000fe400078efcff */
[----:B------:R-:W-:Y:S02]  /*8f30*/  LOP3.LUT R25, R32, 0x1f001f, RZ, 0xc0, !PT ;  /* 0x001f001f20197812 */ /* 0x000fe400078ec0ff */
[----:B------:R-:W-:Y:S02]  /*8f40*/  LOP3.LUT R23, R33, 0x3e003e0, RZ, 0xc0, !PT ;  /* 0x03e003e021177812 */ /* 0x000fe400078ec0ff */
[----:B------:R-:W-:-:S02]  /*8f50*/  LOP3.LUT R25, R25, 0x64006400, RZ, 0xfc, !PT ;  /* 0x6400640019197812 */ /* 0x000fc400078efcff */
[----:B------:R-:W-:Y:S02]  /*8f60*/  LOP3.LUT R27, R35, 0x3e003e0, RZ, 0xc0, !PT ;  /* 0x03e003e0231b7812 */ /* 0x000fe400078ec0ff */
[----:B------:R-:W-:Y:S01]  /*8f70*/  LOP3.LUT R16, R16, 0x64006400, RZ, 0xfc, !PT ;  /* 0x6400640010107812 */ /* 0x000fe200078efcff */
[----:B------:R-:W-:Y:S01]  /*8f80*/  HADD2 R25, R25, -1040, -1040 ;  /* 0xe410e41019197430 */ /* 0x000fe20000000000 */
[----:B------:R-:W-:Y:S02]  /*8f90*/  SHF.R.U32.HI R19, RZ, 0xb, R32 ;  /* 0x0000000bff137819 */ /* 0x000fe40000011620 */
[----:B------:R-:W-:Y:S01]  /*8fa0*/  LOP3.LUT R24, R23, 0x64006400, RZ, 0xfc, !PT ;  /* 0x6400640017187812 */ /* 0x000fe200078efcff */
[-C--:B------:R-:W-:Y:S01]  /*8fb0*/  HFMA2 R23, R16, R43.reuse.H0_H0, -48, -48 ;  /* 0xd200d20010177431 */ /* 0x080fe2000004002b */
[----:B------:R-:W-:Y:S01]  /*8fc0*/  LOP3.LUT R28, R27, 0x64006400, RZ, 0xfc, !PT ;  /* 0x640064001b1c7812 */ /* 0x000fe200078efcff */
[-C--:B------:R-:W-:Y:S01]  /*8fd0*/  HFMA2 R16, R26, R43.reuse.H0_H0, -48, -48 ;  /* 0xd200d2001a107431 */ /* 0x080fe2000004002b */
[----:B------:R-:W-:Y:S01]  /*8fe0*/  LOP3.LUT R50, R50, 0x100010, R19, 0xf8, !PT ;  /* 0x0010001032327812 */ /* 0x000fe200078ef813 */
[-C--:B------:R-:W-:Y:S01]  /*8ff0*/  HFMA2 R19, R24, R43.reuse.H0_H0, -48, -48 ;  /* 0xd200d20018137431 */ /* 0x080fe2000004002b */
[----:B------:R-:W-:Y:S01]  /*9000*/  LOP3.LUT R26, R34, 0x1f001f, RZ, 0xc0, !PT ;  /* 0x001f001f221a7812 */ /* 0x000fe200078ec0ff */
[----:B------:R-:W-:Y:S01]  /*9010*/  HFMA2 R43, R28, R43.H0_H0, -48, -48 ;  /* 0xd200d2001c2b7431 */ /* 0x000fe2000004002b */
[----:B------:R-:W-:Y:S01]  /*9020*/  LOP3.LUT R24, R33, 0x1f001f, RZ, 0xc0, !PT ;  /* 0x001f001f21187812 */ /* 0x000fe200078ec0ff */
[----:B0-----:R-:W-:Y:S01]  /*9030*/  HFMA2.MMA R13, R25, R8, R13 ;  /* 0x00000008190d7235 */ /* 0x001fe2000000000d */
[----:B------:R-:W-:-:S02]  /*9040*/  LOP3.LUT R27, R35, 0x1f001f, RZ, 0xc0, !PT ;  /* 0x001f001f231b7812 */ /* 0x000fc400078ec0ff */
[----:B------:R-:W-:Y:S02]  /*9050*/  SHF.R.U32.HI R28, RZ, 0xa, R32 ;  /* 0x0000000aff1c7819 */ /* 0x000fe40000011620 */
[----:B------:R-:W-:Y:S02]  /*9060*/  LOP3.LUT R26, R26, 0x64006400, RZ, 0xfc, !PT ;  /* 0x640064001a1a7812 */ /* 0x000fe400078efcff */
[----:B------:R-:W-:Y:S01]  /*9070*/  LOP3.LUT R24, R24, 0x64006400, RZ, 0xfc, !PT ;  /* 0x6400640018187812 */ /* 0x000fe200078efcff */
[----:B------:R-:W-:Y:S01]  /*9080*/  HFMA2.MMA R13, R23, R9, R13 ;  /* 0x00000009170d7235 */ /* 0x000fe2000000000d */
[----:B------:R-:W-:Y:S01]  /*9090*/  LOP3.LUT R29, R27, 0x64006400, RZ, 0xfc, !PT ;  /* 0x640064001b1d7812 */ /* 0x000fe200078efcff */
[----:B------:R-:W-:Y:S01]  /*90a0*/  HADD2 R27, R26, -1040, -1040 ;  /* 0xe410e4101a1b7430 */ /* 0x000fe20000000000 */
[----:B------:R-:W-:Y:S01]  /*90b0*/  LOP3.LUT R28, R28, 0x1f001f, RZ, 0xc0, !PT ;  /* 0x001f001f1c1c7812 */ /* 0x000fe200078ec0ff */
[----:B------:R-:W-:Y:S01]  /*90c0*/  HADD2 R24, R24, -1040, -1040 ;  /* 0xe410e41018187430 */ /* 0x000fe20000000000 */
[----:B------:R-:W-:Y:S01]  /*90d0*/  LOP3.LUT R50, R50, 0x64006400, RZ, 0xfc, !PT ;  /* 0x6400640032327812 */ /* 0x000fe200078efcff */
[----:B------:R-:W-:Y:S01]  /*90e0*/  HADD2 R26, R29, -1040, -1040 ;  /* 0xe410e4101d1a7430 */ /* 0x000fe20000000000 */
[----:B------:R-:W-:Y:S01]  /*90f0*/  LOP3.LUT R28, R28, 0x64006400, RZ, 0xfc, !PT ;  /* 0x640064001c1c7812 */ /* 0x000fe200078efcff */
[-C--:B------:R-:W-:Y:S01]  /*9100*/  HFMA2 R14, R24, R8.reuse, R14 ;  /* 0x00000008180e7231 */ /* 0x080fe2000000000e */
[----:B------:R-:W-:Y:S01]  /*9110*/  HFMA2.MMA R12, R27, R8, R12 ;  /* 0x000000081b0c7235 */ /* 0x000fe2000000000c */
[----:B------:R-:W-:Y:S01]  /*9120*/  HFMA2 R15, R26, R8, R15 ;  /* 0x000000081a0f7231 */ /* 0x000fe2000000000f */
[----:B------:R-:W-:Y:S01]  /*9130*/  SHF.R.U32.HI R29, RZ, 0xb, R33 ;  /* 0x0000000bff1d7819 */ /* 0x000fe20000011621 */
[----:B------:R-:W-:Y:S01]  /*9140*/  HADD2 R8, R28, -1040, -1040 ;  /* 0xe410e4101c087430 */ /* 0x000fe20000000000 */
[----:B------:R-:W-:Y:S01]  /*9150*/  SHF.R.U32.HI R30, RZ, 0xb, R34 ;  /* 0x0000000bff1e7819 */ /* 0x000fe20000011622 */
[----:B------:R-:W-:Y:S01]  /*9160*/  HADD2 R28, R50, -1040, -1040 ;  /* 0xe410e410321c7430 */ /* 0x000fe20000000000 */
[----:B------:R-:W-:Y:S01]  /*9170*/  LOP3.LUT R18, R18, 0x100010, R29, 0xf8, !PT ;  /* 0x0010001012127812 */ /* 0x000fe200078ef81d */
[----:B------:R-:W-:Y:S01]  /*9180*/  HFMA2 R29, R8, R10, R13 ;  /* 0x0000000a081d7231 */ /* 0x000fe2000000000d */
[----:B------:R-:W-:-:S02]  /*9190*/  SHF.R.U32.HI R13, RZ, 0xb, R35 ;  /* 0x0000000bff0d7819 */ /* 0x000fc40000011623 */
[----:B------:R-:W-:Y:S01]  /*91a0*/  LOP3.LUT R21, R21, 0x100010, R30, 0xf8, !PT ;  /* 0x0010001015157812 */ /* 0x000fe200078ef81e */
[----:B------:R-:W-:Y:S01]  /*91b0*/  HFMA2.MMA R30, R16, R9, R12 ;  /* 0x00000009101e7235 */ /* 0x000fe2000000000c */
[----:B------:R-:W-:Y:S01]  /*91c0*/  LOP3.LUT R22, R22, 0x100010, R13, 0xf8, !PT ;  /* 0x0010001016167812 */ /* 0x000fe200078ef80d */
[----:B------:R-:W-:Y:S01]  /*91d0*/  HFMA2.MMA R32, R28, R11, R29 ;  /* 0x0000000b1c207235 */ /* 0x000fe2000000001d */
[-C--:B------:R-:W-:Y:S01]  /*91e0*/  HFMA2 R29, R19, R9.reuse, R14 ;  /* 0x00000009131d7231 */ /* 0x080fe2000000000e */
[----:B------:R-:W-:Y:S01]  /*91f0*/  SHF.R.U32.HI R33, RZ, 0xa, R33 ;  /* 0x0000000aff217819 */ /* 0x000fe20000011621 */
[----:B------:R-:W-:Y:S01]  /*9200*/  HFMA2 R9, R43, R9, R15 ;  /* 0x000000092b097231 */ /* 0x000fe2000000000f */
[----:B------:R-:W-:Y:S01]  /*9210*/  SHF.R.U32.HI R35, RZ, 0xa, R35 ;  /* 0x0000000aff237819 */ /* 0x000fe20000011623 */
[----:B------:R-:W0:Y:S01]  /*9220*/  LDS.128 R12, [UR5+0xb0] ;  /* 0x0000b005ff0c7984 */ /* 0x000e220008000c00 */
[----:B------:R-:W-:Y:S01]  /*9230*/  SHF.R.U32.HI R34, RZ, 0xa, R34 ;  /* 0x0000000aff227819 */ /* 0x000fe20000011622 */
[----:B------:R-:W-:Y:S01]  /*9240*/  UIADD3 UR5, UR5, 0x40, URZ ;  /* 0x0000004005057890 */ /* 0x000fe2000fffe03f */
[----:B------:R-:W-:-:S02]  /*9250*/  LOP3.LUT R33, R33, 0x1f001f, RZ, 0xc0, !PT ;  /* 0x001f001f21217812 */ /* 0x000fc400078ec0ff */
[----:B------:R-:W-:Y:S01]  /*9260*/  LOP3.LUT R35, R35, 0x1f001f, RZ, 0xc0, !PT ;  /* 0x001f001f23237812 */ /* 0x000fe200078ec0ff */
[----:B------:R-:W-:Y:S01]  /*9270*/  HADD2 R32, R32.H0_H0, R32.H1_H1 ;  /* 0x3000002020207230 */ /* 0x000fe20000000800 */
[----:B------:R-:W-:Y:S02]  /*9280*/  LOP3.LUT R34, R34, 0x1f001f, RZ, 0xc0, !PT ;  /* 0x001f001f22227812 */ /* 0x000fe400078ec0ff */
[----:B------:R-:W-:Y:S02]  /*9290*/  LOP3.LUT R33, R33, 0x64006400, RZ, 0xfc, !PT ;  /* 0x6400640021217812 */ /* 0x000fe400078efcff */
[----:B------:R-:W-:Y:S02]  /*92a0*/  LOP3.LUT R45, R35, 0x64006400, RZ, 0xfc, !PT ;  /* 0x64006400232d7812 */ /* 0x000fe400078efcff */
[----:B------:R-:W-:Y:S01]  /*92b0*/  LOP3.LUT R34, R34, 0x64006400, RZ, 0xfc, !PT ;  /* 0x6400640022227812 */ /* 0x000fe200078efcff */
[----:B------:R-:W-:Y:S02]  /*92c0*/  HADD2 R35, R33, -1040, -1040 ;  /* 0xe410e41021237430 */ /* 0x000fe40000000000 */
[----:B------:R-:W-:-:S02]  /*92d0*/  HADD2 R33, R45, -1040, -1040 ;  /* 0xe410e4102d217430 */ /* 0x000fc40000000000 */
[----:B------:R-:W-:Y:S02]  /*92e0*/  HADD2 R34, R34, -1040, -1040 ;  /* 0xe410e41022227430 */ /* 0x000fe40000000000 */
[-C--:B------:R-:W-:Y:S02]  /*92f0*/  HFMA2.MMA R29, R35, R10.reuse, R29 ;  /* 0x0000000a231d7235 */ /* 0x080fe4000000001d */
[----:B------:R-:W-:Y:S01]  /*9300*/  HFMA2 R30, R34, R10, R30 ;  /* 0x0000000a221e7231 */ /* 0x000fe2000000001e */
[----:B------:R-:W-:Y:S01]  /*9310*/  HFMA2.MMA R9, R33, R10, R9 ;  /* 0x0000000a21097235 */ /* 0x000fe20000000009 */
[----:B------:R-:W-:Y:S02]  /*9320*/  LOP3.LUT R10, R18, 0x64006400, RZ, 0xfc, !PT ;  /* 0x64006400120a7812 */ /* 0x000fe400078efcff */
[----:B------:R-:W-:Y:S02]  /*9330*/  LOP3.LUT R18, R21, 0x64006400, RZ, 0xfc, !PT ;  /* 0x6400640015127812 */ /* 0x000fe400078efcff */
[----:B------:R-:W-:Y:S01]  /*9340*/  LOP3.LUT R21, R22, 0x64006400, RZ, 0xfc, !PT ;  /* 0x6400640016157812 */ /* 0x000fe200078efcff */
[----:B------:R-:W-:-:S02]  /*9350*/  HADD2 R10, R10, -1040, -1040 ;  /* 0xe410e4100a0a7430 */ /* 0x000fc40000000000 */
[----:B------:R-:W-:Y:S02]  /*9360*/  HADD2 R18, R18, -1040, -1040 ;  /* 0xe410e41012127430 */ /* 0x000fe40000000000 */
[----:B------:R-:W-:Y:S02]  /*9370*/  HADD2 R21, R21, -1040, -1040 ;  /* 0xe410e41015157430 */ /* 0x000fe40000000000 */
[-C--:B------:R-:W-:Y:S02]  /*9380*/  HFMA2 R29, R10, R11.reuse, R29 ;  /* 0x0000000b0a1d7231 */ /* 0x080fe4000000001d */
[----:B------:R-:W-:Y:S01]  /*9390*/  HFMA2.MMA R30, R18, R11, R30 ;  /* 0x0000000b121e7235 */ /* 0x000fe2000000001e */
[----:B------:R-:W-:Y:S01]  /*93a0*/  HFMA2 R22, R21, R11, R9 ;  /* 0x0000000b15167231 */ /* 0x000fe20000000009 */
        /* <DEDUP_REMOVED lines=22> */
[----:B------:R-:W-:-:S07]  /*9510*/  PRMT R11, R11, 0x5410, R22 ;  /* 0x000054100b0b7816 */ /* 0x000fce0000000016 */
[----:B------:R-:W-:Y:S02]  /*9520*/  HADD2 R49, R49.H0_H0, R49.H1_H1 ;  /* 0x3000003131317230 */ /* 0x000fe40000000800 */
[----:B------:R-:W-:-:S03]  /*9530*/  HADD2 R20, R20.H0_H0, R20.H1_H1 ;  /* 0x3000001414147230 */ /* 0x000fc60000000800 */
[----:B------:R-:W-:Y:S02]  /*9540*/  PRMT R49, R49, 0x5410, R17 ;  /* 0x0000541031317816 */ /* 0x000fe40000000011 */
[----:B------:R-:W-:Y:S02]  /*9550*/  PRMT R20, R20, 0x5410, R10 ;  /* 0x0000541014147816 */ /* 0x000fe4000000000a */
[----:B--2---:R-:W-:Y:S02]  /*9560*/  @!P0 PRMT R36, R6, 0x7610, R36 ;  /* 0x0000761006248816 */ /* 0x004fe40000000024 */
[----:B------:R-:W-:Y:S02]  /*9570*/  @!P0 PRMT R0, R7, 0x7610, R0 ;  /* 0x0000761007008816 */ /* 0x000fe40000000000 */
[----:B------:R-:W-:Y:S02]  /*9580*/  @!P0 PRMT R36, R36, 0x7610, R6 ;  /* 0x0000761024248816 */ /* 0x000fe40000000006 */
[----:B------:R-:W-:-:S02]  /*9590*/  @!P0 PRMT R0, R0, 0x7610, R7 ;  /* 0x0000761000008816 */ /* 0x000fc40000000007 */
[----:B------:R-:W-:Y:S01]  /*95a0*/  ISETP.GE.AND P0, PT, R41, UR12, PT ;  /* 0x0000000c29007c0c */ /* 0x000fe2000bf06270 */
[----:B------:R-:W-:Y:S01]  /*95b0*/  HFMA2 R3, R49, R36, R3 ;  /* 0x0000002431037231 */ /* 0x000fe20000000003 */
[----:B------:R-:W-:Y:S01]  /*95c0*/  HFMA2.MMA R5, R32, R36, R5 ;  /* 0x0000002420057235 */ /* 0x000fe20000000005 */
[----:B------:R-:W-:Y:S01]  /*95d0*/  HFMA2 R2, R20, R0, R2 ;  /* 0x0000000014027231 */ /* 0x000fe20000000002 */
[----:B------:R-:W-:-:S09]  /*95e0*/  HFMA2.MMA R4, R11, R0, R4 ;  /* 0x000000000b047235 */ /* 0x000fd20000000004 */
[----:B------:R-:W-:Y:S05]  /*95f0*/  @!P0 BRA P1, `(.L_x_3509) ;  /* 0xffffffe4004c8947 */ /* 0x000fea000083ffff */
.L_x_3508:
[----:B------:R-:W-:-:S04]  /*9600*/  ISETP.GE.AND P0, PT, R41, R42, PT ;  /* 0x0000002a2900720c */ /* 0x000fc80003f06270 */
[----:B------:R-:W-:-:S13]  /*9610*/  ISETP.GE.OR P0, PT, R41, R46, P0 ;  /* 0x0000002e2900720c */ /* 0x000fda0000706670 */
[----:B------:R-:W-:Y:S05]  /*9620*/  @P0 BRA `(.L_x_3510) ;  /* 0x0000003000880947 */ /* 0x000fea0003800000 */
.L_x_3511:
[----:B------:R-:W-:Y:S01]  /*9630*/  ISETP.NE.AND P0, PT, R41, R38, PT ;  /* 0x000000262900720c */ /* 0x000fe20003f05270 */
[----:B------:R-:W2:Y:S01]  /*9640*/  LDG.E.128.CONSTANT R8, desc[UR8][R52.64] ;  /* 0x0000000834087981 */ /* 0x000ea2000c1e9d00 */
[----:B------:R-:W-:-:S03]  /*9650*/  IMAD.WIDE R50, R37, 0x4, R52 ;  /* 0x0000000425327825 */ /* 0x000fc600078e0234 */
[----:B------:R-:W0:Y:S04]  /*9660*/  LDS.64 R18, [UR5+0x80] ;  /* 0x00008005ff127984 */ /* 0x000e280008000a00 */
[----:B-1----:R-:W3:Y:S04]  /*9670*/  LDG.E.128.CONSTANT R12, desc[UR8][R50.64] ;  /* 0x00000008320c7981 */ /* 0x002ee8000c1e9d00 */
[----:B------:R-:W1:Y:S01]  /*9680*/  @!P0 LDC.64 R6, c[0x0][0x248] ;  /* 0x00009200ff068b82 */ /* 0x000e620000000a00 */
[----:B------:R-:W-:-:S05]  /*9690*/  @!P0 LEA R17, R41, 0x1, 0x1 ;  /* 0x0000000129118811 */ /* 0x000fca00078e08ff */
[----:B-1----:R-:W-:Y:S01]  /*96a0*/  @!P0 IMAD.WIDE R16, R17, 0x2, R6 ;  /* 0x0000000211108825 */ /* 0x002fe200078e0206 */
[----:B------:R-:W-:Y:S01]  /*96b0*/  @!P0 IADD3 R39, R39, 0x1, RZ ;  /* 0x0000000127278810 */ /* 0x000fe20007ffe0ff */
[----:B------:R-:W1:Y:S04]  /*96c0*/  LDS.64 R6, [UR5] ;  /* 0x00000005ff067984 */ /* 0x000e680008000a00 */
[----:B------:R4:W5:Y:S01]  /*96d0*/  @!P0 LDG.E.U16.CONSTANT R26, desc[UR8][R16.64] ;  /* 0x00000008101a8981 */ /* 0x000962000c1e9500 */
[----:B------:R-:W-:-:S06]  /*96e0*/  @!P0 LEA R22, R39, R44, 0x3 ;  /* 0x0000002c27168211 */ /* 0x000fcc00078e18ff */
[----:B------:R-:W3:Y:S01]  /*96f0*/  @!P0 LDL.64 R22, [R22] ;  /* 0x0000000016168983 */ /* 0x000ee20000100a00 */
[----:B------:R-:W-:-:S04]  /*9700*/  MOV R24, 0x2c00 ;  /* 0x00002c0000187802 */ /* 0x000fc80000000f00 */
[----:B----4-:R-:W-:Y:S01]  /*9710*/  PRMT R16, R24, 0x7610, R16 ;  /* 0x0000761018107816 */ /* 0x010fe20000000010 */
[----:B0-----:R-:W-:Y:S02]  /*9720*/  HADD2.F32 R43, -RZ, R19.H0_H0 ;  /* 0x20000013ff2b7230 */ /* 0x001fe40000004100 */
[--C-:B-1----:R-:W-:Y:S02]  /*9730*/  HADD2.F32 R54, -RZ, R7.reuse.H0_H0 ;  /* 0x20000007ff367230 */ /* 0x102fe40000004100 */
[----:B------:R-:W-:Y:S02]  /*9740*/  HADD2.F32 R45, -RZ, R7.H1_H1 ;  /* 0x30000007ff2d7230 */ /* 0x000fe40000004100 */
[----:B------:R-:W-:Y:S01]  /*9750*/  HADD2.F32 R19, -RZ, R19.H1_H1 ;  /* 0x30000013ff137230 */ /* 0x000fe20000004100 */
[----:B--2---:R-:W-:Y:S02]  /*9760*/  LOP3.LUT R20, R9, 0xf000f, RZ, 0xc0, !PT ;  /* 0x000f000f09147812 */ /* 0x004fe400078ec0ff */
        /* <DEDUP_REMOVED lines=10> */
[--C-:B------:R-:W-:Y:S02]  /*9810*/  HADD2.F32 R17, -RZ, R20.reuse.H0_H0 ;  /* 0x20000014ff117230 */ /* 0x100fe40000004100 */
[----:B------:R-:W-:Y:S02]  /*9820*/  HADD2.F32 R31, -RZ, R20.H1_H1 ;  /* 0x30000014ff1f7230 */ /* 0x000fe40000004100 */
[--C-:B------:R-:W-:Y:S02]  /*9830*/  HADD2.F32 R20, -RZ, R21.reuse.H0_H0 ;  /* 0x20000015ff147230 */ /* 0x100fe40000004100 */
[----:B------:R-:W-:-:S02]  /*9840*/  HADD2.F32 R35, -RZ, R21.H1_H1 ;  /* 0x30000015ff237230 */ /* 0x000fc40000004100 */
[--C-:B------:R-:W-:Y:S02]  /*9850*/  HADD2.F32 R21, -RZ, R24.reuse.H0_H0 ;  /* 0x20000018ff157230 */ /* 0x100fe40000004100 */
[----:B------:R-:W-:Y:S01]  /*9860*/  HADD2.F32 R33, -RZ, R24.H1_H1 ;  /* 0x30000018ff217230 */ /* 0x000fe20000004100 */
[----:B-----5:R-:W-:Y:S01]  /*9870*/  @!P0 IADD3 R38, R26, R41, RZ ;  /* 0x000000291a268210 */ /* 0x020fe20007ffe0ff */
[----:B------:R-:W-:Y:S02]  /*9880*/  HADD2 R26, R25, -1032, -1032 ;  /* 0xe408e408191a7430 */ /* 0x000fe40000000000 */
[----:B------:R-:W-:-:S03]  /*9890*/  HADD2.F32 R25, -RZ, R6.H0_H0 ;  /* 0x20000006ff197230 */ /* 0x000fc60000004100 */
[--C-:B------:R-:W-:Y:S02]  /*98a0*/  HADD2.F32 R24, -RZ, R26.reuse.H0_H0 ;  /* 0x2000001aff187230 */ /* 0x100fe40000004100 */
[----:B------:R-:W-:Y:S02]  /*98b0*/  HADD2.F32 R29, -RZ, R26.H1_H1 ;  /* 0x3000001aff1d7230 */ /* 0x000fe40000004100 */
[----:B------:R-:W-:Y:S02]  /*98c0*/  HADD2.F32 R26, -RZ, R6.H1_H1 ;  /* 0x30000006ff1a7230 */ /* 0x000fe40000004100 */
[C---:B------:R-:W-:Y:S01]  /*98d0*/  FFMA.FTZ R27, R25.reuse, R17, RZ ;  /* 0x00000011191b7223 */ /* 0x040fe200000100ff */
[--C-:B------:R-:W-:Y:S02]  /*98e0*/  HADD2.F32 R6, -RZ, R18.reuse.H0_H0 ;  /* 0x20000012ff067230 */ /* 0x100fe40000004100 */
[----:B------:R-:W-:Y:S01]  /*98f0*/  FFMA.FTZ R28, R20, R25, RZ ;  /* 0x00000019141c7223 */ /* 0x000fe200000100ff */
[C---:B------:R-:W-:Y:S01]  /*9900*/  FFMA.FTZ R52, R25.reuse, R21, RZ ;  /* 0x0000001519347223 */ /* 0x040fe200000100ff */
[----:B------:R-:W-:Y:S01]  /*9910*/  FFMA.FTZ R30, R25, R24, RZ ;  /* 0x00000018191e7223 */ /* 0x000fe200000100ff */
[----:B------:R-:W-:Y:S01]  /*9920*/  FFMA.FTZ R25, R26, R31, R27 ;  /* 0x0000001f1a197223 */ /* 0x000fe2000001001b */
[----:B------:R-:W-:-:S02]  /*9930*/  HADD2.F32 R18, -RZ, R18.H1_H1 ;  /* 0x30000012ff127230 */ /* 0x000fc40000004100 */
[----:B------:R-:W-:Y:S01]  /*9940*/  FFMA.FTZ R32, R20, R6, RZ ;  /* 0x0000000614207223 */ /* 0x000fe200000100ff */
[----:B------:R-:W-:Y:S01]  /*9950*/  FFMA.FTZ R28, R35, R26, R28 ;  /* 0x0000001a231c7223 */ /* 0x000fe2000001001c */
[C---:B------:R-:W-:Y:S01]  /*9960*/  FFMA.FTZ R52, R26.reuse, R33, R52 ;  /* 0x000000211a347223 */ /* 0x040fe20000010034 */
[----:B------:R-:W-:Y:S01]  /*9970*/  FFMA.FTZ R27, R26, R29, R30 ;  /* 0x0000001d1a1b7223 */ /* 0x000fe2000001001e */
[-C--:B------:R-:W-:Y:S01]  /*9980*/  FFMA.FTZ R20, R21, R6.reuse, RZ ;  /* 0x0000000615147223 */ /* 0x080fe200000100ff */
[-C--:B------:R-:W-:Y:S01]  /*9990*/  FFMA.FTZ R26, R17, R6.reuse, RZ ;  /* 0x00000006111a7223 */ /* 0x080fe200000100ff */
[----:B------:R-:W-:Y:S02]  /*99a0*/  FFMA.FTZ R24, R24, R6, RZ ;  /* 0x0000000618187223 */ /* 0x000fe400000100ff */
[-C--:B------:R-:W-:Y:S01]  /*99b0*/  FFMA.FTZ R6, R33, R18.reuse, R20 ;  /* 0x0000001221067223 */ /* 0x080fe20000010014 */
[----:B------:R-:W-:Y:S01]  /*99c0*/  FFMA.FTZ R31, R31, R18, R26 ;  /* 0x000000121f1f7223 */ /* 0x000fe2000001001a */
[----:B------:R-:W-:-:S02]  /*99d0*/  LOP3.LUT R20, R9, 0xf000f0, RZ, 0xc0, !PT ;  /* 0x00f000f009147812 */ /* 0x000fc400078ec0ff */
[----:B------:R-:W-:Y:S02]  /*99e0*/  LOP3.LUT R26, R10, 0xf000f0, RZ, 0xc0, !PT ;  /* 0x00f000f00a1a7812 */ /* 0x000fe400078ec0ff */
[----:B------:R-:W-:Y:S02]  /*99f0*/  LOP3.LUT R21, R20, 0x64006400, RZ, 0xfc, !PT ;  /* 0x6400640014157812 */ /* 0x000fe400078efcff */
[----:B------:R-:W-:Y:S01]  /*9a00*/  LOP3.LUT R33, R26, 0x64006400, RZ, 0xfc, !PT ;  /* 0x640064001a217812 */ /* 0x000fe200078efcff */
[-C--:B------:R-:W-:Y:S01]  /*9a10*/  FFMA.FTZ R32, R35, R18.reuse, R32 ;  /* 0x0000001223207223 */ /* 0x080fe20000010020 */
[----:B------:R-:W-:Y:S01]  /*9a20*/  FFMA.FTZ R29, R29, R18, R24 ;  /* 0x000000121d1d7223 */ /* 0x000fe20000010018 */
[-C--:B------:R-:W-:Y:S02]  /*9a30*/  HFMA2 R26, R21, R16.reuse.H0_H0, -72, -72 ;  /* 0xd480d480151a7431 */ /* 0x080fe40000040010 */
[----:B------:R-:W-:Y:S01]  /*9a40*/  HFMA2 R18, R33, R16.H0_H0, -72, -72 ;  /* 0xd480d48021127431 */ /* 0x000fe20000040010 */
[----:B------:R-:W0:Y:S02]  /*9a50*/  LDS.64 R20, [UR5+0x8] ;  /* 0x00000805ff147984 */ /* 0x000e240008000a00 */
[----:B------:R-:W-:-:S02]  /*9a60*/  HADD2.F32 R48, -RZ, R26.H0_H0 ;  /* 0x2000001aff307230 */ /* 0x000fc40000004100 */
[----:B------:R-:W-:Y:S01]  /*9a70*/  HADD2.F32 R33, -RZ, R18.H0_H0 ;  /* 0x20000012ff217230 */ /* 0x000fe20000004100 */
[----:B------:R-:W-:Y:S02]  /*9a80*/  LOP3.LUT R17, R8, 0xf000f0, RZ, 0xc0, !PT ;  /* 0x00f000f008117812 */ /* 0x000fe400078ec0ff */
[C---:B------:R-:W-:Y:S02]  /*9a90*/  FFMA.FTZ R24, R54.reuse, R48, R25 ;  /* 0x0000003036187223 */ /* 0x040fe40000010019 */
[----:B------:R-:W-:Y:S01]  /*9aa0*/  FFMA.FTZ R25, R54, R33, R52 ;  /* 0x0000002136197223 */ /* 0x000fe20000010034 */
[----:B------:R-:W-:Y:S01]  /*9ab0*/  FFMA.FTZ R33, R33, R43, R6 ;  /* 0x0000002b21217223 */ /* 0x000fe20000010006 */
[----:B------:R-:W-:Y:S01]  /*9ac0*/  LOP3.LUT R30, R11, 0xf000f0, RZ, 0xc0, !PT ;  /* 0x00f000f00b1e7812 */ /* 0x000fe200078ec0ff */
[----:B------:R-:W1:Y:S01]  /*9ad0*/  LDS.64 R6, [UR5+0x88] ;  /* 0x00008805ff067984 */ /* 0x000e620008000a00 */
[----:B------:R-:W-:Y:S02]  /*9ae0*/  LOP3.LUT R17, R17, 0x64006400, RZ, 0xfc, !PT ;  /* 0x6400640011117812 */ /* 0x000fe400078efcff */
[----:B------:R-:W-:-:S03]  /*9af0*/  LOP3.LUT R35, R30, 0x64006400, RZ, 0xfc, !PT ;  /* 0x640064001e237812 */ /* 0x000fc600078efcff */
[-C--:B------:R-:W-:Y:S02]  /*9b00*/  HFMA2 R30, R17, R16.reuse.H0_H0, -72, -72 ;  /* 0xd480d480111e7431 */ /* 0x080fe40000040010 */
[----:B------:R-:W-:-:S03]  /*9b10*/  HFMA2 R17, R35, R16.H0_H0, -72, -72 ;  /* 0xd480d48023117431 */ /* 0x000fc60000040010 */
[----:B------:R-:W-:Y:S01]  /*9b20*/  HADD2.F32 R35, -RZ, R30.H0_H0 ;  /* 0x2000001eff237230 */ /* 0x000fe20000004100 */
[----:B------:R-:W-:Y:S01]  /*9b30*/  SHF.R.U32.HI R8, RZ, 0x8, R8 ;  /* 0x00000008ff087819 */ /* 0x000fe20000011608 */
[--C-:B------:R-:W-:Y:S02]  /*9b40*/  HADD2.F32 R34, -RZ, R17.reuse.H0_H0 ;  /* 0x20000011ff227230 */ /* 0x100fe40000004100 */
[-C--:B------:R-:W-:Y:S01]  /*9b50*/  FFMA.FTZ R31, R48, R43.reuse, R31 ;  /* 0x0000002b301f7223 */ /* 0x080fe2000001001f */
[----:B------:R-:W-:Y:S02]  /*9b60*/  HADD2.F32 R26, -RZ, R26.H1_H1 ;  /* 0x3000001aff1a7230 */ /* 0x000fe40000004100 */
[----:B------:R-:W-:Y:S02]  /*9b70*/  HADD2.F32 R18, -RZ, R18.H1_H1 ;  /* 0x30000012ff127230 */ /* 0x000fe40000004100 */
[C---:B------:R-:W-:Y:S01]  /*9b80*/  FFMA.FTZ R28, R35.reuse, R54, R28 ;  /* 0x00000036231c7223 */ /* 0x040fe2000001001c */
[----:B------:R-:W-:Y:S01]  /*9b90*/  SHF.R.U32.HI R9, RZ, 0x8, R9 ;  /* 0x00000008ff097819 */ /* 0x000fe20000011609 */
[----:B------:R-:W-:Y:S01]  /*9ba0*/  FFMA.FTZ R32, R35, R43, R32 ;  /* 0x0000002b23207223 */ /* 0x000fe20000010020 */
[----:B------:R-:W-:Y:S01]  /*9bb0*/  SHF.R.U32.HI R10, RZ, 0x8, R10 ;  /* 0x00000008ff0a7819 */ /* 0x000fe2000001160a */
[----:B------:R-:W-:Y:S01]  /*9bc0*/  HADD2.F32 R35, -RZ, R30.H1_H1 ;  /* 0x3000001eff237230 */ /* 0x000fe20000004100 */
[----:B------:R-:W-:Y:S01]  /*9bd0*/  SHF.R.U32.HI R11, RZ, 0x8, R11 ;  /* 0x00000008ff0b7819 */ /* 0x000fe2000001160b */
[----:B------:R-:W-:-:S02]  /*9be0*/  HADD2.F32 R30, -RZ, R17.H1_H1 ;  /* 0x30000011ff1e7230 */ /* 0x000fc40000004100 */
[----:B------:R-:W-:Y:S01]  /*9bf0*/  FFMA.FTZ R27, R54, R34, R27 ;  /* 0x00000022361b7223 */ /* 0x000fe2000001001b */
[----:B------:R-:W-:Y:S01]  /*9c00*/  FFMA.FTZ R29, R34, R43, R29 ;  /* 0x0000002b221d7223 */ /* 0x000fe2000001001d */
[C---:B------:R-:W-:Y:S01]  /*9c10*/  FFMA.FTZ R24, R45.reuse, R26, R24 ;  /* 0x0000001a2d187223 */ /* 0x040fe20000010018 */
[----:B------:R-:W-:Y:S01]  /*9c20*/  FFMA.FTZ R25, R45, R18, R25 ;  /* 0x000000122d197223 */ /* 0x000fe20000010019 */
[-C--:B------:R-:W-:Y:S01]  /*9c30*/  FFMA.FTZ R31, R26, R19.reuse, R31 ;  /* 0x000000131a1f7223 */ /* 0x080fe2000001001f */
[----:B------:R-:W-:Y:S01]  /*9c40*/  FFMA.FTZ R33, R18, R19, R33 ;  /* 0x0000001312217223 */ /* 0x000fe20000010021 */
[----:B------:R-:W-:Y:S02]  /*9c50*/  LOP3.LUT R17, R8, 0xf000f, RZ, 0xc0, !PT ;  /* 0x000f000f08117812 */ /* 0x000fe400078ec0ff */
[----:B------:R-:W-:Y:S02]  /*9c60*/  LOP3.LUT R18, R9, 0xf000f, RZ, 0xc0, !PT ;  /* 0x000f000f09127812 */ /* 0x000fe400078ec0ff */
[----:B------:R-:W-:-:S02]  /*9c70*/  LOP3.LUT R26, R10, 0xf000f, RZ, 0xc0, !PT ;  /* 0x000f000f0a1a7812 */ /* 0x000fc400078ec0ff */
[----:B------:R-:W-:Y:S01]  /*9c80*/  LOP3.LUT R34, R11, 0xf000f, RZ, 0xc0, !PT ;  /* 0x000f000f0b227812 */ /* 0x000fe200078ec0ff */
[C---:B------:R-:W-:Y:S01]  /*9c90*/  FFMA.FTZ R28, R35.reuse, R45, R28 ;  /* 0x0000002d231c7223 */ /* 0x040fe2000001001c */
[-C--:B------:R-:W-:Y:S01]  /*9ca0*/  FFMA.FTZ R32, R35, R19.reuse, R32 ;  /* 0x0000001323207223 */ /* 0x080fe20000010020 */
[----:B------:R-:W-:Y:S02]  /*9cb0*/  LOP3.LUT R17, R17, 0x64006400, RZ, 0xfc, !PT ;  /* 0x6400640011117812 */ /* 0x000fe400078efcff */
[----:B------:R-:W-:Y:S02]  /*9cc0*/  LOP3.LUT R18, R18, 0x64006400, RZ, 0xfc, !PT ;  /* 0x6400640012127812 */ /* 0x000fe400078efcff */
[----:B------:R-:W-:Y:S02]  /*9cd0*/  LOP3.LUT R26, R26, 0x64006400, RZ, 0xfc, !PT ;  /* 0x640064001a1a7812 */ /* 0x000fe400078efcff */
[----:B------:R-:W-:Y:S01]  /*9ce0*/  LOP3.LUT R35, R34, 0x64006400, RZ, 0xfc, !PT ;  /* 0x6400640022237812 */ /* 0x000fe200078efcff */
[----:B------:R-:W-:Y:S01]  /*9cf0*/  FFMA.FTZ R29, R30, R19, R29 ;  /* 0x000000131e1d7223 */ /* 0x000fe2000001001d */
[----:B------:R-:W-:-:S02]  /*9d00*/  HADD2 R43, R17, -1032, -1032 ;  /* 0xe408e408112b7430 */ /* 0x000fc40000000000 */
[----:B------:R-:W-:Y:S02]  /*9d10*/  HADD2 R34, R18, -1032, -1032 ;  /* 0xe408e40812227430 */ /* 0x000fe40000000000 */
[----:B------:R-:W-:Y:S02]  /*9d20*/  HADD2 R19, R26, -1032, -1032 ;  /* 0xe408e4081a137430 */ /* 0x000fe40000000000 */
[----:B------:R-:W-:Y:S02]  /*9d30*/  HADD2 R17, R35, -1032, -1032 ;  /* 0xe408e40823117430 */ /* 0x000fe40000000000 */
[----:B------:R-:W-:Y:S01]  /*9d40*/  FFMA.FTZ R27, R45, R30, R27 ;  /* 0x0000001e2d1b7223 */ /* 0x000fe2000001001b */
[----:B0-----:R-:W-:Y:S02]  /*9d50*/  HADD2.F32 R45, -RZ, R20.H0_H0 ;  /* 0x20000014ff2d7230 */ /* 0x001fe40000004100 */
[----:B------:R-:W-:Y:S02]  /*9d60*/  HADD2.F32 R35, -RZ, R43.H0_H0 ;  /* 0x2000002bff237230 */ /* 0x000fe40000004100 */
[----:B------:R-:W-:-:S02]  /*9d70*/  HADD2.F32 R30, -RZ, R34.H0_H0 ;  /* 0x20000022ff1e7230 */ /* 0x000fc40000004100 */
[----:B------:R-:W-:Y:S02]  /*9d80*/  HADD2.F32 R26, -RZ, R19.H0_H0 ;  /* 0x20000013ff1a7230 */ /* 0x000fe40000004100 */
[--C-:B------:R-:W-:Y:S02]  /*9d90*/  HADD2.F32 R18, -RZ, R17.reuse.H0_H0 ;  /* 0x20000011ff127230 */ /* 0x100fe40000004100 */
[----:B------:R-:W-:Y:S01]  /*9da0*/  FFMA.FTZ R28, R35, R45, R28 ;  /* 0x0000002d231c7223 */ /* 0x000fe2000001001c */
[C---:B------:R-:W-:Y:S01]  /*9db0*/  FFMA.FTZ R24, R45.reuse, R30, R24 ;  /* 0x0000001e2d187223 */ /* 0x040fe20000010018 */
[C---:B------:R-:W-:Y:S01]  /*9dc0*/  FFMA.FTZ R25, R45.reuse, R26, R25 ;  /* 0x0000001a2d197223 */ /* 0x040fe20000010019 */
[----:B------:R-:W-:Y:S02]  /*9dd0*/  HADD2.F32 R48, -RZ, R17.H1_H1 ;  /* 0x30000011ff307230 */ /* 0x000fe40000004100 */
[----:B------:R-:W-:Y:S01]  /*9de0*/  FFMA.FTZ R27, R45, R18, R27 ;  /* 0x000000122d1b7223 */ /* 0x000fe2000001001b */
[----:B------:R-:W-:-:S02]  /*9df0*/  HADD2.F32 R45, -RZ, R20.H1_H1 ;  /* 0x30000014ff2d7230 */ /* 0x000fc40000004100 */
[----:B-1----:R-:W-:Y:S02]  /*9e00*/  HADD2.F32 R17, -RZ, R6.H0_H0 ;  /* 0x20000006ff117230 */ /* 0x002fe40000004100 */
[----:B------:R-:W-:Y:S02]  /*9e10*/  HADD2.F32 R43, -RZ, R43.H1_H1 ;  /* 0x3000002bff2b7230 */ /* 0x000fe40000004100 */
[----:B------:R-:W-:Y:S02]  /*9e20*/  HADD2.F32 R34, -RZ, R34.H1_H1 ;  /* 0x30000022ff227230 */ /* 0x000fe40000004100 */
[----:B------:R-:W-:Y:S02]  /*9e30*/  HADD2.F32 R20, -RZ, R19.H1_H1 ;  /* 0x30000013ff147230 */ /* 0x000fe40000004100 */
[----:B------:R-:W-:Y:S01]  /*9e40*/  FFMA.FTZ R31, R30, R17, R31 ;  /* 0x000000111e1f7223 */ /* 0x000fe2000001001f */
[----:B------:R-:W-:Y:S01]  /*9e50*/  LOP3.LUT R8, R8, 0xf000f0, RZ, 0xc0, !PT ;  /* 0x00f000f008087812 */ /* 0x000fe200078ec0ff */
[----:B------:R-:W-:Y:S01]  /*9e60*/  FFMA.FTZ R28, R43, R45, R28 ;  /* 0x0000002d2b1c7223 */ /* 0x000fe2000001001c */
[C---:B------:R-:W-:Y:S01]  /*9e70*/  FFMA.FTZ R24, R45.reuse, R34, R24 ;  /* 0x000000222d187223 */ /* 0x040fe20000010018 */
[C---:B------:R-:W-:Y:S01]  /*9e80*/  FFMA.FTZ R25, R45.reuse, R20, R25 ;  /* 0x000000142d197223 */ /* 0x040fe20000010019 */
[----:B------:R-:W-:Y:S01]  /*9e90*/  FFMA.FTZ R27, R45, R48, R27 ;  /* 0x000000302d1b7223 */ /* 0x000fe2000001001b */
[----:B------:R-:W-:-:S02]  /*9ea0*/  LOP3.LUT R30, R9, 0xf000f0, RZ, 0xc0, !PT ;  /* 0x00f000f0091e7812 */ /* 0x000fc400078ec0ff */
[----:B------:R-:W-:Y:S02]  /*9eb0*/  LOP3.LUT R10, R10, 0xf000f0, RZ, 0xc0, !PT ;  /* 0x00f000f00a0a7812 */ /* 0x000fe400078ec0ff */
[----:B------:R-:W-:Y:S01]  /*9ec0*/  LOP3.LUT R45, R11, 0xf000f0, RZ, 0xc0, !PT ;  /* 0x00f000f00b2d7812 */ /* 0x000fe200078ec0ff */
[----:B------:R-:W-:Y:S01]  /*9ed0*/  FFMA.FTZ R32, R35, R17, R32 ;  /* 0x0000001123207223 */ /* 0x000fe20000010020 */
[----:B------:R-:W-:Y:S02]  /*9ee0*/  LOP3.LUT R9, R8, 0x64006400, RZ, 0xfc, !PT ;  /* 0x6400640008097812 */ /* 0x000fe400078efcff */
[----:B------:R-:W-:Y:S02]  /*9ef0*/  LOP3.LUT R11, R30, 0x64006400, RZ, 0xfc, !PT ;  /* 0x640064001e0b7812 */ /* 0x000fe400078efcff */
[----:B------:R-:W-:Y:S02]  /*9f00*/  LOP3.LUT R35, R10, 0x64006400, RZ, 0xfc, !PT ;  /* 0x640064000a237812 */ /* 0x000fe400078efcff */
[----:B------:R-:W-:Y:S01]  /*9f10*/  LOP3.LUT R45, R45, 0x64006400, RZ, 0xfc, !PT ;  /* 0x640064002d2d7812 */ /* 0x000fe200078efcff */
[----:B------:R-:W-:-:S02]  /*9f20*/  HFMA2 R8, R9, R16.H0_H0, -72, -72 ;  /* 0xd480d48009087431 */ /* 0x000fc40000040010 */
[-C--:B------:R-:W-:Y:S02]  /*9f30*/  HFMA2 R9, R11, R16.reuse.H0_H0, -72, -72 ;  /* 0xd480d4800b097431 */ /* 0x080fe40000040010 */
[-C--:B------:R-:W-:Y:S02]  /*9f40*/  HFMA2 R10, R35, R16.reuse.H0_H0, -72, -72 ;  /* 0xd480d480230a7431 */ /* 0x080fe40000040010 */
[----:B------:R-:W-:Y:S02]  /*9f50*/  HFMA2 R11, R45, R16.H0_H0, -72, -72 ;  /* 0xd480d4802d0b7431 */ /* 0x000fe40000040010 */
[-C--:B------:R-:W-:Y:S01]  /*9f60*/  FFMA.FTZ R33, R26, R17.reuse, R33 ;  /* 0x000000111a217223 */ /* 0x080fe20000010021 */
[----:B------:R-:W-:Y:S01]  /*9f70*/  FFMA.FTZ R35, R18, R17, R29 ;  /* 0x0000001112237223 */ /* 0x000fe2000001001d */
[----:B------:R-:W-:Y:S02]  /*9f80*/  HADD2.F32 R19, -RZ, R21.H0_H0 ;  /* 0x20000015ff137230 */ /* 0x000fe40000004100 */
[----:B------:R-:W-:-:S02]  /*9f90*/  HADD2.F32 R17, -RZ, R8.H0_H0 ;  /* 0x20000008ff117230 */ /* 0x000fc40000004100 */
[----:B------:R-:W-:Y:S02]  /*9fa0*/  HADD2.F32 R29, -RZ, R9.H0_H0 ;  /* 0x20000009ff1d7230 */ /* 0x000fe40000004100 */
[----:B------:R-:W-:Y:S02]  /*9fb0*/  HADD2.F32 R26, -RZ, R10.H0_H0 ;  /* 0x2000000aff1a7230 */ /* 0x000fe40000004100 */
[----:B------:R-:W-:Y:S02]  /*9fc0*/  HADD2.F32 R18, -RZ, R11.H0_H0 ;  /* 0x2000000bff127230 */ /* 0x000fe40000004100 */
[----:B------:R-:W-:Y:S02]  /*9fd0*/  HADD2.F32 R30, -RZ, R6.H1_H1 ;  /* 0x30000006ff1e7230 */ /* 0x000fe40000004100 */
        /* <DEDUP_REMOVED lines=8> */
[----:B------:R-:W-:-:S02]  /*a060*/  HADD2.F32 R49, -RZ, R8.H1_H1 ;  /* 0x30000008ff317230 */ /* 0x000fc40000004100 */
[----:B------:R-:W-:Y:S02]  /*a070*/  HADD2.F32 R30, -RZ, R9.H1_H1 ;  /* 0x30000009ff1e7230 */ /* 0x000fe40000004100 */
[----:B------:R-:W-:Y:S01]  /*a080*/  HADD2.F32 R31, -RZ, R10.H1_H1 ;  /* 0x3000000aff1f7230 */ /* 0x000fe20000004100 */
[----:B------:R-:W-:Y:S01]  /*a090*/  LDS.64 R8, [UR5+0x90] ;  /* 0x00009005ff087984 */ /* 0x000fe20008000a00 */
[----:B------:R-:W-:-:S03]  /*a0a0*/  HADD2.F32 R27, -RZ, R11.H1_H1 ;  /* 0x3000000bff1b7230 */ /* 0x000fc60000004100 */
[----:B------:R-:W0:Y:S01]  /*a0b0*/  LDS.64 R10, [UR5+0x10] ;  /* 0x00001005ff0a7984 */ /* 0x000e220008000a00 */
[----:B---3--:R-:W-:Y:S01]  /*a0c0*/  @!P0 PRMT R36, R22, 0x7610, R36 ;  /* 0x0000761016248816 */ /* 0x008fe20000000024 */
[----:B------:R-:W-:Y:S02]  /*a0d0*/  HADD2.F32 R45, -RZ, R7.H0_H0 ;  /* 0x20000007ff2d7230 */ /* 0x000fe40000004100 */
[----:B------:R-:W-:Y:S01]  /*a0e0*/  HADD2.F32 R21, -RZ, R21.H1_H1 ;  /* 0x30000015ff157230 */ /* 0x000fe20000004100 */
[----:B------:R-:W-:Y:S02]  /*a0f0*/  @!P0 PRMT R36, R36, 0x7610, R22 ;  /* 0x0000761024248816 */ /* 0x000fe40000000016 */
[----:B------:R-:W-:Y:S02]  /*a100*/  FFMA.FTZ R32, R17, R45, R32 ;  /* 0x0000002d11207223 */ /* 0x000fe40000010020 */
[----:B------:R-:W-:Y:S01]  /*a110*/  FFMA.FTZ R25, R21, R31, R6 ;  /* 0x0000001f15197223 */ /* 0x000fe20000010006 */
[----:B------:R-:W-:-:S02]  /*a120*/  HADD2.F32 R20, -RZ, R36.H0_H0 ;  /* 0x20000024ff147230 */ /* 0x000fc40000004100 */
[----:B------:R-:W-:Y:S01]  /*a130*/  FFMA.FTZ R43, R49, R21, R28 ;  /* 0x00000015312b7223 */ /* 0x000fe2000001001c */
[----:B------:R-:W-:Y:S02]  /*a140*/  HADD2.F32 R17, -RZ, R36.H1_H1 ;  /* 0x30000024ff117230 */ /* 0x000fe40000004100 */
[----:B------:R-:W-:Y:S01]  /*a150*/  FFMA.FTZ R24, R21, R30, R24 ;  /* 0x0000001e15187223 */ /* 0x000fe20000010018 */
[----:B------:R-:W-:Y:S02]  /*a160*/  HADD2.F32 R6, -RZ, R7.H1_H1 ;  /* 0x30000007ff067230 */ /* 0x000fe40000004100 */
[-C--:B------:R-:W-:Y:S01]  /*a170*/  FFMA.FTZ R29, R29, R45.reuse, R34 ;  /* 0x0000002d1d1d7223 */ /* 0x080fe20000010022 */
[-C--:B------:R-:W-:Y:S01]  /*a180*/  FFMA.FTZ R26, R26, R45.reuse, R19 ;  /* 0x0000002d1a1a7223 */ /* 0x080fe20000010013 */
[----:B------:R-:W-:Y:S01]  /*a190*/  FFMA.FTZ R18, R18, R45, R35 ;  /* 0x0000002d12127223 */ /* 0x000fe20000010023 */
[----:B------:R-:W-:Y:S01]  /*a1a0*/  FFMA.FTZ R33, R21, R27, R52 ;  /* 0x0000001b15217223 */ /* 0x000fe20000010034 */
[----:B------:R-:W-:Y:S01]  /*a1b0*/  FMUL.FTZ R43, R43, R20 ;  /* 0x000000142b2b7220 */ /* 0x000fe20000410000 */
[----:B------:R-:W-:Y:S01]  /*a1c0*/  FMUL.FTZ R24, R24, R17 ;  /* 0x0000001118187220 */ /* 0x000fe20000410000 */
[-C--:B------:R-:W-:Y:S01]  /*a1d0*/  FFMA.FTZ R49, R49, R6.reuse, R32 ;  /* 0x0000000631317223 */ /* 0x080fe20000010020 */
[-C--:B------:R-:W-:Y:S01]  /*a1e0*/  FFMA.FTZ R34, R30, R6.reuse, R29 ;  /* 0x000000061e227223 */ /* 0x080fe2000001001d */
[-C--:B------:R-:W-:Y:S01]  /*a1f0*/  FFMA.FTZ R31, R31, R6.reuse, R26 ;  /* 0x000000061f1f7223 */ /* 0x080fe2000001001a */
[----:B------:R-:W-:Y:S01]  /*a200*/  FFMA.FTZ R27, R27, R6, R18 ;  /* 0x000000061b1b7223 */ /* 0x000fe20000010012 */
[----:B------:R-:W-:-:S02]  /*a210*/  LOP3.LUT R6, R12, 0xf000f, RZ, 0xc0, !PT ;  /* 0x000f000f0c067812 */ /* 0x000fc400078ec0ff */
[----:B------:R-:W-:Y:S02]  /*a220*/  LOP3.LUT R7, R13, 0xf000f, RZ, 0xc0, !PT ;  /* 0x000f000f0d077812 */ /* 0x000fe400078ec0ff */
[----:B------:R-:W-:Y:S02]  /*a230*/  F2FP.F16.F32.PACK_AB R43, RZ, R43 ;  /* 0x0000002bff2b723e */ /* 0x000fe400000000ff */
[----:B------:R-:W-:Y:S02]  /*a240*/  F2FP.F16.F32.PACK_AB R24, RZ, R24 ;  /* 0x00000018ff18723e */ /* 0x000fe400000000ff */
[----:B------:R-:W-:Y:S02]  /*a250*/  LOP3.LUT R6, R6, 0x64006400, RZ, 0xfc, !PT ;  /* 0x6400640006067812 */ /* 0x000fe400078efcff */
[----:B------:R-:W-:Y:S02]  /*a260*/  LOP3.LUT R7, R7, 0x64006400, RZ, 0xfc, !PT ;  /* 0x6400640007077812 */ /* 0x000fe400078efcff */
[----:B------:R-:W-:Y:S01]  /*a270*/  PRMT R43, R43, 0x5410, R24 ;  /* 0x000054102b2b7816 */ /* 0x000fe20000000018 */
[----:B------:R-:W-:-:S02]  /*a280*/  HADD2 R6, R6, -1032, -1032 ;  /* 0xe408e40806067430 */ /* 0x000fc40000000000 */
[----:B------:R-:W-:-:S03]  /*a290*/  HADD2 R18, R7, -1032, -1032 ;  /* 0xe408e40807127430 */ /* 0x000fc60000000000 */
[----:B------:R-:W-:Y:S01]  /*a2a0*/  HFMA2.MMA R21, R43, 1, 1, R5 ;  /* 0x3c003c002b157835 */ /* 0x000fe20000000005 */
[--C-:B------:R-:W-:Y:S02]  /*a2b0*/  HADD2.F32 R5, -RZ, R6.reuse.H0_H0 ;  /* 0x20000006ff057230 */ /* 0x100fe40000004100 */
[----:B------:R-:W-:Y:S02]  /*a2c0*/  HADD2.F32 R22, -RZ, R6.H1_H1 ;  /* 0x30000006ff167230 */ /* 0x000fe40000004100 */
[--C-:B------:R-:W-:Y:S02]  /*a2d0*/  HADD2.F32 R7, -RZ, R18.reuse.H0_H0 ;  /* 0x20000012ff077230 */ /* 0x100fe40000004100 */
[----:B------:R-:W-:Y:S01]  /*a2e0*/  HADD2.F32 R6, -RZ, R18.H1_H1 ;  /* 0x30000012ff067230 */ /* 0x000fe20000004100 */
[----:B------:R-:W-:Y:S01]  /*a2f0*/  LOP3.LUT R18, R12, 0xf000f0, RZ, 0xc0, !PT ;  /* 0x00f000f00c127812 */ /* 0x000fe200078ec0ff */
[----:B0-----:R-:W-:Y:S02]  /*a300*/  HADD2.F32 R48, -RZ, R10.H0_H0 ;  /* 0x2000000aff307230 */ /* 0x001fe40000004100 */
[----:B------:R-:W-:Y:S01]  /*a310*/  HADD2.F32 R24, -RZ, R8.H0_H0 ;  /* 0x20000008ff187230 */ /* 0x000fe20000004100 */
[----:B------:R-:W-:Y:S01]  /*a320*/  LOP3.LUT R19, R18, 0x64006400, RZ, 0xfc, !PT ;  /* 0x6400640012137812 */ /* 0x000fe200078efcff */
[----:B------:R-:W-:-:S02]  /*a330*/  HADD2.F32 R35, -RZ, R10.H1_H1 ;  /* 0x3000000aff237230 */ /* 0x000fc40000004100 */
[----:B------:R-:W-:Y:S02]  /*a340*/  HADD2.F32 R47, -RZ, R8.H1_H1 ;  /* 0x30000008ff2f7230 */ /* 0x000fe40000004100 */
[----:B------:R-:W-:Y:S01]  /*a350*/  FFMA.FTZ R8, R48, R7, RZ ;  /* 0x0000000730087223 */ /* 0x000fe200000100ff */
[----:B------:R-:W-:Y:S01]  /*a360*/  FFMA.FTZ R43, R7, R24, RZ ;  /* 0x00000018072b7223 */ /* 0x000fe200000100ff */
[C---:B------:R-:W-:Y:S01]  /*a370*/  FFMA.FTZ R29, R5.reuse, R48, RZ ;  /* 0x00000030051d7223 */ /* 0x040fe200000100ff */
[----:B------:R-:W-:Y:S01]  /*a380*/  FFMA.FTZ R10, R5, R24, RZ ;  /* 0x00000018050a7223 */ /* 0x000fe200000100ff */
[----:B------:R-:W-:Y:S01]  /*a390*/  LOP3.LUT R5, R13, 0xf000f0, RZ, 0xc0, !PT ;  /* 0x00f000f00d057812 */ /* 0x000fe200078ec0ff */
[----:B------:R-:W-:Y:S01]  /*a3a0*/  FFMA.FTZ R45, R35, R6, R8 ;  /* 0x00000006232d7223 */ /* 0x000fe20000010008 */
[----:B------:R-:W-:Y:S01]  /*a3b0*/  FFMA.FTZ R43, R6, R47, R43 ;  /* 0x0000002f062b7223 */ /* 0x000fe2000001002b */
[----:B------:R-:W-:Y:S01]  /*a3c0*/  HFMA2 R28, R19, R16.H0_H0, -72, -72 ;  /* 0xd480d480131c7431 */ /* 0x000fe20000040010 */
[----:B------:R-:W-:Y:S01]  /*a3d0*/  @!P0 PRMT R0, R23, 0x7610, R0 ;  /* 0x0000761017008816 */ /* 0x000fe20000000000 */
[----:B------:R-:W0:Y:S01]  /*a3e0*/  LDS.64 R6, [UR5+0x18] ;  /* 0x00001805ff067984 */ /* 0x000e220008000a00 */
[----:B------:R-:W-:-:S03]  /*a3f0*/  LOP3.LUT R5, R5, 0x64006400, RZ, 0xfc, !PT ;  /* 0x6400640005057812 */ /* 0x000fc600078efcff */
[----:B------:R-:W1:Y:S01]  /*a400*/  LDS.64 R18, [UR5+0x98] ;  /* 0x00009805ff127984 */ /* 0x000e620008000a00 */
[----:B------:R-:W-:Y:S01]  /*a410*/  @!P0 PRMT R0, R0, 0x7610, R23 ;  /* 0x0000761000008816 */ /* 0x000fe20000000017 */
[C---:B------:R-:W-:Y:S01]  /*a420*/  FFMA.FTZ R29, R22.reuse, R35, R29 ;  /* 0x00000023161d7223 */ /* 0x040fe2000001001d */
[----:B------:R-:W-:Y:S01]  /*a430*/  FFMA.FTZ R23, R22, R47, R10 ;  /* 0x0000002f16177223 */ /* 0x000fe2000001000a */
[----:B------:R-:W-:Y:S02]  /*a440*/  HADD2.F32 R10, -RZ, R11.H0_H0 ;  /* 0x2000000bff0a7230 */ /* 0x000fe40000004100 */
[----:B------:R-:W-:Y:S02]  /*a450*/  HFMA2 R5, R5, R16.H0_H0, -72, -72 ;  /* 0xd480d48005057431 */ /* 0x000fe40000040010 */
[----:B------:R-:W-:Y:S02]  /*a460*/  HADD2.F32 R22, -RZ, R28.H0_H0 ;  /* 0x2000001cff167230 */ /* 0x000fe40000004100 */
[----:B------:R-:W-:-:S03]  /*a470*/  HADD2.F32 R8, -RZ, R9.H0_H0 ;  /* 0x20000009ff087230 */ /* 0x000fc60000004100 */
[C---:B------:R-:W-:Y:S02]  /*a480*/  FFMA.FTZ R29, R22.reuse, R10, R29 ;  /* 0x0000000a161d7223 */ /* 0x040fe4000001001d */
[----:B------:R-:W-:Y:S01]  /*a490*/  FFMA.FTZ R23, R22, R8, R23 ;  /* 0x0000000816177223 */ /* 0x000fe20000010017 */
[----:B------:R-:W-:Y:S02]  /*a4a0*/  HADD2.F32 R22, -RZ, R5.H0_H0 ;  /* 0x20000005ff167230 */ /* 0x000fe40000004100 */
[----:B------:R-:W-:Y:S02]  /*a4b0*/  HADD2.F32 R30, -RZ, R28.H1_H1 ;  /* 0x3000001cff1e7230 */ /* 0x000fe40000004100 */
[----:B------:R-:W-:Y:S02]  /*a4c0*/  HADD2.F32 R26, -RZ, R11.H1_H1 ;  /* 0x3000000bff1a7230 */ /* 0x000fe40000004100 */
[----:B------:R-:W-:Y:S01]  /*a4d0*/  FFMA.FTZ R11, R10, R22, R45 ;  /* 0x000000160a0b7223 */ /* 0x000fe2000001002d */
[----:B------:R-:W-:-:S02]  /*a4e0*/  HADD2.F32 R28, -RZ, R5.H1_H1 ;  /* 0x30000005ff1c7230 */ /* 0x000fc40000004100 */
[----:B------:R-:W-:Y:S02]  /*a4f0*/  HADD2.F32 R32, -RZ, R9.H1_H1 ;  /* 0x30000009ff207230 */ /* 0x000fe40000004100 */
[----:B------:R-:W-:Y:S01]  /*a500*/  FFMA.FTZ R9, R22, R8, R43 ;  /* 0x0000000816097223 */ /* 0x000fe2000001002b */
[----:B------:R-:W-:Y:S01]  /*a510*/  SHF.R.U32.HI R5, RZ, 0x8, R12 ;  /* 0x00000008ff057819 */ /* 0x000fe2000001160c */
[----:B------:R-:W-:Y:S02]  /*a520*/  FFMA.FTZ R11, R26, R28, R11 ;  /* 0x0000001c1a0b7223 */ /* 0x000fe4000001000b */
[----:B------:R-:W-:Y:S01]  /*a530*/  FFMA.FTZ R28, R28, R32, R9 ;  /* 0x000000201c1c7223 */ /* 0x000fe20000010009 */
[----:B------:R-:W-:Y:S02]  /*a540*/  LOP3.LUT R9, R5, 0xf000f, RZ, 0xc0, !PT ;  /* 0x000f000f05097812 */ /* 0x000fe400078ec0ff */
[----:B------:R-:W-:Y:S02]  /*a550*/  SHF.R.U32.HI R22, RZ, 0x8, R13 ;  /* 0x00000008ff167819 */ /* 0x000fe4000001160d */
[----:B------:R-:W-:-:S02]  /*a560*/  LOP3.LUT R9, R9, 0x64006400, RZ, 0xfc, !PT ;  /* 0x6400640009097812 */ /* 0x000fc400078efcff */
[----:B------:R-:W-:-:S03]  /*a570*/  LOP3.LUT R12, R22, 0xf000f, RZ, 0xc0, !PT ;  /* 0x000f000f160c7812 */ /* 0x000fc600078ec0ff */
[----:B------:R-:W-:Y:S01]  /*a580*/  HADD2 R43, R9, -1032, -1032 ;  /* 0xe408e408092b7430 */ /* 0x000fe20000000000 */
[----:B------:R-:W-:Y:S01]  /*a590*/  LOP3.LUT R9, R12, 0x64006400, RZ, 0xfc, !PT ;  /* 0x640064000c097812 */ /* 0x000fe200078efcff */
[----:B------:R-:W-:Y:S01]  /*a5a0*/  FFMA.FTZ R29, R30, R26, R29 ;  /* 0x0000001a1e1d7223 */ /* 0x000fe2000001001d */
[----:B0-----:R-:W-:-:S03]  /*a5b0*/  HADD2.F32 R12, -RZ, R6.H0_H0 ;  /* 0x20000006ff0c7230 */ /* 0x001fc60000004100 */
[----:B------:R-:W-:Y:S02]  /*a5c0*/  HADD2 R9, R9, -1032, -1032 ;  /* 0xe408e40809097430 */ /* 0x000fe40000000000 */
[----:B------:R-:W-:Y:S02]  /*a5d0*/  HADD2.F32 R52, -RZ, R43.H0_H0 ;  /* 0x2000002bff347230 */ /* 0x000fe40000004100 */
[----:B------:R-:W-:Y:S01]  /*a5e0*/  FFMA.FTZ R30, R30, R32, R23 ;  /* 0x000000201e1e7223 */ /* 0x000fe20000010017 */
[----:B-1----:R-:W-:Y:S02]  /*a5f0*/  HADD2.F32 R13, -RZ, R18.H0_H0 ;  /* 0x20000012ff0d7230 */ /* 0x002fe40000004100 */
[----:B------:R-:W-:Y:S02]  /*a600*/  HADD2.F32 R23, -RZ, R9.H0_H0 ;  /* 0x20000009ff177230 */ /* 0x000fe40000004100 */
[C---:B------:R-:W-:Y:S01]  /*a610*/  FFMA.FTZ R29, R52.reuse, R12, R29 ;  /* 0x0000000c341d7223 */ /* 0x040fe2000001001d */
[----:B------:R-:W-:Y:S01]  /*a620*/  FFMA.FTZ R30, R52, R13, R30 ;  /* 0x0000000d341e7223 */ /* 0x000fe2000001001e */
[----:B------:R-:W-:-:S02]  /*a630*/  HADD2.F32 R52, -RZ, R43.H1_H1 ;  /* 0x3000002bff347230 */ /* 0x000fc40000004100 */
[----:B------:R-:W-:Y:S02]  /*a640*/  HADD2.F32 R43, -RZ, R6.H1_H1 ;  /* 0x30000006ff2b7230 */ /* 0x000fe40000004100 */
[----:B------:R-:W-:Y:S01]  /*a650*/  FFMA.FTZ R6, R12, R23, R11 ;  /* 0x000000170c067223 */ /* 0x000fe2000001000b */
[----:B------:R-:W-:Y:S02]  /*a660*/  HADD2.F32 R11, -RZ, R9.H1_H1 ;  /* 0x30000009ff0b7230 */ /* 0x000fe40000004100 */
[----:B------:R-:W-:-:S03]  /*a670*/  FFMA.FTZ R28, R23, R13, R28 ;  /* 0x0000000d171c7223 */ /* 0x000fc6000001001c */
[----:B------:R-:W-:Y:S01]  /*a680*/  FFMA.FTZ R23, R43, R11, R6 ;  /* 0x0000000b2b177223 */ /* 0x000fe20000010006 */
[----:B------:R-:W-:Y:S01]  /*a690*/  LOP3.LUT R6, R14, 0xf000f, RZ, 0xc0, !PT ;  /* 0x000f000f0e067812 */ /* 0x000fe200078ec0ff */
[----:B------:R-:W-:-:S03]  /*a6a0*/  HADD2.F32 R45, -RZ, R18.H1_H1 ;  /* 0x30000012ff2d7230 */ /* 0x000fc60000004100 */
[----:B------:R-:W-:Y:S01]  /*a6b0*/  LOP3.LUT R6, R6, 0x64006400, RZ, 0xfc, !PT ;  /* 0x6400640006067812 */ /* 0x000fe200078efcff */
[----:B------:R-:W-:Y:S02]  /*a6c0*/  HADD2.F32 R18, -RZ, R0.H0_H0 ;  /* 0x20000000ff127230 */ /* 0x000fe40000004100 */
[----:B------:R-:W-:Y:S02]  /*a6d0*/  FFMA.FTZ R28, R11, R45, R28 ;  /* 0x0000002d0b1c7223 */ /* 0x000fe4000001001c */
[----:B------:R-:W-:Y:S02]  /*a6e0*/  HADD2 R6, R6, -1032, -1032 ;  /* 0xe408e40806067430 */ /* 0x000fe40000000000 */
[----:B------:R-:W-:Y:S01]  /*a6f0*/  FMUL.FTZ R11, R34, R17 ;  /* 0x00000011220b7220 */ /* 0x000fe20000410000 */
[----:B------:R-:W-:Y:S02]  /*a700*/  FMUL.FTZ R34, R25, R18 ;  /* 0x0000001219227220 */ /* 0x000fe40000410000 */
[----:B------:R-:W-:-:S02]  /*a710*/  HADD2.F32 R25, -RZ, R6.H0_H0 ;  /* 0x20000006ff197230 */ /* 0x000fc40000004100 */
[----:B------:R-:W-:Y:S01]  /*a720*/  FMUL.FTZ R9, R49, R20 ;  /* 0x0000001431097220 */ /* 0x000fe20000410000 */
[C---:B------:R-:W-:Y:S01]  /*a730*/  FFMA.FTZ R29, R52.reuse, R43, R29 ;  /* 0x0000002b341d7223 */ /* 0x040fe2000001001d */
[----:B------:R-:W-:Y:S01]  /*a740*/  FFMA.FTZ R30, R52, R45, R30 ;  /* 0x0000002d341e7223 */ /* 0x000fe2000001001e */
[----:B------:R-:W-:Y:S02]  /*a750*/  HADD2.F32 R49, -RZ, R6.H1_H1 ;  /* 0x30000006ff317230 */ /* 0x000fe40000004100 */
[----:B------:R-:W-:Y:S01]  /*a760*/  FFMA.FTZ R52, R48, R25, RZ ;  /* 0x0000001930347223 */ /* 0x000fe200000100ff */
[----:B------:R-:W-:-:S03]  /*a770*/  FFMA.FTZ R6, R25, R24, RZ ;  /* 0x0000001819067223 */ /* 0x000fc600000100ff */
[----:B------:R-:W-:Y:S01]  /*a780*/  FFMA.FTZ R53, R35, R49, R52 ;  /* 0x0000003123357223 */ /* 0x000fe20000010034 */
[----:B------:R-:W-:Y:S01]  /*a790*/  FFMA.FTZ R49, R49, R47, R6 ;  /* 0x0000002f31317223 */ /* 0x000fe20000010006 */
[----:B------:R-:W-:-:S04]  /*a7a0*/  LOP3.LUT R6, R15, 0xf000f, RZ, 0xc0, !PT ;  /* 0x000f000f0f067812 */ /* 0x000fc800078ec0ff */
[----:B------:R-:W-:Y:S02]  /*a7b0*/  LOP3.LUT R6, R6, 0x64006400, RZ, 0xfc, !PT ;  /* 0x6400640006067812 */ /* 0x000fe400078efcff */
[----:B------:R-:W-:Y:S02]  /*a7c0*/  F2FP.F16.F32.PACK_AB R9, RZ, R9 ;  /* 0x00000009ff09723e */ /* 0x000fe400000000ff */
[----:B------:R-:W-:Y:S01]  /*a7d0*/  F2FP.F16.F32.PACK_AB R11, RZ, R11 ;  /* 0x0000000bff0b723e */ /* 0x000fe200000000ff */
[----:B------:R-:W-:-:S03]  /*a7e0*/  HADD2 R6, R6, -1032, -1032 ;  /* 0xe408e40806067430 */ /* 0x000fc60000000000 */
[----:B------:R-:W-:Y:S02]  /*a7f0*/  PRMT R9, R9, 0x5410, R11 ;  /* 0x0000541009097816 */ /* 0x000fe4000000000b */
[----:B------:R-:W-:-:S05]  /*a800*/  HADD2.F32 R25, -RZ, R6.H0_H0 ;  /* 0x20000006ff197230 */ /* 0x000fca0000004100 */
[----:B------:R-:W-:Y:S01]  /*a810*/  FFMA.FTZ R48, R48, R25, RZ ;  /* 0x0000001930307223 */ /* 0x000fe200000100ff */
[----:B------:R-:W-:Y:S01]  /*a820*/  FFMA.FTZ R52, R25, R24, RZ ;  /* 0x0000001819347223 */ /* 0x000fe200000100ff */
[----:B------:R-:W-:Y:S01]  /*a830*/  HFMA2.MMA R25, R9, 1, 1, R3 ;  /* 0x3c003c0009197835 */ /* 0x000fe20000000003 */
[----:B------:R-:W-:-:S04]  /*a840*/  LOP3.LUT R9, R14, 0xf000f0, RZ, 0xc0, !PT ;  /* 0x00f000f00e097812 */ /* 0x000fc800078ec0ff */
[----:B------:R-:W-:Y:S01]  /*a850*/  LOP3.LUT R9, R9, 0x64006400, RZ, 0xfc, !PT ;  /* 0x6400640009097812 */ /* 0x000fe200078efcff */
[----:B------:R-:W-:-:S04]  /*a860*/  HADD2.F32 R24, -RZ, R0.H1_H1 ;  /* 0x30000000ff187230 */ /* 0x000fc80000004100 */
[----:B------:R-:W-:Y:S02]  /*a870*/  HFMA2 R9, R9, R16.H0_H0, -72, -72 ;  /* 0xd480d48009097431 */ /* 0x000fe40000040010 */
[----:B------:R-:W-:Y:S01]  /*a880*/  FMUL.FTZ R3, R33, R24 ;  /* 0x0000001821037220 */ /* 0x000fe20000410000 */
[----:B------:R-:W-:Y:S02]  /*a890*/  SHF.R.U32.HI R33, RZ, 0x8, R14 ;  /* 0x00000008ff217819 */ /* 0x000fe4000001160e */
[----:B------:R-:W-:-:S05]  /*a8a0*/  HADD2.F32 R54, -RZ, R9.H0_H0 ;  /* 0x20000009ff367230 */ /* 0x000fca0000004100 */
[----:B------:R-:W-:Y:S01]  /*a8b0*/  FFMA.FTZ R53, R10, R54, R53 ;  /* 0x000000360a357223 */ /* 0x000fe20000010035 */
[----:B------:R-:W-:Y:S01]  /*a8c0*/  FFMA.FTZ R11, R54, R8, R49 ;  /* 0x00000008360b7223 */ /* 0x000fe20000010031 */
[----:B------:R-:W-:Y:S01]  /*a8d0*/  HADD2.F32 R54, -RZ, R9.H1_H1 ;  /* 0x30000009ff367230 */ /* 0x000fe20000004100 */
[----:B------:R-:W-:-:S04]  /*a8e0*/  LOP3.LUT R9, R33, 0xf000f, RZ, 0xc0, !PT ;  /* 0x000f000f21097812 */ /* 0x000fc800078ec0ff */
[----:B------:R-:W-:Y:S01]  /*a8f0*/  LOP3.LUT R9, R9, 0x64006400, RZ, 0xfc, !PT ;  /* 0x6400640009097812 */ /* 0x000fe200078efcff */
[----:B------:R-:W-:-:S04]  /*a900*/  FFMA.FTZ R49, R26, R54, R53 ;  /* 0x000000361a317223 */ /* 0x000fc80000010035 */
[----:B------:R-:W-:Y:S02]  /*a910*/  HADD2 R9, R9, -1032, -1032 ;  /* 0xe408e40809097430 */ /* 0x000fe40000000000 */
[----:B------:R-:W-:-:S03]  /*a920*/  FFMA.FTZ R54, R54, R32, R11 ;  /* 0x0000002036367223 */ /* 0x000fc6000001000b */
[----:B------:R-:W-:-:S05]  /*a930*/  HADD2.F32 R11, -RZ, R9.H0_H0 ;  /* 0x20000009ff0b7230 */ /* 0x000fca0000004100 */
[----:B------:R-:W-:Y:S01]  /*a940*/  FFMA.FTZ R14, R12, R11, R49 ;  /* 0x0000000b0c0e7223 */ /* 0x000fe20000010031 */
[----:B------:R-:W-:Y:S01]  /*a950*/  HADD2.F32 R49, -RZ, R6.H1_H1 ;  /* 0x30000006ff317230 */ /* 0x000fe20000004100 */
[----:B------:R-:W-:Y:S01]  /*a960*/  LOP3.LUT R6, R15, 0xf000f0, RZ, 0xc0, !PT ;  /* 0x00f000f00f067812 */ /* 0x000fe200078ec0ff */
[----:B------:R-:W-:-:S03]  /*a970*/  FFMA.FTZ R54, R11, R13, R54 ;  /* 0x0000000d0b367223 */ /* 0x000fc60000010036 */
[----:B------:R-:W-:Y:S01]  /*a980*/  FFMA.FTZ R11, R35, R49, R48 ;  /* 0x00000031230b7223 */ /* 0x000fe20000010030 */
[----:B------:R-:W-:-:S05]  /*a990*/  LOP3.LUT R35, R6, 0x64006400, RZ, 0xfc, !PT ;  /* 0x6400640006237812 */ /* 0x000fca00078efcff */
[----:B------:R-:W-:Y:S02]  /*a9a0*/  HFMA2 R35, R35, R16.H0_H0, -72, -72 ;  /* 0xd480d48023237431 */ /* 0x000fe40000040010 */
[----:B------:R-:W-:Y:S02]  /*a9b0*/  HADD2.F32 R9, -RZ, R9.H1_H1 ;  /* 0x30000009ff097230 */ /* 0x000fe40000004100 */
[----:B------:R-:W-:Y:S01]  /*a9c0*/  FFMA.FTZ R47, R49, R47, R52 ;  /* 0x0000002f312f7223 */ /* 0x000fe20000010034 */
[----:B------:R-:W-:-:S04]  /*a9d0*/  IMAD.WIDE R50, R37, 0x4, R50 ;  /* 0x0000000425327825 */ /* 0x000fc800078e0232 */
[--C-:B------:R-:W-:Y:S02]  /*a9e0*/  HADD2.F32 R48, -RZ, R35.reuse.H0_H0 ;  /* 0x20000023ff307230 */ /* 0x100fe40000004100 */
[----:B------:R-:W-:Y:S01]  /*a9f0*/  FFMA.FTZ R14, R43, R9, R14 ;  /* 0x000000092b0e7223 */ /* 0x000fe2000001000e */
[----:B------:R-:W-:Y:S02]  /*aa00*/  FFMA.FTZ R6, R9, R45, R54 ;  /* 0x0000002d09067223 */ /* 0x000fe40000010036 */
[----:B------:R-:W-:Y:S01]  /*aa10*/  FFMA.FTZ R49, R10, R48, R11 ;  /* 0x000000300a317223 */ /* 0x000fe2000001000b */
[----:B------:R-:W-:Y:S02]  /*aa20*/  FFMA.FTZ R47, R48, R8, R47 ;  /* 0x00000008302f7223 */ /* 0x000fe4000001002f */
[----:B------:R0:W2:Y:S01]  /*aa30*/  LDG.E.128.CONSTANT R8, desc[UR8][R50.64] ;  /* 0x0000000832087981 */ /* 0x0000a2000c1e9d00 */
[----:B------:R-:W-:Y:S01]  /*aa40*/  HADD2.F32 R48, -RZ, R35.H1_H1 ;  /* 0x30000023ff307230 */ /* 0x000fe20000004100 */
[----:B------:R-:W-:-:S04]  /*aa50*/  SHF.R.U32.HI R15, RZ, 0x8, R15 ;  /* 0x00000008ff0f7819 */ /* 0x000fc8000001160f */
[----:B------:R-:W-:Y:S01]  /*aa60*/  FFMA.FTZ R49, R26, R48, R49 ;  /* 0x000000301a317223 */ /* 0x000fe20000010031 */
[----:B------:R-:W-:-:S04]  /*aa70*/  LOP3.LUT R26, R15, 0xf000f, RZ, 0xc0, !PT ;  /* 0x000f000f0f1a7812 */ /* 0x000fc800078ec0ff */
[----:B------:R-:W-:-:S05]  /*aa80*/  LOP3.LUT R26, R26, 0x64006400, RZ, 0xfc, !PT ;  /* 0x640064001a1a7812 */ /* 0x000fca00078efcff */
[----:B------:R-:W-:Y:S02]  /*aa90*/  HADD2 R26, R26, -1032, -1032 ;  /* 0xe408e4081a1a7430 */ /* 0x000fe40000000000 */
[----:B------:R-:W-:-:S03]  /*aaa0*/  FFMA.FTZ R32, R48, R32, R47 ;  /* 0x0000002030207223 */ /* 0x000fc6000001002f */
[--C-:B------:R-:W-:Y:S02]  /*aab0*/  HADD2.F32 R35, -RZ, R26.reuse.H0_H0 ;  /* 0x2000001aff237230 */ /* 0x100fe40000004100 */
[----:B------:R-:W-:-:S03]  /*aac0*/  HADD2.F32 R26, -RZ, R26.H1_H1 ;  /* 0x3000001aff1a7230 */ /* 0x000fc60000004100 */
[----:B------:R-:W-:Y:S01]  /*aad0*/  FFMA.FTZ R12, R12, R35, R49 ;  /* 0x000000230c0c7223 */ /* 0x000fe20000010031 */
[----:B------:R-:W-:Y:S01]  /*aae0*/  FFMA.FTZ R13, R35, R13, R32 ;  /* 0x0000000d230d7223 */ /* 0x000fe20000010020 */
[----:B------:R-:W-:Y:S02]  /*aaf0*/  LOP3.LUT R22, R22, 0xf000f0, RZ, 0xc0, !PT ;  /* 0x00f000f016167812 */ /* 0x000fe400078ec0ff */
[----:B------:R-:W-:Y:S01]  /*ab00*/  FFMA.FTZ R43, R43, R26, R12 ;  /* 0x0000001a2b2b7223 */ /* 0x000fe2000001000c */
[----:B------:R-:W-:Y:S01]  /*ab10*/  FFMA.FTZ R45, R26, R45, R13 ;  /* 0x0000002d1a2d7223 */ /* 0x000fe2000001000d */
[----:B------:R-:W-:Y:S01]  /*ab20*/  LOP3.LUT R5, R5, 0xf000f0, RZ, 0xc0, !PT ;  /* 0x00f000f005057812 */ /* 0x000fe200078ec0ff */
[----:B------:R-:W1:Y:S01]  /*ab30*/  LDS.64 R12, [UR5+0xa0] ;  /* 0x0000a005ff0c7984 */ /* 0x000e620008000a00 */
[----:B------:R-:W-:Y:S02]  /*ab40*/  LOP3.LUT R32, R33, 0xf000f0, RZ, 0xc0, !PT ;  /* 0x00f000f021207812 */ /* 0x000fe400078ec0ff */
[----:B------:R-:W-:Y:S01]  /*ab50*/  LOP3.LUT R15, R15, 0xf000f0, RZ, 0xc0, !PT ;  /* 0x00f000f00f0f7812 */ /* 0x000fe200078ec0ff */
[----:B------:R-:W-:Y:S01]  /*ab60*/  FMUL.FTZ R31, R31, R18 ;  /* 0x000000121f1f7220 */ /* 0x000fe20000410000 */
[----:B------:R-:W-:Y:S01]  /*ab70*/  F2FP.F16.F32.PACK_AB R34, RZ, R34 ;  /* 0x00000022ff22723e */ /* 0x000fe200000000ff */
[----:B------:R-:W-:Y:S01]  /*ab80*/  FMUL.FTZ R27, R27, R24 ;  /* 0x000000181b1b7220 */ /* 0x000fe20000410000 */
[----:B------:R-:W-:-:S02]  /*ab90*/  F2FP.F16.F32.PACK_AB R3, RZ, R3 ;  /* 0x00000003ff03723e */ /* 0x000fc400000000ff */
[----:B------:R-:W-:Y:S02]  /*aba0*/  LOP3.LUT R33, R22, 0x64006400, RZ, 0xfc, !PT ;  /* 0x6400640016217812 */ /* 0x000fe400078efcff */
[----:B------:R-:W-:Y:S02]  /*abb0*/  LOP3.LUT R5, R5, 0x64006400, RZ, 0xfc, !PT ;  /* 0x6400640005057812 */ /* 0x000fe400078efcff */
[----:B------:R-:W-:Y:S02]  /*abc0*/  LOP3.LUT R35, R32, 0x64006400, RZ, 0xfc, !PT ;  /* 0x6400640020237812 */ /* 0x000fe400078efcff */
[----:B------:R-:W-:Y:S01]  /*abd0*/  LOP3.LUT R47, R15, 0x64006400, RZ, 0xfc, !PT ;  /* 0x640064000f2f7812 */ /* 0x000fe200078efcff */
[-C--:B------:R-:W-:Y:S01]  /*abe0*/  HFMA2 R22, R33, R16.reuse.H0_H0, -72, -72 ;  /* 0xd480d48021167431 */ /* 0x080fe20000040010 */
[----:B------:R-:W-:Y:S02]  /*abf0*/  PRMT R34, R34, 0x5410, R3 ;  /* 0x0000541022227816 */ /* 0x000fe40000000003 */
[----:B------:R-:W-:Y:S01]  /*ac00*/  MOV R26, R4 ;  /* 0x00000004001a7202 */ /* 0x000fe20000000f00 */
[-C--:B------:R-:W-:Y:S01]  /*ac10*/  HFMA2 R15, R5, R16.reuse.H0_H0, -72, -72 ;  /* 0xd480d480050f7431 */ /* 0x080fe20000040010 */
[----:B------:R-:W-:Y:S01]  /*ac20*/  F2FP.F16.F32.PACK_AB R31, RZ, R31 ;  /* 0x0000001fff1f723e */ /* 0x000fe200000000ff */
[-C--:B------:R-:W-:Y:S01]  /*ac30*/  HFMA2 R33, R35, R16.reuse.H0_H0, -72, -72 ;  /* 0xd480d48023217431 */ /* 0x080fe20000040010 */
[----:B------:R-:W-:Y:S01]  /*ac40*/  F2FP.F16.F32.PACK_AB R4, RZ, R27 ;  /* 0x0000001bff04723e */ /* 0x000fe200000000ff */
[----:B------:R-:W-:Y:S01]  /*ac50*/  HFMA2 R32, R47, R16.H0_H0, -72, -72 ;  /* 0xd480d4802f207431 */ /* 0x000fe20000040010 */
[----:B------:R-:W-:-:S02]  /*ac60*/  MOV R27, R2 ;  /* 0x00000002001b7202 */ /* 0x000fc40000000f00 */
[----:B------:R-:W3:Y:S01]  /*ac70*/  LDS.64 R2, [UR5+0x20] ;  /* 0x00002005ff027984 */ /* 0x000ee20008000a00 */
[----:B------:R-:W-:Y:S01]  /*ac80*/  HFMA2.MMA R26, R34, 1, 1, R26 ;  /* 0x3c003c00221a7835 */ /* 0x000fe2000000001a */
[----:B------:R-:W-:Y:S01]  /*ac90*/  PRMT R31, R31, 0x5410, R4 ;  /* 0x000054101f1f7816 */ /* 0x000fe20000000004 */
[----:B------:R-:W-:Y:S02]  /*aca0*/  HADD2.F32 R34, -RZ, R7.H0_H0 ;  /* 0x20000007ff227230 */ /* 0x000fe40000004100 */
[----:B------:R-:W-:Y:S02]  /*acb0*/  HADD2.F32 R48, -RZ, R15.H0_H0 ;  /* 0x2000000fff307230 */ /* 0x000fe40000004100 */
[----:B------:R-:W-:Y:S02]  /*acc0*/  HADD2.F32 R35, -RZ, R22.H0_H0 ;  /* 0x20000016ff237230 */ /* 0x000fe40000004100 */
[----:B------:R-:W-:Y:S02]  /*acd0*/  HADD2.F32 R5, -RZ, R33.H0_H0 ;  /* 0x20000021ff057230 */ /* 0x000fe40000004100 */
[----:B------:R-:W-:-:S02]  /*ace0*/  HADD2.F32 R4, -RZ, R32.H0_H0 ;  /* 0x20000020ff047230 */ /* 0x000fc40000004100 */
[----:B------:R-:W-:Y:S01]  /*acf0*/  FFMA.FTZ R29, R48, R34, R29 ;  /* 0x00000022301d7223 */ /* 0x000fe2000001001d */
[C---:B------:R-:W-:Y:S01]  /*ad00*/  FFMA.FTZ R23, R34.reuse, R35, R23 ;  /* 0x0000002322177223 */ /* 0x040fe20000010017 */
[C---:B------:R-:W-:Y:S01]  /*ad10*/  FFMA.FTZ R14, R34.reuse, R5, R14 ;  /* 0x00000005220e7223 */ /* 0x040fe2000001000e */
[----:B------:R-:W-:Y:S01]  /*ad20*/  FFMA.FTZ R43, R34, R4, R43 ;  /* 0x00000004222b7223 */ /* 0x000fe2000001002b */
[----:B------:R-:W-:Y:S02]  /*ad30*/  HADD2.F32 R34, -RZ, R7.H1_H1 ;  /* 0x30000007ff227230 */ /* 0x000fe40000004100 */
[----:B------:R-:W-:Y:S01]  /*ad40*/  HADD2.F32 R7, -RZ, R22.H1_H1 ;  /* 0x30000016ff077230 */ /* 0x000fe20000004100 */
[----:B------:R-:W-:Y:S01]  /*ad50*/  HFMA2.MMA R27, R31, 1, 1, R27 ;  /* 0x3c003c001f1b7835 */ /* 0x000fe2000000001b */
[----:B------:R-:W-:Y:S02]  /*ad60*/  HADD2.F32 R31, -RZ, R19.H0_H0 ;  /* 0x20000013ff1f7230 */ /* 0x000fe40000004100 */
[----:B------:R-:W-:-:S02]  /*ad70*/  HADD2.F32 R33, -RZ, R33.H1_H1 ;  /* 0x30000021ff217230 */ /* 0x000fc40000004100 */
[----:B------:R-:W-:Y:S02]  /*ad80*/  HADD2.F32 R19, -RZ, R19.H1_H1 ;  /* 0x30000013ff137230 */ /* 0x000fe40000004100 */
[-C--:B------:R-:W-:Y:S01]  /*ad90*/  FFMA.FTZ R28, R35, R31.reuse, R28 ;  /* 0x0000001f231c7223 */ /* 0x080fe2000001001c */
[----:B------:R-:W-:Y:S02]  /*ada0*/  HADD2.F32 R49, -RZ, R15.H1_H1 ;  /* 0x3000000fff317230 */ /* 0x000fe40000004100 */
[----:B------:R-:W-:Y:S01]  /*adb0*/  FFMA.FTZ R30, R48, R31, R30 ;  /* 0x0000001f301e7223 */ /* 0x000fe2000001001e */
[----:B------:R-:W-:Y:S02]  /*adc0*/  HADD2.F32 R32, -RZ, R32.H1_H1 ;  /* 0x30000020ff207230 */ /* 0x000fe40000004100 */
[C---:B------:R-:W-:Y:S01]  /*add0*/  FFMA.FTZ R53, R34.reuse, R33, R14 ;  /* 0x0000002122357223 */ /* 0x040fe2000001000e */
[----:B------:R-:W-:Y:S01]  /*ade0*/  FFMA.FTZ R48, R34, R7, R23 ;  /* 0x0000000722307223 */ /* 0x000fe20000010017 */
[-C--:B------:R-:W-:Y:S01]  /*adf0*/  FFMA.FTZ R6, R5, R31.reuse, R6 ;  /* 0x0000001f05067223 */ /* 0x080fe20000010006 */
[----:B------:R-:W-:Y:S01]  /*ae00*/  FFMA.FTZ R45, R4, R31, R45 ;  /* 0x0000001f042d7223 */ /* 0x000fe2000001002d */
[-C--:B------:R-:W-:Y:S01]  /*ae10*/  FFMA.FTZ R14, R7, R19.reuse, R28 ;  /* 0x00000013070e7223 */ /* 0x080fe2000001001c */
[C---:B------:R-:W-:Y:S01]  /*ae20*/  FFMA.FTZ R29, R49.reuse, R34, R29 ;  /* 0x00000022311d7223 */ /* 0x040fe2000001001d */
[-C--:B------:R-:W-:Y:S01]  /*ae30*/  FFMA.FTZ R49, R49, R19.reuse, R30 ;  /* 0x0000001331317223 */ /* 0x080fe2000001001e */
[-C--:B------:R-:W-:Y:S01]  /*ae40*/  FFMA.FTZ R23, R33, R19.reuse, R6 ;  /* 0x0000001321177223 */ /* 0x080fe20000010006 */
[----:B------:R-:W-:Y:S01]  /*ae50*/  FFMA.FTZ R45, R32, R19, R45 ;  /* 0x00000013202d7223 */ /* 0x000fe2000001002d */
[----:B------:R-:W-:Y:S01]  /*ae60*/  FFMA.FTZ R15, R34, R32, R43 ;  /* 0x00000020220f7223 */ /* 0x000fe2000001002b */
[----:B-1----:R-:W-:-:S02]  /*ae70*/  HADD2.F32 R32, -RZ, R12.H1_H1 ;  /* 0x3000000cff207230 */ /* 0x002fc40000004100 */
[--C-:B---3--:R-:W-:Y:S02]  /*ae80*/  HADD2.F32 R6, -RZ, R2.reuse.H0_H0 ;  /* 0x20000002ff067230 */ /* 0x108fe40000004100 */
[----:B------:R-:W-:Y:S02]  /*ae90*/  HADD2.F32 R2, -RZ, R2.H1_H1 ;  /* 0x30000002ff027230 */ /* 0x000fe40000004100 */
[----:B------:R-:W-:Y:S02]  /*aea0*/  HADD2.F32 R56, -RZ, R3.H0_H0 ;  /* 0x20000003ff387230 */ /* 0x000fe40000004100 */
[----:B0-----:R-:W-:Y:S01]  /*aeb0*/  IMAD.WIDE R50, R37, 0x4, R50 ;  /* 0x0000000425327825 */ /* 0x001fe200078e0232 */
[----:B--2---:R-:W-:-:S04]  /*aec0*/  LOP3.LUT R22, R8, 0xf000f, RZ, 0xc0, !PT ;  /* 0x000f000f08167812 */ /* 0x004fc800078ec0ff */
[----:B------:R-:W-:-:S05]  /*aed0*/  LOP3.LUT R22, R22, 0x64006400, RZ, 0xfc, !PT ;  /* 0x6400640016167812 */ /* 0x000fca00078efcff */
[----:B------:R-:W-:Y:S01]  /*aee0*/  HADD2 R22, R22, -1032, -1032 ;  /* 0xe408e40816167430 */ /* 0x000fe20000000000 */
[----:B------:R-:W-:-:S04]  /*aef0*/  LOP3.LUT R4, R9, 0xf000f, RZ, 0xc0, !PT ;  /* 0x000f000f09047812 */ /* 0x000fc800078ec0ff */
[--C-:B------:R-:W-:Y:S02]  /*af00*/  HADD2.F32 R5, -RZ, R22.reuse.H0_H0 ;  /* 0x20000016ff057230 */ /* 0x100fe40000004100 */
[----:B------:R-:W-:Y:S01]  /*af10*/  HADD2.F32 R7, -RZ, R22.H1_H1 ;  /* 0x30000016ff077230 */ /* 0x000fe20000004100 */
[----:B------:R-:W-:Y:S02]  /*af20*/  LOP3.LUT R22, R10, 0xf000f, RZ, 0xc0, !PT ;  /* 0x000f000f0a167812 */ /* 0x000fe400078ec0ff */
[----:B------:R-:W-:Y:S01]  /*af30*/  LOP3.LUT R19, R4, 0x64006400, RZ, 0xfc, !PT ;  /* 0x6400640004137812 */ /* 0x000fe200078efcff */
[----:B------:R-:W-:Y:S01]  /*af40*/  HADD2.F32 R4, -RZ, R12.H0_H0 ;  /* 0x2000000cff047230 */ /* 0x000fe20000004100 */
[----:B------:R-:W-:-:S03]  /*af50*/  LOP3.LUT R22, R22, 0x64006400, RZ, 0xfc, !PT ;  /* 0x6400640016167812 */ /* 0x000fc600078efcff */
[----:B------:R-:W-:Y:S02]  /*af60*/  HADD2 R12, R19, -1032, -1032 ;  /* 0xe408e408130c7430 */ /* 0x000fe40000000000 */
[----:B------:R-:W-:Y:S01]  /*af70*/  FFMA.FTZ R19, R5, R4, RZ ;  /* 0x0000000405137223 */ /* 0x000fe200000100ff */
[----:B------:R-:W-:Y:S01]  /*af80*/  HADD2 R22, R22, -1032, -1032 ;  /* 0xe408e40816167430 */ /* 0x000fe20000000000 */
[----:B------:R-:W-:Y:S02]  /*af90*/  LOP3.LUT R28, R11, 0xf000f, RZ, 0xc0, !PT ;  /* 0x000f000f0b1c7812 */ /* 0x000fe400078ec0ff */
[----:B------:R-:W-:Y:S02]  /*afa0*/  FFMA.FTZ R54, R7, R32, R19 ;  /* 0x0000002007367223 */ /* 0x000fe40000010013 */
[----:B------:R-:W-:Y:S01]  /*afb0*/  HADD2.F32 R19, -RZ, R22.H0_H0 ;  /* 0x20000016ff137230 */ /* 0x000fe20000004100 */
[----:B------:R-:W-:Y:S01]  /*afc0*/  LOP3.LUT R28, R28, 0x64006400, RZ, 0xfc, !PT ;  /* 0x640064001c1c7812 */ /* 0x000fe200078efcff */
[----:B------:R-:W-:-:S03]  /*afd0*/  FFMA.FTZ R58, R5, R6, RZ ;  /* 0x00000006053a7223 */ /* 0x000fc600000100ff */
[C---:B------:R-:W-:Y:S01]  /*afe0*/  FFMA.FTZ R34, R6.reuse, R19, RZ ;  /* 0x0000001306227223 */ /* 0x040fe200000100ff */
[----:B------:R-:W-:Y:S01]  /*aff0*/  FFMA.FTZ R52, R19, R4, RZ ;  /* 0x0000000413347223 */ /* 0x000fe200000100ff */
[----:B------:R-:W-:Y:S01]  /*b000*/  HADD2 R5, R28, -1032, -1032 ;  /* 0xe408e4081c057430 */ /* 0x000fe20000000000 */
[----:B------:R-:W-:Y:S01]  /*b010*/  LOP3.LUT R19, R11, 0xf000f0, RZ, 0xc0, !PT ;  /* 0x00f000f00b137812 */ /* 0x000fe200078ec0ff */
[----:B------:R-:W-:Y:S01]  /*b020*/  FFMA.FTZ R58, R7, R2, R58 ;  /* 0x00000002073a7223 */ /* 0x000fe2000001003a */
[----:B------:R-:W-:Y:S02]  /*b030*/  HADD2.F32 R33, -RZ, R12.H0_H0 ;  /* 0x2000000cff217230 */ /* 0x000fe40000004100 */
[----:B------:R-:W-:Y:S01]  /*b040*/  LOP3.LUT R19, R19, 0x64006400, RZ, 0xfc, !PT ;  /* 0x6400640013137812 */ /* 0x000fe200078efcff */
[--C-:B------:R-:W-:Y:S02]  /*b050*/  HADD2.F32 R7, -RZ, R5.reuse.H0_H0 ;  /* 0x20000005ff077230 */ /* 0x100fe40000004100 */
[----:B------:R-:W-:Y:S01]  /*b060*/  FFMA.FTZ R31, R6, R33, RZ ;  /* 0x00000021061f7223 */ /* 0x000fe200000100ff */
[----:B------:R-:W-:-:S02]  /*b070*/  HADD2.F32 R5, -RZ, R5.H1_H1 ;  /* 0x30000005ff057230 */ /* 0x000fc40000004100 */
[----:B------:R-:W-:Y:S02]  /*b080*/  HFMA2 R19, R19, R16.H0_H0, -72, -72 ;  /* 0xd480d48013137431 */ /* 0x000fe40000040010 */
[----:B------:R-:W-:Y:S01]  /*b090*/  FFMA.FTZ R6, R6, R7, RZ ;  /* 0x0000000706067223 */ /* 0x000fe200000100ff */
[----:B------:R-:W-:Y:S02]  /*b0a0*/  HADD2.F32 R43, -RZ, R12.H1_H1 ;  /* 0x3000000cff2b7230 */ /* 0x000fe40000004100 */
[-C--:B------:R-:W-:Y:S01]  /*b0b0*/  FFMA.FTZ R30, R33, R4.reuse, RZ ;  /* 0x00000004211e7223 */ /* 0x080fe200000100ff */
[----:B------:R-:W-:Y:S02]  /*b0c0*/  HADD2.F32 R35, -RZ, R22.H1_H1 ;  /* 0x30000016ff237230 */ /* 0x000fe40000004100 */
[C---:B------:R-:W-:Y:S01]  /*b0d0*/  FFMA.FTZ R6, R2.reuse, R5, R6 ;  /* 0x0000000502067223 */ /* 0x040fe20000010006 */
[----:B------:R-:W-:Y:S02]  /*b0e0*/  HADD2.F32 R55, -RZ, R19.H0_H0 ;  /* 0x20000013ff377230 */ /* 0x000fe40000004100 */
[----:B------:R-:W-:Y:S01]  /*b0f0*/  FFMA.FTZ R4, R7, R4, RZ ;  /* 0x0000000407047223 */ /* 0x000fe200000100ff */
[----:B------:R-:W-:Y:S01]  /*b100*/  FFMA.FTZ R31, R2, R43, R31 ;  /* 0x0000002b021f7223 */ /* 0x000fe2000001001f */
[-C--:B------:R-:W-:Y:S01]  /*b110*/  FFMA.FTZ R30, R43, R32.reuse, R30 ;  /* 0x000000202b1e7223 */ /* 0x080fe2000001001e */
[-C--:B------:R-:W-:Y:S01]  /*b120*/  FFMA.FTZ R52, R35, R32.reuse, R52 ;  /* 0x0000002023347223 */ /* 0x080fe20000010034 */
[----:B------:R-:W-:Y:S01]  /*b130*/  FFMA.FTZ R43, R56, R55, R6 ;  /* 0x00000037382b7223 */ /* 0x000fe20000010006 */
[----:B------:R-:W-:-:S02]  /*b140*/  FFMA.FTZ R32, R5, R32, R4 ;  /* 0x0000002005207223 */ /* 0x000fc40000010004 */
[----:B------:R-:W2:Y:S01]  /*b150*/  LDG.E.128.CONSTANT R4, desc[UR8][R50.64] ;  /* 0x0000000832047981 */ /* 0x000ea2000c1e9d00 */
[----:B------:R-:W-:Y:S01]  /*b160*/  FFMA.FTZ R34, R2, R35, R34 ;  /* 0x0000002302227223 */ /* 0x000fe20000010022 */
[----:B------:R-:W-:Y:S01]  /*b170*/  FMUL.FTZ R22, R29, R20 ;  /* 0x000000141d167220 */ /* 0x000fe20000410000 */
        /* <DEDUP_REMOVED lines=14> */
[----:B------:R-:W-:Y:S02]  /*b260*/  FFMA.FTZ R34, R56, R35, R34 ;  /* 0x0000002338227223 */ /* 0x000fe40000010022 */
[-C--:B------:R-:W-:Y:S01]  /*b270*/  FFMA.FTZ R33, R33, R47.reuse, R54 ;  /* 0x0000002f21217223 */ /* 0x080fe20000010036 */
[-C--:B------:R-:W-:Y:S01]  /*b280*/  FFMA.FTZ R30, R57, R47.reuse, R30 ;  /* 0x0000002f391e7223 */ /* 0x080fe2000001001e */
[-C--:B------:R-:W-:Y:S01]  /*b290*/  FFMA.FTZ R35, R35, R47.reuse, R52 ;  /* 0x0000002f23237223 */ /* 0x080fe20000010034 */
[----:B------:R-:W-:Y:S01]  /*b2a0*/  FFMA.FTZ R32, R55, R47, R32 ;  /* 0x0000002f37207223 */ /* 0x000fe20000010020 */
[----:B------:R-:W-:Y:S01]  /*b2b0*/  FMUL.FTZ R47, R48, R17 ;  /* 0x00000011302f7220 */ /* 0x000fe20000410000 */
[----:B------:R-:W-:-:S04]  /*b2c0*/  F2FP.F16.F32.PACK_AB R22, RZ, R22 ;  /* 0x00000016ff16723e */ /* 0x000fc800000000ff */
[----:B------:R-:W-:-:S04]  /*b2d0*/  F2FP.F16.F32.PACK_AB R47, RZ, R47 ;  /* 0x0000002fff2f723e */ /* 0x000fc800000000ff */
[----:B------:R-:W-:Y:S01]  /*b2e0*/  PRMT R22, R22, 0x5410, R47 ;  /* 0x0000541016167816 */ /* 0x000fe2000000002f */
[----:B------:R-:W-:Y:S01]  /*b2f0*/  FMUL.FTZ R53, R53, R18 ;  /* 0x0000001235357220 */ /* 0x000fe20000410000 */
[----:B------:R-:W-:Y:S01]  /*b300*/  FMUL.FTZ R48, R15, R24 ;  /* 0x000000180f307220 */ /* 0x000fe20000410000 */
[----:B------:R-:W-:Y:S01]  /*b310*/  FMUL.FTZ R49, R49, R20 ;  /* 0x0000001431317220 */ /* 0x000fe20000410000 */
[----:B------:R-:W-:Y:S02]  /*b320*/  FMUL.FTZ R23, R23, R18 ;  /* 0x0000001217177220 */ /* 0x000fe40000410000 */
[----:B------:R-:W-:Y:S01]  /*b330*/  HFMA2.MMA R21, R22, 1, 1, R21 ;  /* 0x3c003c0016157835 */ /* 0x000fe20000000015 */
[----:B------:R-:W-:Y:S01]  /*b340*/  FMUL.FTZ R22, R14, R17 ;  /* 0x000000110e167220 */ /* 0x000fe20000410000 */
[----:B------:R-:W-:Y:S01]  /*b350*/  FMUL.FTZ R45, R45, R24 ;  /* 0x000000182d2d7220 */ /* 0x000fe20000410000 */
[----:B------:R-:W-:Y:S01]  /*b360*/  F2FP.F16.F32.PACK_AB R47, RZ, R53 ;  /* 0x00000035ff2f723e */ /* 0x000fe200000000ff */
[----:B------:R-:W0:Y:S01]  /*b370*/  LDS.64 R14, [UR5+0x28] ;  /* 0x00002805ff0e7984 */ /* 0x000e220008000a00 */
[----:B------:R-:W-:-:S02]  /*b380*/  F2FP.F16.F32.PACK_AB R48, RZ, R48 ;  /* 0x00000030ff30723e */ /* 0x000fc400000000ff */
[----:B------:R-:W-:Y:S02]  /*b390*/  F2FP.F16.F32.PACK_AB R49, RZ, R49 ;  /* 0x00000031ff31723e */ /* 0x000fe400000000ff */
[----:B------:R-:W-:Y:S02]  /*b3a0*/  F2FP.F16.F32.PACK_AB R22, RZ, R22 ;  /* 0x00000016ff16723e */ /* 0x000fe400000000ff */
[----:B------:R-:W-:Y:S02]  /*b3b0*/  F2FP.F16.F32.PACK_AB R23, RZ, R23 ;  /* 0x00000017ff17723e */ /* 0x000fe400000000ff */
[----:B------:R-:W-:Y:S02]  /*b3c0*/  F2FP.F16.F32.PACK_AB R45, RZ, R45 ;  /* 0x0000002dff2d723e */ /* 0x000fe400000000ff */
[----:B------:R-:W-:Y:S02]  /*b3d0*/  PRMT R47, R47, 0x5410, R48 ;  /* 0x000054102f2f7816 */ /* 0x000fe40000000030 */
[----:B------:R-:W-:-:S02]  /*b3e0*/  PRMT R48, R49, 0x5410, R22 ;  /* 0x0000541031307816 */ /* 0x000fc40000000016 */
[----:B------:R-:W-:Y:S02]  /*b3f0*/  PRMT R49, R23, 0x5410, R45 ;  /* 0x0000541017317816 */ /* 0x000fe4000000002d */
[----:B------:R-:W1:Y:S01]  /*b400*/  LDS.64 R22, [UR5+0xa8] ;  /* 0x0000a805ff167984 */ /* 0x000e620008000a00 */
[----:B------:R-:W-:Y:S01]  /*b410*/  HADD2.F32 R45, -RZ, R12.H1_H1 ;  /* 0x3000000cff2d7230 */ /* 0x000fe20000004100 */
[----:B------:R-:W-:Y:S01]  /*b420*/  HFMA2.MMA R25, R48, 1, 1, R25 ;  /* 0x3c003c0030197835 */ /* 0x000fe20000000019 */
[----:B------:R-:W-:Y:S02]  /*b430*/  HADD2.F32 R48, -RZ, R3.H1_H1 ;  /* 0x30000003ff307230 */ /* 0x000fe40000004100 */
[----:B------:R-:W-:Y:S01]  /*b440*/  FFMA.FTZ R31, R56, R57, R31 ;  /* 0x00000039381f7223 */ /* 0x000fe2000001001f */
[----:B------:R-:W-:Y:S02]  /*b450*/  HADD2.F32 R3, -RZ, R28.H1_H1 ;  /* 0x3000001cff037230 */ /* 0x000fe40000004100 */
[----:B------:R-:W-:Y:S01]  /*b460*/  HADD2.F32 R12, -RZ, R13.H1_H1 ;  /* 0x3000000dff0c7230 */ /* 0x000fe20000004100 */
[----:B------:R-:W-:Y:S01]  /*b470*/  SHF.R.U32.HI R9, RZ, 0x8, R9 ;  /* 0x00000008ff097819 */ /* 0x000fe20000011609 */
[----:B------:R-:W-:-:S02]  /*b480*/  HADD2.F32 R19, -RZ, R19.H1_H1 ;  /* 0x30000013ff137230 */ /* 0x000fc40000004100 */
[----:B------:R-:W-:Y:S01]  /*b490*/  FFMA.FTZ R31, R48, R3, R31 ;  /* 0x00000003301f7223 */ /* 0x000fe2000001001f */
[----:B------:R-:W-:Y:S01]  /*b4a0*/  SHF.R.U32.HI R10, RZ, 0x8, R10 ;  /* 0x00000008ff0a7819 */ /* 0x000fe2000001160a */
[-C--:B------:R-:W-:Y:S01]  /*b4b0*/  FFMA.FTZ R30, R3, R12.reuse, R30 ;  /* 0x0000000c031e7223 */ /* 0x080fe2000001001e */
[----:B------:R-:W-:Y:S01]  /*b4c0*/  LOP3.LUT R3, R9, 0xf000f, RZ, 0xc0, !PT ;  /* 0x000f000f09037812 */ /* 0x000fe200078ec0ff */
[----:B------:R-:W-:Y:S01]  /*b4d0*/  HADD2.F32 R2, -RZ, R2.H1_H1 ;  /* 0x30000002ff027230 */ /* 0x000fe20000004100 */
[----:B------:R-:W-:Y:S01]  /*b4e0*/  LOP3.LUT R13, R10, 0xf000f, RZ, 0xc0, !PT ;  /* 0x000f000f0a0d7812 */ /* 0x000fe200078ec0ff */
[----:B------:R-:W-:Y:S01]  /*b4f0*/  FFMA.FTZ R43, R48, R19, R43 ;  /* 0x00000013302b7223 */ /* 0x000fe2000001002b */
[----:B------:R-:W-:Y:S01]  /*b500*/  LOP3.LUT R3, R3, 0x64006400, RZ, 0xfc, !PT ;  /* 0x6400640003037812 */ /* 0x000fe200078efcff */
[-C--:B------:R-:W-:Y:S01]  /*b510*/  FFMA.FTZ R35, R45, R12.reuse, R35 ;  /* 0x0000000c2d237223 */ /* 0x080fe20000010023 */
[----:B------:R-:W-:Y:S01]  /*b520*/  SHF.R.U32.HI R8, RZ, 0x8, R8 ;  /* 0x00000008ff087819 */ /* 0x000fe20000011608 */
[CC--:B------:R-:W-:Y:S01]  /*b530*/  FFMA.FTZ R33, R2.reuse, R12.reuse, R33 ;  /* 0x0000000c02217223 */ /* 0x0c0fe20000010021 */
[----:B------:R-:W-:Y:S01]  /*b540*/  FFMA.FTZ R19, R19, R12, R32 ;  /* 0x0000000c13137223 */ /* 0x000fe20000010020 */
[----:B------:R-:W-:Y:S01]  /*b550*/  SHF.R.U32.HI R11, RZ, 0x8, R11 ;  /* 0x00000008ff0b7819 */ /* 0x000fe2000001160b */
[----:B------:R-:W-:Y:S01]  /*b560*/  FFMA.FTZ R29, R2, R48, R29 ;  /* 0x00000030021d7223 */ /* 0x000fe2000001001d */
[----:B------:R-:W-:Y:S01]  /*b570*/  LOP3.LUT R12, R13, 0x64006400, RZ, 0xfc, !PT ;  /* 0x640064000d0c7812 */ /* 0x000fe200078efcff */
[----:B------:R-:W-:Y:S01]  /*b580*/  HADD2 R3, R3, -1032, -1032 ;  /* 0xe408e40803037430 */ /* 0x000fe20000000000 */
[----:B------:R-:W-:-:S02]  /*b590*/  LOP3.LUT R2, R8, 0xf000f, RZ, 0xc0, !PT ;  /* 0x000f000f08027812 */ /* 0x000fc400078ec0ff */
[----:B------:R-:W-:Y:S01]  /*b5a0*/  LOP3.LUT R13, R11, 0xf000f, RZ, 0xc0, !PT ;  /* 0x000f000f0b0d7812 */ /* 0x000fe200078ec0ff */
[----:B------:R-:W-:Y:S02]  /*b5b0*/  HADD2 R12, R12, -1032, -1032 ;  /* 0xe408e4080c0c7430 */ /* 0x000fe40000000000 */
[----:B------:R-:W-:Y:S01]  /*b5c0*/  FFMA.FTZ R34, R48, R45, R34 ;  /* 0x0000002d30227223 */ /* 0x000fe20000010022 */
[----:B------:R-:W-:Y:S01]  /*b5d0*/  LOP3.LUT R2, R2, 0x64006400, RZ, 0xfc, !PT ;  /* 0x6400640002027812 */ /* 0x000fe200078efcff */
[----:B0-----:R-:W-:Y:S01]  /*b5e0*/  HADD2.F32 R48, -RZ, R14.H0_H0 ;  /* 0x2000000eff307230 */ /* 0x001fe20000004100 */
[----:B------:R-:W-:Y:S01]  /*b5f0*/  LOP3.LUT R13, R13, 0x64006400, RZ, 0xfc, !PT ;  /* 0x640064000d0d7812 */ /* 0x000fe200078efcff */
[----:B------:R-:W-:Y:S02]  /*b600*/  HADD2.F32 R45, -RZ, R3.H0_H0 ;  /* 0x20000003ff2d7230 */ /* 0x000fe40000004100 */
[----:B------:R-:W-:Y:S02]  /*b610*/  HADD2.F32 R32, -RZ, R12.H0_H0 ;  /* 0x2000000cff207230 */ /* 0x000fe40000004100 */
[----:B-1----:R-:W-:-:S02]  /*b620*/  HADD2.F32 R28, -RZ, R22.H0_H0 ;  /* 0x20000016ff1c7230 */ /* 0x002fc40000004100 */
[----:B------:R-:W-:Y:S02]  /*b630*/  HADD2 R2, R2, -1032, -1032 ;  /* 0xe408e40802027430 */ /* 0x000fe40000000000 */
[----:B------:R-:W-:Y:S02]  /*b640*/  HADD2.F32 R14, -RZ, R14.H1_H1 ;  /* 0x3000000eff0e7230 */ /* 0x000fe40000004100 */
[----:B------:R-:W-:Y:S01]  /*b650*/  FFMA.FTZ R31, R48, R45, R31 ;  /* 0x0000002d301f7223 */ /* 0x000fe2000001001f */
[----:B------:R-:W-:Y:S02]  /*b660*/  HADD2.F32 R22, -RZ, R22.H1_H1 ;  /* 0x30000016ff167230 */ /* 0x000fe40000004100 */
[----:B------:R-:W-:Y:S01]  /*b670*/  FFMA.FTZ R30, R45, R28, R30 ;  /* 0x0000001c2d1e7223 */ /* 0x000fe2000001001e */
[----:B------:R-:W-:Y:S02]  /*b680*/  HADD2.F32 R3, -RZ, R3.H1_H1 ;  /* 0x30000003ff037230 */ /* 0x000fe40000004100 */
[----:B------:R-:W-:Y:S01]  /*b690*/  HADD2 R13, R13, -1032, -1032 ;  /* 0xe408e4080d0d7430 */ /* 0x000fe20000000000 */
[----:B------:R-:W-:Y:S01]  /*b6a0*/  LOP3.LUT R8, R8, 0xf000f0, RZ, 0xc0, !PT ;  /* 0x00f000f008087812 */ /* 0x000fe200078ec0ff */
[----:B------:R-:W-:Y:S01]  /*b6b0*/  FFMA.FTZ R34, R48, R32, R34 ;  /* 0x0000002030227223 */ /* 0x000fe20000010022 */
[----:B------:R-:W-:Y:S01]  /*b6c0*/  FFMA.FTZ R35, R32, R28, R35 ;  /* 0x0000001c20237223 */ /* 0x000fe20000010023 */
[----:B------:R-:W-:-:S02]  /*b6d0*/  HADD2.F32 R52, -RZ, R2.H0_H0 ;  /* 0x20000002ff347230 */ /* 0x000fc40000004100 */
[----:B------:R-:W-:Y:S01]  /*b6e0*/  FFMA.FTZ R31, R14, R3, R31 ;  /* 0x000000030e1f7223 */ /* 0x000fe2000001001f */
[----:B------:R-:W-:Y:S02]  /*b6f0*/  HADD2.F32 R32, -RZ, R2.H1_H1 ;  /* 0x30000002ff207230 */ /* 0x000fe40000004100 */
[----:B------:R-:W-:Y:S01]  /*b700*/  FFMA.FTZ R30, R3, R22, R30 ;  /* 0x00000016031e7223 */ /* 0x000fe2000001001e */
[----:B------:R-:W-:Y:S01]  /*b710*/  LOP3.LUT R9, R9, 0xf000f0, RZ, 0xc0, !PT ;  /* 0x00f000f009097812 */ /* 0x000fe200078ec0ff */
[--C-:B------:R-:W-:Y:S01]  /*b720*/  HADD2.F32 R2, -RZ, R13.reuse.H0_H0 ;  /* 0x2000000dff027230 */ /* 0x100fe20000004100 */
[----:B------:R-:W-:Y:S02]  /*b730*/  LOP3.LUT R3, R8, 0x64006400, RZ, 0xfc, !PT ;  /* 0x6400640008037812 */ /* 0x000fe400078efcff */
[----:B------:R-:W-:Y:S01]  /*b740*/  LOP3.LUT R10, R10, 0xf000f0, RZ, 0xc0, !PT ;  /* 0x00f000f00a0a7812 */ /* 0x000fe200078ec0ff */
[----:B------:R-:W-:Y:S01]  /*b750*/  HADD2.F32 R45, -RZ, R12.H1_H1 ;  /* 0x3000000cff2d7230 */ /* 0x000fe20000004100 */
[----:B------:R-:W-:Y:S01]  /*b760*/  LOP3.LUT R8, R11, 0xf000f0, RZ, 0xc0, !PT ;  /* 0x00f000f00b087812 */ /* 0x000fe200078ec0ff */
[----:B------:R-:W-:Y:S01]  /*b770*/  HADD2.F32 R12, -RZ, R13.H1_H1 ;  /* 0x3000000dff0c7230 */ /* 0x000fe20000004100 */
[----:B------:R-:W-:Y:S01]  /*b780*/  LOP3.LUT R9, R9, 0x64006400, RZ, 0xfc, !PT ;  /* 0x6400640009097812 */ /* 0x000fe200078efcff */
[----:B------:R-:W-:Y:S01]  /*b790*/  FFMA.FTZ R29, R52, R48, R29 ;  /* 0x00000030341d7223 */ /* 0x000fe2000001001d */
[----:B------:R-:W-:Y:S01]  /*b7a0*/  LOP3.LUT R11, R10, 0x64006400, RZ, 0xfc, !PT ;  /* 0x640064000a0b7812 */ /* 0x000fe200078efcff */
[----:B------:R-:W-:Y:S01]  /*b7b0*/  FFMA.FTZ R33, R52, R28, R33 ;  /* 0x0000001c34217223 */ /* 0x000fe20000010021 */
[----:B------:R-:W-:Y:S01]  /*b7c0*/  FFMA.FTZ R43, R48, R2, R43 ;  /* 0x00000002302b7223 */ /* 0x000fe2000001002b */
[-C--:B------:R-:W-:Y:S01]  /*b7d0*/  HFMA2 R3, R3, R16.reuse.H0_H0, -72, -72 ;  /* 0xd480d48003037431 */ /* 0x080fe20000040010 */
[----:B------:R-:W-:Y:S01]  /*b7e0*/  LOP3.LUT R13, R8, 0x64006400, RZ, 0xfc, !PT ;  /* 0x64006400080d7812 */ /* 0x000fe200078efcff */
[----:B------:R-:W-:-:S02]  /*b7f0*/  HFMA2 R10, R9, R16.H0_H0, -72, -72 ;  /* 0xd480d480090a7431 */ /* 0x000fc40000040010 */
[C---:B------:R-:W-:Y:S01]  /*b800*/  FFMA.FTZ R29, R32.reuse, R14, R29 ;  /* 0x0000000e201d7223 */ /* 0x040fe2000001001d */
[----:B------:R-:W-:Y:S01]  /*b810*/  FFMA.FTZ R33, R32, R22, R33 ;  /* 0x0000001620217223 */ /* 0x000fe20000010021 */
[C---:B------:R-:W-:Y:S01]  /*b820*/  FFMA.FTZ R34, R14.reuse, R45, R34 ;  /* 0x0000002d0e227223 */ /* 0x040fe20000010022 */
[----:B------:R-:W-:Y:S01]  /*b830*/  FFMA.FTZ R43, R14, R12, R43 ;  /* 0x0000000c0e2b7223 */ /* 0x000fe2000001002b */
[-C--:B------:R-:W-:Y:S02]  /*b840*/  HFMA2 R9, R11, R16.reuse.H0_H0, -72, -72 ;  /* 0xd480d4800b097431 */ /* 0x080fe40000040010 */
[----:B------:R-:W-:Y:S02]  /*b850*/  HADD2.F32 R32, -RZ, R15.H0_H0 ;  /* 0x2000000fff207230 */ /* 0x000fe40000004100 */
[----:B------:R-:W-:Y:S02]  /*b860*/  HFMA2 R8, R13, R16.H0_H0, -72, -72 ;  /* 0xd480d4800d087431 */ /* 0x000fe40000040010 */
[----:B------:R-:W-:-:S02]  /*b870*/  HADD2.F32 R48, -RZ, R3.H0_H0 ;  /* 0x20000003ff307230 */ /* 0x000fc40000004100 */
[----:B------:R-:W-:Y:S02]  /*b880*/  HADD2.F32 R14, -RZ, R23.H0_H0 ;  /* 0x20000017ff0e7230 */ /* 0x000fe40000004100 */
[----:B------:R-:W-:Y:S01]  /*b890*/  FFMA.FTZ R19, R2, R28, R19 ;  /* 0x0000001c02137223 */ /* 0x000fe20000010013 */
[----:B------:R-:W-:Y:S02]  /*b8a0*/  HADD2.F32 R11, -RZ, R9.H0_H0 ;  /* 0x20000009ff0b7230 */ /* 0x000fe40000004100 */
[----:B------:R-:W-:Y:S01]  /*b8b0*/  FFMA.FTZ R35, R45, R22, R35 ;  /* 0x000000162d237223 */ /* 0x000fe20000010023 */
[C---:B------:R-:W-:Y:S01]  /*b8c0*/  FFMA.FTZ R29, R48.reuse, R32, R29 ;  /* 0x00000020301d7223 */ /* 0x040fe2000001001d */
[----:B------:R-:W-:Y:S01]  /*b8d0*/  FFMA.FTZ R33, R48, R14, R33 ;  /* 0x0000000e30217223 */ /* 0x000fe20000010021 */
[----:B------:R-:W-:Y:S02]  /*b8e0*/  HADD2.F32 R13, -RZ, R10.H0_H0 ;  /* 0x2000000aff0d7230 */ /* 0x000fe40000004100 */
[----:B------:R-:W-:Y:S01]  /*b8f0*/  FFMA.FTZ R19, R12, R22, R19 ;  /* 0x000000160c137223 */ /* 0x000fe20000010013 */
[----:B------:R-:W-:-:S02]  /*b900*/  HADD2.F32 R48, -RZ, R8.H0_H0 ;  /* 0x20000008ff307230 */ /* 0x000fc40000004100 */
[-C--:B------:R-:W-:Y:S01]  /*b910*/  FFMA.FTZ R2, R11, R14.reuse, R35 ;  /* 0x0000000e0b027223 */ /* 0x080fe20000010023 */
[----:B------:R-:W-:Y:S02]  /*b920*/  HADD2.F32 R28, -RZ, R3.H1_H1 ;  /* 0x30000003ff1c7230 */ /* 0x000fe40000004100 */
[----:B------:R-:W-:Y:S01]  /*b930*/  FFMA.FTZ R31, R32, R13, R31 ;  /* 0x0000000d201f7223 */ /* 0x000fe2000001001f */
[----:B------:R-:W-:Y:S02]  /*b940*/  HADD2.F32 R52, -RZ, R15.H1_H1 ;  /* 0x3000000fff347230 */ /* 0x000fe40000004100 */
[----:B------:R-:W-:Y:S01]  /*b950*/  FFMA.FTZ R30, R13, R14, R30 ;  /* 0x0000000e0d1e7223 */ /* 0x000fe2000001001e */
[----:B------:R-:W-:Y:S02]  /*b960*/  HADD2.F32 R23, -RZ, R23.H1_H1 ;  /* 0x30000017ff177230 */ /* 0x000fe40000004100 */
[----:B------:R-:W-:Y:S02]  /*b970*/  HADD2.F32 R3, -RZ, R10.H1_H1 ;  /* 0x3000000aff037230 */ /* 0x000fe40000004100 */
[----:B------:R-:W-:-:S02]  /*b980*/  HADD2.F32 R9, -RZ, R9.H1_H1 ;  /* 0x30000009ff097230 */ /* 0x000fc40000004100 */
[C---:B------:R-:W-:Y:S01]  /*b990*/  FFMA.FTZ R15, R32.reuse, R11, R34 ;  /* 0x0000000b200f7223 */ /* 0x040fe20000010022 */
[----:B------:R-:W-:Y:S02]  /*b9a0*/  HADD2.F32 R8, -RZ, R8.H1_H1 ;  /* 0x30000008ff087230 */ /* 0x000fe40000004100 */
[----:B------:R-:W-:Y:S01]  /*b9b0*/  FFMA.FTZ R43, R32, R48, R43 ;  /* 0x00000030202b7223 */ /* 0x000fe2000001002b */
[----:B------:R-:W-:Y:S01]  /*b9c0*/  FFMA.FTZ R19, R48, R14, R19 ;  /* 0x0000000e30137223 */ /* 0x000fe20000010013 */
[C---:B------:R-:W-:Y:S01]  /*b9d0*/  FFMA.FTZ R10, R52.reuse, R3, R31 ;  /* 0x00000003340a7223 */ /* 0x040fe2000001001f */
[-C--:B------:R-:W-:Y:S01]  /*b9e0*/  FFMA.FTZ R30, R3, R23.reuse, R30 ;  /* 0x00000017031e7223 */ /* 0x080fe2000001001e */
[----:B------:R-:W-:Y:S01]  /*b9f0*/  FFMA.FTZ R11, R9, R23, R2 ;  /* 0x00000017090b7223 */ /* 0x000fe20000010002 */
[C---:B------:R-:W-:Y:S01]  /*ba00*/  FFMA.FTZ R15, R52.reuse, R9, R15 ;  /* 0x00000009340f7223 */ /* 0x040fe2000001000f */
[----:B------:R-:W-:Y:S01]  /*ba10*/  FFMA.FTZ R43, R52, R8, R43 ;  /* 0x00000008342b7223 */ /* 0x000fe2000001002b */
[----:B------:R-:W-:Y:S01]  /*ba20*/  FFMA.FTZ R19, R8, R23, R19 ;  /* 0x0000001708137223 */ /* 0x000fe20000010013 */
[----:B------:R-:W-:Y:S04]  /*ba30*/  LDS.64 R2, [UR5+0x30] ;  /* 0x00003005ff027984 */ /* 0x000fe80008000a00 */
[----:B------:R-:W0:Y:S01]  /*ba40*/  LDS.64 R8, [UR5+0xb0] ;  /* 0x0000b005ff087984 */ /* 0x000e220008000a00 */
[----:B------:R-:W-:Y:S01]  /*ba50*/  FFMA.FTZ R29, R28, R52, R29 ;  /* 0x000000341c1d7223 */ /* 0x000fe2000001001d */
[----:B------:R-:W-:-:S03]  /*ba60*/  FMUL.FTZ R10, R10, R17 ;  /* 0x000000110a0a7220 */ /* 0x000fc60000410000 */
[----:B------:R-:W-:Y:S01]  /*ba70*/  FMUL.FTZ R29, R29, R20 ;  /* 0x000000141d1d7220 */ /* 0x000fe20000410000 */
[----:B------:R-:W-:Y:S01]  /*ba80*/  FMUL.FTZ R15, R15, R18 ;  /* 0x000000120f0f7220 */ /* 0x000fe20000410000 */
[----:B------:R-:W-:Y:S01]  /*ba90*/  FMUL.FTZ R43, R43, R24 ;  /* 0x000000182b2b7220 */ /* 0x000fe20000410000 */
[----:B------:R-:W-:Y:S02]  /*baa0*/  F2FP.F16.F32.PACK_AB R10, RZ, R10 ;  /* 0x0000000aff0a723e */ /* 0x000fe400000000ff */
[----:B------:R-:W-:Y:S01]  /*bab0*/  F2FP.F16.F32.PACK_AB R29, RZ, R29 ;  /* 0x0000001dff1d723e */ /* 0x000fe200000000ff */
[----:B------:R-:W-:Y:S01]  /*bac0*/  FMUL.FTZ R11, R11, R18 ;  /* 0x000000120b0b7220 */ /* 0x000fe20000410000 */
[----:B------:R-:W-:Y:S01]  /*bad0*/  F2FP.F16.F32.PACK_AB R15, RZ, R15 ;  /* 0x0000000fff0f723e */ /* 0x000fe200000000ff */
[----:B------:R-:W-:Y:S01]  /*bae0*/  FMUL.FTZ R19, R19, R24 ;  /* 0x0000001813137220 */ /* 0x000fe20000410000 */
[----:B------:R-:W-:Y:S02]  /*baf0*/  F2FP.F16.F32.PACK_AB R43, RZ, R43 ;  /* 0x0000002bff2b723e */ /* 0x000fe400000000ff */
[----:B------:R-:W-:Y:S01]  /*bb00*/  PRMT R29, R29, 0x5410, R10 ;  /* 0x000054101d1d7816 */ /* 0x000fe2000000000a */
[----:B------:R-:W-:Y:S01]  /*bb10*/  HADD2 R26, R47, R26 ;  /* 0x0000001a2f1a7230 */ /* 0x000fe20000000000 */
[----:B------:R-:W-:-:S02]  /*bb20*/  PRMT R15, R15, 0x5410, R43 ;  /* 0x000054100f0f7816 */ /* 0x000fc4000000002b */
[----:B------:R-:W-:Y:S02]  /*bb30*/  F2FP.F16.F32.PACK_AB R11, RZ, R11 ;  /* 0x0000000bff0b723e */ /* 0x000fe400000000ff */
[----:B------:R-:W-:Y:S01]  /*bb40*/  F2FP.F16.F32.PACK_AB R19, RZ, R19 ;  /* 0x00000013ff13723e */ /* 0x000fe200000000ff */
[----:B------:R-:W-:Y:S02]  /*bb50*/  HADD2 R26, R15, R26 ;  /* 0x0000001a0f1a7230 */ /* 0x000fe40000000000 */
[----:B------:R-:W-:Y:S01]  /*bb60*/  HADD2 R27, R49, R27 ;  /* 0x0000001b311b7230 */ /* 0x000fe20000000000 */
[----:B------:R-:W-:Y:S01]  /*bb70*/  PRMT R15, R11, 0x5410, R19 ;  /* 0x000054100b0f7816 */ /* 0x000fe20000000013 */
[----:B------:R-:W-:Y:S01]  /*bb80*/  FFMA.FTZ R33, R28, R23, R33 ;  /* 0x000000171c217223 */ /* 0x000fe20000010021 */
[----:B------:R-:W-:Y:S01]  /*bb90*/  HFMA2.MMA R21, R29, 1, 1, R21 ;  /* 0x3c003c001d157835 */ /* 0x000fe20000000015 */
[----:B------:R-:W-:Y:S02]  /*bba0*/  FMUL.FTZ R30, R30, R17 ;  /* 0x000000111e1e7220 */ /* 0x000fe40000410000 */
[----:B------:R-:W-:Y:S01]  /*bbb0*/  FMUL.FTZ R33, R33, R20 ;  /* 0x0000001421217220 */ /* 0x000fe20000410000 */
[----:B------:R-:W-:-:S02]  /*bbc0*/  HFMA2.MMA R27, R15, 1, 1, R27 ;  /* 0x3c003c000f1b7835 */ /* 0x000fc4000000001b */
[----:B------:R-:W-:Y:S02]  /*bbd0*/  F2FP.F16.F32.PACK_AB R30, RZ, R30 ;  /* 0x0000001eff1e723e */ /* 0x000fe400000000ff */
[----:B------:R-:W-:Y:S01]  /*bbe0*/  F2FP.F16.F32.PACK_AB R33, RZ, R33 ;  /* 0x00000021ff21723e */ /* 0x000fe200000000ff */
[--C-:B0-----:R-:W-:Y:S02]  /*bbf0*/  HADD2.F32 R48, -RZ, R8.reuse.H0_H0 ;  /* 0x20000008ff307230 */ /* 0x101fe40000004100 */
[----:B------:R-:W-:Y:S01]  /*bc00*/  HADD2.F32 R8, -RZ, R8.H1_H1 ;  /* 0x30000008ff087230 */ /* 0x000fe20000004100 */
[----:B------:R-:W-:-:S06]  /*bc10*/  PRMT R33, R33, 0x5410, R30 ;  /* 0x0000541021217816 */ /* 0x000fcc000000001e */
[----:B------:R-:W-:Y:S01]  /*bc20*/  HFMA2.MMA R25, R33, 1, 1, R25 ;  /* 0x3c003c0021197835 */ /* 0x000fe20000000019 */
[----:B--2---:R-:W-:Y:S02]  /*bc30*/  LOP3.LUT R10, R4, 0xf000f, RZ, 0xc0, !PT ;  /* 0x000f000f040a7812 */ /* 0x004fe400078ec0ff */
        /* <DEDUP_REMOVED lines=12> */
[----:B------:R-:W-:Y:S02]  /*bd00*/  HADD2.F32 R19, -RZ, R11.H1_H1 ;  /* 0x3000000bff137230 */ /* 0x000fe40000004100 */
[--C-:B------:R-:W-:Y:S02]  /*bd10*/  HADD2.F32 R11, -RZ, R12.reuse.H0_H0 ;  /* 0x2000000cff0b7230 */ /* 0x100fe40000004100 */
[----:B------:R-:W-:Y:S02]  /*bd20*/  HADD2.F32 R29, -RZ, R12.H1_H1 ;  /* 0x3000000cff1d7230 */ /* 0x000fe40000004100 */
[--C-:B------:R-:W-:Y:S02]  /*bd30*/  HADD2.F32 R12, -RZ, R13.reuse.H0_H0 ;  /* 0x2000000dff0c7230 */ /* 0x100fe40000004100 */
[----:B------:R-:W-:Y:S02]  /*bd40*/  HADD2.F32 R15, -RZ, R13.H1_H1 ;  /* 0x3000000dff0f7230 */ /* 0x000fe40000004100 */
[----:B------:R-:W-:-:S02]  /*bd50*/  HADD2.F32 R14, -RZ, R2.H0_H0 ;  /* 0x20000002ff0e7230 */ /* 0x000fc40000004100 */
[--C-:B------:R-:W-:Y:S02]  /*bd60*/  HADD2.F32 R13, -RZ, R22.reuse.H0_H0 ;  /* 0x20000016ff0d7230 */ /* 0x100fe40000004100 */
[----:B------:R-:W-:Y:S02]  /*bd70*/  HADD2.F32 R23, -RZ, R22.H1_H1 ;  /* 0x30000016ff177230 */ /* 0x000fe40000004100 */
[----:B------:R-:W-:Y:S01]  /*bd80*/  FFMA.FTZ R28, R10, R14, RZ ;  /* 0x0000000e0a1c7223 */ /* 0x000fe200000100ff */
[----:B------:R-:W-:Y:S02]  /*bd90*/  HADD2.F32 R2, -RZ, R2.H1_H1 ;  /* 0x30000002ff027230 */ /* 0x000fe40000004100 */
[C---:B------:R-:W-:Y:S01]  /*bda0*/  FFMA.FTZ R31, R14.reuse, R11, RZ ;  /* 0x0000000b0e1f7223 */ /* 0x040fe200000100ff */
[C---:B------:R-:W-:Y:S01]  /*bdb0*/  FFMA.FTZ R22, R14.reuse, R12, RZ ;  /* 0x0000000c0e167223 */ /* 0x040fe200000100ff */
[----:B------:R-:W-:Y:S01]  /*bdc0*/  FFMA.FTZ R14, R14, R13, RZ ;  /* 0x0000000d0e0e7223 */ /* 0x000fe200000100ff */
[-C--:B------:R-:W-:Y:S01]  /*bdd0*/  FFMA.FTZ R32, R12, R48.reuse, RZ ;  /* 0x000000300c207223 */ /* 0x080fe200000100ff */
[----:B------:R-:W-:Y:S01]  /*bde0*/  FFMA.FTZ R52, R10, R48, RZ ;  /* 0x000000300a347223 */ /* 0x000fe200000100ff */
[----:B------:R-:W-:Y:S01]  /*bdf0*/  LOP3.LUT R12, R4, 0xf000f0, RZ, 0xc0, !PT ;  /* 0x00f000f0040c7812 */ /* 0x000fe200078ec0ff */
[----:B------:R-:W-:Y:S01]  /*be00*/  FFMA.FTZ R28, R19, R2, R28 ;  /* 0x00000002131c7223 */ /* 0x000fe2000001001c */
[C---:B------:R-:W-:Y:S01]  /*be10*/  FFMA.FTZ R30, R2.reuse, R29, R31 ;  /* 0x0000001d021e7223 */ /* 0x040fe2000001001f */
[C---:B------:R-:W-:Y:S01]  /*be20*/  FFMA.FTZ R22, R2.reuse, R15, R22 ;  /* 0x0000000f02167223 */ /* 0x040fe20000010016 */
[----:B------:R-:W-:Y:S01]  /*be30*/  FFMA.FTZ R2, R2, R23, R14 ;  /* 0x0000001702027223 */ /* 0x000fe2000001000e */
[----:B------:R-:W-:Y:S01]  /*be40*/  FFMA.FTZ R34, R11, R48, RZ ;  /* 0x000000300b227223 */ /* 0x000fe200000100ff */
[----:B------:R-:W-:Y:S01]  /*be50*/  FFMA.FTZ R52, R19, R8, R52 ;  /* 0x0000000813347223 */ /* 0x000fe20000010034 */
[----:B------:R-:W-:Y:S01]  /*be60*/  LOP3.LUT R14, R5, 0xf000f0, RZ, 0xc0, !PT ;  /* 0x00f000f0050e7812 */ /* 0x000fe200078ec0ff */
[----:B------:R-:W-:Y:S01]  /*be70*/  FFMA.FTZ R48, R13, R48, RZ ;  /* 0x000000300d307223 */ /* 0x000fe200000100ff */
[----:B------:R-:W-:Y:S01]  /*be80*/  LOP3.LUT R19, R12, 0x64006400, RZ, 0xfc, !PT ;  /* 0x640064000c137812 */ /* 0x000fe200078efcff */
[----:B------:R-:W0:Y:S01]  /*be90*/  LDS.64 R10, [UR5+0x38] ;  /* 0x00003805ff0a7984 */ /* 0x000e220008000a00 */
[----:B------:R-:W-:Y:S01]  /*bea0*/  LOP3.LUT R31, R6, 0xf000f0, RZ, 0xc0, !PT ;  /* 0x00f000f0061f7812 */ /* 0x000fe200078ec0ff */
[----:B------:R-:W-:-:S02]  /*beb0*/  FFMA.FTZ R34, R29, R8, R34 ;  /* 0x000000081d227223 */ /* 0x000fc40000010022 */
[----:B------:R-:W1:Y:S01]  /*bec0*/  LDS.64 R12, [UR5+0xb8] ;  /* 0x0000b805ff0c7984 */ /* 0x000e620008000a00 */
[----:B------:R-:W-:Y:S01]  /*bed0*/  LOP3.LUT R29, R14, 0x64006400, RZ, 0xfc, !PT ;  /* 0x640064000e1d7812 */ /* 0x000fe200078efcff */
[-C--:B------:R-:W-:Y:S01]  /*bee0*/  HFMA2 R19, R19, R16.reuse.H0_H0, -72, -72 ;  /* 0xd480d48013137431 */ /* 0x080fe20000040010 */
[----:B------:R-:W-:Y:S01]  /*bef0*/  LOP3.LUT R31, R31, 0x64006400, RZ, 0xfc, !PT ;  /* 0x640064001f1f7812 */ /* 0x000fe200078efcff */
[-C--:B------:R-:W-:Y:S01]  /*bf00*/  FFMA.FTZ R32, R15, R8.reuse, R32 ;  /* 0x000000080f207223 */ /* 0x080fe20000010020 */
[----:B------:R-:W-:Y:S01]  /*bf10*/  FFMA.FTZ R8, R23, R8, R48 ;  /* 0x0000000817087223 */ /* 0x000fe20000010030 */
[-C--:B------:R-:W-:Y:S02]  /*bf20*/  HFMA2 R29, R29, R16.reuse.H0_H0, -72, -72 ;  /* 0xd480d4801d1d7431 */ /* 0x080fe40000040010 */
[----:B------:R-:W-:Y:S02]  /*bf30*/  HADD2.F32 R15, -RZ, R3.H0_H0 ;  /* 0x20000003ff0f7230 */ /* 0x000fe40000004100 */
[----:B------:R-:W-:-:S02]  /*bf40*/  HFMA2 R23, R31, R16.H0_H0, -72, -72 ;  /* 0xd480d4801f177431 */ /* 0x000fc40000040010 */
[----:B------:R-:W-:Y:S02]  /*bf50*/  HADD2.F32 R35, -RZ, R19.H0_H0 ;  /* 0x20000013ff237230 */ /* 0x000fe40000004100 */
[----:B------:R-:W-:Y:S02]  /*bf60*/  HADD2.F32 R14, -RZ, R3.H1_H1 ;  /* 0x30000003ff0e7230 */ /* 0x000fe40000004100 */
[----:B------:R-:W-:Y:S02]  /*bf70*/  HADD2.F32 R3, -RZ, R9.H0_H0 ;  /* 0x20000009ff037230 */ /* 0x000fe40000004100 */
[----:B------:R-:W-:Y:S02]  /*bf80*/  HADD2.F32 R33, -RZ, R29.H0_H0 ;  /* 0x2000001dff217230 */ /* 0x000fe40000004100 */
[C---:B------:R-:W-:Y:S01]  /*bf90*/  FFMA.FTZ R31, R35.reuse, R15, R28 ;  /* 0x0000000f231f7223 */ /* 0x040fe2000001001c */
[----:B------:R-:W-:Y:S02]  /*bfa0*/  HADD2.F32 R43, -RZ, R23.H0_H0 ;  /* 0x20000017ff2b7230 */ /* 0x000fe40000004100 */
[----:B------:R-:W-:Y:S01]  /*bfb0*/  FFMA.FTZ R52, R35, R3, R52 ;  /* 0x0000000323347223 */ /* 0x000fe20000010034 */
[----:B------:R-:W-:Y:S01]  /*bfc0*/  HADD2.F32 R28, -RZ, R19.H1_H1 ;  /* 0x30000013ff1c7230 */ /* 0x000fe20000004100 */
[----:B------:R-:W-:Y:S01]  /*bfd0*/  SHF.R.U32.HI R19, RZ, 0x8, R4 ;  /* 0x00000008ff137819 */ /* 0x000fe20000011604 */
[----:B------:R-:W-:-:S02]  /*bfe0*/  HADD2.F32 R9, -RZ, R9.H1_H1 ;  /* 0x30000009ff097230 */ /* 0x000fc40000004100 */
[----:B------:R-:W-:Y:S01]  /*bff0*/  FFMA.FTZ R35, R15, R33, R30 ;  /* 0x000000210f237223 */ /* 0x000fe2000001001e */
[----:B------:R-:W-:Y:S01]  /*c000*/  FFMA.FTZ R34, R33, R3, R34 ;  /* 0x0000000321227223 */ /* 0x000fe20000010022 */
[----:B------:R-:W-:Y:S01]  /*c010*/  FFMA.FTZ R33, R15, R43, R22 ;  /* 0x0000002b0f217223 */ /* 0x000fe20000010016 */
[----:B------:R-:W-:Y:S01]  /*c020*/  FFMA.FTZ R32, R43, R3, R32 ;  /* 0x000000032b207223 */ /* 0x000fe20000010020 */
[----:B------:R-:W-:Y:S01]  /*c030*/  HADD2.F32 R43, -RZ, R29.H1_H1 ;  /* 0x3000001dff2b7230 */ /* 0x000fe20000004100 */
[----:B------:R-:W-:Y:S01]  /*c040*/  LOP3.LUT R4, R19, 0xf000f, RZ, 0xc0, !PT ;  /* 0x000f000f13047812 */ /* 0x000fe200078ec0ff */
[----:B------:R-:W-:Y:S02]  /*c050*/  HADD2.F32 R29, -RZ, R23.H1_H1 ;  /* 0x30000017ff1d7230 */ /* 0x000fe40000004100 */
[C---:B------:R-:W-:Y:S01]  /*c060*/  FFMA.FTZ R48, R28.reuse, R14, R31 ;  /* 0x0000000e1c307223 */ /* 0x040fe2000001001f */
[----:B------:R-:W-:Y:S01]  /*c070*/  FFMA.FTZ R52, R28, R9, R52 ;  /* 0x000000091c347223 */ /* 0x000fe20000010034 */
[----:B------:R-:W-:-:S02]  /*c080*/  SHF.R.U32.HI R28, RZ, 0x8, R5 ;  /* 0x00000008ff1c7819 */ /* 0x000fc40000011605 */
[----:B------:R-:W-:Y:S01]  /*c090*/  LOP3.LUT R23, R4, 0x64006400, RZ, 0xfc, !PT ;  /* 0x6400640004177812 */ /* 0x000fe200078efcff */
[----:B------:R-:W-:Y:S01]  /*c0a0*/  FFMA.FTZ R4, R43, R9, R34 ;  /* 0x000000092b047223 */ /* 0x000fe20000010022 */
[----:B------:R-:W-:Y:S01]  /*c0b0*/  FFMA.FTZ R30, R14, R29, R33 ;  /* 0x0000001d0e1e7223 */ /* 0x000fe20000010021 */
[----:B------:R-:W-:Y:S02]  /*c0c0*/  LOP3.LUT R34, R7, 0xf000f0, RZ, 0xc0, !PT ;  /* 0x00f000f007227812 */ /* 0x000fe400078ec0ff */
[----:B------:R-:W-:Y:S01]  /*c0d0*/  LOP3.LUT R33, R28, 0xf000f, RZ, 0xc0, !PT ;  /* 0x000f000f1c217812 */ /* 0x000fe200078ec0ff */
[----:B------:R-:W-:Y:S01]  /*c0e0*/  FFMA.FTZ R5, R29, R9, R32 ;  /* 0x000000091d057223 */ /* 0x000fe20000010020 */
[----:B------:R-:W-:Y:S01]  /*c0f0*/  FFMA.FTZ R22, R14, R43, R35 ;  /* 0x0000002b0e167223 */ /* 0x000fe20000010023 */
[----:B------:R-:W-:Y:S02]  /*c100*/  SHF.R.U32.HI R32, RZ, 0x8, R6 ;  /* 0x00000008ff207819 */ /* 0x000fe40000011606 */
[----:B------:R-:W-:-:S02]  /*c110*/  LOP3.LUT R43, R34, 0x64006400, RZ, 0xfc, !PT ;  /* 0x64006400222b7812 */ /* 0x000fc400078efcff */
[----:B------:R-:W-:Y:S02]  /*c120*/  LOP3.LUT R6, R33, 0x64006400, RZ, 0xfc, !PT ;  /* 0x6400640021067812 */ /* 0x000fe400078efcff */
[----:B------:R-:W-:Y:S01]  /*c130*/  LOP3.LUT R47, R32, 0xf000f, RZ, 0xc0, !PT ;  /* 0x000f000f202f7812 */ /* 0x000fe200078ec0ff */
[----:B------:R-:W-:Y:S02]  /*c140*/  HFMA2 R34, R43, R16.H0_H0, -72, -72 ;  /* 0xd480d4802b227431 */ /* 0x000fe40000040010 */
[----:B------:R-:W-:Y:S01]  /*c150*/  HADD2 R6, R6, -1032, -1032 ;  /* 0xe408e40806067430 */ /* 0x000fe20000000000 */
[----:B------:R-:W-:Y:S01]  /*c160*/  LOP3.LUT R47, R47, 0x64006400, RZ, 0xfc, !PT ;  /* 0x640064002f2f7812 */ /* 0x000fe200078efcff */
[----:B0-----:R-:W-:Y:S02]  /*c170*/  HADD2.F32 R31, -RZ, R10.H0_H0 ;  /* 0x2000000aff1f7230 */ /* 0x001fe40000004100 */
[----:B-1----:R-:W-:Y:S02]  /*c180*/  HADD2.F32 R29, -RZ, R12.H0_H0 ;  /* 0x2000000cff1d7230 */ /* 0x002fe40000004100 */
[----:B------:R-:W-:-:S02]  /*c190*/  HADD2.F32 R45, -RZ, R34.H0_H0 ;  /* 0x20000022ff2d7230 */ /* 0x000fc40000004100 */
[----:B------:R-:W-:Y:S01]  /*c1a0*/  HADD2.F32 R33, -RZ, R6.H0_H0 ;  /* 0x20000006ff217230 */ /* 0x000fe20000004100 */
[----:B------:R-:W-:Y:S01]  /*c1b0*/  SHF.R.U32.HI R7, RZ, 0x8, R7 ;  /* 0x00000008ff077819 */ /* 0x000fe20000011607 */
[----:B------:R-:W-:Y:S02]  /*c1c0*/  HADD2 R47, R47, -1032, -1032 ;  /* 0xe408e4082f2f7430 */ /* 0x000fe40000000000 */
[----:B------:R-:W-:Y:S02]  /*c1d0*/  HADD2.F32 R34, -RZ, R34.H1_H1 ;  /* 0x30000022ff227230 */ /* 0x000fe40000004100 */
[----:B------:R-:W-:Y:S01]  /*c1e0*/  FFMA.FTZ R15, R15, R45, R2 ;  /* 0x0000002d0f0f7223 */ /* 0x000fe20000010002 */
[----:B------:R-:W-:Y:S01]  /*c1f0*/  FFMA.FTZ R22, R31, R33, R22 ;  /* 0x000000211f167223 */ /* 0x000fe20000010016 */
[----:B------:R-:W-:Y:S01]  /*c200*/  FFMA.FTZ R4, R33, R29, R4 ;  /* 0x0000001d21047223 */ /* 0x000fe20000010004 */
[----:B------:R-:W-:Y:S01]  /*c210*/  LOP3.LUT R33, R7, 0xf000f, RZ, 0xc0, !PT ;  /* 0x000f000f07217812 */ /* 0x000fe200078ec0ff */
[----:B------:R-:W-:-:S02]  /*c220*/  HADD2 R23, R23, -1032, -1032 ;  /* 0xe408e40817177430 */ /* 0x000fc40000000000 */
[----:B------:R-:W-:Y:S02]  /*c230*/  HADD2.F32 R2, -RZ, R47.H0_H0 ;  /* 0x2000002fff027230 */ /* 0x000fe40000004100 */
[----:B------:R-:W-:Y:S01]  /*c240*/  FFMA.FTZ R14, R14, R34, R15 ;  /* 0x000000220e0e7223 */ /* 0x000fe2000001000f */
[----:B------:R-:W-:Y:S01]  /*c250*/  LOP3.LUT R15, R33, 0x64006400, RZ, 0xfc, !PT ;  /* 0x64006400210f7812 */ /* 0x000fe200078efcff */
[--C-:B------:R-:W-:Y:S02]  /*c260*/  HADD2.F32 R35, -RZ, R23.reuse.H0_H0 ;  /* 0x20000017ff237230 */ /* 0x100fe40000004100 */
[----:B------:R-:W-:Y:S01]  /*c270*/  FFMA.FTZ R30, R31, R2, R30 ;  /* 0x000000021f1e7223 */ /* 0x000fe2000001001e */
[----:B------:R-:W-:Y:S01]  /*c280*/  FFMA.FTZ R5, R2, R29, R5 ;  /* 0x0000001d02057223 */ /* 0x000fe20000010005 */
[----:B------:R-:W-:Y:S02]  /*c290*/  HADD2.F32 R2, -RZ, R23.H1_H1 ;  /* 0x30000017ff027230 */ /* 0x000fe40000004100 */
[----:B------:R-:W-:-:S02]  /*c2a0*/  HADD2 R15, R15, -1032, -1032 ;  /* 0xe408e4080f0f7430 */ /* 0x000fc40000000000 */
[----:B------:R-:W-:Y:S01]  /*c2b0*/  FFMA.FTZ R45, R45, R3, R8 ;  /* 0x000000032d2d7223 */ /* 0x000fe20000010008 */
[----:B------:R-:W-:Y:S01]  /*c2c0*/  LOP3.LUT R19, R19, 0xf000f0, RZ, 0xc0, !PT ;  /* 0x00f000f013137812 */ /* 0x000fe200078ec0ff */
[----:B------:R-:W-:Y:S02]  /*c2d0*/  HADD2.F32 R23, -RZ, R10.H1_H1 ;  /* 0x3000000aff177230 */ /* 0x000fe40000004100 */
[----:B------:R-:W-:Y:S02]  /*c2e0*/  HADD2.F32 R12, -RZ, R12.H1_H1 ;  /* 0x3000000cff0c7230 */ /* 0x000fe40000004100 */
[----:B------:R-:W-:Y:S02]  /*c2f0*/  HADD2.F32 R3, -RZ, R6.H1_H1 ;  /* 0x30000006ff037230 */ /* 0x000fe40000004100 */
[C---:B------:R-:W-:Y:S01]  /*c300*/  FFMA.FTZ R43, R35.reuse, R31, R48 ;  /* 0x0000001f232b7223 */ /* 0x040fe20000010030 */
[----:B------:R-:W-:Y:S01]  /*c310*/  LOP3.LUT R28, R28, 0xf000f0, RZ, 0xc0, !PT ;  /* 0x00f000f01c1c7812 */ /* 0x000fe200078ec0ff */
[----:B------:R-:W-:Y:S01]  /*c320*/  FFMA.FTZ R35, R35, R29, R52 ;  /* 0x0000001d23237223 */ /* 0x000fe20000010034 */
[----:B------:R-:W-:Y:S01]  /*c330*/  LOP3.LUT R19, R19, 0x64006400, RZ, 0xfc, !PT ;  /* 0x6400640013137812 */ /* 0x000fe200078efcff */
[----:B------:R-:W-:-:S02]  /*c340*/  HADD2.F32 R8, -RZ, R15.H0_H0 ;  /* 0x2000000fff087230 */ /* 0x000fc40000004100 */
[----:B------:R-:W-:Y:S01]  /*c350*/  FFMA.FTZ R22, R23, R3, R22 ;  /* 0x0000000317167223 */ /* 0x000fe20000010016 */
[-C--:B------:R-:W-:Y:S01]  /*c360*/  FFMA.FTZ R4, R3, R12.reuse, R4 ;  /* 0x0000000c03047223 */ /* 0x080fe20000010004 */
[----:B------:R-:W-:Y:S01]  /*c370*/  LOP3.LUT R32, R32, 0xf000f0, RZ, 0xc0, !PT ;  /* 0x00f000f020207812 */ /* 0x000fe200078ec0ff */
[C---:B------:R-:W-:Y:S01]  /*c380*/  FFMA.FTZ R43, R2.reuse, R23, R43 ;  /* 0x00000017022b7223 */ /* 0x040fe2000001002b */
[----:B------:R-:W-:Y:S01]  /*c390*/  LOP3.LUT R6, R7, 0xf000f0, RZ, 0xc0, !PT ;  /* 0x00f000f007067812 */ /* 0x000fe200078ec0ff */
[----:B------:R-:W-:Y:S01]  /*c3a0*/  FFMA.FTZ R35, R2, R12, R35 ;  /* 0x0000000c02237223 */ /* 0x000fe20000010023 */
[----:B------:R-:W-:Y:S01]  /*c3b0*/  LOP3.LUT R3, R28, 0x64006400, RZ, 0xfc, !PT ;  /* 0x640064001c037812 */ /* 0x000fe200078efcff */
[----:B------:R-:W-:Y:S02]  /*c3c0*/  HFMA2 R2, R19, R16.H0_H0, -72, -72 ;  /* 0xd480d48013027431 */ /* 0x000fe40000040010 */
[----:B------:R-:W-:Y:S01]  /*c3d0*/  FFMA.FTZ R14, R31, R8, R14 ;  /* 0x000000081f0e7223 */ /* 0x000fe2000001000e */
[----:B------:R-:W-:-:S02]  /*c3e0*/  LOP3.LUT R19, R32, 0x64006400, RZ, 0xfc, !PT ;  /* 0x6400640020137812 */ /* 0x000fc400078efcff */
[----:B------:R-:W-:Y:S01]  /*c3f0*/  LOP3.LUT R31, R6, 0x64006400, RZ, 0xfc, !PT ;  /* 0x64006400061f7812 */ /* 0x000fe200078efcff */
[-C--:B------:R-:W-:Y:S02]  /*c400*/  HFMA2 R6, R3, R16.reuse.H0_H0, -72, -72 ;  /* 0xd480d48003067431 */ /* 0x080fe40000040010 */
[----:B------:R-:W-:Y:S02]  /*c410*/  HADD2.F32 R15, -RZ, R15.H1_H1 ;  /* 0x3000000fff0f7230 */ /* 0x000fe40000004100 */
[----:B------:R-:W-:Y:S02]  /*c420*/  HFMA2 R3, R19, R16.H0_H0, -72, -72 ;  /* 0xd480d48013037431 */ /* 0x000fe40000040010 */
[----:B------:R-:W-:Y:S02]  /*c430*/  HADD2.F32 R7, -RZ, R11.H0_H0 ;  /* 0x2000000bff077230 */ /* 0x000fe40000004100 */
[----:B------:R-:W-:Y:S01]  /*c440*/  FFMA.FTZ R9, R34, R9, R45 ;  /* 0x0000000922097223 */ /* 0x000fe2000001002d */
[----:B------:R-:W-:-:S02]  /*c450*/  HADD2.F32 R28, -RZ, R2.H0_H0 ;  /* 0x20000002ff1c7230 */ /* 0x000fc40000004100 */
[----:B------:R-:W-:Y:S02]  /*c460*/  HFMA2 R16, R31, R16.H0_H0, -72, -72 ;  /* 0xd480d4801f107431 */ /* 0x000fe40000040010 */
[----:B------:R-:W-:Y:S02]  /*c470*/  HADD2.F32 R10, -RZ, R13.H0_H0 ;  /* 0x2000000dff0a7230 */ /* 0x000fe40000004100 */
[----:B------:R-:W-:Y:S02]  /*c480*/  HADD2.F32 R47, -RZ, R47.H1_H1 ;  /* 0x3000002fff2f7230 */ /* 0x000fe40000004100 */
[----:B------:R-:W-:Y:S02]  /*c490*/  HADD2.F32 R31, -RZ, R6.H0_H0 ;  /* 0x20000006ff1f7230 */ /* 0x000fe40000004100 */
[C---:B------:R-:W-:Y:S01]  /*c4a0*/  FFMA.FTZ R43, R28.reuse, R7, R43 ;  /* 0x000000071c2b7223 */ /* 0x040fe2000001002b */
[----:B------:R-:W-:Y:S01]  /*c4b0*/  FFMA.FTZ R35, R28, R10, R35 ;  /* 0x0000000a1c237223 */ /* 0x000fe20000010023 */
[----:B------:R-:W-:Y:S01]  /*c4c0*/  FFMA.FTZ R32, R23, R15, R14 ;  /* 0x0000000f17207223 */ /* 0x000fe2000001000e */
[----:B------:R-:W-:Y:S01]  /*c4d0*/  FFMA.FTZ R8, R8, R29, R9 ;  /* 0x0000001d08087223 */ /* 0x000fe20000010009 */
[----:B------:R-:W-:-:S02]  /*c4e0*/  HADD2.F32 R28, -RZ, R3.H0_H0 ;  /* 0x20000003ff1c7230 */ /* 0x000fc40000004100 */
[----:B------:R-:W-:Y:S01]  /*c4f0*/  FFMA.FTZ R30, R23, R47, R30 ;  /* 0x0000002f171e7223 */ /* 0x000fe2000001001e */
[----:B------:R-:W-:Y:S02]  /*c500*/  HADD2.F32 R14, -RZ, R11.H1_H1 ;  /* 0x3000000bff0e7230 */ /* 0x000fe40000004100 */
[----:B------:R-:W-:Y:S01]  /*c510*/  FFMA.FTZ R11, R7, R31, R22 ;  /* 0x0000001f070b7223 */ /* 0x000fe20000010016 */
[----:B------:R-:W-:Y:S02]  /*c520*/  HADD2.F32 R19, -RZ, R16.H0_H0 ;  /* 0x20000010ff137230 */ /* 0x000fe40000004100 */
[----:B------:R-:W-:Y:S01]  /*c530*/  FFMA.FTZ R5, R47, R12, R5 ;  /* 0x0000000c2f057223 */ /* 0x000fe20000010005 */
[----:B------:R-:W-:Y:S01]  /*c540*/  FFMA.FTZ R31, R31, R10, R4 ;  /* 0x0000000a1f1f7223 */ /* 0x000fe20000010004 */
[----:B------:R-:W-:Y:S02]  /*c550*/  HADD2.F32 R6, -RZ, R6.H1_H1 ;  /* 0x30000006ff067230 */ /* 0x000fe40000004100 */
[----:B------:R-:W-:Y:S01]  /*c560*/  FFMA.FTZ R12, R15, R12, R8 ;  /* 0x0000000c0f0c7223 */ /* 0x000fe20000010008 */
[----:B------:R-:W-:-:S02]  /*c570*/  HADD2.F32 R4, -RZ, R13.H1_H1 ;  /* 0x3000000dff047230 */ /* 0x000fc40000004100 */
[----:B------:R-:W-:Y:S02]  /*c580*/  HADD2.F32 R2, -RZ, R2.H1_H1 ;  /* 0x30000002ff027230 */ /* 0x000fe40000004100 */
[C---:B------:R-:W-:Y:S01]  /*c590*/  FFMA.FTZ R23, R7.reuse, R28, R30 ;  /* 0x0000001c07177223 */ /* 0x040fe2000001001e */
[----:B------:R-:W-:Y:S02]  /*c5a0*/  HADD2.F32 R22, -RZ, R3.H1_H1 ;  /* 0x30000003ff167230 */ /* 0x000fe40000004100 */
[----:B------:R-:W-:Y:S01]  /*c5b0*/  FFMA.FTZ R7, R7, R19, R32 ;  /* 0x0000001307077223 */ /* 0x000fe20000010020 */
[----:B------:R-:W-:Y:S02]  /*c5c0*/  HADD2.F32 R16, -RZ, R16.H1_H1 ;  /* 0x30000010ff107230 */ /* 0x000fe40000004100 */
[----:B------:R-:W-:Y:S01]  /*c5d0*/  FFMA.FTZ R5, R28, R10, R5 ;  /* 0x0000000a1c057223 */ /* 0x000fe20000010005 */
[----:B------:R-:W-:Y:S01]  /*c5e0*/  FFMA.FTZ R8, R14, R6, R11 ;  /* 0x000000060e087223 */ /* 0x000fe2000001000b */
[----:B------:R-:W-:Y:S01]  /*c5f0*/  FFMA.FTZ R19, R19, R10, R12 ;  /* 0x0000000a13137223 */ /* 0x000fe2000001000c */
[C---:B------:R-:W-:Y:S01]  /*c600*/  FFMA.FTZ R43, R2.reuse, R14, R43 ;  /* 0x0000000e022b7223 */ /* 0x040fe2000001002b */
[-C--:B------:R-:W-:Y:S01]  /*c610*/  FFMA.FTZ R35, R2, R4.reuse, R35 ;  /* 0x0000000402237223 */ /* 0x080fe20000010023 */
[----:B------:R-:W-:Y:S01]  /*c620*/  FFMA.FTZ R6, R6, R4, R31 ;  /* 0x0000000406067223 */ /* 0x000fe2000001001f */
[C---:B------:R-:W-:Y:S01]  /*c630*/  FFMA.FTZ R23, R14.reuse, R22, R23 ;  /* 0x000000160e177223 */ /* 0x040fe20000010017 */
[----:B------:R-:W-:Y:S01]  /*c640*/  IADD3 R41, R41, 0x20, RZ ;  /* 0x0000002029297810 */ /* 0x000fe20007ffe0ff */
[----:B------:R-:W-:Y:S01]  /*c650*/  FFMA.FTZ R7, R14, R16, R7 ;  /* 0x000000100e077223 */ /* 0x000fe20000010007 */
[-C--:B------:R-:W-:Y:S01]  /*c660*/  FFMA.FTZ R5, R22, R4.reuse, R5 ;  /* 0x0000000416057223 */ /* 0x080fe20000010005 */
[----:B------:R-:W-:Y:S01]  /*c670*/  FFMA.FTZ R19, R16, R4, R19 ;  /* 0x0000000410137223 */ /* 0x000fe20000010013 */
[-C--:B------:R-:W-:Y:S01]  /*c680*/  FMUL.FTZ R43, R43, R20.reuse ;  /* 0x000000142b2b7220 */ /* 0x080fe20000410000 */
[-C--:B------:R-:W-:Y:S01]  /*c690*/  FMUL.FTZ R8, R8, R17.reuse ;  /* 0x0000001108087220 */ /* 0x080fe20000410000 */
[----:B------:R-:W-:Y:S01]  /*c6a0*/  FMUL.FTZ R35, R35, R20 ;  /* 0x0000001423237220 */ /* 0x000fe20000410000 */
[----:B------:R-:W-:Y:S01]  /*c6b0*/  FMUL.FTZ R6, R6, R17 ;  /* 0x0000001106067220 */ /* 0x000fe20000410000 */
[----:B------:R-:W-:Y:S01]  /*c6c0*/  FMUL.FTZ R23, R23, R18 ;  /* 0x0000001217177220 */ /* 0x000fe20000410000 */
[----:B------:R-:W-:Y:S01]  /*c6d0*/  ISETP.GE.AND P0, PT, R41, R46, PT ;  /* 0x0000002e2900720c */ /* 0x000fe20003f06270 */
[----:B------:R-:W-:Y:S01]  /*c6e0*/  FMUL.FTZ R7, R7, R24 ;  /* 0x0000001807077220 */ /* 0x000fe20000410000 */
[----:B------:R-:W-:Y:S01]  /*c6f0*/  ISETP.LT.AND P1, PT, R41, R42, PT ;  /* 0x0000002a2900720c */ /* 0x000fe20003f21270 */
        /* <DEDUP_REMOVED lines=21> */
.L_x_3510:
[----:B------:R-:W-:-:S04]  /*c850*/  ISETP.GE.AND P0, PT, R41, R42, PT ;  /* 0x0000002a2900720c */ /* 0x000fc80003f06270 */
[----:B------:R-:W-:-:S13]  /*c860*/  ISETP.GE.OR P0, PT, R41, UR13, P0 ;  /* 0x0000000d29007c0c */ /* 0x000fda0008706670 */
[----:B------:R-:W-:Y:S05]  /*c870*/  @P0 BRA `(.L_x_3512) ;  /* 0x0000001800480947 */ /* 0x000fea0003800000 */
.L_x_3513:
[----:B------:R-:W2:Y:S01]  /*c880*/  LDG.E.128.CONSTANT R8, desc[UR8][R52.64] ;  /* 0x0000000834087981 */ /* 0x000ea2000c1e9d00 */
[----:B------:R-:W-:Y:S01]  /*c890*/  ISETP.NE.AND P0, PT, R41, R38, PT ;  /* 0x000000262900720c */ /* 0x000fe20003f05270 */
[----:B------:R-:W-:Y:S02]  /*c8a0*/  IMAD.WIDE R48, R37, 0x4, R52 ;  /* 0x0000000425307825 */ /* 0x000fe400078e0234 */
[----:B------:R-:W0:Y:S04]  /*c8b0*/  LDS.128 R20, [UR5] ;  /* 0x00000005ff147984 */ /* 0x000e280008000c00 */
[----:B------:R3:W4:Y:S04]  /*c8c0*/  LDG.E.128.CONSTANT R16, desc[UR8][R48.64] ;  /* 0x0000000830107981 */ /* 0x000728000c1e9d00 */
[----:B------:R-:W5:Y:S02]  /*c8d0*/  LDS.128 R24, [UR5+0x80] ;  /* 0x00008005ff187984 */ /* 0x000f640008000c00 */
[----:B------:R-:W3:Y:S01]  /*c8e0*/  @!P0 LDC.64 R6, c[0x0][0x248] ;  /* 0x00009200ff068b82 */ /* 0x000ee20000000a00 */
[----:B-1----:R-:W-:-:S05]  /*c8f0*/  @!P0 LEA R13, R41, 0x1, 0x1 ;  /* 0x00000001290d8811 */ /* 0x002fca00078e08ff */
[----:B---3--:R-:W-:-:S06]  /*c900*/  @!P0 IMAD.WIDE R6, R13, 0x2, R6 ;  /* 0x000000020d068825 */ /* 0x008fcc00078e0206 */
[----:B------:R1:W3:Y:S01]  /*c910*/  @!P0 LDG.E.U16.CONSTANT R6, desc[UR8][R6.64] ;  /* 0x0000000806068981 */ /* 0x0002e2000c1e9500 */
[----:B------:R-:W-:Y:S01]  /*c920*/  IMAD.WIDE R48, R37, 0x4, R48 ;  /* 0x0000000425307825 */ /* 0x000fe200078e0230 */
[----:B------:R-:W-:Y:S02]  /*c930*/  MOV R28, 0x3000 ;  /* 0x00003000001c7802 */ /* 0x000fe40000000f00 */
[----:B------:R-:W-:Y:S02]  /*c940*/  MOV R50, 0x2400 ;  /* 0x0000240000327802 */ /* 0x000fe40000000f00 */
[----:B------:R-:W-:Y:S02]  /*c950*/  @!P0 IADD3 R39, R39, 0x1, RZ ;  /* 0x0000000127278810 */ /* 0x000fe40007ffe0ff */
[----:B--2---:R-:W-:-:S04]  /*c960*/  LOP3.LUT R12, R8, 0x70007, RZ, 0xc0, !PT ;  /* 0x00070007080c7812 */ /* 0x004fc800078ec0ff */
[----:B-1----:R-:W-:Y:S02]  /*c970*/  LOP3.LUT R7, R12, 0x64006400, RZ, 0xfc, !PT ;  /* 0x640064000c077812 */ /* 0x002fe400078efcff */
[----:B------:R-:W2:Y:S01]  /*c980*/  LDG.E.128.CONSTANT R12, desc[UR8][R48.64] ;  /* 0x00000008300c7981 */ /* 0x000ea2000c1e9d00 */
[----:B------:R-:W-:-:S04]  /*c990*/  LOP3.LUT R31, R10, 0x70007, RZ, 0xc0, !PT ;  /* 0x000700070a1f7812 */ /* 0x000fc800078ec0ff */
        /* <DEDUP_REMOVED lines=10> */
[----:B------:R-:W-:Y:S01]  /*ca40*/  LOP3.LUT R34, R34, 0x64006400, RZ, 0xfc, !PT ;  /* 0x6400640022227812 */ /* 0x000fe200078efcff */
[-C--:B0-----:R-:W-:Y:S01]  /*ca50*/  HFMA2.MMA R46, R31, R20.reuse, RZ ;  /* 0x000000141f2e7235 */ /* 0x081fe200000000ff */
[----:B------:R-:W-:Y:S02]  /*ca60*/  LOP3.LUT R29, R11, 0x380038, RZ, 0xc0, !PT ;  /* 0x003800380b1d7812 */ /* 0x000fe400078ec0ff */
[----:B------:R-:W-:Y:S01]  /*ca70*/  LOP3.LUT R43, R43, 0x64006400, RZ, 0xfc, !PT ;  /* 0x640064002b2b7812 */ /* 0x000fe200078efcff */
[----:B------:R-:W-:Y:S01]  /*ca80*/  HADD2 R30, R30, -1028, -1028 ;  /* 0xe404e4041e1e7430 */ /* 0x000fe20000000000 */
[----:B------:R-:W-:Y:S01]  /*ca90*/  LOP3.LUT R45, R45, 0x64006400, RZ, 0xfc, !PT ;  /* 0x640064002d2d7812 */ /* 0x000fe200078efcff */
[-C--:B------:R-:W-:Y:S01]  /*caa0*/  HFMA2 R35, R35, R28.reuse.H0_H0, -132, -132 ;  /* 0xd820d82023237431 */ /* 0x080fe2000004001c */
[C---:B------:R-:W-:Y:S01]  /*cab0*/  HFMA2.MMA R33, R7.reuse, R20, RZ ;  /* 0x0000001407217235 */ /* 0x040fe200000000ff */
[----:B------:R-:W-:Y:S01]  /*cac0*/  HADD2 R34, R34, -1028, -1028 ;  /* 0xe404e40422227430 */ /* 0x000fe20000000000 */
[-C--:B-----5:R-:W-:Y:S01]  /*cad0*/  HFMA2.MMA R7, R7, R24.reuse, RZ ;  /* 0x0000001807077235 */ /* 0x0a0fe200000000ff */
[----:B------:R-:W-:Y:S01]  /*cae0*/  LOP3.LUT R29, R29, 0x64006400, RZ, 0xfc, !PT ;  /* 0x640064001d1d7812 */ /* 0x000fe200078efcff */
[----:B------:R-:W-:Y:S01]  /*caf0*/  HFMA2.MMA R31, R31, R24, RZ ;  /* 0x000000181f1f7235 */ /* 0x000fe200000000ff */
[----:B------:R-:W-:-:S02]  /*cb00*/  HFMA2 R43, R43, R28.H0_H0, -132, -132 ;  /* 0xd820d8202b2b7431 */ /* 0x000fc4000004001c */
[----:B------:R-:W-:Y:S02]  /*cb10*/  HFMA2 R32, R30, R20, RZ.H0_H0 ;  /* 0x000000141e207231 */ /* 0x000fe400000400ff */
[----:B------:R-:W-:Y:S02]  /*cb20*/  HFMA2 R45, R45, R28.H0_H0, -132, -132 ;  /* 0xd820d8202d2d7431 */ /* 0x000fe4000004001c */
[----:B------:R-:W-:Y:S01]  /*cb30*/  HFMA2 R47, R34, R20, RZ.H0_H0 ;  /* 0x00000014222f7231 */ /* 0x000fe200000400ff */
[----:B------:R-:W-:Y:S01]  /*cb40*/  HFMA2.MMA R20, R35, R21, R46 ;  /* 0x0000001523147235 */ /* 0x000fe2000000002e */
[----:B------:R-:W-:Y:S02]  /*cb50*/  HFMA2 R30, R30, R24, RZ.H0_H0 ;  /* 0x000000181e1e7231 */ /* 0x000fe400000400ff */
[----:B------:R-:W-:Y:S02]  /*cb60*/  HFMA2 R29, R29, R28.H0_H0, -132, -132 ;  /* 0xd820d8201d1d7431 */ /* 0x000fe4000004001c */
[----:B------:R-:W-:Y:S01]  /*cb70*/  HFMA2 R46, R34, R24, RZ.H0_H0 ;  /* 0x00000018222e7231 */ /* 0x000fe200000400ff */
[C---:B------:R-:W-:Y:S01]  /*cb80*/  HFMA2.MMA R24, R43.reuse, R25, R7 ;  /* 0x000000192b187235 */ /* 0x040fe20000000007 */
[C---:B------:R-:W-:Y:S01]  /*cb90*/  HFMA2 R34, R45.reuse, R25, R30 ;  /* 0x000000192d227231 */ /* 0x040fe2000000001e */
[----:B------:R-:W-:Y:S01]  /*cba0*/  HFMA2.MMA R33, R43, R21, R33 ;  /* 0x000000152b217235 */ /* 0x000fe20000000021 */
[-C--:B------:R-:W-:Y:S01]  /*cbb0*/  HFMA2 R32, R45, R21.reuse, R32 ;  /* 0x000000152d207231 */ /* 0x080fe20000000020 */
[----:B------:R-:W-:Y:S01]  /*cbc0*/  SHF.R.U32.HI R7, RZ, 0x6, R8 ;  /* 0x00000006ff077819 */ /* 0x000fe20000011608 */
[----:B------:R-:W-:Y:S01]  /*cbd0*/  HFMA2.MMA R35, R35, R25, R31 ;  /* 0x0000001923237235 */ /* 0x000fe2000000001f */
        /* <DEDUP_REMOVED lines=16> */
[----:B------:R-:W-:Y:S01]  /*cce0*/  HADD2 R43, R43, -1028, -1028 ;  /* 0xe404e4042b2b7430 */ /* 0x000fe20000000000 */
[-C--:B------:R-:W-:Y:S01]  /*ccf0*/  HFMA2.MMA R33, R47, R22.reuse, R33 ;  /* 0x000000162f217235 */ /* 0x080fe20000000021 */
[CC--:B------:R-:W-:Y:S01]  /*cd00*/  HFMA2 R32, R46.reuse, R22.reuse, R32 ;  /* 0x000000162e207231 */ /* 0x0c0fe20000000020 */
[C---:B------:R-:W-:Y:S01]  /*cd10*/  HFMA2.MMA R20, R45.reuse, R22, R20 ;  /* 0x000000162d147235 */ /* 0x040fe20000000014 */
[C---:B------:R-:W-:Y:S01]  /*cd20*/  HFMA2 R21, R43.reuse, R22, R21 ;  /* 0x000000162b157231 */ /* 0x040fe20000000015 */
[----:B------:R-:W-:Y:S01]  /*cd30*/  LOP3.LUT R22, R7, 0x380038, RZ, 0xc0, !PT ;  /* 0x0038003807167812 */ /* 0x000fe200078ec0ff */
[-C--:B------:R-:W-:Y:S01]  /*cd40*/  HFMA2.MMA R35, R45, R26.reuse, R35 ;  /* 0x0000001a2d237235 */ /* 0x080fe20000000023 */
[-C--:B------:R-:W-:Y:S01]  /*cd50*/  HFMA2 R46, R46, R26.reuse, R34 ;  /* 0x0000001a2e2e7231 */ /* 0x080fe20000000022 */
        /* <DEDUP_REMOVED lines=8> */
[----:B------:R-:W-:Y:S01]  /*cde0*/  LOP3.LUT R51, R34, 0x64006400, RZ, 0xfc, !PT ;  /* 0x6400640022337812 */ /* 0x000fe200078efcff */
[-C--:B------:R-:W-:Y:S02]  /*cdf0*/  HFMA2 R45, R45, R28.reuse.H0_H0, -132, -132 ;  /* 0xd820d8202d2d7431 */ /* 0x080fe4000004001c */
[----:B------:R-:W-:-:S02]  /*ce00*/  HFMA2 R22, R43, R28.H0_H0, -132, -132 ;  /* 0xd820d8202b167431 */ /* 0x000fc4000004001c */
[-C--:B------:R-:W-:Y:S02]  /*ce10*/  HFMA2 R47, R47, R28.reuse.H0_H0, -132, -132 ;  /* 0xd820d8202f2f7431 */ /* 0x080fe4000004001c */
[----:B------:R-:W-:Y:S01]  /*ce20*/  HFMA2 R26, R51, R28.H0_H0, -132, -132 ;  /* 0xd820d820331a7431 */ /* 0x000fe2000004001c */
        /* <DEDUP_REMOVED lines=8> */
[----:B------:R-:W0:Y:S04]  /*ceb0*/  LDS.128 R20, [UR5+0x10] ;  /* 0x00001005ff147984 */ /* 0x000e280008000c00 */
[----:B------:R-:W1:Y:S01]  /*cec0*/  LDS.128 R24, [UR5+0x90] ;  /* 0x00009005ff187984 */ /* 0x000e620008000c00 */
[----:B------:R-:W-:-:S04]  /*ced0*/  LOP3.LUT R7, R7, 0x1c001c0, RZ, 0xc0, !PT ;  /* 0x01c001c007077812 */ /* 0x000fc800078ec0ff */
[----:B------:R-:W-:-:S05]  /*cee0*/  LOP3.LUT R7, R7, 0x64006400, RZ, 0xfc, !PT ;  /* 0x6400640007077812 */ /* 0x000fca00078efcff */
[----:B------:R-:W-:Y:S01]  /*cef0*/  HFMA2 R7, R7, R50.H0_H0, -20, -20 ;  /* 0xcd00cd0007077431 */ /* 0x000fe20000040032 */
[----:B---3--:R-:W-:Y:S02]  /*cf00*/  @!P0 IADD3 R38, R6, R41, RZ ;  /* 0x0000002906268210 */ /* 0x008fe40007ffe0ff */
[----:B------:R-:W-:-:S03]  /*cf10*/  @!P0 LEA R6, R39, R44, 0x3 ;  /* 0x0000002c27068211 */ /* 0x000fc600078e18ff */
[C---:B0-----:R-:W-:Y:S02]  /*cf20*/  HFMA2.MMA R33, R7.reuse, R20, R33 ;  /* 0x0000001407217235 */ /* 0x041fe40000000021 */
[----:B-1----:R-:W-:Y:S01]  /*cf30*/  HFMA2.MMA R45, R7, R24, R45 ;  /* 0x00000018072d7235 */ /* 0x002fe2000000002d */
[----:B----4-:R-:W-:-:S04]  /*cf40*/  LOP3.LUT R7, R16, 0x70007, RZ, 0xc0, !PT ;  /* 0x0007000710077812 */ /* 0x010fc800078ec0ff */
[----:B------:R-:W-:-:S05]  /*cf50*/  LOP3.LUT R7, R7, 0x64006400, RZ, 0xfc, !PT ;  /* 0x6400640007077812 */ /* 0x000fca00078efcff */
[----:B------:R-:W-:-:S04]  /*cf60*/  HADD2 R7, R7, -1028, -1028 ;  /* 0xe404e40407077430 */ /* 0x000fc80000000000 */
[----:B------:R-:W-:Y:S02]  /*cf70*/  HFMA2 R45, R7, R25, R45 ;  /* 0x00000019072d7231 */ /* 0x000fe4000000002d */
[----:B------:R-:W-:Y:S02]  /*cf80*/  HFMA2.MMA R33, R7, R21, R33 ;  /* 0x0000001507217235 */ /* 0x000fe40000000021 */
[----:B------:R-:W3:Y:S01]  /*cf90*/  @!P0 LDL.64 R6, [R6] ;  /* 0x0000000006068983 */ /* 0x000ee20000100a00 */
        /* <DEDUP_REMOVED lines=8> */
[----:B------:R-:W-:Y:S02]  /*d020*/  HFMA2 R31, R31, R50.H0_H0, -20, -20 ;  /* 0xcd00cd001f1f7431 */ /* 0x000fe40000040032 */
[-C--:B------:R-:W-:Y:S01]  /*d030*/  HFMA2 R32, R29, R20.reuse, R32 ;  /* 0x000000141d207231 */ /* 0x080fe20000000020 */
[----:B------:R-:W-:Y:S01]  /*d040*/  HFMA2.MMA R34, R30, R20, R34 ;  /* 0x000000141e227235 */ /* 0x000fe20000000022 */
[----:B------:R-:W-:Y:S01]  /*d050*/  HFMA2 R43, R31, R20, R43 ;  /* 0x000000141f2b7231 */ /* 0x000fe2000000002b */
[----:B------:R-:W-:-:S04]  /*d060*/  LOP3.LUT R20, R17, 0x70007, RZ, 0xc0, !PT ;  /* 0x0007000711147812 */ /* 0x000fc800078ec0ff */
[----:B------:R-:W-:Y:S01]  /*d070*/  LOP3.LUT R20, R20, 0x64006400, RZ, 0xfc, !PT ;  /* 0x6400640014147812 */ /* 0x000fe200078efcff */
[----:B------:R-:W-:-:S04]  /*d080*/  HFMA2 R46, R29, R24, R46 ;  /* 0x000000181d2e7231 */ /* 0x000fc8000000002e */
[----:B------:R-:W-:Y:S01]  /*d090*/  HADD2 R20, R20, -1028, -1028 ;  /* 0xe404e40414147430 */ /* 0x000fe20000000000 */
[----:B------:R-:W-:Y:S01]  /*d0a0*/  HFMA2.MMA R35, R30, R24, R35 ;  /* 0x000000181e237235 */ /* 0x000fe20000000023 */
[----:B------:R-:W-:Y:S02]  /*d0b0*/  HFMA2 R47, R31, R24, R47 ;  /* 0x000000181f2f7231 */ /* 0x000fe4000000002f */
[----:B------:R-:W-:Y:S02]  /*d0c0*/  HFMA2 R46, R20, R25, R46 ;  /* 0x00000019142e7231 */ /* 0x000fe4000000002e */
[----:B------:R-:W-:Y:S01]  /*d0d0*/  HFMA2.MMA R32, R20, R21, R32 ;  /* 0x0000001514207235 */ /* 0x000fe20000000020 */
[----:B------:R-:W-:Y:S02]  /*d0e0*/  LOP3.LUT R20, R18, 0x70007, RZ, 0xc0, !PT ;  /* 0x0007000712147812 */ /* 0x000fe400078ec0ff */
[----:B------:R-:W-:Y:S02]  /*d0f0*/  LOP3.LUT R24, R19, 0x70007, RZ, 0xc0, !PT ;  /* 0x0007000713187812 */ /* 0x000fe400078ec0ff */
[----:B------:R-:W-:-:S02]  /*d100*/  LOP3.LUT R20, R20, 0x64006400, RZ, 0xfc, !PT ;  /* 0x6400640014147812 */ /* 0x000fc400078efcff */
[----:B------:R-:W-:-:S03]  /*d110*/  LOP3.LUT R29, R24, 0x64006400, RZ, 0xfc, !PT ;  /* 0x64006400181d7812 */ /* 0x000fc600078efcff */
[----:B------:R-:W-:Y:S02]  /*d120*/  HADD2 R24, R20, -1028, -1028 ;  /* 0xe404e40414187430 */ /* 0x000fe40000000000 */
[----:B------:R-:W-:-:S04]  /*d130*/  HADD2 R20, R29, -1028, -1028 ;  /* 0xe404e4041d147430 */ /* 0x000fc80000000000 */
[-C--:B------:R-:W-:Y:S02]  /*d140*/  HFMA2.MMA R34, R24, R21.reuse, R34 ;  /* 0x0000001518227235 */ /* 0x080fe40000000022 */
[----:B------:R-:W-:Y:S01]  /*d150*/  HFMA2.MMA R43, R20, R21, R43 ;  /* 0x00000015142b7235 */ /* 0x000fe2000000002b */
[----:B------:R-:W-:Y:S01]  /*d160*/  LOP3.LUT R21, R16, 0x380038, RZ, 0xc0, !PT ;  /* 0x0038003810157812 */ /* 0x000fe200078ec0ff */
[-C--:B------:R-:W-:Y:S01]  /*d170*/  HFMA2 R35, R24, R25.reuse, R35 ;  /* 0x0000001918237231 */ /* 0x080fe20000000023 */
[----:B------:R-:W-:Y:S02]  /*d180*/  SHF.R.U32.HI R24, RZ, 0xf, R8 ;  /* 0x0000000fff187819 */ /* 0x000fe40000011608 */
[----:B------:R-:W-:Y:S02]  /*d190*/  LOP3.LUT R21, R21, 0x64006400, RZ, 0xfc, !PT ;  /* 0x6400640015157812 */ /* 0x000fe400078efcff */
[----:B------:R-:W-:Y:S01]  /*d1a0*/  LOP3.LUT R8, R17, 0x380038, RZ, 0xc0, !PT ;  /* 0x0038003811087812 */ /* 0x000fe200078ec0ff */
[----:B------:R-:W-:-:S02]  /*d1b0*/  HFMA2 R47, R20, R25, R47 ;  /* 0x00000019142f7231 */ /* 0x000fc4000000002f */
[-C--:B------:R-:W-:Y:S01]  /*d1c0*/  HFMA2 R21, R21, R28.reuse.H0_H0, -132, -132 ;  /* 0xd820d82015157431 */ /* 0x080fe2000004001c */
[----:B------:R-:W-:Y:S02]  /*d1d0*/  LOP3.LUT R25, R8, 0x64006400, RZ, 0xfc, !PT ;  /* 0x6400640008197812 */ /* 0x000fe400078efcff */
[--C-:B------:R-:W-:Y:S02]  /*d1e0*/  SHF.R.U32.HI R29, RZ, 0xe, R16.reuse ;  /* 0x0000000eff1d7819 */ /* 0x100fe40000011610 */
[----:B------:R-:W-:Y:S02]  /*d1f0*/  LOP3.LUT R20, R18, 0x380038, RZ, 0xc0, !PT ;  /* 0x0038003812147812 */ /* 0x000fe400078ec0ff */
[----:B------:R-:W-:Y:S02]  /*d200*/  LOP3.LUT R24, R24, 0x10001, RZ, 0xc0, !PT ;  /* 0x0001000118187812 */ /* 0x000fe400078ec0ff */
[----:B------:R-:W-:Y:S01]  /*d210*/  SHF.R.U32.HI R16, RZ, 0x6, R16 ;  /* 0x00000006ff107819 */ /* 0x000fe20000011610 */
[----:B------:R-:W-:Y:S01]  /*d220*/  HFMA2 R25, R25, R28.H0_H0, -132, -132 ;  /* 0xd820d82019197431 */ /* 0x000fe2000004001c */
[----:B------:R-:W-:Y:S01]  /*d230*/  HFMA2.MMA R33, R21, R22, R33 ;  /* 0x0000001615217235 */ /* 0x000fe20000000021 */
[----:B------:R-:W-:Y:S01]  /*d240*/  HFMA2 R45, R21, R26, R45 ;  /* 0x0000001a152d7231 */ /* 0x000fe2000000002d */
[----:B------:R-:W-:-:S02]  /*d250*/  LOP3.LUT R21, R20, 0x64006400, RZ, 0xfc, !PT ;  /* 0x6400640014157812 */ /* 0x000fc400078efcff */
[----:B------:R-:W-:Y:S02]  /*d260*/  LOP3.LUT R8, R24, 0x20002, R29, 0xf8, !PT ;  /* 0x0002000218087812 */ /* 0x000fe400078ef81d */
[----:B------:R-:W-:Y:S02]  /*d270*/  LOP3.LUT R20, R16, 0x70007, RZ, 0xc0, !PT ;  /* 0x0007000710147812 */ /* 0x000fe400078ec0ff */
[----:B------:R-:W-:Y:S02]  /*d280*/  LOP3.LUT R24, R19, 0x380038, RZ, 0xc0, !PT ;  /* 0x0038003813187812 */ /* 0x000fe400078ec0ff */
[----:B------:R-:W-:Y:S01]  /*d290*/  SHF.R.U32.HI R9, RZ, 0xf, R9 ;  /* 0x0000000fff097819 */ /* 0x000fe20000011609 */
[----:B------:R-:W-:Y:S01]  /*d2a0*/  HFMA2.MMA R32, R25, R22, R32 ;  /* 0x0000001619207235 */ /* 0x000fe20000000020 */
[----:B------:R-:W-:Y:S01]  /*d2b0*/  HFMA2 R46, R25, R26, R46 ;  /* 0x0000001a192e7231 */ /* 0x000fe2000000002e */
[----:B------:R-:W-:Y:S02]  /*d2c0*/  LOP3.LUT R20, R20, 0x64006400, RZ, 0xfc, !PT ;  /* 0x6400640014147812 */ /* 0x000fe400078efcff */
[----:B------:R-:W-:-:S02]  /*d2d0*/  LOP3.LUT R25, R24, 0x64006400, RZ, 0xfc, !PT ;  /* 0x6400640018197812 */ /* 0x000fc400078efcff */
[----:B------:R-:W-:Y:S02]  /*d2e0*/  LOP3.LUT R9, R9, 0x10001, RZ, 0xc0, !PT ;  /* 0x0001000109097812 */ /* 0x000fe400078ec0ff */
[--C-:B------:R-:W-:Y:S01]  /*d2f0*/  SHF.R.U32.HI R30, RZ, 0xe, R17.reuse ;  /* 0x0000000eff1e7819 */ /* 0x100fe20000011611 */
[----:B------:R-:W-:Y:S02]  /*d300*/  HADD2 R20, R20, -1028, -1028 ;  /* 0xe404e40414147430 */ /* 0x000fe40000000000 */
[-C--:B------:R-:W-:Y:S01]  /*d310*/  HFMA2 R21, R21, R28.reuse.H0_H0, -132, -132 ;  /* 0xd820d82015157431 */ /* 0x080fe2000004001c */
[----:B------:R-:W-:Y:S01]  /*d320*/  LOP3.LUT R9, R9, 0x20002, R30, 0xf8, !PT ;  /* 0x0002000209097812 */ /* 0x000fe200078ef81e */
[----:B------:R-:W-:Y:S01]  /*d330*/  HFMA2 R25, R25, R28.H0_H0, -132, -132 ;  /* 0xd820d82019197431 */ /* 0x000fe2000004001c */
[----:B------:R-:W-:Y:S02]  /*d340*/  SHF.R.U32.HI R30, RZ, 0x6, R17 ;  /* 0x00000006ff1e7819 */ /* 0x000fe40000011611 */
[----:B------:R-:W-:-:S02]  /*d350*/  SHF.R.U32.HI R17, RZ, 0x6, R18 ;  /* 0x00000006ff117819 */ /* 0x000fc40000011612 */
[----:B------:R-:W-:Y:S01]  /*d360*/  SHF.R.U32.HI R29, RZ, 0x6, R19 ;  /* 0x00000006ff1d7819 */ /* 0x000fe20000011613 */
[----:B------:R-:W-:Y:S01]  /*d370*/  HFMA2.MMA R33, R20, R23, R33 ;  /* 0x0000001714217235 */ /* 0x000fe20000000021 */
[----:B------:R-:W-:Y:S01]  /*d380*/  HFMA2 R45, R20, R27, R45 ;  /* 0x0000001b142d7231 */ /* 0x000fe2000000002d */
[-C--:B------:R-:W-:Y:S01]  /*d390*/  HFMA2.MMA R34, R21, R22.reuse, R34 ;  /* 0x0000001615227235 */ /* 0x080fe20000000022 */
[----:B------:R-:W-:Y:S01]  /*d3a0*/  HFMA2 R35, R21, R26, R35 ;  /* 0x0000001a15237231 */ /* 0x000fe20000000023 */
        /* <DEDUP_REMOVED lines=10> */
[----:B------:R-:W-:Y:S01]  /*d450*/  HFMA2 R47, R25, R26, R47 ;  /* 0x0000001a192f7231 */ /* 0x000fe2000000002f */
[-C--:B------:R-:W-:Y:S01]  /*d460*/  HFMA2.MMA R34, R22, R23.reuse, R34 ;  /* 0x0000001716227235 */ /* 0x080fe20000000022 */
[-C--:B------:R-:W-:Y:S01]  /*d470*/  HFMA2 R46, R21, R27.reuse, R46 ;  /* 0x0000001b152e7231 */ /* 0x080fe2000000002e */
[-C--:B------:R-:W-:Y:S01]  /*d480*/  HFMA2.MMA R32, R21, R23.reuse, R32 ;  /* 0x0000001715207235 */ /* 0x080fe20000000020 */
[-C--:B------:R-:W-:Y:S01]  /*d490*/  HFMA2 R35, R22, R27.reuse, R35 ;  /* 0x0000001b16237231 */ /* 0x080fe20000000023 */
[----:B------:R-:W-:Y:S01]  /*d4a0*/  HFMA2.MMA R43, R20, R23, R43 ;  /* 0x00000017142b7235 */ /* 0x000fe2000000002b */
[----:B------:R-:W-:-:S02]  /*d4b0*/  HFMA2 R47, R20, R27, R47 ;  /* 0x0000001b142f7231 */ /* 0x000fc4000000002f */
[----:B------:R-:W0:Y:S04]  /*d4c0*/  LDS.128 R20, [UR5+0x20] ;  /* 0x00002005ff147984 */ /* 0x000e280008000c00 */
[----:B------:R-:W1:Y:S01]  /*d4d0*/  LDS.128 R24, [UR5+0xa0] ;  /* 0x0000a005ff187984 */ /* 0x000e620008000c00 */
[----:B------:R-:W-:Y:S02]  /*d4e0*/  SHF.R.U32.HI R10, RZ, 0xf, R10 ;  /* 0x0000000fff0a7819 */ /* 0x000fe4000001160a */
[----:B------:R-:W-:Y:S02]  /*d4f0*/  SHF.R.U32.HI R31, RZ, 0xe, R18 ;  /* 0x0000000eff1f7819 */ /* 0x000fe40000011612 */
[----:B------:R-:W-:-:S04]  /*d500*/  LOP3.LUT R10, R10, 0x10001, RZ, 0xc0, !PT ;  /* 0x000100010a0a7812 */ /* 0x000fc800078ec0ff */
[----:B------:R-:W-:Y:S02]  /*d510*/  LOP3.LUT R10, R10, 0x20002, R31, 0xf8, !PT ;  /* 0x000200020a0a7812 */ /* 0x000fe400078ef81f */
[----:B------:R-:W-:Y:S02]  /*d520*/  LOP3.LUT R31, R16, 0x380038, RZ, 0xc0, !PT ;  /* 0x00380038101f7812 */ /* 0x000fe400078ec0ff */
[----:B------:R-:W-:Y:S02]  /*d530*/  SHF.R.U32.HI R11, RZ, 0xf, R11 ;  /* 0x0000000fff0b7819 */ /* 0x000fe4000001160b */
[----:B------:R-:W-:Y:S02]  /*d540*/  LOP3.LUT R31, R31, 0x64006400, RZ, 0xfc, !PT ;  /* 0x640064001f1f7812 */ /* 0x000fe400078efcff */
[----:B------:R-:W-:Y:S02]  /*d550*/  SHF.R.U32.HI R18, RZ, 0xe, R19 ;  /* 0x0000000eff127819 */ /* 0x000fe40000011613 */
[----:B------:R-:W-:Y:S01]  /*d560*/  LOP3.LUT R11, R11, 0x10001, RZ, 0xc0, !PT ;  /* 0x000100010b0b7812 */ /* 0x000fe200078ec0ff */
[----:B------:R-:W-:Y:S01]  /*d570*/  HFMA2 R31, R31, R28.H0_H0, -132, -132 ;  /* 0xd820d8201f1f7431 */ /* 0x000fe2000004001c */
[----:B------:R-:W-:-:S02]  /*d580*/  LOP3.LUT R19, R29, 0x380038, RZ, 0xc0, !PT ;  /* 0x003800381d137812 */ /* 0x000fc400078ec0ff */
[----:B------:R-:W-:Y:S02]  /*d590*/  LOP3.LUT R18, R11, 0x20002, R18, 0xf8, !PT ;  /* 0x000200020b127812 */ /* 0x000fe400078ef812 */
[----:B------:R-:W-:Y:S02]  /*d5a0*/  LOP3.LUT R11, R30, 0x380038, RZ, 0xc0, !PT ;  /* 0x003800381e0b7812 */ /* 0x000fe400078ec0ff */
[----:B------:R-:W-:Y:S02]  /*d5b0*/  LOP3.LUT R19, R19, 0x64006400, RZ, 0xfc, !PT ;  /* 0x6400640013137812 */ /* 0x000fe400078efcff */
[----:B------:R-:W-:Y:S01]  /*d5c0*/  LOP3.LUT R11, R11, 0x64006400, RZ, 0xfc, !PT ;  /* 0x640064000b0b7812 */ /* 0x000fe200078efcff */
[----:B0-----:R-:W-:Y:S01]  /*d5d0*/  HFMA2.MMA R33, R31, R20, R33 ;  /* 0x000000141f217235 */ /* 0x001fe20000000021 */
[----:B-1----:R-:W-:Y:S01]  /*d5e0*/  HFMA2 R45, R31, R24, R45 ;  /* 0x000000181f2d7231 */ /* 0x002fe2000000002d */
[----:B------:R-:W-:Y:S02]  /*d5f0*/  LOP3.LUT R31, R17, 0x380038, RZ, 0xc0, !PT ;  /* 0x00380038111f7812 */ /* 0x000fe400078ec0ff */
[----:B------:R-:W-:-:S02]  /*d600*/  HFMA2 R11, R11, R28.H0_H0, -132, -132 ;  /* 0xd820d8200b0b7431 */ /* 0x000fc4000004001c */
[----:B------:R-:W-:Y:S01]  /*d610*/  LOP3.LUT R31, R31, 0x64006400, RZ, 0xfc, !PT ;  /* 0x640064001f1f7812 */ /* 0x000fe200078efcff */
[----:B------:R-:W-:Y:S01]  /*d620*/  HFMA2 R19, R19, R28.H0_H0, -132, -132 ;  /* 0xd820d82013137431 */ /* 0x000fe2000004001c */
[----:B------:R-:W-:-:S03]  /*d630*/  LOP3.LUT R30, R30, 0x1c001c0, RZ, 0xc0, !PT ;  /* 0x01c001c01e1e7812 */ /* 0x000fc600078ec0ff */
[----:B------:R-:W-:Y:S01]  /*d640*/  HFMA2 R31, R31, R28.H0_H0, -132, -132 ;  /* 0xd820d8201f1f7431 */ /* 0x000fe2000004001c */
[----:B------:R-:W-:Y:S01]  /*d650*/  LOP3.LUT R16, R16, 0x1c001c0, RZ, 0xc0, !PT ;  /* 0x01c001c010107812 */ /* 0x000fe200078ec0ff */
[-C--:B------:R-:W-:Y:S01]  /*d660*/  HFMA2.MMA R32, R11, R20.reuse, R32 ;  /* 0x000000140b207235 */ /* 0x080fe20000000020 */
[----:B------:R-:W-:Y:S01]  /*d670*/  LOP3.LUT R53, R30, 0x64006400, RZ, 0xfc, !PT ;  /* 0x640064001e357812 */ /* 0x000fe200078efcff */
[----:B------:R-:W-:Y:S01]  /*d680*/  HFMA2 R34, R31, R20, R34 ;  /* 0x000000141f227231 */ /* 0x000fe20000000022 */
[----:B------:R-:W-:Y:S01]  /*d690*/  HFMA2.MMA R43, R19, R20, R43 ;  /* 0x00000014132b7235 */ /* 0x000fe2000000002b */
[----:B------:R-:W-:Y:S01]  /*d6a0*/  LOP3.LUT R17, R17, 0x1c001c0, RZ, 0xc0, !PT ;  /* 0x01c001c011117812 */ /* 0x000fe200078ec0ff */
[----:B------:R-:W-:Y:S01]  /*d6b0*/  HFMA2.MMA R20, R11, R24, R46 ;  /* 0x000000180b147235 */ /* 0x000fe2000000002e */
[----:B------:R-:W-:Y:S01]  /*d6c0*/  LOP3.LUT R51, R16, 0x64006400, RZ, 0xfc, !PT ;  /* 0x6400640010337812 */ /* 0x000fe200078efcff */
[----:B------:R-:W-:Y:S01]  /*d6d0*/  HFMA2 R16, R53, R50.H0_H0, -20, -20 ;  /* 0xcd00cd0035107431 */ /* 0x000fe20000040032 */
[----:B------:R-:W-:-:S02]  /*d6e0*/  LOP3.LUT R29, R29, 0x1c001c0, RZ, 0xc0, !PT ;  /* 0x01c001c01d1d7812 */ /* 0x000fc400078ec0ff */
[----:B------:R-:W-:Y:S02]  /*d6f0*/  LOP3.LUT R17, R17, 0x64006400, RZ, 0xfc, !PT ;  /* 0x6400640011117812 */ /* 0x000fe400078efcff */
[----:B--2---:R-:W-:Y:S01]  /*d700*/  SHF.R.U32.HI R11, RZ, 0xd, R12 ;  /* 0x0000000dff0b7819 */ /* 0x004fe2000001160c */
[----:B------:R-:W-:Y:S01]  /*d710*/  HFMA2 R32, R16, R21, R32 ;  /* 0x0000001510207231 */ /* 0x000fe20000000020 */
[----:B------:R-:W-:Y:S01]  /*d720*/  LOP3.LUT R29, R29, 0x64006400, RZ, 0xfc, !PT ;  /* 0x640064001d1d7812 */ /* 0x000fe200078efcff */
[----:B------:R-:W-:Y:S01]  /*d730*/  HFMA2.MMA R20, R16, R25, R20 ;  /* 0x0000001910147235 */ /* 0x000fe20000000014 */
[-C--:B------:R-:W-:Y:S01]  /*d740*/  HFMA2 R51, R51, R50.reuse.H0_H0, -20, -20 ;  /* 0xcd00cd0033337431 */ /* 0x080fe20000040032 */
[----:B------:R-:W-:Y:S01]  /*d750*/  LOP3.LUT R16, R8, 0x40004, R11, 0xf8, !PT ;  /* 0x0004000408107812 */ /* 0x000fe200078ef80b */
[----:B------:R-:W-:Y:S01]  /*d760*/  HFMA2 R17, R17, R50.H0_H0, -20, -20 ;  /* 0xcd00cd0011117431 */ /* 0x000fe20000040032 */
[----:B------:R-:W-:Y:S01]  /*d770*/  LOP3.LUT R8, R12, 0x70007, RZ, 0xc0, !PT ;  /* 0x000700070c087812 */ /* 0x000fe200078ec0ff */
[----:B------:R-:W-:Y:S01]  /*d780*/  HFMA2 R35, R31, R24, R35 ;  /* 0x000000181f237231 */ /* 0x000fe20000000023 */
[----:B------:R-:W-:Y:S01]  /*d790*/  HFMA2.MMA R47, R19, R24, R47 ;  /* 0x00000018132f7235 */ /* 0x000fe2000000002f */
[----:B------:R-:W-:Y:S01]  /*d7a0*/  HFMA2 R29, R29, R50.H0_H0, -20, -20 ;  /* 0xcd00cd001d1d7431 */ /* 0x000fe20000040032 */
[----:B------:R-:W-:Y:S01]  /*d7b0*/  SHF.R.U32.HI R30, RZ, 0xd, R13 ;  /* 0x0000000dff1e7819 */ /* 0x000fe2000001160d */
[-C--:B------:R-:W-:Y:S01]  /*d7c0*/  HFMA2.MMA R33, R51, R21.reuse, R33 ;  /* 0x0000001533217235 */ /* 0x080fe20000000021 */
[----:B------:R-:W-:Y:S01]  /*d7d0*/  LOP3.LUT R8, R8, 0x64006400, RZ, 0xfc, !PT ;  /* 0x6400640008087812 */ /* 0x000fe200078efcff */
[----:B------:R-:W-:Y:S01]  /*d7e0*/  HFMA2.MMA R34, R17, R21, R34 ;  /* 0x0000001511227235 */ /* 0x000fe20000000022 */
[----:B------:R-:W-:Y:S01]  /*d7f0*/  HFMA2 R24, R17, R25, R35 ;  /* 0x0000001911187231 */ /* 0x000fe20000000023 */
[----:B------:R-:W-:Y:S01]  /*d800*/  LOP3.LUT R17, R9, 0x40004, R30, 0xf8, !PT ;  /* 0x0004000409117812 */ /* 0x000fe200078ef81e */
[----:B------:R-:W-:Y:S01]  /*d810*/  HFMA2 R43, R29, R21, R43 ;  /* 0x000000151d2b7231 */ /* 0x000fe2000000002b */
[----:B------:R-:W-:-:S02]  /*d820*/  LOP3.LUT R9, R13, 0x70007, RZ, 0xc0, !PT ;  /* 0x000700070d097812 */ /* 0x000fc400078ec0ff */
[----:B------:R-:W-:Y:S01]  /*d830*/  LOP3.LUT R21, R14, 0x70007, RZ, 0xc0, !PT ;  /* 0x000700070e157812 */ /* 0x000fe200078ec0ff */
[----:B------:R-:W-:Y:S01]  /*d840*/  HFMA2 R45, R51, R25, R45 ;  /* 0x00000019332d7231 */ /* 0x000fe2000000002d */
[----:B------:R-:W-:Y:S01]  /*d850*/  HFMA2.MMA R29, R29, R25, R47 ;  /* 0x000000191d1d7235 */ /* 0x000fe2000000002f */
[----:B------:R-:W-:Y:S01]  /*d860*/  HADD2 R11, R8, -1028, -1028 ;  /* 0xe404e404080b7430 */ /* 0x000fe20000000000 */
[----:B------:R-:W-:Y:S02]  /*d870*/  LOP3.LUT R25, R15, 0x70007, RZ, 0xc0, !PT ;  /* 0x000700070f197812 */ /* 0x000fe400078ec0ff */
[----:B------:R-:W-:Y:S02]  /*d880*/  SHF.R.U32.HI R19, RZ, 0xd, R14 ;  /* 0x0000000dff137819 */ /* 0x000fe4000001160e */
[----:B------:R-:W-:Y:S02]  /*d890*/  LOP3.LUT R9, R9, 0x64006400, RZ, 0xfc, !PT ;  /* 0x6400640009097812 */ /* 0x000fe400078efcff */
[----:B------:R-:W-:Y:S01]  /*d8a0*/  LOP3.LUT R21, R21, 0x64006400, RZ, 0xfc, !PT ;  /* 0x6400640015157812 */ /* 0x000fe200078efcff */
[----:B------:R-:W-:Y:S01]  /*d8b0*/  HFMA2 R33, R11, R22, R33 ;  /* 0x000000160b217231 */ /* 0x000fe20000000021 */
[----:B------:R-:W-:Y:S01]  /*d8c0*/  LOP3.LUT R8, R25, 0x64006400, RZ, 0xfc, !PT ;  /* 0x6400640019087812 */ /* 0x000fe200078efcff */
[----:B------:R-:W-:Y:S01]  /*d8d0*/  HFMA2.MMA R25, R11, R26, R45 ;  /* 0x0000001a0b197235 */ /* 0x000fe2000000002d */
[----:B------:R-:W-:Y:S01]  /*d8e0*/  LOP3.LUT R19, R10, 0x40004, R19, 0xf8, !PT ;  /* 0x000400040a137812 */ /* 0x000fe200078ef813 */
[----:B------:R-:W-:-:S02]  /*d8f0*/  HADD2 R10, R9, -1028, -1028 ;  /* 0xe404e404090a7430 */ /* 0x000fc40000000000 */
[----:B------:R-:W-:Y:S02]  /*d900*/  HADD2 R11, R21, -1028, -1028 ;  /* 0xe404e404150b7430 */ /* 0x000fe40000000000 */
[----:B------:R-:W-:Y:S02]  /*d910*/  HADD2 R21, R8, -1028, -1028 ;  /* 0xe404e40408157430 */ /* 0x000fe40000000000 */
[-C--:B------:R-:W-:Y:S01]  /*d920*/  HFMA2 R32, R10, R22.reuse, R32 ;  /* 0x000000160a207231 */ /* 0x080fe20000000020 */
[-C--:B------:R-:W-:Y:S01]  /*d930*/  HFMA2.MMA R20, R10, R26.reuse, R20 ;  /* 0x0000001a0a147235 */ /* 0x080fe20000000014 */
[-C--:B------:R-:W-:Y:S01]  /*d940*/  HFMA2 R34, R11, R22.reuse, R34 ;  /* 0x000000160b227231 */ /* 0x080fe20000000022 */
[-C--:B------:R-:W-:Y:S02]  /*d950*/  HFMA2.MMA R24, R11, R26.reuse, R24 ;  /* 0x0000001a0b187235 */ /* 0x080fe40000000018 */
[----:B------:R-:W0:Y:S01]  /*d960*/  LDS.128 R8, [UR5+0x30] ;  /* 0x00003005ff087984 */ /* 0x000e220008000c00 */
[----:B------:R-:W-:Y:S01]  /*d970*/  HFMA2 R43, R21, R22, R43 ;  /* 0x00000016152b7231 */ /* 0x000fe2000000002b */
[----:B------:R-:W-:Y:S01]  /*d980*/  HFMA2.MMA R26, R21, R26, R29 ;  /* 0x0000001a151a7235 */ /* 0x000fe2000000001d */
[----:B------:R-:W-:-:S02]  /*d990*/  LOP3.LUT R21, R12, 0x380038, RZ, 0xc0, !PT ;  /* 0x003800380c157812 */ /* 0x000fc400078ec0ff */
[----:B------:R-:W-:Y:S02]  /*d9a0*/  SHF.R.U32.HI R45, RZ, 0xd, R15 ;  /* 0x0000000dff2d7819 */ /* 0x000fe4000001160f */
[----:B------:R-:W-:Y:S02]  /*d9b0*/  LOP3.LUT R31, R21, 0x64006400, RZ, 0xfc, !PT ;  /* 0x64006400151f7812 */ /* 0x000fe400078efcff */
[----:B------:R-:W-:Y:S02]  /*d9c0*/  LOP3.LUT R30, R13, 0x380038, RZ, 0xc0, !PT ;  /* 0x003800380d1e7812 */ /* 0x000fe400078ec0ff */
[----:B------:R-:W-:Y:S02]  /*d9d0*/  LOP3.LUT R22, R14, 0x380038, RZ, 0xc0, !PT ;  /* 0x003800380e167812 */ /* 0x000fe400078ec0ff */
[----:B------:R-:W-:Y:S01]  /*d9e0*/  LOP3.LUT R29, R15, 0x380038, RZ, 0xc0, !PT ;  /* 0x003800380f1d7812 */ /* 0x000fe200078ec0ff */
[----:B------:R-:W-:Y:S01]  /*d9f0*/  HFMA2 R31, R31, R28.H0_H0, -132, -132 ;  /* 0xd820d8201f1f7431 */ /* 0x000fe2000004001c */
[----:B------:R-:W-:-:S02]  /*da00*/  LOP3.LUT R21, R18, 0x40004, R45, 0xf8, !PT ;  /* 0x0004000412157812 */ /* 0x000fc400078ef82d */
[----:B------:R-:W-:Y:S02]  /*da10*/  LOP3.LUT R35, R30, 0x64006400, RZ, 0xfc, !PT ;  /* 0x640064001e237812 */ /* 0x000fe400078efcff */
[----:B------:R-:W-:Y:S02]  /*da20*/  LOP3.LUT R45, R22, 0x64006400, RZ, 0xfc, !PT ;  /* 0x64006400162d7812 */ /* 0x000fe400078efcff */
[----:B------:R-:W-:Y:S01]  /*da30*/  LOP3.LUT R29, R29, 0x64006400, RZ, 0xfc, !PT ;  /* 0x640064001d1d7812 */ /* 0x000fe200078efcff */
[----:B------:R-:W-:Y:S02]  /*da40*/  HFMA2 R22, R31, R27, R25 ;  /* 0x0000001b1f167231 */ /* 0x000fe40000000019 */
[-C--:B------:R-:W-:Y:S02]  /*da50*/  HFMA2 R35, R35, R28.reuse.H0_H0, -132, -132 ;  /* 0xd820d82023237431 */ /* 0x080fe4000004001c */
[-C--:B------:R-:W-:Y:S02]  /*da60*/  HFMA2 R18, R45, R28.reuse.H0_H0, -132, -132 ;  /* 0xd820d8202d127431 */ /* 0x080fe4000004001c */
[----:B------:R-:W-:Y:S01]  /*da70*/  HFMA2 R25, R29, R28.H0_H0, -132, -132 ;  /* 0xd820d8201d197431 */ /* 0x000fe2000004001c */
[----:B------:R-:W-:-:S02]  /*da80*/  SHF.R.U32.HI R12, RZ, 0x6, R12 ;  /* 0x00000006ff0c7819 */ /* 0x000fc4000001160c */
[----:B------:R-:W-:Y:S01]  /*da90*/  SHF.R.U32.HI R14, RZ, 0x6, R14 ;  /* 0x00000006ff0e7819 */ /* 0x000fe2000001160e */
[-C--:B------:R-:W-:Y:S01]  /*daa0*/  HFMA2.MMA R33, R31, R23.reuse, R33 ;  /* 0x000000171f217235 */ /* 0x080fe20000000021 */
[----:B------:R-:W-:Y:S01]  /*dab0*/  SHF.R.U32.HI R13, RZ, 0x6, R13 ;  /* 0x00000006ff0d7819 */ /* 0x000fe2000001160d */
[-C--:B------:R-:W-:Y:S01]  /*dac0*/  HFMA2.MMA R32, R35, R23.reuse, R32 ;  /* 0x0000001723207235 */ /* 0x080fe20000000020 */
[----:B------:R-:W-:Y:S01]  /*dad0*/  SHF.R.U32.HI R15, RZ, 0x6, R15 ;  /* 0x00000006ff0f7819 */ /* 0x000fe2000001160f */
[-C--:B------:R-:W-:Y:S01]  /*dae0*/  HFMA2.MMA R34, R18, R23.reuse, R34 ;  /* 0x0000001712227235 */ /* 0x080fe20000000022 */
        /* <DEDUP_REMOVED lines=11> */
[----:B------:R-:W-:Y:S02]  /*dba0*/  HADD2 R31, R23, -1028, -1028 ;  /* 0xe404e404171f7430 */ /* 0x000fe40000000000 */
[----:B------:R-:W-:-:S02]  /*dbb0*/  HADD2 R29, R29, -1028, -1028 ;  /* 0xe404e4041d1d7430 */ /* 0x000fc40000000000 */
[----:B------:R-:W-:Y:S02]  /*dbc0*/  HFMA2 R27, R25, R27, R26 ;  /* 0x0000001b191b7231 */ /* 0x000fe4000000001a */
[----:B------:R-:W-:Y:S02]  /*dbd0*/  HADD2 R30, R24, -1028, -1028 ;  /* 0xe404e404181e7430 */ /* 0x000fe40000000000 */
[----:B------:R-:W-:Y:S01]  /*dbe0*/  HADD2 R26, R35, -1028, -1028 ;  /* 0xe404e404231a7430 */ /* 0x000fe20000000000 */
[-C--:B0-----:R-:W-:Y:S01]  /*dbf0*/  HFMA2.MMA R25, R31, R8.reuse, R33 ;  /* 0x000000081f197235 */ /* 0x081fe20000000021 */
[-C--:B------:R-:W-:Y:S01]  /*dc00*/  HFMA2 R24, R30, R8.reuse, R32 ;  /* 0x000000081e187231 */ /* 0x080fe20000000020 */
[----:B------:R-:W-:Y:S01]  /*dc10*/  HFMA2.MMA R23, R29, R8, R34 ;  /* 0x000000081d177235 */ /* 0x000fe20000000022 */
[----:B------:R-:W-:Y:S01]  /*dc20*/  HFMA2 R8, R26, R8, R43 ;  /* 0x000000081a087231 */ /* 0x000fe2000000002b */
[C---:B------:R-:W-:Y:S02]  /*dc30*/  LOP3.LUT R55, R12.reuse, 0x380038, RZ, 0xc0, !PT ;  /* 0x003800380c377812 */ /* 0x040fe400078ec0ff */
[----:B------:R-:W-:-:S02]  /*dc40*/  LOP3.LUT R35, R12, 0x1c001c0, RZ, 0xc0, !PT ;  /* 0x01c001c00c237812 */ /* 0x000fc400078ec0ff */
[C---:B------:R-:W-:Y:S02]  /*dc50*/  LOP3.LUT R53, R13.reuse, 0x380038, RZ, 0xc0, !PT ;  /* 0x003800380d357812 */ /* 0x040fe400078ec0ff */
[----:B------:R-:W-:Y:S02]  /*dc60*/  LOP3.LUT R33, R13, 0x1c001c0, RZ, 0xc0, !PT ;  /* 0x01c001c00d217812 */ /* 0x000fe400078ec0ff */
[C---:B------:R-:W-:Y:S02]  /*dc70*/  LOP3.LUT R51, R14.reuse, 0x380038, RZ, 0xc0, !PT ;  /* 0x003800380e337812 */ /* 0x040fe400078ec0ff */
[----:B------:R-:W-:Y:S02]  /*dc80*/  LOP3.LUT R43, R14, 0x1c001c0, RZ, 0xc0, !PT ;  /* 0x01c001c00e2b7812 */ /* 0x000fe400078ec0ff */
[C---:B------:R-:W-:Y:S02]  /*dc90*/  LOP3.LUT R45, R15.reuse, 0x380038, RZ, 0xc0, !PT ;  /* 0x003800380f2d7812 */ /* 0x040fe400078ec0ff */
[----:B------:R-:W-:-:S02]  /*dca0*/  LOP3.LUT R47, R15, 0x1c001c0, RZ, 0xc0, !PT ;  /* 0x01c001c00f2f7812 */ /* 0x000fc400078ec0ff */
[----:B------:R-:W0:Y:S01]  /*dcb0*/  LDS.128 R12, [UR5+0xb0] ;  /* 0x0000b005ff0c7984 */ /* 0x000e220008000c00 */
[----:B------:R-:W-:Y:S02]  /*dcc0*/  LOP3.LUT R55, R55, 0x64006400, RZ, 0xfc, !PT ;  /* 0x6400640037377812 */ /* 0x000fe400078efcff */
[----:B------:R-:W-:Y:S02]  /*dcd0*/  LOP3.LUT R53, R53, 0x64006400, RZ, 0xfc, !PT ;  /* 0x6400640035357812 */ /* 0x000fe400078efcff */
[----:B------:R-:W-:Y:S01]  /*dce0*/  LOP3.LUT R51, R51, 0x64006400, RZ, 0xfc, !PT ;  /* 0x6400640033337812 */ /* 0x000fe200078efcff */
[-C--:B------:R-:W-:Y:S01]  /*dcf0*/  HFMA2 R32, R55, R28.reuse.H0_H0, -132, -132 ;  /* 0xd820d82037207431 */ /* 0x080fe2000004001c */
[----:B------:R-:W-:Y:S01]  /*dd00*/  LOP3.LUT R45, R45, 0x64006400, RZ, 0xfc, !PT ;  /* 0x640064002d2d7812 */ /* 0x000fe200078efcff */
[-C--:B------:R-:W-:Y:S01]  /*dd10*/  HFMA2 R34, R53, R28.reuse.H0_H0, -132, -132 ;  /* 0xd820d82035227431 */ /* 0x080fe2000004001c */
[----:B------:R-:W-:Y:S01]  /*dd20*/  LOP3.LUT R35, R35, 0x64006400, RZ, 0xfc, !PT ;  /* 0x6400640023237812 */ /* 0x000fe200078efcff */
[----:B------:R-:W-:-:S02]  /*dd30*/  HFMA2 R46, R51, R28.H0_H0, -132, -132 ;  /* 0xd820d820332e7431 */ /* 0x000fc4000004001c */
[----:B------:R-:W-:Y:S01]  /*dd40*/  HFMA2 R28, R45, R28.H0_H0, -132, -132 ;  /* 0xd820d8202d1c7431 */ /* 0x000fe2000004001c */
[-C--:B------:R-:W-:Y:S01]  /*dd50*/  HFMA2.MMA R45, R32, R9.reuse, R25 ;  /* 0x00000009202d7235 */ /* 0x080fe20000000019 */
[----:B------:R-:W-:Y:S01]  /*dd60*/  HFMA2 R35, R35, R50.H0_H0, -20, -20 ;  /* 0xcd00cd0023237431 */ /* 0x000fe20000040032 */
[----:B------:R-:W-:Y:S01]  /*dd70*/  LOP3.LUT R16, R16, 0x64006400, RZ, 0xfc, !PT ;  /* 0x6400640010107812 */ /* 0x000fe200078efcff */
[----:B------:R-:W-:Y:S01]  /*dd80*/  HFMA2 R25, R34, R9, R24 ;  /* 0x0000000922197231 */ /* 0x000fe20000000018 */
[----:B------:R-:W-:Y:S01]  /*dd90*/  LOP3.LUT R43, R43, 0x64006400, RZ, 0xfc, !PT ;  /* 0x640064002b2b7812 */ /* 0x000fe200078efcff */
[----:B------:R-:W-:Y:S01]  /*dda0*/  HFMA2.MMA R24, R46, R9, R23 ;  /* 0x000000092e187235 */ /* 0x000fe20000000017 */
[----:B------:R-:W-:Y:S02]  /*ddb0*/  LOP3.LUT R33, R33, 0x64006400, RZ, 0xfc, !PT ;  /* 0x6400640021217812 */ /* 0x000fe400078efcff */
[----:B------:R-:W-:Y:S01]  /*ddc0*/  HFMA2.MMA R23, R35, R10, R45 ;  /* 0x0000000a23177235 */ /* 0x000fe2000000002d */
[----:B------:R-:W-:Y:S01]  /*ddd0*/  LOP3.LUT R47, R47, 0x64006400, RZ, 0xfc, !PT ;  /* 0x640064002f2f7812 */ /* 0x000fe200078efcff */
[----:B------:R-:W-:-:S02]  /*dde0*/  HADD2 R16, R16, -1028, -1028 ;  /* 0xe404e40410107430 */ /* 0x000fc40000000000 */
[-C--:B------:R-:W-:Y:S01]  /*ddf0*/  HFMA2 R43, R43, R50.reuse.H0_H0, -20, -20 ;  /* 0xcd00cd002b2b7431 */ /* 0x080fe20000040032 */
[----:B------:R-:W-:Y:S01]  /*de00*/  LOP3.LUT R19, R19, 0x64006400, RZ, 0xfc, !PT ;  /* 0x6400640013137812 */ /* 0x000fe200078efcff */
[-C--:B------:R-:W-:Y:S02]  /*de10*/  HFMA2 R33, R33, R50.reuse.H0_H0, -20, -20 ;  /* 0xcd00cd0021217431 */ /* 0x080fe40000040032 */
[----:B------:R-:W-:Y:S01]  /*de20*/  HFMA2 R47, R47, R50.H0_H0, -20, -20 ;  /* 0xcd00cd002f2f7431 */ /* 0x000fe20000040032 */
[----:B------:R-:W-:Y:S01]  /*de30*/  HFMA2.MMA R23, R16, R11, R23 ;  /* 0x0000000b10177235 */ /* 0x000fe20000000017 */
[----:B------:R-:W-:Y:S01]  /*de40*/  HFMA2 R50, R28, R9, R8 ;  /* 0x000000091c327231 */ /* 0x000fe20000000008 */
[----:B------:R-:W-:Y:S01]  /*de50*/  HFMA2.MMA R8, R43, R10, R24 ;  /* 0x0000000a2b087235 */ /* 0x000fe20000000018 */
[----:B------:R-:W-:-:S07]  /*de60*/  HADD2 R19, R19, -1028, -1028 ;  /* 0xe404e40413137430 */ /* 0x000fce0000000000 */
[----:B------:R-:W-:Y:S01]  /*de70*/  HFMA2.MMA R24, R19, R11, R8 ;  /* 0x0000000b13187235 */ /* 0x000fe20000000008 */
[----:B------:R-:W-:Y:S01]  /*de80*/  HADD2 R8, R23.H0_H0, R23.H1_H1 ;  /* 0x3000001717087230 */ /* 0x000fe20000000800 */
[-C--:B0-----:R-:W-:Y:S02]  /*de90*/  HFMA2.MMA R22, R31, R12.reuse, R22 ;  /* 0x0000000c1f167235 */ /* 0x081fe40000000016 */
[----:B------:R-:W-:-:S06]  /*dea0*/  HFMA2.MMA R23, R29, R12, R18 ;  /* 0x0000000c1d177235 */ /* 0x000fcc0000000012 */
[-C--:B------:R-:W-:Y:S02]  /*deb0*/  HFMA2.MMA R22, R32, R13.reuse, R22 ;  /* 0x0000000d20167235 */ /* 0x080fe40000000016 */
[----:B------:R-:W-:Y:S01]  /*dec0*/  HFMA2.MMA R23, R46, R13, R23 ;  /* 0x0000000d2e177235 */ /* 0x000fe20000000017 */
[----:B------:R-:W-:Y:S01]  /*ded0*/  LOP3.LUT R17, R17, 0x64006400, RZ, 0xfc, !PT ;  /* 0x6400640011117812 */ /* 0x000fe200078efcff */
[-C--:B------:R-:W-:Y:S01]  /*dee0*/  HFMA2 R20, R30, R12.reuse, R20 ;  /* 0x0000000c1e147231 */ /* 0x080fe20000000014 */
[----:B------:R-:W-:Y:S01]  /*def0*/  LOP3.LUT R21, R21, 0x64006400, RZ, 0xfc, !PT ;  /* 0x6400640015157812 */ /* 0x000fe200078efcff */
[----:B------:R-:W-:Y:S02]  /*df00*/  HFMA2 R27, R26, R12, R27 ;  /* 0x0000000c1a1b7231 */ /* 0x000fe4000000001b */
[-C--:B------:R-:W-:Y:S02]  /*df10*/  HFMA2.MMA R22, R35, R14.reuse, R22 ;  /* 0x0000000e23167235 */ /* 0x080fe40000000016 */
[----:B------:R-:W-:Y:S01]  /*df20*/  HFMA2.MMA R23, R43, R14, R23 ;  /* 0x0000000e2b177235 */ /* 0x000fe20000000017 */
[----:B------:R-:W-:-:S02]  /*df30*/  HFMA2 R9, R33, R10, R25 ;  /* 0x0000000a21097231 */ /* 0x000fc40000000019 */
[----:B------:R-:W-:Y:S02]  /*df40*/  HADD2 R17, R17, -1028, -1028 ;  /* 0xe404e40411117430 */ /* 0x000fe40000000000 */
[-C--:B------:R-:W-:Y:S02]  /*df50*/  HFMA2 R20, R34, R13.reuse, R20 ;  /* 0x0000000d22147231 */ /* 0x080fe40000000014 */
[----:B------:R-:W-:Y:S01]  /*df60*/  HFMA2 R27, R28, R13, R27 ;  /* 0x0000000d1c1b7231 */ /* 0x000fe2000000001b */
[-C--:B------:R-:W-:Y:S01]  /*df70*/  HFMA2.MMA R22, R16, R15.reuse, R22 ;  /* 0x0000000f10167235 */ /* 0x080fe20000000016 */
[----:B------:R-:W-:Y:S01]  /*df80*/  HFMA2 R10, R47, R10, R50 ;  /* 0x0000000a2f0a7231 */ /* 0x000fe20000000032 */
[----:B------:R-:W-:Y:S01]  /*df90*/  HFMA2.MMA R23, R19, R15, R23 ;  /* 0x0000000f13177235 */ /* 0x000fe20000000017 */
[----:B------:R-:W-:Y:S01]  /*dfa0*/  HADD2 R21, R21, -1028, -1028 ;  /* 0xe404e40415157430 */ /* 0x000fe20000000000 */
[----:B---3--:R-:W-:Y:S02]  /*dfb0*/  @!P0 PRMT R36, R6, 0x7610, R36 ;  /* 0x0000761006248816 */ /* 0x008fe40000000024 */
[----:B------:R-:W-:Y:S01]  /*dfc0*/  @!P0 PRMT R0, R7, 0x7610, R0 ;  /* 0x0000761007008816 */ /* 0x000fe20000000000 */
[----:B------:R-:W-:Y:S01]  /*dfd0*/  HFMA2 R9, R17, R11, R9 ;  /* 0x0000000b11097231 */ /* 0x000fe20000000009 */
[----:B------:R-:W-:Y:S01]  /*dfe0*/  IADD3 R41, R41, 0x20, RZ ;  /* 0x0000002029297810 */ /* 0x000fe20007ffe0ff */
[----:B------:R-:W-:-:S02]  /*dff0*/  HFMA2 R20, R33, R14, R20 ;  /* 0x0000000e21147231 */ /* 0x000fc40000000014 */
[----:B------:R-:W-:Y:S01]  /*e000*/  HFMA2 R27, R47, R14, R27 ;  /* 0x0000000e2f1b7231 */ /* 0x000fe2000000001b */
[----:B------:R-:W-:Y:S01]  /*e010*/  @!P0 PRMT R36, R36, 0x7610, R6 ;  /* 0x0000761024248816 */ /* 0x000fe20000000006 */
[----:B------:R-:W-:Y:S01]  /*e020*/  HFMA2 R11, R21, R11, R10 ;  /* 0x0000000b150b7231 */ /* 0x000fe2000000000a */
[----:B------:R-:W-:Y:S01]  /*e030*/  @!P0 PRMT R0, R0, 0x7610, R7 ;  /* 0x0000761000008816 */ /* 0x000fe20000000007 */
[-C--:B------:R-:W-:Y:S01]  /*e040*/  HFMA2 R20, R17, R15.reuse, R20 ;  /* 0x0000000f11147231 */ /* 0x080fe20000000014 */
[C---:B------:R-:W-:Y:S01]  /*e050*/  ISETP.GE.AND P0, PT, R41.reuse, UR13, PT ;  /* 0x0000000d29007c0c */ /* 0x040fe2000bf06270 */
[----:B------:R-:W-:Y:S01]  /*e060*/  HFMA2 R27, R21, R15, R27 ;  /* 0x0000000f151b7231 */ /* 0x000fe2000000001b */
[----:B------:R-:W-:Y:S01]  /*e070*/  ISETP.LT.AND P1, PT, R41, R42, PT ;  /* 0x0000002a2900720c */ /* 0x000fe20003f21270 */
        /* <DEDUP_REMOVED lines=18> */
.L_x_3512:
[----:B------:R-:W-:Y:S01]  /*e1a0*/  ISETP.GE.AND P0, PT, R41, R42, PT ;  /* 0x0000002a2900720c */ /* 0x000fe20003f06270 */
[----:B------:R-:W-:-:S03]  /*e1b0*/  ULDC UR6, c[0x0][0x26c] ;  /* 0x00009b0000067ab9 */ /* 0x000fc60000000800 */
[----:B------:R-:W-:-:S13]  /*e1c0*/  ISETP.GE.OR P0, PT, R41, UR6, P0 ;  /* 0x0000000629007c0c */ /* 0x000fda0008706670 */
[----:B------:R-:W-:Y:S05]  /*e1d0*/  @P0 BRA `(.L_x_3514) ;  /* 0x0000000c00580947 */ /* 0x000fea0003800000 */
[----:B------:R-:W-:Y:S02]  /*e1e0*/  SHF.R.S32.HI R6, RZ, 0x1f, R37 ;  /* 0x0000001fff067819 */ /* 0x000fe40000011425 */
[C---:B------:R-:W-:Y:S02]  /*e1f0*/  SHF.L.U32 R29, R37.reuse, 0x2, RZ ;  /* 0x00000002251d7819 */ /* 0x040fe400000006ff */
[----:B------:R-:W-:-:S07]  /*e200*/  SHF.L.U64.HI R31, R37, 0x2, R6 ;  /* 0x00000002251f7819 */ /* 0x000fce0000010206 */
.L_x_3515:
[C---:B------:R-:W-:Y:S01]  /*e210*/  ISETP.NE.AND P1, PT, R41.reuse, R38, PT ;  /* 0x000000262900720c */ /* 0x040fe20003f25270 */
[----:B-1----:R-:W0:Y:S01]  /*e220*/  LDS.128 R12, [UR5] ;  /* 0x00000005ff0c7984 */ /* 0x002e220008000c00 */
[----:B------:R-:W-:Y:S02]  /*e230*/  MOV R8, R52 ;  /* 0x0000003400087202 */ /* 0x000fe40000000f00 */
[----:B------:R-:W-:Y:S01]  /*e240*/  MOV R9, R53 ;  /* 0x0000003500097202 */ /* 0x000fe20000000f00 */
[----:B------:R-:W1:Y:S05]  /*e250*/  LDS.128 R16, [UR5+0x80] ;  /* 0x00008005ff107984 */ /* 0x000e6a0008000c00 */
[----:B------:R-:W2:Y:S03]  /*e260*/  LDG.E.128.CONSTANT R8, desc[UR8][R8.64] ;  /* 0x0000000808087981 */ /* 0x000ea6000c1e9d00 */
[----:B------:R-:W3:Y:S01]  /*e270*/  @!P1 LDC.64 R6, c[0x0][0x248] ;  /* 0x00009200ff069b82 */ /* 0x000ee20000000a00 */
[----:B------:R-:W-:-:S05]  /*e280*/  @!P1 LEA R21, R41, 0x1, 0x1 ;  /* 0x0000000129159811 */ /* 0x000fca00078e08ff */
[----:B---3--:R-:W-:-:S05]  /*e290*/  @!P1 IMAD.WIDE R20, R21, 0x2, R6 ;  /* 0x0000000215149825 */ /* 0x008fca00078e0206 */
[----:B------:R3:W4:Y:S01]  /*e2a0*/  @!P1 LDG.E.U16.CONSTANT R26, desc[UR8][R20.64] ;  /* 0x00000008141a9981 */ /* 0x000722000c1e9500 */
[----:B------:R-:W-:-:S04]  /*e2b0*/  @!P1 IADD3 R39, R39, 0x1, RZ ;  /* 0x0000000127279810 */ /* 0x000fc80007ffe0ff */
[----:B------:R-:W-:-:S06]  /*e2c0*/  @!P1 LEA R6, R39, R44, 0x3 ;  /* 0x0000002c27069211 */ /* 0x000fcc00078e18ff */
[----:B------:R-:W5:Y:S01]  /*e2d0*/  @!P1 LDL.64 R6, [R6] ;  /* 0x0000000006069983 */ /* 0x000f620000100a00 */
[----:B------:R-:W-:Y:S02]  /*e2e0*/  HFMA2.MMA R23, -RZ, RZ, 0, 0.015625 ;  /* 0x00002400ff177435 */ /* 0x000fe400000001ff */
[----:B------:R-:W-:Y:S01]  /*e2f0*/  HFMA2.MMA R49, -RZ, RZ, 0, 0.25 ;  /* 0x00003400ff317435 */ /* 0x000fe200000001ff */
[----:B------:R-:W-:-:S07]  /*e300*/  MOV R28, 0x2c00 ;  /* 0x00002c00001c7802 */ /* 0x000fce0000000f00 */
[----:B------:R-:W-:Y:S02]  /*e310*/  PRMT R28, R23, 0x5410, R28 ;  /* 0x00005410171c7816 */ /* 0x000fe4000000001c */
[----:B--2---:R-:W-:-:S04]  /*e320*/  LOP3.LUT R22, R8, 0x30003, RZ, 0xc0, !PT ;  /* 0x0003000308167812 */ /* 0x004fc800078ec0ff */
[----:B------:R-:W-:Y:S02]  /*e330*/  LOP3.LUT R22, R22, 0x64006400, RZ, 0xfc, !PT ;  /* 0x6400640016167812 */ /* 0x000fe400078efcff */
[----:B---3--:R-:W-:-:S03]  /*e340*/  LOP3.LUT R20, R8, 0xc000c, RZ, 0xc0, !PT ;  /* 0x000c000c08147812 */ /* 0x008fc600078ec0ff */
[----:B------:R-:W-:Y:S01]  /*e350*/  HADD2 R25, R22, -1026, -1026 ;  /* 0xe402e40216197430 */ /* 0x000fe20000000000 */
[----:B------:R-:W-:Y:S02]  /*e360*/  LOP3.LUT R24, R20, 0x64006400, RZ, 0xfc, !PT ;  /* 0x6400640014187812 */ /* 0x000fe400078efcff */
[----:B------:R-:W2:Y:S03]  /*e370*/  LDS.128 R20, [UR5+0x10] ;  /* 0x00001005ff147984 */ /* 0x000ea60008000c00 */
[----:B0-----:R-:W-:Y:S01]  /*e380*/  HFMA2.MMA R27, R25, R12, RZ ;  /* 0x0000000c191b7235 */ /* 0x001fe200000000ff */
[----:B------:R-:W-:Y:S02]  /*e390*/  HFMA2 R24, R24, R49.H0_H0, -258, -258 ;  /* 0xdc08dc0818187431 */ /* 0x000fe40000040031 */
[----:B-1----:R-:W-:Y:S01]  /*e3a0*/  HFMA2 R33, R25, R16, RZ.H0_H0 ;  /* 0x0000001019217231 */ /* 0x002fe200000400ff */
[----:B------:R-:W-:-:S04]  /*e3b0*/  LOP3.LUT R32, R9, 0xc000c, RZ, 0xc0, !PT ;  /* 0x000c000c09207812 */ /* 0x000fc800078ec0ff */
[----:B------:R-:W-:Y:S01]  /*e3c0*/  HFMA2.MMA R25, R24, R13, R27 ;  /* 0x0000000d18197235 */ /* 0x000fe2000000001b */
[----:B------:R-:W-:Y:S02]  /*e3d0*/  LOP3.LUT R27, R8, 0x300030, RZ, 0xc0, !PT ;  /* 0x00300030081b7812 */ /* 0x000fe400078ec0ff */
[----:B----4-:R-:W-:Y:S02]  /*e3e0*/  @!P1 IADD3 R38, R26, R41, RZ ;  /* 0x000000291a269210 */ /* 0x010fe40007ffe0ff */
[----:B------:R-:W-:-:S04]  /*e3f0*/  LOP3.LUT R26, R9, 0x30003, RZ, 0xc0, !PT ;  /* 0x00030003091a7812 */ /* 0x000fc800078ec0ff */
[----:B------:R-:W-:Y:S01]  /*e400*/  LOP3.LUT R30, R26, 0x64006400, RZ, 0xfc, !PT ;  /* 0x640064001a1e7812 */ /* 0x000fe200078efcff */
[----:B------:R-:W-:Y:S01]  /*e410*/  HFMA2 R24, R24, R17, R33 ;  /* 0x0000001118187231 */ /* 0x000fe20000000021 */
[----:B------:R-:W-:-:S03]  /*e420*/  LOP3.LUT R27, R27, 0x64006400, RZ, 0xfc, !PT ;  /* 0x640064001b1b7812 */ /* 0x000fc600078efcff */
[----:B------:R-:W-:Y:S01]  /*e430*/  HADD2 R33, R30, -1026, -1026 ;  /* 0xe402e4021e217430 */ /* 0x000fe20000000000 */
[----:B------:R-:W-:Y:S02]  /*e440*/  LOP3.LUT R30, R9, 0x300030, RZ, 0xc0, !PT ;  /* 0x00300030091e7812 */ /* 0x000fe400078ec0ff */
[----:B------:R-:W-:Y:S02]  /*e450*/  LOP3.LUT R32, R32, 0x64006400, RZ, 0xfc, !PT ;  /* 0x6400640020207812 */ /* 0x000fe400078efcff */
[----:B------:R-:W-:Y:S01]  /*e460*/  LOP3.LUT R26, R8, 0xc000c0, RZ, 0xc0, !PT ;  /* 0x00c000c0081a7812 */ /* 0x000fe200078ec0ff */
[----:B------:R-:W-:Y:S01]  /*e470*/  HFMA2.MMA R34, R33, R12, RZ ;  /* 0x0000000c21227235 */ /* 0x000fe200000000ff */
[----:B------:R-:W-:Y:S01]  /*e480*/  LOP3.LUT R43, R30, 0x64006400, RZ, 0xfc, !PT ;  /* 0x640064001e2b7812 */ /* 0x000fe200078efcff */
[----:B------:R-:W-:Y:S01]  /*e490*/  HFMA2 R30, R27, R28.H1_H1, -66, -66 ;  /* 0xd420d4201b1e7431 */ /* 0x000fe2000006001c */
[----:B------:R-:W-:Y:S01]  /*e4a0*/  LOP3.LUT R27, R26, 0x64006400, RZ, 0xfc, !PT ;  /* 0x640064001a1b7812 */ /* 0x000fe200078efcff */
[----:B------:R-:W-:-:S02]  /*e4b0*/  HFMA2 R32, R32, R49.H0_H0, -258, -258 ;  /* 0xdc08dc0820207431 */ /* 0x000fc40000040031 */
[----:B------:R-:W-:Y:S02]  /*e4c0*/  HFMA2 R35, R33, R16, RZ.H0_H0 ;  /* 0x0000001021237231 */ /* 0x000fe400000400ff */
[----:B------:R-:W-:Y:S01]  /*e4d0*/  HFMA2.MMA R26, R30, R14, R25 ;  /* 0x0000000e1e1a7235 */ /* 0x000fe20000000019 */
[----:B------:R-:W-:Y:S01]  /*e4e0*/  SHF.R.U32.HI R25, RZ, 0x8, R8 ;  /* 0x00000008ff197819 */ /* 0x000fe20000011608 */
[----:B------:R-:W-:Y:S01]  /*e4f0*/  HFMA2.MMA R33, R32, R13, R34 ;  /* 0x0000000d20217235 */ /* 0x000fe20000000022 */
[-C--:B------:R-:W-:Y:S02]  /*e500*/  HFMA2 R8, R27, R28.reuse.H0_H0, -18, -18 ;  /* 0xcc80cc801b087431 */ /* 0x080fe4000004001c */
[----:B------:R-:W-:Y:S01]  /*e510*/  HFMA2 R43, R43, R28.H1_H1, -66, -66 ;  /* 0xd420d4202b2b7431 */ /* 0x000fe2000006001c */
[----:B------:R-:W-:Y:S01]  /*e520*/  LOP3.LUT R27, R25, 0x30003, RZ, 0xc0, !PT ;  /* 0x00030003191b7812 */ /* 0x000fe200078ec0ff */
[----:B------:R-:W-:Y:S02]  /*e530*/  HFMA2 R35, R32, R17, R35 ;  /* 0x0000001120237231 */ /* 0x000fe40000000023 */
[-C--:B------:R-:W-:Y:S01]  /*e540*/  HFMA2 R32, R30, R18.reuse, R24 ;  /* 0x000000121e207231 */ /* 0x080fe20000000018 */
[----:B------:R-:W-:Y:S01]  /*e550*/  LOP3.LUT R30, R9, 0xc000c0, RZ, 0xc0, !PT ;  /* 0x00c000c0091e7812 */ /* 0x000fe200078ec0ff */
[----:B------:R-:W-:Y:S01]  /*e560*/  HFMA2.MMA R24, R8, R15, R26 ;  /* 0x0000000f08187235 */ /* 0x000fe2000000001a */
[----:B------:R-:W-:Y:S01]  /*e570*/  LOP3.LUT R26, R25, 0xc000c, RZ, 0xc0, !PT ;  /* 0x000c000c191a7812 */ /* 0x000fe200078ec0ff */
[----:B------:R-:W-:Y:S01]  /*e580*/  HFMA2.MMA R33, R43, R14, R33 ;  /* 0x0000000e2b217235 */ /* 0x000fe20000000021 */
[----:B------:R-:W-:Y:S01]  /*e590*/  LOP3.LUT R27, R27, 0x64006400, RZ, 0xfc, !PT ;  /* 0x640064001b1b7812 */ /* 0x000fe200078efcff */
[----:B------:R-:W-:Y:S01]  /*e5a0*/  HFMA2 R35, R43, R18, R35 ;  /* 0x000000122b237231 */ /* 0x000fe20000000023 */
[----:B------:R-:W-:-:S02]  /*e5b0*/  LOP3.LUT R43, R30, 0x64006400, RZ, 0xfc, !PT ;  /* 0x640064001e2b7812 */ /* 0x000fc400078efcff */
[----:B------:R-:W-:Y:S01]  /*e5c0*/  LOP3.LUT R30, R25, 0x300030, RZ, 0xc0, !PT ;  /* 0x00300030191e7812 */ /* 0x000fe200078ec0ff */
[----:B------:R-:W-:Y:S01]  /*e5d0*/  HADD2 R45, R27, -1026, -1026 ;  /* 0xe402e4021b2d7430 */ /* 0x000fe20000000000 */
[----:B------:R-:W-:Y:S01]  /*e5e0*/  LOP3.LUT R26, R26, 0x64006400, RZ, 0xfc, !PT ;  /* 0x640064001a1a7812 */ /* 0x000fe200078efcff */
[----:B------:R-:W-:Y:S02]  /*e5f0*/  HFMA2 R8, R8, R19, R32 ;  /* 0x0000001308087231 */ /* 0x000fe40000000020 */
[----:B------:R-:W-:Y:S01]  /*e600*/  HFMA2 R32, R43, R28.H0_H0, -18, -18 ;  /* 0xcc80cc802b207431 */ /* 0x000fe2000004001c */
[----:B------:R-:W-:Y:S01]  /*e610*/  LOP3.LUT R43, R30, 0x64006400, RZ, 0xfc, !PT ;  /* 0x640064001e2b7812 */ /* 0x000fe200078efcff */
[----:B------:R-:W-:Y:S02]  /*e620*/  HFMA2 R30, R26, R49.H0_H0, -258, -258 ;  /* 0xdc08dc081a1e7431 */ /* 0x000fe40000040031 */
[----:B--2---:R-:W-:Y:S02]  /*e630*/  HFMA2 R24, R45, R20, R24 ;  /* 0x000000142d187231 */ /* 0x004fe40000000018 */
[----:B------:R-:W-:-:S04]  /*e640*/  HFMA2 R43, R43, R28.H1_H1, -66, -66 ;  /* 0xd420d4202b2b7431 */ /* 0x000fc8000006001c */
[----:B------:R-:W-:Y:S01]  /*e650*/  HFMA2.MMA R27, R30, R21, R24 ;  /* 0x000000151e1b7235 */ /* 0x000fe20000000018 */
[----:B------:R-:W-:Y:S02]  /*e660*/  LOP3.LUT R25, R25, 0xc000c0, RZ, 0xc0, !PT ;  /* 0x00c000c019197812 */ /* 0x000fe400078ec0ff */
[----:B------:R-:W-:Y:S02]  /*e670*/  LOP3.LUT R24, R10, 0x30003, RZ, 0xc0, !PT ;  /* 0x000300030a187812 */ /* 0x000fe400078ec0ff */
[----:B------:R-:W-:-:S03]  /*e680*/  LOP3.LUT R25, R25, 0x64006400, RZ, 0xfc, !PT ;  /* 0x6400640019197812 */ /* 0x000fc600078efcff */
[----:B------:R-:W-:Y:S01]  /*e690*/  HFMA2.MMA R27, R43, R22, R27 ;  /* 0x000000162b1b7235 */ /* 0x000fe2000000001b */
[----:B------:R-:W-:Y:S01]  /*e6a0*/  LOP3.LUT R24, R24, 0x64006400, RZ, 0xfc, !PT ;  /* 0x6400640018187812 */ /* 0x000fe200078efcff */
[----:B------:R-:W-:Y:S01]  /*e6b0*/  HFMA2 R34, R25, R28.H0_H0, -18, -18 ;  /* 0xcc80cc8019227431 */ /* 0x000fe2000004001c */
[----:B------:R-:W-:-:S03]  /*e6c0*/  LOP3.LUT R26, R10, 0xc000c, RZ, 0xc0, !PT ;  /* 0x000c000c0a1a7812 */ /* 0x000fc600078ec0ff */
[----:B------:R-:W-:Y:S01]  /*e6d0*/  HADD2 R24, R24, -1026, -1026 ;  /* 0xe402e40218187430 */ /* 0x000fe20000000000 */
[----:B------:R-:W-:-:S03]  /*e6e0*/  LOP3.LUT R26, R26, 0x64006400, RZ, 0xfc, !PT ;  /* 0x640064001a1a7812 */ /* 0x000fc600078efcff */
[----:B------:R-:W-:Y:S01]  /*e6f0*/  HFMA2 R27, R34, R23, R27 ;  /* 0x00000017221b7231 */ /* 0x000fe2000000001b */
[C---:B------:R-:W-:Y:S01]  /*e700*/  HFMA2.MMA R33, R32.reuse, R15, R33 ;  /* 0x0000000f20217235 */ /* 0x040fe20000000021 */
[----:B------:R-:W-:Y:S01]  /*e710*/  HFMA2 R47, R26, R49.H0_H0, -258, -258 ;  /* 0xdc08dc081a2f7431 */ /* 0x000fe20000040031 */
[----:B------:R-:W-:Y:S01]  /*e720*/  HFMA2.MMA R35, R32, R19, R35 ;  /* 0x0000001320237235 */ /* 0x000fe20000000023 */
[----:B------:R-:W-:Y:S01]  /*e730*/  HADD2 R32, R27.H0_H0, R27.H1_H1 ;  /* 0x3000001b1b207230 */ /* 0x000fe20000000800 */
[----:B------:R-:W-:Y:S01]  /*e740*/  HFMA2.MMA R46, R24, R12, RZ ;  /* 0x0000000c182e7235 */ /* 0x000fe200000000ff */
[----:B------:R-:W-:Y:S02]  /*e750*/  HFMA2 R48, R24, R16, RZ.H0_H0 ;  /* 0x0000001018307231 */ /* 0x000fe400000400ff */
[----:B------:R-:W0:Y:S01]  /*e760*/  LDS.128 R24, [UR5+0x90] ;  /* 0x00009005ff187984 */ /* 0x000e220008000c00 */
[----:B------:R-:W-:-:S04]  /*e770*/  LOP3.LUT R51, R10, 0x300030, RZ, 0xc0, !PT ;  /* 0x003000300a337812 */ /* 0x000fc800078ec0ff */
[----:B------:R-:W-:Y:S01]  /*e780*/  LOP3.LUT R51, R51, 0x64006400, RZ, 0xfc, !PT ;  /* 0x6400640033337812 */ /* 0x000fe200078efcff */
[----:B------:R-:W-:Y:S01]  /*e790*/  HFMA2.MMA R46, R47, R13, R46 ;  /* 0x0000000d2f2e7235 */ /* 0x000fe2000000002e */
[----:B------:R-:W-:-:S03]  /*e7a0*/  HFMA2 R47, R47, R17, R48 ;  /* 0x000000112f2f7231 */ /* 0x000fc60000000030 */
[----:B------:R-:W-:Y:S01]  /*e7b0*/  HFMA2 R48, R51, R28.H1_H1, -66, -66 ;  /* 0xd420d42033307431 */ /* 0x000fe2000006001c */
[----:B------:R-:W-:-:S04]  /*e7c0*/  LOP3.LUT R51, R10, 0xc000c0, RZ, 0xc0, !PT ;  /* 0x00c000c00a337812 */ /* 0x000fc800078ec0ff */
[----:B------:R-:W-:Y:S01]  /*e7d0*/  LOP3.LUT R51, R51, 0x64006400, RZ, 0xfc, !PT ;  /* 0x6400640033337812 */ /* 0x000fe200078efcff */
[----:B------:R-:W-:Y:S01]  /*e7e0*/  HFMA2.MMA R46, R48, R14, R46 ;  /* 0x0000000e302e7235 */ /* 0x000fe2000000002e */
[----:B------:R-:W-:-:S03]  /*e7f0*/  HFMA2 R47, R48, R18, R47 ;  /* 0x00000012302f7231 */ /* 0x000fc6000000002f */
[----:B------:R-:W-:Y:S01]  /*e800*/  HFMA2 R48, R51, R28.H0_H0, -18, -18 ;  /* 0xcc80cc8033307431 */ /* 0x000fe2000004001c */
[----:B------:R-:W-:Y:S02]  /*e810*/  SHF.R.U32.HI R9, RZ, 0x8, R9 ;  /* 0x00000008ff097819 */ /* 0x000fe40000011609 */
[----:B------:R-:W-:Y:S01]  /*e820*/  SHF.R.U32.HI R10, RZ, 0x8, R10 ;  /* 0x00000008ff0a7819 */ /* 0x000fe2000001160a */
[----:B------:R-:W-:Y:S02]  /*e830*/  HFMA2 R47, R48, R19, R47 ;  /* 0x00000013302f7231 */ /* 0x000fe4000000002f */
[----:B------:R-:W-:Y:S01]  /*e840*/  HFMA2.MMA R46, R48, R15, R46 ;  /* 0x0000000f302e7235 */ /* 0x000fe2000000002e */
[----:B------:R-:W-:-:S04]  /*e850*/  LOP3.LUT R48, R9, 0x30003, RZ, 0xc0, !PT ;  /* 0x0003000309307812 */ /* 0x000fc800078ec0ff */
[----:B------:R-:W-:Y:S01]  /*e860*/  LOP3.LUT R48, R48, 0x64006400, RZ, 0xfc, !PT ;  /* 0x6400640030307812 */ /* 0x000fe200078efcff */
[----:B0-----:R-:W-:Y:S01]  /*e870*/  HFMA2.MMA R8, R45, R24, R8 ;  /* 0x000000182d087235 */ /* 0x001fe20000000008 */
[----:B------:R-:W-:-:S03]  /*e880*/  LOP3.LUT R45, R10, 0x30003, RZ, 0xc0, !PT ;  /* 0x000300030a2d7812 */ /* 0x000fc600078ec0ff */
[----:B------:R-:W-:Y:S01]  /*e890*/  HADD2 R48, R48, -1026, -1026 ;  /* 0xe402e40230307430 */ /* 0x000fe20000000000 */
[----:B------:R-:W-:-:S03]  /*e8a0*/  LOP3.LUT R45, R45, 0x64006400, RZ, 0xfc, !PT ;  /* 0x640064002d2d7812 */ /* 0x000fc600078efcff */
[----:B------:R-:W-:Y:S02]  /*e8b0*/  HFMA2 R33, R48, R20, R33 ;  /* 0x0000001430217231 */ /* 0x000fe40000000021 */
[----:B------:R-:W-:Y:S01]  /*e8c0*/  HFMA2.MMA R35, R48, R24, R35 ;  /* 0x0000001830237235 */ /* 0x000fe20000000023 */
[----:B------:R-:W-:Y:S01]  /*e8d0*/  HADD2 R45, R45, -1026, -1026 ;  /* 0xe402e4022d2d7430 */ /* 0x000fe20000000000 */
[----:B------:R-:W-:-:S03]  /*e8e0*/  LOP3.LUT R48, R11, 0x30003, RZ, 0xc0, !PT ;  /* 0x000300030b307812 */ /* 0x000fc600078ec0ff */
[----:B------:R-:W-:Y:S01]  /*e8f0*/  HFMA2 R46, R45, R20, R46 ;  /* 0x000000142d2e7231 */ /* 0x000fe2000000002e */
[----:B------:R-:W-:Y:S01]  /*e900*/  LOP3.LUT R48, R48, 0x64006400, RZ, 0xfc, !PT ;  /* 0x6400640030307812 */ /* 0x000fe200078efcff */
[----:B------:R-:W-:Y:S01]  /*e910*/  HFMA2.MMA R47, R45, R24, R47 ;  /* 0x000000182d2f7235 */ /* 0x000fe2000000002f */
[----:B------:R-:W-:-:S03]  /*e920*/  LOP3.LUT R45, R11, 0xc000c, RZ, 0xc0, !PT ;  /* 0x000c000c0b2d7812 */ /* 0x000fc600078ec0ff */
[----:B------:R-:W-:Y:S01]  /*e930*/  HADD2 R48, R48, -1026, -1026 ;  /* 0xe402e40230307430 */ /* 0x000fe20000000000 */
[----:B------:R-:W-:-:S03]  /*e940*/  LOP3.LUT R45, R45, 0x64006400, RZ, 0xfc, !PT ;  /* 0x640064002d2d7812 */ /* 0x000fc600078efcff */
[----:B------:R-:W-:Y:S02]  /*e950*/  HFMA2 R12, R48, R12, RZ.H0_H0 ;  /* 0x0000000c300c7231 */ /* 0x000fe400000400ff */
[----:B------:R-:W-:-:S06]  /*e960*/  HFMA2 R45, R45, R49.H0_H0, -258, -258 ;  /* 0xdc08dc082d2d7431 */ /* 0x000fcc0000040031 */
[----:B------:R-:W-:Y:S01]  /*e970*/  HFMA2.MMA R12, R45, R13, R12 ;  /* 0x0000000d2d0c7235 */ /* 0x000fe2000000000c */
[----:B------:R-:W-:-:S04]  /*e980*/  LOP3.LUT R13, R11, 0x300030, RZ, 0xc0, !PT ;  /* 0x003000300b0d7812 */ /* 0x000fc800078ec0ff */
[----:B------:R-:W-:Y:S01]  /*e990*/  LOP3.LUT R13, R13, 0x64006400, RZ, 0xfc, !PT ;  /* 0x640064000d0d7812 */ /* 0x000fe200078efcff */
[----:B------:R-:W-:-:S04]  /*e9a0*/  HFMA2.MMA R16, R48, R16, RZ ;  /* 0x0000001030107235 */ /* 0x000fc800000000ff */
[----:B------:R-:W-:-:S06]  /*e9b0*/  HFMA2 R13, R13, R28.H1_H1, -66, -66 ;  /* 0xd420d4200d0d7431 */ /* 0x000fcc000006001c */
[----:B------:R-:W-:Y:S01]  /*e9c0*/  HFMA2.MMA R14, R13, R14, R12 ;  /* 0x0000000e0d0e7235 */ /* 0x000fe2000000000c */
[----:B------:R-:W-:Y:S01]  /*e9d0*/  LOP3.LUT R12, R11, 0xc000c0, RZ, 0xc0, !PT ;  /* 0x00c000c00b0c7812 */ /* 0x000fe200078ec0ff */
[----:B------:R-:W-:-:S03]  /*e9e0*/  HFMA2 R16, R45, R17, R16 ;  /* 0x000000112d107231 */ /* 0x000fc60000000010 */
[----:B------:R-:W-:Y:S02]  /*e9f0*/  LOP3.LUT R17, R12, 0x64006400, RZ, 0xfc, !PT ;  /* 0x640064000c117812 */ /* 0x000fe400078efcff */
[----:B------:R-:W-:Y:S01]  /*ea00*/  LOP3.LUT R12, R9, 0xc000c, RZ, 0xc0, !PT ;  /* 0x000c000c090c7812 */ /* 0x000fe200078ec0ff */
[----:B------:R-:W-:Y:S01]  /*ea10*/  HFMA2 R8, R30, R25, R8 ;  /* 0x000000191e087231 */ /* 0x000fe20000000008 */
[----:B------:R-:W-:Y:S02]  /*ea20*/  SHF.R.U32.HI R11, RZ, 0x8, R11 ;  /* 0x00000008ff0b7819 */ /* 0x000fe4000001160b */
[----:B------:R-:W-:Y:S01]  /*ea30*/  LOP3.LUT R30, R12, 0x64006400, RZ, 0xfc, !PT ;  /* 0x640064000c1e7812 */ /* 0x000fe200078efcff */
[----:B------:R-:W-:Y:S01]  /*ea40*/  HFMA2 R12, R17, R28.H0_H0, -18, -18 ;  /* 0xcc80cc80110c7431 */ /* 0x000fe2000004001c */
[----:B------:R-:W-:-:S03]  /*ea50*/  LOP3.LUT R17, R11, 0x30003, RZ, 0xc0, !PT ;  /* 0x000300030b117812 */ /* 0x000fc600078ec0ff */
[----:B------:R-:W-:Y:S01]  /*ea60*/  HFMA2 R30, R30, R49.H0_H0, -258, -258 ;  /* 0xdc08dc081e1e7431 */ /* 0x000fe20000040031 */
[----:B------:R-:W-:Y:S01]  /*ea70*/  LOP3.LUT R17, R17, 0x64006400, RZ, 0xfc, !PT ;  /* 0x6400640011117812 */ /* 0x000fe200078efcff */
[----:B------:R-:W-:Y:S01]  /*ea80*/  HFMA2.MMA R15, R12, R15, R14 ;  /* 0x0000000f0c0f7235 */ /* 0x000fe2000000000e */
[----:B------:R-:W-:Y:S01]  /*ea90*/  LOP3.LUT R14, R10, 0xc000c, RZ, 0xc0, !PT ;  /* 0x000c000c0a0e7812 */ /* 0x000fe200078ec0ff */
[----:B------:R-:W-:Y:S02]  /*eaa0*/  HFMA2 R35, R30, R25, R35 ;  /* 0x000000191e237231 */ /* 0x000fe40000000023 */
[----:B------:R-:W-:Y:S01]  /*eab0*/  HFMA2.MMA R33, R30, R21, R33 ;  /* 0x000000151e217235 */ /* 0x000fe20000000021 */
[----:B------:R-:W-:Y:S01]  /*eac0*/  LOP3.LUT R30, R14, 0x64006400, RZ, 0xfc, !PT ;  /* 0x640064000e1e7812 */ /* 0x000fe200078efcff */
[----:B------:R-:W-:-:S06]  /*ead0*/  HADD2 R14, R17, -1026, -1026 ;  /* 0xe402e402110e7430 */ /* 0x000fcc0000000000 */
[----:B------:R-:W-:Y:S01]  /*eae0*/  HFMA2.MMA R20, R14, R20, R15 ;  /* 0x000000140e147235 */ /* 0x000fe2000000000f */
[----:B------:R-:W-:Y:S01]  /*eaf0*/  LOP3.LUT R15, R9, 0x300030, RZ, 0xc0, !PT ;  /* 0x00300030090f7812 */ /* 0x000fe200078ec0ff */
[----:B------:R-:W-:-:S03]  /*eb00*/  HFMA2 R30, R30, R49.H0_H0, -258, -258 ;  /* 0xdc08dc081e1e7431 */ /* 0x000fc60000040031 */
[----:B------:R-:W-:Y:S01]  /*eb10*/  LOP3.LUT R15, R15, 0x64006400, RZ, 0xfc, !PT ;  /* 0x640064000f0f7812 */ /* 0x000fe200078efcff */
[----:B------:R-:W-:Y:S01]  /*eb20*/  HFMA2 R13, R13, R18, R16 ;  /* 0x000000120d0d7231 */ /* 0x000fe20000000010 */
[----:B------:R-:W-:Y:S02]  /*eb30*/  LOP3.LUT R9, R9, 0xc000c0, RZ, 0xc0, !PT ;  /* 0x00c000c009097812 */ /* 0x000fe400078ec0ff */
[----:B------:R-:W-:Y:S01]  /*eb40*/  LOP3.LUT R17, R11, 0xc000c, RZ, 0xc0, !PT ;  /* 0x000c000c0b117812 */ /* 0x000fe200078ec0ff */
[----:B------:R-:W-:Y:S01]  /*eb50*/  HFMA2 R15, R15, R28.H1_H1, -66, -66 ;  /* 0xd420d4200f0f7431 */ /* 0x000fe2000006001c */
[----:B------:R-:W-:Y:S01]  /*eb60*/  LOP3.LUT R9, R9, 0x64006400, RZ, 0xfc, !PT ;  /* 0x6400640009097812 */ /* 0x000fe200078efcff */
[----:B------:R-:W-:Y:S01]  /*eb70*/  HFMA2 R46, R30, R21, R46 ;  /* 0x000000151e2e7231 */ /* 0x000fe2000000002e */
[----:B------:R-:W-:Y:S01]  /*eb80*/  HFMA2.MMA R47, R30, R25, R47 ;  /* 0x000000191e2f7235 */ /* 0x000fe2000000002f */
[----:B------:R-:W-:Y:S01]  /*eb90*/  LOP3.LUT R30, R17, 0x64006400, RZ, 0xfc, !PT ;  /* 0x64006400111e7812 */ /* 0x000fe200078efcff */
[----:B------:R-:W-:-:S02]  /*eba0*/  HFMA2.MMA R19, R12, R19, R13 ;  /* 0x000000130c137235 */ /* 0x000fc4000000000d */
[----:B------:R-:W-:Y:S01]  /*ebb0*/  HFMA2.MMA R33, R15, R22, R33 ;  /* 0x000000160f217235 */ /* 0x000fe20000000021 */
[----:B------:R-:W-:Y:S02]  /*ebc0*/  HFMA2 R9, R9, R28.H0_H0, -18, -18 ;  /* 0xcc80cc8009097431 */ /* 0x000fe4000004001c */
[----:B------:R-:W-:Y:S01]  /*ebd0*/  HFMA2 R49, R30, R49.H0_H0, -258, -258 ;  /* 0xdc08dc081e317431 */ /* 0x000fe20000040031 */
[----:B------:R-:W-:Y:S02]  /*ebe0*/  LOP3.LUT R18, R11, 0x300030, RZ, 0xc0, !PT ;  /* 0x003000300b127812 */ /* 0x000fe400078ec0ff */
[C---:B------:R-:W-:Y:S02]  /*ebf0*/  LOP3.LUT R17, R10.reuse, 0x300030, RZ, 0xc0, !PT ;  /* 0x003000300a117812 */ /* 0x040fe400078ec0ff */
[----:B------:R-:W-:Y:S01]  /*ec00*/  HFMA2.MMA R33, R9, R23, R33 ;  /* 0x0000001709217235 */ /* 0x000fe20000000021 */
[----:B------:R-:W-:Y:S01]  /*ec10*/  HFMA2 R19, R14, R24, R19 ;  /* 0x000000180e137231 */ /* 0x000fe20000000013 */
[----:B------:R-:W-:Y:S01]  /*ec20*/  HFMA2.MMA R20, R49, R21, R20 ;  /* 0x0000001531147235 */ /* 0x000fe20000000014 */
[----:B------:R-:W-:-:S02]  /*ec30*/  LOP3.LUT R10, R10, 0xc000c0, RZ, 0xc0, !PT ;  /* 0x00c000c00a0a7812 */ /* 0x000fc400078ec0ff */
[----:B------:R-:W-:Y:S02]  /*ec40*/  LOP3.LUT R21, R18, 0x64006400, RZ, 0xfc, !PT ;  /* 0x6400640012157812 */ /* 0x000fe400078efcff */
[----:B------:R-:W-:Y:S01]  /*ec50*/  LOP3.LUT R30, R11, 0xc000c0, RZ, 0xc0, !PT ;  /* 0x00c000c00b1e7812 */ /* 0x000fe200078ec0ff */
[----:B------:R-:W-:Y:S01]  /*ec60*/  HFMA2.MMA R19, R49, R25, R19 ;  /* 0x0000001931137235 */ /* 0x000fe20000000013 */
[----:B------:R-:W-:Y:S02]  /*ec70*/  LOP3.LUT R11, R17, 0x64006400, RZ, 0xfc, !PT ;  /* 0x64006400110b7812 */ /* 0x000fe400078efcff */
[----:B------:R-:W-:Y:S01]  /*ec80*/  LOP3.LUT R17, R10, 0x64006400, RZ, 0xfc, !PT ;  /* 0x640064000a117812 */ /* 0x000fe200078efcff */
[-C--:B------:R-:W-:Y:S02]  /*ec90*/  HFMA2 R10, R21, R28.reuse.H1_H1, -66, -66 ;  /* 0xd420d420150a7431 */ /* 0x080fe4000006001c */
[----:B------:R-:W-:Y:S01]  /*eca0*/  HADD2 R16, R33.H0_H0, R33.H1_H1 ;  /* 0x3000002121107230 */ /* 0x000fe20000000800 */
[----:B------:R-:W-:Y:S01]  /*ecb0*/  LOP3.LUT R33, R30, 0x64006400, RZ, 0xfc, !PT ;  /* 0x640064001e217812 */ /* 0x000fe200078efcff */
[-C--:B------:R-:W-:Y:S01]  /*ecc0*/  HFMA2.MMA R35, R15, R26.reuse, R35 ;  /* 0x0000001a0f237235 */ /* 0x080fe20000000023 */
[-C--:B------:R-:W-:Y:S01]  /*ecd0*/  HFMA2 R11, R11, R28.reuse.H1_H1, -66, -66 ;  /* 0xd420d4200b0b7431 */ /* 0x080fe2000006001c */
[----:B------:R-:W-:Y:S01]  /*ece0*/  HFMA2.MMA R14, R10, R26, R19 ;  /* 0x0000001a0a0e7235 */ /* 0x000fe20000000013 */
[----:B------:R-:W-:-:S02]  /*ecf0*/  HFMA2 R17, R17, R28.H0_H0, -18, -18 ;  /* 0xcc80cc8011117431 */ /* 0x000fc4000004001c */
[----:B------:R-:W-:Y:S02]  /*ed00*/  HFMA2 R28, R33, R28.H0_H0, -18, -18 ;  /* 0xcc80cc80211c7431 */ /* 0x000fe4000004001c */
[----:B------:R-:W-:Y:S01]  /*ed10*/  HFMA2 R20, R10, R22, R20 ;  /* 0x000000160a147231 */ /* 0x000fe20000000014 */
[----:B------:R-:W-:Y:S02]  /*ed20*/  HFMA2.MMA R46, R11, R22, R46 ;  /* 0x000000160b2e7235 */ /* 0x000fe4000000002e */
[-C--:B------:R-:W-:Y:S02]  /*ed30*/  HFMA2.MMA R35, R9, R27.reuse, R35 ;  /* 0x0000001b09237235 */ /* 0x080fe40000000023 */
[C---:B------:R-:W-:Y:S01]  /*ed40*/  HFMA2.MMA R14, R28.reuse, R27, R14 ;  /* 0x0000001b1c0e7235 */ /* 0x040fe2000000000e */
[-C--:B------:R-:W-:Y:S01]  /*ed50*/  HFMA2 R8, R43, R26.reuse, R8 ;  /* 0x0000001a2b087231 */ /* 0x080fe20000000008 */
[----:B------:R-:W-:Y:S01]  /*ed60*/  IADD3 R52, P0, R52, R29, RZ ;  /* 0x0000001d34347210 */ /* 0x000fe20007f1e0ff */
[----:B------:R-:W-:Y:S01]  /*ed70*/  HFMA2 R47, R11, R26, R47 ;  /* 0x0000001a0b2f7231 */ /* 0x000fe2000000002f */
[----:B------:R-:W-:Y:S01]  /*ed80*/  HFMA2.MMA R13, R28, R23, R20 ;  /* 0x000000171c0d7235 */ /* 0x000fe20000000014 */
[----:B-----5:R-:W-:-:S02]  /*ed90*/  @!P1 PRMT R36, R6, 0x7610, R36 ;  /* 0x0000761006249816 */ /* 0x020fc40000000024 */
[----:B------:R-:W-:Y:S02]  /*eda0*/  @!P1 PRMT R0, R7, 0x7610, R0 ;  /* 0x0000761007009816 */ /* 0x000fe40000000000 */
[----:B------:R-:W-:Y:S01]  /*edb0*/  IADD3 R41, R41, 0x10, RZ ;  /* 0x0000001029297810 */ /* 0x000fe20007ffe0ff */
[-C--:B------:R-:W-:Y:S01]  /*edc0*/  HFMA2 R8, R34, R27.reuse, R8 ;  /* 0x0000001b22087231 */ /* 0x080fe20000000008 */
[----:B------:R-:W-:Y:S01]  /*edd0*/  IADD3.X R53, R53, R31, RZ, P0, !PT ;  /* 0x0000001f35357210 */ /* 0x000fe200007fe4ff */
[C---:B------:R-:W-:Y:S01]  /*ede0*/  HFMA2 R47, R17.reuse, R27, R47 ;  /* 0x0000001b112f7231 */ /* 0x040fe2000000002f */
[----:B------:R-:W-:Y:S02]  /*edf0*/  @!P1 PRMT R36, R36, 0x7610, R6 ;  /* 0x0000761024249816 */ /* 0x000fe40000000006 */
[----:B------:R-:W-:Y:S01]  /*ee00*/  @!P1 PRMT R0, R0, 0x7610, R7 ;  /* 0x0000761000009816 */ /* 0x000fe20000000007 */
[----:B------:R-:W-:Y:S01]  /*ee10*/  HFMA2 R12, R17, R23, R46 ;  /* 0x00000017110c7231 */ /* 0x000fe2000000002e */
[----:B------:R-:W-:-:S02]  /*ee20*/  ISETP.GE.AND P0, PT, R41, UR6, PT ;  /* 0x0000000629007c0c */ /* 0x000fc4000bf06270 */
[----:B------:R-:W-:Y:S01]  /*ee30*/  ISETP.LT.AND P1, PT, R41, R42, PT ;  /* 0x0000002a2900720c */ /* 0x000fe20003f21270 */
        /* <DEDUP_REMOVED lines=9> */
[----:B------:R-:W-:Y:S01]  /*eed0*/  PRMT R12, R12, 0x5410, R13 ;  /* 0x000054100c0c7816 */ /* 0x000fe2000000000d */
[----:B------:R-:W-:Y:S01]  /*eee0*/  UIADD3 UR5, UR5, 0x20, URZ ;  /* 0x0000002005057890 */ /* 0x000fe2000fffe03f */
[----:B------:R-:W-:Y:S02]  /*eef0*/  HFMA2.MMA R3, R8, R36, R3 ;  /* 0x0000002408037235 */ /* 0x000fe40000000003 */
[----:B------:R-:W-:Y:S01]  /*ef00*/  HFMA2.MMA R2, R47, R0, R2 ;  /* 0x000000002f027235 */ /* 0x000fe20000000002 */
[----:B------:R-:W-:Y:S02]  /*ef10*/  HFMA2 R5, R32, R36, R5 ;  /* 0x0000002420057231 */ /* 0x000fe40000000005 */
[----:B------:R-:W-:Y:S01]  /*ef20*/  HFMA2 R4, R12, R0, R4 ;  /* 0x000000000c047231 */ /* 0x000fe20000000004 */
[----:B------:R-:W-:Y:S07]  /*ef30*/  @!P0 BRA P1, `(.L_x_3515) ;  /* 0xfffffff000b48947 */ /* 0x000fee000083ffff */
.L_x_3514:
[----:B------:R-:W0:Y:S01]  /*ef40*/  LDC.64 R6, c[0x0][0x230] ;  /* 0x00008c00ff067b82 */ /* 0x000e220000000a00 */
[----:B------:R-:W-:Y:S02]  /*ef50*/  IMAD R40, R37, UR4, R40 ;  /* 0x0000000425287c24 */ /* 0x000fe4000f8e0228 */
[----:B-1----:R-:W-:Y:S02]  /*ef60*/  HMUL2 R13, R5, RZ.H0_H0 ;  /* 0x200000ff050d7232 */ /* 0x002fe40000000000 */
[----:B0-----:R-:W-:-:S05]  /*ef70*/  IMAD.WIDE R8, R40, 0x2, R6 ;  /* 0x0000000228087825 */ /* 0x001fca00078e0206 */
        /* <DEDUP_REMOVED lines=8> */
.L_x_3519:
[----:B------:R-:W0:Y:S02]  /*f000*/  LDS R10, [R4] ;  /* 0x00000000040a7984 */ /* 0x000e240000000800 */
[----:B0-----:R-:W-:-:S06]  /*f010*/  HADD2 R11, R10, R13 ;  /* 0x0000000d0a0b7230 */ /* 0x001fcc0000000000 */
[----:B------:R-:W0:Y:S02]  /*f020*/  ATOMS.CAST.SPIN R11, [R4], R10, R11 ;  /* 0x0000000a040b738d */ /* 0x000e24000180000b */
[----:B0-----:R-:W-:-:S13]  /*f030*/  ISETP.EQ.U32.AND P0, PT, R11, 0x1, PT ;  /* 0x000000010b00780c */ /* 0x001fda0003f02070 */
[----:B------:R-:W-:Y:S05]  /*f040*/  @!P0 BRA `(.L_x_3519) ;  /* 0xfffffffc00ec8947 */ /* 0x000fea000383ffff */
[----:B------:R-:W-:Y:S05]  /*f050*/  BRA `(.L_x_3517) ;  /* 0x00000000000c7947 */ /* 0x000fea0003800000 */
.L_x_3518:
[----:B------:R-:W2:Y:S02]  /*f060*/  LD.E R0, desc[UR8][R8.64] ;  /* 0x0000000808007980 */ /* 0x000ea4000c101900 */
[----:B--2---:R-:W-:-:S05]  /*f070*/  IADD3 R5, R13, R0, RZ ;  /* 0x000000000d057210 */ /* 0x004fca0007ffe0ff */
[----:B------:R0:W-:Y:S02]  /*f080*/  ST.E desc[UR8][R8.64], R5 ;  /* 0x0000000508007985 */ /* 0x0001e4000c101908 */
.L_x_3517:
[----:B------:R-:W-:Y:S05]  /*f090*/  BSYNC B0 ;  /* 0x0000000000007941 */ /* 0x000fea0003800000 */
.L_x_3516:
[----:B------:R1:W-:Y:S01]  /*f0a0*/  ATOM.E.ADD.F16x2.RN.STRONG.GPU P0, RZ, desc[UR8][R8.64+0x4], R15 ;  /* 0x0000040f08ff79a2 */ /* 0x0003e2000810e1c8 */
[----:B------:R-:W-:Y:S04]  /*f0b0*/  BSSY B0, `(.L_x_3520) ;  /* 0x000000f000007945 */ /* 0x000fe80003800000 */
[----:B-1----:R-:W-:Y:S05]  /*f0c0*/  @P0 BRA `(.L_x_3521) ;  /* 0x0000000000340947 */ /* 0x002fea0003800000 */
[----:B------:R-:W1:Y:S02]  /*f0d0*/  QSPC.E.S P0, RZ, [R8+0x4] ;  /* 0x0000040008ff73aa */ /* 0x000e640000000500 */
[----:B-1----:R-:W-:Y:S05]  /*f0e0*/  @!P0 BRA `(.L_x_3522) ;  /* 0x0000000000208947 */ /* 0x002fea0003800000 */
[----:B------:R-:W-:-:S04]  /*f0f0*/  MOV R4, R8 ;  /* 0x0000000800047202 */ /* 0x000fc80000000f00 */
[----:B------:R-:W-:-:S07]  /*f100*/  MOV R4, R4 ;  /* 0x0000000400047202 */ /* 0x000fce0000000f00 */
.L_x_3523:
[----:B0-----:R-:W0:Y:S02]  /*f110*/  LDS R8, [R4+0x4] ;  /* 0x0000040004087984 */ /* 0x001e240000000800 */
[----:B0-----:R-:W-:-:S10]  /*f120*/  HFMA2.MMA R9, R8, 1, 1, R15 ;  /* 0x3c003c0008097835 */ /* 0x001fd4000000000f */
[----:B------:R-:W0:Y:S02]  /*f130*/  ATOMS.CAST.SPIN R9, [R4+0x4], R8, R9 ;  /* 0x000004080409738d */ /* 0x000e240001800009 */
[----:B0-----:R-:W-:-:S13]  /*f140*/  ISETP.EQ.U32.AND P0, PT, R9, 0x1, PT ;  /* 0x000000010900780c */ /* 0x001fda0003f02070 */
[----:B------:R-:W-:Y:S05]  /*f150*/  @!P0 BRA `(.L_x_3523) ;  /* 0xfffffffc00ec8947 */ /* 0x000fea000383ffff */
[----:B------:R-:W-:Y:S05]  /*f160*/  BRA `(.L_x_3521) ;  /* 0x00000000000c7947 */ /* 0x000fea0003800000 */
.L_x_3522:
[----:B------:R-:W0:Y:S02]  /*f170*/  LD.E R0, desc[UR8][R8.64+0x4] ;  /* 0x0000040808007980 */ /* 0x000e24000c101900 */
[----:B0-----:R-:W-:-:S05]  /*f180*/  IADD3 R5, R15, R0, RZ ;  /* 0x000000000f057210 */ /* 0x001fca0007ffe0ff */
[----:B------:R1:W-:Y:S02]  /*f190*/  ST.E desc[UR8][R8.64+0x4], R5 ;  /* 0x0000040508007985 */ /* 0x0003e4000c101908 */
.L_x_3521:
[----:B------:R-:W-:Y:S05]  /*f1a0*/  BSYNC B0 ;  /* 0x0000000000007941 */ /* 0x000fea0003800000 */
.L_x_3520:
[----:B------:R-:W-:Y:S01]  /*f1b0*/  IADD3 R37, R40, R37, RZ ;  /* 0x0000002528257210 */ /* 0x000fe20007ffe0ff */
[----:B01----:R-:W-:-:S04]  /*f1c0*/  HMUL2 R9, R3, RZ.H0_H0 ;  /* 0x200000ff03097232 */ /* 0x003fc80000000000 */
[----:B------:R-:W-:-:S05]  /*f1d0*/  IMAD.WIDE R6, R37, 0x2, R6 ;  /* 0x0000000225067825 */ /* 0x000fca00078e0206 */
        /* <DEDUP_REMOVED lines=8> */
.L_x_3527:
[----:B------:R-:W0:Y:S02]  /*f260*/  LDS R4, [R2] ;  /* 0x0000000002047984 */ /* 0x000e240000000800 */
[----:B0-----:R-:W-:-:S06]  /*f270*/  HADD2 R5, R4, R9 ;  /* 0x0000000904057230 */ /* 0x001fcc0000000000 */
[----:B------:R-:W0:Y:S02]  /*f280*/  ATOMS.CAST.SPIN R5, [R2], R4, R5 ;  /* 0x000000040205738d */ /* 0x000e240001800005 */
[----:B0-----:R-:W-:-:S13]  /*f290*/  ISETP.EQ.U32.AND P0, PT, R5, 0x1, PT ;  /* 0x000000010500780c */ /* 0x001fda0003f02070 */
[----:B------:R-:W-:Y:S05]  /*f2a0*/  @!P0 BRA `(.L_x_3527) ;  /* 0xfffffffc00ec8947 */ /* 0x000fea000383ffff */
[----:B------:R-:W-:Y:S05]  /*f2b0*/  BRA `(.L_x_3525) ;  /* 0x00000000000c7947 */ /* 0x000fea0003800000 */
.L_x_3526:
[----:B------:R-:W2:Y:S02]  /*f2c0*/  LD.E R0, desc[UR8][R6.64] ;  /* 0x0000000806007980 */ /* 0x000ea4000c101900 */
[----:B--2---:R-:W-:-:S05]  /*f2d0*/  IADD3 R3, R9, R0, RZ ;  /* 0x0000000009037210 */ /* 0x004fca0007ffe0ff */
[----:B------:R0:W-:Y:S02]  /*f2e0*/  ST.E desc[UR8][R6.64], R3 ;  /* 0x0000000306007985 */ /* 0x0001e4000c101908 */
.L_x_3525:
[----:B------:R-:W-:Y:S05]  /*f2f0*/  BSYNC B0 ;  /* 0x0000000000007941 */ /* 0x000fea0003800000 */
.L_x_3524:
[----:B------:R1:W-:Y:S02]  /*f300*/  ATOM.E.ADD.F16x2.RN.STRONG.GPU P0, RZ, desc[UR8][R6.64+0x4], R11 ;  /* 0x0000040b06ff79a2 */ /* 0x0003e4000810e1c8 */
[----:B-1----:R-:W-:Y:S05]  /*f310*/  @P0 EXIT ;  /* 0x000000000000094d */ /* 0x002fea0003800000 */
[----:B------:R-:W1:Y:S02]  /*f320*/  QSPC.E.S P0, RZ, [R6+0x4] ;  /* 0x0000040006ff73aa */ /* 0x000e640000000500 */
[----:B-1----:R-:W-:Y:S05]  /*f330*/  @!P0 BRA `(.L_x_3528) ;  /* 0x0000000000208947 */ /* 0x002fea0003800000 */
[----:B------:R-:W-:-:S04]  /*f340*/  MOV R2, R6 ;  /* 0x0000000600027202 */ /* 0x000fc80000000f00 */
[----:B------:R-:W-:-:S07]  /*f350*/  MOV R2, R2 ;  /* 0x0000000200027202 */ /* 0x000fce0000000f00 */
.L_x_3529:
[----:B------:R-:W1:Y:S02]  /*f360*/  LDS R4, [R2+0x4] ;  /* 0x0000040002047984 */ /* 0x000e640000000800 */
[----:B-1----:R-:W-:-:S10]  /*f370*/  HFMA2.MMA R5, R4, 1, 1, R11 ;  /* 0x3c003c0004057835 */ /* 0x002fd4000000000b */
[----:B------:R-:W1:Y:S02]  /*f380*/  ATOMS.CAST.SPIN R5, [R2+0x4], R4, R5 ;  /* 0x000004040205738d */ /* 0x000e640001800005 */
[----:B-1----:R-:W-:-:S13]  /*f390*/  ISETP.EQ.U32.AND P0, PT, R5, 0x1, PT ;  /* 0x000000010500780c */ /* 0x002fda0003f02070 */
[----:B------:R-:W-:Y:S05]  /*f3a0*/  @!P0 BRA `(.L_x_3529) ;  /* 0xfffffffc00ec8947 */ /* 0x000fea000383ffff */
[----:B------:R-:W-:Y:S05]  /*f3b0*/  EXIT ;  /* 0x000000000000794d */ /* 0x000fea0003800000 */
.L_x_3528:
[----:B------:R-:W0:Y:S02]  /*f3c0*/  LD.E R0, desc[UR8][R6.64+0x4] ;  /* 0x0000040806007980 */ /* 0x000e24000c101900 */
[----:B0-----:R-:W-:-:S05]  /*f3d0*/  IADD3 R3, R11, R0, RZ ;  /* 0x000000000b037210 */ /* 0x001fca0007ffe0ff */
[----:B------:R-:W-:Y:S01]  /*f3e0*/  ST.E desc[UR8][R6.64+0x4], R3 ;  /* 0x0000040306007985 */ /* 0x000fe2000c101908 */
[----:B------:R-:W-:Y:S05]  /*f3f0*/  EXIT ;  /* 0x000000000000794d */ /* 0x000fea0003800000 */
.L_x_3530:
        /* <DEDUP_REMOVED lines=16> */
.L_x_4065:


//--------------------- .text._Z23gemm_half_q_half_kernelILi1ELb0ELb1EEvPK6__halfPKjS4_S2_PS0_iiiiPKtS7_iiiiiibS2_i --------------------------
	.section	.text._Z23gemm_half_q_half_kernelILi1ELb0ELb1EEvPK6__halfPKjS4_S2_PS0_iiiiPKtS7_iiiiiibS2_i,"ax",@progbits
	.align	128
        .global         _Z23gemm_half_q_half_kernelILi1ELb0ELb1EEvPK6__halfPKjS4_S2_PS0_iiiiPKtS7_iiiiiibS2_i
        .type           _Z23gemm_half_q_half_kernelILi1ELb0ELb1EEvPK6__halfPKjS4_S2_PS0_iiiiPKtS7_iiiiiibS2_i,@function
        .size           _Z23gemm_half_q_half_kernelILi1ELb0ELb1EEvPK6__halfPKjS4_S2_PS0_iiiiPKtS7_iiiiiibS2_i,(.L_x_4066 - _Z23gemm_half_q_half_kernelILi1ELb0ELb1EEvPK6__halfPKjS4_S2_PS0_iiiiPKtS7_iiiiiibS2_i)
        .other          _Z23gemm_half_q_half_kernelILi1ELb0ELb1EEvPK6__halfPKjS4_S2_PS0_iiiiPKtS7_iiiiiibS2_i,@"STO_CUDA_ENTRY STV_DEFAULT"
_Z23gemm_half_q_half_kernelILi1ELb0ELb1EEvPK6__halfPKjS4_S2_PS0_iiiiPKtS7_iiiiiibS2_i:
.text._Z23gemm_half_q_half_kernelILi1ELb0ELb1EEvPK6__halfPKjS4_S2_PS0_iiiiPKtS7_iiiiiibS2_i:
[----:B------:R-:W0:Y:S01]  /*0000*/  LDC R1, c[0x0][0x28] ;  /* 0x00000a00ff017b82 */ /* 0x000e220000000800 */
[----:B------:R-:W1:Y:S07]  /*0010*/  S2R R10, SR_CTAID.Z ;  /* 0x00000000000a7919 */ /* 0x000e6e0000002700 */
[----:B------:R-:W2:Y:S01]  /*0020*/  LDC R4, c[0x0][0x240] ;  /* 0x00009000ff047b82 */ /* 0x000ea20000000800 */
[----:B------:R-:W-:Y:S01]  /*0030*/  ULDC.64 UR6, c[0x0][0x208] ;  /* 0x0000820000067ab9 */ /* 0x000fe20000000a00 */
[----:B------:R-:W-:Y:S01]  /*0040*/  ULDC UR9, c[0x0][0x23c] ;  /* 0x00008f0000097ab9 */ /* 0x000fe20000000800 */
[----:B------:R-:W3:Y:S01]  /*0050*/  S2R R6, SR_TID.X ;  /* 0x0000000000067919 */ /* 0x000ee20000002100 */
[----:B0-----:R-:W-:-:S02]  /*0060*/  VIADD R1, R1, 0xfffffff0 ;  /* 0xfffffff001017836 */ /* 0x001fc40000000000 */
[----:B-1----:R-:W-:-:S05]  /*0070*/  IMAD.SHL.U32 R31, R10, 0x40, RZ ;  /* 0x000000400a1f7824 */ /* 0x002fca00078e00ff */
[C---:B---3--:R-:W-:Y:S02]  /*0080*/  IADD3 R0, R31.reuse, R6, RZ ;  /* 0x000000061f007210 */ /* 0x048fe40007ffe0ff */
[----:B--2---:R-:W-:-:S04]  /*0090*/  VIADDMNMX R33, R31, 0x40, R4, PT ;  /* 0x000000401f217846 */ /* 0x004fc80003800104 */
[----:B------:R-:W-:-:S13]  /*00a0*/  ISETP.GE.AND P0, PT, R0, R33, PT ;  /* 0x000000210000720c */ /* 0x000fda0003f06270 */
[----:B------:R-:W0:Y:S08]  /*00b0*/  @!P0 LDC.64 R2, c[0x0][0x250] ;  /* 0x00009400ff028b82 */ /* 0x000e300000000a00 */
[----:B------:R-:W1:Y:S01]  /*00c0*/  @!P0 LDC.64 R8, c[0x0][0x210] ;  /* 0x00008400ff088b82 */ /* 0x000e620000000a00 */
[----:B0-----:R-:W-:-:S06]  /*00d0*/  @!P0 IMAD.WIDE R2, R0, 0x2, R2 ;  /* 0x0000000200028825 */ /* 0x001fcc00078e0202 */
[----:B------:R-:W2:Y:S01]  /*00e0*/  @!P0 LDG.E.U16.CONSTANT R3, desc[UR6][R2.64] ;  /* 0x0000000602038981 */ /* 0x000ea2000c1e9500 */
[----:B------:R-:W0:Y:S02]  /*00f0*/  @!P0 S2R R0, SR_CTAID.Y ;  /* 0x0000000000008919 */ /* 0x000e240000002600 */
[----:B0-----:R-:W-:-:S05]  /*0100*/  @!P0 IMAD R0, R0, R4, RZ ;  /* 0x0000000400008224 */ /* 0x001fca00078e02ff */
[----:B--2---:R-:W-:-:S04]  /*0110*/  @!P0 IADD3 R5, P1, R0, R3, RZ ;  /* 0x0000000300058210 */ /* 0x004fc80007f3e0ff */
[----:B------:R-:W-:Y:S02]  /*0120*/  @!P0 LEA.HI.X.SX32 R0, R0, RZ, 0x1, P1 ;  /* 0x000000ff00008211 */ /* 0x000fe400008f0eff */
[----:B-1----:R-:W-:-:S04]  /*0130*/  @!P0 LEA R4, P1, R5, R8, 0x1 ;  /* 0x0000000805048211 */ /* 0x002fc800078208ff */
[----:B------:R-:W-:-:S05]  /*0140*/  @!P0 LEA.HI.X R5, R5, R9, R0, 0x1, P1 ;  /* 0x0000000905058211 */ /* 0x000fca00008f0c00 */
[----:B------:R-:W2:Y:S01]  /*0150*/  @!P0 LDG.E.U16.CONSTANT R4, desc[UR6][R4.64] ;  /* 0x0000000604048981 */ /* 0x000ea2000c1e9500 */
[----:B------:R-:W-:Y:S01]  /*0160*/  IMAD.U32 R34, RZ, RZ, UR9 ;  /* 0x00000009ff227e24 */ /* 0x000fe2000f8e00ff */
[----:B------:R-:W-:Y:S01]  /*0170*/  @!P0 MOV R0, 0x400 ;  /* 0x0000040000008802 */ /* 0x000fe20000000f00 */
[----:B------:R-:W0:Y:S01]  /*0180*/  S2R R9, SR_CTAID.X ;  /* 0x0000000000097919 */ /* 0x000e220000002500 */
[----:B------:R-:W1:Y:S01]  /*0190*/  @!P0 S2R R7, SR_CgaCtaId ;  /* 0x0000000000078919 */ /* 0x000e620000008800 */
[----:B0-----:R-:W-:Y:S01]  /*01a0*/  IMAD R9, R9, 0x40, R6 ;  /* 0x0000004009097824 */ /* 0x001fe200078e0206 */
[----:B-1----:R-:W-:-:S04]  /*01b0*/  @!P0 LEA R0, R7, R0, 0x18 ;  /* 0x0000000007008211 */ /* 0x002fc800078ec0ff */
[----:B------:R-:W-:Y:S01]  /*01c0*/  SHF.L.U32 R32, R9, 0x2, RZ ;  /* 0x0000000209207819 */ /* 0x000fe200000006ff */
[----:B------:R-:W-:-:S03]  /*01d0*/  @!P0 IMAD R3, R6, 0x2, R0 ;  /* 0x0000000206038824 */ /* 0x000fc600078e0200 */
[----:B------:R-:W-:Y:S02]  /*01e0*/  ISETP.GE.AND P1, PT, R32, R34, PT ;  /* 0x000000222000720c */ /* 0x000fe40003f26270 */
[----:B--2---:R0:W-:Y:S11]  /*01f0*/  @!P0 STS.U16 [R3], R4 ;  /* 0x0000000403008388 */ /* 0x0041f60000000400 */
        /* <DEDUP_REMOVED lines=20> */
[----:B------:R-:W-:Y:S01]  /*0340*/  IMAD.MOV.U32 R10, RZ, RZ, R31 ;  /* 0x000000ffff0a7224 */ /* 0x000fe200078e001f */
[----:B------:R-:W-:Y:S02]  /*0350*/  SHF.L.U32 R11, R32, 0x2, RZ ;  /* 0x00000002200b7819 */ /* 0x000fe400000006ff */
[----:B------:R-:W-:Y:S01]  /*0360*/  LEA.HI R12, R5, R32, RZ, 0x3 ;  /* 0x00000020050c7211 */ /* 0x000fe200078f18ff */
[----:B------:R-:W-:Y:S01]  /*0370*/  IMAD.MOV.U32 R5, RZ, RZ, RZ ;  /* 0x000000ffff057224 */ /* 0x000fe200078e00ff */
[----:B------:R-:W-:Y:S01]  /*0380*/  LOP3.LUT R11, R11, 0x10, RZ, 0xc0, !PT ;  /* 0x000000100b0b7812 */ /* 0x000fe200078ec0ff */
[----:B------:R-:W2:Y:S01]  /*0390*/  LDC.64 R8, c[0x0][0x228] ;  /* 0x00008a00ff087b82 */ /* 0x000ea20000000a00 */
[----:B-1----:R-:W-:-:S07]  /*03a0*/  SHF.R.S32.HI R12, RZ, 0x3, R12 ;  /* 0x00000003ff0c7819 */ /* 0x002fce000001140c */
.L_x_3532:
        /* <DEDUP_REMOVED lines=15> */
[--C-:B------:R-:W-:Y:S01]  /*04a0*/  SHF.R.U32.HI R14, RZ, 0xc, R20.reuse ;  /* 0x0000000cff0e7819 */ /* 0x100fe20000011614 */
[----:B------:R-:W-:Y:S01]  /*04b0*/  VIADD R21, R21, 0x1 ;  /* 0x0000000115157836 */ /* 0x000fe20000000000 */
[----:B------:R-:W-:Y:S02]  /*04c0*/  SHF.R.U32.HI R20, RZ, 0x8, R20 ;  /* 0x00000008ff147819 */ /* 0x000fe40000011614 */
[----:B------:R-:W-:Y:S01]  /*04d0*/  LOP3.LUT R22, R22, 0xf, RZ, 0xc0, !PT ;  /* 0x0000000f16167812 */ /* 0x000fe200078ec0ff */
[----:B------:R-:W-:Y:S01]  /*04e0*/  IMAD R21, R21, R21, RZ ;  /* 0x0000001515157224 */ /* 0x000fe200078e02ff */
[----:B------:R-:W-:-:S02]  /*04f0*/  LOP3.LUT R20, R20, 0xf, RZ, 0xc0, !PT ;  /* 0x0000000f14147812 */ /* 0x000fc400078ec0ff */
[----:B------:R-:W-:Y:S01]  /*0500*/  LOP3.LUT R14, R14, 0xf, RZ, 0xc0, !PT ;  /* 0x0000000f0e0e7812 */ /* 0x000fe200078ec0ff */
[----:B------:R-:W-:Y:S01]  /*0510*/  VIADD R22, R22, 0x1 ;  /* 0x0000000116167836 */ /* 0x000fe20000000000 */
[----:B----4-:R-:W-:Y:S01]  /*0520*/  IADD3 R10, R19, R10, RZ ;  /* 0x0000000a130a7210 */ /* 0x010fe20007ffe0ff */
[----:B------:R-:W-:Y:S01]  /*0530*/  VIADD R20, R20, 0x1 ;  /* 0x0000000114147836 */ /* 0x000fe20000000000 */
[----:B------:R-:W-:Y:S01]  /*0540*/  IADD3 R14, R14, 0x1, RZ ;  /* 0x000000010e0e7810 */ /* 0x000fe20007ffe0ff */
[----:B------:R-:W-:Y:S01]  /*0550*/  IMAD R22, R22, R22, RZ ;  /* 0x0000001616167224 */ /* 0x000fe200078e02ff */
[----:B------:R-:W-:Y:S01]  /*0560*/  I2F.F16 R21, R21 ;  /* 0x0000001500157306 */ /* 0x000fe20000200c00 */
[----:B------:R-:W-:Y:S01]  /*0570*/  IMAD R20, R20, R20, RZ ;  /* 0x0000001414147224 */ /* 0x000fe200078e02ff */
[----:B------:R-:W-:Y:S01]  /*0580*/  ISETP.GE.AND P0, PT, R10, R33, PT ;  /* 0x000000210a00720c */ /* 0x000fe20003f06270 */
[----:B0-----:R-:W-:-:S05]  /*0590*/  IMAD R16, R14, R14, RZ ;  /* 0x0000000e0e107224 */ /* 0x001fca00078e02ff */
[----:B------:R-:W0:Y:S08]  /*05a0*/  I2F.F16 R22, R22 ;  /* 0x0000001600167306 */ /* 0x000e300000200c00 */
[----:B------:R-:W-:Y:S01]  /*05b0*/  I2F.F16 R15, R16 ;  /* 0x00000010000f7306 */ /* 0x000fe20000200c00 */
[----:B0-----:R-:W-:-:S07]  /*05c0*/  PRMT R14, R21, 0x5410, R22 ;  /* 0x00005410150e7816 */ /* 0x001fce0000000016 */
[----:B------:R-:W0:Y:S01]  /*05d0*/  I2F.F16 R20, R20 ;  /* 0x0000001400147306 */ /* 0x000e220000200c00 */
[----:B--2---:R-:W-:Y:S01]  /*05e0*/  HMUL2 R14, R14, R13.H0_H0 ;  /* 0x2000000d0e0e7232 */ /* 0x004fe20000000000 */
[----:B0-----:R-:W-:-:S05]  /*05f0*/  PRMT R20, R20, 0x5410, R15 ;  /* 0x0000541014147816 */ /* 0x001fca000000000f */
[----:B------:R-:W-:Y:S02]  /*0600*/  HMUL2 R15, R20, R13.H0_H0 ;  /* 0x2000000d140f7232 */ /* 0x000fe40000000000 */
[C---:B------:R-:W-:Y:S02]  /*0610*/  IMAD R13, R5.reuse, 0x8, R1 ;  /* 0x00000008050d7824 */ /* 0x040fe400078e0201 */
[----:B------:R-:W-:-:S03]  /*0620*/  VIADD R5, R5, 0x1 ;  /* 0x0000000105057836 */ /* 0x000fc60000000000 */
[----:B------:R1:W-:Y:S01]  /*0630*/  STL.64 [R13], R14 ;  /* 0x0000000e0d007387 */ /* 0x0003e20000100a00 */
[----:B------:R-:W-:Y:S05]  /*0640*/  @!P0 BRA `(.L_x_3532) ;  /* 0xfffffffc00588947 */ /* 0x000fea000383ffff */
.L_x_3531:
[----:B0-----:R0:W5:Y:S01]  /*0650*/  LDL.64 R6, [R1] ;  /* 0x0000000001067983 */ /* 0x0011620000100a00 */
[----:B------:R-:W2:Y:S01]  /*0660*/  LDC R22, c[0x0][0x25c] ;  /* 0x00009700ff167b82 */ /* 0x000ea20000000800 */
[----:B------:R-:W-:Y:S01]  /*0670*/  ULDC UR8, c[0x0][0x258] ;  /* 0x0000960000087ab9 */ /* 0x000fe20000000800 */
[----:B------:R-:W-:Y:S01]  /*0680*/  HFMA2.MMA R2, -RZ, RZ, 0, 0 ;  /* 0x00000000ff027435 */ /* 0x000fe200000001ff */
[----:B------:R-:W-:Y:S01]  /*0690*/  ISETP.GT.AND P0, PT, R31, UR8, PT ;  /* 0x000000081f007c0c */ /* 0x000fe2000bf04270 */
[----:B------:R-:W-:-:S04]  /*06a0*/  IMAD.MOV.U32 R0, RZ, RZ, RZ ;  /* 0x000000ffff007224 */ /* 0x000fc800078e00ff */
[----:B------:R-:W3:Y:S01]  /*06b0*/  LDC R35, c[0x0][0x264] ;  /* 0x00009900ff237b82 */ /* 0x000ee20000000800 */
[----:B--2---:R-:W-:-:S07]  /*06c0*/  ISETP.GT.AND P1, PT, R31, R22, PT ;  /* 0x000000161f00720c */ /* 0x004fce0003f24270 */
[----:B0-----:R-:W-:Y:S06]  /*06d0*/  @!P0 BRA `(.L_x_3533) ;  /* 0x00000000001c8947 */ /* 0x001fec0003800000 */
[----:B------:R-:W0:Y:S02]  /*06e0*/  LDC R2, c[0x0][0x25c] ;  /* 0x00009700ff027b82 */ /* 0x000e240000000800 */
[----:B0-----:R-:W-:-:S05]  /*06f0*/  VIMNMX R2, R31, R2, PT ;  /* 0x000000021f027248 */ /* 0x001fca0003fe0100 */
[----:B------:R-:W-:-:S05]  /*0700*/  VIADD R2, R2, -UR8 ;  /* 0x8000000802027c36 */ /* 0x000fca0008000000 */
[----:B------:R-:W-:-:S04]  /*0710*/  SHF.R.S32.HI R3, RZ, 0x1f, R2 ;  /* 0x0000001fff037819 */ /* 0x000fc80000011402 */
[----:B------:R-:W-:-:S04]  /*0720*/  LEA.HI R3, R3, R2, RZ, 0x5 ;  /* 0x0000000203037211 */ /* 0x000fc800078f28ff */
[----:B------:R-:W-:-:S05]  /*0730*/  SHF.R.S32.HI R3, RZ, 0x5, R3 ;  /* 0x00000005ff037819 */ /* 0x000fca0000011403 */
[----:B------:R-:W-:-:S07]  /*0740*/  IMAD R2, R3, 0x6, RZ ;  /* 0x0000000603027824 */ /* 0x000fce00078e02ff */
.L_x_3533:
        /* <DEDUP_REMOVED lines=8> */
.L_x_3534:
        /* <DEDUP_REMOVED lines=11> */
[----:B------:R-:W-:-:S04]  /*0880*/  SHF.R.S32.HI R8, RZ, 0x5, R8 ;  /* 0x00000005ff087819 */ /* 0x000fc80000011408 */
[----:B------:R-:W-:-:S07]  /*0890*/  SHF.L.U32 R5, R8, 0x2, RZ ;  /* 0x0000000208057819 */ /* 0x000fce00000006ff */
.L_x_3535:
        /* <DEDUP_REMOVED lines=8> */
.L_x_3536:
[----:B------:R-:W-:Y:S01]  /*0920*/  ULDC UR13, c[0x0][0x268] ;  /* 0x00009a00000d7ab9 */ /* 0x000fe20000000800 */
[----:B------:R-:W-:Y:S01]  /*0930*/  HFMA2.MMA R8, -RZ, RZ, 0, 0 ;  /* 0x00000000ff087435 */ /* 0x000fe200000001ff */
[----:B------:R-:W-:Y:S01]  /*0940*/  ISETP.GT.AND P0, PT, R31, UR13, PT ;  /* 0x0000000d1f007c0c */ /* 0x000fe2000bf04270 */
[----:B------:R-:W-:-:S12]  /*0950*/  IMAD.MOV.U32 R30, RZ, RZ, RZ ;  /* 0x000000ffff1e7224 */ /* 0x000fd800078e00ff */
        /* <DEDUP_REMOVED lines=8> */
.L_x_3537:
[C---:B------:R-:W-:Y:S01]  /*09e0*/  VIMNMX R9, R31.reuse, UR8, PT ;  /* 0x000000081f097c48 */ /* 0x040fe2000bfe0100 */
[----:B------:R-:W0:Y:S01]  /*09f0*/  S2UR UR5, SR_CgaCtaId ;  /* 0x00000000000579c3 */ /* 0x000e220000008800 */
[----:B------:R-:W-:Y:S01]  /*0a00*/  ULDC.64 UR10, c[0x0][0x218] ;  /* 0x00008600000a7ab9 */ /* 0x000fe20000000a00 */
[----:B------:R-:W-:Y:S01]  /*0a10*/  UMOV UR4, 0x400 ;  /* 0x0000040000047882 */ /* 0x000fe20000000000 */
[----:B------:R-:W-:Y:S01]  /*0a20*/  SHF.R.S32.HI R10, RZ, 0x1f, R9 ;  /* 0x0000001fff0a7819 */ /* 0x000fe20000011409 */
[----:B-----5:R-:W-:Y:S01]  /*0a30*/  IMAD.IADD R29, R31, 0x1, R4 ;  /* 0x000000011f1d7824 */ /* 0x020fe200078e0204 */
[----:B------:R-:W-:Y:S02]  /*0a40*/  PRMT R28, RZ, 0x5410, RZ ;  /* 0x00005410ff1c7816 */ /* 0x000fe400000000ff */
[----:B------:R-:W-:-:S04]  /*0a50*/  LEA.HI R10, R10, R9, RZ, 0x5 ;  /* 0x000000090a0a7211 */ /* 0x000fc800078f28ff */
[----:B------:R-:W-:-:S04]  /*0a60*/  SHF.R.S32.HI R9, RZ, 0x5, R10 ;  /* 0x00000005ff097819 */ /* 0x000fc8000001140a */
[----:B------:R-:W-:-:S04]  /*0a70*/  LEA R2, R9, R2, 0x3 ;  /* 0x0000000209027211 */ /* 0x000fc800078e18ff */
[----:B------:R-:W-:-:S04]  /*0a80*/  IADD3 R0, R5, R2, R0 ;  /* 0x0000000205007210 */ /* 0x000fc80007ffe000 */
[----:B------:R-:W-:Y:S01]  /*0a90*/  IADD3 R3, R8, R0, R3 ;  /* 0x0000000008037210 */ /* 0x000fe20007ffe003 */
[----:B0-----:R-:W-:Y:S01]  /*0aa0*/  ULEA UR4, UR5, UR4, 0x18 ;  /* 0x0000000405047291 */ /* 0x001fe2000f8ec03f */
        /* <DEDUP_REMOVED lines=15> */
.L_x_3539:
[----:B------:R-:W2:Y:S01]  /*0ba0*/  LDG.E.128.CONSTANT R4, desc[UR6][R36.64] ;  /* 0x0000000624047981 */ /* 0x000ea2000c1e9d00 */
[----:B------:R-:W-:-:S03]  /*0bb0*/  MOV R34, UR9 ;  /* 0x0000000900227c02 */ /* 0x000fc60008000f00 */
[----:B------:R-:W0:Y:S02]  /*0bc0*/  LDS.64 R20, [UR4] ;  /* 0x00000004ff147984 */ /* 0x000e240008000a00 */
        /* <DEDUP_REMOVED lines=12> */
[----:B------:R-:W-:Y:S01]  /*0c90*/  VIADD R36, R26, 0xffffff80 ;  /* 0xffffff801a247836 */ /* 0x000fe20000000000 */
[----:B------:R-:W-:Y:S01]  /*0ca0*/  LEA.HI R24, R4, 0xffffff80, RZ, 0x8 ;  /* 0xffffff8004187811 */ /* 0x000fe200078f40ff */
[----:B------:R1:W2:Y:S01]  /*0cb0*/  I2F.F16 R19, R18 ;  /* 0x0000001200137306 */ /* 0x0002a20000200c00 */
[----:B------:R-:W-:-:S02]  /*0cc0*/  LOP3.LUT R26, R25, 0xff, RZ, 0xc0, !PT ;  /* 0x000000ff191a7812 */ /* 0x000fc400078ec0ff */
[----:B------:R-:W-:Y:S02]  /*0cd0*/  SHF.R.U32.HI R4, RZ, 0x10, R4 ;  /* 0x00000010ff047819 */ /* 0x000fe40000011604 */
[----:B------:R-:W-:Y:S01]  /*0ce0*/  SHF.R.U32.HI R38, RZ, 0x8, R7 ;  /* 0x00000008ff267819 */ /* 0x000fe20000011607 */
[----:B------:R-:W-:Y:S01]  /*0cf0*/  VIADD R37, R26, 0xffffff80 ;  /* 0xffffff801a257836 */ /* 0x000fe20000000000 */
[----:B------:R-:W-:Y:S01]  /*0d00*/  LOP3.LUT R4, R4, 0xff, RZ, 0xc0, !PT ;  /* 0x000000ff04047812 */ /* 0x000fe200078ec0ff */
[----:B------:R-:W3:Y:S01]  /*0d10*/  I2F.F16 R23, R23 ;  /* 0x0000001700177306 */ /* 0x000ee20000200c00 */
[----:B------:R-:W-:Y:S02]  /*0d20*/  SHF.R.U32.HI R26, RZ, 0x8, R5 ;  /* 0x00000008ff1a7819 */ /* 0x000fe40000011605 */
[----:B-1----:R-:W-:Y:S02]  /*0d30*/  IADD3 R18, R4, -0x80, RZ ;  /* 0xffffff8004127810 */ /* 0x002fe40007ffe0ff */
[----:B------:R-:W-:Y:S01]  /*0d40*/  SHF.R.U32.HI R4, RZ, 0x8, R6 ;  /* 0x00000008ff047819 */ /* 0x000fe20000011606 */
[----:B--2---:R-:W-:-:S02]  /*0d50*/  HADD2.F32 R19, -RZ, R19.H0_H0 ;  /* 0x20000013ff137230 */ /* 0x004fc40000004100 */
[----:B------:R-:W1:Y:S01]  /*0d60*/  I2F.F16 R27, R27 ;  /* 0x0000001b001b7306 */ /* 0x000e620000200c00 */
[----:B------:R-:W-:Y:S02]  /*0d70*/  LOP3.LUT R26, R26, 0xff, RZ, 0xc0, !PT ;  /* 0x000000ff1a1a7812 */ /* 0x000fe400078ec0ff */
[----:B------:R-:W-:-:S03]  /*0d80*/  LOP3.LUT R38, R38, 0xff, RZ, 0xc0, !PT ;  /* 0x000000ff26267812 */ /* 0x000fc600078ec0ff */
[----:B------:R-:W-:Y:S02]  /*0d90*/  VIADD R26, R26, 0xffffff80 ;  /* 0xffffff801a1a7836 */ /* 0x000fe40000000000 */
[----:B------:R2:W4:Y:S01]  /*0da0*/  I2F.F16 R25, R36 ;  /* 0x0000002400197306 */ /* 0x0005220000200c00 */
[----:B---3--:R-:W-:Y:S02]  /*0db0*/  HADD2.F32 R39, -RZ, R23.H0_H0 ;  /* 0x20000017ff277230 */ /* 0x008fe40000004100 */
[----:B-1----:R-:W-:-:S05]  /*0dc0*/  HADD2.F32 R23, -RZ, R27.H0_H0 ;  /* 0x2000001bff177230 */ /* 0x002fca0000004100 */
[----:B------:R-:W1:Y:S01]  /*0dd0*/  I2F.F16 R37, R37 ;  /* 0x0000002500257306 */ /* 0x000e620000200c00 */
[----:B--2---:R-:W-:Y:S01]  /*0de0*/  LOP3.LUT R36, R4, 0xff, RZ, 0xc0, !PT ;  /* 0x000000ff04247812 */ /* 0x004fe200078ec0ff */
[----:B0-----:R-:W-:-:S04]  /*0df0*/  HADD2.F32 R4, -RZ, R20.H0_H0 ;  /* 0x20000014ff047230 */ /* 0x001fc80000004100 */
[----:B------:R-:W-:Y:S02]  /*0e00*/  VIADD R41, R36, 0xffffff80 ;  /* 0xffffff8024297836 */ /* 0x000fe40000000000 */
[----:B------:R-:W-:Y:S01]  /*0e10*/  FFMA.FTZ R40, R19, R4, RZ ;  /* 0x0000000413287223 */ /* 0x000fe200000100ff */
[----:B----4-:R-:W-:Y:S02]  /*0e20*/  HADD2.F32 R25, -RZ, R25.H0_H0 ;  /* 0x20000019ff197230 */ /* 0x010fe40000004100 */
[C---:B------:R-:W-:Y:S01]  /*0e30*/  FFMA.FTZ R36, R4.reuse, R39, RZ ;  /* 0x0000002704247223 */ /* 0x040fe200000100ff */
[C---:B------:R-:W-:Y:S01]  /*0e40*/  FFMA.FTZ R19, R4.reuse, R23, RZ ;  /* 0x0000001704137223 */ /* 0x040fe200000100ff */
[----:B------:R-:W0:Y:S01]  /*0e50*/  I2F.F16 R26, R26 ;  /* 0x0000001a001a7306 */ /* 0x000e220000200c00 */
[----:B------:R-:W-:Y:S02]  /*0e60*/  HADD2.F32 R39, -RZ, R20.H1_H1 ;  /* 0x30000014ff277230 */ /* 0x000fe40000004100 */
[----:B------:R-:W-:Y:S01]  /*0e70*/  FFMA.FTZ R4, R4, R25, RZ ;  /* 0x0000001904047223 */ /* 0x000fe200000100ff */
[----:B------:R-:W-:Y:S01]  /*0e80*/  IADD3 R25, R38, -0x80, RZ ;  /* 0xffffff8026197810 */ /* 0x000fe20007ffe0ff */
[----:B-1----:R-:W-:Y:S01]  /*0e90*/  HADD2.F32 R37, -RZ, R37.H0_H0 ;  /* 0x20000025ff257230 */ /* 0x002fe20000004100 */
[----:B------:R-:W-:-:S02]  /*0ea0*/  SHF.R.U32.HI R23, RZ, 0x10, R5 ;  /* 0x00000010ff177819 */ /* 0x000fc40000011605 */
[----:B------:R-:W-:Y:S01]  /*0eb0*/  SHF.R.U32.HI R20, RZ, 0x10, R6 ;  /* 0x00000010ff147819 */ /* 0x000fe20000011606 */
[----:B------:R1:W2:Y:S01]  /*0ec0*/  I2F.F16 R27, R41 ;  /* 0x00000029001b7306 */ /* 0x0002a20000200c00 */
[----:B------:R-:W-:Y:S01]  /*0ed0*/  FFMA.FTZ R38, R37, R39, R40 ;  /* 0x0000002725267223 */ /* 0x000fe20000010028 */
[----:B------:R-:W-:Y:S02]  /*0ee0*/  SHF.R.U32.HI R37, RZ, 0x10, R7 ;  /* 0x00000010ff257819 */ /* 0x000fe40000011607 */
[----:B------:R-:W-:Y:S02]  /*0ef0*/  LOP3.LUT R23, R23, 0xff, RZ, 0xc0, !PT ;  /* 0x000000ff17177812 */ /* 0x000fe400078ec0ff */
[----:B------:R-:W-:Y:S01]  /*0f00*/  LOP3.LUT R37, R37, 0xff, RZ, 0xc0, !PT ;  /* 0x000000ff25257812 */ /* 0x000fe200078ec0ff */
[----:B0-----:R-:W-:Y:S01]  /*0f10*/  HADD2.F32 R26, -RZ, R26.H0_H0 ;  /* 0x2000001aff1a7230 */ /* 0x001fe20000004100 */
[----:B------:R-:W0:Y:S01]  /*0f20*/  I2F.F16 R25, R25 ;  /* 0x0000001900197306 */ /* 0x000e220000200c00 */
[----:B------:R-:W-:Y:S01]  /*0f30*/  LOP3.LUT R20, R20, 0xff, RZ, 0xc0, !PT ;  /* 0x000000ff14147812 */ /* 0x000fe200078ec0ff */
[----:B------:R-:W-:Y:S01]  /*0f40*/  VIADD R23, R23, 0xffffff80 ;  /* 0xffffff8017177836 */ /* 0x000fe20000000000 */
[----:B-1----:R-:W-:Y:S01]  /*0f50*/  IADD3 R41, R37, -0x80, RZ ;  /* 0xffffff8025297810 */ /* 0x002fe20007ffe0ff */
[----:B------:R-:W-:-:S02]  /*0f60*/  FFMA.FTZ R26, R39, R26, R36 ;  /* 0x0000001a271a7223 */ /* 0x000fc40000010024 */
[----:B------:R-:W-:Y:S02]  /*0f70*/  VIADD R20, R20, 0xffffff80 ;  /* 0xffffff8014147836 */ /* 0x000fe40000000000 */
[----:B------:R-:W1:Y:S01]  /*0f80*/  I2F.F16 R18, R18 ;  /* 0x0000001200127306 */ /* 0x000e620000200c00 */
[----:B--2---:R-:W-:Y:S02]  /*0f90*/  HADD2.F32 R40, -RZ, R27.H0_H0 ;  /* 0x2000001bff287230 */ /* 0x004fe40000004100 */
[----:B0-----:R-:W-:-:S03]  /*0fa0*/  HADD2.F32 R37, -RZ, R25.H0_H0 ;  /* 0x20000019ff257230 */ /* 0x001fc60000004100 */
[----:B------:R-:W-:Y:S02]  /*0fb0*/  FFMA.FTZ R25, R39, R40, R19 ;  /* 0x0000002827197223 */ /* 0x000fe40000010013 */
[----:B------:R-:W0:Y:S01]  /*0fc0*/  I2F.F16 R23, R23 ;  /* 0x0000001700177306 */ /* 0x000e220000200c00 */
[----:B------:R-:W-:Y:S01]  /*0fd0*/  LEA.HI R40, R5, 0xffffff80, RZ, 0x8 ;  /* 0xffffff8005287811 */ /* 0x000fe200078f40ff */
[----:B------:R-:W-:Y:S02]  /*0fe0*/  HADD2.F32 R5, -RZ, R21.H0_H0 ;  /* 0x20000015ff057230 */ /* 0x000fe40000004100 */
[----:B------:R-:W-:Y:S01]  /*0ff0*/  FFMA.FTZ R4, R39, R37, R4 ;  /* 0x0000002527047223 */ /* 0x000fe20000010004 */
[----:B------:R-:W-:Y:S01]  /*1000*/  IMAD.WIDE R36, R34, 0x4, R16 ;  /* 0x0000000422247825 */ /* 0x000fe200078e0210 */
[----:B------:R-:W-:-:S03]  /*1010*/  LEA.HI R39, R6, 0xffffff80, RZ, 0x8 ;  /* 0xffffff8006277811 */ /* 0x000fc600078f40ff */
[----:B-1----:R-:W-:Y:S01]  /*1020*/  HADD2.F32 R43, -RZ, R18.H0_H0 ;  /* 0x20000012ff2b7230 */ /* 0x002fe20000004100 */
[----:B------:R-:W1:Y:S01]  /*1030*/  I2F.F16 R20, R20 ;  /* 0x0000001400147306 */ /* 0x000e620000200c00 */
[----:B------:R2:W3:Y:S07]  /*1040*/  LDG.E.128.CONSTANT R16, desc[UR6][R36.64] ;  /* 0x0000000624107981 */ /* 0x0004ee000c1e9d00 */
[----:B------:R-:W4:Y:S01]  /*1050*/  I2F.F16 R27, R41 ;  /* 0x00000029001b7306 */ /* 0x000f220000200c00 */
[----:B0-----:R-:W-:-:S02]  /*1060*/  HADD2.F32 R23, -RZ, R23.H0_H0 ;  /* 0x20000017ff177230 */ /* 0x001fc40000004100 */
[----:B------:R-:W-:Y:S01]  /*1070*/  FFMA.FTZ R38, R43, R5, R38 ;  /* 0x000000052b267223 */ /* 0x000fe20000010026 */
[----:B-1----:R-:W-:-:S04]  /*1080*/  HADD2.F32 R20, -RZ, R20.H0_H0 ;  /* 0x20000014ff147230 */ /* 0x002fc80000004100 */
[----:B------:R-:W0:Y:S01]  /*1090*/  I2F.F16 R24, R24 ;  /* 0x0000001800187306 */ /* 0x000e220000200c00 */
[C---:B------:R-:W-:Y:S01]  /*10a0*/  FFMA.FTZ R26, R5.reuse, R23, R26 ;  /* 0x00000017051a7223 */ /* 0x040fe2000001001a */
[----:B----4-:R-:W-:Y:S02]  /*10b0*/  HADD2.F32 R27, -RZ, R27.H0_H0 ;  /* 0x2000001bff1b7230 */ /* 0x010fe40000004100 */
[----:B------:R-:W-:-:S04]  /*10c0*/  FFMA.FTZ R25, R5, R20, R25 ;  /* 0x0000001405197223 */ /* 0x000fc80000010019 */
[----:B------:R-:W1:Y:S01]  /*10d0*/  I2F.F16 R6, R40 ;  /* 0x0000002800067306 */ /* 0x000e620000200c00 */
[----:B------:R-:W-:Y:S02]  /*10e0*/  FFMA.FTZ R23, R5, R27, R4 ;  /* 0x0000001b05177223 */ /* 0x000fe40000010004 */
[----:B------:R-:W4:Y:S01]  /*10f0*/  LDS.64 R4, [UR4+0x8] ;  /* 0x00000804ff047984 */ /* 0x000f220008000a00 */
[----:B------:R-:W-:-:S04]  /*1100*/  LEA.HI R7, R7, 0xffffff80, RZ, 0x8 ;  /* 0xffffff8007077811 */ /* 0x000fc800078f40ff */
[----:B------:R-:W5:Y:S01]  /*1110*/  I2F.F16 R39, R39 ;  /* 0x0000002700277306 */ /* 0x000f620000200c00 */
[----:B0-----:R-:W-:Y:S01]  /*1120*/  HADD2.F32 R41, -RZ, R24.H0_H0 ;  /* 0x20000018ff297230 */ /* 0x001fe20000004100 */
[----:B------:R-:W-:-:S06]  /*1130*/  LOP3.LUT R24, R9, 0xff, RZ, 0xc0, !PT ;  /* 0x000000ff09187812 */ /* 0x000fcc00078ec0ff */
[----:B------:R-:W0:Y:S01]  /*1140*/  I2F.F16 R7, R7 ;  /* 0x0000000700077306 */ /* 0x000e220000200c00 */
[----:B------:R-:W-:Y:S02]  /*1150*/  HADD2.F32 R21, -RZ, R21.H1_H1 ;  /* 0x30000015ff157230 */ /* 0x000fe40000004100 */
[----:B-1----:R-:W-:Y:S02]  /*1160*/  HADD2.F32 R40, -RZ, R6.H0_H0 ;  /* 0x20000006ff287230 */ /* 0x002fe40000004100 */
[----:B------:R-:W-:Y:S01]  /*1170*/  VIADD R6, R24, 0xffffff80 ;  /* 0xffffff8018067836 */ /* 0x000fe20000000000 */
[----:B------:R-:W-:Y:S02]  /*1180*/  LOP3.LUT R24, R10, 0xff, RZ, 0xc0, !PT ;  /* 0x000000ff0a187812 */ /* 0x000fe400078ec0ff */
[----:B------:R-:W-:Y:S02]  /*1190*/  FFMA.FTZ R26, R21, R40, R26 ;  /* 0x00000028151a7223 */ /* 0x000fe4000001001a */
[----:B------:R-:W-:Y:S01]  /*11a0*/  IADD3 R40, R24, -0x80, RZ ;  /* 0xffffff8018287810 */ /* 0x000fe20007ffe0ff */
[----:B------:R-:W1:Y:S01]  /*11b0*/  I2F.F16 R6, R6 ;  /* 0x0000000600067306 */ /* 0x000e620000200c00 */
[----:B-----5:R-:W-:-:S02]  /*11c0*/  HADD2.F32 R24, -RZ, R39.H0_H0 ;  /* 0x20000027ff187230 */ /* 0x020fc40000004100 */
[----:B0-----:R-:W-:Y:S01]  /*11d0*/  HADD2.F32 R42, -RZ, R7.H0_H0 ;  /* 0x20000007ff2a7230 */ /* 0x001fe20000004100 */
[----:B------:R-:W-:Y:S01]  /*11e0*/  LOP3.LUT R27, R8, 0xff, RZ, 0xc0, !PT ;  /* 0x000000ff081b7812 */ /* 0x000fe200078ec0ff */
[----:B------:R-:W-:Y:S01]  /*11f0*/  FFMA.FTZ R38, R41, R21, R38 ;  /* 0x0000001529267223 */ /* 0x000fe20000010026 */
[C---:B------:R-:W-:Y:S02]  /*1200*/  FFMA.FTZ R25, R21.reuse, R24, R25 ;  /* 0x0000001815197223 */ /* 0x040fe40000010019 */
[----:B------:R-:W-:Y:S01]  /*1210*/  FFMA.FTZ R21, R21, R42, R23 ;  /* 0x0000002a15157223 */ /* 0x000fe20000010017 */
[----:B------:R-:W-:Y:S01]  /*1220*/  LOP3.LUT R23, R11, 0xff, RZ, 0xc0, !PT ;  /* 0x000000ff0b177812 */ /* 0x000fe200078ec0ff */
[----:B------:R-:W-:Y:S01]  /*1230*/  VIADD R27, R27, 0xffffff80 ;  /* 0xffffff801b1b7836 */ /* 0x000fe20000000000 */
[----:B------:R-:W0:Y:S03]  /*1240*/  I2F.F16 R39, R40 ;  /* 0x0000002800277306 */ /* 0x000e260000200c00 */
[----:B------:R-:W-:-:S02]  /*1250*/  VIADD R41, R23, 0xffffff80 ;  /* 0xffffff8017297836 */ /* 0x000fc40000000000 */
[----:B-1----:R-:W-:Y:S02]  /*1260*/  HADD2.F32 R6, -RZ, R6.H0_H0 ;  /* 0x20000006ff067230 */ /* 0x002fe40000004100 */
[----:B----4-:R-:W-:Y:S01]  /*1270*/  HADD2.F32 R7, -RZ, R4.H0_H0 ;  /* 0x20000004ff077230 */ /* 0x010fe20000004100 */
[----:B------:R-:W1:Y:S04]  /*1280*/  I2F.F16 R27, R27 ;  /* 0x0000001b001b7306 */ /* 0x000e680000200c00 */
[----:B------:R-:W-:-:S04]  /*1290*/  FFMA.FTZ R26, R7, R6, R26 ;  /* 0x00000006071a7223 */ /* 0x000fc8000001001a */
[----:B------:R-:W4:Y:S01]  /*12a0*/  I2F.F16 R40, R41 ;  /* 0x0000002900287306 */ /* 0x000f220000200c00 */
[----:B------:R-:W-:-:S04]  /*12b0*/  SHF.R.U32.HI R6, RZ, 0x8, R8 ;  /* 0x00000008ff067819 */ /* 0x000fc80000011608 */
[----:B------:R-:W-:Y:S01]  /*12c0*/  LOP3.LUT R6, R6, 0xff, RZ, 0xc0, !PT ;  /* 0x000000ff06067812 */ /* 0x000fe200078ec0ff */
[----:B0-----:R-:W-:Y:S02]  /*12d0*/  HADD2.F32 R42, -RZ, R39.H0_H0 ;  /* 0x20000027ff2a7230 */ /* 0x001fe40000004100 */
[----:B-1----:R-:W-:Y:S02]  /*12e0*/  HADD2.F32 R27, -RZ, R27.H0_H0 ;  /* 0x2000001bff1b7230 */ /* 0x002fe40000004100 */
[----:B------:R-:W-:Y:S02]  /*12f0*/  VIADD R39, R6, 0xffffff80 ;  /* 0xffffff8006277836 */ /* 0x000fe40000000000 */
[----:B----4-:R-:W-:Y:S01]  /*1300*/  HADD2.F32 R40, -RZ, R40.H0_H0 ;  /* 0x20000028ff287230 */ /* 0x010fe20000004100 */
[----:B------:R-:W-:Y:S01]  /*1310*/  LEA.HI R20, R8, 0xffffff80, RZ, 0x8 ;  /* 0xffffff8008147811 */ /* 0x000fe200078f40ff */
[----:B------:R-:W-:Y:S01]  /*1320*/  FFMA.FTZ R38, R27, R7, R38 ;  /* 0x000000071b267223 */ /* 0x000fe20000010026 */
[C---:B------:R-:W-:Y:S01]  /*1330*/  FFMA.FTZ R25, R7.reuse, R42, R25 ;  /* 0x0000002a07197223 */ /* 0x040fe20000010019 */
[----:B------:R-:W0:Y:S01]  /*1340*/  I2F.F16 R39, R39 ;  /* 0x0000002700277306 */ /* 0x000e220000200c00 */
[----:B------:R-:W-:Y:S01]  /*1350*/  FFMA.FTZ R21, R7, R40, R21 ;  /* 0x0000002807157223 */ /* 0x000fe20000010015 */
[----:B------:R-:W-:-:S02]  /*1360*/  SHF.R.U32.HI R8, RZ, 0x10, R8 ;  /* 0x00000010ff087819 */ /* 0x000fc40000011608 */
[--C-:B------:R-:W-:Y:S02]  /*1370*/  SHF.R.U32.HI R7, RZ, 0x8, R9.reuse ;  /* 0x00000008ff077819 */ /* 0x100fe40000011609 */
[----:B------:R-:W-:Y:S02]  /*1380*/  LEA.HI R24, R9, 0xffffff80, RZ, 0x8 ;  /* 0xffffff8009187811 */ /* 0x000fe400078f40ff */
[----:B------:R-:W-:Y:S02]  /*1390*/  SHF.R.U32.HI R9, RZ, 0x10, R9 ;  /* 0x00000010ff097819 */ /* 0x000fe40000011609 */
[----:B------:R-:W-:Y:S02]  /*13a0*/  LOP3.LUT R8, R8, 0xff, RZ, 0xc0, !PT ;  /* 0x000000ff08087812 */ /* 0x000fe400078ec0ff */
[----:B------:R-:W-:Y:S02]  /*13b0*/  LOP3.LUT R7, R7, 0xff, RZ, 0xc0, !PT ;  /* 0x000000ff07077812 */ /* 0x000fe400078ec0ff */
[----:B------:R-:W-:-:S02]  /*13c0*/  LOP3.LUT R9, R9, 0xff, RZ, 0xc0, !PT ;  /* 0x000000ff09097812 */ /* 0x000fc400078ec0ff */
[----:B------:R-:W-:Y:S01]  /*13d0*/  IADD3 R6, R8, -0x80, RZ ;  /* 0xffffff8008067810 */ /* 0x000fe20007ffe0ff */
[----:B------:R-:W-:Y:S02]  /*13e0*/  VIADD R8, R7, 0xffffff80 ;  /* 0xffffff8007087836 */ /* 0x000fe40000000000 */
[----:B------:R-:W-:Y:S01]  /*13f0*/  HADD2.F32 R7, -RZ, R4.H1_H1 ;  /* 0x30000004ff077230 */ /* 0x000fe20000004100 */
[----:B------:R-:W-:Y:S01]  /*1400*/  SHF.R.U32.HI R40, RZ, 0x8, R11 ;  /* 0x00000008ff287819 */ /* 0x000fe2000001160b */
[----:B------:R-:W-:Y:S01]  /*1410*/  VIADD R4, R9, 0xffffff80 ;  /* 0xffffff8009047836 */ /* 0x000fe20000000000 */
[----:B------:R-:W-:Y:S01]  /*1420*/  SHF.R.U32.HI R9, RZ, 0x8, R10 ;  /* 0x00000008ff097819 */ /* 0x000fe2000001160a */
[----:B0-----:R-:W-:Y:S01]  /*1430*/  HADD2.F32 R39, -RZ, R39.H0_H0 ;  /* 0x20000027ff277230 */ /* 0x001fe20000004100 */
[----:B------:R-:W-:Y:S02]  /*1440*/  LOP3.LUT R40, R40, 0xff, RZ, 0xc0, !PT ;  /* 0x000000ff28287812 */ /* 0x000fe400078ec0ff */
[----:B------:R-:W-:Y:S01]  /*1450*/  LOP3.LUT R9, R9, 0xff, RZ, 0xc0, !PT ;  /* 0x000000ff09097812 */ /* 0x000fe200078ec0ff */
[----:B------:R-:W0:Y:S01]  /*1460*/  I2F.F16 R8, R8 ;  /* 0x0000000800087306 */ /* 0x000e220000200c00 */
[----:B------:R-:W-:Y:S01]  /*1470*/  LEA.HI R27, R10, 0xffffff80, RZ, 0x8 ;  /* 0xffffff800a1b7811 */ /* 0x000fe200078f40ff */
[----:B------:R-:W-:Y:S01]  /*1480*/  FFMA.FTZ R38, R39, R7, R38 ;  /* 0x0000000727267223 */ /* 0x000fe20000010026 */
[----:B------:R-:W-:Y:S01]  /*1490*/  IADD3 R39, R9, -0x80, RZ ;  /* 0xffffff8009277810 */ /* 0x000fe20007ffe0ff */
[----:B------:R-:W-:Y:S01]  /*14a0*/  VIADD R40, R40, 0xffffff80 ;  /* 0xffffff8028287836 */ /* 0x000fe20000000000 */
[----:B------:R-:W-:-:S02]  /*14b0*/  SHF.R.U32.HI R10, RZ, 0x10, R10 ;  /* 0x00000010ff0a7819 */ /* 0x000fc4000001160a */
[----:B------:R-:W-:Y:S02]  /*14c0*/  LEA.HI R23, R11, 0xffffff80, RZ, 0x8 ;  /* 0xffffff800b177811 */ /* 0x000fe400078f40ff */
[----:B------:R-:W-:Y:S01]  /*14d0*/  LOP3.LUT R10, R10, 0xff, RZ, 0xc0, !PT ;  /* 0x000000ff0a0a7812 */ /* 0x000fe200078ec0ff */
[----:B------:R-:W1:Y:S01]  /*14e0*/  I2F.F16 R39, R39 ;  /* 0x0000002700277306 */ /* 0x000e620000200c00 */
[----:B------:R-:W-:-:S03]  /*14f0*/  SHF.R.U32.HI R11, RZ, 0x10, R11 ;  /* 0x00000010ff0b7819 */ /* 0x000fc6000001160b */
[----:B------:R-:W-:Y:S01]  /*1500*/  VIADD R9, R10, 0xffffff80 ;  /* 0xffffff800a097836 */ /* 0x000fe20000000000 */
[----:B------:R-:W-:-:S03]  /*1510*/  LOP3.LUT R11, R11, 0xff, RZ, 0xc0, !PT ;  /* 0x000000ff0b0b7812 */ /* 0x000fc600078ec0ff */
[----:B------:R-:W4:Y:S01]  /*1520*/  I2F.F16 R40, R40 ;  /* 0x0000002800287306 */ /* 0x000f220000200c00 */
[----:B------:R-:W-:Y:S01]  /*1530*/  IADD3 R10, R11, -0x80, RZ ;  /* 0xffffff800b0a7810 */ /* 0x000fe20007ffe0ff */
[----:B0-----:R-:W-:-:S06]  /*1540*/  HADD2.F32 R8, -RZ, R8.H0_H0 ;  /* 0x20000008ff087230 */ /* 0x001fcc0000004100 */
[----:B------:R-:W0:Y:S01]  /*1550*/  I2F.F16 R6, R6 ;  /* 0x0000000600067306 */ /* 0x000e220000200c00 */
[----:B------:R-:W-:Y:S01]  /*1560*/  FFMA.FTZ R8, R7, R8, R26 ;  /* 0x0000000807087223 */ /* 0x000fe2000001001a */
[----:B-1----:R-:W-:-:S06]  /*1570*/  HADD2.F32 R26, -RZ, R39.H0_H0 ;  /* 0x20000027ff1a7230 */ /* 0x002fcc0000004100 */
[----:B------:R-:W1:Y:S01]  /*1580*/  I2F.F16 R4, R4 ;  /* 0x0000000400047306 */ /* 0x000e620000200c00 */
        /* <DEDUP_REMOVED lines=8> */
[----:B-1----:R-:W-:Y:S02]  /*1610*/  HADD2.F32 R4, -RZ, R4.H0_H0 ;  /* 0x20000004ff047230 */ /* 0x002fe40000004100 */
[----:B----4-:R-:W-:Y:S01]  /*1620*/  HADD2.F32 R9, -RZ, R9.H0_H0 ;  /* 0x20000009ff097230 */ /* 0x010fe20000004100 */
[----:B------:R-:W-:Y:S01]  /*1630*/  IADD3 R42, R6, -0x80, RZ ;  /* 0xffffff80062a7810 */ /* 0x000fe20007ffe0ff */
[----:B------:R-:W0:Y:S03]  /*1640*/  I2F.F16 R20, R20 ;  /* 0x0000001400147306 */ /* 0x000e260000200c00 */
[----:B------:R-:W-:Y:S01]  /*1650*/  FFMA.FTZ R40, R39, R9, R40 ;  /* 0x0000000927287223 */ /* 0x000fe20000010028 */
[----:B-----5:R-:W-:-:S02]  /*1660*/  HADD2.F32 R6, -RZ, R10.H0_H0 ;  /* 0x2000000aff067230 */ /* 0x020fc40000004100 */
[----:B------:R-:W-:Y:S02]  /*1670*/  FFMA.FTZ R10, R39, R4, R8 ;  /* 0x00000004270a7223 */ /* 0x000fe40000010008 */
[----:B------:R-:W1:Y:S01]  /*1680*/  LDS.64 R8, [UR4+0x10] ;  /* 0x00001004ff087984 */ /* 0x000e620008000a00 */
[----:B------:R-:W4:Y:S01]  /*1690*/  I2F.F16 R24, R24 ;  /* 0x0000001800187306 */ /* 0x000f220000200c00 */
[----:B------:R-:W-:Y:S01]  /*16a0*/  LOP3.LUT R26, R13, 0xff, RZ, 0xc0, !PT ;  /* 0x000000ff0d1a7812 */ /* 0x000fe200078ec0ff */
[----:B------:R-:W-:-:S06]  /*16b0*/  FFMA.FTZ R4, R39, R6, R25 ;  /* 0x0000000627047223 */ /* 0x000fcc0000010019 */
[----:B------:R-:W5:Y:S01]  /*16c0*/  I2F.F16 R27, R27 ;  /* 0x0000001b001b7306 */ /* 0x000f620000200c00 */
[----:B------:R-:W-:Y:S02]  /*16d0*/  VIADD R41, R26, 0xffffff80 ;  /* 0xffffff801a297836 */ /* 0x000fe40000000000 */
[----:B------:R-:W-:Y:S01]  /*16e0*/  FFMA.FTZ R26, R7, R39, R38 ;  /* 0x00000027071a7223 */ /* 0x000fe20000010026 */
[----:B------:R-:W-:Y:S01]  /*16f0*/  LOP3.LUT R11, R12, 0xff, RZ, 0xc0, !PT ;  /* 0x000000ff0c0b7812 */ /* 0x000fe200078ec0ff */
[----:B0-----:R-:W-:Y:S01]  /*1700*/  HADD2.F32 R25, -RZ, R20.H0_H0 ;  /* 0x20000014ff197230 */ /* 0x001fe20000004100 */
[----:B------:R-:W-:Y:S01]  /*1710*/  SHF.R.U32.HI R39, RZ, 0x8, R13 ;  /* 0x00000008ff277819 */ /* 0x000fe2000001160d */
[----:B------:R-:W-:Y:S01]  /*1720*/  HADD2.F32 R5, -RZ, R5.H1_H1 ;  /* 0x30000005ff057230 */ /* 0x000fe20000004100 */
[--C-:B------:R-:W-:Y:S01]  /*1730*/  SHF.R.U32.HI R20, RZ, 0x10, R12.reuse ;  /* 0x00000010ff147819 */ /* 0x100fe2000001160c */
[----:B------:R0:W-:Y:S01]  /*1740*/  I2F.F16 R7, R41 ;  /* 0x0000002900077306 */ /* 0x0001e20000200c00 */
[----:B------:R-:W-:Y:S01]  /*1750*/  SHF.R.U32.HI R6, RZ, 0x8, R12 ;  /* 0x00000008ff067819 */ /* 0x000fe2000001160c */
[----:B----4-:R-:W-:Y:S01]  /*1760*/  HADD2.F32 R24, -RZ, R24.H0_H0 ;  /* 0x20000018ff187230 */ /* 0x010fe20000004100 */
[----:B------:R-:W-:Y:S01]  /*1770*/  LOP3.LUT R39, R39, 0xff, RZ, 0xc0, !PT ;  /* 0x000000ff27277812 */ /* 0x000fe200078ec0ff */
[----:B------:R-:W-:Y:S01]  /*1780*/  VIADD R11, R11, 0xffffff80 ;  /* 0xffffff800b0b7836 */ /* 0x000fe20000000000 */
[----:B------:R-:W-:-:S02]  /*1790*/  LOP3.LUT R20, R20, 0xff, RZ, 0xc0, !PT ;  /* 0x000000ff14147812 */ /* 0x000fc400078ec0ff */
[----:B0-----:R-:W-:Y:S01]  /*17a0*/  SHF.R.U32.HI R41, RZ, 0x8, R14 ;  /* 0x00000008ff297819 */ /* 0x001fe2000001160e */
[----:B------:R-:W0:Y:S01]  /*17b0*/  I2F.F16 R23, R23 ;  /* 0x0000001700177306 */ /* 0x000e220000200c00 */
[----:B------:R-:W-:Y:S01]  /*17c0*/  LOP3.LUT R38, R15, 0xff, RZ, 0xc0, !PT ;  /* 0x000000ff0f267812 */ /* 0x000fe200078ec0ff */
[----:B------:R-:W-:Y:S01]  /*17d0*/  FFMA.FTZ R26, R25, R5, R26 ;  /* 0x00000005191a7223 */ /* 0x000fe2000001001a */
[----:B------:R-:W-:Y:S01]  /*17e0*/  LOP3.LUT R6, R6, 0xff, RZ, 0xc0, !PT ;  /* 0x000000ff06067812 */ /* 0x000fe200078ec0ff */
[----:B------:R-:W-:Y:S01]  /*17f0*/  FFMA.FTZ R25, R5, R24, R10 ;  /* 0x0000001805197223 */ /* 0x000fe2000001000a */
[----:B------:R-:W-:Y:S01]  /*1800*/  LOP3.LUT R41, R41, 0xff, RZ, 0xc0, !PT ;  /* 0x000000ff29297812 */ /* 0x000fe200078ec0ff */
[----:B-----5:R-:W-:Y:S01]  /*1810*/  HADD2.F32 R24, -RZ, R27.H0_H0 ;  /* 0x2000001bff187230 */ /* 0x020fe20000004100 */
[----:B------:R-:W-:Y:S01]  /*1820*/  IADD3 R20, R20, -0x80, RZ ;  /* 0xffffff8014147810 */ /* 0x000fe20007ffe0ff */
[----:B------:R-:W-:Y:S01]  /*1830*/  VIADD R27, R39, 0xffffff80 ;  /* 0xffffff80271b7836 */ /* 0x000fe20000000000 */
[----:B------:R-:W-:Y:S01]  /*1840*/  I2F.F16 R21, R11 ;  /* 0x0000000b00157306 */ /* 0x000fe20000200c00 */
[----:B------:R-:W-:-:S02]  /*1850*/  VIADD R38, R38, 0xffffff80 ;  /* 0xffffff8026267836 */ /* 0x000fc40000000000 */
[----:B------:R-:W-:Y:S02]  /*1860*/  VIADD R6, R6, 0xffffff80 ;  /* 0xffffff8006067836 */ /* 0x000fe40000000000 */
[----:B------:R-:W-:-:S03]  /*1870*/  VIADD R41, R41, 0xffffff80 ;  /* 0xffffff8029297836 */ /* 0x000fc60000000000 */
[----:B------:R-:W4:Y:S01]  /*1880*/  I2F.F16 R11, R42 ;  /* 0x0000002a000b7306 */ /* 0x000f220000200c00 */
[----:B------:R-:W-:Y:S01]  /*1890*/  SHF.R.U32.HI R39, RZ, 0x8, R15 ;  /* 0x00000008ff277819 */ /* 0x000fe2000001160f */
[----:B0-----:R-:W-:-:S06]  /*18a0*/  HADD2.F32 R23, -RZ, R23.H0_H0 ;  /* 0x20000017ff177230 */ /* 0x001fcc0000004100 */
[----:B------:R-:W-:Y:S01]  /*18b0*/  I2F.F16 R10, R20 ;  /* 0x00000014000a7306 */ /* 0x000fe20000200c00 */
[----:B------:R-:W-:-:S07]  /*18c0*/  LOP3.LUT R39, R39, 0xff, RZ, 0xc0, !PT ;  /* 0x000000ff27277812 */ /* 0x000fce00078ec0ff */
[----:B------:R-:W0:Y:S08]  /*18d0*/  I2F.F16 R27, R27 ;  /* 0x0000001b001b7306 */ /* 0x000e300000200c00 */
[----:B------:R0:W5:Y:S01]  /*18e0*/  I2F.F16 R20, R41 ;  /* 0x0000002900147306 */ /* 0x0001620000200c00 */
[----:B------:R-:W-:-:S07]  /*18f0*/  FFMA.FTZ R24, R5, R24, R40 ;  /* 0x0000001805187223 */ /* 0x000fce0000010028 */
[----:B------:R-:W2:Y:S08]  /*1900*/  I2F.F16 R38, R38 ;  /* 0x0000002600267306 */ /* 0x000eb00000200c00 */
[----:B------:R-:W3:Y:S01]  /*1910*/  I2F.F16 R6, R6 ;  /* 0x0000000600067306 */ /* 0x000ee20000200c00 */
[----:B------:R-:W-:Y:S01]  /*1920*/  FFMA.FTZ R23, R5, R23, R4 ;  /* 0x0000001705177223 */ /* 0x000fe20000010004 */
[----:B------:R-:W-:Y:S01]  /*1930*/  IADD3 R40, R39, -0x80, RZ ;  /* 0xffffff8027287810 */ /* 0x000fe20007ffe0ff */
[----:B-1----:R-:W-:-:S02]  /*1940*/  HADD2.F32 R4, -RZ, R8.H0_H0 ;  /* 0x20000008ff047230 */ /* 0x002fc40000004100 */
[----:B------:R-:W-:Y:S02]  /*1950*/  HADD2.F32 R39, -RZ, R7.H0_H0 ;  /* 0x20000007ff277230 */ /* 0x000fe40000004100 */
[----:B----4-:R-:W-:Y:S02]  /*1960*/  HADD2.F32 R11, -RZ, R11.H0_H0 ;  /* 0x2000000bff0b7230 */ /* 0x010fe40000004100 */
[----:B------:R-:W-:Y:S02]  /*1970*/  HADD2.F32 R5, -RZ, R21.H0_H0 ;  /* 0x20000015ff057230 */ /* 0x000fe40000004100 */
[C---:B------:R-:W-:Y:S01]  /*1980*/  FFMA.FTZ R39, R4.reuse, R39, RZ ;  /* 0x0000002704277223 */ /* 0x040fe200000100ff */
[----:B------:R-:W-:Y:S02]  /*1990*/  HADD2.F32 R8, -RZ, R8.H1_H1 ;  /* 0x30000008ff087230 */ /* 0x000fe40000004100 */
[----:B------:R-:W-:Y:S01]  /*19a0*/  FFMA.FTZ R11, R4, R11, RZ ;  /* 0x0000000b040b7223 */ /* 0x000fe200000100ff */
[----:B0-----:R-:W-:-:S02]  /*19b0*/  HADD2.F32 R41, -RZ, R27.H0_H0 ;  /* 0x2000001bff297230 */ /* 0x001fc40000004100 */
[----:B-----5:R-:W-:Y:S02]  /*19c0*/  HADD2.F32 R20, -RZ, R20.H0_H0 ;  /* 0x20000014ff147230 */ /* 0x020fe40000004100 */
[----:B--2---:R-:W-:Y:S02]  /*19d0*/  HADD2.F32 R7, -RZ, R38.H0_H0 ;  /* 0x20000026ff077230 */ /* 0x004fe40000004100 */
[----:B------:R-:W-:Y:S01]  /*19e0*/  FFMA.FTZ R38, R5, R4, RZ ;  /* 0x0000000405267223 */ /* 0x000fe200000100ff */
[----:B---3--:R-:W-:Y:S01]  /*19f0*/  HADD2.F32 R43, -RZ, R6.H0_H0 ;  /* 0x20000006ff2b7230 */ /* 0x008fe20000004100 */
[----:B------:R0:W1:Y:S01]  /*1a00*/  I2F.F16 R21, R40 ;  /* 0x0000002800157306 */ /* 0x0000620000200c00 */
[----:B------:R-:W-:Y:S01]  /*1a10*/  IMAD.WIDE R36, R34, 0x4, R36 ;  /* 0x0000000422247825 */ /* 0x000fe200078e0224 */
[----:B------:R-:W-:-:S03]  /*1a20*/  ISETP.NE.AND P0, PT, R31, R29, PT ;  /* 0x0000001d1f00720c */ /* 0x000fc60003f05270 */
[----:B------:R-:W-:Y:S01]  /*1a30*/  FFMA.FTZ R42, R8, R20, R11 ;  /* 0x00000014082a7223 */ /* 0x000fe2000001000b */
[----:B------:R-:W-:Y:S01]  /*1a40*/  FFMA.FTZ R27, R4, R7, RZ ;  /* 0x00000007041b7223 */ /* 0x000fe200000100ff */
[----:B------:R-:W-:Y:S02]  /*1a50*/  HADD2.F32 R11, -RZ, R10.H0_H0 ;  /* 0x2000000aff0b7230 */ /* 0x000fe40000004100 */
[----:B------:R-:W-:Y:S01]  /*1a60*/  FFMA.FTZ R38, R43, R8, R38 ;  /* 0x000000082b267223 */ /* 0x000fe20000010026 */
[----:B------:R2:W3:Y:S01]  /*1a70*/  LDG.E.128.CONSTANT R4, desc[UR6][R36.64] ;  /* 0x0000000624047981 */ /* 0x0004e2000c1e9d00 */
[----:B0-----:R-:W-:Y:S01]  /*1a80*/  FFMA.FTZ R40, R8, R41, R39 ;  /* 0x0000002908287223 */ /* 0x001fe20000010027 */
[----:B------:R-:W-:-:S05]  /*1a90*/  HADD2.F32 R39, -RZ, R9.H0_H0 ;  /* 0x20000009ff277230 */ /* 0x000fca0000004100 */
[----:B------:R-:W-:Y:S01]  /*1aa0*/  FFMA.FTZ R38, R11, R39, R38 ;  /* 0x000000270b267223 */ /* 0x000fe20000010026 */
[----:B------:R-:W-:Y:S01]  /*1ab0*/  SHF.R.U32.HI R11, RZ, 0x10, R14 ;  /* 0x00000010ff0b7819 */ /* 0x000fe2000001160e */
[----:B------:R-:W-:Y:S01]  /*1ac0*/  @!P0 VIADD R30, R30, 0x1 ;  /* 0x000000011e1e8836 */ /* 0x000fe20000000000 */
[----:B------:R-:W-:Y:S02]  /*1ad0*/  SHF.R.U32.HI R10, RZ, 0x10, R13 ;  /* 0x00000010ff0a7819 */ /* 0x000fe4000001160d */
[----:B------:R-:W-:Y:S01]  /*1ae0*/  LOP3.LUT R11, R11, 0xff, RZ, 0xc0, !PT ;  /* 0x000000ff0b0b7812 */ /* 0x000fe200078ec0ff */
[----:B------:R-:W-:Y:S01]  /*1af0*/  @!P0 IMAD R20, R30, 0x8, R1 ;  /* 0x000000081e148824 */ /* 0x000fe200078e0201 */
[----:B------:R-:W-:-:S03]  /*1b00*/  LOP3.LUT R10, R10, 0xff, RZ, 0xc0, !PT ;  /* 0x000000ff0a0a7812 */ /* 0x000fc600078ec0ff */
[----:B------:R-:W-:Y:S01]  /*1b10*/  VIADD R43, R11, 0xffffff80 ;  /* 0xffffff800b2b7836 */ /* 0x000fe20000000000 */
[----:B------:R-:W-:Y:S01]  /*1b20*/  SHF.R.U32.HI R11, RZ, 0x10, R15 ;  /* 0x00000010ff0b7819 */ /* 0x000fe2000001160f */
[----:B-1----:R-:W-:Y:S01]  /*1b30*/  HADD2.F32 R44, -RZ, R21.H0_H0 ;  /* 0x20000015ff2c7230 */ /* 0x002fe20000004100 */
[----:B------:R-:W-:Y:S01]  /*1b40*/  IADD3 R41, R10, -0x80, RZ ;  /* 0xffffff800a297810 */ /* 0x000fe20007ffe0ff */
[----:B------:R-:W4:Y:S01]  /*1b50*/  @!P0 LDL.64 R20, [R20] ;  /* 0x0000000014148983 */ /* 0x000f220000100a00 */
[----:B------:R-:W-:Y:S02]  /*1b60*/  LOP3.LUT R11, R11, 0xff, RZ, 0xc0, !PT ;  /* 0x000000ff0b0b7812 */ /* 0x000fe400078ec0ff */
        /* <DEDUP_REMOVED lines=23> */
[----:B0-----:R-:W-:-:S02]  /*1ce0*/  HADD2.F32 R38, -RZ, R40.H0_H0 ;  /* 0x20000028ff267230 */ /* 0x001fc40000004100 */
[----:B------:R-:W-:-:S03]  /*1cf0*/  IADD3 R42, R15, -0x80, RZ ;  /* 0xffffff800f2a7810 */ /* 0x000fc60007ffe0ff */
[----:B------:R-:W0:Y:S01]  /*1d00*/  I2F.F16 R11, R11 ;  /* 0x0000000b000b7306 */ /* 0x000e220000200c00 */
[----:B------:R-:W-:Y:S01]  /*1d10*/  FFMA.FTZ R15, R9, R38, R10 ;  /* 0x00000026090f7223 */ /* 0x000fe2000001000a */
[----:B------:R-:W-:-:S06]  /*1d20*/  LOP3.LUT R38, R17, 0xff, RZ, 0xc0, !PT ;  /* 0x000000ff11267812 */ /* 0x000fcc00078ec0ff */
[----:B------:R-:W2:Y:S01]  /*1d30*/  I2F.F16 R10, R42 ;  /* 0x0000002a000a7306 */ /* 0x000ea20000200c00 */
[----:B-1----:R-:W-:Y:S02]  /*1d40*/  HADD2.F32 R40, -RZ, R39.H0_H0 ;  /* 0x20000027ff287230 */ /* 0x002fe40000004100 */
[----:B------:R-:W-:-:S03]  /*1d50*/  VIADD R39, R38, 0xffffff80 ;  /* 0xffffff8026277836 */ /* 0x000fc60000000000 */
        /* <DEDUP_REMOVED lines=10> */
[----:B------:R-:W-:Y:S01]  /*1e00*/  VIADD R42, R42, 0xffffff80 ;  /* 0xffffff802a2a7836 */ /* 0x000fe20000000000 */
[----:B------:R-:W-:Y:S01]  /*1e10*/  IADD3 R39, R39, -0x80, RZ ;  /* 0xffffff8027277810 */ /* 0x000fe20007ffe0ff */
        /* <DEDUP_REMOVED lines=30> */
[----:B------:R-:W0:Y:S04]  /*2000*/  I2F.F16 R38, R43 ;  /* 0x0000002b00267306 */ /* 0x000e280000200c00 */
[----:B------:R-:W-:-:S04]  /*2010*/  VIADD R15, R15, 0xffffff80 ;  /* 0xffffff800f0f7836 */ /* 0x000fc80000000000 */
[----:B------:R-:W1:Y:S08]  /*2020*/  I2F.F16 R37, R39 ;  /* 0x0000002700257306 */ /* 0x000e700000200c00 */
[----:B------:R-:W5:Y:S01]  /*2030*/  I2F.F16 R15, R15 ;  /* 0x0000000f000f7306 */ /* 0x000f620000200c00 */
[----:B0-----:R-:W-:Y:S02]  /*2040*/  HADD2.F32 R45, -RZ, R38.H0_H0 ;  /* 0x20000026ff2d7230 */ /* 0x001fe40000004100 */
[----:B-1----:R-:W-:-:S03]  /*2050*/  HADD2.F32 R37, -RZ, R37.H0_H0 ;  /* 0x20000025ff257230 */ /* 0x002fc60000004100 */
[C---:B------:R-:W-:Y:S02]  /*2060*/  FFMA.FTZ R36, R12.reuse, R45, R36 ;  /* 0x0000002d0c247223 */ /* 0x040fe40000010024 */
[----:B------:R-:W-:Y:S01]  /*2070*/  FFMA.FTZ R38, R12, R37, R27 ;  /* 0x000000250c267223 */ /* 0x000fe2000001001b */
[----:B------:R-:W-:Y:S01]  /*2080*/  SHF.R.U32.HI R12, RZ, 0x10, R17 ;  /* 0x00000010ff0c7819 */ /* 0x000fe20000011611 */
[----:B-----5:R-:W-:Y:S01]  /*2090*/  HADD2.F32 R27, -RZ, R15.H0_H0 ;  /* 0x2000000fff1b7230 */ /* 0x020fe20000004100 */
[----:B------:R-:W-:Y:S02]  /*20a0*/  SHF.R.U32.HI R15, RZ, 0x10, R18 ;  /* 0x00000010ff0f7819 */ /* 0x000fe40000011612 */
[----:B------:R-:W-:-:S04]  /*20b0*/  LOP3.LUT R12, R12, 0xff, RZ, 0xc0, !PT ;  /* 0x000000ff0c0c7812 */ /* 0x000fc800078ec0ff */
[----:B------:R-:W-:Y:S02]  /*20c0*/  IADD3 R43, R12, -0x80, RZ ;  /* 0xffffff800c2b7810 */ /* 0x000fe40007ffe0ff */
[----:B------:R-:W-:-:S05]  /*20d0*/  LOP3.LUT R12, R15, 0xff, RZ, 0xc0, !PT ;  /* 0x000000ff0f0c7812 */ /* 0x000fca00078ec0ff */
[----:B------:R-:W-:Y:S01]  /*20e0*/  VIADD R39, R12, 0xffffff80 ;  /* 0xffffff800c277836 */ /* 0x000fe20000000000 */
        /* <DEDUP_REMOVED lines=34> */
[----:B------:R-:W-:Y:S02]  /*2310*/  SHF.R.U32.HI R36, RZ, 0x8, R4 ;  /* 0x00000008ff247819 */ /* 0x000fe40000011604 */
[----:B------:R-:W-:Y:S02]  /*2320*/  IADD3 R37, R39, -0x80, RZ ;  /* 0xffffff8027257810 */ /* 0x000fe40007ffe0ff */
[----:B------:R-:W-:-:S04]  /*2330*/  LOP3.LUT R36, R36, 0xff, RZ, 0xc0, !PT ;  /* 0x000000ff24247812 */ /* 0x000fc800078ec0ff */
[----:B------:R-:W1:Y:S01]  /*2340*/  I2F.F16 R37, R37 ;  /* 0x0000002500257306 */ /* 0x000e620000200c00 */
[----:B------:R-:W-:Y:S01]  /*2350*/  VIADD R36, R36, 0xffffff80 ;  /* 0xffffff8024247836 */ /* 0x000fe20000000000 */
[----:B------:R-:W-:Y:S01]  /*2360*/  @!P0 PRMT R0, R20, 0x7610, R0 ;  /* 0x0000761014008816 */ /* 0x000fe20000000000 */
[----:B------:R-:W-:Y:S01]  /*2370*/  @!P0 IMAD.SHL.U32 R27, R31, 0x2, RZ ;  /* 0x000000021f1b8824 */ /* 0x000fe200078e00ff */
[----:B------:R-:W-:-:S04]  /*2380*/  @!P0 PRMT R2, R21, 0x7610, R2 ;  /* 0x0000761015028816 */ /* 0x000fc80000000002 */
[----:B------:R-:W3:Y:S01]  /*2390*/  I2F.F16 R36, R36 ;  /* 0x0000002400247306 */ /* 0x000ee20000200c00 */
[----:B------:R-:W-:Y:S01]  /*23a0*/  LOP3.LUT R38, R5, 0xff, RZ, 0xc0, !PT ;  /* 0x000000ff05267812 */ /* 0x000fe200078ec0ff */
[----:B0-----:R-:W-:Y:S01]  /*23b0*/  @!P0 IMAD.WIDE R14, R27, 0x2, R14 ;  /* 0x000000021b0e8825 */ /* 0x001fe200078e020e */
[----:B------:R-:W-:Y:S02]  /*23c0*/  @!P0 PRMT R0, R0, 0x7610, R20 ;  /* 0x0000761000008816 */ /* 0x000fe40000000014 */
[----:B------:R-:W-:Y:S01]  /*23d0*/  @!P0 PRMT R2, R2, 0x7610, R21 ;  /* 0x0000761002028816 */ /* 0x000fe20000000015 */
[--C-:B-----5:R-:W-:Y:S01]  /*23e0*/  HADD2.F32 R20, -RZ, R12.reuse.H0_H0 ;  /* 0x2000000cff147230 */ /* 0x120fe20000004100 */
[----:B------:R-:W-:Y:S01]  /*23f0*/  IADD3 R39, R38, -0x80, RZ ;  /* 0xffffff8026277810 */ /* 0x000fe20007ffe0ff */
[----:B-1----:R-:W-:Y:S01]  /*2400*/  HADD2.F32 R21, -RZ, R37.H0_H0 ;  /* 0x20000025ff157230 */ /* 0x002fe20000004100 */
[----:B------:R0:W4:Y:S01]  /*2410*/  @!P0 LDG.E.U16.CONSTANT R27, desc[UR6][R14.64+0x2] ;  /* 0x000002060e1b8981 */ /* 0x000122000c1e9500 */
[----:B------:R-:W-:Y:S01]  /*2420*/  HADD2.F32 R38, -RZ, R12.H1_H1 ;  /* 0x3000000cff267230 */ /* 0x000fe20000004100 */
[----:B------:R-:W-:-:S02]  /*2430*/  SHF.R.U32.HI R12, RZ, 0x8, R5 ;  /* 0x00000008ff0c7819 */ /* 0x000fc40000011605 */
[----:B0-----:R-:W-:Y:S02]  /*2440*/  FFMA.FTZ R14, R21, R20, RZ ;  /* 0x00000014150e7223 */ /* 0x001fe400000100ff */
[----:B------:R-:W-:Y:S01]  /*2450*/  LOP3.LUT R21, R12, 0xff, RZ, 0xc0, !PT ;  /* 0x000000ff0c157812 */ /* 0x000fe200078ec0ff */
[----:B---3--:R-:W-:Y:S01]  /*2460*/  HADD2.F32 R15, -RZ, R36.H0_H0 ;  /* 0x20000024ff0f7230 */ /* 0x008fe20000004100 */
[----:B------:R-:W-:Y:S01]  /*2470*/  SHF.R.U32.HI R37, RZ, 0x10, R5 ;  /* 0x00000010ff257819 */ /* 0x000fe20000011605 */
[----:B------:R-:W0:Y:S02]  /*2480*/  I2F.F16 R39, R39 ;  /* 0x0000002700277306 */ /* 0x000e240000200c00 */
[----:B------:R-:W-:Y:S01]  /*2490*/  VIADD R36, R21, 0xffffff80 ;  /* 0xffffff8015247836 */ /* 0x000fe20000000000 */
[----:B------:R-:W-:Y:S01]  /*24a0*/  SHF.R.U32.HI R21, RZ, 0x8, R6 ;  /* 0x00000008ff157819 */ /* 0x000fe20000011606 */
[----:B------:R-:W-:Y:S01]  /*24b0*/  FFMA.FTZ R14, R15, R38, R14 ;  /* 0x000000260f0e7223 */ /* 0x000fe2000001000e */
[----:B------:R-:W-:-:S02]  /*24c0*/  LOP3.LUT R42, R6, 0xff, RZ, 0xc0, !PT ;  /* 0x000000ff062a7812 */ /* 0x000fc400078ec0ff */
[----:B------:R-:W-:Y:S01]  /*24d0*/  SHF.R.U32.HI R15, RZ, 0x10, R4 ;  /* 0x00000010ff0f7819 */ /* 0x000fe20000011604 */
[----:B------:R-:W1:Y:S01]  /*24e0*/  I2F.F16 R36, R36 ;  /* 0x0000002400247306 */ /* 0x000e620000200c00 */
[----:B------:R-:W-:Y:S02]  /*24f0*/  LOP3.LUT R21, R21, 0xff, RZ, 0xc0, !PT ;  /* 0x000000ff15157812 */ /* 0x000fe400078ec0ff */
[----:B------:R-:W-:Y:S01]  /*2500*/  LOP3.LUT R37, R37, 0xff, RZ, 0xc0, !PT ;  /* 0x000000ff25257812 */ /* 0x000fe200078ec0ff */
[----:B------:R-:W-:Y:S01]  /*2510*/  VIADD R42, R42, 0xffffff80 ;  /* 0xffffff802a2a7836 */ /* 0x000fe20000000000 */
[----:B------:R-:W-:Y:S01]  /*2520*/  LOP3.LUT R15, R15, 0xff, RZ, 0xc0, !PT ;  /* 0x000000ff0f0f7812 */ /* 0x000fe200078ec0ff */
[----:B------:R-:W-:Y:S02]  /*2530*/  VIADD R21, R21, 0xffffff80 ;  /* 0xffffff8015157836 */ /* 0x000fe40000000000 */
[----:B------:R-:W-:Y:S01]  /*2540*/  VIADD R37, R37, 0xffffff80 ;  /* 0xffffff8025257836 */ /* 0x000fe20000000000 */
[----:B------:R-:W-:Y:S01]  /*2550*/  IADD3 R15, R15, -0x80, RZ ;  /* 0xffffff800f0f7810 */ /* 0x000fe20007ffe0ff */
        /* <DEDUP_REMOVED lines=14> */
[----:B------:R-:W-:Y:S01]  /*2640*/  HADD2.F32 R37, -RZ, R13.H0_H0 ;  /* 0x2000000dff257230 */ /* 0x000fe20000004100 */
[----:B------:R-:W-:Y:S01]  /*2650*/  IADD3 R44, R12, -0x80, RZ ;  /* 0xffffff800c2c7810 */ /* 0x000fe20007ffe0ff */
        /* <DEDUP_REMOVED lines=8> */
[----:B------:R-:W3:Y:S01]  /*26e0*/  I2F.F16 R42, R43 ;  /* 0x0000002b002a7306 */ /* 0x000ee20000200c00 */
[----:B-1----:R-:W-:Y:S02]  /*26f0*/  VIADD R44, R4, 0xffffff80 ;  /* 0xffffff80042c7836 */ /* 0x002fe40000000000 */
[----:B------:R-:W-:Y:S01]  /*2700*/  HADD2.F32 R4, -RZ, R13.H1_H1 ;  /* 0x3000000dff047230 */ /* 0x000fe20000004100 */
[----:B------:R-:W-:Y:S01]  /*2710*/  LEA.HI R13, R6, 0xffffff80, RZ, 0x8 ;  /* 0xffffff80060d7811 */ /* 0x000fe200078f40ff */
[----:B--2---:R-:W-:Y:S01]  /*2720*/  HADD2.F32 R21, -RZ, R21.H0_H0 ;  /* 0x20000015ff157230 */ /* 0x004fe20000004100 */
[----:B------:R-:W-:-:S04]  /*2730*/  SHF.R.U32.HI R6, RZ, 0x8, R8 ;  /* 0x00000008ff067819 */ /* 0x000fc80000011608 */
[----:B------:R-:W-:Y:S01]  /*2740*/  FFMA.FTZ R21, R37, R21, R12 ;  /* 0x0000001525157223 */ /* 0x000fe2000001000c */
[----:B------:R-:W-:Y:S01]  /*2750*/  LOP3.LUT R6, R6, 0xff, RZ, 0xc0, !PT ;  /* 0x000000ff06067812 */ /* 0x000fe200078ec0ff */
[----:B------:R-:W1:Y:S01]  /*2760*/  I2F.F16 R12, R44 ;  /* 0x0000002c000c7306 */ /* 0x000e620000200c00 */
[----:B---3--:R-:W-:-:S03]  /*2770*/  HADD2.F32 R42, -RZ, R42.H0_H0 ;  /* 0x2000002aff2a7230 */ /* 0x008fc60000004100 */
[----:B------:R-:W-:Y:S01]  /*2780*/  VIADD R43, R6, 0xffffff80 ;  /* 0xffffff80062b7836 */ /* 0x000fe20000000000 */
[----:B------:R-:W-:-:S03]  /*2790*/  LEA.HI R45, R5, 0xffffff80, RZ, 0x8 ;  /* 0xffffff80052d7811 */ /* 0x000fc600078f40ff */
        /* <DEDUP_REMOVED lines=13> */
[----:B------:R-:W-:-:S04]  /*2870*/  LOP3.LUT R42, R14, 0xff, RZ, 0xc0, !PT ;  /* 0x000000ff0e2a7812 */ /* 0x000fc800078ec0ff */
[----:B------:R-:W-:Y:S02]  /*2880*/  IADD3 R42, R42, -0x80, RZ ;  /* 0xffffff802a2a7810 */ /* 0x000fe40007ffe0ff */
[----:B------:R-:W-:-:S04]  /*2890*/  LEA.HI R44, R8, 0xffffff80, RZ, 0x8 ;  /* 0xffffff80082c7811 */ /* 0x000fc800078f40ff */
        /* <DEDUP_REMOVED lines=25> */
[----:B------:R-:W-:-:S05]  /*2a30*/  LOP3.LUT R6, R10, 0xff, RZ, 0xc0, !PT ;  /* 0x000000ff0a067812 */ /* 0x000fca00078ec0ff */
[----:B------:R-:W-:-:S06]  /*2a40*/  VIADD R45, R6, 0xffffff80 ;  /* 0xffffff80062d7836 */ /* 0x000fcc0000000000 */
        /* <DEDUP_REMOVED lines=30> */
[----:B------:R-:W-:Y:S02]  /*2c30*/  IADD3 R5, R5, -0x80, RZ ;  /* 0xffffff8005057810 */ /* 0x000fe40007ffe0ff */
[----:B------:R-:W-:-:S04]  /*2c40*/  LEA.HI R6, R7, 0xffffff80, RZ, 0x8 ;  /* 0xffffff8007067811 */ /* 0x000fc800078f40ff */
        /* <DEDUP_REMOVED lines=8> */
[----:B------:R-:W-:-:S05]  /*2cd0*/  LOP3.LUT R20, R11, 0xff, RZ, 0xc0, !PT ;  /* 0x000000ff0b147812 */ /* 0x000fca00078ec0ff */
[----:B------:R-:W-:-:S06]  /*2ce0*/  VIADD R40, R20, 0xffffff80 ;  /* 0xffffff8014287836 */ /* 0x000fcc0000000000 */
        /* <DEDUP_REMOVED lines=8> */
[----:B------:R-:W-:-:S04]  /*2d70*/  LOP3.LUT R12, R12, 0xff, RZ, 0xc0, !PT ;  /* 0x000000ff0c0c7812 */ /* 0x000fc800078ec0ff */
[----:B------:R-:W-:-:S04]  /*2d80*/  IADD3 R41, R12, -0x80, RZ ;  /* 0xffffff800c297810 */ /* 0x000fc80007ffe0ff */
[----:B------:R-:W3:Y:S01]  /*2d90*/  I2F.F16 R12, R41 ;  /* 0x00000029000c7306 */ /* 0x000ee20000200c00 */
[----:B-1----:R-:W-:Y:S01]  /*2da0*/  HADD2.F32 R37, -RZ, R20.H0_H0 ;  /* 0x20000014ff257230 */ /* 0x002fe20000004100 */
[----:B------:R-:W-:-:S04]  /*2db0*/  LEA.HI R9, R9, 0xffffff80, RZ, 0x8 ;  /* 0xffffff8009097811 */ /* 0x000fc800078f40ff */
[----:B------:R-:W-:Y:S01]  /*2dc0*/  FFMA.FTZ R38, R13, R37, R38 ;  /* 0x000000250d267223 */ /* 0x000fe20000010026 */
[----:B------:R-:W-:-:S04]  /*2dd0*/  LEA.HI R37, R10, 0xffffff80, RZ, 0x8 ;  /* 0xffffff800a257811 */ /* 0x000fc800078f40ff */
[----:B------:R-:W1:Y:S01]  /*2de0*/  I2F.F16 R20, R37 ;  /* 0x0000002500147306 */ /* 0x000e620000200c00 */
[----:B---3--:R-:W-:Y:S01]  /*2df0*/  HADD2.F32 R12, -RZ, R12.H0_H0 ;  /* 0x2000000cff0c7230 */ /* 0x008fe20000004100 */
[----:B------:R-:W-:-:S06]  /*2e00*/  LEA.HI R10, R11, 0xffffff80, RZ, 0x8 ;  /* 0xffffff800b0a7811 */ /* 0x000fcc00078f40ff */
        /* <DEDUP_REMOVED lines=9> */
[----:B--2---:R-:W-:Y:S02]  /*2ea0*/  SHF.R.U32.HI R8, RZ, 0x8, R4 ;  /* 0x00000008ff087819 */ /* 0x004fe40000011604 */
[----:B------:R-:W-:Y:S02]  /*2eb0*/  LOP3.LUT R9, R4, 0xff, RZ, 0xc0, !PT ;  /* 0x000000ff04097812 */ /* 0x000fe400078ec0ff */
[----:B------:R-:W-:Y:S01]  /*2ec0*/  LOP3.LUT R11, R8, 0xff, RZ, 0xc0, !PT ;  /* 0x000000ff080b7812 */ /* 0x000fe200078ec0ff */
[----:B----4-:R-:W-:Y:S02]  /*2ed0*/  HADD2.F32 R8, -RZ, R10.H0_H0 ;  /* 0x2000000aff087230 */ /* 0x010fe40000004100 */
[----:B------:R-:W-:Y:S02]  /*2ee0*/  VIADD R9, R9, 0xffffff80 ;  /* 0xffffff8009097836 */ /* 0x000fe40000000000 */
[----:B------:R-:W-:-:S02]  /*2ef0*/  VIADD R37, R11, 0xffffff80 ;  /* 0xffffff800b257836 */ /* 0x000fc40000000000 */
[----:B------:R-:W-:Y:S01]  /*2f00*/  FFMA.FTZ R42, R42, R8, R43 ;  /* 0x000000082a2a7223 */ /* 0x000fe2000001002b */
[----:B------:R-:W-:Y:S02]  /*2f10*/  SHF.R.U32.HI R11, RZ, 0x8, R5 ;  /* 0x00000008ff0b7819 */ /* 0x000fe40000011605 */
[----:B------:R-:W-:Y:S01]  /*2f20*/  LOP3.LUT R8, R5, 0xff, RZ, 0xc0, !PT ;  /* 0x000000ff05087812 */ /* 0x000fe200078ec0ff */
[----:B------:R-:W0:Y:S01]  /*2f30*/  I2F.F16 R9, R9 ;  /* 0x0000000900097306 */ /* 0x000e220000200c00 */
[----:B------:R-:W-:Y:S02]  /*2f40*/  LOP3.LUT R11, R11, 0xff, RZ, 0xc0, !PT ;  /* 0x000000ff0b0b7812 */ /* 0x000fe400078ec0ff */
[----:B------:R-:W-:-:S03]  /*2f50*/  IADD3 R10, R8, -0x80, RZ ;  /* 0xffffff80080a7810 */ /* 0x000fc60007ffe0ff */
[----:B------:R-:W-:Y:S02]  /*2f60*/  VIADD R11, R11, 0xffffff80 ;  /* 0xffffff800b0b7836 */ /* 0x000fe40000000000 */
[----:B------:R-:W1:Y:S08]  /*2f70*/  I2F.F16 R37, R37 ;  /* 0x0000002500257306 */ /* 0x000e700000200c00 */
[----:B------:R-:W2:Y:S01]  /*2f80*/  I2F.F16 R10, R10 ;  /* 0x0000000a000a7306 */ /* 0x000ea20000200c00 */
[----:B-----5:R-:W-:-:S02]  /*2f90*/  HADD2.F32 R8, -RZ, R12.H0_H0 ;  /* 0x2000000cff087230 */ /* 0x020fc40000004100 */
[----:B0-----:R-:W-:-:S05]  /*2fa0*/  HADD2.F32 R9, -RZ, R9.H0_H0 ;  /* 0x20000009ff097230 */ /* 0x001fca0000004100 */
[----:B------:R-:W0:Y:S01]  /*2fb0*/  I2F.F16 R11, R11 ;  /* 0x0000000b000b7306 */ /* 0x000e220000200c00 */
[----:B-1----:R-:W-:Y:S02]  /*2fc0*/  HADD2.F32 R40, -RZ, R37.H0_H0 ;  /* 0x20000025ff287230 */ /* 0x002fe40000004100 */
[----:B------:R-:W-:Y:S01]  /*2fd0*/  FFMA.FTZ R9, R9, R8, RZ ;  /* 0x0000000809097223 */ /* 0x000fe200000100ff */
[----:B------:R-:W-:Y:S02]  /*2fe0*/  HADD2.F32 R43, -RZ, R12.H1_H1 ;  /* 0x3000000cff2b7230 */ /* 0x000fe40000004100 */
[----:B--2---:R-:W-:-:S03]  /*2ff0*/  HADD2.F32 R37, -RZ, R10.H0_H0 ;  /* 0x2000000aff257230 */ /* 0x004fc60000004100 */
[----:B------:R-:W-:Y:S01]  /*3000*/  FFMA.FTZ R40, R40, R43, R9 ;  /* 0x0000002b28287223 */ /* 0x000fe20000010009 */
[----:B------:R-:W-:Y:S01]  /*3010*/  LOP3.LUT R9, R6, 0xff, RZ, 0xc0, !PT ;  /* 0x000000ff06097812 */ /* 0x000fe200078ec0ff */
[----:B------:R-:W-:Y:S01]  /*3020*/  FFMA.FTZ R38, R8, R37, RZ ;  /* 0x0000002508267223 */ /* 0x000fe200000100ff */
[----:B0-----:R-:W-:Y:S01]  /*3030*/  HADD2.F32 R10, -RZ, R11.H0_H0 ;  /* 0x2000000bff0a7230 */ /* 0x001fe20000004100 */
        /* <DEDUP_REMOVED lines=26> */
[----:B------:R-:W0:Y:S01]  /*31e0*/  I2F.F16 R38, R38 ;  /* 0x0000002600267306 */ /* 0x000e220000200c00 */
[----:B------:R-:W-:Y:S02]  /*31f0*/  HADD2.F32 R43, -RZ, R13.H0_H0 ;  /* 0x2000000dff2b7230 */ /* 0x000fe40000004100 */
        /* <DEDUP_REMOVED lines=46> */
[----:B--2---:R-:W-:-:S05]  /*34e0*/  LOP3.LUT R6, R8, 0xff, RZ, 0xc0, !PT ;  /* 0x000000ff08067812 */ /* 0x004fca00078ec0ff */
[----:B------:R-:W-:Y:S01]  /*34f0*/  VIADD R41, R6, 0xffffff80 ;  /* 0xffffff8006297836 */ /* 0x000fe20000000000 */
[----:B------:R-:W-:-:S05]  /*3500*/  LOP3.LUT R6, R9, 0xff, RZ, 0xc0, !PT ;  /* 0x000000ff09067812 */ /* 0x000fca00078ec0ff */
[----:B------:R-:W-:Y:S01]  /*3510*/  VIADD R43, R6, 0xffffff80 ;  /* 0xffffff80062b7836 */ /* 0x000fe20000000000 */
[----:B------:R-:W1:Y:S08]  /*3520*/  I2F.F16 R13, R41 ;  /* 0x00000029000d7306 */ /* 0x000e700000200c00 */
[----:B------:R-:W2:Y:S01]  /*3530*/  I2F.F16 R7, R43 ;  /* 0x0000002b00077306 */ /* 0x000ea20000200c00 */
[----:B0-----:R-:W-:-:S02]  /*3540*/  HADD2.F32 R6, -RZ, R4.H0_H0 ;  /* 0x20000004ff067230 */ /* 0x001fc40000004100 */
[----:B-1----:R-:W-:Y:S02]  /*3550*/  HADD2.F32 R13, -RZ, R13.H0_H0 ;  /* 0x2000000dff0d7230 */ /* 0x002fe40000004100 */
[----:B--2---:R-:W-:-:S03]  /*3560*/  HADD2.F32 R7, -RZ, R7.H0_H0 ;  /* 0x20000007ff077230 */ /* 0x004fc60000004100 */
[----:B------:R-:W-:Y:S01]  /*3570*/  FFMA.FTZ R38, R13, R6, R38 ;  /* 0x000000060d267223 */ /* 0x000fe20000010026 */
[----:B------:R-:W-:Y:S01]  /*3580*/  LOP3.LUT R13, R10, 0xff, RZ, 0xc0, !PT ;  /* 0x000000ff0a0d7812 */ /* 0x000fe200078ec0ff */
[----:B------:R-:W-:Y:S01]  /*3590*/  FFMA.FTZ R40, R6, R7, R40 ;  /* 0x0000000706287223 */ /* 0x000fe20000010028 */
[----:B------:R-:W-:Y:S02]  /*35a0*/  LOP3.LUT R7, R11, 0xff, RZ, 0xc0, !PT ;  /* 0x000000ff0b077812 */ /* 0x000fe400078ec0ff */
[----:B------:R-:W-:-:S03]  /*35b0*/  IADD3 R13, R13, -0x80, RZ ;  /* 0xffffff800d0d7810 */ /* 0x000fc60007ffe0ff */
[----:B------:R-:W-:-:S03]  /*35c0*/  VIADD R7, R7, 0xffffff80 ;  /* 0xffffff8007077836 */ /* 0x000fc60000000000 */
        /* <DEDUP_REMOVED lines=28> */
[----:B------:R-:W-:Y:S01]  /*3790*/  F2FP.F16.F32.PACK_AB R7, RZ, R7 ;  /* 0x00000007ff07723e */ /* 0x000fe200000000ff */
[----:B------:R-:W0:Y:S03]  /*37a0*/  I2F.F16 R16, R16 ;  /* 0x0000001000107306 */ /* 0x000e260000200c00 */
[----:B------:R-:W-:Y:S02]  /*37b0*/  F2FP.F16.F32.PACK_AB R8, RZ, R8 ;  /* 0x00000008ff08723e */ /* 0x000fe400000000ff */
[----:B------:R-:W-:Y:S02]  /*37c0*/  IADD3 R19, R19, -0x80, RZ ;  /* 0xffffff8013137810 */ /* 0x000fe40007ffe0ff */
[----:B------:R-:W-:-:S02]  /*37d0*/  PRMT R24, R7, 0x5410, R8 ;  /* 0x0000541007187816 */ /* 0x000fc40000000008 */
[----:B------:R-:W-:Y:S02]  /*37e0*/  SHF.R.U32.HI R7, RZ, 0x8, R10 ;  /* 0x00000008ff077819 */ /* 0x000fe4000001160a */
[----:B------:R-:W-:Y:S01]  /*37f0*/  LOP3.LUT R18, R17, 0xff, RZ, 0xc0, !PT ;  /* 0x000000ff11127812 */ /* 0x000fe200078ec0ff */
[----:B------:R-:W-:Y:S01]  /*3800*/  HFMA2.MMA R26, R23, 1, 1, R26 ;  /* 0x3c003c00171a7835 */ /* 0x000fe2000000001a */
[----:B------:R0:W1:Y:S01]  /*3810*/  I2F.F16 R17, R19 ;  /* 0x0000001300117306 */ /* 0x0000620000200c00 */
[----:B------:R-:W-:Y:S01]  /*3820*/  LOP3.LUT R23, R7, 0xff, RZ, 0xc0, !PT ;  /* 0x000000ff07177812 */ /* 0x000fe200078ec0ff */
[----:B------:R-:W-:Y:S01]  /*3830*/  HFMA2.MMA R8, R24, 1, 1, R13 ;  /* 0x3c003c0018087835 */ /* 0x000fe2000000000d */
[----:B------:R-:W-:-:S03]  /*3840*/  SHF.R.U32.HI R24, RZ, 0x8, R11 ;  /* 0x00000008ff187819 */ /* 0x000fc6000001160b */
[----:B------:R-:W-:Y:S01]  /*3850*/  VIADD R23, R23, 0xffffff80 ;  /* 0xffffff8017177836 */ /* 0x000fe20000000000 */
[----:B------:R-:W-:Y:S01]  /*3860*/  LOP3.LUT R24, R24, 0xff, RZ, 0xc0, !PT ;  /* 0x000000ff18187812 */ /* 0x000fe200078ec0ff */
[----:B------:R-:W-:Y:S02]  /*3870*/  HADD2.F32 R13, -RZ, R4.H1_H1 ;  /* 0x30000004ff0d7230 */ /* 0x000fe40000004100 */
[----:B0-----:R-:W-:Y:S01]  /*3880*/  HADD2.F32 R19, -RZ, R16.H0_H0 ;  /* 0x20000010ff137230 */ /* 0x001fe20000004100 */
[----:B------:R-:W0:Y:S01]  /*3890*/  I2F.F16 R4, R23 ;  /* 0x0000001700047306 */ /* 0x000e220000200c00 */
[----:B------:R-:W-:Y:S02]  /*38a0*/  IADD3 R16, R24, -0x80, RZ ;  /* 0xffffff8018107810 */ /* 0x000fe40007ffe0ff */
[----:B------:R-:W-:Y:S01]  /*38b0*/  LEA.HI R6, R9, 0xffffff80, RZ, 0x8 ;  /* 0xffffff8009067811 */ /* 0x000fe200078f40ff */
[----:B-1----:R-:W-:Y:S01]  /*38c0*/  HADD2.F32 R17, -RZ, R17.H0_H0 ;  /* 0x20000011ff117230 */ /* 0x002fe20000004100 */
[----:B------:R-:W-:Y:S01]  /*38d0*/  SHF.R.U32.HI R9, RZ, 0x10, R9 ;  /* 0x00000010ff097819 */ /* 0x000fe20000011609 */
[----:B------:R-:W-:-:S02]  /*38e0*/  VIADD R18, R18, 0xffffff80 ;  /* 0xffffff8012127836 */ /* 0x000fc40000000000 */
[----:B------:R-:W1:Y:S01]  /*38f0*/  I2F.F16 R16, R16 ;  /* 0x0000001000107306 */ /* 0x000e620000200c00 */
[----:B------:R-:W-:Y:S01]  /*3900*/  FFMA.FTZ R40, R13, R17, R40 ;  /* 0x000000110d287223 */ /* 0x000fe20000010028 */
[----:B------:R-:W-:Y:S02]  /*3910*/  LOP3.LUT R9, R9, 0xff, RZ, 0xc0, !PT ;  /* 0x000000ff09097812 */ /* 0x000fe400078ec0ff */
[----:B------:R-:W-:Y:S01]  /*3920*/  SHF.R.U32.HI R17, RZ, 0x10, R10 ;  /* 0x00000010ff117819 */ /* 0x000fe2000001160a */
[----:B------:R-:W-:-:S03]  /*3930*/  FFMA.FTZ R38, R19, R13, R38 ;  /* 0x0000000d13267223 */ /* 0x000fc60000010026 */
[----:B------:R2:W3:Y:S01]  /*3940*/  I2F.F16 R7, R18 ;  /* 0x0000001200077306 */ /* 0x0004e20000200c00 */
[----:B------:R-:W-:Y:S01]  /*3950*/  LOP3.LUT R17, R17, 0xff, RZ, 0xc0, !PT ;  /* 0x000000ff11117812 */ /* 0x000fe200078ec0ff */
[----:B------:R-:W-:Y:S02]  /*3960*/  VIADD R9, R9, 0xffffff80 ;  /* 0xffffff8009097836 */ /* 0x000fe40000000000 */
[----:B0-----:R-:W-:Y:S01]  /*3970*/  HADD2.F32 R19, -RZ, R4.H0_H0 ;  /* 0x20000004ff137230 */ /* 0x001fe20000004100 */
[----:B--2---:R-:W-:Y:S01]  /*3980*/  SHF.R.U32.HI R18, RZ, 0x10, R11 ;  /* 0x00000010ff127819 */ /* 0x004fe2000001160b */
[----:B------:R-:W-:-:S03]  /*3990*/  VIADD R17, R17, 0xffffff80 ;  /* 0xffffff8011117836 */ /* 0x000fc60000000000 */
[----:B------:R-:W-:Y:S01]  /*39a0*/  LOP3.LUT R18, R18, 0xff, RZ, 0xc0, !PT ;  /* 0x000000ff12127812 */ /* 0x000fe200078ec0ff */
[----:B------:R-:W-:Y:S01]  /*39b0*/  FFMA.FTZ R28, R13, R19, R28 ;  /* 0x000000130d1c7223 */ /* 0x000fe2000001001c */
[----:B------:R-:W0:Y:S01]  /*39c0*/  I2F.F16 R9, R9 ;  /* 0x0000000900097306 */ /* 0x000e220000200c00 */
[----:B-1----:R-:W-:Y:S01]  /*39d0*/  HADD2.F32 R19, -RZ, R16.H0_H0 ;  /* 0x20000010ff137230 */ /* 0x002fe20000004100 */
[----:B------:R-:W-:Y:S02]  /*39e0*/  IADD3 R18, R18, -0x80, RZ ;  /* 0xffffff8012127810 */ /* 0x000fe40007ffe0ff */
[----:B------:R-:W-:Y:S02]  /*39f0*/  LEA.HI R11, R11, 0xffffff80, RZ, 0x8 ;  /* 0xffffff800b0b7811 */ /* 0x000fe400078f40ff */
[----:B------:R-:W-:Y:S02]  /*3a00*/  LEA.HI R10, R10, 0xffffff80, RZ, 0x8 ;  /* 0xffffff800a0a7811 */ /* 0x000fe400078f40ff */
[----:B------:R-:W1:Y:S01]  /*3a10*/  I2F.F16 R4, R17 ;  /* 0x0000001100047306 */ /* 0x000e620000200c00 */
[----:B------:R-:W-:Y:S01]  /*3a20*/  FFMA.FTZ R12, R13, R19, R12 ;  /* 0x000000130d0c7223 */ /* 0x000fe2000001000c */
[----:B---3--:R-:W-:-:S06]  /*3a30*/  HADD2.F32 R19, -RZ, R7.H0_H0 ;  /* 0x20000007ff137230 */ /* 0x008fcc0000004100 */
[----:B------:R-:W2:Y:S08]  /*3a40*/  I2F.F16 R3, R3 ;  /* 0x0000000300037306 */ /* 0x000eb00000200c00 */
[----:B------:R-:W3:Y:S08]  /*3a50*/  I2F.F16 R16, R18 ;  /* 0x0000001200107306 */ /* 0x000ef00000200c00 */
[----:B------:R-:W4:Y:S01]  /*3a60*/  I2F.F16 R6, R6 ;  /* 0x0000000600067306 */ /* 0x000f220000200c00 */
[----:B------:R-:W-:-:S07]  /*3a70*/  HADD2.F32 R13, -RZ, R5.H0_H0 ;  /* 0x20000005ff0d7230 */ /* 0x000fce0000004100 */
[----:B------:R-:W5:Y:S08]  /*3a80*/  I2F.F16 R7, R10 ;  /* 0x0000000a00077306 */ /* 0x000f700000200c00 */
[----:B------:R-:W5:Y:S01]  /*3a90*/  I2F.F16 R11, R11 ;  /* 0x0000000b000b7306 */ /* 0x000f620000200c00 */
[----:B0-----:R-:W-:Y:S02]  /*3aa0*/  HADD2.F32 R9, -RZ, R9.H0_H0 ;  /* 0x20000009ff097230 */ /* 0x001fe40000004100 */
[----:B-1----:R-:W-:-:S02]  /*3ab0*/  HADD2.F32 R17, -RZ, R4.H0_H0 ;  /* 0x20000004ff117230 */ /* 0x002fc40000004100 */
[----:B------:R-:W-:Y:S01]  /*3ac0*/  FFMA.FTZ R38, R19, R13, R38 ;  /* 0x0000000d13267223 */ /* 0x000fe20000010026 */
[----:B------:R-:W-:Y:S02]  /*3ad0*/  HADD2.F32 R5, -RZ, R5.H1_H1 ;  /* 0x30000005ff057230 */ /* 0x000fe40000004100 */
[----:B--2---:R-:W-:Y:S02]  /*3ae0*/  HADD2.F32 R3, -RZ, R3.H0_H0 ;  /* 0x20000003ff037230 */ /* 0x004fe40000004100 */
[----:B---3--:R-:W-:Y:S02]  /*3af0*/  HADD2.F32 R16, -RZ, R16.H0_H0 ;  /* 0x20000010ff107230 */ /* 0x008fe40000004100 */
[----:B------:R-:W-:Y:S01]  /*3b00*/  FMUL.FTZ R15, R21, R15 ;  /* 0x0000000f150f7220 */ /* 0x000fe20000410000 */
[----:B----4-:R-:W-:Y:S02]  /*3b10*/  HADD2.F32 R6, -RZ, R6.H0_H0 ;  /* 0x20000006ff067230 */ /* 0x010fe40000004100 */
[----:B------:R-:W-:Y:S01]  /*3b20*/  FMUL.FTZ R39, R14, R39 ;  /* 0x000000270e277220 */ /* 0x000fe20000410000 */
[----:B------:R-:W-:Y:S01]  /*3b30*/  FFMA.FTZ R40, R13, R9, R40 ;  /* 0x000000090d287223 */ /* 0x000fe20000010028 */
[----:B------:R-:W-:Y:S01]  /*3b40*/  FMUL.FTZ R20, R36, R20 ;  /* 0x0000001424147220 */ /* 0x000fe20000410000 */
[----:B------:R-:W-:Y:S01]  /*3b50*/  FMUL.FTZ R42, R25, R42 ;  /* 0x0000002a192a7220 */ /* 0x000fe20000410000 */
[----:B------:R-:W-:Y:S01]  /*3b60*/  FFMA.FTZ R28, R13, R17, R28 ;  /* 0x000000110d1c7223 */ /* 0x000fe2000001001c */
[----:B-----5:R-:W-:-:S02]  /*3b70*/  HADD2.F32 R7, -RZ, R7.H0_H0 ;  /* 0x20000007ff077230 */ /* 0x020fc40000004100 */
[----:B------:R-:W-:Y:S01]  /*3b80*/  FFMA.FTZ R13, R13, R16, R12 ;  /* 0x000000100d0d7223 */ /* 0x000fe2000001000c */
[----:B------:R-:W-:Y:S02]  /*3b90*/  HADD2.F32 R4, -RZ, R11.H0_H0 ;  /* 0x2000000bff047230 */ /* 0x000fe40000004100 */
[----:B------:R-:W-:Y:S01]  /*3ba0*/  FFMA.FTZ R38, R3, R5, R38 ;  /* 0x0000000503267223 */ /* 0x000fe20000010026 */
[----:B------:R-:W-:Y:S01]  /*3bb0*/  FFMA.FTZ R3, R5, R6, R40 ;  /* 0x0000000605037223 */ /* 0x000fe20000010028 */
[----:B------:R-:W-:Y:S01]  /*3bc0*/  F2FP.F16.F32.PACK_AB R15, RZ, R15 ;  /* 0x0000000fff0f723e */ /* 0x000fe200000000ff */
[----:B------:R-:W-:Y:S01]  /*3bd0*/  VIADD R6, R31, 0x20 ;  /* 0x000000201f067836 */ /* 0x000fe20000000000 */
[----:B------:R-:W-:Y:S02]  /*3be0*/  F2FP.F16.F32.PACK_AB R39, RZ, R39 ;  /* 0x00000027ff27723e */ /* 0x000fe400000000ff */
[----:B------:R-:W-:Y:S02]  /*3bf0*/  F2FP.F16.F32.PACK_AB R20, RZ, R20 ;  /* 0x00000014ff14723e */ /* 0x000fe400000000ff */
[----:B------:R-:W-:Y:S01]  /*3c00*/  F2FP.F16.F32.PACK_AB R42, RZ, R42 ;  /* 0x0000002aff2a723e */ /* 0x000fe200000000ff */
[C---:B------:R-:W-:Y:S01]  /*3c10*/  FFMA.FTZ R7, R5.reuse, R7, R28 ;  /* 0x0000000705077223 */ /* 0x040fe2000001001c */
[----:B------:R-:W-:Y:S01]  /*3c20*/  FFMA.FTZ R4, R5, R4, R13 ;  /* 0x0000000405047223 */ /* 0x000fe2000001000d */
[----:B------:R-:W-:Y:S01]  /*3c30*/  FMUL.FTZ R38, R21, R38 ;  /* 0x0000002615267220 */ /* 0x000fe20000410000 */
[----:B------:R-:W-:Y:S01]  /*3c40*/  FMUL.FTZ R3, R14, R3 ;  /* 0x000000030e037220 */ /* 0x000fe20000410000 */
[----:B------:R-:W-:-:S02]  /*3c50*/  PRMT R15, R15, 0x5410, R39 ;  /* 0x000054100f0f7816 */ /* 0x000fc40000000027 */
[----:B------:R-:W-:Y:S01]  /*3c60*/  PRMT R20, R20, 0x5410, R42 ;  /* 0x0000541014147816 */ /* 0x000fe2000000002a */
[----:B------:R-:W-:Y:S01]  /*3c70*/  FMUL.FTZ R7, R36, R7 ;  /* 0x0000000724077220 */ /* 0x000fe20000410000 */
[C---:B------:R-:W-:Y:S01]  /*3c80*/  ISETP.GE.AND P1, PT, R6.reuse, UR8, PT ;  /* 0x0000000806007c0c */ /* 0x040fe2000bf26270 */
[----:B------:R-:W-:Y:S01]  /*3c90*/  FMUL.FTZ R4, R25, R4 ;  /* 0x0000000419047220 */ /* 0x000fe20000410000 */
[----:B------:R-:W-:Y:S02]  /*3ca0*/  ISETP.LT.AND P2, PT, R6, R33, PT ;  /* 0x000000210600720c */ /* 0x000fe40003f41270 */
        /* <DEDUP_REMOVED lines=9> */
[----:B------:R-:W-:Y:S02]  /*3d40*/  @!P0 IMAD.IADD R29, R27, 0x1, R31 ;  /* 0x000000011b1d8824 */ /* 0x000fe400078e021f */
[----:B------:R-:W-:Y:S01]  /*3d50*/  HFMA2.MMA R28, R38, 1, 1, R26 ;  /* 0x3c003c00261c7835 */ /* 0x000fe2000000001a */
[----:B------:R-:W-:Y:S01]  /*3d60*/  HADD2 R3, R7, R8 ;  /* 0x0000000807037230 */ /* 0x000fe20000000000 */
[----:B------:R-:W-:Y:S01]  /*3d70*/  MOV R31, R6 ;  /* 0x00000006001f7202 */ /* 0x000fe20000000f00 */
[----:B------:R-:W-:Y:S01]  /*3d80*/  IMAD.WIDE R36, R34, 0x4, R44 ;  /* 0x0000000422247825 */ /* 0x000fe200078e022c */
[----:B------:R-:W-:Y:S07]  /*3d90*/  @!P1 BRA P2, `(.L_x_3539) ;  /* 0xffffffcc00809947 */ /* 0x000fee000103ffff */
.L_x_3538:
[----:B------:R-:W-:-:S04]  /*3da0*/  ISETP.GE.AND P0, PT, R31, R33, PT ;  /* 0x000000211f00720c */ /* 0x000fc80003f06270 */
[----:B------:R-:W-:-:S13]  /*3db0*/  ISETP.GE.OR P0, PT, R31, R22, P0 ;  /* 0x000000161f00720c */ /* 0x000fda0000706670 */
[----:B------:R-:W-:Y:S05]  /*3dc0*/  @P0 BRA `(.L_x_3540) ;  /* 0x00000028006c0947 */ /* 0x000fea0003800000 */
.L_x_3541:
[----:B------:R-:W2:Y:S01]  /*3dd0*/  LDG.E.128.CONSTANT R16, desc[UR6][R36.64] ;  /* 0x0000000624107981 */ /* 0x000ea2000c1e9d00 */
[----:B------:R-:W-:-:S04]  /*3de0*/  IMAD.U32 R34, RZ, RZ, UR9 ;  /* 0x00000009ff227e24 */ /* 0x000fc8000f8e00ff */
        /* <DEDUP_REMOVED lines=12> */
[----:B------:R-:W-:Y:S01]  /*3eb0*/  IADD3 R6, R6, -0x20, RZ ;  /* 0xffffffe006067810 */ /* 0x000fe20007ffe0ff */
[----:B------:R-:W-:Y:S01]  /*3ec0*/  I2F.F16 R43, R43 ;  /* 0x0000002b002b7306 */ /* 0x000fe20000200c00 */
[--C-:B------:R-:W-:Y:S02]  /*3ed0*/  SHF.R.U32.HI R4, RZ, 0x6, R16.reuse ;  /* 0x00000006ff047819 */ /* 0x100fe40000011610 */
[----:B------:R-:W-:Y:S02]  /*3ee0*/  LOP3.LUT R7, R18, 0x3f, RZ, 0xc0, !PT ;  /* 0x0000003f12077812 */ /* 0x000fe400078ec0ff */
[----:B------:R-:W-:Y:S02]  /*3ef0*/  IADD3 R24, R5, -0x20, RZ ;  /* 0xffffffe005187810 */ /* 0x000fe40007ffe0ff */
[----:B------:R-:W-:Y:S01]  /*3f00*/  LOP3.LUT R5, R4, 0x3f, RZ, 0xc0, !PT ;  /* 0x0000003f04057812 */ /* 0x000fe200078ec0ff */
[----:B------:R0:W-:Y:S01]  /*3f10*/  I2F.F16 R37, R6 ;  /* 0x0000000600257306 */ /* 0x0001e20000200c00 */
[----:B------:R-:W-:Y:S01]  /*3f20*/  VIADD R7, R7, 0xffffffe0 ;  /* 0xffffffe007077836 */ /* 0x000fe20000000000 */
[----:B------:R-:W-:-:S02]  /*3f30*/  SHF.R.U32.HI R23, RZ, 0x18, R16 ;  /* 0x00000018ff177819 */ /* 0x000fc40000011610 */
[----:B------:R-:W-:Y:S01]  /*3f40*/  VIADD R5, R5, 0xffffffe0 ;  /* 0xffffffe005057836 */ /* 0x000fe20000000000 */
[----:B------:R-:W-:-:S03]  /*3f50*/  SHF.R.U32.HI R25, RZ, 0xc, R17 ;  /* 0x0000000cff197819 */ /* 0x000fc60000011611 */
        /* <DEDUP_REMOVED lines=8> */
[----:B------:R1:W5:Y:S01]  /*3fe0*/  I2F.F16 R26, R5 ;  /* 0x00000005001a7306 */ /* 0x0003620000200c00 */
[----:B0-----:R-:W-:Y:S02]  /*3ff0*/  LOP3.LUT R24, R23, 0x3f, RZ, 0xc0, !PT ;  /* 0x0000003f17187812 */ /* 0x001fe400078ec0ff */
[----:B------:R-:W-:-:S03]  /*4000*/  IADD3 R7, R7, -0x20, RZ ;  /* 0xffffffe007077810 */ /* 0x000fc60007ffe0ff */
[----:B------:R-:W-:Y:S01]  /*4010*/  VIADD R27, R24, 0xffffffe0 ;  /* 0xffffffe0181b7836 */ /* 0x000fe20000000000 */
[----:B--2---:R-:W-:Y:S01]  /*4020*/  PRMT R43, R43, 0x5410, R4 ;  /* 0x000054102b2b7816 */ /* 0x004fe20000000004 */
[----:B------:R0:W-:Y:S01]  /*4030*/  I2F.F16 R40, R6 ;  /* 0x0000000600287306 */ /* 0x0001e20000200c00 */
[----:B-1----:R-:W-:Y:S01]  /*4040*/  SHF.R.U32.HI R5, RZ, 0x12, R17 ;  /* 0x00000012ff057819 */ /* 0x002fe20000011611 */
[----:B------:R-:W-:Y:S01]  /*4050*/  VIADD R24, R25, 0xffffffe0 ;  /* 0xffffffe019187836 */ /* 0x000fe20000000000 */
[--C-:B------:R-:W-:Y:S02]  /*4060*/  SHF.R.U32.HI R4, RZ, 0x12, R18.reuse ;  /* 0x00000012ff047819 */ /* 0x100fe40000011612 */
[----:B------:R-:W-:Y:S02]  /*4070*/  LOP3.LUT R5, R5, 0x3f, RZ, 0xc0, !PT ;  /* 0x0000003f05057812 */ /* 0x000fe400078ec0ff */
[----:B------:R-:W-:Y:S01]  /*4080*/  LOP3.LUT R4, R4, 0x3f, RZ, 0xc0, !PT ;  /* 0x0000003f04047812 */ /* 0x000fe200078ec0ff */
[----:B------:R-:W1:Y:S01]  /*4090*/  I2F.F16 R23, R7 ;  /* 0x0000000700177306 */ /* 0x000e620000200c00 */
[----:B0-----:R-:W-:-:S02]  /*40a0*/  SHF.R.U32.HI R6, RZ, 0x6, R18 ;  /* 0x00000006ff067819 */ /* 0x001fc40000011612 */
[----:B------:R-:W-:Y:S02]  /*40b0*/  IADD3 R25, R5, -0x20, RZ ;  /* 0xffffffe005197810 */ /* 0x000fe40007ffe0ff */
[----:B------:R-:W-:Y:S02]  /*40c0*/  LOP3.LUT R6, R6, 0x3f, RZ, 0xc0, !PT ;  /* 0x0000003f06067812 */ /* 0x000fe400078ec0ff */
[----:B------:R-:W-:Y:S01]  /*40d0*/  SHF.R.U32.HI R5, RZ, 0xc, R18 ;  /* 0x0000000cff057819 */ /* 0x000fe20000011612 */
[----:B------:R-:W-:Y:S01]  /*40e0*/  I2F.F16 R24, R24 ;  /* 0x0000001800187306 */ /* 0x000fe20000200c00 */
[----:B-----5:R-:W-:Y:S01]  /*40f0*/  PRMT R37, R37, 0x5410, R26 ;  /* 0x0000541025257816 */ /* 0x020fe2000000001a */
[----:B------:R-:W-:Y:S01]  /*4100*/  VIADD R6, R6, 0xffffffe0 ;  /* 0xffffffe006067836 */ /* 0x000fe20000000000 */
[----:B------:R-:W-:Y:S02]  /*4110*/  LOP3.LUT R5, R5, 0x3f, RZ, 0xc0, !PT ;  /* 0x0000003f05057812 */ /* 0x000fe400078ec0ff */
[----:B------:R-:W-:-:S02]  /*4120*/  IADD3 R26, R4, -0x20, RZ ;  /* 0xffffffe0041a7810 */ /* 0x000fc40007ffe0ff */
[----:B------:R-:W-:Y:S01]  /*4130*/  SHF.R.U32.HI R4, RZ, 0x18, R17 ;  /* 0x00000018ff047819 */ /* 0x000fe20000011611 */
[----:B------:R0:W2:Y:S01]  /*4140*/  I2F.F16 R7, R25 ;  /* 0x0000001900077306 */ /* 0x0000a20000200c00 */
[----:B------:R-:W-:Y:S01]  /*4150*/  VIADD R5, R5, 0xffffffe0 ;  /* 0xffffffe005057836 */ /* 0x000fe20000000000 */
[----:B-1----:R-:W-:Y:S02]  /*4160*/  PRMT R40, R40, 0x5410, R23 ;  /* 0x0000541028287816 */ /* 0x002fe40000000017 */
[----:B------:R-:W-:-:S04]  /*4170*/  LOP3.LUT R23, R4, 0x3f, RZ, 0xc0, !PT ;  /* 0x0000003f04177812 */ /* 0x000fc800078ec0ff */
[----:B------:R-:W1:Y:S01]  /*4180*/  I2F.F16 R6, R6 ;  /* 0x0000000600067306 */ /* 0x000e620000200c00 */
[----:B0-----:R-:W-:Y:S01]  /*4190*/  SHF.R.U32.HI R25, RZ, 0x6, R19 ;  /* 0x00000006ff197819 */ /* 0x001fe20000011613 */
[----:B------:R-:W-:-:S03]  /*41a0*/  VIADD R23, R23, 0xffffffe0 ;  /* 0xffffffe017177836 */ /* 0x000fc60000000000 */
[----:B------:R-:W-:Y:S02]  /*41b0*/  LOP3.LUT R25, R25, 0x3f, RZ, 0xc0, !PT ;  /* 0x0000003f19197812 */ /* 0x000fe400078ec0ff */
[----:B--2---:R-:W-:Y:S01]  /*41c0*/  PRMT R24, R24, 0x5410, R7 ;  /* 0x0000541018187816 */ /* 0x004fe20000000007 */
[----:B------:R-:W-:Y:S01]  /*41d0*/  I2F.F16 R41, R41 ;  /* 0x0000002900297306 */ /* 0x000fe20000200c00 */
[----:B------:R-:W-:Y:S01]  /*41e0*/  SHF.R.U32.HI R7, RZ, 0xc, R19 ;  /* 0x0000000cff077819 */ /* 0x000fe20000011613 */
[----:B------:R-:W-:-:S03]  /*41f0*/  VIADD R36, R25, 0xffffffe0 ;  /* 0xffffffe019247836 */ /* 0x000fc60000000000 */
[----:B------:R-:W-:Y:S02]  /*4200*/  LOP3.LUT R7, R7, 0x3f, RZ, 0xc0, !PT ;  /* 0x0000003f07077812 */ /* 0x000fe400078ec0ff */
[----:B-1----:R-:W-:Y:S01]  /*4210*/  PRMT R39, R39, 0x5410, R6 ;  /* 0x0000541027277816 */ /* 0x002fe20000000006 */
[----:B------:R-:W-:Y:S01]  /*4220*/  I2F.F16 R5, R5 ;  /* 0x0000000500057306 */ /* 0x000fe20000200c00 */
[----:B------:R-:W-:Y:S02]  /*4230*/  SHF.R.U32.HI R6, RZ, 0x12, R19 ;  /* 0x00000012ff067819 */ /* 0x000fe40000011613 */
[----:B------:R-:W-:Y:S02]  /*4240*/  IADD3 R38, R7, -0x20, RZ ;  /* 0xffffffe007267810 */ /* 0x000fe40007ffe0ff */
[----:B------:R-:W-:Y:S02]  /*4250*/  LOP3.LUT R7, R6, 0x3f, RZ, 0xc0, !PT ;  /* 0x0000003f06077812 */ /* 0x000fe400078ec0ff */
[----:B---3--:R-:W-:Y:S01]  /*4260*/  SHF.R.U32 R6, R16, 0x1e, R8 ;  /* 0x0000001e10067819 */ /* 0x008fe20000001608 */
[----:B------:R-:W0:Y:S02]  /*4270*/  I2F.F16 R26, R26 ;  /* 0x0000001a001a7306 */ /* 0x000e240000200c00 */
[----:B------:R-:W-:Y:S01]  /*4280*/  VIADD R44, R7, 0xffffffe0 ;  /* 0xffffffe0072c7836 */ /* 0x000fe20000000000 */
        /* <DEDUP_REMOVED lines=10> */
[----:B------:R-:W0:Y:S02]  /*4330*/  I2F.F16 R17, R44 ;  /* 0x0000002c00117306 */ /* 0x000e240000200c00 */
[----:B------:R-:W-:-:S06]  /*4340*/  IADD3 R42, R23, -0x20, RZ ;  /* 0xffffffe0172a7810 */ /* 0x000fcc0007ffe0ff */
        /* <DEDUP_REMOVED lines=8> */
[----:B------:R-:W-:Y:S01]  /*43d0*/  SHF.R.U32.HI R26, RZ, 0x18, R19 ;  /* 0x00000018ff1a7819 */ /* 0x000fe20000011613 */
[----:B------:R-:W-:Y:S01]  /*43e0*/  VIADD R23, R17, 0xffffffe0 ;  /* 0xffffffe011177836 */ /* 0x000fe20000000000 */
[----:B------:R-:W-:-:S02]  /*43f0*/  LOP3.LUT R18, R18, 0x3f, RZ, 0xc0, !PT ;  /* 0x0000003f12127812 */ /* 0x000fc400078ec0ff */
[----:B------:R-:W-:Y:S02]  /*4400*/  LOP3.LUT R26, R26, 0x3f, RZ, 0xc0, !PT ;  /* 0x0000003f1a1a7812 */ /* 0x000fe400078ec0ff */
[----:B------:R-:W-:Y:S01]  /*4410*/  SHF.R.U32 R19, R19, 0x1e, R11 ;  /* 0x0000001e13137819 */ /* 0x000fe2000000160b */
[----:B------:R-:W-:Y:S01]  /*4420*/  I2F.F16 R23, R23 ;  /* 0x0000001700177306 */ /* 0x000fe20000200c00 */
[----:B-1----:R-:W-:Y:S01]  /*4430*/  HFMA2.MMA R37, R37, R4, RZ ;  /* 0x0000000425257235 */ /* 0x002fe200000000ff */
[----:B------:R-:W-:-:S04]  /*4440*/  HFMA2 R17, R43, R4, RZ.H0_H0 ;  /* 0x000000042b117231 */ /* 0x000fc800000400ff */
[-C--:B------:R-:W-:Y:S01]  /*4450*/  HFMA2 R24, R24, R5.reuse, R17 ;  /* 0x0000000518187231 */ /* 0x080fe20000000011 */
[----:B0-----:R-:W-:Y:S01]  /*4460*/  PRMT R27, R27, 0x5410, R36 ;  /* 0x000054101b1b7816 */ /* 0x001fe20000000024 */
[----:B------:R-:W-:Y:S01]  /*4470*/  HFMA2.MMA R36, R39, R4, RZ ;  /* 0x0000000427247235 */ /* 0x000fe200000000ff */
[----:B------:R-:W-:Y:S02]  /*4480*/  HFMA2 R39, R41, R4, RZ.H0_H0 ;  /* 0x0000000429277231 */ /* 0x000fe400000400ff */
[----:B------:R-:W-:Y:S01]  /*4490*/  VIADD R4, R26, 0xffffffe0 ;  /* 0xffffffe01a047836 */ /* 0x000fe20000000000 */
[----:B------:R-:W-:Y:S01]  /*44a0*/  IADD3 R26, R18, -0x20, RZ ;  /* 0xffffffe0121a7810 */ /* 0x000fe20007ffe0ff */
[-C--:B------:R-:W-:Y:S01]  /*44b0*/  HFMA2.MMA R37, R40, R5.reuse, R37 ;  /* 0x0000000528257235 */ /* 0x080fe20000000025 */
[----:B------:R-:W-:Y:S01]  /*44c0*/  LOP3.LUT R18, R19, 0x3f, RZ, 0xc0, !PT ;  /* 0x0000003f13127812 */ /* 0x000fe200078ec0ff */
[----:B------:R-:W-:Y:S02]  /*44d0*/  HFMA2 R39, R38, R5, R39 ;  /* 0x0000000526277231 */ /* 0x000fe40000000027 */
[----:B------:R-:W-:Y:S01]  /*44e0*/  I2F.F16 R4, R4 ;  /* 0x0000000400047306 */ /* 0x000fe20000200c00 */
[----:B------:R-:W-:Y:S01]  /*44f0*/  HFMA2.MMA R36, R16, R5, R36 ;  /* 0x0000000510247235 */ /* 0x000fe20000000024 */
[----:B------:R-:W-:-:S06]  /*4500*/  VIADD R41, R18, 0xffffffe0 ;  /* 0xffffffe012297836 */ /* 0x000fcc0000000000 */
        /* <DEDUP_REMOVED lines=9> */
[----:B------:R-:W-:Y:S02]  /*45a0*/  SHF.R.U32.HI R4, RZ, 0x4, R9 ;  /* 0x00000004ff047819 */ /* 0x000fe40000011609 */
[----:B------:R-:W-:Y:S02]  /*45b0*/  LOP3.LUT R40, R40, 0x3f, RZ, 0xc0, !PT ;  /* 0x0000003f28287812 */ /* 0x000fe400078ec0ff */
[----:B------:R-:W-:Y:S01]  /*45c0*/  LOP3.LUT R4, R4, 0x3f, RZ, 0xc0, !PT ;  /* 0x0000003f04047812 */ /* 0x000fe200078ec0ff */
[----:B------:R-:W-:Y:S01]  /*45d0*/  HFMA2.MMA R37, R27, R6, R37 ;  /* 0x000000061b257235 */ /* 0x000fe20000000025 */
[----:B------:R-:W-:-:S03]  /*45e0*/  SHF.R.U32.HI R26, RZ, 0xa, R8 ;  /* 0x0000000aff1a7819 */ /* 0x000fc60000011608 */
[----:B------:R-:W-:Y:S02]  /*45f0*/  VIADD R27, R4, 0xffffffe0 ;  /* 0xffffffe0041b7836 */ /* 0x000fe40000000000 */
[----:B------:R-:W-:Y:S02]  /*4600*/  HFMA2 R4, R25, R6, R24 ;  /* 0x0000000619047231 */ /* 0x000fe40000000018 */
[----:B------:R-:W-:Y:S01]  /*4610*/  VIADD R24, R40, 0xffffffe0 ;  /* 0xffffffe028187836 */ /* 0x000fe20000000000 */
[--C-:B------:R-:W-:Y:S02]  /*4620*/  SHF.R.U32.HI R25, RZ, 0x4, R10.reuse ;  /* 0x00000004ff197819 */ /* 0x100fe4000001160a */
[----:B------:R-:W-:Y:S02]  /*4630*/  SHF.R.U32.HI R40, RZ, 0xa, R10 ;  /* 0x0000000aff287819 */ /* 0x000fe4000001160a */
[----:B------:R-:W-:Y:S02]  /*4640*/  LOP3.LUT R26, R26, 0x3f, RZ, 0xc0, !PT ;  /* 0x0000003f1a1a7812 */ /* 0x000fe400078ec0ff */
[----:B------:R-:W-:-:S02]  /*4650*/  LOP3.LUT R25, R25, 0x3f, RZ, 0xc0, !PT ;  /* 0x0000003f19197812 */ /* 0x000fc400078ec0ff */
[----:B------:R-:W-:Y:S01]  /*4660*/  LOP3.LUT R40, R40, 0x3f, RZ, 0xc0, !PT ;  /* 0x0000003f28287812 */ /* 0x000fe200078ec0ff */
[----:B------:R-:W-:Y:S01]  /*4670*/  HFMA2.MMA R5, R5, R6, R36 ;  /* 0x0000000605057235 */ /* 0x000fe20000000024 */
[----:B------:R-:W-:Y:S02]  /*4680*/  IADD3 R26, R26, -0x20, RZ ;  /* 0xffffffe01a1a7810 */ /* 0x000fe40007ffe0ff */
[----:B------:R-:W-:Y:S01]  /*4690*/  IADD3 R36, R25, -0x20, RZ ;  /* 0xffffffe019247810 */ /* 0x000fe20007ffe0ff */
[----:B------:R-:W-:Y:S01]  /*46a0*/  VIADD R25, R40, 0xffffffe0 ;  /* 0xffffffe028197836 */ /* 0x000fe20000000000 */
[----:B------:R-:W-:Y:S01]  /*46b0*/  I2F.F16 R27, R27 ;  /* 0x0000001b001b7306 */ /* 0x000fe20000200c00 */
[----:B------:R-:W-:Y:S01]  /*46c0*/  HFMA2 R39, R38, R6, R39 ;  /* 0x0000000626277231 */ /* 0x000fe20000000027 */
[--C-:B------:R-:W-:Y:S02]  /*46d0*/  SHF.R.U32.HI R40, RZ, 0xa, R11.reuse ;  /* 0x0000000aff287819 */ /* 0x100fe4000001160b */
[----:B------:R-:W-:-:S04]  /*46e0*/  SHF.R.U32.HI R6, RZ, 0x4, R11 ;  /* 0x00000004ff067819 */ /* 0x000fc8000001160b */
[----:B------:R-:W0:Y:S01]  /*46f0*/  I2F.F16 R24, R24 ;  /* 0x0000001800187306 */ /* 0x000e220000200c00 */
[----:B------:R-:W-:Y:S02]  /*4700*/  LOP3.LUT R41, R40, 0x3f, RZ, 0xc0, !PT ;  /* 0x0000003f28297812 */ /* 0x000fe400078ec0ff */
[----:B------:R-:W-:-:S05]  /*4710*/  LOP3.LUT R6, R6, 0x3f, RZ, 0xc0, !PT ;  /* 0x0000003f06067812 */ /* 0x000fca00078ec0ff */
[----:B------:R-:W-:Y:S01]  /*4720*/  I2F.F16 R23, R23 ;  /* 0x0000001700177306 */ /* 0x000fe20000200c00 */
[----:B------:R-:W-:-:S07]  /*4730*/  IADD3 R41, R41, -0x20, RZ ;  /* 0xffffffe029297810 */ /* 0x000fce0007ffe0ff */
[----:B------:R-:W3:Y:S01]  /*4740*/  I2F.F16 R26, R26 ;  /* 0x0000001a001a7306 */ /* 0x000ee20000200c00 */
[----:B------:R-:W-:-:S07]  /*4750*/  VIADD R6, R6, 0xffffffe0 ;  /* 0xffffffe006067836 */ /* 0x000fce0000000000 */
[----:B------:R-:W-:Y:S08]  /*4760*/  I2F.F16 R38, R36 ;  /* 0x0000002400267306 */ /* 0x000ff00000200c00 */
[----:B------:R-:W5:Y:S01]  /*4770*/  I2F.F16 R25, R25 ;  /* 0x0000001900197306 */ /* 0x000f620000200c00 */
[----:B0-----:R-:W-:-:S07]  /*4780*/  PRMT R27, R27, 0x5410, R24 ;  /* 0x000054101b1b7816 */ /* 0x001fce0000000018 */
[----:B------:R3:W-:Y:S01]  /*4790*/  I2F.F16 R40, R6 ;  /* 0x0000000600287306 */ /* 0x0007e20000200c00 */
[----:B------:R-:W-:Y:S01]  /*47a0*/  HFMA2 R4, R27, R7, R4 ;  /* 0x000000071b047231 */ /* 0x000fe20000000004 */
[----:B------:R-:W-:-:S06]  /*47b0*/  SHF.R.U32.HI R27, RZ, 0x16, R10 ;  /* 0x00000016ff1b7819 */ /* 0x000fcc000001160a */
[----:B------:R-:W0:Y:S01]  /*47c0*/  I2F.F16 R41, R41 ;  /* 0x0000002900297306 */ /* 0x000e220000200c00 */
[----:B---3--:R-:W-:Y:S02]  /*47d0*/  PRMT R6, R23, 0x5410, R26 ;  /* 0x0000541017067816 */ /* 0x008fe4000000001a */
[----:B------:R-:W-:Y:S02]  /*47e0*/  SHF.R.U32.HI R26, RZ, 0x16, R9 ;  /* 0x00000016ff1a7819 */ /* 0x000fe40000011609 */
[----:B-----5:R-:W-:Y:S02]  /*47f0*/  PRMT R38, R38, 0x5410, R25 ;  /* 0x0000541026267816 */ /* 0x020fe40000000019 */
[----:B------:R-:W-:Y:S01]  /*4800*/  LOP3.LUT R26, R26, 0x3f, RZ, 0xc0, !PT ;  /* 0x0000003f1a1a7812 */ /* 0x000fe200078ec0ff */
[-C--:B------:R-:W-:Y:S01]  /*4810*/  HFMA2.MMA R6, R6, R7.reuse, R37 ;  /* 0x0000000706067235 */ /* 0x080fe20000000025 */
[----:B------:R-:W-:Y:S02]  /*4820*/  SHF.R.U32.HI R37, RZ, 0x10, R10 ;  /* 0x00000010ff257819 */ /* 0x000fe4000001160a */
[----:B------:R-:W-:Y:S01]  /*4830*/  LOP3.LUT R27, R27, 0x3f, RZ, 0xc0, !PT ;  /* 0x0000003f1b1b7812 */ /* 0x000fe200078ec0ff */
[----:B------:R-:W-:Y:S01]  /*4840*/  HFMA2.MMA R5, R38, R7, R5 ;  /* 0x0000000726057235 */ /* 0x000fe20000000005 */
[----:B------:R-:W-:Y:S01]  /*4850*/  SHF.R.U32.HI R38, RZ, 0x10, R11 ;  /* 0x00000010ff267819 */ /* 0x000fe2000001160b */
[----:B------:R-:W-:Y:S01]  /*4860*/  VIADD R36, R26, 0xffffffe0 ;  /* 0xffffffe01a247836 */ /* 0x000fe20000000000 */
[----:B------:R-:W-:-:S02]  /*4870*/  LOP3.LUT R26, R37, 0x3f, RZ, 0xc0, !PT ;  /* 0x0000003f251a7812 */ /* 0x000fc400078ec0ff */
[----:B------:R-:W-:Y:S02]  /*4880*/  IADD3 R37, R27, -0x20, RZ ;  /* 0xffffffe01b257810 */ /* 0x000fe40007ffe0ff */
[----:B0-----:R-:W-:Y:S02]  /*4890*/  PRMT R40, R40, 0x5410, R41 ;  /* 0x0000541028287816 */ /* 0x001fe40000000029 */
[----:B------:R-:W-:Y:S02]  /*48a0*/  LOP3.LUT R27, R38, 0x3f, RZ, 0xc0, !PT ;  /* 0x0000003f261b7812 */ /* 0x000fe400078ec0ff */
[----:B------:R-:W-:Y:S02]  /*48b0*/  SHF.R.U32.HI R38, RZ, 0x16, R11 ;  /* 0x00000016ff267819 */ /* 0x000fe4000001160b */
[--C-:B------:R-:W-:Y:S02]  /*48c0*/  SHF.R.U32.HI R23, RZ, 0x10, R8.reuse ;  /* 0x00000010ff177819 */ /* 0x100fe40000011608 */
[----:B------:R-:W-:Y:S01]  /*48d0*/  SHF.R.U32.HI R24, RZ, 0x16, R8 ;  /* 0x00000016ff187819 */ /* 0x000fe20000011608 */
[----:B------:R-:W-:Y:S01]  /*48e0*/  HFMA2 R7, R40, R7, R39 ;  /* 0x0000000728077231 */ /* 0x000fe20000000027 */
[----:B------:R-:W-:-:S02]  /*48f0*/  LOP3.LUT R38, R38, 0x3f, RZ, 0xc0, !PT ;  /* 0x0000003f26267812 */ /* 0x000fc400078ec0ff */
[--C-:B----4-:R-:W-:Y:S02]  /*4900*/  SHF.R.U32.HI R39, RZ, 0x2, R12.reuse ;  /* 0x00000002ff277819 */ /* 0x110fe4000001160c */
[----:B------:R-:W-:Y:S02]  /*4910*/  LOP3.LUT R23, R23, 0x3f, RZ, 0xc0, !PT ;  /* 0x0000003f17177812 */ /* 0x000fe400078ec0ff */
[----:B------:R-:W-:Y:S02]  /*4920*/  LOP3.LUT R24, R24, 0x3f, RZ, 0xc0, !PT ;  /* 0x0000003f18187812 */ /* 0x000fe400078ec0ff */
[----:B------:R-:W-:Y:S01]  /*4930*/  SHF.R.U32 R8, R8, 0x1c, R12 ;  /* 0x0000001c08087819 */ /* 0x000fe2000000160c */
[----:B------:R-:W-:Y:S01]  /*4940*/  VIADD R41, R38, 0xffffffe0 ;  /* 0xffffffe026297836 */ /* 0x000fe20000000000 */
[----:B------:R-:W-:Y:S01]  /*4950*/  LOP3.LUT R39, R39, 0x3f, RZ, 0xc0, !PT ;  /* 0x0000003f27277812 */ /* 0x000fe200078ec0ff */
[----:B------:R-:W-:Y:S01]  /*4960*/  VIADD R23, R23, 0xffffffe0 ;  /* 0xffffffe017177836 */ /* 0x000fe20000000000 */
[----:B------:R-:W-:Y:S01]  /*4970*/  LOP3.LUT R38, R8, 0x3f, RZ, 0xc0, !PT ;  /* 0x0000003f08267812 */ /* 0x000fe200078ec0ff */
[----:B------:R-:W-:Y:S01]  /*4980*/  VIADD R24, R24, 0xffffffe0 ;  /* 0xffffffe018187836 */ /* 0x000fe20000000000 */
[----:B------:R-:W-:Y:S01]  /*4990*/  SHF.R.U32.HI R25, RZ, 0x10, R9 ;  /* 0x00000010ff197819 */ /* 0x000fe20000011609 */
[----:B------:R-:W-:Y:S01]  /*49a0*/  VIADD R27, R27, 0xffffffe0 ;  /* 0xffffffe01b1b7836 */ /* 0x000fe20000000000 */
[----:B------:R-:W-:Y:S01]  /*49b0*/  SHF.R.U32 R40, R9, 0x1c, R13 ;  /* 0x0000001c09287819 */ /* 0x000fe2000000160d */
[----:B------:R-:W-:Y:S01]  /*49c0*/  VIADD R9, R39, 0xffffffe0 ;  /* 0xffffffe027097836 */ /* 0x000fe20000000000 */
[----:B------:R-:W-:Y:S01]  /*49d0*/  IADD3 R38, R38, -0x20, RZ ;  /* 0xffffffe026267810 */ /* 0x000fe20007ffe0ff */
[----:B------:R-:W-:Y:S01]  /*49e0*/  I2F.F16 R23, R23 ;  /* 0x0000001700177306 */ /* 0x000fe20000200c00 */
[----:B------:R-:W-:-:S07]  /*49f0*/  LOP3.LUT R25, R25, 0x3f, RZ, 0xc0, !PT ;  /* 0x0000003f19197812 */ /* 0x000fce00078ec0ff */
[----:B------:R-:W0:Y:S01]  /*4a00*/  I2F.F16 R24, R24 ;  /* 0x0000001800187306 */ /* 0x000e220000200c00 */
[----:B------:R-:W-:-:S07]  /*4a10*/  IADD3 R25, R25, -0x20, RZ ;  /* 0xffffffe019197810 */ /* 0x000fce0007ffe0ff */
[----:B------:R-:W-:Y:S01]  /*4a20*/  I2F.F16 R27, R27 ;  /* 0x0000001b001b7306 */ /* 0x000fe20000200c00 */
[----:B------:R-:W-:-:S07]  /*4a30*/  SHF.R.U32 R10, R10, 0x1c, R14 ;  /* 0x0000001c0a0a7819 */ /* 0x000fce000000160e */
[----:B------:R-:W3:Y:S01]  /*4a40*/  I2F.F16 R8, R41 ;  /* 0x0000002900087306 */ /* 0x000ee20000200c00 */
[----:B------:R-:W-:-:S07]  /*4a50*/  VIADD R26, R26, 0xffffffe0 ;  /* 0xffffffe01a1a7836 */ /* 0x000fce0000000000 */
[----:B------:R-:W-:Y:S08]  /*4a60*/  I2F.F16 R38, R38 ;  /* 0x0000002600267306 */ /* 0x000ff00000200c00 */
[----:B------:R-:W4:Y:S01]  /*4a70*/  I2F.F16 R9, R9 ;  /* 0x0000000900097306 */ /* 0x000f220000200c00 */
[----:B------:R-:W-:Y:S02]  /*4a80*/  LOP3.LUT R40, R40, 0x3f, RZ, 0xc0, !PT ;  /* 0x0000003f28287812 */ /* 0x000fe400078ec0ff */
[----:B------:R-:W-:-:S02]  /*4a90*/  LOP3.LUT R10, R10, 0x3f, RZ, 0xc0, !PT ;  /* 0x0000003f0a0a7812 */ /* 0x000fc400078ec0ff */
[----:B0-----:R-:W-:-:S03]  /*4aa0*/  PRMT R23, R23, 0x5410, R24 ;  /* 0x0000541017177816 */ /* 0x001fc60000000018 */
[----:B------:R-:W-:Y:S01]  /*4ab0*/  I2F.F16 R25, R25 ;  /* 0x0000001900197306 */ /* 0x000fe20000200c00 */
[----:B------:R-:W-:Y:S01]  /*4ac0*/  VIADD R24, R40, 0xffffffe0 ;  /* 0xffffffe028187836 */ /* 0x000fe20000000000 */
[----:B---3--:R-:W-:-:S06]  /*4ad0*/  PRMT R40, R27, 0x5410, R8 ;  /* 0x000054101b287816 */ /* 0x008fcc0000000008 */
[----:B------:R-:W0:Y:S01]  /*4ae0*/  I2F.F16 R36, R36 ;  /* 0x0000002400247306 */ /* 0x000e220000200c00 */
[----:B------:R-:W-:Y:S01]  /*4af0*/  VIADD R41, R10, 0xffffffe0 ;  /* 0xffffffe00a297836 */ /* 0x000fe20000000000 */
[----:B------:R-:W-:Y:S02]  /*4b00*/  SHF.R.U32 R27, R11, 0x1c, R15 ;  /* 0x0000001c0b1b7819 */ /* 0x000fe4000000160f */
[----:B----4-:R-:W-:Y:S02]  /*4b10*/  PRMT R42, R38, 0x5410, R9 ;  /* 0x00005410262a7816 */ /* 0x010fe40000000009 */
[----:B------:R-:W3:Y:S02]  /*4b20*/  LDS.128 R8, [UR4+0x10] ;  /* 0x00001004ff087984 */ /* 0x000ee40008000c00 */
[----:B------:R-:W-:Y:S01]  /*4b30*/  I2F.F16 R26, R26 ;  /* 0x0000001a001a7306 */ /* 0x000fe20000200c00 */
[----:B------:R-:W-:-:S07]  /*4b40*/  SHF.R.U32.HI R39, RZ, 0x2, R13 ;  /* 0x00000002ff277819 */ /* 0x000fce000001160d */
[----:B------:R-:W4:Y:S01]  /*4b50*/  I2F.F16 R37, R37 ;  /* 0x0000002500257306 */ /* 0x000f220000200c00 */
[----:B------:R-:W-:Y:S02]  /*4b60*/  LOP3.LUT R39, R39, 0x3f, RZ, 0xc0, !PT ;  /* 0x0000003f27277812 */ /* 0x000fe400078ec0ff */
[----:B0-----:R-:W-:Y:S02]  /*4b70*/  PRMT R25, R25, 0x5410, R36 ;  /* 0x0000541019197816 */ /* 0x001fe40000000024 */
[----:B------:R-:W-:Y:S02]  /*4b80*/  IADD3 R39, R39, -0x20, RZ ;  /* 0xffffffe027277810 */ /* 0x000fe40007ffe0ff */
[----:B------:R-:W-:Y:S01]  /*4b90*/  SHF.R.U32.HI R36, RZ, 0x2, R14 ;  /* 0x00000002ff247819 */ /* 0x000fe2000001160e */
[----:B------:R-:W-:Y:S03]  /*4ba0*/  I2F.F16 R24, R24 ;  /* 0x0000001800187306 */ /* 0x000fe60000200c00 */
[----:B------:R-:W-:-:S02]  /*4bb0*/  LOP3.LUT R36, R36, 0x3f, RZ, 0xc0, !PT ;  /* 0x0000003f24247812 */ /* 0x000fc400078ec0ff */
[----:B----4-:R-:W-:-:S03]  /*4bc0*/  PRMT R26, R26, 0x5410, R37 ;  /* 0x000054101a1a7816 */ /* 0x010fc60000000025 */
[----:B------:R-:W0:Y:S01]  /*4bd0*/  I2F.F16 R37, R39 ;  /* 0x0000002700257306 */ /* 0x000e220000200c00 */
[----:B------:R-:W-:Y:S01]  /*4be0*/  SHF.R.U32.HI R44, RZ, 0x2, R15 ;  /* 0x00000002ff2c7819 */ /* 0x000fe2000001160f */
[----:B------:R-:W-:Y:S01]  /*4bf0*/  VIADD R43, R36, 0xffffffe0 ;  /* 0xffffffe0242b7836 */ /* 0x000fe20000000000 */
[----:B------:R-:W-:Y:S02]  /*4c00*/  LOP3.LUT R27, R27, 0x3f, RZ, 0xc0, !PT ;  /* 0x0000003f1b1b7812 */ /* 0x000fe400078ec0ff */
[----:B------:R-:W-:-:S03]  /*4c10*/  LOP3.LUT R44, R44, 0x3f, RZ, 0xc0, !PT ;  /* 0x0000003f2c2c7812 */ /* 0x000fc600078ec0ff */
[----:B------:R-:W-:Y:S01]  /*4c20*/  I2F.F16 R38, R41 ;  /* 0x0000002900267306 */ /* 0x000fe20000200c00 */
[----:B------:R-:W-:Y:S01]  /*4c30*/  IADD3 R36, R27, -0x20, RZ ;  /* 0xffffffe01b247810 */ /* 0x000fe20007ffe0ff */
[----:B------:R-:W-:-:S06]  /*4c40*/  VIADD R27, R44, 0xffffffe0 ;  /* 0xffffffe02c1b7836 */ /* 0x000fcc0000000000 */
[----:B------:R-:W4:Y:S01]  /*4c50*/  I2F.F16 R39, R43 ;  /* 0x0000002b00277306 */ /* 0x000f220000200c00 */
[----:B0-----:R-:W-:Y:S02]  /*4c60*/  PRMT R44, R24, 0x5410, R37 ;  /* 0x00005410182c7816 */ /* 0x001fe40000000025 */
[----:B------:R-:W-:-:S05]  /*4c70*/  SHF.R.U32.HI R24, RZ, 0x8, R12 ;  /* 0x00000008ff187819 */ /* 0x000fca000001160c */
[----:B------:R-:W-:Y:S01]  /*4c80*/  I2F.F16 R36, R36 ;  /* 0x0000002400247306 */ /* 0x000fe20000200c00 */
[----:B------:R-:W-:-:S07]  /*4c90*/  LOP3.LUT R24, R24, 0x3f, RZ, 0xc0, !PT ;  /* 0x0000003f18187812 */ /* 0x000fce00078ec0ff */
        /* <DEDUP_REMOVED lines=8> */
[----:B0-----:R-:W-:Y:S02]  /*4d20*/  PRMT R36, R36, 0x5410, R27 ;  /* 0x0000541024247816 */ /* 0x001fe4000000001b */
[----:B------:R-:W-:Y:S01]  /*4d30*/  IADD3 R27, R24, -0x20, RZ ;  /* 0xffffffe0181b7810 */ /* 0x000fe20007ffe0ff */
[----:B------:R-:W-:Y:S01]  /*4d40*/  HFMA2.MMA R24, R42, R9, R6 ;  /* 0x000000092a187235 */ /* 0x000fe20000000006 */
[----:B------:R-:W-:Y:S01]  /*4d50*/  SHF.R.U32.HI R6, RZ, 0xe, R13 ;  /* 0x0000000eff067819 */ /* 0x000fe2000001160d */
[----:B------:R-:W-:Y:S01]  /*4d60*/  HFMA2 R4, R25, R8, R4 ;  /* 0x0000000819047231 */ /* 0x000fe20000000004 */
[----:B------:R-:W-:Y:S01]  /*4d70*/  LOP3.LUT R23, R23, 0x3f, RZ, 0xc0, !PT ;  /* 0x0000003f17177812 */ /* 0x000fe200078ec0ff */
[----:B-1----:R-:W-:Y:S01]  /*4d80*/  IMAD.WIDE R20, R34, 0x4, R20 ;  /* 0x0000000422147825 */ /* 0x002fe200078e0214 */
[----:B------:R-:W-:-:S03]  /*4d90*/  LOP3.LUT R6, R6, 0x3f, RZ, 0xc0, !PT ;  /* 0x0000003f06067812 */ /* 0x000fc600078ec0ff */
[----:B------:R-:W-:Y:S01]  /*4da0*/  HFMA2 R40, R40, R8, R7 ;  /* 0x0000000828287231 */ /* 0x000fe20000000007 */
[----:B------:R-:W-:Y:S01]  /*4db0*/  HFMA2.MMA R8, R38, R9, R5 ;  /* 0x0000000926087235 */ /* 0x000fe20000000005 */
[----:B------:R-:W-:Y:S02]  /*4dc0*/  VIADD R25, R23, 0xffffffe0 ;  /* 0xffffffe017197836 */ /* 0x000fe40000000000 */
[-C--:B------:R-:W-:Y:S02]  /*4dd0*/  HFMA2 R23, R44, R9.reuse, R4 ;  /* 0x000000092c177231 */ /* 0x080fe40000000004 */
[----:B------:R-:W-:Y:S02]  /*4de0*/  VIADD R38, R6, 0xffffffe0 ;  /* 0xffffffe006267836 */ /* 0x000fe40000000000 */
[----:B------:R0:W3:Y:S01]  /*4df0*/  LDG.E.128.CONSTANT R4, desc[UR6][R20.64] ;  /* 0x0000000614047981 */ /* 0x0000e2000c1e9d00 */
[----:B------:R1:W-:Y:S01]  /*4e00*/  I2F.F16 R26, R27 ;  /* 0x0000001b001a7306 */ /* 0x0003e20000200c00 */
[----:B------:R-:W-:Y:S01]  /*4e10*/  SHF.R.U32.HI R37, RZ, 0x8, R14 ;  /* 0x00000008ff257819 */ /* 0x000fe2000001160e */
[----:B------:R-:W-:-:S03]  /*4e20*/  HFMA2 R36, R36, R9, R40 ;  /* 0x0000000924247231 */ /* 0x000fc60000000028 */
[----:B------:R-:W-:Y:S02]  /*4e30*/  LOP3.LUT R9, R37, 0x3f, RZ, 0xc0, !PT ;  /* 0x0000003f25097812 */ /* 0x000fe400078ec0ff */
[----:B-1----:R-:W-:Y:S02]  /*4e40*/  SHF.R.U32.HI R27, RZ, 0xe, R14 ;  /* 0x0000000eff1b7819 */ /* 0x002fe4000001160e */
[----:B------:R-:W-:Y:S02]  /*4e50*/  SHF.R.U32.HI R40, RZ, 0x8, R15 ;  /* 0x00000008ff287819 */ /* 0x000fe4000001160f */
[----:B------:R-:W-:-:S05]  /*4e60*/  LOP3.LUT R37, R27, 0x3f, RZ, 0xc0, !PT ;  /* 0x0000003f1b257812 */ /* 0x000fca00078ec0ff */
[----:B------:R-:W-:Y:S01]  /*4e70*/  VIADD R42, R37, 0xffffffe0 ;  /* 0xffffffe0252a7836 */ /* 0x000fe20000000000 */
[----:B------:R-:W-:Y:S02]  /*4e80*/  LOP3.LUT R37, R40, 0x3f, RZ, 0xc0, !PT ;  /* 0x0000003f28257812 */ /* 0x000fe400078ec0ff */
[----:B------:R-:W-:-:S04]  /*4e90*/  SHF.R.U32.HI R40, RZ, 0xe, R15 ;  /* 0x0000000eff287819 */ /* 0x000fc8000001160f */
[----:B------:R-:W-:Y:S01]  /*4ea0*/  LOP3.LUT R40, R40, 0x3f, RZ, 0xc0, !PT ;  /* 0x0000003f28287812 */ /* 0x000fe200078ec0ff */
[----:B------:R-:W-:-:S03]  /*4eb0*/  VIADD R37, R37, 0xffffffe0 ;  /* 0xffffffe025257836 */ /* 0x000fc60000000000 */
[----:B------:R-:W-:-:S03]  /*4ec0*/  IADD3 R40, R40, -0x20, RZ ;  /* 0xffffffe028287810 */ /* 0x000fc60007ffe0ff */
[----:B------:R-:W-:Y:S01]  /*4ed0*/  I2F.F16 R37, R37 ;  /* 0x0000002500257306 */ /* 0x000fe20000200c00 */
[----:B------:R-:W-:-:S07]  /*4ee0*/  IADD3 R9, R9, -0x20, RZ ;  /* 0xffffffe009097810 */ /* 0x000fce0007ffe0ff */
        /* <DEDUP_REMOVED lines=8> */
[----:B-1----:R-:W-:Y:S02]  /*4f70*/  LEA.HI R9, R12, 0xffffffe0, RZ, 0x6 ;  /* 0xffffffe00c097811 */ /* 0x002fe400078f30ff */
[----:B------:R-:W-:-:S03]  /*4f80*/  SHF.R.U32.HI R12, RZ, 0x14, R12 ;  /* 0x00000014ff0c7819 */ /* 0x000fc6000001160c */
[----:B------:R-:W1:Y:S01]  /*4f90*/  I2F.F16 R42, R42 ;  /* 0x0000002a002a7306 */ /* 0x000e620000200c00 */
[----:B------:R-:W-:Y:S02]  /*4fa0*/  LOP3.LUT R40, R12, 0x3f, RZ, 0xc0, !PT ;  /* 0x0000003f0c287812 */ /* 0x000fe400078ec0ff */
[----:B----4-:R-:W-:Y:S02]  /*4fb0*/  PRMT R38, R25, 0x5410, R38 ;  /* 0x0000541019267816 */ /* 0x010fe40000000026 */
[----:B------:R-:W-:Y:S01]  /*4fc0*/  LEA.HI R25, R13, 0xffffffe0, RZ, 0x6 ;  /* 0xffffffe00d197811 */ /* 0x000fe200078f30ff */
[----:B------:R-:W-:Y:S01]  /*4fd0*/  VIADD R13, R40, 0xffffffe0 ;  /* 0xffffffe0280d7836 */ /* 0x000fe20000000000 */
[----:B-----5:R-:W-:Y:S02]  /*4fe0*/  PRMT R39, R39, 0x5410, R26 ;  /* 0x0000541027277816 */ /* 0x020fe4000000001a */
[----:B------:R-:W-:Y:S02]  /*4ff0*/  LEA.HI R26, R14, 0xffffffe0, RZ, 0x6 ;  /* 0xffffffe00e1a7811 */ /* 0x000fe400078f30ff */
[----:B------:R-:W-:Y:S01]  /*5000*/  SHF.R.U32.HI R40, RZ, 0x14, R14 ;  /* 0x00000014ff287819 */ /* 0x000fe2000001160e */
[----:B------:R-:W-:Y:S01]  /*5010*/  VIADD R14, R41, 0xffffffe0 ;  /* 0xffffffe0290e7836 */ /* 0x000fe20000000000 */
[----:B------:R-:W-:-:S02]  /*5020*/  SHF.R.U32.HI R41, RZ, 0x14, R15 ;  /* 0x00000014ff297819 */ /* 0x000fc4000001160f */
[----:B------:R-:W-:Y:S01]  /*5030*/  LOP3.LUT R40, R40, 0x3f, RZ, 0xc0, !PT ;  /* 0x0000003f28287812 */ /* 0x000fe200078ec0ff */
[----:B------:R-:W-:Y:S01]  /*5040*/  I2F.F16 R25, R25 ;  /* 0x0000001900197306 */ /* 0x000fe20000200c00 */
[----:B-1----:R-:W-:Y:S02]  /*5050*/  PRMT R27, R27, 0x5410, R42 ;  /* 0x000054101b1b7816 */ /* 0x002fe4000000002a */
[----:B------:R-:W-:Y:S02]  /*5060*/  LOP3.LUT R41, R41, 0x3f, RZ, 0xc0, !PT ;  /* 0x0000003f29297812 */ /* 0x000fe400078ec0ff */
[----:B------:R-:W-:-:S03]  /*5070*/  LEA.HI R42, R15, 0xffffffe0, RZ, 0x6 ;  /* 0xffffffe00f2a7811 */ /* 0x000fc600078f30ff */
[----:B------:R-:W-:Y:S01]  /*5080*/  I2F.F16 R14, R14 ;  /* 0x0000000e000e7306 */ /* 0x000fe20000200c00 */
[----:B------:R-:W-:Y:S01]  /*5090*/  IADD3 R15, R40, -0x20, RZ ;  /* 0xffffffe0280f7810 */ /* 0x000fe20007ffe0ff */
[----:B------:R-:W-:Y:S01]  /*50a0*/  HFMA2.MMA R24, R39, R10, R24 ;  /* 0x0000000a27187235 */ /* 0x000fe20000000018 */
[----:B------:R-:W-:Y:S01]  /*50b0*/  VIADD R41, R41, 0xffffffe0 ;  /* 0xffffffe029297836 */ /* 0x000fe20000000000 */
[----:B--2---:R-:W-:Y:S01]  /*50c0*/  LOP3.LUT R39, R17, 0x3f, RZ, 0xc0, !PT ;  /* 0x0000003f11277812 */ /* 0x004fe200078ec0ff */
[----:B------:R-:W-:-:S03]  /*50d0*/  HFMA2 R23, R38, R10, R23 ;  /* 0x0000000a26177231 */ /* 0x000fc60000000017 */
[----:B------:R-:W-:Y:S01]  /*50e0*/  I2F.F16 R9, R9 ;  /* 0x0000000900097306 */ /* 0x000fe20000200c00 */
[----:B------:R-:W-:-:S07]  /*50f0*/  VIADD R40, R39, 0xffffffe0 ;  /* 0xffffffe027287836 */ /* 0x000fce0000000000 */
[----:B------:R-:W1:Y:S01]  /*5100*/  I2F.F16 R13, R13 ;  /* 0x0000000d000d7306 */ /* 0x000e620000200c00 */
[----:B------:R-:W-:-:S07]  /*5110*/  HFMA2.MMA R27, R27, R10, R8 ;  /* 0x0000000a1b1b7235 */ /* 0x000fce0000000008 */
[----:B------:R-:W-:Y:S01]  /*5120*/  I2F.F16 R26, R26 ;  /* 0x0000001a001a7306 */ /* 0x000fe20000200c00 */
[----:B------:R-:W-:-:S07]  /*5130*/  LOP3.LUT R39, R16, 0x3f, RZ, 0xc0, !PT ;  /* 0x0000003f10277812 */ /* 0x000fce00078ec0ff */
[----:B------:R-:W2:Y:S08]  /*5140*/  I2F.F16 R15, R15 ;  /* 0x0000000f000f7306 */ /* 0x000eb00000200c00 */
[----:B------:R-:W-:Y:S08]  /*5150*/  I2F.F16 R12, R42 ;  /* 0x0000002a000c7306 */ /* 0x000ff00000200c00 */
[----:B------:R-:W4:Y:S01]  /*5160*/  I2F.F16 R38, R41 ;  /* 0x0000002900267306 */ /* 0x000f220000200c00 */
[----:B------:R-:W-:Y:S01]  /*5170*/  HFMA2 R37, R37, R10, R36 ;  /* 0x0000000a25257231 */ /* 0x000fe20000000024 */
[----:B------:R-:W-:-:S06]  /*5180*/  IADD3 R10, R39, -0x20, RZ ;  /* 0xffffffe0270a7810 */ /* 0x000fcc0007ffe0ff */
        /* <DEDUP_REMOVED lines=13> */
[----:B------:R-:W-:Y:S01]  /*5260*/  LOP3.LUT R24, R24, 0x3f, RZ, 0xc0, !PT ;  /* 0x0000003f18187812 */ /* 0x000fe200078ec0ff */
[----:B------:R-:W-:Y:S01]  /*5270*/  HFMA2 R23, R40, R11, R23 ;  /* 0x0000000b28177231 */ /* 0x000fe20000000017 */
[----:B------:R-:W-:-:S02]  /*5280*/  LOP3.LUT R41, R9, 0x3f, RZ, 0xc0, !PT ;  /* 0x0000003f09297812 */ /* 0x000fc400078ec0ff */
[----:B------:R-:W-:Y:S02]  /*5290*/  SHF.R.U32.HI R9, RZ, 0x6, R16 ;  /* 0x00000006ff097819 */ /* 0x000fe40000011610 */
[----:B------:R-:W-:Y:S01]  /*52a0*/  SHF.R.U32.HI R40, RZ, 0x12, R17 ;  /* 0x00000012ff287819 */ /* 0x000fe20000011611 */
[----:B------:R-:W-:Y:S01]  /*52b0*/  VIADD R39, R24, 0xffffffe0 ;  /* 0xffffffe018277836 */ /* 0x000fe20000000000 */
[----:B------:R-:W-:Y:S01]  /*52c0*/  IADD3 R41, R41, -0x20, RZ ;  /* 0xffffffe029297810 */ /* 0x000fe20007ffe0ff */
[----:B------:R-:W-:Y:S01]  /*52d0*/  HFMA2.MMA R24, R15, R11, R27 ;  /* 0x0000000b0f187235 */ /* 0x000fe2000000001b */
[----:B------:R-:W-:Y:S02]  /*52e0*/  LOP3.LUT R40, R40, 0x3f, RZ, 0xc0, !PT ;  /* 0x0000003f28287812 */ /* 0x000fe400078ec0ff */
[----:B------:R-:W-:Y:S02]  /*52f0*/  SHF.R.U32.HI R27, RZ, 0x6, R19 ;  /* 0x00000006ff1b7819 */ /* 0x000fe40000011613 */
[----:B------:R-:W-:-:S02]  /*5300*/  LOP3.LUT R36, R19, 0x3f, RZ, 0xc0, !PT ;  /* 0x0000003f13247812 */ /* 0x000fc400078ec0ff */
[----:B------:R-:W-:Y:S02]  /*5310*/  LOP3.LUT R14, R9, 0x3f, RZ, 0xc0, !PT ;  /* 0x0000003f090e7812 */ /* 0x000fe400078ec0ff */
[----:B------:R1:W2:Y:S01]  /*5320*/  I2F.F16 R9, R41 ;  /* 0x0000002900097306 */ /* 0x0002a20000200c00 */
[----:B------:R-:W-:Y:S01]  /*5330*/  LOP3.LUT R27, R27, 0x3f, RZ, 0xc0, !PT ;  /* 0x0000003f1b1b7812 */ /* 0x000fe200078ec0ff */
[----:B------:R-:W-:Y:S02]  /*5340*/  VIADD R15, R40, 0xffffffe0 ;  /* 0xffffffe0280f7836 */ /* 0x000fe40000000000 */
[----:B------:R-:W-:Y:S02]  /*5350*/  HFMA2 R26, R26, R11, R37 ;  /* 0x0000000b1a1a7231 */ /* 0x000fe40000000025 */
[----:B------:R-:W-:Y:S01]  /*5360*/  VIADD R36, R36, 0xffffffe0 ;  /* 0xffffffe024247836 */ /* 0x000fe20000000000 */
[----:B------:R-:W-:Y:S01]  /*5370*/  SHF.R.U32.HI R11, RZ, 0x6, R18 ;  /* 0x00000006ff0b7819 */ /* 0x000fe20000011612 */
[----:B------:R-:W-:Y:S01]  /*5380*/  VIADD R14, R14, 0xffffffe0 ;  /* 0xffffffe00e0e7836 */ /* 0x000fe20000000000 */
[----:B-1----:R-:W-:Y:S01]  /*5390*/  IADD3 R41, R27, -0x20, RZ ;  /* 0xffffffe01b297810 */ /* 0x002fe20007ffe0ff */
[----:B------:R-:W-:Y:S01]  /*53a0*/  I2F.F16 R39, R39 ;  /* 0x0000002700277306 */ /* 0x000fe20000200c00 */
[----:B------:R-:W-:-:S07]  /*53b0*/  LOP3.LUT R27, R11, 0x3f, RZ, 0xc0, !PT ;  /* 0x0000003f0b1b7812 */ /* 0x000fce00078ec0ff */
[----:B------:R-:W1:Y:S01]  /*53c0*/  I2F.F16 R15, R15 ;  /* 0x0000000f000f7306 */ /* 0x000e620000200c00 */
[----:B------:R-:W-:Y:S01]  /*53d0*/  VIADD R37, R27, 0xffffffe0 ;  /* 0xffffffe01b257836 */ /* 0x000fe20000000000 */
[----:B--2---:R-:W-:-:S06]  /*53e0*/  PRMT R27, R8, 0x5410, R9 ;  /* 0x00005410081b7816 */ /* 0x004fcc0000000009 */
[----:B------:R-:W-:Y:S01]  /*53f0*/  I2F.F16 R10, R10 ;  /* 0x0000000a000a7306 */ /* 0x000fe20000200c00 */
[----:B------:R-:W-:-:S07]  /*5400*/  SHF.R.U32.HI R8, RZ, 0x12, R18 ;  /* 0x00000012ff087819 */ /* 0x000fce0000011612 */
[----:B------:R-:W-:Y:S08]  /*5410*/  I2F.F16 R36, R36 ;  /* 0x0000002400247306 */ /* 0x000ff00000200c00 */
[----:B------:R-:W2:Y:S08]  /*5420*/  I2F.F16 R14, R14 ;  /* 0x0000000e000e7306 */ /* 0x000eb00000200c00 */
[----:B------:R4:W5:Y:S01]  /*5430*/  I2F.F16 R11, R41 ;  /* 0x00000029000b7306 */ /* 0x0009620000200c00 */
[----:B------:R-:W-:-:S02]  /*5440*/  SHF.R.U32.HI R38, RZ, 0x12, R16 ;  /* 0x00000012ff267819 */ /* 0x000fc40000011610 */
[----:B------:R-:W-:Y:S02]  /*5450*/  LOP3.LUT R8, R8, 0x3f, RZ, 0xc0, !PT ;  /* 0x0000003f08087812 */ /* 0x000fe400078ec0ff */
[----:B------:R-:W-:Y:S02]  /*5460*/  LOP3.LUT R38, R38, 0x3f, RZ, 0xc0, !PT ;  /* 0x0000003f26267812 */ /* 0x000fe400078ec0ff */
[----:B-1----:R-:W-:Y:S02]  /*5470*/  PRMT R15, R39, 0x5410, R15 ;  /* 0x00005410270f7816 */ /* 0x002fe4000000000f */
[----:B--2---:R-:W-:Y:S02]  /*5480*/  PRMT R14, R10, 0x5410, R14 ;  /* 0x000054100a0e7816 */ /* 0x004fe4000000000e */
[----:B----4-:R-:W-:Y:S02]  /*5490*/  IADD3 R41, R8, -0x20, RZ ;  /* 0xffffffe008297810 */ /* 0x010fe40007ffe0ff */
[----:B------:R-:W-:-:S02]  /*54a0*/  IADD3 R38, R38, -0x20, RZ ;  /* 0xffffffe026267810 */ /* 0x000fc40007ffe0ff */
[----:B-----5:R-:W-:Y:S02]  /*54b0*/  PRMT R39, R36, 0x5410, R11 ;  /* 0x0000541024277816 */ /* 0x020fe4000000000b */
[----:B------:R-:W1:Y:S01]  /*54c0*/  LDS.128 R8, [UR4+0x20] ;  /* 0x00002004ff087984 */ /* 0x000e620008000c00 */
[----:B------:R-:W-:Y:S01]  /*54d0*/  I2F.F16 R12, R12 ;  /* 0x0000000c000c7306 */ /* 0x000fe20000200c00 */
[----:B------:R-:W-:Y:S02]  /*54e0*/  SHF.R.U32.HI R40, RZ, 0xc, R18 ;  /* 0x0000000cff287819 */ /* 0x000fe40000011612 */
[----:B------:R-:W-:-:S05]  /*54f0*/  SHF.R.U32.HI R36, RZ, 0xc, R19 ;  /* 0x0000000cff247819 */ /* 0x000fca0000011613 */
[----:B------:R-:W2:Y:S01]  /*5500*/  I2F.F16 R38, R38 ;  /* 0x0000002600267306 */ /* 0x000ea20000200c00 */
[----:B------:R-:W-:Y:S02]  /*5510*/  ISETP.NE.AND P0, PT, R31, R29, PT ;  /* 0x0000001d1f00720c */ /* 0x000fe40003f05270 */
[----:B------:R-:W-:-:S05]  /*5520*/  SHF.R.U32.HI R42, RZ, 0x12, R19 ;  /* 0x00000012ff2a7819 */ /* 0x000fca0000011613 */
[----:B------:R-:W-:Y:S01]  /*5530*/  I2F.F16 R13, R13 ;  /* 0x0000000d000d7306 */ /* 0x000fe20000200c00 */
[----:B------:R-:W-:Y:S02]  /*5540*/  LOP3.LUT R40, R40, 0x3f, RZ, 0xc0, !PT ;  /* 0x0000003f28287812 */ /* 0x000fe400078ec0ff */
[----:B------:R-:W-:-:S05]  /*5550*/  LOP3.LUT R36, R36, 0x3f, RZ, 0xc0, !PT ;  /* 0x0000003f24247812 */ /* 0x000fca00078ec0ff */
[----:B------:R-:W4:Y:S01]  /*5560*/  I2F.F16 R37, R37 ;  /* 0x0000002500257306 */ /* 0x000f220000200c00 */
[----:B------:R-:W-:Y:S01]  /*5570*/  LOP3.LUT R42, R42, 0x3f, RZ, 0xc0, !PT ;  /* 0x0000003f2a2a7812 */ /* 0x000fe200078ec0ff */
[----:B------:R-:W-:Y:S02]  /*5580*/  VIADD R40, R40, 0xffffffe0 ;  /* 0xffffffe028287836 */ /* 0x000fe40000000000 */
[----:B------:R-:W-:Y:S01]  /*5590*/  VIADD R36, R36, 0xffffffe0 ;  /* 0xffffffe024247836 */ /* 0x000fe20000000000 */
[----:B--2---:R-:W-:Y:S01]  /*55a0*/  PRMT R12, R12, 0x5410, R38 ;  /* 0x000054100c0c7816 */ /* 0x004fe20000000026 */
[----:B------:R-:W-:Y:S02]  /*55b0*/  VIADD R44, R42, 0xffffffe0 ;  /* 0xffffffe02a2c7836 */ /* 0x000fe40000000000 */
        /* <DEDUP_REMOVED lines=25> */
[----:B0-----:R-:W-:Y:S02]  /*5750*/  IADD3 R43, R41, -0x20, RZ ;  /* 0xffffffe0292b7810 */ /* 0x001fe40007ffe0ff */
[----:B------:R-:W-:-:S02]  /*5760*/  LOP3.LUT R41, R16, 0x3f, RZ, 0xc0, !PT ;  /* 0x0000003f10297812 */ /* 0x000fc400078ec0ff */
[----:B------:R-:W-:Y:S02]  /*5770*/  LOP3.LUT R9, R9, 0x3f, RZ, 0xc0, !PT ;  /* 0x0000003f09097812 */ /* 0x000fe400078ec0ff */
[----:B------:R-:W-:Y:S02]  /*5780*/  SHF.R.U32.HI R36, RZ, 0x18, R17 ;  /* 0x00000018ff247819 */ /* 0x000fe40000011611 */
[----:B------:R-:W-:Y:S01]  /*5790*/  SHF.R.U32 R42, R17, 0x1e, R5 ;  /* 0x0000001e112a7819 */ /* 0x000fe20000001605 */
[----:B------:R-:W-:Y:S01]  /*57a0*/  VIADD R17, R41, 0xffffffe0 ;  /* 0xffffffe029117836 */ /* 0x000fe20000000000 */
[----:B------:R-:W-:Y:S02]  /*57b0*/  IADD3 R40, R9, -0x20, RZ ;  /* 0xffffffe009287810 */ /* 0x000fe40007ffe0ff */
[----:B------:R-:W-:Y:S02]  /*57c0*/  LOP3.LUT R36, R36, 0x3f, RZ, 0xc0, !PT ;  /* 0x0000003f24247812 */ /* 0x000fe400078ec0ff */
[----:B------:R-:W-:-:S02]  /*57d0*/  SHF.R.U32.HI R9, RZ, 0x18, R18 ;  /* 0x00000018ff097819 */ /* 0x000fc40000011612 */
[----:B------:R-:W-:Y:S02]  /*57e0*/  LOP3.LUT R41, R42, 0x3f, RZ, 0xc0, !PT ;  /* 0x0000003f2a297812 */ /* 0x000fe400078ec0ff */
[----:B------:R-:W-:Y:S02]  /*57f0*/  SHF.R.U32 R19, R19, 0x1e, R7 ;  /* 0x0000001e13137819 */ /* 0x000fe40000001607 */
[----:B------:R-:W-:Y:S01]  /*5800*/  SHF.R.U32 R18, R18, 0x1e, R6 ;  /* 0x0000001e12127819 */ /* 0x000fe20000001606 */
[----:B------:R-:W-:Y:S01]  /*5810*/  VIADD R36, R36, 0xffffffe0 ;  /* 0xffffffe024247836 */ /* 0x000fe20000000000 */
[----:B------:R-:W-:Y:S01]  /*5820*/  LOP3.LUT R9, R9, 0x3f, RZ, 0xc0, !PT ;  /* 0x0000003f09097812 */ /* 0x000fe200078ec0ff */
[----:B------:R-:W-:Y:S01]  /*5830*/  VIADD R41, R41, 0xffffffe0 ;  /* 0xffffffe029297836 */ /* 0x000fe20000000000 */
[----:B------:R-:W-:Y:S02]  /*5840*/  LOP3.LUT R19, R19, 0x3f, RZ, 0xc0, !PT ;  /* 0x0000003f13137812 */ /* 0x000fe400078ec0ff */
[----:B------:R-:W-:Y:S01]  /*5850*/  LOP3.LUT R18, R18, 0x3f, RZ, 0xc0, !PT ;  /* 0x0000003f12127812 */ /* 0x000fe200078ec0ff */
[----:B------:R-:W-:Y:S01]  /*5860*/  VIADD R9, R9, 0xffffffe0 ;  /* 0xffffffe009097836 */ /* 0x000fe20000000000 */
[----:B------:R-:W-:Y:S01]  /*5870*/  I2F.F16 R40, R40 ;  /* 0x0000002800287306 */ /* 0x000fe20000200c00 */
[----:B------:R-:W-:Y:S01]  /*5880*/  VIADD R19, R19, 0xffffffe0 ;  /* 0xffffffe013137836 */ /* 0x000fe20000000000 */
[----:B------:R-:W-:-:S06]  /*5890*/  IADD3 R18, R18, -0x20, RZ ;  /* 0xffffffe012127810 */ /* 0x000fcc0007ffe0ff */
[----:B------:R-:W0:Y:S08]  /*58a0*/  I2F.F16 R17, R17 ;  /* 0x0000001100117306 */ /* 0x000e300000200c00 */
[----:B------:R-:W-:Y:S08]  /*58b0*/  I2F.F16 R36, R36 ;  /* 0x0000002400247306 */ /* 0x000ff00000200c00 */
        /* <DEDUP_REMOVED lines=16> */
[----:B------:R-:W-:Y:S01]  /*59c0*/  LOP3.LUT R9, R9, 0x3f, RZ, 0xc0, !PT ;  /* 0x0000003f09097812 */ /* 0x000fe200078ec0ff */
[----:B------:R-:W-:Y:S01]  /*59d0*/  HFMA2 R8, R41, R10, R8 ;  /* 0x0000000a29087231 */ /* 0x000fe20000000008 */
[----:B------:R-:W-:Y:S02]  /*59e0*/  LOP3.LUT R16, R16, 0x3f, RZ, 0xc0, !PT ;  /* 0x0000003f10107812 */ /* 0x000fe400078ec0ff */
        /* <DEDUP_REMOVED lines=18> */
[----:B0-----:R-:W-:-:S02]  /*5b10*/  PRMT R9, R9, 0x5410, R16 ;  /* 0x0000541009097816 */ /* 0x001fc40000000010 */
[----:B-1----:R-:W-:Y:S01]  /*5b20*/  PRMT R16, R17, 0x5410, R36 ;  /* 0x0000541011107816 */ /* 0x002fe20000000024 */
[----:B------:R-:W-:-:S04]  /*5b30*/  @!P0 VIADD R30, R30, 0x1 ;  /* 0x000000011e1e8836 */ /* 0x000fc80000000000 */
[----:B------:R-:W-:Y:S02]  /*5b40*/  HFMA2 R19, R16, R11, R19 ;  /* 0x0000000b10137231 */ /* 0x000fe40000000013 */
[----:B------:R-:W-:Y:S01]  /*5b50*/  @!P0 IMAD R16, R30, 0x8, R1 ;  /* 0x000000081e108824 */ /* 0x000fe200078e0201 */
[----:B---3--:R-:W-:-:S06]  /*5b60*/  PRMT R17, R37, 0x5410, R40 ;  /* 0x0000541025117816 */ /* 0x008fcc0000000028 */
[----:B------:R-:W-:Y:S02]  /*5b70*/  HFMA2.MMA R18, R17, R11, R18 ;  /* 0x0000000b11127235 */ /* 0x000fe40000000012 */
[----:B------:R-:W3:Y:S01]  /*5b80*/  @!P0 LDL.64 R16, [R16] ;  /* 0x0000000010108983 */ /* 0x000ee20000100a00 */
[--C-:B------:R-:W-:Y:S02]  /*5b90*/  SHF.R.U32.HI R39, RZ, 0x4, R7.reuse ;  /* 0x00000004ff277819 */ /* 0x100fe40000011607 */
[----:B------:R-:W-:Y:S02]  /*5ba0*/  SHF.R.U32.HI R10, RZ, 0xa, R7 ;  /* 0x0000000aff0a7819 */ /* 0x000fe40000011607 */
[----:B------:R-:W-:Y:S02]  /*5bb0*/  LOP3.LUT R39, R39, 0x3f, RZ, 0xc0, !PT ;  /* 0x0000003f27277812 */ /* 0x000fe400078ec0ff */
[----:B------:R-:W-:-:S03]  /*5bc0*/  LOP3.LUT R10, R10, 0x3f, RZ, 0xc0, !PT ;  /* 0x0000003f0a0a7812 */ /* 0x000fc600078ec0ff */
[----:B------:R-:W-:Y:S01]  /*5bd0*/  VIADD R39, R39, 0xffffffe0 ;  /* 0xffffffe027277836 */ /* 0x000fe20000000000 */
[----:B------:R-:W-:-:S04]  /*5be0*/  IADD3 R41, R10, -0x20, RZ ;  /* 0xffffffe00a297810 */ /* 0x000fc80007ffe0ff */
[----:B------:R-:W-:Y:S08]  /*5bf0*/  I2F.F16 R10, R41 ;  /* 0x00000029000a7306 */ /* 0x000ff00000200c00 */
[----:B------:R-:W0:Y:S01]  /*5c00*/  I2F.F16 R39, R39 ;  /* 0x0000002700277306 */ /* 0x000e220000200c00 */
[----:B------:R-:W-:Y:S01]  /*5c10*/  HFMA2.MMA R37, R9, R11, R38 ;  /* 0x0000000b09257235 */ /* 0x000fe20000000026 */
[----:B------:R-:W-:-:S02]  /*5c20*/  SHF.R.U32.HI R38, RZ, 0x10, R5 ;  /* 0x00000010ff267819 */ /* 0x000fc40000011605 */
[----:B0-----:R-:W-:Y:S02]  /*5c30*/  PRMT R39, R39, 0x5410, R10 ;  /* 0x0000541027277816 */ /* 0x001fe4000000000a */
[----:B------:R-:W-:-:S04]  /*5c40*/  SHF.R.U32.HI R10, RZ, 0x16, R4 ;  /* 0x00000016ff0a7819 */ /* 0x000fc80000011604 */
[----:B------:R-:W-:-:S04]  /*5c50*/  LOP3.LUT R10, R10, 0x3f, RZ, 0xc0, !PT ;  /* 0x0000003f0a0a7812 */ /* 0x000fc800078ec0ff */
[----:B------:R-:W-:Y:S02]  /*5c60*/  IADD3 R9, R10, -0x20, RZ ;  /* 0xffffffe00a097810 */ /* 0x000fe40007ffe0ff */
[----:B------:R-:W-:Y:S02]  /*5c70*/  LOP3.LUT R10, R38, 0x3f, RZ, 0xc0, !PT ;  /* 0x0000003f260a7812 */ /* 0x000fe400078ec0ff */
[----:B------:R-:W-:-:S04]  /*5c80*/  SHF.R.U32.HI R38, RZ, 0x16, R5 ;  /* 0x00000016ff267819 */ /* 0x000fc80000011605 */
[----:B------:R-:W-:Y:S01]  /*5c90*/  LOP3.LUT R41, R38, 0x3f, RZ, 0xc0, !PT ;  /* 0x0000003f26297812 */ /* 0x000fe200078ec0ff */
[----:B------:R-:W-:Y:S01]  /*5ca0*/  HFMA2 R38, R39, R11, R8 ;  /* 0x0000000b27267231 */ /* 0x000fe20000000008 */
[----:B------:R-:W-:-:S04]  /*5cb0*/  SHF.R.U32.HI R8, RZ, 0x10, R6 ;  /* 0x00000010ff087819 */ /* 0x000fc80000011606 */
[----:B------:R-:W-:Y:S02]  /*5cc0*/  LOP3.LUT R8, R8, 0x3f, RZ, 0xc0, !PT ;  /* 0x0000003f08087812 */ /* 0x000fe400078ec0ff */
[----:B------:R-:W-:Y:S02]  /*5cd0*/  IADD3 R11, R41, -0x20, RZ ;  /* 0xffffffe0290b7810 */ /* 0x000fe40007ffe0ff */
[----:B------:R-:W-:Y:S01]  /*5ce0*/  SHF.R.U32.HI R39, RZ, 0x16, R6 ;  /* 0x00000016ff277819 */ /* 0x000fe20000011606 */
[----:B------:R-:W-:Y:S01]  /*5cf0*/  VIADD R41, R8, 0xffffffe0 ;  /* 0xffffffe008297836 */ /* 0x000fe20000000000 */
[----:B------:R-:W-:Y:S02]  /*5d00*/  SHF.R.U32.HI R36, RZ, 0x10, R4 ;  /* 0x00000010ff247819 */ /* 0x000fe40000011604 */
[--C-:B------:R-:W-:Y:S02]  /*5d10*/  SHF.R.U32.HI R8, RZ, 0x10, R7.reuse ;  /* 0x00000010ff087819 */ /* 0x100fe40000011607 */
[----:B------:R-:W-:-:S02]  /*5d20*/  SHF.R.U32.HI R43, RZ, 0x16, R7 ;  /* 0x00000016ff2b7819 */ /* 0x000fc40000011607 */
[----:B------:R-:W-:Y:S02]  /*5d30*/  LOP3.LUT R39, R39, 0x3f, RZ, 0xc0, !PT ;  /* 0x0000003f27277812 */ /* 0x000fe400078ec0ff */
[----:B------:R-:W-:Y:S02]  /*5d40*/  LOP3.LUT R36, R36, 0x3f, RZ, 0xc0, !PT ;  /* 0x0000003f24247812 */ /* 0x000fe400078ec0ff */
[----:B------:R-:W-:Y:S02]  /*5d50*/  LOP3.LUT R8, R8, 0x3f, RZ, 0xc0, !PT ;  /* 0x0000003f08087812 */ /* 0x000fe400078ec0ff */
[----:B------:R-:W-:Y:S01]  /*5d60*/  LOP3.LUT R43, R43, 0x3f, RZ, 0xc0, !PT ;  /* 0x0000003f2b2b7812 */ /* 0x000fe200078ec0ff */
[----:B------:R-:W-:Y:S01]  /*5d70*/  VIADD R42, R39, 0xffffffe0 ;  /* 0xffffffe0272a7836 */ /* 0x000fe20000000000 */
[----:B------:R-:W-:Y:S01]  /*5d80*/  IADD3 R39, R8, -0x20, RZ ;  /* 0xffffffe008277810 */ /* 0x000fe20007ffe0ff */
[----:B------:R-:W-:Y:S02]  /*5d90*/  VIADD R36, R36, 0xffffffe0 ;  /* 0xffffffe024247836 */ /* 0x000fe40000000000 */
[----:B------:R-:W-:-:S02]  /*5da0*/  VIADD R10, R10, 0xffffffe0 ;  /* 0xffffffe00a0a7836 */ /* 0x000fc40000000000 */
[----:B------:R-:W-:Y:S01]  /*5db0*/  VIADD R43, R43, 0xffffffe0 ;  /* 0xffffffe02b2b7836 */ /* 0x000fe20000000000 */
        /* <DEDUP_REMOVED lines=13> */
[----:B------:R-:W-:Y:S02]  /*5e90*/  SHF.R.U32 R4, R4, 0x1c, R12 ;  /* 0x0000001c04047819 */ /* 0x000fe4000000160c */
[----:B------:R-:W-:Y:S02]  /*5ea0*/  SHF.R.U32 R7, R7, 0x1c, R15 ;  /* 0x0000001c07077819 */ /* 0x000fe4000000160f */
[----:B----4-:R-:W-:-:S02]  /*5eb0*/  @!P0 IADD3 R29, R27, R31, RZ ;  /* 0x0000001f1b1d8210 */ /* 0x010fc40007ffe0ff */
[----:B------:R-:W-:-:S04]  /*5ec0*/  SHF.R.U32.HI R27, RZ, 0x8, R12 ;  /* 0x00000008ff1b7819 */ /* 0x000fc8000001160c */
[----:B------:R-:W-:Y:S01]  /*5ed0*/  LOP3.LUT R27, R27, 0x3f, RZ, 0xc0, !PT ;  /* 0x0000003f1b1b7812 */ /* 0x000fe200078ec0ff */
[-C--:B0-----:R-:W-:Y:S01]  /*5ee0*/  HFMA2.MMA R37, R36, R8.reuse, R37 ;  /* 0x0000000824257235 */ /* 0x081fe20000000025 */
[-C--:B------:R-:W-:Y:S01]  /*5ef0*/  HFMA2 R19, R40, R8.reuse, R19 ;  /* 0x0000000828137231 */ /* 0x080fe20000000013 */
[----:B------:R-:W-:Y:S01]  /*5f00*/  HFMA2.MMA R18, R41, R8, R18 ;  /* 0x0000000829127235 */ /* 0x000fe20000000012 */
[----:B------:R-:W-:Y:S01]  /*5f10*/  HFMA2 R8, R39, R8, R38 ;  /* 0x0000000827087231 */ /* 0x000fe20000000026 */
[----:B------:R-:W-:Y:S02]  /*5f20*/  SHF.R.U32 R39, R5, 0x1c, R13 ;  /* 0x0000001c05277819 */ /* 0x000fe4000000160d */
[----:B------:R-:W-:Y:S02]  /*5f30*/  LOP3.LUT R38, R4, 0x3f, RZ, 0xc0, !PT ;  /* 0x0000003f04267812 */ /* 0x000fe400078ec0ff */
[----:B------:R-:W-:-:S03]  /*5f40*/  LOP3.LUT R39, R39, 0x3f, RZ, 0xc0, !PT ;  /* 0x0000003f27277812 */ /* 0x000fc600078ec0ff */
[----:B------:R-:W-:Y:S01]  /*5f50*/  VIADD R5, R38, 0xffffffe0 ;  /* 0xffffffe026057836 */ /* 0x000fe20000000000 */
[----:B------:R-:W-:Y:S02]  /*5f60*/  SHF.R.U32 R38, R6, 0x1c, R14 ;  /* 0x0000001c06267819 */ /* 0x000fe4000000160e */
[----:B------:R-:W-:Y:S02]  /*5f70*/  IADD3 R6, R39, -0x20, RZ ;  /* 0xffffffe027067810 */ /* 0x000fe40007ffe0ff */
[----:B------:R-:W-:Y:S02]  /*5f80*/  LOP3.LUT R39, R7, 0x3f, RZ, 0xc0, !PT ;  /* 0x0000003f07277812 */ /* 0x000fe400078ec0ff */
[----:B------:R-:W-:-:S03]  /*5f90*/  SHF.R.U32.HI R7, RZ, 0x2, R12 ;  /* 0x00000002ff077819 */ /* 0x000fc6000001160c */
[----:B------:R-:W-:Y:S01]  /*5fa0*/  VIADD R41, R39, 0xffffffe0 ;  /* 0xffffffe027297836 */ /* 0x000fe20000000000 */
[----:B------:R-:W-:Y:S02]  /*5fb0*/  LOP3.LUT R39, R7, 0x3f, RZ, 0xc0, !PT ;  /* 0x0000003f07277812 */ /* 0x000fe400078ec0ff */
[----:B------:R-:W-:-:S03]  /*5fc0*/  LEA.HI R40, R13, 0xffffffe0, RZ, 0x6 ;  /* 0xffffffe00d287811 */ /* 0x000fc600078f30ff */
[----:B------:R-:W-:Y:S01]  /*5fd0*/  VIADD R39, R39, 0xffffffe0 ;  /* 0xffffffe027277836 */ /* 0x000fe20000000000 */
[----:B------:R0:W-:Y:S02]  /*5fe0*/  I2F.F16 R4, R40 ;  /* 0x0000002800047306 */ /* 0x0001e40000200c00 */
[----:B0-----:R-:W-:-:S06]  /*5ff0*/  SHF.R.U32.HI R40, RZ, 0xe, R12 ;  /* 0x0000000eff287819 */ /* 0x001fcc000001160c */
[----:B------:R-:W-:Y:S01]  /*6000*/  I2F.F16 R5, R5 ;  /* 0x0000000500057306 */ /* 0x000fe20000200c00 */
[----:B------:R-:W-:-:S07]  /*6010*/  LOP3.LUT R40, R40, 0x3f, RZ, 0xc0, !PT ;  /* 0x0000003f28287812 */ /* 0x000fce00078ec0ff */
[----:B------:R-:W0:Y:S01]  /*6020*/  I2F.F16 R39, R39 ;  /* 0x0000002700277306 */ /* 0x000e220000200c00 */
[----:B------:R-:W-:Y:S01]  /*6030*/  IADD3 R27, R27, -0x20, RZ ;  /* 0xffffffe01b1b7810 */ /* 0x000fe20007ffe0ff */
[----:B------:R-:W-:-:S06]  /*6040*/  VIADD R40, R40, 0xffffffe0 ;  /* 0xffffffe028287836 */ /* 0x000fcc0000000000 */
[----:B------:R1:W-:Y:S01]  /*6050*/  I2F.F16 R7, R41 ;  /* 0x0000002900077306 */ /* 0x0003e20000200c00 */
[--C-:B------:R-:W-:Y:S02]  /*6060*/  SHF.R.U32.HI R42, RZ, 0x8, R13.reuse ;  /* 0x00000008ff2a7819 */ /* 0x100fe4000001160d */
[----:B-1----:R-:W-:-:S05]  /*6070*/  SHF.R.U32.HI R41, RZ, 0x2, R13 ;  /* 0x00000002ff297819 */ /* 0x002fca000001160d */
[----:B------:R-:W-:Y:S01]  /*6080*/  I2F.F16 R27, R27 ;  /* 0x0000001b001b7306 */ /* 0x000fe20000200c00 */
[----:B------:R-:W-:-:S07]  /*6090*/  LOP3.LUT R41, R41, 0x3f, RZ, 0xc0, !PT ;  /* 0x0000003f29297812 */ /* 0x000fce00078ec0ff */
[----:B------:R-:W1:Y:S01]  /*60a0*/  I2F.F16 R40, R40 ;  /* 0x0000002800287306 */ /* 0x000e620000200c00 */
[----:B0-----:R-:W-:Y:S01]  /*60b0*/  PRMT R39, R5, 0x5410, R39 ;  /* 0x0000541005277816 */ /* 0x001fe20000000027 */
[----:B------:R-:W-:Y:S01]  /*60c0*/  VIADD R5, R41, 0xffffffe0 ;  /* 0xffffffe029057836 */ /* 0x000fe20000000000 */
[----:B------:R-:W-:Y:S02]  /*60d0*/  LOP3.LUT R41, R42, 0x3f, RZ, 0xc0, !PT ;  /* 0x0000003f2a297812 */ /* 0x000fe400078ec0ff */
[--C-:B------:R-:W-:Y:S02]  /*60e0*/  SHF.R.U32.HI R42, RZ, 0xe, R13.reuse ;  /* 0x0000000eff2a7819 */ /* 0x100fe4000001160d */
[----:B------:R-:W-:Y:S02]  /*60f0*/  SHF.R.U32.HI R13, RZ, 0x14, R13 ;  /* 0x00000014ff0d7819 */ /* 0x000fe4000001160d */
[----:B------:R-:W-:Y:S02]  /*6100*/  LEA.HI R36, R12, 0xffffffe0, RZ, 0x6 ;  /* 0xffffffe00c247811 */ /* 0x000fe400078f30ff */
[----:B------:R-:W-:-:S02]  /*6110*/  LOP3.LUT R13, R13, 0x3f, RZ, 0xc0, !PT ;  /* 0x0000003f0d0d7812 */ /* 0x000fc400078ec0ff */
[----:B------:R-:W-:Y:S02]  /*6120*/  SHF.R.U32.HI R12, RZ, 0x14, R12 ;  /* 0x00000014ff0c7819 */ /* 0x000fe4000001160c */
[----:B-1----:R-:W-:Y:S02]  /*6130*/  PRMT R27, R27, 0x5410, R40 ;  /* 0x000054101b1b7816 */ /* 0x002fe40000000028 */
[----:B------:R-:W-:Y:S02]  /*6140*/  IADD3 R40, R41, -0x20, RZ ;  /* 0xffffffe029287810 */ /* 0x000fe40007ffe0ff */
[----:B------:R-:W-:Y:S02]  /*6150*/  IADD3 R13, R13, -0x20, RZ ;  /* 0xffffffe00d0d7810 */ /* 0x000fe40007ffe0ff */
[----:B------:R-:W-:Y:S02]  /*6160*/  LOP3.LUT R41, R42, 0x3f, RZ, 0xc0, !PT ;  /* 0x0000003f2a297812 */ /* 0x000fe400078ec0ff */
[----:B------:R-:W-:-:S02]  /*6170*/  LOP3.LUT R12, R12, 0x3f, RZ, 0xc0, !PT ;  /* 0x0000003f0c0c7812 */ /* 0x000fc400078ec0ff */
[----:B------:R-:W0:Y:S01]  /*6180*/  I2F.F16 R13, R13 ;  /* 0x0000000d000d7306 */ /* 0x000e220000200c00 */
[----:B------:R-:W-:Y:S01]  /*6190*/  VIADD R43, R41, 0xffffffe0 ;  /* 0xffffffe0292b7836 */ /* 0x000fe20000000000 */
[----:B------:R-:W-:Y:S02]  /*61a0*/  IADD3 R12, R12, -0x20, RZ ;  /* 0xffffffe00c0c7810 */ /* 0x000fe40007ffe0ff */
[----:B------:R-:W-:Y:S02]  /*61b0*/  SHF.R.U32.HI R41, RZ, 0x2, R14 ;  /* 0x00000002ff297819 */ /* 0x000fe4000001160e */
[----:B------:R-:W-:Y:S02]  /*61c0*/  LOP3.LUT R38, R38, 0x3f, RZ, 0xc0, !PT ;  /* 0x0000003f26267812 */ /* 0x000fe400078ec0ff */
[----:B------:R-:W-:Y:S01]  /*61d0*/  LOP3.LUT R41, R41, 0x3f, RZ, 0xc0, !PT ;  /* 0x0000003f29297812 */ /* 0x000fe200078ec0ff */
[----:B------:R-:W-:Y:S02]  /*61e0*/  I2F.F16 R36, R36 ;  /* 0x0000002400247306 */ /* 0x000fe40000200c00 */
[----:B------:R-:W-:-:S02]  /*61f0*/  VIADD R38, R38, 0xffffffe0 ;  /* 0xffffffe026267836 */ /* 0x000fc40000000000 */
[----:B------:R-:W-:-:S04]  /*6200*/  VIADD R41, R41, 0xffffffe0 ;  /* 0xffffffe029297836 */ /* 0x000fc80000000000 */
[----:B------:R-:W1:Y:S01]  /*6210*/  I2F.F16 R12, R12 ;  /* 0x0000000c000c7306 */ /* 0x000e620000200c00 */
[----:B0-----:R-:W-:-:S07]  /*6220*/  PRMT R4, R13, 0x5410, R4 ;  /* 0x000054100d047816 */ /* 0x001fce0000000004 */
[----:B------:R-:W-:Y:S01]  /*6230*/  I2F.F16 R40, R40 ;  /* 0x0000002800287306 */ /* 0x000fe20000200c00 */
[----:B------:R-:W-:-:S07]  /*6240*/  SHF.R.U32.HI R13, RZ, 0x8, R14 ;  /* 0x00000008ff0d7819 */ /* 0x000fce000001160e */
[----:B------:R-:W0:Y:S08]  /*6250*/  I2F.F16 R43, R43 ;  /* 0x0000002b002b7306 */ /* 0x000e300000200c00 */
[----:B------:R-:W-:Y:S08]  /*6260*/  I2F.F16 R6, R6 ;  /* 0x0000000600067306 */ /* 0x000ff00000200c00 */
[----:B------:R-:W2:Y:S01]  /*6270*/  I2F.F16 R5, R5 ;  /* 0x0000000500057306 */ /* 0x000ea20000200c00 */
[----:B------:R-:W-:-:S02]  /*6280*/  LOP3.LUT R13, R13, 0x3f, RZ, 0xc0, !PT ;  /* 0x0000003f0d0d7812 */ /* 0x000fc400078ec0ff */
[----:B------:R-:W-:-:S05]  /*6290*/  SHF.R.U32.HI R42, RZ, 0x2, R15 ;  /* 0x00000002ff2a7819 */ /* 0x000fca000001160f */
[----:B------:R-:W-:Y:S01]  /*62a0*/  I2F.F16 R38, R38 ;  /* 0x0000002600267306 */ /* 0x000fe20000200c00 */
[----:B-1----:R-:W-:-:S07]  /*62b0*/  PRMT R12, R12, 0x5410, R36 ;  /* 0x000054100c0c7816 */ /* 0x002fce0000000024 */
[----:B------:R-:W1:Y:S01]  /*62c0*/  I2F.F16 R41, R41 ;  /* 0x0000002900297306 */ /* 0x000e620000200c00 */
[----:B------:R-:W-:Y:S02]  /*62d0*/  SHF.R.U32.HI R36, RZ, 0xe, R14 ;  /* 0x0000000eff247819 */ /* 0x000fe4000001160e */
[----:B0-----:R-:W-:Y:S01]  /*62e0*/  PRMT R40, R40, 0x5410, R43 ;  /* 0x0000541028287816 */ /* 0x001fe2000000002b */
[----:B------:R-:W-:Y:S01]  /*62f0*/  VIADD R43, R13, 0xffffffe0 ;  /* 0xffffffe00d2b7836 */ /* 0x000fe20000000000 */
[----:B------:R-:W-:Y:S02]  /*6300*/  LOP3.LUT R42, R42, 0x3f, RZ, 0xc0, !PT ;  /* 0x0000003f2a2a7812 */ /* 0x000fe400078ec0ff */
[----:B------:R-:W-:Y:S02]  /*6310*/  LOP3.LUT R13, R36, 0x3f, RZ, 0xc0, !PT ;  /* 0x0000003f240d7812 */ /* 0x000fe400078ec0ff */
[----:B--2---:R-:W-:Y:S02]  /*6320*/  PRMT R5, R6, 0x5410, R5 ;  /* 0x0000541006057816 */ /* 0x004fe40000000005 */
[----:B------:R-:W-:-:S02]  /*6330*/  LEA.HI R6, R14, 0xffffffe0, RZ, 0x6 ;  /* 0xffffffe00e067811 */ /* 0x000fc400078f30ff */
[----:B------:R-:W-:Y:S02]  /*6340*/  IADD3 R42, R42, -0x20, RZ ;  /* 0xffffffe02a2a7810 */ /* 0x000fe40007ffe0ff */
[----:B------:R-:W-:Y:S02]  /*6350*/  SHF.R.U32.HI R14, RZ, 0x14, R14 ;  /* 0x00000014ff0e7819 */ /* 0x000fe4000001160e */
[----:B------:R-:W-:Y:S02]  /*6360*/  IADD3 R13, R13, -0x20, RZ ;  /* 0xffffffe00d0d7810 */ /* 0x000fe40007ffe0ff */
[----:B-1----:R-:W-:Y:S02]  /*6370*/  PRMT R38, R38, 0x5410, R41 ;  /* 0x0000541026267816 */ /* 0x002fe40000000029 */
[--C-:B------:R-:W-:Y:S02]  /*6380*/  SHF.R.U32.HI R41, RZ, 0x8, R15.reuse ;  /* 0x00000008ff297819 */ /* 0x100fe4000001160f */
[----:B------:R-:W-:-:S02]  /*6390*/  SHF.R.U32.HI R36, RZ, 0xe, R15 ;  /* 0x0000000eff247819 */ /* 0x000fc4000001160f */
[----:B------:R-:W-:Y:S01]  /*63a0*/  LOP3.LUT R14, R14, 0x3f, RZ, 0xc0, !PT ;  /* 0x0000003f0e0e7812 */ /* 0x000fe200078ec0ff */
[----:B------:R-:W0:Y:S01]  /*63b0*/  I2F.F16 R42, R42 ;  /* 0x0000002a002a7306 */ /* 0x000e220000200c00 */
[----:B------:R-:W-:Y:S02]  /*63c0*/  LEA.HI R44, R15, 0xffffffe0, RZ, 0x6 ;  /* 0xffffffe00f2c7811 */ /* 0x000fe400078f30ff */
[----:B------:R-:W-:Y:S01]  /*63d0*/  LOP3.LUT R41, R41, 0x3f, RZ, 0xc0, !PT ;  /* 0x0000003f29297812 */ /* 0x000fe200078ec0ff */
[----:B------:R-:W-:Y:S01]  /*63e0*/  VIADD R14, R14, 0xffffffe0 ;  /* 0xffffffe00e0e7836 */ /* 0x000fe20000000000 */
[----:B------:R-:W-:Y:S02]  /*63f0*/  LOP3.LUT R36, R36, 0x3f, RZ, 0xc0, !PT ;  /* 0x0000003f24247812 */ /* 0x000fe400078ec0ff */
[----:B------:R-:W-:Y:S01]  /*6400*/  SHF.R.U32.HI R15, RZ, 0x14, R15 ;  /* 0x00000014ff0f7819 */ /* 0x000fe2000001160f */
[----:B------:R-:W-:Y:S01]  /*6410*/  I2F.F16 R43, R43 ;  /* 0x0000002b002b7306 */ /* 0x000fe20000200c00 */
[----:B------:R-:W-:Y:S01]  /*6420*/  VIADD R41, R41, 0xffffffe0 ;  /* 0xffffffe029297836 */ /* 0x000fe20000000000 */
[----:B------:R-:W-:-:S06]  /*6430*/  IADD3 R36, R36, -0x20, RZ ;  /* 0xffffffe024247810 */ /* 0x000fcc0007ffe0ff */
[----:B------:R-:W1:Y:S01]  /*6440*/  I2F.F16 R13, R13 ;  /* 0x0000000d000d7306 */ /* 0x000e620000200c00 */
[----:B------:R-:W-:Y:S01]  /*6450*/  LOP3.LUT R15, R15, 0x3f, RZ, 0xc0, !PT ;  /* 0x0000003f0f0f7812 */ /* 0x000fe200078ec0ff */
[----:B------:R-:W-:-:S03]  /*6460*/  HFMA2.MMA R37, R39, R9, R37 ;  /* 0x0000000927257235 */ /* 0x000fc60000000025 */
[----:B------:R-:W-:-:S03]  /*6470*/  IADD3 R15, R15, -0x20, RZ ;  /* 0xffffffe00f0f7810 */ /* 0x000fc60007ffe0ff */
        /* <DEDUP_REMOVED lines=20> */
[-C--:B------:R-:W-:Y:S01]  /*65c0*/  HFMA2 R5, R40, R10.reuse, R5 ;  /* 0x0000000a28057231 */ /* 0x080fe20000000005 */
[----:B------:R-:W-:Y:S01]  /*65d0*/  @!P0 PRMT R2, R17, 0x7610, R2 ;  /* 0x0000761011028816 */ /* 0x000fe20000000002 */
[----:B------:R-:W-:Y:S01]  /*65e0*/  VIADD R31, R31, 0x20 ;  /* 0x000000201f1f7836 */ /* 0x000fe20000000000 */
        /* <DEDUP_REMOVED lines=25> */
.L_x_3540:
[----:B------:R-:W-:-:S04]  /*6780*/  ISETP.GE.AND P0, PT, R31, R33, PT ;  /* 0x000000211f00720c */ /* 0x000fc80003f06270 */
[----:B------:R-:W-:-:S13]  /*6790*/  ISETP.GE.OR P0, PT, R31, UR12, P0 ;  /* 0x0000000c1f007c0c */ /* 0x000fda0008706670 */
[----:B------:R-:W-:Y:S05]  /*67a0*/  @P0 BRA `(.L_x_3542) ;  /* 0x0000001400880947 */ /* 0x000fea0003800000 */
.L_x_3543:
[----:B------:R0:W2:Y:S01]  /*67b0*/  LDG.E.128.CONSTANT R4, desc[UR6][R36.64] ;  /* 0x0000000624047981 */ /* 0x0000a2000c1e9d00 */
[----:B------:R-:W-:Y:S02]  /*67c0*/  MOV R34, UR9 ;  /* 0x0000000900227c02 */ /* 0x000fe40008000f00 */
[----:B------:R-:W-:Y:S01]  /*67d0*/  ISETP.NE.AND P0, PT, R31, R29, PT ;  /* 0x0000001d1f00720c */ /* 0x000fe20003f05270 */
[----:B------:R-:W3:Y:S02]  /*67e0*/  LDS.128 R20, [UR4] ;  /* 0x00000004ff147984 */ /* 0x000ee40008000c00 */
        /* <DEDUP_REMOVED lines=8> */
[----:B------:R-:W-:Y:S02]  /*6870*/  IMAD.MOV.U32 R43, RZ, RZ, 0x2800 ;  /* 0x00002800ff2b7424 */ /* 0x000fe400078e00ff */
[----:B0-----:R-:W-:-:S04]  /*6880*/  IMAD.WIDE R36, R34, 0x4, R36 ;  /* 0x0000000422247825 */ /* 0x001fc800078e0224 */
[----:B------:R-:W-:Y:S01]  /*6890*/  @!P0 VIADD R30, R30, 0x1 ;  /* 0x000000011e1e8836 */ /* 0x000fe20000000000 */
        /* <DEDUP_REMOVED lines=113> */
[----:B------:R-:W-:Y:S02]  /*6fb0*/  LOP3.LUT R17, R17, 0x64006400, RZ, 0xfc, !PT ;  /* 0x6400640011117812 */ /* 0x000fe400078efcff */
[----:B------:R-:W-:-:S03]  /*6fc0*/  @!P0 IADD3 R29, R38, R31, RZ ;  /* 0x0000001f261d8210 */ /* 0x000fc60007ffe0ff */
[----:B------:R-:W-:-:S04]  /*6fd0*/  HADD2 R38, R17, -1040, -1040 ;  /* 0xe410e41011267430 */ /* 0x000fc80000000000 */
[----:B------:R-:W-:Y:S01]  /*6fe0*/  HFMA2 R38, R38, R18, R16 ;  /* 0x0000001226267231 */ /* 0x000fe20000000010 */
[----:B------:R-:W-:-:S04]  /*6ff0*/  LOP3.LUT R16, R14, 0x1f001f, RZ, 0xc0, !PT ;  /* 0x001f001f0e107812 */ /* 0x000fc800078ec0ff */
[----:B------:R-:W-:-:S05]  /*7000*/  LOP3.LUT R16, R16, 0x64006400, RZ, 0xfc, !PT ;  /* 0x6400640010107812 */ /* 0x000fca00078efcff */
[----:B------:R-:W-:-:S06]  /*7010*/  HADD2 R16, R16, -1040, -1040 ;  /* 0xe410e41010107430 */ /* 0x000fcc0000000000 */
[----:B------:R-:W-:Y:S01]  /*7020*/  HFMA2.MMA R41, R16, R18, R41 ;  /* 0x0000001210297235 */ /* 0x000fe20000000029 */
[----:B------:R-:W-:-:S06]  /*7030*/  @!P0 LEA R16, R30, R1, 0x3 ;  /* 0x000000011e108211 */ /* 0x000fcc00078e18ff */
        /* <DEDUP_REMOVED lines=194> */
[----:B----4-:R-:W-:Y:S01]  /*7c60*/  @!P0 PRMT R0, R16, 0x7610, R0 ;  /* 0x0000761010008816 */ /* 0x010fe20000000000 */
        /* <DEDUP_REMOVED lines=22> */
.L_x_3542:
[----:B------:R-:W-:-:S04]  /*7dd0*/  ISETP.GE.AND P0, PT, R31, R33, PT ;  /* 0x000000211f00720c */ /* 0x000fc80003f06270 */
[----:B------:R-:W-:-:S13]  /*7de0*/  ISETP.GE.OR P0, PT, R31, R35, P0 ;  /* 0x000000231f00720c */ /* 0x000fda0000706670 */
[----:B------:R-:W-:Y:S05]  /*7df0*/  @P0 BRA `(.L_x_3544) ;  /* 0x0000002400280947 */ /* 0x000fea0003800000 */
.L_x_3545:
[----:B------:R-:W2:Y:S01]  /*7e00*/  LDG.E.128.CONSTANT R4, desc[UR6][R36.64] ;  /* 0x0000000624047981 */ /* 0x000ea2000c1e9d00 */
[----:B------:R-:W-:-:S03]  /*7e10*/  MOV R34, UR9 ;  /* 0x0000000900227c02 */ /* 0x000fc60008000f00 */
[----:B------:R-:W0:Y:S02]  /*7e20*/  LDS.64 R16, [UR4] ;  /* 0x00000004ff107984 */ /* 0x000e240008000a00 */
[----:B------:R-:W-:-:S05]  /*7e30*/  IMAD.WIDE R18, R34, 0x4, R36 ;  /* 0x0000000422127825 */ /* 0x000fca00078e0224 */
[----:B------:R3:W4:Y:S01]  /*7e40*/  LDG.E.128.CONSTANT R8, desc[UR6][R18.64] ;  /* 0x0000000612087981 */ /* 0x000722000c1e9d00 */
[----:B------:R-:W-:-:S05]  /*7e50*/  IMAD.WIDE R44, R34, 0x4, R18 ;  /* 0x00000004222c7825 */ /* 0x000fca00078e0212 */
[----:B-1----:R-:W5:Y:S01]  /*7e60*/  LDG.E.128.CONSTANT R12, desc[UR6][R44.64] ;  /* 0x000000062c0c7981 */ /* 0x002f62000c1e9d00 */
[----:B------:R-:W-:Y:S01]  /*7e70*/  IMAD.MOV.U32 R23, RZ, RZ, 0x2c00 ;  /* 0x00002c00ff177424 */ /* 0x000fe200078e00ff */
        /* <DEDUP_REMOVED lines=199> */
[----:B------:R-:W-:Y:S02]  /*8af0*/  LOP3.LUT R22, R22, 0x64006400, RZ, 0xfc, !PT ;  /* 0x6400640016167812 */ /* 0x000fe400078efcff */
        /* <DEDUP_REMOVED lines=9> */
[----:B------:R-:W-:Y:S01]  /*8b90*/  HADD2.F32 R39, -RZ, R27.H0_H0 ;  /* 0x2000001bff277230 */ /* 0x000fe20000004100 */
[----:B------:R-:W-:Y:S01]  /*8ba0*/  @!P1 IADD3 R30, R30, 0x1, RZ ;  /* 0x000000011e1e9810 */ /* 0x000fe20007ffe0ff */
        /* <DEDUP_REMOVED lines=88> */
[----:B------:R-:W-:Y:S01]  /*9130*/  @!P1 IMAD R41, R30, 0x8, R1 ;  /* 0x000000081e299824 */ /* 0x000fe200078e0201 */
[----:B------:R-:W-:Y:S01]  /*9140*/  LOP3.LUT R11, R11, 0x64006400, RZ, 0xfc, !PT ;  /* 0x640064000b0b7812 */ /* 0x000fe200078efcff */
[----:B------:R-:W-:Y:S01]  /*9150*/  FFMA.FTZ R43, R43, R5, R36 ;  /* 0x000000052b2b7223 */ /* 0x000fe20000010024 */
[----:B------:R-:W-:-:S03]  /*9160*/  FFMA.FTZ R40, R5, R27, R10 ;  /* 0x0000001b05287223 */ /* 0x000fc6000001000a */
        /* <DEDUP_REMOVED lines=63> */
[----:B--2---:R-:W-:Y:S01]  /*9560*/  @!P1 IMAD.IADD R29, R17, 0x1, R31 ;  /* 0x00000001111d9824 */ /* 0x004fe200078e021f */
        /* <DEDUP_REMOVED lines=191> */
[----:B------:R-:W-:Y:S01]  /*a160*/  HADD2.F32 R7, -RZ, R4.H1_H1 ;  /* 0x30000004ff077230 */ /* 0x000fe20000004100 */
[----:B------:R-:W-:Y:S01]  /*a170*/  IADD3 R4, R31, 0x20, RZ ;  /* 0x000000201f047810 */ /* 0x000fe20007ffe0ff */
[----:B------:R-:W-:Y:S02]  /*a180*/  HADD2.F32 R11, -RZ, R20.H1_H1 ;  /* 0x30000014ff0b7230 */ /* 0x000fe40000004100 */
[----:B------:R-:W-:Y:S01]  /*a190*/  FMUL.FTZ R22, R22, R15 ;  /* 0x0000000f16167220 */ /* 0x000fe20000410000 */
[----:B------:R-:W-:Y:S01]  /*a1a0*/  F2FP.F16.F32.PACK_AB R5, RZ, R5 ;  /* 0x00000005ff05723e */ /* 0x000fe200000000ff */
[C---:B------:R-:W-:Y:S01]  /*a1b0*/  FFMA.FTZ R10, R9.reuse, R7, R10 ;  /* 0x00000007090a7223 */ /* 0x040fe2000001000a */
[C---:B------:R-:W-:Y:S01]  /*a1c0*/  ISETP.GE.AND P0, PT, R4.reuse, R35, PT ;  /* 0x000000230400720c */ /* 0x040fe20003f06270 */
[----:B------:R-:W-:Y:S01]  /*a1d0*/  FFMA.FTZ R26, R9, R11, R26 ;  /* 0x0000000b091a7223 */ /* 0x000fe2000001001a */
[----:B------:R-:W-:Y:S01]  /*a1e0*/  ISETP.LT.AND P2, PT, R4, R33, PT ;  /* 0x000000210400720c */ /* 0x000fe20003f41270 */
[----:B------:R-:W-:Y:S01]  /*a1f0*/  FMUL.FTZ R10, R10, R19 ;  /* 0x000000130a0a7220 */ /* 0x000fe20000410000 */
[----:B------:R-:W-:Y:S01]  /*a200*/  F2FP.F16.F32.PACK_AB R22, RZ, R22 ;  /* 0x00000016ff16723e */ /* 0x000fe200000000ff */
[----:B------:R-:W-:Y:S01]  /*a210*/  FMUL.FTZ R26, R26, R21 ;  /* 0x000000151a1a7220 */ /* 0x000fe20000410000 */
[----:B------:R-:W-:-:S02]  /*a220*/  MOV R31, R4 ;  /* 0x00000004001f7202 */ /* 0x000fc40000000f00 */
[----:B------:R-:W-:Y:S02]  /*a230*/  F2FP.F16.F32.PACK_AB R10, RZ, R10 ;  /* 0x0000000aff0a723e */ /* 0x000fe400000000ff */
[----:B------:R-:W-:Y:S02]  /*a240*/  F2FP.F16.F32.PACK_AB R26, RZ, R26 ;  /* 0x0000001aff1a723e */ /* 0x000fe400000000ff */
[----:B------:R-:W-:Y:S02]  /*a250*/  PRMT R22, R22, 0x5410, R5 ;  /* 0x0000541016167816 */ /* 0x000fe40000000005 */
[----:B------:R-:W-:-:S03]  /*a260*/  PRMT R10, R10, 0x5410, R26 ;  /* 0x000054100a0a7816 */ /* 0x000fc6000000001a */
[----:B------:R-:W-:-:S03]  /*a270*/  HADD2 R28, R22, R24 ;  /* 0x00000018161c7230 */ /* 0x000fc60000000000 */
[----:B------:R-:W-:Y:S01]  /*a280*/  HFMA2.MMA R3, R10, 1, 1, R3 ;  /* 0x3c003c000a037835 */ /* 0x000fe20000000003 */
[----:B------:R-:W-:Y:S10]  /*a290*/  @!P0 BRA P2, `(.L_x_3545) ;  /* 0xffffffd800d88947 */ /* 0x000ff4000103ffff */
.L_x_3544:
[----:B------:R-:W-:-:S04]  /*a2a0*/  ISETP.GE.AND P0, PT, R31, R33, PT ;  /* 0x000000211f00720c */ /* 0x000fc80003f06270 */
[----:B------:R-:W-:-:S13]  /*a2b0*/  ISETP.GE.OR P0, PT, R31, UR13, P0 ;  /* 0x0000000d1f007c0c */ /* 0x000fda0008706670 */
[----:B------:R-:W-:Y:S05]  /*a2c0*/  @P0 BRA `(.L_x_3546) ;  /* 0x0000001400200947 */ /* 0x000fea0003800000 */
.L_x_3547:
[----:B------:R0:W2:Y:S01]  /*a2d0*/  LDG.E.128.CONSTANT R4, desc[UR6][R36.64] ;  /* 0x0000000624047981 */ /* 0x0000a2000c1e9d00 */
[C---:B------:R-:W-:Y:S01]  /*a2e0*/  ISETP.NE.AND P0, PT, R31.reuse, R29, PT ;  /* 0x0000001d1f00720c */ /* 0x040fe20003f05270 */
[----:B------:R-:W-:Y:S02]  /*a2f0*/  IMAD.U32 R34, RZ, RZ, UR9 ;  /* 0x00000009ff227e24 */ /* 0x000fe4000f8e00ff */
        /* <DEDUP_REMOVED lines=9> */
[----:B------:R-:W-:Y:S01]  /*a390*/  HFMA2.MMA R26, -RZ, RZ, 0, 0.125 ;  /* 0x00003000ff1a7435 */ /* 0x000fe200000001ff */
[----:B------:R-:W-:Y:S01]  /*a3a0*/  @!P0 VIADD R30, R30, 0x1 ;  /* 0x000000011e1e8836 */ /* 0x000fe20000000000 */
        /* <DEDUP_REMOVED lines=37> */
[----:B------:R-:W-:Y:S01]  /*a600*/  HFMA2 R35, R24, R18, R35 ;  /* 0x0000001218237231 */ /* 0x000fe20000000023 */
[----:B------:R-:W-:-:S03]  /*a610*/  @!P0 LEA R24, R30, R1, 0x3 ;  /* 0x000000011e188211 */ /* 0x000fc600078e18ff */
[----:B------:R-:W-:-:S03]  /*a620*/  HFMA2.MMA R39, R25, R18, R39 ;  /* 0x0000001219277235 */ /* 0x000fc60000000027 */
        /* <DEDUP_REMOVED lines=31> */
[----:B----4-:R-:W-:Y:S01]  /*a820*/  @!P0 IMAD.IADD R29, R20, 0x1, R31 ;  /* 0x00000001141d8824 */ /* 0x010fe200078e021f */
[----:B------:R-:W-:Y:S02]  /*a830*/  LOP3.LUT R27, R27, 0x1c001c0, RZ, 0xc0, !PT ;  /* 0x01c001c01b1b7812 */ /* 0x000fe400078ec0ff */
[----:B------:R-:W-:Y:S02]  /*a840*/  MOV R20, 0x2400 ;  /* 0x0000240000147802 */ /* 0x000fe40000000f00 */
[----:B------:R-:W-:Y:S02]  /*a850*/  LOP3.LUT R21, R21, 0x1c001c0, RZ, 0xc0, !PT ;  /* 0x01c001c015157812 */ /* 0x000fe400078ec0ff */
[----:B------:R-:W-:Y:S02]  /*a860*/  LOP3.LUT R41, R22, 0x1c001c0, RZ, 0xc0, !PT ;  /* 0x01c001c016297812 */ /* 0x000fe400078ec0ff */
[----:B------:R-:W-:-:S02]  /*a870*/  LOP3.LUT R23, R23, 0x1c001c0, RZ, 0xc0, !PT ;  /* 0x01c001c017177812 */ /* 0x000fc400078ec0ff */
[----:B------:R-:W-:Y:S02]  /*a880*/  PRMT R26, R26, 0x5410, R20 ;  /* 0x000054101a1a7816 */ /* 0x000fe40000000014 */
[----:B------:R-:W-:Y:S02]  /*a890*/  LOP3.LUT R27, R27, 0x64006400, RZ, 0xfc, !PT ;  /* 0x640064001b1b7812 */ /* 0x000fe400078efcff */
[----:B------:R-:W-:Y:S02]  /*a8a0*/  LOP3.LUT R21, R21, 0x64006400, RZ, 0xfc, !PT ;  /* 0x6400640015157812 */ /* 0x000fe400078efcff */
[----:B------:R-:W-:Y:S02]  /*a8b0*/  LOP3.LUT R41, R41, 0x64006400, RZ, 0xfc, !PT ;  /* 0x6400640029297812 */ /* 0x000fe400078efcff */
[----:B------:R-:W-:Y:S01]  /*a8c0*/  LOP3.LUT R23, R23, 0x64006400, RZ, 0xfc, !PT ;  /* 0x6400640017177812 */ /* 0x000fe200078efcff */
[-C--:B------:R-:W-:Y:S01]  /*a8d0*/  HFMA2 R27, R27, R26.reuse.H1_H1, -20, -20 ;  /* 0xcd00cd001b1b7431 */ /* 0x080fe2000006001a */
[----:B------:R-:W-:Y:S01]  /*a8e0*/  SHF.R.U32.HI R4, RZ, 0xf, R4 ;  /* 0x0000000fff047819 */ /* 0x000fe20000011604 */
[----:B------:R-:W-:-:S02]  /*a8f0*/  HFMA2 R20, R21, R26.H1_H1, -20, -20 ;  /* 0xcd00cd0015147431 */ /* 0x000fc4000006001a */
[-C--:B------:R-:W-:Y:S02]  /*a900*/  HFMA2 R41, R41, R26.reuse.H1_H1, -20, -20 ;  /* 0xcd00cd0029297431 */ /* 0x080fe4000006001a */
        /* <DEDUP_REMOVED lines=228> */
.L_x_3546:
[----:B------:R-:W-:Y:S01]  /*b750*/  ISETP.GE.AND P0, PT, R31, R33, PT ;  /* 0x000000211f00720c */ /* 0x000fe20003f06270 */
[----:B------:R-:W-:-:S03]  /*b760*/  ULDC UR5, c[0x0][0x26c] ;  /* 0x00009b0000057ab9 */ /* 0x000fc60000000800 */
[----:B------:R-:W-:-:S13]  /*b770*/  ISETP.GE.OR P0, PT, R31, UR5, P0 ;  /* 0x000000051f007c0c */ /* 0x000fda0008706670 */
[----:B------:R-:W-:Y:S05]  /*b780*/  @P0 BRA `(.L_x_3548) ;  /* 0x0000000800b00947 */ /* 0x000fea0003800000 */
[----:B------:R-:W-:Y:S02]  /*b790*/  SHF.R.S32.HI R17, RZ, 0x1f, R34 ;  /* 0x0000001fff117819 */ /* 0x000fe40000011422 */
[C---:B-1----:R-:W-:Y:S02]  /*b7a0*/  SHF.L.U32 R15, R34.reuse, 0x2, RZ ;  /* 0x00000002220f7819 */ /* 0x042fe400000006ff */
[----:B------:R-:W-:-:S07]  /*b7b0*/  SHF.L.U64.HI R17, R34, 0x2, R17 ;  /* 0x0000000222117819 */ /* 0x000fce0000010211 */
.L_x_3549:
        /* <DEDUP_REMOVED lines=9> */
[----:B------:R-:W-:-:S05]  /*b850*/  @!P1 VIADD R30, R30, 0x1 ;  /* 0x000000011e1e9836 */ /* 0x000fca0000000000 */
[----:B------:R-:W-:-:S06]  /*b860*/  @!P1 LEA R12, R30, R1, 0x3 ;  /* 0x000000011e0c9211 */ /* 0x000fcc00078e18ff */
[----:B------:R-:W4:Y:S01]  /*b870*/  @!P1 LDL.64 R12, [R12] ;  /* 0x000000000c0c9983 */ /* 0x000f220000100a00 */
[----:B------:R-:W-:Y:S01]  /*b880*/  IMAD.MOV.U32 R21, RZ, RZ, 0x3400 ;  /* 0x00003400ff157424 */ /* 0x000fe200078e00ff */
[----:B------:R-:W-:-:S05]  /*b890*/  IADD3 R36, P0, R36, R15, RZ ;  /* 0x0000000f24247210 */ /* 0x000fca0007f1e0ff */
[----:B------:R-:W-:Y:S01]  /*b8a0*/  IMAD.X R37, R37, 0x1, R17, P0 ;  /* 0x0000000125257824 */ /* 0x000fe200000e0611 */
[----:B--2---:R-:W-:Y:S02]  /*b8b0*/  @!P1 IADD3 R29, R18, R31, RZ ;  /* 0x0000001f121d9210 */ /* 0x004fe40007ffe0ff */
[----:B------:R-:W-:Y:S02]  /*b8c0*/  IADD3 R31, R31, 0x10, RZ ;  /* 0x000000101f1f7810 */ /* 0x000fe40007ffe0ff */
        /* <DEDUP_REMOVED lines=45> */
[----:B------:R-:W-:-:S02]  /*bba0*/  HFMA2 R39, R39, R8, RZ.H0_H0 ;  /* 0x0000000827277231 */ /* 0x000fc400000400ff */
[----:B------:R-:W-:Y:S02]  /*bbb0*/  IMAD.MOV.U32 R8, RZ, RZ, 0x2c00 ;  /* 0x00002c00ff087424 */ /* 0x000fe400078e00ff */
[-C--:B------:R-:W-:Y:S01]  /*bbc0*/  HFMA2 R25, R25, R9.reuse, R35 ;  /* 0x0000000919197231 */ /* 0x080fe20000000023 */
[-C--:B------:R-:W-:Y:S01]  /*bbd0*/  HFMA2.MMA R26, R26, R9.reuse, R38 ;  /* 0x000000091a1a7235 */ /* 0x080fe20000000026 */
[----:B------:R-:W-:Y:S01]  /*bbe0*/  LOP3.LUT R38, R6, 0x300030, RZ, 0xc0, !PT ;  /* 0x0030003006267812 */ /* 0x000fe200078ec0ff */
[----:B------:R-:W-:Y:S01]  /*bbf0*/  HFMA2.MMA R24, R34, R9, R24 ;  /* 0x0000000922187235 */ /* 0x000fe20000000018 */
[----:B------:R-:W-:Y:S01]  /*bc00*/  HFMA2 R9, R27, R9, R39 ;  /* 0x000000091b097231 */ /* 0x000fe20000000027 */
[----:B------:R-:W-:Y:S02]  /*bc10*/  MOV R34, 0x2400 ;  /* 0x0000240000227802 */ /* 0x000fe40000000f00 */
[----:B------:R-:W-:Y:S02]  /*bc20*/  LOP3.LUT R27, R4, 0x300030, RZ, 0xc0, !PT ;  /* 0x00300030041b7812 */ /* 0x000fe400078ec0ff */
[----:B------:R-:W-:-:S02]  /*bc30*/  PRMT R8, R34, 0x5410, R8 ;  /* 0x0000541022087816 */ /* 0x000fc40000000008 */
[----:B------:R-:W-:Y:S02]  /*bc40*/  LOP3.LUT R35, R27, 0x64006400, RZ, 0xfc, !PT ;  /* 0x640064001b237812 */ /* 0x000fe400078efcff */
[----:B------:R-:W-:Y:S02]  /*bc50*/  LOP3.LUT R27, R7, 0x300030, RZ, 0xc0, !PT ;  /* 0x00300030071b7812 */ /* 0x000fe400078ec0ff */
[----:B------:R-:W-:Y:S01]  /*bc60*/  LOP3.LUT R4, R4, 0xc000c0, RZ, 0xc0, !PT ;  /* 0x00c000c004047812 */ /* 0x000fe200078ec0ff */
[-C--:B------:R-:W-:Y:S01]  /*bc70*/  HFMA2 R35, R35, R8.reuse.H1_H1, -66, -66 ;  /* 0xd420d42023237431 */ /* 0x080fe20000060008 */
[----:B------:R-:W-:Y:S02]  /*bc80*/  LOP3.LUT R27, R27, 0x64006400, RZ, 0xfc, !PT ;  /* 0x640064001b1b7812 */ /* 0x000fe400078efcff */
[----:B------:R-:W-:Y:S02]  /*bc90*/  LOP3.LUT R41, R38, 0x64006400, RZ, 0xfc, !PT ;  /* 0x6400640026297812 */ /* 0x000fe400078efcff */
[C---:B------:R-:W-:Y:S01]  /*bca0*/  LOP3.LUT R34, R5.reuse, 0x300030, RZ, 0xc0, !PT ;  /* 0x0030003005227812 */ /* 0x040fe200078ec0ff */
[-C--:B------:R-:W-:Y:S01]  /*bcb0*/  HFMA2.MMA R24, R35, R10.reuse, R24 ;  /* 0x0000000a23187235 */ /* 0x080fe20000000018 */
[----:B------:R-:W-:Y:S01]  /*bcc0*/  LOP3.LUT R35, R4, 0x64006400, RZ, 0xfc, !PT ;  /* 0x6400640004237812 */ /* 0x000fe200078efcff */
[-C--:B------:R-:W-:Y:S01]  /*bcd0*/  HFMA2 R4, R27, R8.reuse.H1_H1, -66, -66 ;  /* 0xd420d4201b047431 */ /* 0x080fe20000060008 */
[----:B------:R-:W-:Y:S01]  /*bce0*/  LOP3.LUT R6, R6, 0xc000c0, RZ, 0xc0, !PT ;  /* 0x00c000c006067812 */ /* 0x000fe200078ec0ff */
[-C--:B------:R-:W-:Y:S01]  /*bcf0*/  HFMA2 R41, R41, R8.reuse.H1_H1, -66, -66 ;  /* 0xd420d42029297431 */ /* 0x080fe20000060008 */
[----:B------:R-:W-:Y:S01]  /*bd00*/  LOP3.LUT R39, R34, 0x64006400, RZ, 0xfc, !PT ;  /* 0x6400640022277812 */ /* 0x000fe200078efcff */
[-C--:B------:R-:W-:Y:S01]  /*bd10*/  HFMA2 R35, R35, R8.reuse.H0_H0, -18, -18 ;  /* 0xcc80cc8023237431 */ /* 0x080fe20000040008 */
[----:B------:R-:W-:Y:S01]  /*bd20*/  LOP3.LUT R5, R5, 0xc000c0, RZ, 0xc0, !PT ;  /* 0x00c000c005057812 */ /* 0x000fe200078ec0ff */
[-C--:B------:R-:W-:Y:S01]  /*bd30*/  HFMA2.MMA R4, R4, R10.reuse, R9 ;  /* 0x0000000a04047235 */ /* 0x080fe20000000009 */
        /* <DEDUP_REMOVED lines=81> */
.L_x_3548:
[----:B------:R-:W0:Y:S01]  /*c250*/  S2R R7, SR_CTAID.Y ;  /* 0x0000000000077919 */ /* 0x000e220000002600 */
[----:B------:R-:W2:Y:S01]  /*c260*/  LDC.64 R4, c[0x0][0x230] ;  /* 0x00008c00ff047b82 */ /* 0x000ea20000000a00 */
[----:B------:R-:W-:Y:S02]  /*c270*/  HMUL2 R9, R28, RZ.H0_H0 ;  /* 0x200000ff1c097232 */ /* 0x000fe40000000000 */
[----:B0-----:R-:W-:-:S04]  /*c280*/  IMAD R7, R7, UR9, R32 ;  /* 0x0000000907077c24 */ /* 0x001fc8000f8e0220 */
[----:B--2---:R-:W-:-:S05]  /*c290*/  IMAD.WIDE R4, R7, 0x2, R4 ;  /* 0x0000000207047825 */ /* 0x004fca00078e0204 */
[----:B------:R0:W-:Y:S01]  /*c2a0*/  ATOM.E.ADD.F16x2.RN.STRONG.GPU P0, RZ, desc[UR6][R4.64], R9 ;  /* 0x0000000904ff79a2 */ /* 0x0001e2000810e1c6 */
[----:B------:R-:W-:Y:S01]  /*c2b0*/  BSSY B0, `(.L_x_3550) ;  /* 0x0000010000007945 */ /* 0x000fe20003800000 */
[----:B------:R-:W-:-:S03]  /*c2c0*/  HFMA2.MMA R11, R3, RZ, -RZ ;  /* 0x000000ff030b7235 */ /* 0x000fc600001000ff */
[----:B0-----:R-:W-:Y:S08]  /*c2d0*/  @P0 BRA `(.L_x_3551) ;  /* 0x0000000000340947 */ /* 0x001ff00003800000 */
[----:B------:R-:W0:Y:S02]  /*c2e0*/  QSPC.E.S P0, RZ, [R4] ;  /* 0x0000000004ff73aa */ /* 0x000e240000000500 */
[----:B0-----:R-:W-:Y:S05]  /*c2f0*/  @!P0 BRA `(.L_x_3552) ;  /* 0x0000000000208947 */ /* 0x001fea0003800000 */
[----:B------:R-:W-:-:S05]  /*c300*/  IMAD.MOV.U32 R2, RZ, RZ, R4 ;  /* 0x000000ffff027224 */ /* 0x000fca00078e0004 */
[----:B------:R-:W-:-:S07]  /*c310*/  MOV R2, R2 ;  /* 0x0000000200027202 */ /* 0x000fce0000000f00 */
.L_x_3553:
[----:B------:R-:W0:Y:S02]  /*c320*/  LDS R6, [R2] ;  /* 0x0000000002067984 */ /* 0x000e240000000800 */
[----:B0-----:R-:W-:-:S06]  /*c330*/  HADD2 R7, R6, R9 ;  /* 0x0000000906077230 */ /* 0x001fcc0000000000 */
[----:B------:R-:W0:Y:S02]  /*c340*/  ATOMS.CAST.SPIN R7, [R2], R6, R7 ;  /* 0x000000060207738d */ /* 0x000e240001800007 */
[----:B0-----:R-:W-:-:S13]  /*c350*/  ISETP.EQ.U32.AND P0, PT, R7, 0x1, PT ;  /* 0x000000010700780c */ /* 0x001fda0003f02070 */
[----:B------:R-:W-:Y:S05]  /*c360*/  @!P0 BRA `(.L_x_3553) ;  /* 0xfffffffc00ec8947 */ /* 0x000fea000383ffff */
[----:B------:R-:W-:Y:S05]  /*c370*/  BRA `(.L_x_3551) ;  /* 0x00000000000c7947 */ /* 0x000fea0003800000 */
.L_x_3552:
[----:B------:R-:W2:Y:S02]  /*c380*/  LD.E R0, desc[UR6][R4.64] ;  /* 0x0000000604007980 */ /* 0x000ea4000c101900 */
[----:B--2---:R-:W-:-:S05]  /*c390*/  IADD3 R3, R9, R0, RZ ;  /* 0x0000000009037210 */ /* 0x004fca0007ffe0ff */
[----:B------:R0:W-:Y:S02]  /*c3a0*/  ST.E desc[UR6][R4.64], R3 ;  /* 0x0000000304007985 */ /* 0x0001e4000c101906 */
.L_x_3551:
[----:B------:R-:W-:Y:S05]  /*c3b0*/  BSYNC B0 ;  /* 0x0000000000007941 */ /* 0x000fea0003800000 */
.L_x_3550:
[----:B------:R2:W-:Y:S02]  /*c3c0*/  ATOM.E.ADD.F16x2.RN.STRONG.GPU P0, RZ, desc[UR6][R4.64+0x4], R11 ;  /* 0x0000040b04ff79a2 */ /* 0x0005e4000810e1c6 */
[----:B--2---:R-:W-:Y:S05]  /*c3d0*/  @P0 EXIT ;  /* 0x000000000000094d */ /* 0x004fea0003800000 */
[----:B------:R-:W2:Y:S02]  /*c3e0*/  QSPC.E.S P0, RZ, [R4+0x4] ;  /* 0x0000040004ff73aa */ /* 0x000ea40000000500 */
[----:B--2---:R-:W-:Y:S05]  /*c3f0*/  @!P0 BRA `(.L_x_3554) ;  /* 0x0000000000208947 */ /* 0x004fea0003800000 */
[----:B------:R-:W-:-:S05]  /*c400*/  IMAD.MOV.U32 R2, RZ, RZ, R4 ;  /* 0x000000ffff027224 */ /* 0x000fca00078e0004 */
[----:B------:R-:W-:-:S07]  /*c410*/  MOV R2, R2 ;  /* 0x0000000200027202 */ /* 0x000fce0000000f00 */
.L_x_3555:
[----:B0-----:R-:W0:Y:S02]  /*c420*/  LDS R4, [R2+0x4] ;  /* 0x0000040002047984 */ /* 0x001e240000000800 */
[----:B0-----:R-:W-:-:S10]  /*c430*/  HFMA2.MMA R5, R4, 1, 1, R11 ;  /* 0x3c003c0004057835 */ /* 0x001fd4000000000b */
[----:B------:R-:W0:Y:S02]  /*c440*/  ATOMS.CAST.SPIN R5, [R2+0x4], R4, R5 ;  /* 0x000004040205738d */ /* 0x000e240001800005 */
[----:B0-----:R-:W-:-:S13]  /*c450*/  ISETP.EQ.U32.AND P0, PT, R5, 0x1, PT ;  /* 0x000000010500780c */ /* 0x001fda0003f02070 */
[----:B------:R-:W-:Y:S05]  /*c460*/  @!P0 BRA `(.L_x_3555) ;  /* 0xfffffffc00ec8947 */ /* 0x000fea000383ffff */
[----:B------:R-:W-:Y:S05]  /*c470*/  EXIT ;  /* 0x000000000000794d */ /* 0x000fea0003800000 */
.L_x_3554:
[----:B------:R-:W0:Y:S02]  /*c480*/  LD.E R0, desc[UR6][R4.64+0x4] ;  /* 0x0000040604007980 */ /* 0x000e24000c101900 */
[----:B0-----:R-:W-:-:S05]  /*c490*/  IADD3 R3, R11, R0, RZ ;  /* 0x000000000b037210 */ /* 0x001fca0007ffe0ff */
[----:B------:R-:W-:Y:S01]  /*c4a0*/  ST.E desc[UR6][R4.64+0x4], R3 ;  /* 0x0000040304007985 */ /* 0x000fe2000c101906 */
[----:B------:R-:W-:Y:S05]  /*c4b0*/  EXIT ;  /* 0x000000000000794d */ /* 0x000fea0003800000 */
.L_x_3556:
        /* <DEDUP_REMOVED lines=12> */
.L_x_4066:


//--------------------- .text._Z23gemm_half_q_half_kernelILi8ELb0ELb0EEvPK6__halfPKjS4_S2_PS0_iiiiPKtS7_iiiiiibS2_i --------------------------
	.section	.text._Z23gemm_half_q_half_kernelILi8ELb0ELb0EEvPK6__halfPKjS4_S2_PS0_iiiiPKtS7_iiiiiibS2_i,"ax",@progbits
	.align	128
        .global         _Z23gemm_half_q_half_kernelILi8ELb0ELb0EEvPK6__halfPKjS4_S2_PS0_iiiiPKtS7_iiiiiibS2_i
        .type           _Z23gemm_half_q_half_kernelILi8ELb0ELb0EEvPK6__halfPKjS4_S2_PS0_iiiiPKtS7_iiiiiibS2_i,@function
        .size           _Z23gemm_half_q_half_kernelILi8ELb0ELb0EEvPK6__halfPKjS4_S2_PS0_iiiiPKtS7_iiiiiibS2_i,(.L_x_4067 - _Z23gemm_half_q_half_kernelILi8ELb0ELb0EEvPK6__halfPKjS4_S2_PS0_iiiiPKtS7_iiiiiibS2_i)
        .other          _Z23gemm_half_q_half_kernelILi8ELb0ELb0EEvPK6__halfPKjS4_S2_PS0_iiiiPKtS7_iiiiiibS2_i,@"STO_CUDA_ENTRY STV_DEFAULT"
_Z23gemm_half_q_half_kernelILi8ELb0ELb0EEvPK6__halfPKjS4_S2_PS0_iiiiPKtS7_iiiiiibS2_i:
.text._Z23gemm_half_q_half_kernelILi8ELb0ELb0EEvPK6__halfPKjS4_S2_PS0_iiiiPKtS7_iiiiiibS2_i:
        /* <DEDUP_REMOVED lines=55> */
.L_x_3558:
[----:B------:R-:W-:Y:S05]  /*0370*/  BSYNC B0 ;  /* 0x0000000000007941 */ /* 0x000fea0003800000 */
.L_x_3557:
        /* <DEDUP_REMOVED lines=29> */
.L_x_3559:
        /* <DEDUP_REMOVED lines=12> */
.L_x_3561:
        /* <DEDUP_REMOVED lines=42> */
.L_x_3560:
        /* <DEDUP_REMOVED lines=16> */
.L_x_3562:
        /* <DEDUP_REMOVED lines=8> */
.L_x_3563:
        /* <DEDUP_REMOVED lines=13> */
.L_x_3564:
        /* <DEDUP_REMOVED lines=8> */
.L_x_3565:
        /* <DEDUP_REMOVED lines=12> */
.L_x_3566:
        /* <DEDUP_REMOVED lines=39> */
.L_x_3568:
        /* <DEDUP_REMOVED lines=2314> */
.L_x_3567:
[----:B------:R-:W-:-:S04]  /*9f50*/  ISETP.GE.AND P0, PT, R128, R129, PT ;  /* 0x000000818000720c */ /* 0x000fc80003f06270 */
[----:B------:R-:W-:-:S13]  /*9f60*/  ISETP.GE.OR P0, PT, R128, R107, P0 ;  /* 0x0000006b8000720c */ /* 0x000fda0000706670 */
[----:B------:R-:W-:Y:S05]  /*9f70*/  @P0 BRA `(.L_x_3569) ;  /* 0x0000004c00980947 */ /* 0x000fea0003800000 */
.L_x_3570:
        /* <DEDUP_REMOVED lines=1254> */
.L_x_3569:
[----:B------:R-:W-:-:S04]  /*ede0*/  ISETP.GE.AND P0, PT, R128, R129, PT ;  /* 0x000000818000720c */ /* 0x000fc80003f06270 */
[----:B------:R-:W-:-:S13]  /*edf0*/  ISETP.GE.OR P0, PT, R128, UR12, P0 ;  /* 0x0000000c80007c0c */ /* 0x000fda0008706670 */
[----:B------:R-:W-:Y:S05]  /*ee00*/  @P0 BRA `(.L_x_3571) ;  /* 0x0000003400d40947 */ /* 0x000fea0003800000 */
.L_x_3572:
        /* <DEDUP_REMOVED lines=885> */
.L_x_3571:
[----:B------:R-:W-:-:S04]  /*12560*/  ISETP.GE.AND P0, PT, R128, R129, PT ;  /* 0x000000818000720c */ /* 0x000fc80003f06270 */
[----:B------:R-:W-:-:S13]  /*12570*/  ISETP.GE.OR P0, PT, R128, R123, P0 ;  /* 0x0000007b8000720c */ /* 0x000fda0000706670 */
[----:B------:R-:W-:Y:S05]  /*12580*/  @P0 BRA `(.L_x_3573) ;  /* 0x0000008000dc0947 */ /* 0x000fea0003800000 */
.L_x_3574:
        /* <DEDUP_REMOVED lines=2103> */
.L_x_3573:
[----:B------:R-:W-:-:S04]  /*1a900*/  ISETP.GE.AND P0, PT, R128, R129, PT ;  /* 0x000000818000720c */ /* 0x000fc80003f06270 */
[----:B------:R-:W-:-:S13]  /*1a910*/  ISETP.GE.OR P0, PT, R128, UR13, P0 ;  /* 0x0000000d80007c0c */ /* 0x000fda0008706670 */
[----:B------:R-:W-:Y:S05]  /*1a920*/  @P0 BRA `(.L_x_3575) ;  /* 0x0000003400680947 */ /* 0x000fea0003800000 */
.L_x_3576:
        /* <DEDUP_REMOVED lines=858> */
.L_x_3575:
        /* <DEDUP_REMOVED lines=10> */
.L_x_3578:
        /* <DEDUP_REMOVED lines=466> */
.L_x_3577:
[----:B------:R0:W-:Y:S01]  /*1fc90*/  ATOM.E.ADD.F16x2.RN.STRONG.GPU P0, RZ, desc[UR8][R76.64], R27 ;  /* 0x0000001b4cff79a2 */ /* 0x0001e2000810e1c8 */
[----:B------:R-:W-:Y:S04]  /*1fca0*/  BSSY B0, `(.L_x_3579) ;  /* 0x000000f000007945 */ /* 0x000fe80003800000 */
[----:B0-----:R-:W-:Y:S05]  /*1fcb0*/  @P0 BRA `(.L_x_3580) ;  /* 0x0000000000340947 */ /* 0x001fea0003800000 */
[----:B------:R-:W0:Y:S02]  /*1fcc0*/  QSPC.E.S P0, RZ, [R76] ;  /* 0x000000004cff73aa */ /* 0x000e240000000500 */
[----:B0-----:R-:W-:Y:S05]  /*1fcd0*/  @!P0 BRA `(.L_x_3581) ;  /* 0x0000000000208947 */ /* 0x001fea0003800000 */
[----:B------:R-:W-:-:S04]  /*1fce0*/  MOV R18, R76 ;  /* 0x0000004c00127202 */ /* 0x000fc80000000f00 */
[----:B------:R-:W-:-:S07]  /*1fcf0*/  MOV R18, R18 ;  /* 0x0000001200127202 */ /* 0x000fce0000000f00 */
.L_x_3582:
[----:B------:R-:W0:Y:S02]  /*1fd00*/  LDS R20, [R18] ;  /* 0x0000000012147984 */ /* 0x000e240000000800 */
[----:B0-----:R-:W-:-:S06]  /*1fd10*/  HADD2 R21, R20, R27 ;  /* 0x0000001b14157230 */ /* 0x001fcc0000000000 */
[----:B------:R-:W0:Y:S02]  /*1fd20*/  ATOMS.CAST.SPIN R21, [R18], R20, R21 ;  /* 0x000000141215738d */ /* 0x000e240001800015 */
[----:B0-----:R-:W-:-:S13]  /*1fd30*/  ISETP.EQ.U32.AND P0, PT, R21, 0x1, PT ;  /* 0x000000011500780c */ /* 0x001fda0003f02070 */
[----:B------:R-:W-:Y:S05]  /*1fd40*/  @!P0 BRA `(.L_x_3582) ;  /* 0xfffffffc00ec8947 */ /* 0x000fea000383ffff */
[----:B------:R-:W-:Y:S05]  /*1fd50*/  BRA `(.L_x_3580) ;  /* 0x00000000000c7947 */ /* 0x000fea0003800000 */
.L_x_3581:
[----:B------:R-:W2:Y:S02]  /*1fd60*/  LD.E R0, desc[UR8][R76.64] ;  /* 0x000000084c007980 */ /* 0x000ea4000c101900 */
[----:B--2---:R-:W-:-:S05]  /*1fd70*/  IADD3 R19, R27, R0, RZ ;  /* 0x000000001b137210 */ /* 0x004fca0007ffe0ff */
[----:B------:R0:W-:Y:S02]  /*1fd80*/  ST.E desc[UR8][R76.64], R19 ;  /* 0x000000134c007985 */ /* 0x0001e4000c101908 */
.L_x_3580:
[----:B------:R-:W-:Y:S05]  /*1fd90*/  BSYNC B0 ;  /* 0x0000000000007941 */ /* 0x000fea0003800000 */
.L_x_3579:
        /* <DEDUP_REMOVED lines=9> */
.L_x_3586:
[----:B------:R-:W1:Y:S02]  /*1fe30*/  LDS R22, [R18+0x4] ;  /* 0x0000040012167984 */ /* 0x000e640000000800 */
[----:B-1----:R-:W-:-:S10]  /*1fe40*/  HFMA2.MMA R23, R22, 1, 1, R17 ;  /* 0x3c003c0016177835 */ /* 0x002fd40000000011 */
[----:B------:R-:W1:Y:S02]  /*1fe50*/  ATOMS.CAST.SPIN R23, [R18+0x4], R22, R23 ;  /* 0x000004161217738d */ /* 0x000e640001800017 */
[----:B-1----:R-:W-:-:S13]  /*1fe60*/  ISETP.EQ.U32.AND P0, PT, R23, 0x1, PT ;  /* 0x000000011700780c */ /* 0x002fda0003f02070 */
[----:B------:R-:W-:Y:S05]  /*1fe70*/  @!P0 BRA `(.L_x_3586) ;  /* 0xfffffffc00ec8947 */ /* 0x000fea000383ffff */
[----:B------:R-:W-:Y:S05]  /*1fe80*/  BRA `(.L_x_3584) ;  /* 0x00000000000c7947 */ /* 0x000fea0003800000 */
.L_x_3585:
[----:B------:R-:W2:Y:S02]  /*1fe90*/  LD.E R0, desc[UR8][R76.64+0x4] ;  /* 0x000004084c007980 */ /* 0x000ea4000c101900 */
[----:B--2---:R-:W-:-:S05]  /*1fea0*/  IADD3 R17, R17, R0, RZ ;  /* 0x0000000011117210 */ /* 0x004fca0007ffe0ff */
[----:B------:R1:W-:Y:S02]  /*1feb0*/  ST.E desc[UR8][R76.64+0x4], R17 ;  /* 0x000004114c007985 */ /* 0x0003e4000c101908 */
.L_x_3584:
[----:B------:R-:W-:Y:S05]  /*1fec0*/  BSYNC B0 ;  /* 0x0000000000007941 */ /* 0x000fea0003800000 */
.L_x_3583:
        /* <DEDUP_REMOVED lines=9> */
.L_x_3590:
[----:B------:R-:W0:Y:S02]  /*1ff60*/  LDS R16, [R18] ;  /* 0x0000000012107984 */ /* 0x000e240000000800 */
[----:B0-----:R-:W-:-:S06]  /*1ff70*/  HADD2 R17, R16, R19 ;  /* 0x0000001310117230 */ /* 0x001fcc0000000000 */
[----:B------:R-:W0:Y:S02]  /*1ff80*/  ATOMS.CAST.SPIN R17, [R18], R16, R17 ;  /* 0x000000101211738d */ /* 0x000e240001800011 */
[----:B0-----:R-:W-:-:S13]  /*1ff90*/  ISETP.EQ.U32.AND P0, PT, R17, 0x1, PT ;  /* 0x000000011100780c */ /* 0x001fda0003f02070 */
[----:B------:R-:W-:Y:S05]  /*1ffa0*/  @!P0 BRA `(.L_x_3590) ;  /* 0xfffffffc00ec8947 */ /* 0x000fea000383ffff */
[----:B------:R-:W-:Y:S05]  /*1ffb0*/  BRA `(.L_x_3588) ;  /* 0x00000000000c7947 */ /* 0x000fea0003800000 */
.L_x_3589:
[----:B------:R-:W2:Y:S02]  /*1ffc0*/  LD.E R0, desc[UR8][R76.64] ;  /* 0x000000084c007980 */ /* 0x000ea4000c101900 */
[----:B--2---:R-:W-:-:S05]  /*1ffd0*/  IADD3 R17, R16, R0, RZ ;  /* 0x0000000010117210 */ /* 0x004fca0007ffe0ff */
[----:B------:R0:W-:Y:S02]  /*1ffe0*/  ST.E desc[UR8][R76.64], R17 ;  /* 0x000000114c007985 */ /* 0x0001e4000c101908 */
.L_x_3588:
[----:B------:R-:W-:Y:S05]  /*1fff0*/  BSYNC B0 ;  /* 0x0000000000007941 */ /* 0x000fea0003800000 */
.L_x_3587:
[----:B0-----:R-:W-:-:S05]  /*20000*/  IMAD.WIDE R16, R124, 0x2, R20 ;  /* 0x000000027c107825 */ /* 0x001fca00078e0214 */
[----:B------:R0:W-:Y:S01]  /*20010*/  ATOM.E.ADD.F16x2.RN.STRONG.GPU P0, RZ, desc[UR8][R16.64], R15 ;  /* 0x0000000f10ff79a2 */ /* 0x0001e2000810e1c8 */
[----:B------:R-:W-:Y:S04]  /*20020*/  BSSY B0, `(.L_x_3591) ;  /* 0x000000e000007945 */ /* 0x000fe80003800000 */
[----:B0-----:R-:W-:Y:S05]  /*20030*/  @P0 BRA `(.L_x_3592) ;  /* 0x0000000000300947 */ /* 0x001fea0003800000 */
[----:B------:R-:W0:Y:S02]  /*20040*/  QSPC.E.S P0, RZ, [R16] ;  /* 0x0000000010ff73aa */ /* 0x000e240000000500 */
[----:B0-----:R-:W-:Y:S05]  /*20050*/  @!P0 BRA `(.L_x_3593) ;  /* 0x00000000001c8947 */ /* 0x001fea0003800000 */
[----:B------:R-:W-:-:S07]  /*20060*/  MOV R16, R16 ;  /* 0x0000001000107202 */ /* 0x000fce0000000f00 */
.L_x_3594:
[----:B------:R-:W0:Y:S02]  /*20070*/  LDS R18, [R16] ;  /* 0x0000000010127984 */ /* 0x000e240000000800 */
[----:B0-----:R-:W-:-:S10]  /*20080*/  HFMA2.MMA R19, R18, 1, 1, R15 ;  /* 0x3c003c0012137835 */ /* 0x001fd4000000000f */
[----:B------:R-:W0:Y:S02]  /*20090*/  ATOMS.CAST.SPIN R19, [R16], R18, R19 ;  /* 0x000000121013738d */ /* 0x000e240001800013 */
[----:B0-----:R-:W-:-:S13]  /*200a0*/  ISETP.EQ.U32.AND P0, PT, R19, 0x1, PT ;  /* 0x000000011300780c */ /* 0x001fda0003f02070 */
[----:B------:R-:W-:Y:S05]  /*200b0*/  @!P0 BRA `(.L_x_3594) ;  /* 0xfffffffc00ec8947 */ /* 0x000fea000383ffff */
[----:B------:R-:W-:Y:S05]  /*200c0*/  BRA `(.L_x_3592) ;  /* 0x00000000000c7947 */ /* 0x000fea0003800000 */
.L_x_3593:
[----:B------:R-:W2:Y:S02]  /*200d0*/  LD.E R0, desc[UR8][R16.64] ;  /* 0x0000000810007980 */ /* 0x000ea4000c101900 */
[----:B--2---:R-:W-:-:S05]  /*200e0*/  IADD3 R15, R15, R0, RZ ;  /* 0x000000000f0f7210 */ /* 0x004fca0007ffe0ff */
[----:B------:R0:W-:Y:S02]  /*200f0*/  ST.E desc[UR8][R16.64], R15 ;  /* 0x0000000f10007985 */ /* 0x0001e4000c101908 */
.L_x_3592:
[----:B------:R-:W-:Y:S05]  /*20100*/  BSYNC B0 ;  /* 0x0000000000007941 */ /* 0x000fea0003800000 */
.L_x_3591:
        /* <DEDUP_REMOVED lines=9> */
.L_x_3598:
[----:B------:R-:W0:Y:S02]  /*201a0*/  LDS R14, [R16] ;  /* 0x00000000100e7984 */ /* 0x000e240000000800 */
[----:B0-----:R-:W-:-:S06]  /*201b0*/  HADD2 R15, R14, R17 ;  /* 0x000000110e0f7230 */ /* 0x001fcc0000000000 */
[----:B------:R-:W0:Y:S02]  /*201c0*/  ATOMS.CAST.SPIN R15, [R16], R14, R15 ;  /* 0x0000000e100f738d */ /* 0x000e24000180000f */
[----:B0-----:R-:W-:-:S13]  /*201d0*/  ISETP.EQ.U32.AND P0, PT, R15, 0x1, PT ;  /* 0x000000010f00780c */ /* 0x001fda0003f02070 */
[----:B------:R-:W-:Y:S05]  /*201e0*/  @!P0 BRA `(.L_x_3598) ;  /* 0xfffffffc00ec8947 */ /* 0x000fea000383ffff */
[----:B------:R-:W-:Y:S05]  /*201f0*/  BRA `(.L_x_3596) ;  /* 0x00000000000c7947 */ /* 0x000fea0003800000 */
.L_x_3597:
[----:B------:R-:W0:Y:S02]  /*20200*/  LD.E R0, desc[UR8][R18.64] ;  /* 0x0000000812007980 */ /* 0x000e24000c101900 */
[----:B0-----:R-:W-:-:S05]  /*20210*/  IADD3 R15, R14, R0, RZ ;  /* 0x000000000e0f7210 */ /* 0x001fca0007ffe0ff */
[----:B------:R1:W-:Y:S02]  /*20220*/  ST.E desc[UR8][R18.64], R15 ;  /* 0x0000000f12007985 */ /* 0x0003e4000c101908 */
.L_x_3596:
[----:B------:R-:W-:Y:S05]  /*20230*/  BSYNC B0 ;  /* 0x0000000000007941 */ /* 0x000fea0003800000 */
.L_x_3595:
        /* <DEDUP_REMOVED lines=11> */
.L_x_3602:
[----:B------:R-:W0:Y:S02]  /*202f0*/  LDS R20, [R16] ;  /* 0x0000000010147984 */ /* 0x000e240000000800 */
[----:B0-----:R-:W-:-:S06]  /*20300*/  HADD2 R21, R20, R13 ;  /* 0x0000000d14157230 */ /* 0x001fcc0000000000 */
[----:B------:R-:W0:Y:S02]  /*20310*/  ATOMS.CAST.SPIN R21, [R16], R20, R21 ;  /* 0x000000141015738d */ /* 0x000e240001800015 */
[----:B0-----:R-:W-:-:S13]  /*20320*/  ISETP.EQ.U32.AND P0, PT, R21, 0x1, PT ;  /* 0x000000011500780c */ /* 0x001fda0003f02070 */
[----:B------:R-:W-:Y:S05]  /*20330*/  @!P0 BRA `(.L_x_3602) ;  /* 0xfffffffc00ec8947 */ /* 0x000fea000383ffff */
[----:B------:R-:W-:Y:S05]  /*20340*/  BRA `(.L_x_3600) ;  /* 0x00000000000c7947 */ /* 0x000fea0003800000 */
.L_x_3601:
[----:B------:R-:W2:Y:S02]  /*20350*/  LD.E R0, desc[UR8][R16.64] ;  /* 0x0000000810007980 */ /* 0x000ea4000c101900 */
[----:B--2---:R-:W-:-:S05]  /*20360*/  IADD3 R13, R13, R0, RZ ;  /* 0x000000000d0d7210 */ /* 0x004fca0007ffe0ff */
[----:B------:R0:W-:Y:S02]  /*20370*/  ST.E desc[UR8][R16.64], R13 ;  /* 0x0000000d10007985 */ /* 0x0001e4000c101908 */
.L_x_3600:
[----:B------:R-:W-:Y:S05]  /*20380*/  BSYNC B0 ;  /* 0x0000000000007941 */ /* 0x000fea0003800000 */
.L_x_3599:
        /* <DEDUP_REMOVED lines=9> */
.L_x_3606:
[----:B------:R-:W0:Y:S02]  /*20420*/  LDS R12, [R16] ;  /* 0x00000000100c7984 */ /* 0x000e240000000800 */
[----:B0-----:R-:W-:-:S10]  /*20430*/  HFMA2.MMA R13, R12, 1, 1, R17 ;  /* 0x3c003c000c0d7835 */ /* 0x001fd40000000011 */
[----:B------:R-:W0:Y:S02]  /*20440*/  ATOMS.CAST.SPIN R13, [R16], R12, R13 ;  /* 0x0000000c100d738d */ /* 0x000e24000180000d */
[----:B0-----:R-:W-:-:S13]  /*20450*/  ISETP.EQ.U32.AND P0, PT, R13, 0x1, PT ;  /* 0x000000010d00780c */ /* 0x001fda0003f02070 */
[----:B------:R-:W-:Y:S05]  /*20460*/  @!P0 BRA `(.L_x_3606) ;  /* 0xfffffffc00ec8947 */ /* 0x000fea000383ffff */
[----:B------:R-:W-:Y:S05]  /*20470*/  BRA `(.L_x_3604) ;  /* 0x00000000000c7947 */ /* 0x000fea0003800000 */
.L_x_3605:
[----:B------:R-:W0:Y:S02]  /*20480*/  LD.E R0, desc[UR8][R20.64] ;  /* 0x0000000814007980 */ /* 0x000e24000c101900 */
[----:B0-----:R-:W-:-:S05]  /*20490*/  IADD3 R13, R12, R0, RZ ;  /* 0x000000000c0d7210 */ /* 0x001fca0007ffe0ff */
[----:B------:R1:W-:Y:S02]  /*204a0*/  ST.E desc[UR8][R20.64], R13 ;  /* 0x0000000d14007985 */ /* 0x0003e4000c101908 */
.L_x_3604:
[----:B------:R-:W-:Y:S05]  /*204b0*/  BSYNC B0 ;  /* 0x0000000000007941 */ /* 0x000fea0003800000 */
.L_x_3603:
[----:B------:R-:W-:-:S04]  /*204c0*/  IADD3 R12, P0, R14, R18, RZ ;  /* 0x000000120e0c7210 */ /* 0x000fc80007f1e0ff */
[----:B01----:R-:W-:-:S08]  /*204d0*/  IADD3.X R13, R15, R19, RZ, P0, !PT ;  /* 0x000000130f0d7210 */ /* 0x003fd000007fe4ff */
[----:B------:R0:W-:Y:S01]  /*204e0*/  ATOM.E.ADD.F16x2.RN.STRONG.GPU P0, RZ, desc[UR8][R12.64], R11 ;  /* 0x0000000b0cff79a2 */ /* 0x0001e2000810e1c8 */
[----:B------:R-:W-:Y:S04]  /*204f0*/  BSSY B0, `(.L_x_3607) ;  /* 0x000000e000007945 */ /* 0x000fe80003800000 */
[----:B0-----:R-:W-:Y:S05]  /*20500*/  @P0 BRA `(.L_x_3608) ;  /* 0x0000000000300947 */ /* 0x001fea0003800000 */
[----:B------:R-:W0:Y:S02]  /*20510*/  QSPC.E.S P0, RZ, [R12] ;  /* 0x000000000cff73aa */ /* 0x000e240000000500 */
[----:B0-----:R-:W-:Y:S05]  /*20520*/  @!P0 BRA `(.L_x_3609) ;  /* 0x00000000001c8947 */ /* 0x001fea0003800000 */
[----:B------:R-:W-:-:S07]  /*20530*/  MOV R12, R12 ;  /* 0x0000000c000c7202 */ /* 0x000fce0000000f00 */
.L_x_3610:
[----:B------:R-:W0:Y:S02]  /*20540*/  LDS R16, [R12] ;  /* 0x000000000c107984 */ /* 0x000e240000000800 */
[----:B0-----:R-:W-:-:S06]  /*20550*/  HADD2 R17, R16, R11 ;  /* 0x0000000b10117230 */ /* 0x001fcc0000000000 */
[----:B------:R-:W0:Y:S02]  /*20560*/  ATOMS.CAST.SPIN R17, [R12], R16, R17 ;  /* 0x000000100c11738d */ /* 0x000e240001800011 */
[----:B0-----:R-:W-:-:S13]  /*20570*/  ISETP.EQ.U32.AND P0, PT, R17, 0x1, PT ;  /* 0x000000011100780c */ /* 0x001fda0003f02070 */
[----:B------:R-:W-:Y:S05]  /*20580*/  @!P0 BRA `(.L_x_3610) ;  /* 0xfffffffc00ec8947 */ /* 0x000fea000383ffff */
[----:B------:R-:W-:Y:S05]  /*20590*/  BRA `(.L_x_3608) ;  /* 0x00000000000c7947 */ /* 0x000fea0003800000 */
.L_x_3609:
[----:B------:R-:W2:Y:S02]  /*205a0*/  LD.E R0, desc[UR8][R12.64] ;  /* 0x000000080c007980 */ /* 0x000ea4000c101900 */
[----:B--2---:R-:W-:-:S05]  /*205b0*/  IADD3 R11, R11, R0, RZ ;  /* 0x000000000b0b7210 */ /* 0x004fca0007ffe0ff */
[----:B------:R0:W-:Y:S02]  /*205c0*/  ST.E desc[UR8][R12.64], R11 ;  /* 0x0000000b0c007985 */ /* 0x0001e4000c101908 */
.L_x_3608:
[----:B------:R-:W-:Y:S05]  /*205d0*/  BSYNC B0 ;  /* 0x0000000000007941 */ /* 0x000fea0003800000 */
.L_x_3607:
        /* <DEDUP_REMOVED lines=9> */
.L_x_3614:
[----:B------:R-:W0:Y:S02]  /*20670*/  LDS R10, [R12] ;  /* 0x000000000c0a7984 */ /* 0x000e240000000800 */
[----:B0-----:R-:W-:-:S10]  /*20680*/  HFMA2.MMA R11, R10, 1, 1, R13 ;  /* 0x3c003c000a0b7835 */ /* 0x001fd4000000000d */
[----:B------:R-:W0:Y:S02]  /*20690*/  ATOMS.CAST.SPIN R11, [R12], R10, R11 ;  /* 0x0000000a0c0b738d */ /* 0x000e24000180000b */
[----:B0-----:R-:W-:-:S13]  /*206a0*/  ISETP.EQ.U32.AND P0, PT, R11, 0x1, PT ;  /* 0x000000010b00780c */ /* 0x001fda0003f02070 */
[----:B------:R-:W-:Y:S05]  /*206b0*/  @!P0 BRA `(.L_x_3614) ;  /* 0xfffffffc00ec8947 */ /* 0x000fea000383ffff */
[----:B------:R-:W-:Y:S05]  /*206c0*/  BRA `(.L_x_3612) ;  /* 0x00000000000c7947 */ /* 0x000fea0003800000 */
.L_x_3613:
[----:B------:R-:W0:Y:S02]  /*206d0*/  LD.E R0, desc[UR8][R16.64] ;  /* 0x0000000810007980 */ /* 0x000e24000c101900 */
[----:B0-----:R-:W-:-:S05]  /*206e0*/  IADD3 R11, R10, R0, RZ ;  /* 0x000000000a0b7210 */ /* 0x001fca0007ffe0ff */
[----:B------:R1:W-:Y:S02]  /*206f0*/  ST.E desc[UR8][R16.64], R11 ;  /* 0x0000000b10007985 */ /* 0x0003e4000c101908 */
.L_x_3612:
[----:B------:R-:W-:Y:S05]  /*20700*/  BSYNC B0 ;  /* 0x0000000000007941 */ /* 0x000fea0003800000 */
.L_x_3611:
        /* <DEDUP_REMOVED lines=8> */
.L_x_3618:
[----:B------:R-:W0:Y:S02]  /*20790*/  LDS R12, [R10] ;  /* 0x000000000a0c7984 */ /* 0x000e240000000800 */
[----:B0-----:R-:W-:-:S06]  /*207a0*/  HADD2 R13, R12, R9 ;  /* 0x000000090c0d7230 */ /* 0x001fcc0000000000 */
[----:B------:R-:W0:Y:S02]  /*207b0*/  ATOMS.CAST.SPIN R13, [R10], R12, R13 ;  /* 0x0000000c0a0d738d */ /* 0x000e24000180000d */
[----:B0-----:R-:W-:-:S13]  /*207c0*/  ISETP.EQ.U32.AND P0, PT, R13, 0x1, PT ;  /* 0x000000010d00780c */ /* 0x001fda0003f02070 */
[----:B------:R-:W-:Y:S05]  /*207d0*/  @!P0 BRA `(.L_x_3618) ;  /* 0xfffffffc00ec8947 */ /* 0x000fea000383ffff */
[----:B------:R-:W-:Y:S05]  /*207e0*/  BRA `(.L_x_3616) ;  /* 0x00000000000c7947 */ /* 0x000fea0003800000 */
.L_x_3617:
[----:B------:R-:W2:Y:S02]  /*207f0*/  LD.E R0, desc[UR8][R10.64] ;  /* 0x000000080a007980 */ /* 0x000ea4000c101900 */
[----:B--2---:R-:W-:-:S05]  /*20800*/  IADD3 R9, R9, R0, RZ ;  /* 0x0000000009097210 */ /* 0x004fca0007ffe0ff */
[----:B------:R0:W-:Y:S02]  /*20810*/  ST.E desc[UR8][R10.64], R9 ;  /* 0x000000090a007985 */ /* 0x0001e4000c101908 */
.L_x_3616:
[----:B------:R-:W-:Y:S05]  /*20820*/  BSYNC B0 ;  /* 0x0000000000007941 */ /* 0x000fea0003800000 */
.L_x_3615:
        /* <DEDUP_REMOVED lines=9> */
.L_x_3622:
[----:B------:R-:W0:Y:S02]  /*208c0*/  LDS R8, [R10] ;  /* 0x000000000a087984 */ /* 0x000e240000000800 */
[----:B0-----:R-:W-:-:S10]  /*208d0*/  HFMA2.MMA R9, R8, 1, 1, R11 ;  /* 0x3c003c0008097835 */ /* 0x001fd4000000000b */
[----:B------:R-:W0:Y:S02]  /*208e0*/  ATOMS.CAST.SPIN R9, [R10], R8, R9 ;  /* 0x000000080a09738d */ /* 0x000e240001800009 */
[----:B0-----:R-:W-:-:S13]  /*208f0*/  ISETP.EQ.U32.AND P0, PT, R9, 0x1, PT ;  /* 0x000000010900780c */ /* 0x001fda0003f02070 */
[----:B------:R-:W-:Y:S05]  /*20900*/  @!P0 BRA `(.L_x_3622) ;  /* 0xfffffffc00ec8947 */ /* 0x000fea000383ffff */
[----:B------:R-:W-:Y:S05]  /*20910*/  BRA `(.L_x_3620) ;  /* 0x00000000000c7947 */ /* 0x000fea0003800000 */
.L_x_3621:
[----:B------:R-:W0:Y:S02]  /*20920*/  LD.E R0, desc[UR8][R12.64] ;  /* 0x000000080c007980 */ /* 0x000e24000c101900 */
[----:B0-----:R-:W-:-:S05]  /*20930*/  IADD3 R9, R8, R0, RZ ;  /* 0x0000000008097210 */ /* 0x001fca0007ffe0ff */
[----:B------:R1:W-:Y:S02]  /*20940*/  ST.E desc[UR8][R12.64], R9 ;  /* 0x000000090c007985 */ /* 0x0003e4000c101908 */
.L_x_3620:
[----:B------:R-:W-:Y:S05]  /*20950*/  BSYNC B0 ;  /* 0x0000000000007941 */ /* 0x000fea0003800000 */
.L_x_3619:
        /* <DEDUP_REMOVED lines=8> */
.L_x_3626:
[----:B------:R-:W0:Y:S02]  /*209e0*/  LDS R10, [R8] ;  /* 0x00000000080a7984 */ /* 0x000e240000000800 */
[----:B0-----:R-:W-:-:S06]  /*209f0*/  HADD2 R11, R10, R7 ;  /* 0x000000070a0b7230 */ /* 0x001fcc0000000000 */
[----:B------:R-:W0:Y:S02]  /*20a00*/  ATOMS.CAST.SPIN R11, [R8], R10, R11 ;  /* 0x0000000a080b738d */ /* 0x000e24000180000b */
[----:B0-----:R-:W-:-:S13]  /*20a10*/  ISETP.EQ.U32.AND P0, PT, R11, 0x1, PT ;  /* 0x000000010b00780c */ /* 0x001fda0003f02070 */
[----:B------:R-:W-:Y:S05]  /*20a20*/  @!P0 BRA `(.L_x_3626) ;  /* 0xfffffffc00ec8947 */ /* 0x000fea000383ffff */
[----:B------:R-:W-:Y:S05]  /*20a30*/  BRA `(.L_x_3624) ;  /* 0x00000000000c7947 */ /* 0x000fea0003800000 */
.L_x_3625:
[----:B------:R-:W2:Y:S02]  /*20a40*/  LD.E R0, desc[UR8][R8.64] ;  /* 0x0000000808007980 */ /* 0x000ea4000c101900 */
[----:B--2---:R-:W-:-:S05]  /*20a50*/  IADD3 R7, R7, R0, RZ ;  /* 0x0000000007077210 */ /* 0x004fca0007ffe0ff */
[----:B------:R0:W-:Y:S02]  /*20a60*/  ST.E desc[UR8][R8.64], R7 ;  /* 0x0000000708007985 */ /* 0x0001e4000c101908 */
.L_x_3624:
[----:B------:R-:W-:Y:S05]  /*20a70*/  BSYNC B0 ;  /* 0x0000000000007941 */ /* 0x000fea0003800000 */
.L_x_3623:
        /* <DEDUP_REMOVED lines=9> */
.L_x_3630:
[----:B------:R-:W0:Y:S02]  /*20b10*/  LDS R6, [R8] ;  /* 0x0000000008067984 */ /* 0x000e240000000800 */
[----:B0-----:R-:W-:-:S10]  /*20b20*/  HFMA2.MMA R7, R6, 1, 1, R9 ;  /* 0x3c003c0006077835 */ /* 0x001fd40000000009 */
[----:B------:R-:W0:Y:S02]  /*20b30*/  ATOMS.CAST.SPIN R7, [R8], R6, R7 ;  /* 0x000000060807738d */ /* 0x000e240001800007 */
[----:B0-----:R-:W-:-:S13]  /*20b40*/  ISETP.EQ.U32.AND P0, PT, R7, 0x1, PT ;  /* 0x000000010700780c */ /* 0x001fda0003f02070 */
[----:B------:R-:W-:Y:S05]  /*20b50*/  @!P0 BRA `(.L_x_3630) ;  /* 0xfffffffc00ec8947 */ /* 0x000fea000383ffff */
[----:B------:R-:W-:Y:S05]  /*20b60*/  BRA `(.L_x_3628) ;  /* 0x00000000000c7947 */ /* 0x000fea0003800000 */
.L_x_3629:
[----:B------:R-:W0:Y:S02]  /*20b70*/  LD.E R0, desc[UR8][R10.64] ;  /* 0x000000080a007980 */ /* 0x000e24000c101900 */
[----:B0-----:R-:W-:-:S05]  /*20b80*/  IADD3 R7, R6, R0, RZ ;  /* 0x0000000006077210 */ /* 0x001fca0007ffe0ff */
[----:B------:R1:W-:Y:S02]  /*20b90*/  ST.E desc[UR8][R10.64], R7 ;  /* 0x000000070a007985 */ /* 0x0003e4000c101908 */
.L_x_3628:
[----:B------:R-:W-:Y:S05]  /*20ba0*/  BSYNC B0 ;  /* 0x0000000000007941 */ /* 0x000fea0003800000 */
.L_x_3627:
        /* <DEDUP_REMOVED lines=8> */
.L_x_3634:
[----:B------:R-:W0:Y:S02]  /*20c30*/  LDS R8, [R6] ;  /* 0x0000000006087984 */ /* 0x000e240000000800 */
[----:B0-----:R-:W-:-:S06]  /*20c40*/  HADD2 R9, R8, R5 ;  /* 0x0000000508097230 */ /* 0x001fcc0000000000 */
[----:B------:R-:W0:Y:S02]  /*20c50*/  ATOMS.CAST.SPIN R9, [R6], R8, R9 ;  /* 0x000000080609738d */ /* 0x000e240001800009 */
[----:B0-----:R-:W-:-:S13]  /*20c60*/  ISETP.EQ.U32.AND P0, PT, R9, 0x1, PT ;  /* 0x000000010900780c */ /* 0x001fda0003f02070 */
[----:B------:R-:W-:Y:S05]  /*20c70*/  @!P0 BRA `(.L_x_3634) ;  /* 0xfffffffc00ec8947 */ /* 0x000fea000383ffff */
[----:B------:R-:W-:Y:S05]  /*20c80*/  BRA `(.L_x_3632) ;  /* 0x00000000000c7947 */ /* 0x000fea0003800000 */
.L_x_3633:
[----:B------:R-:W2:Y:S02]  /*20c90*/  LD.E R0, desc[UR8][R6.64] ;  /* 0x0000000806007980 */ /* 0x000ea4000c101900 */
[----:B--2---:R-:W-:-:S05]  /*20ca0*/  IADD3 R5, R5, R0, RZ ;  /* 0x0000000005057210 */ /* 0x004fca0007ffe0ff */
[----:B------:R0:W-:Y:S02]  /*20cb0*/  ST.E desc[UR8][R6.64], R5 ;  /* 0x0000000506007985 */ /* 0x0001e4000c101908 */
.L_x_3632:
[----:B------:R-:W-:Y:S05]  /*20cc0*/  BSYNC B0 ;  /* 0x0000000000007941 */ /* 0x000fea0003800000 */
.L_x_3631:
        /* <DEDUP_REMOVED lines=8> */
.L_x_3638:
[----:B------:R-:W0:Y:S02]  /*20d50*/  LDS R4, [R6] ;  /* 0x0000000006047984 */ /* 0x000e240000000800 */
[----:B0-----:R-:W-:-:S10]  /*20d60*/  HFMA2.MMA R5, R4, 1, 1, R7 ;  /* 0x3c003c0004057835 */ /* 0x001fd40000000007 */
[----:B------:R-:W0:Y:S02]  /*20d70*/  ATOMS.CAST.SPIN R5, [R6], R4, R5 ;  /* 0x000000040605738d */ /* 0x000e240001800005 */
[----:B0-----:R-:W-:-:S13]  /*20d80*/  ISETP.EQ.U32.AND P0, PT, R5, 0x1, PT ;  /* 0x000000010500780c */ /* 0x001fda0003f02070 */
[----:B------:R-:W-:Y:S05]  /*20d90*/  @!P0 BRA `(.L_x_3638) ;  /* 0xfffffffc00ec8947 */ /* 0x000fea000383ffff */
[----:B------:R-:W-:Y:S05]  /*20da0*/  BRA `(.L_x_3636) ;  /* 0x00000000000c7947 */ /* 0x000fea0003800000 */
.L_x_3637:
[----:B------:R-:W2:Y:S02]  /*20db0*/  LD.E R0, desc[UR8][R6.64] ;  /* 0x0000000806007980 */ /* 0x000ea4000c101900 */
[----:B--2---:R-:W-:-:S05]  /*20dc0*/  IADD3 R5, R4, R0, RZ ;  /* 0x0000000004057210 */ /* 0x004fca0007ffe0ff */
[----:B------:R0:W-:Y:S02]  /*20dd0*/  ST.E desc[UR8][R6.64], R5 ;  /* 0x0000000506007985 */ /* 0x0001e4000c101908 */
.L_x_3636:
[----:B------:R-:W-:Y:S05]  /*20de0*/  BSYNC B0 ;  /* 0x0000000000007941 */ /* 0x000fea0003800000 */
.L_x_3635:
[----:B------:R-:W-:-:S04]  /*20df0*/  IADD3 R4, P0, R14, R10, RZ ;  /* 0x0000000a0e047210 */ /* 0x000fc80007f1e0ff */
[----:B0-----:R-:W-:-:S08]  /*20e00*/  IADD3.X R5, R15, R11, RZ, P0, !PT ;  /* 0x0000000b0f057210 */ /* 0x001fd000007fe4ff */
[----:B------:R0:W-:Y:S02]  /*20e10*/  ATOM.E.ADD.F16x2.RN.STRONG.GPU P0, RZ, desc[UR8][R4.64], R3 ;  /* 0x0000000304ff79a2 */ /* 0x0001e4000810e1c8 */
[----:B0-----:R-:W-:Y:S05]  /*20e20*/  @P0 EXIT ;  /* 0x000000000000094d */ /* 0x001fea0003800000 */
[----:B------:R-:W0:Y:S02]  /*20e30*/  QSPC.E.S P0, RZ, [R4] ;  /* 0x0000000004ff73aa */ /* 0x000e240000000500 */
[----:B0-----:R-:W-:Y:S05]  /*20e40*/  @!P0 BRA `(.L_x_3639) ;  /* 0x0000000000208947 */ /* 0x001fea0003800000 */
[----:B------:R-:W-:Y:S02]  /*20e50*/  MOV R4, R4 ;  /* 0x0000000400047202 */ /* 0x000fe40000000f00 */
[----:B------:R-:W-:-:S07]  /*20e60*/  MOV R5, R3 ;  /* 0x0000000300057202 */ /* 0x000fce0000000f00 */
.L_x_3640:
[----:B------:R-:W0:Y:S02]  /*20e70*/  LDS R2, [R4] ;  /* 0x0000000004027984 */ /* 0x000e240000000800 */
[----:B0-----:R-:W-:-:S06]  /*20e80*/  HADD2 R3, R2, R5 ;  /* 0x0000000502037230 */ /* 0x001fcc0000000000 */
[----:B------:R-:W0:Y:S02]  /*20e90*/  ATOMS.CAST.SPIN R3, [R4], R2, R3 ;  /* 0x000000020403738d */ /* 0x000e240001800003 */
[----:B0-----:R-:W-:-:S13]  /*20ea0*/  ISETP.EQ.U32.AND P0, PT, R3, 0x1, PT ;  /* 0x000000010300780c */ /* 0x001fda0003f02070 */
[----:B------:R-:W-:Y:S05]  /*20eb0*/  @!P0 BRA `(.L_x_3640) ;  /* 0xfffffffc00ec8947 */ /* 0x000fea000383ffff */
[----:B------:R-:W-:Y:S05]  /*20ec0*/  EXIT ;  /* 0x000000000000794d */ /* 0x000fea0003800000 */
.L_x_3639:
[----:B------:R-:W2:Y:S02]  /*20ed0*/  LD.E R0, desc[UR8][R4.64] ;  /* 0x0000000804007980 */ /* 0x000ea4000c101900 */
[----:B--2---:R-:W-:-:S05]  /*20ee0*/  IADD3 R3, R3, R0, RZ ;  /* 0x0000000003037210 */ /* 0x004fca0007ffe0ff */
[----:B------:R-:W-:Y:S01]  /*20ef0*/  ST.E desc[UR8][R4.64], R3 ;  /* 0x0000000304007985 */ /* 0x000fe2000c101908 */
[----:B------:R-:W-:Y:S05]  /*20f00*/  EXIT ;  /* 0x000000000000794d */ /* 0x000fea0003800000 */
.L_x_3641:
        /* <DEDUP_REMOVED lines=15> */
.L_x_4067:


//--------------------- .text._Z23gemm_half_q_half_kernelILi7ELb0ELb0EEvPK6__halfPKjS4_S2_PS0_iiiiPKtS7_iiiiiibS2_i --------------------------
	.section	.text._Z23gemm_half_q_half_kernelILi7ELb0ELb0EEvPK6__halfPKjS4_S2_PS0_iiiiPKtS7_iiiiiibS2_i,"ax",@progbits
	.align	128
        .global         _Z23gemm_half_q_half_kernelILi7ELb0ELb0EEvPK6__halfPKjS4_S2_PS0_iiiiPKtS7_iiiiiibS2_i
        .type           _Z23gemm_half_q_half_kernelILi7ELb0ELb0EEvPK6__halfPKjS4_S2_PS0_iiiiPKtS7_iiiiiibS2_i,@function
        .size           _Z23gemm_half_q_half_kernelILi7ELb0ELb0EEvPK6__halfPKjS4_S2_PS0_iiiiPKtS7_iiiiiibS2_i,(.L_x_4068 - _Z23gemm_half_q_half_kernelILi7ELb0ELb0EEvPK6__halfPKjS4_S2_PS0_iiiiPKtS7_iiiiiibS2_i)
        .other          _Z23gemm_half_q_half_kernelILi7ELb0ELb0EEvPK6__halfPKjS4_S2_PS0_iiiiPKtS7_iiiiiibS2_i,@"STO_CUDA_ENTRY STV_DEFAULT"
_Z23gemm_half_q_half_kernelILi7ELb0ELb0EEvPK6__halfPKjS4_S2_PS0_iiiiPKtS7_iiiiiibS2_i:
.text._Z23gemm_half_q_half_kernelILi7ELb0ELb0EEvPK6__halfPKjS4_S2_PS0_iiiiPKtS7_iiiiiibS2_i:
        /* <DEDUP_REMOVED lines=52> */
.L_x_3643:
[----:B------:R-:W-:Y:S05]  /*0340*/  BSYNC B0 ;  /* 0x0000000000007941 */ /* 0x000fea0003800000 */
.L_x_3642:
        /* <DEDUP_REMOVED lines=28> */
.L_x_3644:
        /* <DEDUP_REMOVED lines=12> */
.L_x_3646:
        /* <DEDUP_REMOVED lines=42> */
.L_x_3645:
        /* <DEDUP_REMOVED lines=16> */
.L_x_3647:
        /* <DEDUP_REMOVED lines=8> */
.L_x_3648:
        /* <DEDUP_REMOVED lines=13> */
.L_x_3649:
        /* <DEDUP_REMOVED lines=8> */
.L_x_3650:
        /* <DEDUP_REMOVED lines=12> */
.L_x_3651:
        /* <DEDUP_REMOVED lines=37> */
.L_x_3653:
        /* <DEDUP_REMOVED lines=2096> */
.L_x_3652:
[----:B------:R-:W-:-:S04]  /*9150*/  ISETP.GE.AND P0, PT, R121, R122, PT ;  /* 0x0000007a7900720c */ /* 0x000fc80003f06270 */
[----:B------:R-:W-:-:S13]  /*9160*/  ISETP.GE.OR P0, PT, R121, R80, P0 ;  /* 0x000000507900720c */ /* 0x000fda0000706670 */
[----:B------:R-:W-:Y:S05]  /*9170*/  @P0 BRA `(.L_x_3654) ;  /* 0x0000004800480947 */ /* 0x000fea0003800000 */
.L_x_3655:
        /* <DEDUP_REMOVED lines=1170> */
.L_x_3654:
[----:B------:R-:W-:-:S04]  /*daa0*/  ISETP.GE.AND P0, PT, R121, R122, PT ;  /* 0x0000007a7900720c */ /* 0x000fc80003f06270 */
[----:B------:R-:W-:-:S13]  /*dab0*/  ISETP.GE.OR P0, PT, R121, UR12, P0 ;  /* 0x0000000c79007c0c */ /* 0x000fda0008706670 */
[----:B------:R-:W-:Y:S05]  /*dac0*/  @P0 BRA `(.L_x_3656) ;  /* 0x0000003000a40947 */ /* 0x000fea0003800000 */
.L_x_3657:
        /* <DEDUP_REMOVED lines=809> */
.L_x_3656:
[----:B------:R-:W-:-:S04]  /*10d60*/  ISETP.GE.AND P0, PT, R121, R122, PT ;  /* 0x0000007a7900720c */ /* 0x000fc80003f06270 */
[----:B------:R-:W-:-:S13]  /*10d70*/  ISETP.GE.OR P0, PT, R121, R123, P0 ;  /* 0x0000007b7900720c */ /* 0x000fda0000706670 */
[----:B------:R-:W-:Y:S05]  /*10d80*/  @P0 BRA `(.L_x_3658) ;  /* 0x0000007400680947 */ /* 0x000fea0003800000 */
.L_x_3659:
        /* <DEDUP_REMOVED lines=1882> */
.L_x_3658:
[----:B------:R-:W-:-:S04]  /*18330*/  ISETP.GE.AND P0, PT, R121, R122, PT ;  /* 0x0000007a7900720c */ /* 0x000fc80003f06270 */
[----:B------:R-:W-:-:S13]  /*18340*/  ISETP.GE.OR P0, PT, R121, UR13, P0 ;  /* 0x0000000d79007c0c */ /* 0x000fda0008706670 */
[----:B------:R-:W-:Y:S05]  /*18350*/  @P0 BRA `(.L_x_3660) ;  /* 0x0000003000380947 */ /* 0x000fea0003800000 */
.L_x_3661:
        /* <DEDUP_REMOVED lines=782> */
.L_x_3660:
        /* <DEDUP_REMOVED lines=10> */
.L_x_3663:
        /* <DEDUP_REMOVED lines=421> */
.L_x_3662:
        /* <DEDUP_REMOVED lines=10> */
.L_x_3667:
[----:B------:R-:W0:Y:S02]  /*1cfd0*/  LDS R14, [R16] ;  /* 0x00000000100e7984 */ /* 0x000e240000000800 */
[----:B0-----:R-:W-:-:S06]  /*1cfe0*/  HADD2 R15, R14, R17 ;  /* 0x000000110e0f7230 */ /* 0x001fcc0000000000 */
[----:B------:R-:W0:Y:S02]  /*1cff0*/  ATOMS.CAST.SPIN R15, [R16], R14, R15 ;  /* 0x0000000e100f738d */ /* 0x000e24000180000f */
[----:B0-----:R-:W-:-:S13]  /*1d000*/  ISETP.EQ.U32.AND P0, PT, R15, 0x1, PT ;  /* 0x000000010f00780c */ /* 0x001fda0003f02070 */
[----:B------:R-:W-:Y:S05]  /*1d010*/  @!P0 BRA `(.L_x_3667) ;  /* 0xfffffffc00ec8947 */ /* 0x000fea000383ffff */
[----:B------:R-:W-:Y:S05]  /*1d020*/  BRA `(.L_x_3665) ;  /* 0x00000000000c7947 */ /* 0x000fea0003800000 */
.L_x_3666:
[----:B------:R-:W2:Y:S02]  /*1d030*/  LD.E R14, desc[UR8][R32.64] ;  /* 0x00000008200e7980 */ /* 0x000ea4000c101900 */
[----:B--2---:R-:W-:-:S05]  /*1d040*/  IADD3 R15, R15, R14, RZ ;  /* 0x0000000e0f0f7210 */ /* 0x004fca0007ffe0ff */
[----:B------:R0:W-:Y:S02]  /*1d050*/  ST.E desc[UR8][R32.64], R15 ;  /* 0x0000000f20007985 */ /* 0x0001e4000c101908 */
.L_x_3665:
[----:B------:R-:W-:Y:S05]  /*1d060*/  BSYNC B0 ;  /* 0x0000000000007941 */ /* 0x000fea0003800000 */
.L_x_3664:
        /* <DEDUP_REMOVED lines=9> */
.L_x_3671:
[----:B------:R-:W1:Y:S02]  /*1d100*/  LDS R18, [R14+0x4] ;  /* 0x000004000e127984 */ /* 0x000e640000000800 */
[----:B-1----:R-:W-:-:S10]  /*1d110*/  HFMA2.MMA R19, R18, 1, 1, R13 ;  /* 0x3c003c0012137835 */ /* 0x002fd4000000000d */
[----:B------:R-:W1:Y:S02]  /*1d120*/  ATOMS.CAST.SPIN R19, [R14+0x4], R18, R19 ;  /* 0x000004120e13738d */ /* 0x000e640001800013 */
[----:B-1----:R-:W-:-:S13]  /*1d130*/  ISETP.EQ.U32.AND P0, PT, R19, 0x1, PT ;  /* 0x000000011300780c */ /* 0x002fda0003f02070 */
[----:B------:R-:W-:Y:S05]  /*1d140*/  @!P0 BRA `(.L_x_3671) ;  /* 0xfffffffc00ec8947 */ /* 0x000fea000383ffff */
[----:B------:R-:W-:Y:S05]  /*1d150*/  BRA `(.L_x_3669) ;  /* 0x00000000000c7947 */ /* 0x000fea0003800000 */
.L_x_3670:
[----:B------:R-:W2:Y:S02]  /*1d160*/  LD.E R13, desc[UR8][R32.64+0x4] ;  /* 0x00000408200d7980 */ /* 0x000ea4000c101900 */
[----:B--2---:R-:W-:-:S05]  /*1d170*/  IADD3 R13, R18, R13, RZ ;  /* 0x0000000d120d7210 */ /* 0x004fca0007ffe0ff */
[----:B------:R1:W-:Y:S02]  /*1d180*/  ST.E desc[UR8][R32.64+0x4], R13 ;  /* 0x0000040d20007985 */ /* 0x0003e4000c101908 */
.L_x_3669:
[----:B------:R-:W-:Y:S05]  /*1d190*/  BSYNC B0 ;  /* 0x0000000000007941 */ /* 0x000fea0003800000 */
.L_x_3668:
        /* <DEDUP_REMOVED lines=10> */
.L_x_3675:
[----:B------:R-:W0:Y:S02]  /*1d240*/  LDS R18, [R14] ;  /* 0x000000000e127984 */ /* 0x000e240000000800 */
[----:B0-----:R-:W-:-:S06]  /*1d250*/  HADD2 R19, R18, R8 ;  /* 0x0000000812137230 */ /* 0x001fcc0000000000 */
[----:B------:R-:W0:Y:S02]  /*1d260*/  ATOMS.CAST.SPIN R19, [R14], R18, R19 ;  /* 0x000000120e13738d */ /* 0x000e240001800013 */
[----:B0-----:R-:W-:-:S13]  /*1d270*/  ISETP.EQ.U32.AND P0, PT, R19, 0x1, PT ;  /* 0x000000011300780c */ /* 0x001fda0003f02070 */
[----:B------:R-:W-:Y:S05]  /*1d280*/  @!P0 BRA `(.L_x_3675) ;  /* 0xfffffffc00ec8947 */ /* 0x000fea000383ffff */
[----:B------:R-:W-:Y:S05]  /*1d290*/  BRA `(.L_x_3673) ;  /* 0x00000000000c7947 */ /* 0x000fea0003800000 */
.L_x_3674:
[----:B------:R-:W2:Y:S02]  /*1d2a0*/  LD.E R8, desc[UR8][R32.64] ;  /* 0x0000000820087980 */ /* 0x000ea4000c101900 */
[----:B--2---:R-:W-:-:S05]  /*1d2b0*/  IADD3 R13, R13, R8, RZ ;  /* 0x000000080d0d7210 */ /* 0x004fca0007ffe0ff */
[----:B------:R0:W-:Y:S02]  /*1d2c0*/  ST.E desc[UR8][R32.64], R13 ;  /* 0x0000000d20007985 */ /* 0x0001e4000c101908 */
.L_x_3673:
[----:B------:R-:W-:Y:S05]  /*1d2d0*/  BSYNC B0 ;  /* 0x0000000000007941 */ /* 0x000fea0003800000 */
.L_x_3672:
[----:B------:R-:W-:-:S05]  /*1d2e0*/  IMAD.WIDE R14, R113, 0x2, R16 ;  /* 0x00000002710e7825 */ /* 0x000fca00078e0210 */
[----:B------:R1:W-:Y:S01]  /*1d2f0*/  ATOM.E.ADD.F16x2.RN.STRONG.GPU P0, RZ, desc[UR8][R14.64], R21 ;  /* 0x000000150eff79a2 */ /* 0x0003e2000810e1c8 */
[----:B------:R-:W-:Y:S04]  /*1d300*/  BSSY B0, `(.L_x_3676) ;  /* 0x000000e000007945 */ /* 0x000fe80003800000 */
[----:B-1----:R-:W-:Y:S05]  /*1d310*/  @P0 BRA `(.L_x_3677) ;  /* 0x0000000000300947 */ /* 0x002fea0003800000 */
[----:B------:R-:W1:Y:S02]  /*1d320*/  QSPC.E.S P0, RZ, [R14] ;  /* 0x000000000eff73aa */ /* 0x000e640000000500 */
[----:B-1----:R-:W-:Y:S05]  /*1d330*/  @!P0 BRA `(.L_x_3678) ;  /* 0x00000000001c8947 */ /* 0x002fea0003800000 */
[----:B------:R-:W-:-:S07]  /*1d340*/  MOV R14, R14 ;  /* 0x0000000e000e7202 */ /* 0x000fce0000000f00 */
.L_x_3679:
[----:B------:R-:W1:Y:S02]  /*1d350*/  LDS R16, [R14] ;  /* 0x000000000e107984 */ /* 0x000e640000000800 */
[----:B-1----:R-:W-:-:S10]  /*1d360*/  HFMA2.MMA R17, R16, 1, 1, R2 ;  /* 0x3c003c0010117835 */ /* 0x002fd40000000002 */
[----:B------:R-:W1:Y:S02]  /*1d370*/  ATOMS.CAST.SPIN R17, [R14], R16, R17 ;  /* 0x000000100e11738d */ /* 0x000e640001800011 */
[----:B-1----:R-:W-:-:S13]  /*1d380*/  ISETP.EQ.U32.AND P0, PT, R17, 0x1, PT ;  /* 0x000000011100780c */ /* 0x002fda0003f02070 */
[----:B------:R-:W-:Y:S05]  /*1d390*/  @!P0 BRA `(.L_x_3679) ;  /* 0xfffffffc00ec8947 */ /* 0x000fea000383ffff */
[----:B------:R-:W-:Y:S05]  /*1d3a0*/  BRA `(.L_x_3677) ;  /* 0x00000000000c7947 */ /* 0x000fea0003800000 */
.L_x_3678:
[----:B------:R-:W0:Y:S02]  /*1d3b0*/  LD.E R2, desc[UR8][R14.64] ;  /* 0x000000080e027980 */ /* 0x000e24000c101900 */
[----:B0-----:R-:W-:-:S05]  /*1d3c0*/  IADD3 R13, R21, R2, RZ ;  /* 0x00000002150d7210 */ /* 0x001fca0007ffe0ff */
[----:B------:R1:W-:Y:S02]  /*1d3d0*/  ST.E desc[UR8][R14.64], R13 ;  /* 0x0000000d0e007985 */ /* 0x0003e4000c101908 */
.L_x_3677:
[----:B------:R-:W-:Y:S05]  /*1d3e0*/  BSYNC B0 ;  /* 0x0000000000007941 */ /* 0x000fea0003800000 */
.L_x_3676:
[----:B------:R-:W-:-:S05]  /*1d3f0*/  IMAD.WIDE R18, R113, 0x2, R32 ;  /* 0x0000000271127825 */ /* 0x000fca00078e0220 */
[----:B------:R2:W-:Y:S01]  /*1d400*/  ATOM.E.ADD.F16x2.RN.STRONG.GPU P0, RZ, desc[UR8][R18.64], R5 ;  /* 0x0000000512ff79a2 */ /* 0x0005e2000810e1c8 */
[----:B------:R-:W-:Y:S04]  /*1d410*/  BSSY B0, `(.L_x_3680) ;  /* 0x000000f000007945 */ /* 0x000fe80003800000 */
[----:B--2---:R-:W-:Y:S05]  /*1d420*/  @P0 BRA `(.L_x_3681) ;  /* 0x0000000000340947 */ /* 0x004fea0003800000 */
[----:B------:R-:W2:Y:S02]  /*1d430*/  QSPC.E.S P0, RZ, [R18] ;  /* 0x0000000012ff73aa */ /* 0x000ea40000000500 */
[----:B--2---:R-:W-:Y:S05]  /*1d440*/  @!P0 BRA `(.L_x_3682) ;  /* 0x0000000000208947 */ /* 0x004fea0003800000 */
[----:B-1----:R-:W-:-:S04]  /*1d450*/  MOV R14, R18 ;  /* 0x00000012000e7202 */ /* 0x002fc80000000f00 */
[----:B------:R-:W-:-:S07]  /*1d460*/  MOV R14, R14 ;  /* 0x0000000e000e7202 */ /* 0x000fce0000000f00 */
.L_x_3683:
[----:B------:R-:W1:Y:S02]  /*1d470*/  LDS R16, [R14] ;  /* 0x000000000e107984 */ /* 0x000e640000000800 */
[----:B-1----:R-:W-:-:S06]  /*1d480*/  HADD2 R17, R16, R5 ;  /* 0x0000000510117230 */ /* 0x002fcc0000000000 */
[----:B------:R-:W1:Y:S02]  /*1d490*/  ATOMS.CAST.SPIN R17, [R14], R16, R17 ;  /* 0x000000100e11738d */ /* 0x000e640001800011 */
[----:B-1----:R-:W-:-:S13]  /*1d4a0*/  ISETP.EQ.U32.AND P0, PT, R17, 0x1, PT ;  /* 0x000000011100780c */ /* 0x002fda0003f02070 */
[----:B------:R-:W-:Y:S05]  /*1d4b0*/  @!P0 BRA `(.L_x_3683) ;  /* 0xfffffffc00ec8947 */ /* 0x000fea000383ffff */
[----:B------:R-:W-:Y:S05]  /*1d4c0*/  BRA `(.L_x_3681) ;  /* 0x00000000000c7947 */ /* 0x000fea0003800000 */
.L_x_3682:
[----:B------:R-:W2:Y:S02]  /*1d4d0*/  LD.E R2, desc[UR8][R18.64] ;  /* 0x0000000812027980 */ /* 0x000ea4000c101900 */
[----:B--2---:R-:W-:-:S05]  /*1d4e0*/  IADD3 R5, R5, R2, RZ ;  /* 0x0000000205057210 */ /* 0x004fca0007ffe0ff */
[----:B------:R2:W-:Y:S02]  /*1d4f0*/  ST.E desc[UR8][R18.64], R5 ;  /* 0x0000000512007985 */ /* 0x0005e4000c101908 */
.L_x_3681:
[----:B------:R-:W-:Y:S05]  /*1d500*/  BSYNC B0 ;  /* 0x0000000000007941 */ /* 0x000fea0003800000 */
.L_x_3680:
[----:B-1----:R-:W-:Y:S01]  /*1d510*/  HFMA2.MMA R14, -RZ, RZ, 0, 2.384185791015625e-07 ;  /* 0x00000004ff0e7435 */ /* 0x002fe200000001ff */
        /* <DEDUP_REMOVED lines=10> */
.L_x_3687:
[----:B------:R-:W1:Y:S02]  /*1d5c0*/  LDS R20, [R16] ;  /* 0x0000000010147984 */ /* 0x000e640000000800 */
[----:B-1----:R-:W-:-:S06]  /*1d5d0*/  HADD2 R21, R20, R10 ;  /* 0x0000000a14157230 */ /* 0x002fcc0000000000 */
[----:B------:R-:W1:Y:S02]  /*1d5e0*/  ATOMS.CAST.SPIN R21, [R16], R20, R21 ;  /* 0x000000141015738d */ /* 0x000e640001800015 */
[----:B-1----:R-:W-:-:S13]  /*1d5f0*/  ISETP.EQ.U32.AND P0, PT, R21, 0x1, PT ;  /* 0x000000011500780c */ /* 0x002fda0003f02070 */
[----:B------:R-:W-:Y:S05]  /*1d600*/  @!P0 BRA `(.L_x_3687) ;  /* 0xfffffffc00ec8947 */ /* 0x000fea000383ffff */
[----:B------:R-:W-:Y:S05]  /*1d610*/  BRA `(.L_x_3685) ;  /* 0x00000000000c7947 */ /* 0x000fea0003800000 */
.L_x_3686:
[----:B------:R-:W2:Y:S02]  /*1d620*/  LD.E R2, desc[UR8][R16.64] ;  /* 0x0000000810027980 */ /* 0x000ea4000c101900 */
[----:B--2---:R-:W-:-:S05]  /*1d630*/  IADD3 R5, R10, R2, RZ ;  /* 0x000000020a057210 */ /* 0x004fca0007ffe0ff */
[----:B------:R1:W-:Y:S02]  /*1d640*/  ST.E desc[UR8][R16.64], R5 ;  /* 0x0000000510007985 */ /* 0x0003e4000c101908 */
.L_x_3685:
[----:B------:R-:W-:Y:S05]  /*1d650*/  BSYNC B0 ;  /* 0x0000000000007941 */ /* 0x000fea0003800000 */
.L_x_3684:
[----:B------:R-:W-:-:S05]  /*1d660*/  IMAD.WIDE R20, R113, 0x2, R18 ;  /* 0x0000000271147825 */ /* 0x000fca00078e0212 */
[----:B------:R3:W-:Y:S01]  /*1d670*/  ATOM.E.ADD.F16x2.RN.STRONG.GPU P0, RZ, desc[UR8][R20.64], R3 ;  /* 0x0000000314ff79a2 */ /* 0x0007e2000810e1c8 */
[----:B------:R-:W-:Y:S04]  /*1d680*/  BSSY B0, `(.L_x_3688) ;  /* 0x0000010000007945 */ /* 0x000fe80003800000 */
[----:B---3--:R-:W-:Y:S05]  /*1d690*/  @P0 BRA `(.L_x_3689) ;  /* 0x0000000000380947 */ /* 0x008fea0003800000 */
[----:B------:R-:W3:Y:S02]  /*1d6a0*/  QSPC.E.S P0, RZ, [R20] ;  /* 0x0000000014ff73aa */ /* 0x000ee40000000500 */
[----:B---3--:R-:W-:Y:S05]  /*1d6b0*/  @!P0 BRA `(.L_x_3690) ;  /* 0x0000000000248947 */ /* 0x008fea0003800000 */
[----:B-1----:R-:W-:Y:S02]  /*1d6c0*/  MOV R16, R20 ;  /* 0x0000001400107202 */ /* 0x002fe40000000f00 */
[----:B--2---:R-:W-:Y:S02]  /*1d6d0*/  MOV R5, R3 ;  /* 0x0000000300057202 */ /* 0x004fe40000000f00 */
[----:B------:R-:W-:-:S07]  /*1d6e0*/  MOV R16, R16 ;  /* 0x0000001000107202 */ /* 0x000fce0000000f00 */
.L_x_3691:
[----:B------:R-:W1:Y:S02]  /*1d6f0*/  LDS R2, [R16] ;  /* 0x0000000010027984 */ /* 0x000e640000000800 */
[----:B-1----:R-:W-:-:S10]  /*1d700*/  HFMA2.MMA R3, R2, 1, 1, R5 ;  /* 0x3c003c0002037835 */ /* 0x002fd40000000005 */
[----:B------:R-:W1:Y:S02]  /*1d710*/  ATOMS.CAST.SPIN R3, [R16], R2, R3 ;  /* 0x000000021003738d */ /* 0x000e640001800003 */
[----:B-1----:R-:W-:-:S13]  /*1d720*/  ISETP.EQ.U32.AND P0, PT, R3, 0x1, PT ;  /* 0x000000010300780c */ /* 0x002fda0003f02070 */
[----:B------:R-:W-:Y:S05]  /*1d730*/  @!P0 BRA `(.L_x_3691) ;  /* 0xfffffffc00ec8947 */ /* 0x000fea000383ffff */
[----:B------:R-:W-:Y:S05]  /*1d740*/  BRA `(.L_x_3689) ;  /* 0x00000000000c7947 */ /* 0x000fea0003800000 */
.L_x_3690:
[----:B------:R-:W3:Y:S02]  /*1d750*/  LD.E R2, desc[UR8][R20.64] ;  /* 0x0000000814027980 */ /* 0x000ee4000c101900 */
[----:B---3--:R-:W-:-:S05]  /*1d760*/  IADD3 R3, R3, R2, RZ ;  /* 0x0000000203037210 */ /* 0x008fca0007ffe0ff */
[----:B------:R3:W-:Y:S02]  /*1d770*/  ST.E desc[UR8][R20.64], R3 ;  /* 0x0000000314007985 */ /* 0x0007e4000c101908 */
.L_x_3689:
[----:B------:R-:W-:Y:S05]  /*1d780*/  BSYNC B0 ;  /* 0x0000000000007941 */ /* 0x000fea0003800000 */
.L_x_3688:
[----:B------:R-:W-:-:S04]  /*1d790*/  IADD3 R2, P0, R14, R18, RZ ;  /* 0x000000120e027210 */ /* 0x000fc80007f1e0ff */
[----:B---3--:R-:W-:-:S08]  /*1d7a0*/  IADD3.X R3, R15, R19, RZ, P0, !PT ;  /* 0x000000130f037210 */ /* 0x008fd000007fe4ff */
[----:B------:R3:W-:Y:S01]  /*1d7b0*/  ATOM.E.ADD.F16x2.RN.STRONG.GPU P0, RZ, desc[UR8][R2.64], R12 ;  /* 0x0000000c02ff79a2 */ /* 0x0007e2000810e1c8 */
[----:B------:R-:W-:Y:S04]  /*1d7c0*/  BSSY B0, `(.L_x_3692) ;  /* 0x000000f000007945 */ /* 0x000fe80003800000 */
[----:B---3--:R-:W-:Y:S05]  /*1d7d0*/  @P0 BRA `(.L_x_3693) ;  /* 0x0000000000340947 */ /* 0x008fea0003800000 */
[----:B------:R-:W3:Y:S02]  /*1d7e0*/  QSPC.E.S P0, RZ, [R2] ;  /* 0x0000000002ff73aa */ /* 0x000ee40000000500 */
[----:B---3--:R-:W-:Y:S05]  /*1d7f0*/  @!P0 BRA `(.L_x_3694) ;  /* 0x0000000000208947 */ /* 0x008fea0003800000 */
[----:B------:R-:W-:Y:S02]  /*1d800*/  MOV R2, R2 ;  /* 0x0000000200027202 */ /* 0x000fe40000000f00 */
[----:B------:R-:W-:-:S07]  /*1d810*/  MOV R3, R12 ;  /* 0x0000000c00037202 */ /* 0x000fce0000000f00 */
.L_x_3695:
[----:B------:R-:W0:Y:S02]  /*1d820*/  LDS R12, [R2] ;  /* 0x00000000020c7984 */ /* 0x000e240000000800 */
[----:B0-----:R-:W-:-:S06]  /*1d830*/  HADD2 R13, R12, R3 ;  /* 0x000000030c0d7230 */ /* 0x001fcc0000000000 */
[----:B------:R-:W0:Y:S02]  /*1d840*/  ATOMS.CAST.SPIN R13, [R2], R12, R13 ;  /* 0x0000000c020d738d */ /* 0x000e24000180000d */
[----:B0-----:R-:W-:-:S13]  /*1d850*/  ISETP.EQ.U32.AND P0, PT, R13, 0x1, PT ;  /* 0x000000010d00780c */ /* 0x001fda0003f02070 */
[----:B------:R-:W-:Y:S05]  /*1d860*/  @!P0 BRA `(.L_x_3695) ;  /* 0xfffffffc00ec8947 */ /* 0x000fea000383ffff */
[----:B------:R-:W-:Y:S05]  /*1d870*/  BRA `(.L_x_3693) ;  /* 0x00000000000c7947 */ /* 0x000fea0003800000 */
.L_x_3694:
[----:B-12---:R-:W2:Y:S02]  /*1d880*/  LD.E R5, desc[UR8][R2.64] ;  /* 0x0000000802057980 */ /* 0x006ea4000c101900 */
[----:B--2---:R-:W-:-:S05]  /*1d890*/  IADD3 R5, R12, R5, RZ ;  /* 0x000000050c057210 */ /* 0x004fca0007ffe0ff */
[----:B------:R3:W-:Y:S02]  /*1d8a0*/  ST.E desc[UR8][R2.64], R5 ;  /* 0x0000000502007985 */ /* 0x0007e4000c101908 */
.L_x_3693:
[----:B------:R-:W-:Y:S05]  /*1d8b0*/  BSYNC B0 ;  /* 0x0000000000007941 */ /* 0x000fea0003800000 */
.L_x_3692:
[----:B0-----:R-:W-:Y:S01]  /*1d8c0*/  IMAD.WIDE R12, R113, 0x2, R20 ;  /* 0x00000002710c7825 */ /* 0x001fe200078e0214 */
[----:B---3--:R-:W-:-:S05]  /*1d8d0*/  MOV R3, R0 ;  /* 0x0000000000037202 */ /* 0x008fca0000000f00 */
[----:B------:R0:W-:Y:S01]  /*1d8e0*/  ATOM.E.ADD.F16x2.RN.STRONG.GPU P0, RZ, desc[UR8][R12.64], R3 ;  /* 0x000000030cff79a2 */ /* 0x0001e2000810e1c8 */
[----:B------:R-:W-:Y:S04]  /*1d8f0*/  BSSY B0, `(.L_x_3696) ;  /* 0x000000f000007945 */ /* 0x000fe80003800000 */
[----:B0-----:R-:W-:Y:S05]  /*1d900*/  @P0 BRA `(.L_x_3697) ;  /* 0x0000000000340947 */ /* 0x001fea0003800000 */
[----:B------:R-:W0:Y:S02]  /*1d910*/  QSPC.E.S P0, RZ, [R12] ;  /* 0x000000000cff73aa */ /* 0x000e240000000500 */
[----:B0-----:R-:W-:Y:S05]  /*1d920*/  @!P0 BRA `(.L_x_3698) ;  /* 0x0000000000208947 */ /* 0x001fea0003800000 */
[----:B------:R-:W-:-:S04]  /*1d930*/  MOV R2, R12 ;  /* 0x0000000c00027202 */ /* 0x000fc80000000f00 */
[----:B------:R-:W-:-:S07]  /*1d940*/  MOV R2, R2 ;  /* 0x0000000200027202 */ /* 0x000fce0000000f00 */
.L_x_3699:
[----:B-1----:R-:W0:Y:S02]  /*1d950*/  LDS R16, [R2] ;  /* 0x0000000002107984 */ /* 0x002e240000000800 */
[----:B0-----:R-:W-:-:S10]  /*1d960*/  HFMA2.MMA R17, R16, 1, 1, R0 ;  /* 0x3c003c0010117835 */ /* 0x001fd40000000000 */
[----:B------:R-:W0:Y:S02]  /*1d970*/  ATOMS.CAST.SPIN R17, [R2], R16, R17 ;  /* 0x000000100211738d */ /* 0x000e240001800011 */
[----:B0-----:R-:W-:-:S13]  /*1d980*/  ISETP.EQ.U32.AND P0, PT, R17, 0x1, PT ;  /* 0x000000011100780c */ /* 0x001fda0003f02070 */
[----:B------:R-:W-:Y:S05]  /*1d990*/  @!P0 BRA `(.L_x_3699) ;  /* 0xfffffffc00ec8947 */ /* 0x000fea000383ffff */
[----:B------:R-:W-:Y:S05]  /*1d9a0*/  BRA `(.L_x_3697) ;  /* 0x00000000000c7947 */ /* 0x000fea0003800000 */
.L_x_3698:
[----:B------:R-:W3:Y:S02]  /*1d9b0*/  LD.E R0, desc[UR8][R12.64] ;  /* 0x000000080c007980 */ /* 0x000ee4000c101900 */
[----:B---3--:R-:W-:-:S05]  /*1d9c0*/  IADD3 R3, R3, R0, RZ ;  /* 0x0000000003037210 */ /* 0x008fca0007ffe0ff */
[----:B------:R0:W-:Y:S02]  /*1d9d0*/  ST.E desc[UR8][R12.64], R3 ;  /* 0x000000030c007985 */ /* 0x0001e4000c101908 */
.L_x_3697:
[----:B------:R-:W-:Y:S05]  /*1d9e0*/  BSYNC B0 ;  /* 0x0000000000007941 */ /* 0x000fea0003800000 */
.L_x_3696:
        /* <DEDUP_REMOVED lines=8> */
[----:B------:R-:W-:-:S07]  /*1da70*/  MOV R3, R9 ;  /* 0x0000000900037202 */ /* 0x000fce0000000f00 */
.L_x_3703:
[----:B------:R-:W0:Y:S02]  /*1da80*/  LDS R8, [R2] ;  /* 0x0000000002087984 */ /* 0x000e240000000800 */
[----:B0-----:R-:W-:-:S06]  /*1da90*/  HADD2 R9, R8, R3 ;  /* 0x0000000308097230 */ /* 0x001fcc0000000000 */
[----:B------:R-:W0:Y:S02]  /*1daa0*/  ATOMS.CAST.SPIN R9, [R2], R8, R9 ;  /* 0x000000080209738d */ /* 0x000e240001800009 */
[----:B0-----:R-:W-:-:S13]  /*1dab0*/  ISETP.EQ.U32.AND P0, PT, R9, 0x1, PT ;  /* 0x000000010900780c */ /* 0x001fda0003f02070 */
[----:B------:R-:W-:Y:S05]  /*1dac0*/  @!P0 BRA `(.L_x_3703) ;  /* 0xfffffffc00ec8947 */ /* 0x000fea000383ffff */
[----:B------:R-:W-:Y:S05]  /*1dad0*/  BRA `(.L_x_3701) ;  /* 0x00000000000c7947 */ /* 0x000fea0003800000 */
.L_x_3702:
[----:B------:R-:W1:Y:S02]  /*1dae0*/  LD.E R0, desc[UR8][R2.64] ;  /* 0x0000000802007980 */ /* 0x000e64000c101900 */
[----:B-12---:R-:W-:-:S05]  /*1daf0*/  IADD3 R5, R9, R0, RZ ;  /* 0x0000000009057210 */ /* 0x006fca0007ffe0ff */
[----:B------:R0:W-:Y:S02]  /*1db00*/  ST.E desc[UR8][R2.64], R5 ;  /* 0x0000000502007985 */ /* 0x0001e4000c101908 */
.L_x_3701:
[----:B------:R-:W-:Y:S05]  /*1db10*/  BSYNC B0 ;  /* 0x0000000000007941 */ /* 0x000fea0003800000 */
.L_x_3700:
[----:B------:R-:W-:-:S05]  /*1db20*/  IMAD.WIDE R8, R113, 0x2, R12 ;  /* 0x0000000271087825 */ /* 0x000fca00078e020c */
[----:B------:R3:W-:Y:S01]  /*1db30*/  ATOM.E.ADD.F16x2.RN.STRONG.GPU P0, RZ, desc[UR8][R8.64], R11 ;  /* 0x0000000b08ff79a2 */ /* 0x0007e2000810e1c8 */
[----:B------:R-:W-:Y:S04]  /*1db40*/  BSSY B0, `(.L_x_3704) ;  /* 0x0000010000007945 */ /* 0x000fe80003800000 */
[----:B---3--:R-:W-:Y:S05]  /*1db50*/  @P0 BRA `(.L_x_3705) ;  /* 0x0000000000380947 */ /* 0x008fea0003800000 */
[----:B------:R-:W3:Y:S02]  /*1db60*/  QSPC.E.S P0, RZ, [R8] ;  /* 0x0000000008ff73aa */ /* 0x000ee40000000500 */
[----:B---3--:R-:W-:Y:S05]  /*1db70*/  @!P0 BRA `(.L_x_3706) ;  /* 0x0000000000248947 */ /* 0x008fea0003800000 */
[----:B0-----:R-:W-:-:S04]  /*1db80*/  MOV R2, R8 ;  /* 0x0000000800027202 */ /* 0x001fc80000000f00 */
[----:B------:R-:W-:Y:S02]  /*1db90*/  MOV R2, R2 ;  /* 0x0000000200027202 */ /* 0x000fe40000000f00 */
[----:B------:R-:W-:-:S07]  /*1dba0*/  MOV R3, R11 ;  /* 0x0000000b00037202 */ /* 0x000fce0000000f00 */
.L_x_3707:
[----:B------:R-:W0:Y:S02]  /*1dbb0*/  LDS R10, [R2] ;  /* 0x00000000020a7984 */ /* 0x000e240000000800 */
[----:B0-----:R-:W-:-:S10]  /*1dbc0*/  HFMA2.MMA R11, R10, 1, 1, R3 ;  /* 0x3c003c000a0b7835 */ /* 0x001fd40000000003 */
[----:B------:R-:W0:Y:S02]  /*1dbd0*/  ATOMS.CAST.SPIN R11, [R2], R10, R11 ;  /* 0x0000000a020b738d */ /* 0x000e24000180000b */
[----:B0-----:R-:W-:-:S13]  /*1dbe0*/  ISETP.EQ.U32.AND P0, PT, R11, 0x1, PT ;  /* 0x000000010b00780c */ /* 0x001fda0003f02070 */
[----:B------:R-:W-:Y:S05]  /*1dbf0*/  @!P0 BRA `(.L_x_3707) ;  /* 0xfffffffc00ec8947 */ /* 0x000fea000383ffff */
[----:B------:R-:W-:Y:S05]  /*1dc00*/  BRA `(.L_x_3705) ;  /* 0x00000000000c7947 */ /* 0x000fea0003800000 */
.L_x_3706:
[----:B------:R-:W0:Y:S02]  /*1dc10*/  LD.E R0, desc[UR8][R8.64] ;  /* 0x0000000808007980 */ /* 0x000e24000c101900 */
[----:B0-----:R-:W-:-:S05]  /*1dc20*/  IADD3 R3, R11, R0, RZ ;  /* 0x000000000b037210 */ /* 0x001fca0007ffe0ff */
[----:B------:R3:W-:Y:S02]  /*1dc30*/  ST.E desc[UR8][R8.64], R3 ;  /* 0x0000000308007985 */ /* 0x0007e4000c101908 */
.L_x_3705:
[----:B------:R-:W-:Y:S05]  /*1dc40*/  BSYNC B0 ;  /* 0x0000000000007941 */ /* 0x000fea0003800000 */
.L_x_3704:
[----:B0-----:R-:W-:-:S04]  /*1dc50*/  IADD3 R2, P0, R14, R12, RZ ;  /* 0x0000000c0e027210 */ /* 0x001fc80007f1e0ff */
[----:B---3--:R-:W-:-:S08]  /*1dc60*/  IADD3.X R3, R15, R13, RZ, P0, !PT ;  /* 0x0000000d0f037210 */ /* 0x008fd000007fe4ff */
[----:B------:R0:W-:Y:S01]  /*1dc70*/  ATOM.E.ADD.F16x2.RN.STRONG.GPU P0, RZ, desc[UR8][R2.64], R4 ;  /* 0x0000000402ff79a2 */ /* 0x0001e2000810e1c8 */
[----:B------:R-:W-:Y:S04]  /*1dc80*/  BSSY B0, `(.L_x_3708) ;  /* 0x000000f000007945 */ /* 0x000fe80003800000 */
[----:B0-----:R-:W-:Y:S05]  /*1dc90*/  @P0 BRA `(.L_x_3709) ;  /* 0x0000000000340947 */ /* 0x001fea0003800000 */
[----:B------:R-:W0:Y:S02]  /*1dca0*/  QSPC.E.S P0, RZ, [R2] ;  /* 0x0000000002ff73aa */ /* 0x000e240000000500 */
[----:B0-----:R-:W-:Y:S05]  /*1dcb0*/  @!P0 BRA `(.L_x_3710) ;  /* 0x0000000000208947 */ /* 0x001fea0003800000 */
[----:B------:R-:W-:Y:S02]  /*1dcc0*/  MOV R2, R2 ;  /* 0x0000000200027202 */ /* 0x000fe40000000f00 */
[----:B------:R-:W-:-:S07]  /*1dcd0*/  MOV R3, R4 ;  /* 0x0000000400037202 */ /* 0x000fce0000000f00 */
.L_x_3711:
[----:B------:R-:W1:Y:S02]  /*1dce0*/  LDS R4, [R2] ;  /* 0x0000000002047984 */ /* 0x000e640000000800 */
[----:B-12---:R-:W-:-:S06]  /*1dcf0*/  HADD2 R5, R4, R3 ;  /* 0x0000000304057230 */ /* 0x006fcc0000000000 */
[----:B------:R-:W0:Y:S02]  /*1dd00*/  ATOMS.CAST.SPIN R5, [R2], R4, R5 ;  /* 0x000000040205738d */ /* 0x000e240001800005 */
[----:B0-----:R-:W-:-:S13]  /*1dd10*/  ISETP.EQ.U32.AND P0, PT, R5, 0x1, PT ;  /* 0x000000010500780c */ /* 0x001fda0003f02070 */
[----:B------:R-:W-:Y:S05]  /*1dd20*/  @!P0 BRA `(.L_x_3711) ;  /* 0xfffffffc00ec8947 */ /* 0x000fea000383ffff */
[----:B------:R-:W-:Y:S05]  /*1dd30*/  BRA `(.L_x_3709) ;  /* 0x00000000000c7947 */ /* 0x000fea0003800000 */
.L_x_3710:
[----:B------:R-:W1:Y:S02]  /*1dd40*/  LD.E R0, desc[UR8][R2.64] ;  /* 0x0000000802007980 */ /* 0x000e64000c101900 */
[----:B-12---:R-:W-:-:S05]  /*1dd50*/  IADD3 R5, R4, R0, RZ ;  /* 0x0000000004057210 */ /* 0x006fca0007ffe0ff */
[----:B------:R0:W-:Y:S02]  /*1dd60*/  ST.E desc[UR8][R2.64], R5 ;  /* 0x0000000502007985 */ /* 0x0001e4000c101908 */
.L_x_3709:
[----:B------:R-:W-:Y:S05]  /*1dd70*/  BSYNC B0 ;  /* 0x0000000000007941 */ /* 0x000fea0003800000 */
.L_x_3708:
[----:B0-----:R-:W-:-:S05]  /*1dd80*/  IMAD.WIDE R2, R113, 0x2, R8 ;  /* 0x0000000271027825 */ /* 0x001fca00078e0208 */
[----:B------:R0:W-:Y:S01]  /*1dd90*/  ATOM.E.ADD.F16x2.RN.STRONG.GPU P0, RZ, desc[UR8][R2.64], R6 ;  /* 0x0000000602ff79a2 */ /* 0x0001e2000810e1c8 */
[----:B------:R-:W-:Y:S04]  /*1dda0*/  BSSY B0, `(.L_x_3712) ;  /* 0x000000e000007945 */ /* 0x000fe80003800000 */
[----:B0-----:R-:W-:Y:S05]  /*1ddb0*/  @P0 BRA `(.L_x_3713) ;  /* 0x0000000000300947 */ /* 0x001fea0003800000 */
[----:B------:R-:W0:Y:S02]  /*1ddc0*/  QSPC.E.S P0, RZ, [R2] ;  /* 0x0000000002ff73aa */ /* 0x000e240000000500 */
[----:B0-----:R-:W-:Y:S05]  /*1ddd0*/  @!P0 BRA `(.L_x_3714) ;  /* 0x00000000001c8947 */ /* 0x001fea0003800000 */
[----:B------:R-:W-:-:S07]  /*1dde0*/  MOV R2, R2 ;  /* 0x0000000200027202 */ /* 0x000fce0000000f00 */
.L_x_3715:
[----:B------:R-:W1:Y:S02]  /*1ddf0*/  LDS R4, [R2] ;  /* 0x0000000002047984 */ /* 0x000e640000000800 */
[----:B-12---:R-:W-:-:S10]  /*1de00*/  HFMA2.MMA R5, R4, 1, 1, R6 ;  /* 0x3c003c0004057835 */ /* 0x006fd40000000006 */
[----:B------:R-:W0:Y:S02]  /*1de10*/  ATOMS.CAST.SPIN R5, [R2], R4, R5 ;  /* 0x000000040205738d */ /* 0x000e240001800005 */
[----:B0-----:R-:W-:-:S13]  /*1de20*/  ISETP.EQ.U32.AND P0, PT, R5, 0x1, PT ;  /* 0x000000010500780c */ /* 0x001fda0003f02070 */
[----:B------:R-:W-:Y:S05]  /*1de30*/  @!P0 BRA `(.L_x_3715) ;  /* 0xfffffffc00ec8947 */ /* 0x000fea000383ffff */
[----:B------:R-:W-:Y:S05]  /*1de40*/  BRA `(.L_x_3713) ;  /* 0x00000000000c7947 */ /* 0x000fea0003800000 */
.L_x_3714:
[----:B------:R-:W1:Y:S02]  /*1de50*/  LD.E R0, desc[UR8][R2.64] ;  /* 0x0000000802007980 */ /* 0x000e64000c101900 */
[----:B-12---:R-:W-:-:S05]  /*1de60*/  IADD3 R5, R6, R0, RZ ;  /* 0x0000000006057210 */ /* 0x006fca0007ffe0ff */
[----:B------:R0:W-:Y:S02]  /*1de70*/  ST.E desc[UR8][R2.64], R5 ;  /* 0x0000000502007985 */ /* 0x0001e4000c101908 */
.L_x_3713:
[----:B------:R-:W-:Y:S05]  /*1de80*/  BSYNC B0 ;  /* 0x0000000000007941 */ /* 0x000fea0003800000 */
.L_x_3712:
[----:B0-----:R-:W-:-:S04]  /*1de90*/  IADD3 R2, P0, R14, R8, RZ ;  /* 0x000000080e027210 */ /* 0x001fc80007f1e0ff */
[----:B------:R-:W-:-:S08]  /*1dea0*/  IADD3.X R3, R15, R9, RZ, P0, !PT ;  /* 0x000000090f037210 */ /* 0x000fd000007fe4ff */
[----:B------:R0:W-:Y:S02]  /*1deb0*/  ATOM.E.ADD.F16x2.RN.STRONG.GPU P0, RZ, desc[UR8][R2.64], R7 ;  /* 0x0000000702ff79a2 */ /* 0x0001e4000810e1c8 */
[----:B0-----:R-:W-:Y:S05]  /*1dec0*/  @P0 EXIT ;  /* 0x000000000000094d */ /* 0x001fea0003800000 */
[----:B------:R-:W0:Y:S02]  /*1ded0*/  QSPC.E.S P0, RZ, [R2] ;  /* 0x0000000002ff73aa */ /* 0x000e240000000500 */
[----:B0-----:R-:W-:Y:S05]  /*1dee0*/  @!P0 BRA `(.L_x_3716) ;  /* 0x00000000001c8947 */ /* 0x001fea0003800000 */
[----:B------:R-:W-:-:S07]  /*1def0*/  MOV R2, R2 ;  /* 0x0000000200027202 */ /* 0x000fce0000000f00 */
.L_x_3717:
[----:B------:R-:W1:Y:S02]  /*1df00*/  LDS R4, [R2] ;  /* 0x0000000002047984 */ /* 0x000e640000000800 */
[----:B-12---:R-:W-:-:S06]  /*1df10*/  HADD2 R5, R4, R7 ;  /* 0x0000000704057230 */ /* 0x006fcc0000000000 */
[----:B------:R-:W0:Y:S02]  /*1df20*/  ATOMS.CAST.SPIN R5, [R2], R4, R5 ;  /* 0x000000040205738d */ /* 0x000e240001800005 */
[----:B0-----:R-:W-:-:S13]  /*1df30*/  ISETP.EQ.U32.AND P0, PT, R5, 0x1, PT ;  /* 0x000000010500780c */ /* 0x001fda0003f02070 */
[----:B------:R-:W-:Y:S05]  /*1df40*/  @!P0 BRA `(.L_x_3717) ;  /* 0xfffffffc00ec8947 */ /* 0x000fea000383ffff */
[----:B------:R-:W-:Y:S05]  /*1df50*/  EXIT ;  /* 0x000000000000794d */ /* 0x000fea0003800000 */
.L_x_3716:
[----:B------:R-:W1:Y:S02]  /*1df60*/  LD.E R0, desc[UR8][R2.64] ;  /* 0x0000000802007980 */ /* 0x000e64000c101900 */
[----:B-12---:R-:W-:-:S05]  /*1df70*/  IADD3 R5, R7, R0, RZ ;  /* 0x0000000007057210 */ /* 0x006fca0007ffe0ff */
[----:B------:R-:W-:Y:S01]  /*1df80*/  ST.E desc[UR8][R2.64], R5 ;  /* 0x0000000502007985 */ /* 0x000fe2000c101908 */
[----:B------:R-:W-:Y:S05]  /*1df90*/  EXIT ;  /* 0x000000000000794d */ /* 0x000fea0003800000 */
.L_x_3718:
        /* <DEDUP_REMOVED lines=14> */
.L_x_4068:


//--------------------- .text._Z23gemm_half_q_half_kernelILi6ELb0ELb0EEvPK6__halfPKjS4_S2_PS0_iiiiPKtS7_iiiiiibS2_i --------------------------
	.section	.text._Z23gemm_half_q_half_kernelILi6ELb0ELb0EEvPK6__halfPKjS4_S2_PS0_iiiiPKtS7_iiiiiibS2_i,"ax",@progbits
	.align	128
        .global         _Z23gemm_half_q_half_kernelILi6ELb0ELb0EEvPK6__halfPKjS4_S2_PS0_iiiiPKtS7_iiiiiibS2_i
        .type           _Z23gemm_half_q_half_kernelILi6ELb0ELb0EEvPK6__halfPKjS4_S2_PS0_iiiiPKtS7_iiiiiibS2_i,@function
        .size           _Z23gemm_half_q_half_kernelILi6ELb0ELb0EEvPK6__halfPKjS4_S2_PS0_iiiiPKtS7_iiiiiibS2_i,(.L_x_4069 - _Z23gemm_half_q_half_kernelILi6ELb0ELb0EEvPK6__halfPKjS4_S2_PS0_iiiiPKtS7_iiiiiibS2_i)
        .other          _Z23gemm_half_q_half_kernelILi6ELb0ELb0EEvPK6__halfPKjS4_S2_PS0_iiiiPKtS7_iiiiiibS2_i,@"STO_CUDA_ENTRY STV_DEFAULT"
_Z23gemm_half_q_half_kernelILi6ELb0ELb0EEvPK6__halfPKjS4_S2_PS0_iiiiPKtS7_iiiiiibS2_i:
.text._Z23gemm_half_q_half_kernelILi6ELb0ELb0EEvPK6__halfPKjS4_S2_PS0_iiiiPKtS7_iiiiiibS2_i:
        /* <DEDUP_REMOVED lines=49> */
.L_x_3720:
[----:B------:R-:W-:Y:S05]  /*0310*/  BSYNC B0 ;  /* 0x0000000000007941 */ /* 0x000fea0003800000 */
.L_x_3719:
        /* <DEDUP_REMOVED lines=26> */
.L_x_3721:
        /* <DEDUP_REMOVED lines=12> */
.L_x_3723:
        /* <DEDUP_REMOVED lines=42> */
.L_x_3722:
        /* <DEDUP_REMOVED lines=15> */
.L_x_3724:
        /* <DEDUP_REMOVED lines=8> */
.L_x_3725:
        /* <DEDUP_REMOVED lines=12> */
.L_x_3726:
        /* <DEDUP_REMOVED lines=8> */
.L_x_3727:
        /* <DEDUP_REMOVED lines=12> */
.L_x_3728:
        /* <DEDUP_REMOVED lines=36> */
.L_x_3730:
        /* <DEDUP_REMOVED lines=1881> */
.L_x_3729:
[----:B------:R-:W-:-:S04]  /*8360*/  ISETP.GE.AND P0, PT, R115, R116, PT ;  /* 0x000000747300720c */ /* 0x000fc80003f06270 */
[----:B------:R-:W-:-:S13]  /*8370*/  ISETP.GE.OR P0, PT, R115, R0, P0 ;  /* 0x000000007300720c */ /* 0x000fda0000706670 */
[----:B------:R-:W-:Y:S05]  /*8380*/  @P0 BRA `(.L_x_3731) ;  /* 0x0000004000f80947 */ /* 0x000fea0003800000 */
.L_x_3732:
        /* <DEDUP_REMOVED lines=1086> */
.L_x_3731:
[----:B------:R-:W-:-:S04]  /*c770*/  ISETP.GE.AND P0, PT, R115, R116, PT ;  /* 0x000000747300720c */ /* 0x000fc80003f06270 */
[----:B------:R-:W-:-:S13]  /*c780*/  ISETP.GE.OR P0, PT, R115, UR12, P0 ;  /* 0x0000000c73007c0c */ /* 0x000fda0008706670 */
[----:B------:R-:W-:Y:S05]  /*c790*/  @P0 BRA `(.L_x_3733) ;  /* 0x0000002c00740947 */ /* 0x000fea0003800000 */
.L_x_3734:
        /* <DEDUP_REMOVED lines=733> */
.L_x_3733:
[----:B------:R-:W-:-:S04]  /*f570*/  ISETP.GE.AND P0, PT, R115, R116, PT ;  /* 0x000000747300720c */ /* 0x000fc80003f06270 */
[----:B------:R-:W-:-:S13]  /*f580*/  ISETP.GE.OR P0, PT, R115, R120, P0 ;  /* 0x000000787300720c */ /* 0x000fda0000706670 */
[----:B------:R-:W-:Y:S05]  /*f590*/  @P0 BRA `(.L_x_3735) ;  /* 0x0000006800080947 */ /* 0x000fea0003800000 */
.L_x_3736:
        /* <DEDUP_REMOVED lines=1666> */
.L_x_3735:
[----:B------:R-:W-:-:S04]  /*15dc0*/  ISETP.GE.AND P0, PT, R115, R116, PT ;  /* 0x000000747300720c */ /* 0x000fc80003f06270 */
[----:B------:R-:W-:-:S13]  /*15dd0*/  ISETP.GE.OR P0, PT, R115, UR13, P0 ;  /* 0x0000000d73007c0c */ /* 0x000fda0008706670 */
[----:B------:R-:W-:Y:S05]  /*15de0*/  @P0 BRA `(.L_x_3737) ;  /* 0x0000002c00080947 */ /* 0x000fea0003800000 */
.L_x_3738:
        /* <DEDUP_REMOVED lines=706> */
.L_x_3737:
        /* <DEDUP_REMOVED lines=10> */
.L_x_3740:
        /* <DEDUP_REMOVED lines=381> */
.L_x_3739:
        /* <DEDUP_REMOVED lines=8> */
.L_x_3744:
[----:B------:R-:W0:Y:S02]  /*1a300*/  LDS R14, [R16] ;  /* 0x00000000100e7984 */ /* 0x000e240000000800 */
[----:B0-----:R-:W-:-:S06]  /*1a310*/  HADD2 R15, R14, R17 ;  /* 0x000000110e0f7230 */ /* 0x001fcc0000000000 */
[----:B------:R-:W0:Y:S02]  /*1a320*/  ATOMS.CAST.SPIN R15, [R16], R14, R15 ;  /* 0x0000000e100f738d */ /* 0x000e24000180000f */
[----:B0-----:R-:W-:-:S13]  /*1a330*/  ISETP.EQ.U32.AND P0, PT, R15, 0x1, PT ;  /* 0x000000010f00780c */ /* 0x001fda0003f02070 */
[----:B------:R-:W-:Y:S05]  /*1a340*/  @!P0 BRA `(.L_x_3744) ;  /* 0xfffffffc00ec8947 */ /* 0x000fea000383ffff */
[----:B------:R-:W-:Y:S05]  /*1a350*/  BRA `(.L_x_3742) ;  /* 0x00000000000c7947 */ /* 0x000fea0003800000 */
.L_x_3743:
[----:B------:R-:W2:Y:S02]  /*1a360*/  LD.E R0, desc[UR8][R32.64] ;  /* 0x0000000820007980 */ /* 0x000ea4000c101900 */
[----:B--2---:R-:W-:-:S05]  /*1a370*/  IADD3 R15, R14, R0, RZ ;  /* 0x000000000e0f7210 */ /* 0x004fca0007ffe0ff */
[----:B------:R0:W-:Y:S02]  /*1a380*/  ST.E desc[UR8][R32.64], R15 ;  /* 0x0000000f20007985 */ /* 0x0001e4000c101908 */
.L_x_3742:
[----:B------:R-:W-:Y:S05]  /*1a390*/  BSYNC B0 ;  /* 0x0000000000007941 */ /* 0x000fea0003800000 */
.L_x_3741:
        /* <DEDUP_REMOVED lines=9> */
.L_x_3748:
[----:B------:R-:W1:Y:S02]  /*1a430*/  LDS R18, [R14+0x4] ;  /* 0x000004000e127984 */ /* 0x000e640000000800 */
[----:B-1----:R-:W-:-:S10]  /*1a440*/  HFMA2.MMA R19, R18, 1, 1, R13 ;  /* 0x3c003c0012137835 */ /* 0x002fd4000000000d */
[----:B------:R-:W1:Y:S02]  /*1a450*/  ATOMS.CAST.SPIN R19, [R14+0x4], R18, R19 ;  /* 0x000004120e13738d */ /* 0x000e640001800013 */
[----:B-1----:R-:W-:-:S13]  /*1a460*/  ISETP.EQ.U32.AND P0, PT, R19, 0x1, PT ;  /* 0x000000011300780c */ /* 0x002fda0003f02070 */
[----:B------:R-:W-:Y:S05]  /*1a470*/  @!P0 BRA `(.L_x_3748) ;  /* 0xfffffffc00ec8947 */ /* 0x000fea000383ffff */
[----:B------:R-:W-:Y:S05]  /*1a480*/  BRA `(.L_x_3746) ;  /* 0x00000000000c7947 */ /* 0x000fea0003800000 */
.L_x_3747:
[----:B------:R-:W2:Y:S02]  /*1a490*/  LD.E R0, desc[UR8][R32.64+0x4] ;  /* 0x0000040820007980 */ /* 0x000ea4000c101900 */
[----:B--2---:R-:W-:-:S05]  /*1a4a0*/  IADD3 R13, R13, R0, RZ ;  /* 0x000000000d0d7210 */ /* 0x004fca0007ffe0ff */
[----:B------:R1:W-:Y:S02]  /*1a4b0*/  ST.E desc[UR8][R32.64+0x4], R13 ;  /* 0x0000040d20007985 */ /* 0x0003e4000c101908 */
.L_x_3746:
[----:B------:R-:W-:Y:S05]  /*1a4c0*/  BSYNC B0 ;  /* 0x0000000000007941 */ /* 0x000fea0003800000 */
.L_x_3745:
        /* <DEDUP_REMOVED lines=9> */
.L_x_3752:
[----:B------:R-:W0:Y:S02]  /*1a560*/  LDS R12, [R14] ;  /* 0x000000000e0c7984 */ /* 0x000e240000000800 */
[----:B0-----:R-:W-:-:S06]  /*1a570*/  HADD2 R13, R12, R15 ;  /* 0x0000000f0c0d7230 */ /* 0x001fcc0000000000 */
[----:B------:R-:W0:Y:S02]  /*1a580*/  ATOMS.CAST.SPIN R13, [R14], R12, R13 ;  /* 0x0000000c0e0d738d */ /* 0x000e24000180000d */
[----:B0-----:R-:W-:-:S13]  /*1a590*/  ISETP.EQ.U32.AND P0, PT, R13, 0x1, PT ;  /* 0x000000010d00780c */ /* 0x001fda0003f02070 */
[----:B------:R-:W-:Y:S05]  /*1a5a0*/  @!P0 BRA `(.L_x_3752) ;  /* 0xfffffffc00ec8947 */ /* 0x000fea000383ffff */
[----:B------:R-:W-:Y:S05]  /*1a5b0*/  BRA `(.L_x_3750) ;  /* 0x00000000000c7947 */ /* 0x000fea0003800000 */
.L_x_3751:
[----:B------:R-:W2:Y:S02]  /*1a5c0*/  LD.E R0, desc[UR8][R32.64] ;  /* 0x0000000820007980 */ /* 0x000ea4000c101900 */
[----:B--2---:R-:W-:-:S05]  /*1a5d0*/  IADD3 R13, R12, R0, RZ ;  /* 0x000000000c0d7210 */ /* 0x004fca0007ffe0ff */
[----:B------:R0:W-:Y:S02]  /*1a5e0*/  ST.E desc[UR8][R32.64], R13 ;  /* 0x0000000d20007985 */ /* 0x0001e4000c101908 */
.L_x_3750:
[----:B------:R-:W-:Y:S05]  /*1a5f0*/  BSYNC B0 ;  /* 0x0000000000007941 */ /* 0x000fea0003800000 */
.L_x_3749:
[----:B0-----:R-:W-:-:S05]  /*1a600*/  IMAD.WIDE R12, R111, 0x2, R16 ;  /* 0x000000026f0c7825 */ /* 0x001fca00078e0210 */
[----:B------:R0:W-:Y:S01]  /*1a610*/  ATOM.E.ADD.F16x2.RN.STRONG.GPU P0, RZ, desc[UR8][R12.64], R11 ;  /* 0x0000000b0cff79a2 */ /* 0x0001e2000810e1c8 */
[----:B------:R-:W-:Y:S04]  /*1a620*/  BSSY B0, `(.L_x_3753) ;  /* 0x000000e000007945 */ /* 0x000fe80003800000 */
[----:B0-----:R-:W-:Y:S05]  /*1a630*/  @P0 BRA `(.L_x_3754) ;  /* 0x0000000000300947 */ /* 0x001fea0003800000 */
[----:B------:R-:W0:Y:S02]  /*1a640*/  QSPC.E.S P0, RZ, [R12] ;  /* 0x000000000cff73aa */ /* 0x000e240000000500 */
[----:B0-----:R-:W-:Y:S05]  /*1a650*/  @!P0 BRA `(.L_x_3755) ;  /* 0x00000000001c8947 */ /* 0x001fea0003800000 */
[----:B------:R-:W-:-:S07]  /*1a660*/  MOV R12, R12 ;  /* 0x0000000c000c7202 */ /* 0x000fce0000000f00 */
.L_x_3756:
[----:B------:R-:W0:Y:S02]  /*1a670*/  LDS R14, [R12] ;  /* 0x000000000c0e7984 */ /* 0x000e240000000800 */
[----:B0-----:R-:W-:-:S10]  /*1a680*/  HFMA2.MMA R15, R14, 1, 1, R11 ;  /* 0x3c003c000e0f7835 */ /* 0x001fd4000000000b */
[----:B------:R-:W0:Y:S02]  /*1a690*/  ATOMS.CAST.SPIN R15, [R12], R14, R15 ;  /* 0x0000000e0c0f738d */ /* 0x000e24000180000f */
[----:B0-----:R-:W-:-:S13]  /*1a6a0*/  ISETP.EQ.U32.AND P0, PT, R15, 0x1, PT ;  /* 0x000000010f00780c */ /* 0x001fda0003f02070 */
[----:B------:R-:W-:Y:S05]  /*1a6b0*/  @!P0 BRA `(.L_x_3756) ;  /* 0xfffffffc00ec8947 */ /* 0x000fea000383ffff */
[----:B------:R-:W-:Y:S05]  /*1a6c0*/  BRA `(.L_x_3754) ;  /* 0x00000000000c7947 */ /* 0x000fea0003800000 */
.L_x_3755:
[----:B------:R-:W2:Y:S02]  /*1a6d0*/  LD.E R0, desc[UR8][R12.64] ;  /* 0x000000080c007980 */ /* 0x000ea4000c101900 */
[----:B--2---:R-:W-:-:S05]  /*1a6e0*/  IADD3 R11, R11, R0, RZ ;  /* 0x000000000b0b7210 */ /* 0x004fca0007ffe0ff */
[----:B------:R0:W-:Y:S02]  /*1a6f0*/  ST.E desc[UR8][R12.64], R11 ;  /* 0x0000000b0c007985 */ /* 0x0001e4000c101908 */
.L_x_3754:
[----:B------:R-:W-:Y:S05]  /*1a700*/  BSYNC B0 ;  /* 0x0000000000007941 */ /* 0x000fea0003800000 */
.L_x_3753:
        /* <DEDUP_REMOVED lines=9> */
.L_x_3760:
[----:B------:R-:W0:Y:S02]  /*1a7a0*/  LDS R10, [R12] ;  /* 0x000000000c0a7984 */ /* 0x000e240000000800 */
[----:B0-----:R-:W-:-:S06]  /*1a7b0*/  HADD2 R11, R10, R13 ;  /* 0x0000000d0a0b7230 */ /* 0x001fcc0000000000 */
[----:B------:R-:W0:Y:S02]  /*1a7c0*/  ATOMS.CAST.SPIN R11, [R12], R10, R11 ;  /* 0x0000000a0c0b738d */ /* 0x000e24000180000b */
[----:B0-----:R-:W-:-:S13]  /*1a7d0*/  ISETP.EQ.U32.AND P0, PT, R11, 0x1, PT ;  /* 0x000000010b00780c */ /* 0x001fda0003f02070 */
[----:B------:R-:W-:Y:S05]  /*1a7e0*/  @!P0 BRA `(.L_x_3760) ;  /* 0xfffffffc00ec8947 */ /* 0x000fea000383ffff */
[----:B------:R-:W-:Y:S05]  /*1a7f0*/  BRA `(.L_x_3758) ;  /* 0x00000000000c7947 */ /* 0x000fea0003800000 */
.L_x_3759:
[----:B------:R-:W0:Y:S02]  /*1a800*/  LD.E R0, desc[UR8][R14.64] ;  /* 0x000000080e007980 */ /* 0x000e24000c101900 */
[----:B0-----:R-:W-:-:S05]  /*1a810*/  IADD3 R11, R10, R0, RZ ;  /* 0x000000000a0b7210 */ /* 0x001fca0007ffe0ff */
[----:B------:R1:W-:Y:S02]  /*1a820*/  ST.E desc[UR8][R14.64], R11 ;  /* 0x0000000b0e007985 */ /* 0x0003e4000c101908 */
.L_x_3758:
[----:B------:R-:W-:Y:S05]  /*1a830*/  BSYNC B0 ;  /* 0x0000000000007941 */ /* 0x000fea0003800000 */
.L_x_3757:
        /* <DEDUP_REMOVED lines=11> */
.L_x_3764:
[----:B------:R-:W0:Y:S02]  /*1a8f0*/  LDS R16, [R12] ;  /* 0x000000000c107984 */ /* 0x000e240000000800 */
[----:B0-----:R-:W-:-:S06]  /*1a900*/  HADD2 R17, R16, R9 ;  /* 0x0000000910117230 */ /* 0x001fcc0000000000 */
[----:B------:R-:W0:Y:S02]  /*1a910*/  ATOMS.CAST.SPIN R17, [R12], R16, R17 ;  /* 0x000000100c11738d */ /* 0x000e240001800011 */
[----:B0-----:R-:W-:-:S13]  /*1a920*/  ISETP.EQ.U32.AND P0, PT, R17, 0x1, PT ;  /* 0x000000011100780c */ /* 0x001fda0003f02070 */
[----:B------:R-:W-:Y:S05]  /*1a930*/  @!P0 BRA `(.L_x_3764) ;  /* 0xfffffffc00ec8947 */ /* 0x000fea000383ffff */
[----:B------:R-:W-:Y:S05]  /*1a940*/  BRA `(.L_x_3762) ;  /* 0x00000000000c7947 */ /* 0x000fea0003800000 */
.L_x_3763:
[----:B------:R-:W2:Y:S02]  /*1a950*/  LD.E R0, desc[UR8][R12.64] ;  /* 0x000000080c007980 */ /* 0x000ea4000c101900 */
[----:B--2---:R-:W-:-:S05]  /*1a960*/  IADD3 R9, R9, R0, RZ ;  /* 0x0000000009097210 */ /* 0x004fca0007ffe0ff */
[----:B------:R0:W-:Y:S02]  /*1a970*/  ST.E desc[UR8][R12.64], R9 ;  /* 0x000000090c007985 */ /* 0x0001e4000c101908 */
.L_x_3762:
[----:B------:R-:W-:Y:S05]  /*1a980*/  BSYNC B0 ;  /* 0x0000000000007941 */ /* 0x000fea0003800000 */
.L_x_3761:
        /* <DEDUP_REMOVED lines=9> */
.L_x_3768:
[----:B------:R-:W0:Y:S02]  /*1aa20*/  LDS R8, [R12] ;  /* 0x000000000c087984 */ /* 0x000e240000000800 */
[----:B0-----:R-:W-:-:S10]  /*1aa30*/  HFMA2.MMA R9, R8, 1, 1, R13 ;  /* 0x3c003c0008097835 */ /* 0x001fd4000000000d */
[----:B------:R-:W0:Y:S02]  /*1aa40*/  ATOMS.CAST.SPIN R9, [R12], R8, R9 ;  /* 0x000000080c09738d */ /* 0x000e240001800009 */
[----:B0-----:R-:W-:-:S13]  /*1aa50*/  ISETP.EQ.U32.AND P0, PT, R9, 0x1, PT ;  /* 0x000000010900780c */ /* 0x001fda0003f02070 */
[----:B------:R-:W-:Y:S05]  /*1aa60*/  @!P0 BRA `(.L_x_3768) ;  /* 0xfffffffc00ec8947 */ /* 0x000fea000383ffff */
[----:B------:R-:W-:Y:S05]  /*1aa70*/  BRA `(.L_x_3766) ;  /* 0x00000000000c7947 */ /* 0x000fea0003800000 */
.L_x_3767:
[----:B------:R-:W0:Y:S02]  /*1aa80*/  LD.E R0, desc[UR8][R16.64] ;  /* 0x0000000810007980 */ /* 0x000e24000c101900 */
[----:B0-----:R-:W-:-:S05]  /*1aa90*/  IADD3 R9, R8, R0, RZ ;  /* 0x0000000008097210 */ /* 0x001fca0007ffe0ff */
[----:B------:R1:W-:Y:S02]  /*1aaa0*/  ST.E desc[UR8][R16.64], R9 ;  /* 0x0000000910007985 */ /* 0x0003e4000c101908 */
.L_x_3766:
[----:B------:R-:W-:Y:S05]  /*1aab0*/  BSYNC B0 ;  /* 0x0000000000007941 */ /* 0x000fea0003800000 */
.L_x_3765:
        /* <DEDUP_REMOVED lines=8> */
.L_x_3772:
[----:B------:R-:W0:Y:S02]  /*1ab40*/  LDS R12, [R8] ;  /* 0x00000000080c7984 */ /* 0x000e240000000800 */
[----:B0-----:R-:W-:-:S06]  /*1ab50*/  HADD2 R13, R12, R7 ;  /* 0x000000070c0d7230 */ /* 0x001fcc0000000000 */
[----:B------:R-:W0:Y:S02]  /*1ab60*/  ATOMS.CAST.SPIN R13, [R8], R12, R13 ;  /* 0x0000000c080d738d */ /* 0x000e24000180000d */
[----:B0-----:R-:W-:-:S13]  /*1ab70*/  ISETP.EQ.U32.AND P0, PT, R13, 0x1, PT ;  /* 0x000000010d00780c */ /* 0x001fda0003f02070 */
[----:B------:R-:W-:Y:S05]  /*1ab80*/  @!P0 BRA `(.L_x_3772) ;  /* 0xfffffffc00ec8947 */ /* 0x000fea000383ffff */
[----:B------:R-:W-:Y:S05]  /*1ab90*/  BRA `(.L_x_3770) ;  /* 0x00000000000c7947 */ /* 0x000fea0003800000 */
.L_x_3771:
[----:B------:R-:W2:Y:S02]  /*1aba0*/  LD.E R0, desc[UR8][R8.64] ;  /* 0x0000000808007980 */ /* 0x000ea4000c101900 */
[----:B--2---:R-:W-:-:S05]  /*1abb0*/  IADD3 R7, R7, R0, RZ ;  /* 0x0000000007077210 */ /* 0x004fca0007ffe0ff */
[----:B------:R0:W-:Y:S02]  /*1abc0*/  ST.E desc[UR8][R8.64], R7 ;  /* 0x0000000708007985 */ /* 0x0001e4000c101908 */
.L_x_3770:
[----:B------:R-:W-:Y:S05]  /*1abd0*/  BSYNC B0 ;  /* 0x0000000000007941 */ /* 0x000fea0003800000 */
.L_x_3769:
        /* <DEDUP_REMOVED lines=9> */
.L_x_3776:
[----:B------:R-:W0:Y:S02]  /*1ac70*/  LDS R6, [R8] ;  /* 0x0000000008067984 */ /* 0x000e240000000800 */
[----:B0-----:R-:W-:-:S10]  /*1ac80*/  HFMA2.MMA R7, R6, 1, 1, R9 ;  /* 0x3c003c0006077835 */ /* 0x001fd40000000009 */
[----:B------:R-:W0:Y:S02]  /*1ac90*/  ATOMS.CAST.SPIN R7, [R8], R6, R7 ;  /* 0x000000060807738d */ /* 0x000e240001800007 */
[----:B0-----:R-:W-:-:S13]  /*1aca0*/  ISETP.EQ.U32.AND P0, PT, R7, 0x1, PT ;  /* 0x000000010700780c */ /* 0x001fda0003f02070 */
[----:B------:R-:W-:Y:S05]  /*1acb0*/  @!P0 BRA `(.L_x_3776) ;  /* 0xfffffffc00ec8947 */ /* 0x000fea000383ffff */
[----:B------:R-:W-:Y:S05]  /*1acc0*/  BRA `(.L_x_3774) ;  /* 0x00000000000c7947 */ /* 0x000fea0003800000 */
.L_x_3775:
[----:B------:R-:W0:Y:S02]  /*1acd0*/  LD.E R0, desc[UR8][R12.64] ;  /* 0x000000080c007980 */ /* 0x000e24000c101900 */
[----:B0-----:R-:W-:-:S05]  /*1ace0*/  IADD3 R7, R6, R0, RZ ;  /* 0x0000000006077210 */ /* 0x001fca0007ffe0ff */
[----:B------:R1:W-:Y:S02]  /*1acf0*/  ST.E desc[UR8][R12.64], R7 ;  /* 0x000000070c007985 */ /* 0x0003e4000c101908 */
.L_x_3774:
[----:B------:R-:W-:Y:S05]  /*1ad00*/  BSYNC B0 ;  /* 0x0000000000007941 */ /* 0x000fea0003800000 */
.L_x_3773:
        /* <DEDUP_REMOVED lines=8> */
.L_x_3780:
[----:B------:R-:W0:Y:S02]  /*1ad90*/  LDS R8, [R6] ;  /* 0x0000000006087984 */ /* 0x000e240000000800 */
[----:B0-----:R-:W-:-:S06]  /*1ada0*/  HADD2 R9, R8, R5 ;  /* 0x0000000508097230 */ /* 0x001fcc0000000000 */
[----:B------:R-:W0:Y:S02]  /*1adb0*/  ATOMS.CAST.SPIN R9, [R6], R8, R9 ;  /* 0x000000080609738d */ /* 0x000e240001800009 */
[----:B0-----:R-:W-:-:S13]  /*1adc0*/  ISETP.EQ.U32.AND P0, PT, R9, 0x1, PT ;  /* 0x000000010900780c */ /* 0x001fda0003f02070 */
[----:B------:R-:W-:Y:S05]  /*1add0*/  @!P0 BRA `(.L_x_3780) ;  /* 0xfffffffc00ec8947 */ /* 0x000fea000383ffff */
[----:B------:R-:W-:Y:S05]  /*1ade0*/  BRA `(.L_x_3778) ;  /* 0x00000000000c7947 */ /* 0x000fea0003800000 */
.L_x_3779:
[----:B------:R-:W2:Y:S02]  /*1adf0*/  LD.E R0, desc[UR8][R6.64] ;  /* 0x0000000806007980 */ /* 0x000ea4000c101900 */
[----:B--2---:R-:W-:-:S05]  /*1ae00*/  IADD3 R5, R5, R0, RZ ;  /* 0x0000000005057210 */ /* 0x004fca0007ffe0ff */
[----:B------:R0:W-:Y:S02]  /*1ae10*/  ST.E desc[UR8][R6.64], R5 ;  /* 0x0000000506007985 */ /* 0x0001e4000c101908 */
.L_x_3778:
[----:B------:R-:W-:Y:S05]  /*1ae20*/  BSYNC B0 ;  /* 0x0000000000007941 */ /* 0x000fea0003800000 */
.L_x_3777:
        /* <DEDUP_REMOVED lines=8> */
.L_x_3784:
[----:B------:R-:W0:Y:S02]  /*1aeb0*/  LDS R4, [R6] ;  /* 0x0000000006047984 */ /* 0x000e240000000800 */
[----:B0-----:R-:W-:-:S10]  /*1aec0*/  HFMA2.MMA R5, R4, 1, 1, R7 ;  /* 0x3c003c0004057835 */ /* 0x001fd40000000007 */
[----:B------:R-:W0:Y:S02]  /*1aed0*/  ATOMS.CAST.SPIN R5, [R6], R4, R5 ;  /* 0x000000040605738d */ /* 0x000e240001800005 */
[----:B0-----:R-:W-:-:S13]  /*1aee0*/  ISETP.EQ.U32.AND P0, PT, R5, 0x1, PT ;  /* 0x000000010500780c */ /* 0x001fda0003f02070 */
[----:B------:R-:W-:Y:S05]  /*1aef0*/  @!P0 BRA `(.L_x_3784) ;  /* 0xfffffffc00ec8947 */ /* 0x000fea000383ffff */
[----:B------:R-:W-:Y:S05]  /*1af00*/  BRA `(.L_x_3782) ;  /* 0x00000000000c7947 */ /* 0x000fea0003800000 */
.L_x_3783:
[----:B------:R-:W2:Y:S02]  /*1af10*/  LD.E R0, desc[UR8][R6.64] ;  /* 0x0000000806007980 */ /* 0x000ea4000c101900 */
[----:B--2---:R-:W-:-:S05]  /*1af20*/  IADD3 R5, R4, R0, RZ ;  /* 0x0000000004057210 */ /* 0x004fca0007ffe0ff */
[----:B------:R0:W-:Y:S02]  /*1af30*/  ST.E desc[UR8][R6.64], R5 ;  /* 0x0000000506007985 */ /* 0x0001e4000c101908 */
.L_x_3782:
[----:B------:R-:W-:Y:S05]  /*1af40*/  BSYNC B0 ;  /* 0x0000000000007941 */ /* 0x000fea0003800000 */
.L_x_3781:
        /* <DEDUP_REMOVED lines=8> */
.L_x_3786:
[----:B------:R-:W0:Y:S02]  /*1afd0*/  LDS R2, [R4] ;  /* 0x0000000004027984 */ /* 0x000e240000000800 */
[----:B0-----:R-:W-:-:S06]  /*1afe0*/  HADD2 R3, R2, R5 ;  /* 0x0000000502037230 */ /* 0x001fcc0000000000 */
[----:B------:R-:W0:Y:S02]  /*1aff0*/  ATOMS.CAST.SPIN R3, [R4], R2, R3 ;  /* 0x000000020403738d */ /* 0x000e240001800003 */
[----:B0-----:R-:W-:-:S13]  /*1b000*/  ISETP.EQ.U32.AND P0, PT, R3, 0x1, PT ;  /* 0x000000010300780c */ /* 0x001fda0003f02070 */
[----:B------:R-:W-:Y:S05]  /*1b010*/  @!P0 BRA `(.L_x_3786) ;  /* 0xfffffffc00ec8947 */ /* 0x000fea000383ffff */
[----:B------:R-:W-:Y:S05]  /*1b020*/  EXIT ;  /* 0x000000000000794d */ /* 0x000fea0003800000 */
.L_x_3785:
[----:B------:R-:W2:Y:S02]  /*1b030*/  LD.E R0, desc[UR8][R4.64] ;  /* 0x0000000804007980 */ /* 0x000ea4000c101900 */
[----:B--2---:R-:W-:-:S05]  /*1b040*/  IADD3 R3, R3, R0, RZ ;  /* 0x0000000003037210 */ /* 0x004fca0007ffe0ff */
[----:B------:R-:W-:Y:S01]  /*1b050*/  ST.E desc[UR8][R4.64], R3 ;  /* 0x0000000304007985 */ /* 0x000fe2000c101908 */
[----:B------:R-:W-:Y:S05]  /*1b060*/  EXIT ;  /* 0x000000000000794d */ /* 0x000fea0003800000 */
.L_x_3787:
        /* <DEDUP_REMOVED lines=9> */
.L_x_4069:


//--------------------- .text._Z23gemm_half_q_half_kernelILi5ELb0ELb0EEvPK6__halfPKjS4_S2_PS0_iiiiPKtS7_iiiiiibS2_i --------------------------
	.section	.text._Z23gemm_half_q_half_kernelILi5ELb0ELb0EEvPK6__halfPKjS4_S2_PS0_iiiiPKtS7_iiiiiibS2_i,"ax",@progbits
	.align	128
        .global         _Z23gemm_half_q_half_kernelILi5ELb0ELb0EEvPK6__halfPKjS4_S2_PS0_iiiiPKtS7_iiiiiibS2_i
        .type           _Z23gemm_half_q_half_kernelILi5ELb0ELb0EEvPK6__halfPKjS4_S2_PS0_iiiiPKtS7_iiiiiibS2_i,@function
        .size           _Z23gemm_half_q_half_kernelILi5ELb0ELb0EEvPK6__halfPKjS4_S2_PS0_iiiiPKtS7_iiiiiibS2_i,(.L_x_4070 - _Z23gemm_half_q_half_kernelILi5ELb0ELb0EEvPK6__halfPKjS4_S2_PS0_iiiiPKtS7_iiiiiibS2_i)
        .other          _Z23gemm_half_q_half_kernelILi5ELb0ELb0EEvPK6__halfPKjS4_S2_PS0_iiiiPKtS7_iiiiiibS2_i,@"STO_CUDA_ENTRY STV_DEFAULT"
_Z23gemm_half_q_half_kernelILi5ELb0ELb0EEvPK6__halfPKjS4_S2_PS0_iiiiPKtS7_iiiiiibS2_i:
.text._Z23gemm_half_q_half_kernelILi5ELb0ELb0EEvPK6__halfPKjS4_S2_PS0_iiiiPKtS7_iiiiiibS2_i:
        /* <DEDUP_REMOVED lines=46> */
.L_x_3789:
[----:B------:R-:W-:Y:S05]  /*02e0*/  BSYNC B0 ;  /* 0x0000000000007941 */ /* 0x000fea0003800000 */
.L_x_3788:
        /* <DEDUP_REMOVED lines=24> */
.L_x_3790:
        /* <DEDUP_REMOVED lines=12> */
.L_x_3792:
        /* <DEDUP_REMOVED lines=42> */
.L_x_3791:
        /* <DEDUP_REMOVED lines=15> */
.L_x_3793:
        /* <DEDUP_REMOVED lines=8> */
.L_x_3794:
        /* <DEDUP_REMOVED lines=12> */
.L_x_3795:
        /* <DEDUP_REMOVED lines=8> */
.L_x_3796:
        /* <DEDUP_REMOVED lines=12> */
.L_x_3797:
        /* <DEDUP_REMOVED lines=34> */
.L_x_3799:
        /* <DEDUP_REMOVED lines=1665> */
.L_x_3798:
[----:B------:R-:W-:-:S04]  /*7570*/  ISETP.GE.AND P0, PT, R109, R110, PT ;  /* 0x0000006e6d00720c */ /* 0x000fc80003f06270 */
[----:B------:R-:W-:-:S13]  /*7580*/  ISETP.GE.OR P0, PT, R109, R0, P0 ;  /* 0x000000006d00720c */ /* 0x000fda0000706670 */
[----:B------:R-:W-:Y:S05]  /*7590*/  @P0 BRA `(.L_x_3800) ;  /* 0x0000003c00a80947 */ /* 0x000fea0003800000 */
.L_x_3801:
        /* <DEDUP_REMOVED lines=1002> */
.L_x_3800:
[----:B------:R-:W-:-:S04]  /*b440*/  ISETP.GE.AND P0, PT, R109, R110, PT ;  /* 0x0000006e6d00720c */ /* 0x000fc80003f06270 */
[----:B------:R-:W-:-:S13]  /*b450*/  ISETP.GE.OR P0, PT, R109, UR12, P0 ;  /* 0x0000000c6d007c0c */ /* 0x000fda0008706670 */
[----:B------:R-:W-:Y:S05]  /*b460*/  @P0 BRA `(.L_x_3802) ;  /* 0x0000002800440947 */ /* 0x000fea0003800000 */
.L_x_3803:
        /* <DEDUP_REMOVED lines=657> */
.L_x_3802:
[----:B------:R-:W-:-:S04]  /*dd80*/  ISETP.GE.AND P0, PT, R109, R110, PT ;  /* 0x0000006e6d00720c */ /* 0x000fc80003f06270 */
[----:B------:R-:W-:-:S13]  /*dd90*/  ISETP.GE.OR P0, PT, R109, R114, P0 ;  /* 0x000000726d00720c */ /* 0x000fda0000706670 */
[----:B------:R-:W-:Y:S05]  /*dda0*/  @P0 BRA `(.L_x_3804) ;  /* 0x0000005800a40947 */ /* 0x000fea0003800000 */
.L_x_3805:
        /* <DEDUP_REMOVED lines=1449> */
.L_x_3804:
[----:B------:R-:W-:-:S04]  /*13840*/  ISETP.GE.AND P0, PT, R109, R110, PT ;  /* 0x0000006e6d00720c */ /* 0x000fc80003f06270 */
[----:B------:R-:W-:-:S13]  /*13850*/  ISETP.GE.OR P0, PT, R109, UR13, P0 ;  /* 0x0000000d6d007c0c */ /* 0x000fda0008706670 */
[----:B------:R-:W-:Y:S05]  /*13860*/  @P0 BRA `(.L_x_3806) ;  /* 0x0000002400d80947 */ /* 0x000fea0003800000 */
.L_x_3807:
        /* <DEDUP_REMOVED lines=630> */
.L_x_3806:
        /* <DEDUP_REMOVED lines=10> */
.L_x_3809:
        /* <DEDUP_REMOVED lines=337> */
.L_x_3808:
        /* <DEDUP_REMOVED lines=8> */
.L_x_3813:
[----:B------:R-:W0:Y:S02]  /*17600*/  LDS R14, [R16] ;  /* 0x00000000100e7984 */ /* 0x000e240000000800 */
[----:B0-----:R-:W-:-:S06]  /*17610*/  HADD2 R15, R14, R17 ;  /* 0x000000110e0f7230 */ /* 0x001fcc0000000000 */
[----:B------:R-:W0:Y:S02]  /*17620*/  ATOMS.CAST.SPIN R15, [R16], R14, R15 ;  /* 0x0000000e100f738d */ /* 0x000e24000180000f */
[----:B0-----:R-:W-:-:S13]  /*17630*/  ISETP.EQ.U32.AND P0, PT, R15, 0x1, PT ;  /* 0x000000010f00780c */ /* 0x001fda0003f02070 */
[----:B------:R-:W-:Y:S05]  /*17640*/  @!P0 BRA `(.L_x_3813) ;  /* 0xfffffffc00ec8947 */ /* 0x000fea000383ffff */
[----:B------:R-:W-:Y:S05]  /*17650*/  BRA `(.L_x_3811) ;  /* 0x00000000000c7947 */ /* 0x000fea0003800000 */
.L_x_3812:
[----:B------:R-:W2:Y:S02]  /*17660*/  LD.E R0, desc[UR8][R2.64] ;  /* 0x0000000802007980 */ /* 0x000ea4000c101900 */
[----:B--2---:R-:W-:-:S05]  /*17670*/  IADD3 R15, R14, R0, RZ ;  /* 0x000000000e0f7210 */ /* 0x004fca0007ffe0ff */
[----:B------:R0:W-:Y:S02]  /*17680*/  ST.E desc[UR8][R2.64], R15 ;  /* 0x0000000f02007985 */ /* 0x0001e4000c101908 */
.L_x_3811:
[----:B------:R-:W-:Y:S05]  /*17690*/  BSYNC B0 ;  /* 0x0000000000007941 */ /* 0x000fea0003800000 */
.L_x_3810:
        /* <DEDUP_REMOVED lines=9> */
.L_x_3817:
[----:B------:R-:W1:Y:S02]  /*17730*/  LDS R18, [R14+0x4] ;  /* 0x000004000e127984 */ /* 0x000e640000000800 */
[----:B-1----:R-:W-:-:S10]  /*17740*/  HFMA2.MMA R19, R18, 1, 1, R13 ;  /* 0x3c003c0012137835 */ /* 0x002fd4000000000d */
[----:B------:R-:W1:Y:S02]  /*17750*/  ATOMS.CAST.SPIN R19, [R14+0x4], R18, R19 ;  /* 0x000004120e13738d */ /* 0x000e640001800013 */
[----:B-1----:R-:W-:-:S13]  /*17760*/  ISETP.EQ.U32.AND P0, PT, R19, 0x1, PT ;  /* 0x000000011300780c */ /* 0x002fda0003f02070 */
[----:B------:R-:W-:Y:S05]  /*17770*/  @!P0 BRA `(.L_x_3817) ;  /* 0xfffffffc00ec8947 */ /* 0x000fea000383ffff */
[----:B------:R-:W-:Y:S05]  /*17780*/  BRA `(.L_x_3815) ;  /* 0x00000000000c7947 */ /* 0x000fea0003800000 */
.L_x_3816:
[----:B------:R-:W2:Y:S02]  /*17790*/  LD.E R0, desc[UR8][R2.64+0x4] ;  /* 0x0000040802007980 */ /* 0x000ea4000c101900 */
[----:B--2---:R-:W-:-:S05]  /*177a0*/  IADD3 R13, R13, R0, RZ ;  /* 0x000000000d0d7210 */ /* 0x004fca0007ffe0ff */
[----:B------:R1:W-:Y:S02]  /*177b0*/  ST.E desc[UR8][R2.64+0x4], R13 ;  /* 0x0000040d02007985 */ /* 0x0003e4000c101908 */
.L_x_3815:
[----:B------:R-:W-:Y:S05]  /*177c0*/  BSYNC B0 ;  /* 0x0000000000007941 */ /* 0x000fea0003800000 */
.L_x_3814:
[----:B0-----:R-:W-:-:S05]  /*177d0*/  IMAD.WIDE R14, R101, 0x2, R2 ;  /* 0x00000002650e7825 */ /* 0x001fca00078e0202 */
[----:B------:R0:W-:Y:S01]  /*177e0*/  ATOM.E.ADD.F16x2.RN.STRONG.GPU P0, RZ, desc[UR8][R14.64], R12 ;  /* 0x0000000c0eff79a2 */ /* 0x0001e2000810e1c8 */
[----:B------:R-:W-:Y:S04]  /*177f0*/  BSSY B0, `(.L_x_3818) ;  /* 0x0000010000007945 */ /* 0x000fe80003800000 */
[----:B0-----:R-:W-:Y:S05]  /*17800*/  @P0 BRA `(.L_x_3819) ;  /* 0x0000000000380947 */ /* 0x001fea0003800000 */
[----:B------:R-:W0:Y:S02]  /*17810*/  QSPC.E.S P0, RZ, [R14] ;  /* 0x000000000eff73aa */ /* 0x000e240000000500 */
[----:B0-----:R-:W-:Y:S05]  /*17820*/  @!P0 BRA `(.L_x_3820) ;  /* 0x0000000000248947 */ /* 0x001fea0003800000 */
[----:B-1----:R-:W-:-:S04]  /*17830*/  MOV R2, R14 ;  /* 0x0000000e00027202 */ /* 0x002fc80000000f00 */
[----:B------:R-:W-:Y:S02]  /*17840*/  MOV R2, R2 ;  /* 0x0000000200027202 */ /* 0x000fe40000000f00 */
[----:B------:R-:W-:-:S07]  /*17850*/  MOV R3, R12 ;  /* 0x0000000c00037202 */ /* 0x000fce0000000f00 */
.L_x_3821:
[----:B------:R-:W0:Y:S02]  /*17860*/  LDS R12, [R2] ;  /* 0x00000000020c7984 */ /* 0x000e240000000800 */
[----:B0-----:R-:W-:-:S06]  /*17870*/  HADD2 R13, R12, R3 ;  /* 0x000000030c0d7230 */ /* 0x001fcc0000000000 */
[----:B------:R-:W0:Y:S02]  /*17880*/  ATOMS.CAST.SPIN R13, [R2], R12, R13 ;  /* 0x0000000c020d738d */ /* 0x000e24000180000d */
[----:B0-----:R-:W-:-:S13]  /*17890*/  ISETP.EQ.U32.AND P0, PT, R13, 0x1, PT ;  /* 0x000000010d00780c */ /* 0x001fda0003f02070 */
[----:B------:R-:W-:Y:S05]  /*178a0*/  @!P0 BRA `(.L_x_3821) ;  /* 0xfffffffc00ec8947 */ /* 0x000fea000383ffff */
[----:B------:R-:W-:Y:S05]  /*178b0*/  BRA `(.L_x_3819) ;  /* 0x00000000000c7947 */ /* 0x000fea0003800000 */
.L_x_3820:
[----:B------:R-:W1:Y:S02]  /*178c0*/  LD.E R0, desc[UR8][R14.64] ;  /* 0x000000080e007980 */ /* 0x000e64000c101900 */
[----:B-1----:R-:W-:-:S05]  /*178d0*/  IADD3 R3, R12, R0, RZ ;  /* 0x000000000c037210 */ /* 0x002fca0007ffe0ff */
[----:B------:R0:W-:Y:S02]  /*178e0*/  ST.E desc[UR8][R14.64], R3 ;  /* 0x000000030e007985 */ /* 0x0001e4000c101908 */
.L_x_3819:
[----:B------:R-:W-:Y:S05]  /*178f0*/  BSYNC B0 ;  /* 0x0000000000007941 */ /* 0x000fea0003800000 */
.L_x_3818:
[----:B01----:R-:W-:-:S05]  /*17900*/  IMAD.WIDE R2, R101, 0x2, R16 ;  /* 0x0000000265027825 */ /* 0x003fca00078e0210 */
[----:B------:R0:W-:Y:S01]  /*17910*/  ATOM.E.ADD.F16x2.RN.STRONG.GPU P0, RZ, desc[UR8][R2.64], R11 ;  /* 0x0000000b02ff79a2 */ /* 0x0001e2000810e1c8 */
[----:B------:R-:W-:Y:S04]  /*17920*/  BSSY B0, `(.L_x_3822) ;  /* 0x000000e000007945 */ /* 0x000fe80003800000 */
[----:B0-----:R-:W-:Y:S05]  /*17930*/  @P0 BRA `(.L_x_3823) ;  /* 0x0000000000300947 */ /* 0x001fea0003800000 */
[----:B------:R-:W0:Y:S02]  /*17940*/  QSPC.E.S P0, RZ, [R2] ;  /* 0x0000000002ff73aa */ /* 0x000e240000000500 */
[----:B0-----:R-:W-:Y:S05]  /*17950*/  @!P0 BRA `(.L_x_3824) ;  /* 0x00000000001c8947 */ /* 0x001fea0003800000 */
[----:B------:R-:W-:-:S07]  /*17960*/  MOV R2, R2 ;  /* 0x0000000200027202 */ /* 0x000fce0000000f00 */
.L_x_3825:
[----:B------:R-:W0:Y:S02]  /*17970*/  LDS R12, [R2] ;  /* 0x00000000020c7984 */ /* 0x000e240000000800 */
[----:B0-----:R-:W-:-:S10]  /*17980*/  HFMA2.MMA R13, R12, 1, 1, R11 ;  /* 0x3c003c000c0d7835 */ /* 0x001fd4000000000b */
[----:B------:R-:W0:Y:S02]  /*17990*/  ATOMS.CAST.SPIN R13, [R2], R12, R13 ;  /* 0x0000000c020d738d */ /* 0x000e24000180000d */
[----:B0-----:R-:W-:-:S13]  /*179a0*/  ISETP.EQ.U32.AND P0, PT, R13, 0x1, PT ;  /* 0x000000010d00780c */ /* 0x001fda0003f02070 */
[----:B------:R-:W-:Y:S05]  /*179b0*/  @!P0 BRA `(.L_x_3825) ;  /* 0xfffffffc00ec8947 */ /* 0x000fea000383ffff */
[----:B------:R-:W-:Y:S05]  /*179c0*/  BRA `(.L_x_3823) ;  /* 0x00000000000c7947 */ /* 0x000fea0003800000 */
.L_x_3824:
[----:B------:R-:W2:Y:S02]  /*179d0*/  LD.E R0, desc[UR8][R2.64] ;  /* 0x0000000802007980 */ /* 0x000ea4000c101900 */
[----:B--2---:R-:W-:-:S05]  /*179e0*/  IADD3 R11, R11, R0, RZ ;  /* 0x000000000b0b7210 */ /* 0x004fca0007ffe0ff */
[----:B------:R0:W-:Y:S02]  /*179f0*/  ST.E desc[UR8][R2.64], R11 ;  /* 0x0000000b02007985 */ /* 0x0001e4000c101908 */
.L_x_3823:
[----:B------:R-:W-:Y:S05]  /*17a00*/  BSYNC B0 ;  /* 0x0000000000007941 */ /* 0x000fea0003800000 */
.L_x_3822:
        /* <DEDUP_REMOVED lines=9> */
.L_x_3829:
[----:B------:R-:W0:Y:S02]  /*17aa0*/  LDS R10, [R2] ;  /* 0x00000000020a7984 */ /* 0x000e240000000800 */
[----:B0-----:R-:W-:-:S06]  /*17ab0*/  HADD2 R11, R10, R3 ;  /* 0x000000030a0b7230 */ /* 0x001fcc0000000000 */
[----:B------:R-:W0:Y:S02]  /*17ac0*/  ATOMS.CAST.SPIN R11, [R2], R10, R11 ;  /* 0x0000000a020b738d */ /* 0x000e24000180000b */
[----:B0-----:R-:W-:-:S13]  /*17ad0*/  ISETP.EQ.U32.AND P0, PT, R11, 0x1, PT ;  /* 0x000000010b00780c */ /* 0x001fda0003f02070 */
[----:B------:R-:W-:Y:S05]  /*17ae0*/  @!P0 BRA `(.L_x_3829) ;  /* 0xfffffffc00ec8947 */ /* 0x000fea000383ffff */
[----:B------:R-:W-:Y:S05]  /*17af0*/  BRA `(.L_x_3827) ;  /* 0x00000000000c7947 */ /* 0x000fea0003800000 */
.L_x_3828:
[----:B------:R-:W0:Y:S02]  /*17b00*/  LD.E R0, desc[UR8][R12.64] ;  /* 0x000000080c007980 */ /* 0x000e24000c101900 */
[----:B0-----:R-:W-:-:S05]  /*17b10*/  IADD3 R3, R10, R0, RZ ;  /* 0x000000000a037210 */ /* 0x001fca0007ffe0ff */
[----:B------:R1:W-:Y:S02]  /*17b20*/  ST.E desc[UR8][R12.64], R3 ;  /* 0x000000030c007985 */ /* 0x0003e4000c101908 */
.L_x_3827:
[----:B------:R-:W-:Y:S05]  /*17b30*/  BSYNC B0 ;  /* 0x0000000000007941 */ /* 0x000fea0003800000 */
.L_x_3826:
        /* <DEDUP_REMOVED lines=11> */
.L_x_3833:
[----:B------:R-:W0:Y:S02]  /*17bf0*/  LDS R14, [R10] ;  /* 0x000000000a0e7984 */ /* 0x000e240000000800 */
[----:B0-----:R-:W-:-:S06]  /*17c00*/  HADD2 R15, R14, R9 ;  /* 0x000000090e0f7230 */ /* 0x001fcc0000000000 */
[----:B------:R-:W0:Y:S02]  /*17c10*/  ATOMS.CAST.SPIN R15, [R10], R14, R15 ;  /* 0x0000000e0a0f738d */ /* 0x000e24000180000f */
[----:B0-----:R-:W-:-:S13]  /*17c20*/  ISETP.EQ.U32.AND P0, PT, R15, 0x1, PT ;  /* 0x000000010f00780c */ /* 0x001fda0003f02070 */
[----:B------:R-:W-:Y:S05]  /*17c30*/  @!P0 BRA `(.L_x_3833) ;  /* 0xfffffffc00ec8947 */ /* 0x000fea000383ffff */
[----:B------:R-:W-:Y:S05]  /*17c40*/  BRA `(.L_x_3831) ;  /* 0x00000000000c7947 */ /* 0x000fea0003800000 */
.L_x_3832:
[----:B------:R-:W2:Y:S02]  /*17c50*/  LD.E R0, desc[UR8][R10.64] ;  /* 0x000000080a007980 */ /* 0x000ea4000c101900 */
[----:B--2---:R-:W-:-:S05]  /*17c60*/  IADD3 R9, R9, R0, RZ ;  /* 0x0000000009097210 */ /* 0x004fca0007ffe0ff */
[----:B------:R0:W-:Y:S02]  /*17c70*/  ST.E desc[UR8][R10.64], R9 ;  /* 0x000000090a007985 */ /* 0x0001e4000c101908 */
.L_x_3831:
[----:B------:R-:W-:Y:S05]  /*17c80*/  BSYNC B0 ;  /* 0x0000000000007941 */ /* 0x000fea0003800000 */
.L_x_3830:
        /* <DEDUP_REMOVED lines=9> */
.L_x_3837:
[----:B------:R-:W0:Y:S02]  /*17d20*/  LDS R8, [R10] ;  /* 0x000000000a087984 */ /* 0x000e240000000800 */
[----:B0-----:R-:W-:-:S10]  /*17d30*/  HFMA2.MMA R9, R8, 1, 1, R11 ;  /* 0x3c003c0008097835 */ /* 0x001fd4000000000b */
[----:B------:R-:W0:Y:S02]  /*17d40*/  ATOMS.CAST.SPIN R9, [R10], R8, R9 ;  /* 0x000000080a09738d */ /* 0x000e240001800009 */
[----:B0-----:R-:W-:-:S13]  /*17d50*/  ISETP.EQ.U32.AND P0, PT, R9, 0x1, PT ;  /* 0x000000010900780c */ /* 0x001fda0003f02070 */
[----:B------:R-:W-:Y:S05]  /*17d60*/  @!P0 BRA `(.L_x_3837) ;  /* 0xfffffffc00ec8947 */ /* 0x000fea000383ffff */
[----:B------:R-:W-:Y:S05]  /*17d70*/  BRA `(.L_x_3835) ;  /* 0x00000000000c7947 */ /* 0x000fea0003800000 */
.L_x_3836:
[----:B------:R-:W0:Y:S02]  /*17d80*/  LD.E R0, desc[UR8][R14.64] ;  /* 0x000000080e007980 */ /* 0x000e24000c101900 */
[----:B0-----:R-:W-:-:S05]  /*17d90*/  IADD3 R9, R8, R0, RZ ;  /* 0x0000000008097210 */ /* 0x001fca0007ffe0ff */
[----:B------:R1:W-:Y:S02]  /*17da0*/  ST.E desc[UR8][R14.64], R9 ;  /* 0x000000090e007985 */ /* 0x0003e4000c101908 */
.L_x_3835:
[----:B------:R-:W-:Y:S05]  /*17db0*/  BSYNC B0 ;  /* 0x0000000000007941 */ /* 0x000fea0003800000 */
.L_x_3834:
        /* <DEDUP_REMOVED lines=8> */
.L_x_3841:
[----:B------:R-:W0:Y:S02]  /*17e40*/  LDS R10, [R8] ;  /* 0x00000000080a7984 */ /* 0x000e240000000800 */
[----:B0-----:R-:W-:-:S06]  /*17e50*/  HADD2 R11, R10, R7 ;  /* 0x000000070a0b7230 */ /* 0x001fcc0000000000 */
[----:B------:R-:W0:Y:S02]  /*17e60*/  ATOMS.CAST.SPIN R11, [R8], R10, R11 ;  /* 0x0000000a080b738d */ /* 0x000e24000180000b */
[----:B0-----:R-:W-:-:S13]  /*17e70*/  ISETP.EQ.U32.AND P0, PT, R11, 0x1, PT ;  /* 0x000000010b00780c */ /* 0x001fda0003f02070 */
[----:B------:R-:W-:Y:S05]  /*17e80*/  @!P0 BRA `(.L_x_3841) ;  /* 0xfffffffc00ec8947 */ /* 0x000fea000383ffff */
[----:B------:R-:W-:Y:S05]  /*17e90*/  BRA `(.L_x_3839) ;  /* 0x00000000000c7947 */ /* 0x000fea0003800000 */
.L_x_3840:
[----:B------:R-:W2:Y:S02]  /*17ea0*/  LD.E R0, desc[UR8][R8.64] ;  /* 0x0000000808007980 */ /* 0x000ea4000c101900 */
[----:B--2---:R-:W-:-:S05]  /*17eb0*/  IADD3 R7, R7, R0, RZ ;  /* 0x0000000007077210 */ /* 0x004fca0007ffe0ff */
[----:B------:R0:W-:Y:S02]  /*17ec0*/  ST.E desc[UR8][R8.64], R7 ;  /* 0x0000000708007985 */ /* 0x0001e4000c101908 */
.L_x_3839:
[----:B------:R-:W-:Y:S05]  /*17ed0*/  BSYNC B0 ;  /* 0x0000000000007941 */ /* 0x000fea0003800000 */
.L_x_3838:
        /* <DEDUP_REMOVED lines=8> */
.L_x_3845:
[----:B------:R-:W0:Y:S02]  /*17f60*/  LDS R6, [R8] ;  /* 0x0000000008067984 */ /* 0x000e240000000800 */
[----:B0-----:R-:W-:-:S10]  /*17f70*/  HFMA2.MMA R7, R6, 1, 1, R9 ;  /* 0x3c003c0006077835 */ /* 0x001fd40000000009 */
[----:B------:R-:W0:Y:S02]  /*17f80*/  ATOMS.CAST.SPIN R7, [R8], R6, R7 ;  /* 0x000000060807738d */ /* 0x000e240001800007 */
[----:B0-----:R-:W-:-:S13]  /*17f90*/  ISETP.EQ.U32.AND P0, PT, R7, 0x1, PT ;  /* 0x000000010700780c */ /* 0x001fda0003f02070 */
[----:B------:R-:W-:Y:S05]  /*17fa0*/  @!P0 BRA `(.L_x_3845) ;  /* 0xfffffffc00ec8947 */ /* 0x000fea000383ffff */
[----:B------:R-:W-:Y:S05]  /*17fb0*/  BRA `(.L_x_3843) ;  /* 0x00000000000c7947 */ /* 0x000fea0003800000 */
.L_x_3844:
[----:B------:R-:W2:Y:S02]  /*17fc0*/  LD.E R0, desc[UR8][R8.64] ;  /* 0x0000000808007980 */ /* 0x000ea4000c101900 */
[----:B--2---:R-:W-:-:S05]  /*17fd0*/  IADD3 R7, R6, R0, RZ ;  /* 0x0000000006077210 */ /* 0x004fca0007ffe0ff */
[----:B------:R0:W-:Y:S02]  /*17fe0*/  ST.E desc[UR8][R8.64], R7 ;  /* 0x0000000708007985 */ /* 0x0001e4000c101908 */
.L_x_3843:
[----:B------:R-:W-:Y:S05]  /*17ff0*/  BSYNC B0 ;  /* 0x0000000000007941 */ /* 0x000fea0003800000 */
.L_x_3842:
[----:B------:R-:W-:-:S04]  /*18000*/  IADD3 R2, P0, R2, R14, RZ ;  /* 0x0000000e02027210 */ /* 0x000fc80007f1e0ff */
[----:B------:R-:W-:-:S08]  /*18010*/  IADD3.X R3, R3, R15, RZ, P0, !PT ;  /* 0x0000000f03037210 */ /* 0x000fd000007fe4ff */
[----:B------:R1:W-:Y:S02]  /*18020*/  ATOM.E.ADD.F16x2.RN.STRONG.GPU P0, RZ, desc[UR8][R2.64], R5 ;  /* 0x0000000502ff79a2 */ /* 0x0003e4000810e1c8 */
[----:B-1----:R-:W-:Y:S05]  /*18030*/  @P0 EXIT ;  /* 0x000000000000094d */ /* 0x002fea0003800000 */
[----:B------:R-:W1:Y:S02]  /*18040*/  QSPC.E.S P0, RZ, [R2] ;  /* 0x0000000002ff73aa */ /* 0x000e640000000500 */
[----:B-1----:R-:W-:Y:S05]  /*18050*/  @!P0 BRA `(.L_x_3846) ;  /* 0x0000000000208947 */ /* 0x002fea0003800000 */
[----:B------:R-:W-:Y:S02]  /*18060*/  MOV R2, R2 ;  /* 0x0000000200027202 */ /* 0x000fe40000000f00 */
[----:B------:R-:W-:-:S07]  /*18070*/  MOV R3, R5 ;  /* 0x0000000500037202 */ /* 0x000fce0000000f00 */
.L_x_3847:
[----:B------:R-:W1:Y:S02]  /*18080*/  LDS R4, [R2] ;  /* 0x0000000002047984 */ /* 0x000e640000000800 */
[----:B-1----:R-:W-:-:S06]  /*18090*/  HADD2 R5, R4, R3 ;  /* 0x0000000304057230 */ /* 0x002fcc0000000000 */
[----:B------:R-:W1:Y:S02]  /*180a0*/  ATOMS.CAST.SPIN R5, [R2], R4, R5 ;  /* 0x000000040205738d */ /* 0x000e640001800005 */
[----:B-1----:R-:W-:-:S13]  /*180b0*/  ISETP.EQ.U32.AND P0, PT, R5, 0x1, PT ;  /* 0x000000010500780c */ /* 0x002fda0003f02070 */
[----:B------:R-:W-:Y:S05]  /*180c0*/  @!P0 BRA `(.L_x_3847) ;  /* 0xfffffffc00ec8947 */ /* 0x000fea000383ffff */
[----:B------:R-:W-:Y:S05]  /*180d0*/  EXIT ;  /* 0x000000000000794d */ /* 0x000fea0003800000 */
.L_x_3846:
[----:B------:R-:W2:Y:S02]  /*180e0*/  LD.E R0, desc[UR8][R2.64] ;  /* 0x0000000802007980 */ /* 0x000ea4000c101900 */
[----:B--2---:R-:W-:-:S05]  /*180f0*/  IADD3 R5, R5, R0, RZ ;  /* 0x0000000005057210 */ /* 0x004fca0007ffe0ff */
[----:B------:R-:W-:Y:S01]  /*18100*/  ST.E desc[UR8][R2.64], R5 ;  /* 0x0000000502007985 */ /* 0x000fe2000c101908 */
[----:B------:R-:W-:Y:S05]  /*18110*/  EXIT ;  /* 0x000000000000794d */ /* 0x000fea0003800000 */
.L_x_3848:
        /* <DEDUP_REMOVED lines=14> */
.L_x_4070:


//--------------------- .text._Z23gemm_half_q_half_kernelILi4ELb0ELb0EEvPK6__halfPKjS4_S2_PS0_iiiiPKtS7_iiiiiibS2_i --------------------------
	.section	.text._Z23gemm_half_q_half_kernelILi4ELb0ELb0EEvPK6__halfPKjS4_S2_PS0_iiiiPKtS7_iiiiiibS2_i,"ax",@progbits
	.align	128
        .global         _Z23gemm_half_q_half_kernelILi4ELb0ELb0EEvPK6__halfPKjS4_S2_PS0_iiiiPKtS7_iiiiiibS2_i
        .type           _Z23gemm_half_q_half_kernelILi4ELb0ELb0EEvPK6__halfPKjS4_S2_PS0_iiiiPKtS7_iiiiiibS2_i,@function
        .size           _Z23gemm_half_q_half_kernelILi4ELb0ELb0EEvPK6__halfPKjS4_S2_PS0_iiiiPKtS7_iiiiiibS2_i,(.L_x_4071 - _Z23gemm_half_q_half_kernelILi4ELb0ELb0EEvPK6__halfPKjS4_S2_PS0_iiiiPKtS7_iiiiiibS2_i)
        .other          _Z23gemm_half_q_half_kernelILi4ELb0ELb0EEvPK6__halfPKjS4_S2_PS0_iiiiPKtS7_iiiiiibS2_i,@"STO_CUDA_ENTRY STV_DEFAULT"
_Z23gemm_half_q_half_kernelILi4ELb0ELb0EEvPK6__halfPKjS4_S2_PS0_iiiiPKtS7_iiiiiibS2_i:
.text._Z23gemm_half_q_half_kernelILi4ELb0ELb0EEvPK6__halfPKjS4_S2_PS0_iiiiPKtS7_iiiiiibS2_i:
        /* <DEDUP_REMOVED lines=43> */
.L_x_3850:
[----:B------:R-:W-:Y:S05]  /*02b0*/  BSYNC B0 ;  /* 0x0000000000007941 */ /* 0x000fea0003800000 */
.L_x_3849:
        /* <DEDUP_REMOVED lines=22> */
.L_x_3851:
        /* <DEDUP_REMOVED lines=12> */
.L_x_3853:
        /* <DEDUP_REMOVED lines=42> */
.L_x_3852:
        /* <DEDUP_REMOVED lines=15> */
.L_x_3854:
        /* <DEDUP_REMOVED lines=8> */
.L_x_3855:
        /* <DEDUP_REMOVED lines=12> */
.L_x_3856:
        /* <DEDUP_REMOVED lines=8> */
.L_x_3857:
        /* <DEDUP_REMOVED lines=12> */
.L_x_3858:
        /* <DEDUP_REMOVED lines=32> */
.L_x_3860:
        /* <DEDUP_REMOVED lines=1446> */
.L_x_3859:
[----:B------:R-:W-:-:S04]  /*6750*/  ISETP.GE.AND P0, PT, R101, R102, PT ;  /* 0x000000666500720c */ /* 0x000fc80003f06270 */
[----:B------:R-:W-:-:S13]  /*6760*/  ISETP.GE.OR P0, PT, R101, R0, P0 ;  /* 0x000000006500720c */ /* 0x000fda0000706670 */
[----:B------:R-:W-:Y:S05]  /*6770*/  @P0 BRA `(.L_x_3861) ;  /* 0x0000003800580947 */ /* 0x000fea0003800000 */
.L_x_3862:
        /* <DEDUP_REMOVED lines=918> */
.L_x_3861:
[----:B------:R-:W-:-:S04]  /*a0e0*/  ISETP.GE.AND P0, PT, R101, R102, PT ;  /* 0x000000666500720c */ /* 0x000fc80003f06270 */
[----:B------:R-:W-:-:S13]  /*a0f0*/  ISETP.GE.OR P0, PT, R101, UR12, P0 ;  /* 0x0000000c65007c0c */ /* 0x000fda0008706670 */
[----:B------:R-:W-:Y:S05]  /*a100*/  @P0 BRA `(.L_x_3863) ;  /* 0x0000002400140947 */ /* 0x000fea0003800000 */
.L_x_3864:
        /* <DEDUP_REMOVED lines=581> */
.L_x_3863:
[----:B------:R-:W-:-:S04]  /*c560*/  ISETP.GE.AND P0, PT, R101, R102, PT ;  /* 0x000000666500720c */ /* 0x000fc80003f06270 */
[----:B------:R-:W-:-:S13]  /*c570*/  ISETP.GE.OR P0, PT, R101, R106, P0 ;  /* 0x0000006a6500720c */ /* 0x000fda0000706670 */
[----:B------:R-:W-:Y:S05]  /*c580*/  @P0 BRA `(.L_x_3865) ;  /* 0x0000004c00440947 */ /* 0x000fea0003800000 */
.L_x_3866:
        /* <DEDUP_REMOVED lines=1233> */
.L_x_3865:
[----:B------:R-:W-:-:S04]  /*112a0*/  ISETP.GE.AND P0, PT, R101, R102, PT ;  /* 0x000000666500720c */ /* 0x000fc80003f06270 */
[----:B------:R-:W-:-:S13]  /*112b0*/  ISETP.GE.OR P0, PT, R101, UR13, P0 ;  /* 0x0000000d65007c0c */ /* 0x000fda0008706670 */
[----:B------:R-:W-:Y:S05]  /*112c0*/  @P0 BRA `(.L_x_3867) ;  /* 0x0000002000a80947 */ /* 0x000fea0003800000 */
.L_x_3868:
        /* <DEDUP_REMOVED lines=554> */
.L_x_3867:
        /* <DEDUP_REMOVED lines=10> */
.L_x_3870:
        /* <DEDUP_REMOVED lines=297> */
.L_x_3869:
[----:B------:R0:W-:Y:S01]  /*148a0*/  ATOM.E.ADD.F16x2.RN.STRONG.GPU P0, RZ, desc[UR8][R10.64], R9 ;  /* 0x000000090aff79a2 */ /* 0x0001e2000810e1c8 */
[----:B------:R-:W-:Y:S04]  /*148b0*/  BSSY B0, `(.L_x_3871) ;  /* 0x000000f000007945 */ /* 0x000fe80003800000 */
[----:B0-----:R-:W-:Y:S05]  /*148c0*/  @P0 BRA `(.L_x_3872) ;  /* 0x0000000000340947 */ /* 0x001fea0003800000 */
[----:B------:R-:W0:Y:S02]  /*148d0*/  QSPC.E.S P0, RZ, [R10] ;  /* 0x000000000aff73aa */ /* 0x000e240000000500 */
[----:B0-----:R-:W-:Y:S05]  /*148e0*/  @!P0 BRA `(.L_x_3873) ;  /* 0x0000000000208947 */ /* 0x001fea0003800000 */
[----:B------:R-:W-:-:S04]  /*148f0*/  MOV R12, R10 ;  /* 0x0000000a000c7202 */ /* 0x000fc80000000f00 */
[----:B------:R-:W-:-:S07]  /*14900*/  MOV R12, R12 ;  /* 0x0000000c000c7202 */ /* 0x000fce0000000f00 */
.L_x_3874:
[----:B------:R-:W0:Y:S02]  /*14910*/  LDS R14, [R12] ;  /* 0x000000000c0e7984 */ /* 0x000e240000000800 */
[----:B0-----:R-:W-:-:S06]  /*14920*/  HADD2 R15, R14, R9 ;  /* 0x000000090e0f7230 */ /* 0x001fcc0000000000 */
[----:B------:R-:W0:Y:S02]  /*14930*/  ATOMS.CAST.SPIN R15, [R12], R14, R15 ;  /* 0x0000000e0c0f738d */ /* 0x000e24000180000f */
[----:B0-----:R-:W-:-:S13]  /*14940*/  ISETP.EQ.U32.AND P0, PT, R15, 0x1, PT ;  /* 0x000000010f00780c */ /* 0x001fda0003f02070 */
[----:B------:R-:W-:Y:S05]  /*14950*/  @!P0 BRA `(.L_x_3874) ;  /* 0xfffffffc00ec8947 */ /* 0x000fea000383ffff */
[----:B------:R-:W-:Y:S05]  /*14960*/  BRA `(.L_x_3872) ;  /* 0x00000000000c7947 */ /* 0x000fea0003800000 */
.L_x_3873:
[----:B------:R-:W2:Y:S02]  /*14970*/  LD.E R0, desc[UR8][R10.64] ;  /* 0x000000080a007980 */ /* 0x000ea4000c101900 */
[----:B--2---:R-:W-:-:S05]  /*14980*/  IADD3 R9, R9, R0, RZ ;  /* 0x0000000009097210 */ /* 0x004fca0007ffe0ff */
[----:B------:R0:W-:Y:S02]  /*14990*/  ST.E desc[UR8][R10.64], R9 ;  /* 0x000000090a007985 */ /* 0x0001e4000c101908 */
.L_x_3872:
[----:B------:R-:W-:Y:S05]  /*149a0*/  BSYNC B0 ;  /* 0x0000000000007941 */ /* 0x000fea0003800000 */
.L_x_3871:
        /* <DEDUP_REMOVED lines=8> */
[----:B------:R-:W-:Y:S02]  /*14a30*/  MOV R12, R12 ;  /* 0x0000000c000c7202 */ /* 0x000fe40000000f00 */
[----:B------:R-:W-:-:S07]  /*14a40*/  MOV R13, R8 ;  /* 0x00000008000d7202 */ /* 0x000fce0000000f00 */
.L_x_3878:
[----:B------:R-:W0:Y:S02]  /*14a50*/  LDS R8, [R12+0x4] ;  /* 0x000004000c087984 */ /* 0x000e240000000800 */
[----:B0-----:R-:W-:-:S10]  /*14a60*/  HFMA2.MMA R9, R8, 1, 1, R13 ;  /* 0x3c003c0008097835 */ /* 0x001fd4000000000d */
[----:B------:R-:W0:Y:S02]  /*14a70*/  ATOMS.CAST.SPIN R9, [R12+0x4], R8, R9 ;  /* 0x000004080c09738d */ /* 0x000e240001800009 */
[----:B0-----:R-:W-:-:S13]  /*14a80*/  ISETP.EQ.U32.AND P0, PT, R9, 0x1, PT ;  /* 0x000000010900780c */ /* 0x001fda0003f02070 */
[----:B------:R-:W-:Y:S05]  /*14a90*/  @!P0 BRA `(.L_x_3878) ;  /* 0xfffffffc00ec8947 */ /* 0x000fea000383ffff */
[----:B------:R-:W-:Y:S05]  /*14aa0*/  BRA `(.L_x_3876) ;  /* 0x00000000000c7947 */ /* 0x000fea0003800000 */
.L_x_3877:
[----:B------:R-:W0:Y:S02]  /*14ab0*/  LD.E R0, desc[UR8][R10.64+0x4] ;  /* 0x000004080a007980 */ /* 0x000e24000c101900 */
[----:B0-----:R-:W-:-:S05]  /*14ac0*/  IADD3 R9, R8, R0, RZ ;  /* 0x0000000008097210 */ /* 0x001fca0007ffe0ff */
[----:B------:R1:W-:Y:S02]  /*14ad0*/  ST.E desc[UR8][R10.64+0x4], R9 ;  /* 0x000004090a007985 */ /* 0x0003e4000c101908 */
.L_x_3876:
[----:B------:R-:W-:Y:S05]  /*14ae0*/  BSYNC B0 ;  /* 0x0000000000007941 */ /* 0x000fea0003800000 */
.L_x_3875:
[----:B01----:R-:W-:-:S05]  /*14af0*/  IMAD.WIDE R10, R97, 0x2, R10 ;  /* 0x00000002610a7825 */ /* 0x003fca00078e020a */
[----:B------:R0:W-:Y:S01]  /*14b00*/  ATOM.E.ADD.F16x2.RN.STRONG.GPU P0, RZ, desc[UR8][R10.64], R7 ;  /* 0x000000070aff79a2 */ /* 0x0001e2000810e1c8 */
[----:B------:R-:W-:Y:S04]  /*14b10*/  BSSY B0, `(.L_x_3879) ;  /* 0x000000f000007945 */ /* 0x000fe80003800000 */
[----:B0-----:R-:W-:Y:S05]  /*14b20*/  @P0 BRA `(.L_x_3880) ;  /* 0x0000000000340947 */ /* 0x001fea0003800000 */
[----:B------:R-:W0:Y:S02]  /*14b30*/  QSPC.E.S P0, RZ, [R10] ;  /* 0x000000000aff73aa */ /* 0x000e240000000500 */
[----:B0-----:R-:W-:Y:S05]  /*14b40*/  @!P0 BRA `(.L_x_3881) ;  /* 0x0000000000208947 */ /* 0x001fea0003800000 */
[----:B------:R-:W-:-:S04]  /*14b50*/  MOV R8, R10 ;  /* 0x0000000a00087202 */ /* 0x000fc80000000f00 */
[----:B------:R-:W-:-:S07]  /*14b60*/  MOV R8, R8 ;  /* 0x0000000800087202 */ /* 0x000fce0000000f00 */
.L_x_3882:
[----:B------:R-:W0:Y:S02]  /*14b70*/  LDS R12, [R8] ;  /* 0x00000000080c7984 */ /* 0x000e240000000800 */
[----:B0-----:R-:W-:-:S06]  /*14b80*/  HADD2 R13, R12, R7 ;  /* 0x000000070c0d7230 */ /* 0x001fcc0000000000 */
[----:B------:R-:W0:Y:S02]  /*14b90*/  ATOMS.CAST.SPIN R13, [R8], R12, R13 ;  /* 0x0000000c080d738d */ /* 0x000e24000180000d */
[----:B0-----:R-:W-:-:S13]  /*14ba0*/  ISETP.EQ.U32.AND P0, PT, R13, 0x1, PT ;  /* 0x000000010d00780c */ /* 0x001fda0003f02070 */
[----:B------:R-:W-:Y:S05]  /*14bb0*/  @!P0 BRA `(.L_x_3882) ;  /* 0xfffffffc00ec8947 */ /* 0x000fea000383ffff */
[----:B------:R-:W-:Y:S05]  /*14bc0*/  BRA `(.L_x_3880) ;  /* 0x00000000000c7947 */ /* 0x000fea0003800000 */
.L_x_3881:
[----:B------:R-:W2:Y:S02]  /*14bd0*/  LD.E R0, desc[UR8][R10.64] ;  /* 0x000000080a007980 */ /* 0x000ea4000c101900 */
[----:B--2---:R-:W-:-:S05]  /*14be0*/  IADD3 R7, R7, R0, RZ ;  /* 0x0000000007077210 */ /* 0x004fca0007ffe0ff */
[----:B------:R0:W-:Y:S02]  /*14bf0*/  ST.E desc[UR8][R10.64], R7 ;  /* 0x000000070a007985 */ /* 0x0001e4000c101908 */
.L_x_3880:
[----:B------:R-:W-:Y:S05]  /*14c00*/  BSYNC B0 ;  /* 0x0000000000007941 */ /* 0x000fea0003800000 */
.L_x_3879:
[----:B------:R-:W-:-:S05]  /*14c10*/  IMAD.WIDE R8, R97, 0x2, R14 ;  /* 0x0000000261087825 */ /* 0x000fca00078e020e */
[----:B------:R1:W-:Y:S01]  /*14c20*/  ATOM.E.ADD.F16x2.RN.STRONG.GPU P0, RZ, desc[UR8][R8.64], R6 ;  /* 0x0000000608ff79a2 */ /* 0x0003e2000810e1c8 */
[----:B------:R-:W-:Y:S04]  /*14c30*/  BSSY B0, `(.L_x_3883) ;  /* 0x000000f000007945 */ /* 0x000fe80003800000 */
[----:B-1----:R-:W-:Y:S05]  /*14c40*/  @P0 BRA `(.L_x_3884) ;  /* 0x0000000000340947 */ /* 0x002fea0003800000 */
[----:B------:R-:W1:Y:S02]  /*14c50*/  QSPC.E.S P0, RZ, [R8] ;  /* 0x0000000008ff73aa */ /* 0x000e640000000500 */
[----:B-1----:R-:W-:Y:S05]  /*14c60*/  @!P0 BRA `(.L_x_3885) ;  /* 0x0000000000208947 */ /* 0x002fea0003800000 */
[----:B------:R-:W-:Y:S02]  /*14c70*/  MOV R8, R8 ;  /* 0x0000000800087202 */ /* 0x000fe40000000f00 */
[----:B------:R-:W-:-:S07]  /*14c80*/  MOV R9, R6 ;  /* 0x0000000600097202 */ /* 0x000fce0000000f00 */
.L_x_3886:
[----:B------:R-:W0:Y:S02]  /*14c90*/  LDS R6, [R8] ;  /* 0x0000000008067984 */ /* 0x000e240000000800 */
[----:B0-----:R-:W-:-:S10]  /*14ca0*/  HFMA2.MMA R7, R6, 1, 1, R9 ;  /* 0x3c003c0006077835 */ /* 0x001fd40000000009 */
[----:B------:R-:W0:Y:S02]  /*14cb0*/  ATOMS.CAST.SPIN R7, [R8], R6, R7 ;  /* 0x000000060807738d */ /* 0x000e240001800007 */
[----:B0-----:R-:W-:-:S13]  /*14cc0*/  ISETP.EQ.U32.AND P0, PT, R7, 0x1, PT ;  /* 0x000000010700780c */ /* 0x001fda0003f02070 */
[----:B------:R-:W-:Y:S05]  /*14cd0*/  @!P0 BRA `(.L_x_3886) ;  /* 0xfffffffc00ec8947 */ /* 0x000fea000383ffff */
[----:B------:R-:W-:Y:S05]  /*14ce0*/  BRA `(.L_x_3884) ;  /* 0x00000000000c7947 */ /* 0x000fea0003800000 */
.L_x_3885:
[----:B------:R-:W0:Y:S02]  /*14cf0*/  LD.E R0, desc[UR8][R8.64] ;  /* 0x0000000808007980 */ /* 0x000e24000c101900 */
[----:B0-----:R-:W-:-:S05]  /*14d00*/  IADD3 R7, R6, R0, RZ ;  /* 0x0000000006077210 */ /* 0x001fca0007ffe0ff */
[----:B------:R1:W-:Y:S02]  /*14d10*/  ST.E desc[UR8][R8.64], R7 ;  /* 0x0000000708007985 */ /* 0x0003e4000c101908 */
.L_x_3884:
[----:B------:R-:W-:Y:S05]  /*14d20*/  BSYNC B0 ;  /* 0x0000000000007941 */ /* 0x000fea0003800000 */
.L_x_3883:
[----:B------:R-:W-:-:S05]  /*14d30*/  IMAD.WIDE R12, R97, 0x2, R10 ;  /* 0x00000002610c7825 */ /* 0x000fca00078e020a */
[----:B------:R2:W-:Y:S01]  /*14d40*/  ATOM.E.ADD.F16x2.RN.STRONG.GPU P0, RZ, desc[UR8][R12.64], R5 ;  /* 0x000000050cff79a2 */ /* 0x0005e2000810e1c8 */
[----:B------:R-:W-:Y:S04]  /*14d50*/  BSSY B0, `(.L_x_3887) ;  /* 0x000000f000007945 */ /* 0x000fe80003800000 */
[----:B--2---:R-:W-:Y:S05]  /*14d60*/  @P0 BRA `(.L_x_3888) ;  /* 0x0000000000340947 */ /* 0x004fea0003800000 */
[----:B------:R-:W2:Y:S02]  /*14d70*/  QSPC.E.S P0, RZ, [R12] ;  /* 0x000000000cff73aa */ /* 0x000ea40000000500 */
[----:B--2---:R-:W-:Y:S05]  /*14d80*/  @!P0 BRA `(.L_x_3889) ;  /* 0x0000000000208947 */ /* 0x004fea0003800000 */
[----:B------:R-:W-:-:S04]  /*14d90*/  MOV R6, R12 ;  /* 0x0000000c00067202 */ /* 0x000fc80000000f00 */
[----:B------:R-:W-:-:S07]  /*14da0*/  MOV R6, R6 ;  /* 0x0000000600067202 */ /* 0x000fce0000000f00 */
.L_x_3890:
[----:B-1----:R-:W1:Y:S02]  /*14db0*/  LDS R8, [R6] ;  /* 0x0000000006087984 */ /* 0x002e640000000800 */
[----:B-1----:R-:W-:-:S06]  /*14dc0*/  HADD2 R9, R8, R5 ;  /* 0x0000000508097230 */ /* 0x002fcc0000000000 */
[----:B------:R-:W1:Y:S02]  /*14dd0*/  ATOMS.CAST.SPIN R9, [R6], R8, R9 ;  /* 0x000000080609738d */ /* 0x000e640001800009 */
[----:B-1----:R-:W-:-:S13]  /*14de0*/  ISETP.EQ.U32.AND P0, PT, R9, 0x1, PT ;  /* 0x000000010900780c */ /* 0x002fda0003f02070 */
[----:B------:R-:W-:Y:S05]  /*14df0*/  @!P0 BRA `(.L_x_3890) ;  /* 0xfffffffc00ec8947 */ /* 0x000fea000383ffff */
[----:B------:R-:W-:Y:S05]  /*14e00*/  BRA `(.L_x_3888) ;  /* 0x00000000000c7947 */ /* 0x000fea0003800000 */
.L_x_3889:
[----:B------:R-:W2:Y:S02]  /*14e10*/  LD.E R0, desc[UR8][R12.64] ;  /* 0x000000080c007980 */ /* 0x000ea4000c101900 */
[----:B--2---:R-:W-:-:S05]  /*14e20*/  IADD3 R5, R5, R0, RZ ;  /* 0x0000000005057210 */ /* 0x004fca0007ffe0ff */
[----:B------:R2:W-:Y:S02]  /*14e30*/  ST.E desc[UR8][R12.64], R5 ;  /* 0x000000050c007985 */ /* 0x0005e4000c101908 */
.L_x_3888:
[----:B------:R-:W-:Y:S05]  /*14e40*/  BSYNC B0 ;  /* 0x0000000000007941 */ /* 0x000fea0003800000 */
.L_x_3887:
        /* <DEDUP_REMOVED lines=11> */
[----:B------:R-:W-:-:S07]  /*14f00*/  MOV R9, R4 ;  /* 0x0000000400097202 */ /* 0x000fce0000000f00 */
.L_x_3894:
[----:B------:R-:W2:Y:S02]  /*14f10*/  LDS R4, [R8] ;  /* 0x0000000008047984 */ /* 0x000ea40000000800 */
[----:B--2---:R-:W-:-:S06]  /*14f20*/  HADD2 R5, R4, R9 ;  /* 0x0000000904057230 */ /* 0x004fcc0000000000 */
[----:B------:R-:W0:Y:S02]  /*14f30*/  ATOMS.CAST.SPIN R5, [R8], R4, R5 ;  /* 0x000000040805738d */ /* 0x000e240001800005 */
[----:B0-----:R-:W-:-:S13]  /*14f40*/  ISETP.EQ.U32.AND P0, PT, R5, 0x1, PT ;  /* 0x000000010500780c */ /* 0x001fda0003f02070 */
[----:B------:R-:W-:Y:S05]  /*14f50*/  @!P0 BRA `(.L_x_3894) ;  /* 0xfffffffc00ec8947 */ /* 0x000fea000383ffff */
[----:B------:R-:W-:Y:S05]  /*14f60*/  BRA `(.L_x_3892) ;  /* 0x00000000000c7947 */ /* 0x000fea0003800000 */
.L_x_3893:
[----:B------:R-:W2:Y:S02]  /*14f70*/  LD.E R0, desc[UR8][R8.64] ;  /* 0x0000000808007980 */ /* 0x000ea4000c101900 */
[----:B--2---:R-:W-:-:S05]  /*14f80*/  IADD3 R5, R4, R0, RZ ;  /* 0x0000000004057210 */ /* 0x004fca0007ffe0ff */
[----:B------:R0:W-:Y:S02]  /*14f90*/  ST.E desc[UR8][R8.64], R5 ;  /* 0x0000000508007985 */ /* 0x0001e4000c101908 */
.L_x_3892:
[----:B------:R-:W-:Y:S05]  /*14fa0*/  BSYNC B0 ;  /* 0x0000000000007941 */ /* 0x000fea0003800000 */
.L_x_3891:
[----:B0-2---:R-:W-:-:S05]  /*14fb0*/  IMAD.WIDE R4, R97, 0x2, R12 ;  /* 0x0000000261047825 */ /* 0x005fca00078e020c */
[----:B------:R0:W-:Y:S01]  /*14fc0*/  ATOM.E.ADD.F16x2.RN.STRONG.GPU P0, RZ, desc[UR8][R4.64], R3 ;  /* 0x0000000304ff79a2 */ /* 0x0001e2000810e1c8 */
[----:B------:R-:W-:Y:S04]  /*14fd0*/  BSSY B0, `(.L_x_3895) ;  /* 0x000000e000007945 */ /* 0x000fe80003800000 */
[----:B0-----:R-:W-:Y:S05]  /*14fe0*/  @P0 BRA `(.L_x_3896) ;  /* 0x0000000000300947 */ /* 0x001fea0003800000 */
[----:B------:R-:W0:Y:S02]  /*14ff0*/  QSPC.E.S P0, RZ, [R4] ;  /* 0x0000000004ff73aa */ /* 0x000e240000000500 */
[----:B0-----:R-:W-:Y:S05]  /*15000*/  @!P0 BRA `(.L_x_3897) ;  /* 0x00000000001c8947 */ /* 0x001fea0003800000 */
[----:B------:R-:W-:-:S07]  /*15010*/  MOV R4, R4 ;  /* 0x0000000400047202 */ /* 0x000fce0000000f00 */
.L_x_3898:
[----:B------:R-:W0:Y:S02]  /*15020*/  LDS R8, [R4] ;  /* 0x0000000004087984 */ /* 0x000e240000000800 */
[----:B0-----:R-:W-:-:S10]  /*15030*/  HFMA2.MMA R9, R8, 1, 1, R3 ;  /* 0x3c003c0008097835 */ /* 0x001fd40000000003 */
[----:B------:R-:W0:Y:S02]  /*15040*/  ATOMS.CAST.SPIN R9, [R4], R8, R9 ;  /* 0x000000080409738d */ /* 0x000e240001800009 */
[----:B0-----:R-:W-:-:S13]  /*15050*/  ISETP.EQ.U32.AND P0, PT, R9, 0x1, PT ;  /* 0x000000010900780c */ /* 0x001fda0003f02070 */
[----:B------:R-:W-:Y:S05]  /*15060*/  @!P0 BRA `(.L_x_3898) ;  /* 0xfffffffc00ec8947 */ /* 0x000fea000383ffff */
[----:B------:R-:W-:Y:S05]  /*15070*/  BRA `(.L_x_3896) ;  /* 0x00000000000c7947 */ /* 0x000fea0003800000 */
.L_x_3897:
[----:B------:R-:W2:Y:S02]  /*15080*/  LD.E R0, desc[UR8][R4.64] ;  /* 0x0000000804007980 */ /* 0x000ea4000c101900 */
[----:B--2---:R-:W-:-:S05]  /*15090*/  IADD3 R3, R3, R0, RZ ;  /* 0x0000000003037210 */ /* 0x004fca0007ffe0ff */
[----:B------:R0:W-:Y:S02]  /*150a0*/  ST.E desc[UR8][R4.64], R3 ;  /* 0x0000000304007985 */ /* 0x0001e4000c101908 */
.L_x_3896:
[----:B------:R-:W-:Y:S05]  /*150b0*/  BSYNC B0 ;  /* 0x0000000000007941 */ /* 0x000fea0003800000 */
.L_x_3895:
[----:B0-----:R-:W-:-:S04]  /*150c0*/  IADD3 R4, P0, R6, R12, RZ ;  /* 0x0000000c06047210 */ /* 0x001fc80007f1e0ff */
[----:B------:R-:W-:-:S08]  /*150d0*/  IADD3.X R5, R7, R13, RZ, P0, !PT ;  /* 0x0000000d07057210 */ /* 0x000fd000007fe4ff */
[----:B------:R0:W-:Y:S02]  /*150e0*/  ATOM.E.ADD.F16x2.RN.STRONG.GPU P0, RZ, desc[UR8][R4.64], R2 ;  /* 0x0000000204ff79a2 */ /* 0x0001e4000810e1c8 */
[----:B0-----:R-:W-:Y:S05]  /*150f0*/  @P0 EXIT ;  /* 0x000000000000094d */ /* 0x001fea0003800000 */
[----:B------:R-:W0:Y:S02]  /*15100*/  QSPC.E.S P0, RZ, [R4] ;  /* 0x0000000004ff73aa */ /* 0x000e240000000500 */
[----:B0-----:R-:W-:Y:S05]  /*15110*/  @!P0 BRA `(.L_x_3899) ;  /* 0x0000000000208947 */ /* 0x001fea0003800000 */
[----:B------:R-:W-:Y:S02]  /*15120*/  MOV R4, R4 ;  /* 0x0000000400047202 */ /* 0x000fe40000000f00 */
[----:B------:R-:W-:-:S07]  /*15130*/  MOV R5, R2 ;  /* 0x0000000200057202 */ /* 0x000fce0000000f00 */
.L_x_3900:
[----:B------:R-:W0:Y:S02]  /*15140*/  LDS R2, [R4] ;  /* 0x0000000004027984 */ /* 0x000e240000000800 */
[----:B0-----:R-:W-:-:S06]  /*15150*/  HADD2 R3, R2, R5 ;  /* 0x0000000502037230 */ /* 0x001fcc0000000000 */
[----:B------:R-:W0:Y:S02]  /*15160*/  ATOMS.CAST.SPIN R3, [R4], R2, R3 ;  /* 0x000000020403738d */ /* 0x000e240001800003 */
[----:B0-----:R-:W-:-:S13]  /*15170*/  ISETP.EQ.U32.AND P0, PT, R3, 0x1, PT ;  /* 0x000000010300780c */ /* 0x001fda0003f02070 */
[----:B------:R-:W-:Y:S05]  /*15180*/  @!P0 BRA `(.L_x_3900) ;  /* 0xfffffffc00ec8947 */ /* 0x000fea000383ffff */
[----:B------:R-:W-:Y:S05]  /*15190*/  EXIT ;  /* 0x000000000000794d */ /* 0x000fea0003800000 */
.L_x_3899:
[----:B------:R-:W2:Y:S02]  /*151a0*/  LD.E R0, desc[UR8][R4.64] ;  /* 0x0000000804007980 */ /* 0x000ea4000c101900 */
[----:B--2---:R-:W-:-:S05]  /*151b0*/  IADD3 R3, R2, R0, RZ ;  /* 0x0000000002037210 */ /* 0x004fca0007ffe0ff */
[----:B------:R-:W-:Y:S01]  /*151c0*/  ST.E desc[UR8][R4.64], R3 ;  /* 0x0000000304007985 */ /* 0x000fe2000c101908 */
[----:B------:R-:W-:Y:S05]  /*151d0*/  EXIT ;  /* 0x000000000000794d */ /* 0x000fea0003800000 */
.L_x_3901:
        /* <DEDUP_REMOVED lines=10> */
.L_x_4071:


//--------------------- .text._Z23gemm_half_q_half_kernelILi3ELb0ELb0EEvPK6__halfPKjS4_S2_PS0_iiiiPKtS7_iiiiiibS2_i --------------------------
	.section	.text._Z23gemm_half_q_half_kernelILi3ELb0ELb0EEvPK6__halfPKjS4_S2_PS0_iiiiPKtS7_iiiiiibS2_i,"ax",@progbits
	.align	128
        .global         _Z23gemm_half_q_half_kernelILi3ELb0ELb0EEvPK6__halfPKjS4_S2_PS0_iiiiPKtS7_iiiiiibS2_i
        .type           _Z23gemm_half_q_half_kernelILi3ELb0ELb0EEvPK6__halfPKjS4_S2_PS0_iiiiPKtS7_iiiiiibS2_i,@function
        .size           _Z23gemm_half_q_half_kernelILi3ELb0ELb0EEvPK6__halfPKjS4_S2_PS0_iiiiPKtS7_iiiiiibS2_i,(.L_x_4072 - _Z23gemm_half_q_half_kernelILi3ELb0ELb0EEvPK6__halfPKjS4_S2_PS0_iiiiPKtS7_iiiiiibS2_i)
        .other          _Z23gemm_half_q_half_kernelILi3ELb0ELb0EEvPK6__halfPKjS4_S2_PS0_iiiiPKtS7_iiiiiibS2_i,@"STO_CUDA_ENTRY STV_DEFAULT"
_Z23gemm_half_q_half_kernelILi3ELb0ELb0EEvPK6__halfPKjS4_S2_PS0_iiiiPKtS7_iiiiiibS2_i:
.text._Z23gemm_half_q_half_kernelILi3ELb0ELb0EEvPK6__halfPKjS4_S2_PS0_iiiiPKtS7_iiiiiibS2_i:
        /* <DEDUP_REMOVED lines=40> */
.L_x_3903:
[----:B------:R-:W-:Y:S05]  /*0280*/  BSYNC B0 ;  /* 0x0000000000007941 */ /* 0x000fea0003800000 */
.L_x_3902:
        /* <DEDUP_REMOVED lines=19> */
.L_x_3904:
        /* <DEDUP_REMOVED lines=12> */
.L_x_3906:
        /* <DEDUP_REMOVED lines=42> */
.L_x_3905:
        /* <DEDUP_REMOVED lines=16> */
.L_x_3907:
        /* <DEDUP_REMOVED lines=8> */
.L_x_3908:
        /* <DEDUP_REMOVED lines=13> */
.L_x_3909:
        /* <DEDUP_REMOVED lines=8> */
.L_x_3910:
        /* <DEDUP_REMOVED lines=12> */
.L_x_3911:
        /* <DEDUP_REMOVED lines=31> */
.L_x_3913:
        /* <DEDUP_REMOVED lines=1231> */
.L_x_3912:
[----:B------:R-:W-:-:S04]  /*5990*/  ISETP.GE.AND P0, PT, R33, R0, PT ;  /* 0x000000002100720c */ /* 0x000fc80003f06270 */
[----:B------:R-:W-:-:S13]  /*59a0*/  ISETP.GE.OR P0, PT, R33, R50, P0 ;  /* 0x000000322100720c */ /* 0x000fda0000706670 */
[----:B------:R-:W-:Y:S05]  /*59b0*/  @P0 BRA `(.L_x_3914) ;  /* 0x0000003400080947 */ /* 0x000fea0003800000 */
.L_x_3915:
        /* <DEDUP_REMOVED lines=834> */
.L_x_3914:
[----:B------:R-:W-:-:S04]  /*8de0*/  ISETP.GE.AND P0, PT, R33, R0, PT ;  /* 0x000000002100720c */ /* 0x000fc80003f06270 */
[----:B------:R-:W-:-:S13]  /*8df0*/  ISETP.GE.OR P0, PT, R33, UR12, P0 ;  /* 0x0000000c21007c0c */ /* 0x000fda0008706670 */
[----:B------:R-:W-:Y:S05]  /*8e00*/  @P0 BRA `(.L_x_3916) ;  /* 0x0000001c00e40947 */ /* 0x000fea0003800000 */
.L_x_3917:
        /* <DEDUP_REMOVED lines=505> */
.L_x_3916:
[----:B------:R-:W-:-:S04]  /*ada0*/  ISETP.GE.AND P0, PT, R33, R0, PT ;  /* 0x000000002100720c */ /* 0x000fc80003f06270 */
[----:B------:R-:W-:-:S13]  /*adb0*/  ISETP.GE.OR P0, PT, R33, R48, P0 ;  /* 0x000000302100720c */ /* 0x000fda0000706670 */
[----:B------:R-:W-:Y:S05]  /*adc0*/  @P0 BRA `(.L_x_3918) ;  /* 0x0000003c00dc0947 */ /* 0x000fea0003800000 */
.L_x_3919:
        /* <DEDUP_REMOVED lines=1015> */
.L_x_3918:
[----:B------:R-:W-:-:S04]  /*ed40*/  ISETP.GE.AND P0, PT, R33, R0, PT ;  /* 0x000000002100720c */ /* 0x000fc80003f06270 */
[----:B------:R-:W-:-:S13]  /*ed50*/  ISETP.GE.OR P0, PT, R33, UR13, P0 ;  /* 0x0000000d21007c0c */ /* 0x000fda0008706670 */
[----:B------:R-:W-:Y:S05]  /*ed60*/  @P0 BRA `(.L_x_3920) ;  /* 0x0000001c007c0947 */ /* 0x000fea0003800000 */
.L_x_3921:
        /* <DEDUP_REMOVED lines=479> */
.L_x_3920:
        /* <DEDUP_REMOVED lines=10> */
.L_x_3923:
        /* <DEDUP_REMOVED lines=253> */
.L_x_3922:
[----:B------:R0:W-:Y:S01]  /*11bd0*/  ATOM.E.ADD.F16x2.RN.STRONG.GPU P0, RZ, desc[UR8][R16.64], R39 ;  /* 0x0000002710ff79a2 */ /* 0x0001e2000810e1c8 */
[----:B------:R-:W-:Y:S04]  /*11be0*/  BSSY B0, `(.L_x_3924) ;  /* 0x000000f000007945 */ /* 0x000fe80003800000 */
[----:B0-----:R-:W-:Y:S05]  /*11bf0*/  @P0 BRA `(.L_x_3925) ;  /* 0x0000000000340947 */ /* 0x001fea0003800000 */
[----:B------:R-:W0:Y:S02]  /*11c00*/  QSPC.E.S P0, RZ, [R16] ;  /* 0x0000000010ff73aa */ /* 0x000e240000000500 */
[----:B0-----:R-:W-:Y:S05]  /*11c10*/  @!P0 BRA `(.L_x_3926) ;  /* 0x0000000000208947 */ /* 0x001fea0003800000 */
[----:B------:R-:W-:-:S04]  /*11c20*/  MOV R2, R16 ;  /* 0x0000001000027202 */ /* 0x000fc80000000f00 */
[----:B------:R-:W-:-:S07]  /*11c30*/  MOV R2, R2 ;  /* 0x0000000200027202 */ /* 0x000fce0000000f00 */
.L_x_3927:
[----:B------:R-:W0:Y:S02]  /*11c40*/  LDS R4, [R2] ;  /* 0x0000000002047984 */ /* 0x000e240000000800 */
[----:B0-----:R-:W-:-:S06]  /*11c50*/  HADD2 R5, R4, R39 ;  /* 0x0000002704057230 */ /* 0x001fcc0000000000 */
[----:B------:R-:W0:Y:S02]  /*11c60*/  ATOMS.CAST.SPIN R5, [R2], R4, R5 ;  /* 0x000000040205738d */ /* 0x000e240001800005 */
[----:B0-----:R-:W-:-:S13]  /*11c70*/  ISETP.EQ.U32.AND P0, PT, R5, 0x1, PT ;  /* 0x000000010500780c */ /* 0x001fda0003f02070 */
[----:B------:R-:W-:Y:S05]  /*11c80*/  @!P0 BRA `(.L_x_3927) ;  /* 0xfffffffc00ec8947 */ /* 0x000fea000383ffff */
[----:B------:R-:W-:Y:S05]  /*11c90*/  BRA `(.L_x_3925) ;  /* 0x00000000000c7947 */ /* 0x000fea0003800000 */
.L_x_3926:
[----:B------:R-:W2:Y:S02]  /*11ca0*/  LD.E R0, desc[UR8][R16.64] ;  /* 0x0000000810007980 */ /* 0x000ea4000c101900 */
[----:B--2---:R-:W-:-:S05]  /*11cb0*/  IADD3 R3, R39, R0, RZ ;  /* 0x0000000027037210 */ /* 0x004fca0007ffe0ff */
[----:B------:R0:W-:Y:S02]  /*11cc0*/  ST.E desc[UR8][R16.64], R3 ;  /* 0x0000000310007985 */ /* 0x0001e4000c101908 */
.L_x_3925:
[----:B------:R-:W-:Y:S05]  /*11cd0*/  BSYNC B0 ;  /* 0x0000000000007941 */ /* 0x000fea0003800000 */
.L_x_3924:
        /* <DEDUP_REMOVED lines=9> */
.L_x_3931:
[----:B------:R-:W1:Y:S02]  /*11d70*/  LDS R6, [R2+0x4] ;  /* 0x0000040002067984 */ /* 0x000e640000000800 */
[----:B-1----:R-:W-:-:S10]  /*11d80*/  HFMA2.MMA R7, R6, 1, 1, R38 ;  /* 0x3c003c0006077835 */ /* 0x002fd40000000026 */
[----:B------:R-:W1:Y:S02]  /*11d90*/  ATOMS.CAST.SPIN R7, [R2+0x4], R6, R7 ;  /* 0x000004060207738d */ /* 0x000e640001800007 */
[----:B-1----:R-:W-:-:S13]  /*11da0*/  ISETP.EQ.U32.AND P0, PT, R7, 0x1, PT ;  /* 0x000000010700780c */ /* 0x002fda0003f02070 */
[----:B------:R-:W-:Y:S05]  /*11db0*/  @!P0 BRA `(.L_x_3931) ;  /* 0xfffffffc00ec8947 */ /* 0x000fea000383ffff */
[----:B------:R-:W-:Y:S05]  /*11dc0*/  BRA `(.L_x_3929) ;  /* 0x00000000000c7947 */ /* 0x000fea0003800000 */
.L_x_3930:
[----:B------:R-:W0:Y:S02]  /*11dd0*/  LD.E R0, desc[UR8][R16.64+0x4] ;  /* 0x0000040810007980 */ /* 0x000e24000c101900 */
[----:B0-----:R-:W-:-:S05]  /*11de0*/  IADD3 R3, R38, R0, RZ ;  /* 0x0000000026037210 */ /* 0x001fca0007ffe0ff */
[----:B------:R1:W-:Y:S02]  /*11df0*/  ST.E desc[UR8][R16.64+0x4], R3 ;  /* 0x0000040310007985 */ /* 0x0003e4000c101908 */
.L_x_3929:
[----:B------:R-:W-:Y:S05]  /*11e00*/  BSYNC B0 ;  /* 0x0000000000007941 */ /* 0x000fea0003800000 */
.L_x_3928:
        /* <DEDUP_REMOVED lines=8> */
.L_x_3935:
[----:B------:R-:W0:Y:S02]  /*11e90*/  LDS R6, [R2] ;  /* 0x0000000002067984 */ /* 0x000e240000000800 */
[----:B0-----:R-:W-:-:S06]  /*11ea0*/  HADD2 R7, R6, R37 ;  /* 0x0000002506077230 */ /* 0x001fcc0000000000 */
[----:B------:R-:W0:Y:S02]  /*11eb0*/  ATOMS.CAST.SPIN R7, [R2], R6, R7 ;  /* 0x000000060207738d */ /* 0x000e240001800007 */
[----:B0-----:R-:W-:-:S13]  /*11ec0*/  ISETP.EQ.U32.AND P0, PT, R7, 0x1, PT ;  /* 0x000000010700780c */ /* 0x001fda0003f02070 */
[----:B------:R-:W-:Y:S05]  /*11ed0*/  @!P0 BRA `(.L_x_3935) ;  /* 0xfffffffc00ec8947 */ /* 0x000fea000383ffff */
[----:B------:R-:W-:Y:S05]  /*11ee0*/  BRA `(.L_x_3933) ;  /* 0x00000000000c7947 */ /* 0x000fea0003800000 */
.L_x_3934:
[----:B------:R-:W2:Y:S02]  /*11ef0*/  LD.E R0, desc[UR8][R16.64] ;  /* 0x0000000810007980 */ /* 0x000ea4000c101900 */
[----:B--2---:R-:W-:-:S05]  /*11f00*/  IADD3 R3, R37, R0, RZ ;  /* 0x0000000025037210 */ /* 0x004fca0007ffe0ff */
[----:B------:R0:W-:Y:S02]  /*11f10*/  ST.E desc[UR8][R16.64], R3 ;  /* 0x0000000310007985 */ /* 0x0001e4000c101908 */
.L_x_3933:
[----:B------:R-:W-:Y:S05]  /*11f20*/  BSYNC B0 ;  /* 0x0000000000007941 */ /* 0x000fea0003800000 */
.L_x_3932:
[----:B0-----:R-:W-:-:S05]  /*11f30*/  IMAD.WIDE R2, R45, 0x2, R4 ;  /* 0x000000022d027825 */ /* 0x001fca00078e0204 */
[----:B------:R0:W-:Y:S01]  /*11f40*/  ATOM.E.ADD.F16x2.RN.STRONG.GPU P0, RZ, desc[UR8][R2.64], R36 ;  /* 0x0000002402ff79a2 */ /* 0x0001e2000810e1c8 */
[----:B------:R-:W-:Y:S04]  /*11f50*/  BSSY B0, `(.L_x_3936) ;  /* 0x000000e000007945 */ /* 0x000fe80003800000 */
[----:B0-----:R-:W-:Y:S05]  /*11f60*/  @P0 BRA `(.L_x_3937) ;  /* 0x0000000000300947 */ /* 0x001fea0003800000 */
[----:B------:R-:W0:Y:S02]  /*11f70*/  QSPC.E.S P0, RZ, [R2] ;  /* 0x0000000002ff73aa */ /* 0x000e240000000500 */
[----:B0-----:R-:W-:Y:S05]  /*11f80*/  @!P0 BRA `(.L_x_3938) ;  /* 0x00000000001c8947 */ /* 0x001fea0003800000 */
[----:B------:R-:W-:-:S07]  /*11f90*/  MOV R2, R2 ;  /* 0x0000000200027202 */ /* 0x000fce0000000f00 */
.L_x_3939:
[----:B------:R-:W0:Y:S02]  /*11fa0*/  LDS R4, [R2] ;  /* 0x0000000002047984 */ /* 0x000e240000000800 */
[----:B0-----:R-:W-:-:S10]  /*11fb0*/  HFMA2.MMA R5, R4, 1, 1, R36 ;  /* 0x3c003c0004057835 */ /* 0x001fd40000000024 */
[----:B------:R-:W0:Y:S02]  /*11fc0*/  ATOMS.CAST.SPIN R5, [R2], R4, R5 ;  /* 0x000000040205738d */ /* 0x000e240001800005 */
[----:B0-----:R-:W-:-:S13]  /*11fd0*/  ISETP.EQ.U32.AND P0, PT, R5, 0x1, PT ;  /* 0x000000010500780c */ /* 0x001fda0003f02070 */
[----:B------:R-:W-:Y:S05]  /*11fe0*/  @!P0 BRA `(.L_x_3939) ;  /* 0xfffffffc00ec8947 */ /* 0x000fea000383ffff */
[----:B------:R-:W-:Y:S05]  /*11ff0*/  BRA `(.L_x_3937) ;  /* 0x00000000000c7947 */ /* 0x000fea0003800000 */
.L_x_3938:
[----:B------:R-:W2:Y:S02]  /*12000*/  LD.E R0, desc[UR8][R2.64] ;  /* 0x0000000802007980 */ /* 0x000ea4000c101900 */
[----:B--2---:R-:W-:-:S05]  /*12010*/  IADD3 R5, R36, R0, RZ ;  /* 0x0000000024057210 */ /* 0x004fca0007ffe0ff */
[----:B------:R0:W-:Y:S02]  /*12020*/  ST.E desc[UR8][R2.64], R5 ;  /* 0x0000000502007985 */ /* 0x0001e4000c101908 */
.L_x_3937:
[----:B------:R-:W-:Y:S05]  /*12030*/  BSYNC B0 ;  /* 0x0000000000007941 */ /* 0x000fea0003800000 */
.L_x_3936:
        /* <DEDUP_REMOVED lines=8> */
.L_x_3943:
[----:B------:R-:W0:Y:S02]  /*120c0*/  LDS R4, [R2] ;  /* 0x0000000002047984 */ /* 0x000e240000000800 */
[----:B0-----:R-:W-:-:S06]  /*120d0*/  HADD2 R5, R4, R35 ;  /* 0x0000002304057230 */ /* 0x001fcc0000000000 */
[----:B------:R-:W0:Y:S02]  /*120e0*/  ATOMS.CAST.SPIN R5, [R2], R4, R5 ;  /* 0x000000040205738d */ /* 0x000e240001800005 */
[----:B0-----:R-:W-:-:S13]  /*120f0*/  ISETP.EQ.U32.AND P0, PT, R5, 0x1, PT ;  /* 0x000000010500780c */ /* 0x001fda0003f02070 */
[----:B------:R-:W-:Y:S05]  /*12100*/  @!P0 BRA `(.L_x_3943) ;  /* 0xfffffffc00ec8947 */ /* 0x000fea000383ffff */
[----:B------:R-:W-:Y:S05]  /*12110*/  BRA `(.L_x_3941) ;  /* 0x00000000000c7947 */ /* 0x000fea0003800000 */
.L_x_3942:
[----:B------:R-:W0:Y:S02]  /*12120*/  LD.E R0, desc[UR8][R16.64] ;  /* 0x0000000810007980 */ /* 0x000e24000c101900 */
[----:B0-----:R-:W-:-:S05]  /*12130*/  IADD3 R3, R35, R0, RZ ;  /* 0x0000000023037210 */ /* 0x001fca0007ffe0ff */
[----:B------:R1:W-:Y:S02]  /*12140*/  ST.E desc[UR8][R16.64], R3 ;  /* 0x0000000310007985 */ /* 0x0003e4000c101908 */
.L_x_3941:
[----:B------:R-:W-:Y:S05]  /*12150*/  BSYNC B0 ;  /* 0x0000000000007941 */ /* 0x000fea0003800000 */
.L_x_3940:
[----:B------:R2:W-:Y:S02]  /*12160*/  ATOM.E.ADD.F16x2.RN.STRONG.GPU P0, RZ, desc[UR8][R16.64+0x4], R34 ;  /* 0x0000042210ff79a2 */ /* 0x0005e4000810e1c8 */
[----:B--2---:R-:W-:Y:S05]  /*12170*/  @P0 EXIT ;  /* 0x000000000000094d */ /* 0x004fea0003800000 */
[----:B------:R-:W2:Y:S02]  /*12180*/  QSPC.E.S P0, RZ, [R16+0x4] ;  /* 0x0000040010ff73aa */ /* 0x000ea40000000500 */
[----:B--2---:R-:W-:Y:S05]  /*12190*/  @!P0 BRA `(.L_x_3944) ;  /* 0x0000000000208947 */ /* 0x004fea0003800000 */
[----:B0-----:R-:W-:-:S04]  /*121a0*/  MOV R2, R16 ;  /* 0x0000001000027202 */ /* 0x001fc80000000f00 */
[----:B------:R-:W-:-:S07]  /*121b0*/  MOV R2, R2 ;  /* 0x0000000200027202 */ /* 0x000fce0000000f00 */
.L_x_3945:
[----:B------:R-:W0:Y:S02]  /*121c0*/  LDS R4, [R2+0x4] ;  /* 0x0000040002047984 */ /* 0x000e240000000800 */
[----:B0-----:R-:W-:-:S10]  /*121d0*/  HFMA2.MMA R5, R4, 1, 1, R34 ;  /* 0x3c003c0004057835 */ /* 0x001fd40000000022 */
[----:B------:R-:W0:Y:S02]  /*121e0*/  ATOMS.CAST.SPIN R5, [R2+0x4], R4, R5 ;  /* 0x000004040205738d */ /* 0x000e240001800005 */
[----:B0-----:R-:W-:-:S13]  /*121f0*/  ISETP.EQ.U32.AND P0, PT, R5, 0x1, PT ;  /* 0x000000010500780c */ /* 0x001fda0003f02070 */
[----:B------:R-:W-:Y:S05]  /*12200*/  @!P0 BRA `(.L_x_3945) ;  /* 0xfffffffc00ec8947 */ /* 0x000fea000383ffff */
[----:B------:R-:W-:Y:S05]  /*12210*/  EXIT ;  /* 0x000000000000794d */ /* 0x000fea0003800000 */
.L_x_3944:
[----:B------:R-:W0:Y:S02]  /*12220*/  LD.E R0, desc[UR8][R16.64+0x4] ;  /* 0x0000040810007980 */ /* 0x000e24000c101900 */
[----:B01----:R-:W-:-:S05]  /*12230*/  IADD3 R3, R34, R0, RZ ;  /* 0x0000000022037210 */ /* 0x003fca0007ffe0ff */
[----:B------:R-:W-:Y:S01]  /*12240*/  ST.E desc[UR8][R16.64+0x4], R3 ;  /* 0x0000040310007985 */ /* 0x000fe2000c101908 */
[----:B------:R-:W-:Y:S05]  /*12250*/  EXIT ;  /* 0x000000000000794d */ /* 0x000fea0003800000 */
.L_x_3946:
        /* <DEDUP_REMOVED lines=10> */
.L_x_4072:


//--------------------- .text._Z23gemm_half_q_half_kernelILi2ELb0ELb0EEvPK6__halfPKjS4_S2_PS0_iiiiPKtS7_iiiiiibS2_i --------------------------
	.section	.text._Z23gemm_half_q_half_kernelILi2ELb0ELb0EEvPK6__halfPKjS4_S2_PS0_iiiiPKtS7_iiiiiibS2_i,"ax",@progbits
	.align	128
        .global         _Z23gemm_half_q_half_kernelILi2ELb0ELb0EEvPK6__halfPKjS4_S2_PS0_iiiiPKtS7_iiiiiibS2_i
        .type           _Z23gemm_half_q_half_kernelILi2ELb0ELb0EEvPK6__halfPKjS4_S2_PS0_iiiiPKtS7_iiiiiibS2_i,@function
        .size           _Z23gemm_half_q_half_kernelILi2ELb0ELb0EEvPK6__halfPKjS4_S2_PS0_iiiiPKtS7_iiiiiibS2_i,(.L_x_4073 - _Z23gemm_half_q_half_kernelILi2ELb0ELb0EEvPK6__halfPKjS4_S2_PS0_iiiiPKtS7_iiiiiibS2_i)
        .other          _Z23gemm_half_q_half_kernelILi2ELb0ELb0EEvPK6__halfPKjS4_S2_PS0_iiiiPKtS7_iiiiiibS2_i,@"STO_CUDA_ENTRY STV_DEFAULT"
_Z23gemm_half_q_half_kernelILi2ELb0ELb0EEvPK6__halfPKjS4_S2_PS0_iiiiPKtS7_iiiiiibS2_i:
.text._Z23gemm_half_q_half_kernelILi2ELb0ELb0EEvPK6__halfPKjS4_S2_PS0_iiiiPKtS7_iiiiiibS2_i:
        /* <DEDUP_REMOVED lines=41> */
.L_x_3948:
[----:B------:R-:W-:Y:S05]  /*0290*/  BSYNC B0 ;  /* 0x0000000000007941 */ /* 0x000fea0003800000 */
.L_x_3947:
        /* <DEDUP_REMOVED lines=19> */
.L_x_3949:
        /* <DEDUP_REMOVED lines=12> */
.L_x_3951:
        /* <DEDUP_REMOVED lines=42> */
.L_x_3950:
        /* <DEDUP_REMOVED lines=16> */
.L_x_3952:
        /* <DEDUP_REMOVED lines=8> */
.L_x_3953:
        /* <DEDUP_REMOVED lines=13> */
.L_x_3954:
        /* <DEDUP_REMOVED lines=8> */
.L_x_3955:
        /* <DEDUP_REMOVED lines=12> */
.L_x_3956:
        /* <DEDUP_REMOVED lines=29> */
.L_x_3958:
        /* <DEDUP_REMOVED lines=1014> */
.L_x_3957:
[----:B------:R-:W-:-:S04]  /*4bf0*/  ISETP.GE.AND P0, PT, R41, R42, PT ;  /* 0x0000002a2900720c */ /* 0x000fc80003f06270 */
[----:B------:R-:W-:-:S13]  /*4c00*/  ISETP.GE.OR P0, PT, R41, R48, P0 ;  /* 0x000000302900720c */ /* 0x000fda0000706670 */
[----:B------:R-:W-:Y:S05]  /*4c10*/  @P0 BRA `(.L_x_3959) ;  /* 0x0000002c00b80947 */ /* 0x000fea0003800000 */
.L_x_3960:
        /* <DEDUP_REMOVED lines=750> */
.L_x_3959:
[----:B------:R-:W-:-:S04]  /*7b00*/  ISETP.GE.AND P0, PT, R41, R42, PT ;  /* 0x0000002a2900720c */ /* 0x000fc80003f06270 */
[----:B------:R-:W-:-:S13]  /*7b10*/  ISETP.GE.OR P0, PT, R41, UR12, P0 ;  /* 0x0000000c29007c0c */ /* 0x000fda0008706670 */
[----:B------:R-:W-:Y:S05]  /*7b20*/  @P0 BRA `(.L_x_3961) ;  /* 0x0000001800b40947 */ /* 0x000fea0003800000 */
.L_x_3962:
        /* <DEDUP_REMOVED lines=429> */
.L_x_3961:
[----:B------:R-:W-:-:S04]  /*9600*/  ISETP.GE.AND P0, PT, R41, R42, PT ;  /* 0x0000002a2900720c */ /* 0x000fc80003f06270 */
[----:B------:R-:W-:-:S13]  /*9610*/  ISETP.GE.OR P0, PT, R41, R46, P0 ;  /* 0x0000002e2900720c */ /* 0x000fda0000706670 */
[----:B------:R-:W-:Y:S05]  /*9620*/  @P0 BRA `(.L_x_3963) ;  /* 0x0000003000880947 */ /* 0x000fea0003800000 */
.L_x_3964:
        /* <DEDUP_REMOVED lines=802> */
.L_x_3963:
[----:B------:R-:W-:-:S04]  /*c850*/  ISETP.GE.AND P0, PT, R41, R42, PT ;  /* 0x0000002a2900720c */ /* 0x000fc80003f06270 */
[----:B------:R-:W-:-:S13]  /*c860*/  ISETP.GE.OR P0, PT, R41, UR13, P0 ;  /* 0x0000000d29007c0c */ /* 0x000fda0008706670 */
[----:B------:R-:W-:Y:S05]  /*c870*/  @P0 BRA `(.L_x_3965) ;  /* 0x0000001800480947 */ /* 0x000fea0003800000 */
.L_x_3966:
        /* <DEDUP_REMOVED lines=402> */
.L_x_3965:
[----:B------:R-:W-:Y:S01]  /*e1a0*/  ISETP.GE.AND P0, PT, R41, R42, PT ;  /* 0x0000002a2900720c */ /* 0x000fe20003f06270 */
[----:B------:R-:W-:-:S03]  /*e1b0*/  ULDC UR6, c[0x0][0x26c] ;  /* 0x00009b0000067ab9 */ /* 0x000fc60000000800 */
[----:B------:R-:W-:-:S13]  /*e1c0*/  ISETP.GE.OR P0, PT, R41, UR6, P0 ;  /* 0x0000000629007c0c */ /* 0x000fda0008706670 */
[----:B------:R-:W-:Y:S05]  /*e1d0*/  @P0 BRA `(.L_x_3967) ;  /* 0x0000000c00580947 */ /* 0x000fea0003800000 */
[----:B------:R-:W-:Y:S02]  /*e1e0*/  SHF.R.S32.HI R6, RZ, 0x1f, R37 ;  /* 0x0000001fff067819 */ /* 0x000fe40000011425 */
[C---:B------:R-:W-:Y:S02]  /*e1f0*/  SHF.L.U32 R29, R37.reuse, 0x2, RZ ;  /* 0x00000002251d7819 */ /* 0x040fe400000006ff */
[----:B------:R-:W-:-:S07]  /*e200*/  SHF.L.U64.HI R31, R37, 0x2, R6 ;  /* 0x00000002251f7819 */ /* 0x000fce0000010206 */
.L_x_3968:
        /* <DEDUP_REMOVED lines=211> */
.L_x_3967:
[----:B------:R-:W0:Y:S01]  /*ef40*/  LDC.64 R10, c[0x0][0x230] ;  /* 0x00008c00ff0a7b82 */ /* 0x000e220000000a00 */
[----:B------:R-:W-:-:S04]  /*ef50*/  IMAD R40, R37, UR4, R40 ;  /* 0x0000000425287c24 */ /* 0x000fc8000f8e0228 */
[----:B0-----:R-:W-:-:S05]  /*ef60*/  IMAD.WIDE R8, R40, 0x2, R10 ;  /* 0x0000000228087825 */ /* 0x001fca00078e020a */
[----:B------:R0:W-:Y:S01]  /*ef70*/  ATOM.E.ADD.F16x2.RN.STRONG.GPU P0, RZ, desc[UR8][R8.64], R5 ;  /* 0x0000000508ff79a2 */ /* 0x0001e2000810e1c8 */
[----:B------:R-:W-:Y:S04]  /*ef80*/  BSSY B0, `(.L_x_3969) ;  /* 0x000000f000007945 */ /* 0x000fe80003800000 */
[----:B0-----:R-:W-:Y:S05]  /*ef90*/  @P0 BRA `(.L_x_3970) ;  /* 0x0000000000340947 */ /* 0x001fea0003800000 */
[----:B------:R-:W0:Y:S02]  /*efa0*/  QSPC.E.S P0, RZ, [R8] ;  /* 0x0000000008ff73aa */ /* 0x000e240000000500 */
[----:B0-----:R-:W-:Y:S05]  /*efb0*/  @!P0 BRA `(.L_x_3971) ;  /* 0x0000000000208947 */ /* 0x001fea0003800000 */
[----:B------:R-:W-:-:S04]  /*efc0*/  MOV R6, R8 ;  /* 0x0000000800067202 */ /* 0x000fc80000000f00 */
[----:B------:R-:W-:-:S07]  /*efd0*/  MOV R6, R6 ;  /* 0x0000000600067202 */ /* 0x000fce0000000f00 */
.L_x_3972:
[----:B-1----:R-:W0:Y:S02]  /*efe0*/  LDS R12, [R6] ;  /* 0x00000000060c7984 */ /* 0x002e240000000800 */
[----:B0-----:R-:W-:-:S06]  /*eff0*/  HADD2 R13, R12, R5 ;  /* 0x000000050c0d7230 */ /* 0x001fcc0000000000 */
[----:B------:R-:W0:Y:S02]  /*f000*/  ATOMS.CAST.SPIN R13, [R6], R12, R13 ;  /* 0x0000000c060d738d */ /* 0x000e24000180000d */
[----:B0-----:R-:W-:-:S13]  /*f010*/  ISETP.EQ.U32.AND P0, PT, R13, 0x1, PT ;  /* 0x000000010d00780c */ /* 0x001fda0003f02070 */
[----:B------:R-:W-:Y:S05]  /*f020*/  @!P0 BRA `(.L_x_3972) ;  /* 0xfffffffc00ec8947 */ /* 0x000fea000383ffff */
[----:B------:R-:W-:Y:S05]  /*f030*/  BRA `(.L_x_3970) ;  /* 0x00000000000c7947 */ /* 0x000fea0003800000 */
.L_x_3971:
[----:B------:R-:W2:Y:S02]  /*f040*/  LD.E R0, desc[UR8][R8.64] ;  /* 0x0000000808007980 */ /* 0x000ea4000c101900 */
[----:B--2---:R-:W-:-:S05]  /*f050*/  IADD3 R5, R5, R0, RZ ;  /* 0x0000000005057210 */ /* 0x004fca0007ffe0ff */
[----:B------:R0:W-:Y:S02]  /*f060*/  ST.E desc[UR8][R8.64], R5 ;  /* 0x0000000508007985 */ /* 0x0001e4000c101908 */
.L_x_3970:
[----:B------:R-:W-:Y:S05]  /*f070*/  BSYNC B0 ;  /* 0x0000000000007941 */ /* 0x000fea0003800000 */
.L_x_3969:
[----:B------:R2:W-:Y:S01]  /*f080*/  ATOM.E.ADD.F16x2.RN.STRONG.GPU P0, RZ, desc[UR8][R8.64+0x4], R4 ;  /* 0x0000040408ff79a2 */ /* 0x0005e2000810e1c8 */
[----:B------:R-:W-:Y:S04]  /*f090*/  BSSY B0, `(.L_x_3973) ;  /* 0x0000010000007945 */ /* 0x000fe80003800000 */
[----:B--2---:R-:W-:Y:S05]  /*f0a0*/  @P0 BRA `(.L_x_3974) ;  /* 0x0000000000380947 */ /* 0x004fea0003800000 */
[----:B------:R-:W2:Y:S02]  /*f0b0*/  QSPC.E.S P0, RZ, [R8+0x4] ;  /* 0x0000040008ff73aa */ /* 0x000ea40000000500 */
[----:B--2---:R-:W-:Y:S05]  /*f0c0*/  @!P0 BRA `(.L_x_3975) ;  /* 0x0000000000248947 */ /* 0x004fea0003800000 */
[----:B------:R-:W-:-:S04]  /*f0d0*/  MOV R6, R8 ;  /* 0x0000000800067202 */ /* 0x000fc80000000f00 */
[----:B------:R-:W-:Y:S02]  /*f0e0*/  MOV R6, R6 ;  /* 0x0000000600067202 */ /* 0x000fe40000000f00 */
[----:B------:R-:W-:-:S07]  /*f0f0*/  MOV R7, R4 ;  /* 0x0000000400077202 */ /* 0x000fce0000000f00 */
.L_x_3976:
[----:B------:R-:W0:Y:S02]  /*f100*/  LDS R4, [R6+0x4] ;  /* 0x0000040006047984 */ /* 0x000e240000000800 */
[----:B0-----:R-:W-:-:S10]  /*f110*/  HFMA2.MMA R5, R4, 1, 1, R7 ;  /* 0x3c003c0004057835 */ /* 0x001fd40000000007 */
[----:B------:R-:W0:Y:S02]  /*f120*/  ATOMS.CAST.SPIN R5, [R6+0x4], R4, R5 ;  /* 0x000004040605738d */ /* 0x000e240001800005 */
[----:B0-----:R-:W-:-:S13]  /*f130*/  ISETP.EQ.U32.AND P0, PT, R5, 0x1, PT ;  /* 0x000000010500780c */ /* 0x001fda0003f02070 */
[----:B------:R-:W-:Y:S05]  /*f140*/  @!P0 BRA `(.L_x_3976) ;  /* 0xfffffffc00ec8947 */ /* 0x000fea000383ffff */
[----:B------:R-:W-:Y:S05]  /*f150*/  BRA `(.L_x_3974) ;  /* 0x00000000000c7947 */ /* 0x000fea0003800000 */
.L_x_3975:
[----:B------:R-:W0:Y:S02]  /*f160*/  LD.E R0, desc[UR8][R8.64+0x4] ;  /* 0x0000040808007980 */ /* 0x000e24000c101900 */
[----:B0-----:R-:W-:-:S05]  /*f170*/  IADD3 R5, R4, R0, RZ ;  /* 0x0000000004057210 */ /* 0x001fca0007ffe0ff */
[----:B------:R2:W-:Y:S02]  /*f180*/  ST.E desc[UR8][R8.64+0x4], R5 ;  /* 0x0000040508007985 */ /* 0x0005e4000c101908 */
.L_x_3974:
[----:B------:R-:W-:Y:S05]  /*f190*/  BSYNC B0 ;  /* 0x0000000000007941 */ /* 0x000fea0003800000 */
.L_x_3973:
[----:B------:R-:W-:-:S05]  /*f1a0*/  IADD3 R7, R40, R37, RZ ;  /* 0x0000002528077210 */ /* 0x000fca0007ffe0ff */
[----:B------:R-:W-:-:S05]  /*f1b0*/  IMAD.WIDE R6, R7, 0x2, R10 ;  /* 0x0000000207067825 */ /* 0x000fca00078e020a */
[----:B------:R3:W-:Y:S01]  /*f1c0*/  ATOM.E.ADD.F16x2.RN.STRONG.GPU P0, RZ, desc[UR8][R6.64], R3 ;  /* 0x0000000306ff79a2 */ /* 0x0007e2000810e1c8 */
[----:B------:R-:W-:Y:S04]  /*f1d0*/  BSSY B0, `(.L_x_3977) ;  /* 0x000000f000007945 */ /* 0x000fe80003800000 */
[----:B---3--:R-:W-:Y:S05]  /*f1e0*/  @P0 BRA `(.L_x_3978) ;  /* 0x0000000000340947 */ /* 0x008fea0003800000 */
[----:B------:R-:W3:Y:S02]  /*f1f0*/  QSPC.E.S P0, RZ, [R6] ;  /* 0x0000000006ff73aa */ /* 0x000ee40000000500 */
[----:B---3--:R-:W-:Y:S05]  /*f200*/  @!P0 BRA `(.L_x_3979) ;  /* 0x0000000000208947 */ /* 0x008fea0003800000 */
[----:B------:R-:W-:-:S04]  /*f210*/  MOV R4, R6 ;  /* 0x0000000600047202 */ /* 0x000fc80000000f00 */
[----:B------:R-:W-:-:S07]  /*f220*/  MOV R4, R4 ;  /* 0x0000000400047202 */ /* 0x000fce0000000f00 */
.L_x_3980:
[----:B0-2---:R-:W0:Y:S02]  /*f230*/  LDS R8, [R4] ;  /* 0x0000000004087984 */ /* 0x005e240000000800 */
[----:B0-----:R-:W-:-:S06]  /*f240*/  HADD2 R9, R8, R3 ;  /* 0x0000000308097230 */ /* 0x001fcc0000000000 */
[----:B------:R-:W0:Y:S02]  /*f250*/  ATOMS.CAST.SPIN R9, [R4], R8, R9 ;  /* 0x000000080409738d */ /* 0x000e240001800009 */
[----:B0-----:R-:W-:-:S13]  /*f260*/  ISETP.EQ.U32.AND P0, PT, R9, 0x1, PT ;  /* 0x000000010900780c */ /* 0x001fda0003f02070 */
[----:B------:R-:W-:Y:S05]  /*f270*/  @!P0 BRA `(.L_x_3980) ;  /* 0xfffffffc00ec8947 */ /* 0x000fea000383ffff */
[----:B------:R-:W-:Y:S05]  /*f280*/  BRA `(.L_x_3978) ;  /* 0x00000000000c7947 */ /* 0x000fea0003800000 */
.L_x_3979:
[----:B------:R-:W3:Y:S02]  /*f290*/  LD.E R0, desc[UR8][R6.64] ;  /* 0x0000000806007980 */ /* 0x000ee4000c101900 */
[----:B---3--:R-:W-:-:S05]  /*f2a0*/  IADD3 R3, R3, R0, RZ ;  /* 0x0000000003037210 */ /* 0x008fca0007ffe0ff */
[----:B------:R3:W-:Y:S02]  /*f2b0*/  ST.E desc[UR8][R6.64], R3 ;  /* 0x0000000306007985 */ /* 0x0007e4000c101908 */
.L_x_3978:
[----:B------:R-:W-:Y:S05]  /*f2c0*/  BSYNC B0 ;  /* 0x0000000000007941 */ /* 0x000fea0003800000 */
.L_x_3977:
[----:B------:R4:W-:Y:S02]  /*f2d0*/  ATOM.E.ADD.F16x2.RN.STRONG.GPU P0, RZ, desc[UR8][R6.64+0x4], R2 ;  /* 0x0000040206ff79a2 */ /* 0x0009e4000810e1c8 */
[----:B----4-:R-:W-:Y:S05]  /*f2e0*/  @P0 EXIT ;  /* 0x000000000000094d */ /* 0x010fea0003800000 */
[----:B------:R-:W4:Y:S02]  /*f2f0*/  QSPC.E.S P0, RZ, [R6+0x4] ;  /* 0x0000040006ff73aa */ /* 0x000f240000000500 */
[----:B----4-:R-:W-:Y:S05]  /*f300*/  @!P0 BRA `(.L_x_3981) ;  /* 0x0000000000248947 */ /* 0x010fea0003800000 */
[----:B------:R-:W-:-:S04]  /*f310*/  MOV R4, R6 ;  /* 0x0000000600047202 */ /* 0x000fc80000000f00 */
[----:B------:R-:W-:Y:S02]  /*f320*/  MOV R4, R4 ;  /* 0x0000000400047202 */ /* 0x000fe40000000f00 */
[----:B0-2---:R-:W-:-:S07]  /*f330*/  MOV R5, R2 ;  /* 0x0000000200057202 */ /* 0x005fce0000000f00 */
.L_x_3982:
[----:B------:R-:W3:Y:S02]  /*f340*/  LDS R2, [R4+0x4] ;  /* 0x0000040004027984 */ /* 0x000ee40000000800 */
[----:B---3--:R-:W-:-:S10]  /*f350*/  HFMA2.MMA R3, R2, 1, 1, R5 ;  /* 0x3c003c0002037835 */ /* 0x008fd40000000005 */
[----:B------:R-:W0:Y:S02]  /*f360*/  ATOMS.CAST.SPIN R3, [R4+0x4], R2, R3 ;  /* 0x000004020403738d */ /* 0x000e240001800003 */
[----:B0-----:R-:W-:-:S13]  /*f370*/  ISETP.EQ.U32.AND P0, PT, R3, 0x1, PT ;  /* 0x000000010300780c */ /* 0x001fda0003f02070 */
[----:B------:R-:W-:Y:S05]  /*f380*/  @!P0 BRA `(.L_x_3982) ;  /* 0xfffffffc00ec8947 */ /* 0x000fea000383ffff */
[----:B------:R-:W-:Y:S05]  /*f390*/  EXIT ;  /* 0x000000000000794d */ /* 0x000fea0003800000 */
.L_x_3981:
[----:B------:R-:W3:Y:S02]  /*f3a0*/  LD.E R0, desc[UR8][R6.64+0x4] ;  /* 0x0000040806007980 */ /* 0x000ee4000c101900 */
[----:B---3--:R-:W-:-:S05]  /*f3b0*/  IADD3 R3, R2, R0, RZ ;  /* 0x0000000002037210 */ /* 0x008fca0007ffe0ff */
[----:B------:R-:W-:Y:S01]  /*f3c0*/  ST.E desc[UR8][R6.64+0x4], R3 ;  /* 0x0000040306007985 */ /* 0x000fe2000c101908 */
[----:B------:R-:W-:Y:S05]  /*f3d0*/  EXIT ;  /* 0x000000000000794d */ /* 0x000fea0003800000 */
.L_x_3983:
        /* <DEDUP_REMOVED lines=10> */
.L_x_4073:


//--------------------- .text._Z23gemm_half_q_half_kernelILi1ELb0ELb0EEvPK6__halfPKjS4_S2_PS0_iiiiPKtS7_iiiiiibS2_i --------------------------
	.section	.text._Z23gemm_half_q_half_kernelILi1ELb0ELb0EEvPK6__halfPKjS4_S2_PS0_iiiiPKtS7_iiiiiibS2_i,"ax",@progbits
	.align	128
        .global         _Z23gemm_half_q_half_kernelILi1ELb0ELb0EEvPK6__halfPKjS4_S2_PS0_iiiiPKtS7_iiiiiibS2_i
        .type           _Z23gemm_half_q_half_kernelILi1ELb0ELb0EEvPK6__halfPKjS4_S2_PS0_iiiiPKtS7_iiiiiibS2_i,@function
        .size           _Z23gemm_half_q_half_kernelILi1ELb0ELb0EEvPK6__halfPKjS4_S2_PS0_iiiiPKtS7_iiiiiibS2_i,(.L_x_4074 - _Z23gemm_half_q_half_kernelILi1ELb0ELb0EEvPK6__halfPKjS4_S2_PS0_iiiiPKtS7_iiiiiibS2_i)
        .other          _Z23gemm_half_q_half_kernelILi1ELb0ELb0EEvPK6__halfPKjS4_S2_PS0_iiiiPKtS7_iiiiiibS2_i,@"STO_CUDA_ENTRY STV_DEFAULT"
_Z23gemm_half_q_half_kernelILi1ELb0ELb0EEvPK6__halfPKjS4_S2_PS0_iiiiPKtS7_iiiiiibS2_i:
.text._Z23gemm_half_q_half_kernelILi1ELb0ELb0EEvPK6__halfPKjS4_S2_PS0_iiiiPKtS7_iiiiiibS2_i:
        /* <DEDUP_REMOVED lines=59> */
.L_x_3985:
        /* <DEDUP_REMOVED lines=42> */
.L_x_3984:
        /* <DEDUP_REMOVED lines=16> */
.L_x_3986:
        /* <DEDUP_REMOVED lines=8> */
.L_x_3987:
        /* <DEDUP_REMOVED lines=13> */
.L_x_3988:
        /* <DEDUP_REMOVED lines=8> */
.L_x_3989:
        /* <DEDUP_REMOVED lines=12> */
.L_x_3990:
        /* <DEDUP_REMOVED lines=28> */
.L_x_3992:
        /* <DEDUP_REMOVED lines=800> */
.L_x_3991:
[----:B------:R-:W-:-:S04]  /*3da0*/  ISETP.GE.AND P0, PT, R31, R33, PT ;  /* 0x000000211f00720c */ /* 0x000fc80003f06270 */
[----:B------:R-:W-:-:S13]  /*3db0*/  ISETP.GE.OR P0, PT, R31, R22, P0 ;  /* 0x000000161f00720c */ /* 0x000fda0000706670 */
[----:B------:R-:W-:Y:S05]  /*3dc0*/  @P0 BRA `(.L_x_3993) ;  /* 0x00000028006c0947 */ /* 0x000fea0003800000 */
.L_x_3994:
        /* <DEDUP_REMOVED lines=527> */
[----:B------:R-:W-:Y:S01]  /*5ec0*/  SHF.R.U32.HI R27, RZ, 0x8, R12 ;  /* 0x00000008ff1b7819 */ /* 0x000fe2000001160c */
        /* <DEDUP_REMOVED lines=16> */
[----:B------:R0:W-:Y:S01]  /*5fd0*/  I2F.F16 R4, R40 ;  /* 0x0000002800047306 */ /* 0x0001e20000200c00 */
[----:B------:R-:W-:-:S07]  /*5fe0*/  LOP3.LUT R27, R27, 0x3f, RZ, 0xc0, !PT ;  /* 0x0000003f1b1b7812 */ /* 0x000fce00078ec0ff */
[----:B------:R-:W-:Y:S01]  /*5ff0*/  I2F.F16 R5, R5 ;  /* 0x0000000500057306 */ /* 0x000fe20000200c00 */
[----:B0-----:R-:W-:-:S07]  /*6000*/  SHF.R.U32.HI R40, RZ, 0xe, R12 ;  /* 0x0000000eff287819 */ /* 0x001fce000001160c */
[----:B------:R-:W0:Y:S01]  /*6010*/  I2F.F16 R39, R39 ;  /* 0x0000002700277306 */ /* 0x000e220000200c00 */
[----:B------:R-:W-:Y:S01]  /*6020*/  LOP3.LUT R40, R40, 0x3f, RZ, 0xc0, !PT ;  /* 0x0000003f28287812 */ /* 0x000fe200078ec0ff */
[----:B------:R-:W-:-:S03]  /*6030*/  VIADD R27, R27, 0xffffffe0 ;  /* 0xffffffe01b1b7836 */ /* 0x000fc60000000000 */
[----:B------:R-:W-:-:S03]  /*6040*/  IADD3 R40, R40, -0x20, RZ ;  /* 0xffffffe028287810 */ /* 0x000fc60007ffe0ff */
[----:B------:R1:W-:Y:S01]  /*6050*/  I2F.F16 R7, R41 ;  /* 0x0000002900077306 */ /* 0x0003e20000200c00 */
[--C-:B------:R-:W-:Y:S02]  /*6060*/  SHF.R.U32.HI R42, RZ, 0x8, R13.reuse ;  /* 0x00000008ff2a7819 */ /* 0x100fe4000001160d */
[----:B-1----:R-:W-:-:S05]  /*6070*/  SHF.R.U32.HI R41, RZ, 0x2, R13 ;  /* 0x00000002ff297819 */ /* 0x002fca000001160d */
[----:B------:R-:W-:Y:S01]  /*6080*/  I2F.F16 R27, R27 ;  /* 0x0000001b001b7306 */ /* 0x000fe20000200c00 */
[----:B------:R-:W-:Y:S02]  /*6090*/  LOP3.LUT R41, R41, 0x3f, RZ, 0xc0, !PT ;  /* 0x0000003f29297812 */ /* 0x000fe400078ec0ff */
[----:B0-----:R-:W-:-:S05]  /*60a0*/  PRMT R39, R5, 0x5410, R39 ;  /* 0x0000541005277816 */ /* 0x001fca0000000027 */
[----:B------:R-:W0:Y:S01]  /*60b0*/  I2F.F16 R40, R40 ;  /* 0x0000002800287306 */ /* 0x000e220000200c00 */
[----:B------:R-:W-:Y:S01]  /*60c0*/  VIADD R5, R41, 0xffffffe0 ;  /* 0xffffffe029057836 */ /* 0x000fe20000000000 */
[----:B------:R-:W-:Y:S02]  /*60d0*/  LOP3.LUT R41, R42, 0x3f, RZ, 0xc0, !PT ;  /* 0x0000003f2a297812 */ /* 0x000fe400078ec0ff */
[--C-:B------:R-:W-:Y:S02]  /*60e0*/  SHF.R.U32.HI R42, RZ, 0xe, R13.reuse ;  /* 0x0000000eff2a7819 */ /* 0x100fe4000001160d */
[----:B------:R-:W-:Y:S02]  /*60f0*/  SHF.R.U32.HI R13, RZ, 0x14, R13 ;  /* 0x00000014ff0d7819 */ /* 0x000fe4000001160d */
[----:B------:R-:W-:Y:S02]  /*6100*/  LEA.HI R36, R12, 0xffffffe0, RZ, 0x6 ;  /* 0xffffffe00c247811 */ /* 0x000fe400078f30ff */
[----:B------:R-:W-:-:S02]  /*6110*/  LOP3.LUT R13, R13, 0x3f, RZ, 0xc0, !PT ;  /* 0x0000003f0d0d7812 */ /* 0x000fc400078ec0ff */
[----:B------:R-:W-:-:S03]  /*6120*/  SHF.R.U32.HI R12, RZ, 0x14, R12 ;  /* 0x00000014ff0c7819 */ /* 0x000fc6000001160c */
[----:B------:R-:W-:Y:S01]  /*6130*/  VIADD R13, R13, 0xffffffe0 ;  /* 0xffffffe00d0d7836 */ /* 0x000fe20000000000 */
[----:B------:R-:W-:Y:S02]  /*6140*/  LOP3.LUT R12, R12, 0x3f, RZ, 0xc0, !PT ;  /* 0x0000003f0c0c7812 */ /* 0x000fe400078ec0ff */
[----:B0-----:R-:W-:Y:S02]  /*6150*/  PRMT R27, R27, 0x5410, R40 ;  /* 0x000054101b1b7816 */ /* 0x001fe40000000028 */
[----:B------:R-:W-:Y:S02]  /*6160*/  IADD3 R40, R41, -0x20, RZ ;  /* 0xffffffe029287810 */ /* 0x000fe40007ffe0ff */
[----:B------:R-:W-:Y:S01]  /*6170*/  LOP3.LUT R41, R42, 0x3f, RZ, 0xc0, !PT ;  /* 0x0000003f2a297812 */ /* 0x000fe200078ec0ff */
[----:B------:R-:W-:Y:S01]  /*6180*/  VIADD R12, R12, 0xffffffe0 ;  /* 0xffffffe00c0c7836 */ /* 0x000fe20000000000 */
[----:B------:R-:W0:Y:S03]  /*6190*/  I2F.F16 R13, R13 ;  /* 0x0000000d000d7306 */ /* 0x000e260000200c00 */
[----:B------:R-:W-:Y:S01]  /*61a0*/  VIADD R43, R41, 0xffffffe0 ;  /* 0xffffffe0292b7836 */ /* 0x000fe20000000000 */
[----:B------:R-:W-:-:S02]  /*61b0*/  SHF.R.U32.HI R41, RZ, 0x2, R14 ;  /* 0x00000002ff297819 */ /* 0x000fc4000001160e */
[----:B------:R-:W-:Y:S02]  /*61c0*/  LOP3.LUT R38, R38, 0x3f, RZ, 0xc0, !PT ;  /* 0x0000003f26267812 */ /* 0x000fe400078ec0ff */
[----:B------:R-:W-:Y:S01]  /*61d0*/  I2F.F16 R36, R36 ;  /* 0x0000002400247306 */ /* 0x000fe20000200c00 */
[----:B------:R-:W-:-:S07]  /*61e0*/  LOP3.LUT R41, R41, 0x3f, RZ, 0xc0, !PT ;  /* 0x0000003f29297812 */ /* 0x000fce00078ec0ff */
[----:B------:R-:W1:Y:S01]  /*61f0*/  I2F.F16 R12, R12 ;  /* 0x0000000c000c7306 */ /* 0x000e620000200c00 */
[----:B------:R-:W-:Y:S01]  /*6200*/  VIADD R38, R38, 0xffffffe0 ;  /* 0xffffffe026267836 */ /* 0x000fe20000000000 */
[----:B------:R-:W-:-:S06]  /*6210*/  IADD3 R41, R41, -0x20, RZ ;  /* 0xffffffe029297810 */ /* 0x000fcc0007ffe0ff */
        /* <DEDUP_REMOVED lines=86> */
.L_x_3993:
[----:B------:R-:W-:-:S04]  /*6780*/  ISETP.GE.AND P0, PT, R31, R33, PT ;  /* 0x000000211f00720c */ /* 0x000fc80003f06270 */
[----:B------:R-:W-:-:S13]  /*6790*/  ISETP.GE.OR P0, PT, R31, UR12, P0 ;  /* 0x0000000c1f007c0c */ /* 0x000fda0008706670 */
[----:B------:R-:W-:Y:S05]  /*67a0*/  @P0 BRA `(.L_x_3995) ;  /* 0x0000001400880947 */ /* 0x000fea0003800000 */
.L_x_3996:
        /* <DEDUP_REMOVED lines=354> */
.L_x_3995:
[----:B------:R-:W-:-:S04]  /*7dd0*/  ISETP.GE.AND P0, PT, R31, R33, PT ;  /* 0x000000211f00720c */ /* 0x000fc80003f06270 */
[----:B------:R-:W-:-:S13]  /*7de0*/  ISETP.GE.OR P0, PT, R31, R35, P0 ;  /* 0x000000231f00720c */ /* 0x000fda0000706670 */
[----:B------:R-:W-:Y:S05]  /*7df0*/  @P0 BRA `(.L_x_3997) ;  /* 0x0000002400280947 */ /* 0x000fea0003800000 */
.L_x_3998:
        /* <DEDUP_REMOVED lines=586> */
.L_x_3997:
[----:B------:R-:W-:-:S04]  /*a2a0*/  ISETP.GE.AND P0, PT, R31, R33, PT ;  /* 0x000000211f00720c */ /* 0x000fc80003f06270 */
[----:B------:R-:W-:-:S13]  /*a2b0*/  ISETP.GE.OR P0, PT, R31, UR13, P0 ;  /* 0x0000000d1f007c0c */ /* 0x000fda0008706670 */
[----:B------:R-:W-:Y:S05]  /*a2c0*/  @P0 BRA `(.L_x_3999) ;  /* 0x0000001400200947 */ /* 0x000fea0003800000 */
.L_x_4000:
        /* <DEDUP_REMOVED lines=328> */
.L_x_3999:
[----:B------:R-:W-:Y:S01]  /*b750*/  ISETP.GE.AND P0, PT, R31, R33, PT ;  /* 0x000000211f00720c */ /* 0x000fe20003f06270 */
[----:B------:R-:W-:-:S03]  /*b760*/  ULDC UR5, c[0x0][0x26c] ;  /* 0x00009b0000057ab9 */ /* 0x000fc60000000800 */
[----:B------:R-:W-:-:S13]  /*b770*/  ISETP.GE.OR P0, PT, R31, UR5, P0 ;  /* 0x000000051f007c0c */ /* 0x000fda0008706670 */
[----:B------:R-:W-:Y:S05]  /*b780*/  @P0 BRA `(.L_x_4001) ;  /* 0x0000000800b00947 */ /* 0x000fea0003800000 */
[----:B------:R-:W-:Y:S01]  /*b790*/  SHF.R.S32.HI R17, RZ, 0x1f, R34 ;  /* 0x0000001fff117819 */ /* 0x000fe20000011422 */
[----:B-1----:R-:W-:-:S03]  /*b7a0*/  IMAD.SHL.U32 R15, R34, 0x4, RZ ;  /* 0x00000004220f7824 */ /* 0x002fc600078e00ff */
[----:B------:R-:W-:-:S07]  /*b7b0*/  SHF.L.U64.HI R17, R34, 0x2, R17 ;  /* 0x0000000222117819 */ /* 0x000fce0000010211 */
.L_x_4002:
        /* <DEDUP_REMOVED lines=169> */
.L_x_4001:
        /* <DEDUP_REMOVED lines=11> */
.L_x_4006:
[----:B------:R-:W0:Y:S02]  /*c300*/  LDS R8, [R4] ;  /* 0x0000000004087984 */ /* 0x000e240000000800 */
[----:B0-----:R-:W-:-:S06]  /*c310*/  HADD2 R9, R8, R28 ;  /* 0x0000001c08097230 */ /* 0x001fcc0000000000 */
[----:B------:R-:W0:Y:S02]  /*c320*/  ATOMS.CAST.SPIN R9, [R4], R8, R9 ;  /* 0x000000080409738d */ /* 0x000e240001800009 */
[----:B0-----:R-:W-:-:S13]  /*c330*/  ISETP.EQ.U32.AND P0, PT, R9, 0x1, PT ;  /* 0x000000010900780c */ /* 0x001fda0003f02070 */
[----:B------:R-:W-:Y:S05]  /*c340*/  @!P0 BRA `(.L_x_4006) ;  /* 0xfffffffc00ec8947 */ /* 0x000fea000383ffff */
[----:B------:R-:W-:Y:S05]  /*c350*/  BRA `(.L_x_4004) ;  /* 0x00000000000c7947 */ /* 0x000fea0003800000 */
.L_x_4005:
[----:B------:R-:W2:Y:S02]  /*c360*/  LD.E R0, desc[UR6][R6.64] ;  /* 0x0000000606007980 */ /* 0x000ea4000c101900 */
[----:B--2---:R-:W-:-:S05]  /*c370*/  IMAD.IADD R5, R28, 0x1, R0 ;  /* 0x000000011c057824 */ /* 0x004fca00078e0200 */
[----:B------:R0:W-:Y:S02]  /*c380*/  ST.E desc[UR6][R6.64], R5 ;  /* 0x0000000506007985 */ /* 0x0001e4000c101906 */
.L_x_4004:
[----:B------:R-:W-:Y:S05]  /*c390*/  BSYNC B0 ;  /* 0x0000000000007941 */ /* 0x000fea0003800000 */
.L_x_4003:
[----:B------:R2:W-:Y:S02]  /*c3a0*/  ATOM.E.ADD.F16x2.RN.STRONG.GPU P0, RZ, desc[UR6][R6.64+0x4], R3 ;  /* 0x0000040306ff79a2 */ /* 0x0005e4000810e1c6 */
[----:B--2---:R-:W-:Y:S05]  /*c3b0*/  @P0 EXIT ;  /* 0x000000000000094d */ /* 0x004fea0003800000 */
[----:B------:R-:W2:Y:S02]  /*c3c0*/  QSPC.E.S P0, RZ, [R6+0x4] ;  /* 0x0000040006ff73aa */ /* 0x000ea40000000500 */
[----:B--2---:R-:W-:Y:S05]  /*c3d0*/  @!P0 BRA `(.L_x_4007) ;  /* 0x0000000000248947 */ /* 0x004fea0003800000 */
[----:B------:R-:W-:-:S04]  /*c3e0*/  MOV R4, R6 ;  /* 0x0000000600047202 */ /* 0x000fc80000000f00 */
[----:B------:R-:W-:Y:S01]  /*c3f0*/  MOV R4, R4 ;  /* 0x0000000400047202 */ /* 0x000fe20000000f00 */
[----:B0-----:R-:W-:-:S07]  /*c400*/  IMAD.MOV.U32 R5, RZ, RZ, R3 ;  /* 0x000000ffff057224 */ /* 0x001fce00078e0003 */
.L_x_4008:
[----:B------:R-:W0:Y:S02]  /*c410*/  LDS R2, [R4+0x4] ;  /* 0x0000040004027984 */ /* 0x000e240000000800 */
[----:B0-----:R-:W-:-:S10]  /*c420*/  HFMA2.MMA R3, R2, 1, 1, R5 ;  /* 0x3c003c0002037835 */ /* 0x001fd40000000005 */
[----:B------:R-:W0:Y:S02]  /*c430*/  ATOMS.CAST.SPIN R3, [R4+0x4], R2, R3 ;  /* 0x000004020403738d */ /* 0x000e240001800003 */
[----:B0-----:R-:W-:-:S13]  /*c440*/  ISETP.EQ.U32.AND P0, PT, R3, 0x1, PT ;  /* 0x000000010300780c */ /* 0x001fda0003f02070 */
[----:B------:R-:W-:Y:S05]  /*c450*/  @!P0 BRA `(.L_x_4008) ;  /* 0xfffffffc00ec8947 */ /* 0x000fea000383ffff */
[----:B------:R-:W-:Y:S05]  /*c460*/  EXIT ;  /* 0x000000000000794d */ /* 0x000fea0003800000 */
.L_x_4007:
[----:B------:R-:W2:Y:S02]  /*c470*/  LD.E R0, desc[UR6][R6.64+0x4] ;  /* 0x0000040606007980 */ /* 0x000ea4000c101900 */
[----:B--2---:R-:W-:-:S05]  /*c480*/  IADD3 R3, R3, R0, RZ ;  /* 0x0000000003037210 */ /* 0x004fca0007ffe0ff */
[----:B------:R-:W-:Y:S01]  /*c490*/  ST.E desc[UR6][R6.64+0x4], R3 ;  /* 0x0000040306007985 */ /* 0x000fe2000c101906 */
[----:B------:R-:W-:Y:S05]  /*c4a0*/  EXIT ;  /* 0x000000000000794d */ /* 0x000fea0003800000 */
.L_x_4009:
        /* <DEDUP_REMOVED lines=13> */
.L_x_4074:


//--------------------- .nv.shared.reserved.0     --------------------------
	.section	.nv.shared.reserved.0,"aw",@nobits
	.weak		__nv_reservedSMEM_offset_0_alias
	.size		__nv_reservedSMEM_offset_0_alias, 0, 0
	.other		__nv_reservedSMEM_offset_0_alias,@"STO_CUDA_RESERVED_SHARED STV_DEFAULT"
__nv_reservedSMEM_offset_0_alias:
	.zero		0


//--------------------- .nv.global                --------------------------
	.section	.nv.global,"aw",@nobits
.nv.global:
	.type		_ZN39_INTERNAL_80fa1f64_9_q_gemm_cu_b303c1f14cuda3std3__48in_placeE,@object
	.size		_ZN39_INTERNAL_80fa1f64_9_q_gemm_cu_b303c1f14cuda3std3__48in_placeE,(_ZN39_INTERNAL_80fa1f64_9_q_gemm_cu_b303c1f14cuda3std6ranges3__45__cpo8distanceE - _ZN39_INTERNAL_80fa1f64_9_q_gemm_cu_b303c1f14cuda3std3__48in_placeE)
_ZN39_INTERNAL_80fa1f64_9_q_gemm_cu_b303c1f14cuda3std3__48in_placeE:
	.zero		1
	.type		_ZN39_INTERNAL_80fa1f64_9_q_gemm_cu_b303c1f14cuda3std6ranges3__45__cpo8distanceE,@object
	.size		_ZN39_INTERNAL_80fa1f64_9_q_gemm_cu_b303c1f14cuda3std6ranges3__45__cpo8distanceE,(_ZN39_INTERNAL_80fa1f64_9_q_gemm_cu_b303c1f14cuda3std3__45__cpo6cbeginE - _ZN39_INTERNAL_80fa1f64_9_q_gemm_cu_b303c1f14cuda3std6ranges3__45__cpo8distanceE)
_ZN39_INTERNAL_80fa1f64_9_q_gemm_cu_b303c1f14cuda3std6ranges3__45__cpo8distanceE:
	.zero		1
	.type		_ZN39_INTERNAL_80fa1f64_9_q_gemm_cu_b303c1f14cuda3std3__45__cpo6cbeginE,@object
	.size		_ZN39_INTERNAL_80fa1f64_9_q_gemm_cu_b303c1f14cuda3std3__45__cpo6cbeginE,(_ZN39_INTERNAL_80fa1f64_9_q_gemm_cu_b303c1f14cuda3std6ranges3__45__cpo7advanceE - _ZN39_INTERNAL_80fa1f64_9_q_gemm_cu_b303c1f14cuda3std3__45__cpo6cbeginE)
_ZN39_INTERNAL_80fa1f64_9_q_gemm_cu_b303c1f14cuda3std3__45__cpo6cbeginE:
	.zero		1
	.type		_ZN39_INTERNAL_80fa1f64_9_q_gemm_cu_b303c1f14cuda3std6ranges3__45__cpo7advanceE,@object
	.size		_ZN39_INTERNAL_80fa1f64_9_q_gemm_cu_b303c1f14cuda3std6ranges3__45__cpo7advanceE,(_ZN39_INTERNAL_80fa1f64_9_q_gemm_cu_b303c1f14cuda3std3__45__cpo7crbeginE - _ZN39_INTERNAL_80fa1f64_9_q_gemm_cu_b303c1f14cuda3std6ranges3__45__cpo7advanceE)
_ZN39_INTERNAL_80fa1f64_9_q_gemm_cu_b303c1f14cuda3std6ranges3__45__cpo7advanceE:
	.zero		1
	.type		_ZN39_INTERNAL_80fa1f64_9_q_gemm_cu_b303c1f14cuda3std3__45__cpo7crbeginE,@object
	.size		_ZN39_INTERNAL_80fa1f64_9_q_gemm_cu_b303c1f14cuda3std3__45__cpo7crbeginE,(_ZN39_INTERNAL_80fa1f64_9_q_gemm_cu_b303c1f14cuda3std6ranges3__45__cpo4dataE - _ZN39_INTERNAL_80fa1f64_9_q_gemm_cu_b303c1f14cuda3std3__45__cpo7crbeginE)
_ZN39_INTERNAL_80fa1f64_9_q_gemm_cu_b303c1f14cuda3std3__45__cpo7crbeginE:
	.zero		1
	.type		_ZN39_INTERNAL_80fa1f64_9_q_gemm_cu_b303c1f14cuda3std6ranges3__45__cpo4dataE,@object
	.size		_ZN39_INTERNAL_80fa1f64_9_q_gemm_cu_b303c1f14cuda3std6ranges3__45__cpo4dataE,(_ZN39_INTERNAL_80fa1f64_9_q_gemm_cu_b303c1f14cuda3std6ranges3__45__cpo5beginE - _ZN39_INTERNAL_80fa1f64_9_q_gemm_cu_b303c1f14cuda3std6ranges3__45__cpo4dataE)
_ZN39_INTERNAL_80fa1f64_9_q_gemm_cu_b303c1f14cuda3std6ranges3__45__cpo4dataE:
	.zero		1
	.type		_ZN39_INTERNAL_80fa1f64_9_q_gemm_cu_b303c1f14cuda3std6ranges3__45__cpo5beginE,@object
	.size		_ZN39_INTERNAL_80fa1f64_9_q_gemm_cu_b303c1f14cuda3std6ranges3__45__cpo5beginE,(_ZN39_INTERNAL_80fa1f64_9_q_gemm_cu_b303c1f14cuda3std3__441_GLOBAL__N__80fa1f64_9_q_gemm_cu_b303c1f16ignoreE - _ZN39_INTERNAL_80fa1f64_9_q_gemm_cu_b303c1f14cuda3std6ranges3__45__cpo5beginE)
_ZN39_INTERNAL_80fa1f64_9_q_gemm_cu_b303c1f14cuda3std6ranges3__45__cpo5beginE:
	.zero		1
	.type		_ZN39_INTERNAL_80fa1f64_9_q_gemm_cu_b303c1f14cuda3std3__441_GLOBAL__N__80fa1f64_9_q_gemm_cu_b303c1f16ignoreE,@object
	.size		_ZN39_INTERNAL_80fa1f64_9_q_gemm_cu_b303c1f14cuda3std3__441_GLOBAL__N__80fa1f64_9_q_gemm_cu_b303c1f16ignoreE,(_ZN39_INTERNAL_80fa1f64_9_q_gemm_cu_b303c1f14cuda3std6ranges3__45__cpo4sizeE - _ZN39_INTERNAL_80fa1f64_9_q_gemm_cu_b303c1f14cuda3std3__441_GLOBAL__N__80fa1f64_9_q_gemm_cu_b303c1f16ignoreE)
_ZN39_INTERNAL_80fa1f64_9_q_gemm_cu_b303c1f14cuda3std3__441_GLOBAL__N__80fa1f64_9_q_gemm_cu_b303c1f16ignoreE:
	.zero		1
	.type		_ZN39_INTERNAL_80fa1f64_9_q_gemm_cu_b303c1f14cuda3std6ranges3__45__cpo4sizeE,@object
	.size		_ZN39_INTERNAL_80fa1f64_9_q_gemm_cu_b303c1f14cuda3std6ranges3__45__cpo4sizeE,(_ZN39_INTERNAL_80fa1f64_9_q_gemm_cu_b303c1f14cuda3std3__45__cpo5beginE - _ZN39_INTERNAL_80fa1f64_9_q_gemm_cu_b303c1f14cuda3std6ranges3__45__cpo4sizeE)
_ZN39_INTERNAL_80fa1f64_9_q_gemm_cu_b303c1f14cuda3std6ranges3__45__cpo4sizeE:
	.zero		1
	.type		_ZN39_INTERNAL_80fa1f64_9_q_gemm_cu_b303c1f14cuda3std3__45__cpo5beginE,@object
	.size		_ZN39_INTERNAL_80fa1f64_9_q_gemm_cu_b303c1f14cuda3std3__45__cpo5beginE,(_ZN39_INTERNAL_80fa1f64_9_q_gemm_cu_b303c1f14cuda3std6ranges3__45__cpo6cbeginE - _ZN39_INTERNAL_80fa1f64_9_q_gemm_cu_b303c1f14cuda3std3__45__cpo5beginE)
_ZN39_INTERNAL_80fa1f64_9_q_gemm_cu_b303c1f14cuda3std3__45__cpo5beginE:
	.zero		1
	.type		_ZN39_INTERNAL_80fa1f64_9_q_gemm_cu_b303c1f14cuda3std6ranges3__45__cpo6cbeginE,@object
	.size		_ZN39_INTERNAL_80fa1f64_9_q_gemm_cu_b303c1f14cuda3std6ranges3__45__cpo6cbeginE,(_ZN39_INTERNAL_80fa1f64_9_q_gemm_cu_b303c1f14cuda3std3__45__cpo6rbeginE - _ZN39_INTERNAL_80fa1f64_9_q_gemm_cu_b303c1f14cuda3std6ranges3__45__cpo6cbeginE)
_ZN39_INTERNAL_80fa1f64_9_q_gemm_cu_b303c1f14cuda3std6ranges3__45__cpo6cbeginE:
	.zero		1
	.type		_ZN39_INTERNAL_80fa1f64_9_q_gemm_cu_b303c1f14cuda3std3__45__cpo6rbeginE,@object
	.size		_ZN39_INTERNAL_80fa1f64_9_q_gemm_cu_b303c1f14cuda3std3__45__cpo6rbeginE,(_ZN39_INTERNAL_80fa1f64_9_q_gemm_cu_b303c1f14cuda3std6ranges3__45__cpo4nextE - _ZN39_INTERNAL_80fa1f64_9_q_gemm_cu_b303c1f14cuda3std3__45__cpo6rbeginE)
_ZN39_INTERNAL_80fa1f64_9_q_gemm_cu_b303c1f14cuda3std3__45__cpo6rbeginE:
	.zero		1
	.type		_ZN39_INTERNAL_80fa1f64_9_q_gemm_cu_b303c1f14cuda3std6ranges3__45__cpo4nextE,@object
	.size		_ZN39_INTERNAL_80fa1f64_9_q_gemm_cu_b303c1f14cuda3std6ranges3__45__cpo4nextE,(_ZN39_INTERNAL_80fa1f64_9_q_gemm_cu_b303c1f14cuda3std6ranges3__45__cpo4swapE - _ZN39_INTERNAL_80fa1f64_9_q_gemm_cu_b303c1f14cuda3std6ranges3__45__cpo4nextE)
_ZN39_INTERNAL_80fa1f64_9_q_gemm_cu_b303c1f14cuda3std6ranges3__45__cpo4nextE:
	.zero		1
	.type		_ZN39_INTERNAL_80fa1f64_9_q_gemm_cu_b303c1f14cuda3std6ranges3__45__cpo4swapE,@object
	.size		_ZN39_INTERNAL_80fa1f64_9_q_gemm_cu_b303c1f14cuda3std6ranges3__45__cpo4swapE,(_ZN39_INTERNAL_80fa1f64_9_q_gemm_cu_b303c1f14cuda3std3__420unreachable_sentinelE - _ZN39_INTERNAL_80fa1f64_9_q_gemm_cu_b303c1f14cuda3std6ranges3__45__cpo4swapE)
_ZN39_INTERNAL_80fa1f64_9_q_gemm_cu_b303c1f14cuda3std6ranges3__45__cpo4swapE:
	.zero		1
	.type		_ZN39_INTERNAL_80fa1f64_9_q_gemm_cu_b303c1f14cuda3std3__420unreachable_sentinelE,@object
	.size		_ZN39_INTERNAL_80fa1f64_9_q_gemm_cu_b303c1f14cuda3std3__420unreachable_sentinelE,(_ZN39_INTERNAL_80fa1f64_9_q_gemm_cu_b303c1f16thrust23THRUST_300001_SM_900_NS6system6detail10sequential3seqE - _ZN39_INTERNAL_80fa1f64_9_q_gemm_cu_b303c1f14cuda3std3__420unreachable_sentinelE)
_ZN39_INTERNAL_80fa1f64_9_q_gemm_cu_b303c1f14cuda3std3__420unreachable_sentinelE:
	.zero		1
	.type		_ZN39_INTERNAL_80fa1f64_9_q_gemm_cu_b303c1f16thrust23THRUST_300001_SM_900_NS6system6detail10sequential3seqE,@object
	.size		_ZN39_INTERNAL_80fa1f64_9_q_gemm_cu_b303c1f16thrust23THRUST_300001_SM_900_NS6system6detail10sequential3seqE,(_ZN39_INTERNAL_80fa1f64_9_q_gemm_cu_b303c1f14cuda3std3__45__cpo4cendE - _ZN39_INTERNAL_80fa1f64_9_q_gemm_cu_b303c1f16thrust23THRUST_300001_SM_900_NS6system6detail10sequential3seqE)
_ZN39_INTERNAL_80fa1f64_9_q_gemm_cu_b303c1f16thrust23THRUST_300001_SM_900_NS6system6detail10sequential3seqE:
	.zero		1
	.type		_ZN39_INTERNAL_80fa1f64_9_q_gemm_cu_b303c1f14cuda3std3__45__cpo4cendE,@object
	.size		_ZN39_INTERNAL_80fa1f64_9_q_gemm_cu_b303c1f14cuda3std3__45__cpo4cendE,(_ZN39_INTERNAL_80fa1f64_9_q_gemm_cu_b303c1f14cuda3std6ranges3__45__cpo9iter_swapE - _ZN39_INTERNAL_80fa1f64_9_q_gemm_cu_b303c1f14cuda3std3__45__cpo4cendE)
_ZN39_INTERNAL_80fa1f64_9_q_gemm_cu_b303c1f14cuda3std3__45__cpo4cendE:
	.zero		1
	.type		_ZN39_INTERNAL_80fa1f64_9_q_gemm_cu_b303c1f14cuda3std6ranges3__45__cpo9iter_swapE,@object
	.size		_ZN39_INTERNAL_80fa1f64_9_q_gemm_cu_b303c1f14cuda3std6ranges3__45__cpo9iter_swapE,(_ZN39_INTERNAL_80fa1f64_9_q_gemm_cu_b303c1f14cuda3std3__45__cpo5crendE - _ZN39_INTERNAL_80fa1f64_9_q_gemm_cu_b303c1f14cuda3std6ranges3__45__cpo9iter_swapE)
_ZN39_INTERNAL_80fa1f64_9_q_gemm_cu_b303c1f14cuda3std6ranges3__45__cpo9iter_swapE:
	.zero		1
	.type		_ZN39_INTERNAL_80fa1f64_9_q_gemm_cu_b303c1f14cuda3std3__45__cpo5crendE,@object
	.size		_ZN39_INTERNAL_80fa1f64_9_q_gemm_cu_b303c1f14cuda3std3__45__cpo5crendE,(_ZN39_INTERNAL_80fa1f64_9_q_gemm_cu_b303c1f14cuda3std6ranges3__45__cpo5cdataE - _ZN39_INTERNAL_80fa1f64_9_q_gemm_cu_b303c1f14cuda3std3__45__cpo5crendE)
_ZN39_INTERNAL_80fa1f64_9_q_gemm_cu_b303c1f14cuda3std3__45__cpo5crendE:
	.zero		1
	.type		_ZN39_INTERNAL_80fa1f64_9_q_gemm_cu_b303c1f14cuda3std6ranges3__45__cpo5cdataE,@object
	.size		_ZN39_INTERNAL_80fa1f64_9_q_gemm_cu_b303c1f14cuda3std6ranges3__45__cpo5cdataE,(_ZN39_INTERNAL_80fa1f64_9_q_gemm_cu_b303c1f14cuda3std6ranges3__45__cpo3endE - _ZN39_INTERNAL_80fa1f64_9_q_gemm_cu_b303c1f14cuda3std6ranges3__45__cpo5cdataE)
_ZN39_INTERNAL_80fa1f64_9_q_gemm_cu_b303c1f14cuda3std6ranges3__45__cpo5cdataE:
	.zero		1
	.type		_ZN39_INTERNAL_80fa1f64_9_q_gemm_cu_b303c1f14cuda3std6ranges3__45__cpo3endE,@object
	.size		_ZN39_INTERNAL_80fa1f64_9_q_gemm_cu_b303c1f14cuda3std6ranges3__45__cpo3endE,(_ZN39_INTERNAL_80fa1f64_9_q_gemm_cu_b303c1f14cuda3std3__419piecewise_constructE - _ZN39_INTERNAL_80fa1f64_9_q_gemm_cu_b303c1f14cuda3std6ranges3__45__cpo3endE)
_ZN39_INTERNAL_80fa1f64_9_q_gemm_cu_b303c1f14cuda3std6ranges3__45__cpo3endE:
	.zero		1
	.type		_ZN39_INTERNAL_80fa1f64_9_q_gemm_cu_b303c1f14cuda3std3__419piecewise_constructE,@object
	.size		_ZN39_INTERNAL_80fa1f64_9_q_gemm_cu_b303c1f14cuda3std3__419piecewise_constructE,(_ZN39_INTERNAL_80fa1f64_9_q_gemm_cu_b303c1f14cuda3std6ranges3__45__cpo5ssizeE - _ZN39_INTERNAL_80fa1f64_9_q_gemm_cu_b303c1f14cuda3std3__419piecewise_constructE)
_ZN39_INTERNAL_80fa1f64_9_q_gemm_cu_b303c1f14cuda3std3__419piecewise_constructE:
	.zero		1
	.type		_ZN39_INTERNAL_80fa1f64_9_q_gemm_cu_b303c1f14cuda3std6ranges3__45__cpo5ssizeE,@object
	.size		_ZN39_INTERNAL_80fa1f64_9_q_gemm_cu_b303c1f14cuda3std6ranges3__45__cpo5ssizeE,(_ZN39_INTERNAL_80fa1f64_9_q_gemm_cu_b303c1f14cuda3std3__45__cpo3endE - _ZN39_INTERNAL_80fa1f64_9_q_gemm_cu_b303c1f14cuda3std6ranges3__45__cpo5ssizeE)
_ZN39_INTERNAL_80fa1f64_9_q_gemm_cu_b303c1f14cuda3std6ranges3__45__cpo5ssizeE:
	.zero		1
	.type		_ZN39_INTERNAL_80fa1f64_9_q_gemm_cu_b303c1f14cuda3std3__45__cpo3endE,@object
	.size		_ZN39_INTERNAL_80fa1f64_9_q_gemm_cu_b303c1f14cuda3std3__45__cpo3endE,(_ZN39_INTERNAL_80fa1f64_9_q_gemm_cu_b303c1f14cuda3std6ranges3__45__cpo4cendE - _ZN39_INTERNAL_80fa1f64_9_q_gemm_cu_b303c1f14cuda3std3__45__cpo3endE)
_ZN39_INTERNAL_80fa1f64_9_q_gemm_cu_b303c1f14cuda3std3__45__cpo3endE:
	.zero		1
	.type		_ZN39_INTERNAL_80fa1f64_9_q_gemm_cu_b303c1f14cuda3std6ranges3__45__cpo4cendE,@object
	.size		_ZN39_INTERNAL_80fa1f64_9_q_gemm_cu_b303c1f14cuda3std6ranges3__45__cpo4cendE,(_ZN39_INTERNAL_80fa1f64_9_q_gemm_cu_b303c1f14cuda3std3__45__cpo4rendE - _ZN39_INTERNAL_80fa1f64_9_q_gemm_cu_b303c1f14cuda3std6ranges3__45__cpo4cendE)
_ZN39_INTERNAL_80fa1f64_9_q_gemm_cu_b303c1f14cuda3std6ranges3__45__cpo4cendE:
	.zero		1
	.type		_ZN39_INTERNAL_80fa1f64_9_q_gemm_cu_b303c1f14cuda3std3__45__cpo4rendE,@object
	.size		_ZN39_INTERNAL_80fa1f64_9_q_gemm_cu_b303c1f14cuda3std3__45__cpo4rendE,(_ZN39_INTERNAL_80fa1f64_9_q_gemm_cu_b303c1f14cuda3std6ranges3__45__cpo4prevE - _ZN39_INTERNAL_80fa1f64_9_q_gemm_cu_b303c1f14cuda3std3__45__cpo4rendE)
_ZN39_INTERNAL_80fa1f64_9_q_gemm_cu_b303c1f14cuda3std3__45__cpo4rendE:
	.zero		1
	.type		_ZN39_INTERNAL_80fa1f64_9_q_gemm_cu_b303c1f14cuda3std6ranges3__45__cpo4prevE,@object
	.size		_ZN39_INTERNAL_80fa1f64_9_q_gemm_cu_b303c1f14cuda3std6ranges3__45__cpo4prevE,(_ZN39_INTERNAL_80fa1f64_9_q_gemm_cu_b303c1f14cuda3std6ranges3__45__cpo9iter_moveE - _ZN39_INTERNAL_80fa1f64_9_q_gemm_cu_b303c1f14cuda3std6ranges3__45__cpo4prevE)
_ZN39_INTERNAL_80fa1f64_9_q_gemm_cu_b303c1f14cuda3std6ranges3__45__cpo4prevE:
	.zero		1
	.type		_ZN39_INTERNAL_80fa1f64_9_q_gemm_cu_b303c1f14cuda3std6ranges3__45__cpo9iter_moveE,@object
	.size		_ZN39_INTERNAL_80fa1f64_9_q_gemm_cu_b303c1f14cuda3std6ranges3__45__cpo9iter_moveE,(.L_13 - _ZN39_INTERNAL_80fa1f64_9_q_gemm_cu_b303c1f14cuda3std6ranges3__45__cpo9iter_moveE)
_ZN39_INTERNAL_80fa1f64_9_q_gemm_cu_b303c1f14cuda3std6ranges3__45__cpo9iter_moveE:
	.zero		1
.L_13:


//--------------------- .nv.shared._Z28gemm_half_q_half_gptq_kernelILi8ELb1ELb1EEvPK6__halfPKjS4_S2_PS0_iiiiiPKtibS2_i --------------------------
	.section	.nv.shared._Z28gemm_half_q_half_gptq_kernelILi8ELb1ELb1EEvPK6__halfPKjS4_S2_PS0_iiiiiPKtibS2_i,"aw",@nobits
	.sectionflags	@""
	.align	2
.nv.shared._Z28gemm_half_q_half_gptq_kernelILi8ELb1ELb1EEvPK6__halfPKjS4_S2_PS0_iiiiiPKtibS2_i:
	.zero		3072


//--------------------- .nv.shared._Z28gemm_half_q_half_gptq_kernelILi7ELb1ELb1EEvPK6__halfPKjS4_S2_PS0_iiiiiPKtibS2_i --------------------------
	.section	.nv.shared._Z28gemm_half_q_half_gptq_kernelILi7ELb1ELb1EEvPK6__halfPKjS4_S2_PS0_iiiiiPKtibS2_i,"aw",@nobits
	.sectionflags	@""
	.align	2
.nv.shared._Z28gemm_half_q_half_gptq_kernelILi7ELb1ELb1EEvPK6__halfPKjS4_S2_PS0_iiiiiPKtibS2_i:
	.zero		2816


//--------------------- .nv.shared._Z28gemm_half_q_half_gptq_kernelILi6ELb1ELb1EEvPK6__halfPKjS4_S2_PS0_iiiiiPKtibS2_i --------------------------
	.section	.nv.shared._Z28gemm_half_q_half_gptq_kernelILi6ELb1ELb1EEvPK6__halfPKjS4_S2_PS0_iiiiiPKtibS2_i,"aw",@nobits
	.sectionflags	@""
	.align	2
.nv.shared._Z28gemm_half_q_half_gptq_kernelILi6ELb1ELb1EEvPK6__halfPKjS4_S2_PS0_iiiiiPKtibS2_i:
	.zero		2560


//--------------------- .nv.shared._Z28gemm_half_q_half_gptq_kernelILi5ELb1ELb1EEvPK6__halfPKjS4_S2_PS0_iiiiiPKtibS2_i --------------------------
	.section	.nv.shared._Z28gemm_half_q_half_gptq_kernelILi5ELb1ELb1EEvPK6__halfPKjS4_S2_PS0_iiiiiPKtibS2_i,"aw",@nobits
	.sectionflags	@""
	.align	2
.nv.shared._Z28gemm_half_q_half_gptq_kernelILi5ELb1ELb1EEvPK6__halfPKjS4_S2_PS0_iiiiiPKtibS2_i:
	.zero		2304


//--------------------- .nv.shared._Z28gemm_half_q_half_gptq_kernelILi4ELb1ELb1EEvPK6__halfPKjS4_S2_PS0_iiiiiPKtibS2_i --------------------------
	.section	.nv.shared._Z28gemm_half_q_half_gptq_kernelILi4ELb1ELb1EEvPK6__halfPKjS4_S2_PS0_iiiiiPKtibS2_i,"aw",@nobits
	.sectionflags	@""
	.align	2
.nv.shared._Z28gemm_half_q_half_gptq_kernelILi4ELb1ELb1EEvPK6__halfPKjS4_S2_PS0_iiiiiPKtibS2_i:
	.zero		2048


//--------------------- .nv.shared._Z28gemm_half_q_half_gptq_kernelILi3ELb1ELb1EEvPK6__halfPKjS4_S2_PS0_iiiiiPKtibS2_i --------------------------
	.section	.nv.shared._Z28gemm_half_q_half_gptq_kernelILi3ELb1ELb1EEvPK6__halfPKjS4_S2_PS0_iiiiiPKtibS2_i,"aw",@nobits
	.sectionflags	@""
	.align	2
.nv.shared._Z28gemm_half_q_half_gptq_kernelILi3ELb1ELb1EEvPK6__halfPKjS4_S2_PS0_iiiiiPKtibS2_i:
	.zero		1792


//--------------------- .nv.shared._Z28gemm_half_q_half_gptq_kernelILi2ELb1ELb1EEvPK6__halfPKjS4_S2_PS0_iiiiiPKtibS2_i --------------------------
	.section	.nv.shared._Z28gemm_half_q_half_gptq_kernelILi2ELb1ELb1EEvPK6__halfPKjS4_S2_PS0_iiiiiPKtibS2_i,"aw",@nobits
	.sectionflags	@""
	.align	2
.nv.shared._Z28gemm_half_q_half_gptq_kernelILi2ELb1ELb1EEvPK6__halfPKjS4_S2_PS0_iiiiiPKtibS2_i:
	.zero		1536


//--------------------- .nv.shared._Z28gemm_half_q_half_gptq_kernelILi1ELb1ELb1EEvPK6__halfPKjS4_S2_PS0_iiiiiPKtibS2_i --------------------------
	.section	.nv.shared._Z28gemm_half_q_half_gptq_kernelILi1ELb1ELb1EEvPK6__halfPKjS4_S2_PS0_iiiiiPKtibS2_i,"aw",@nobits
	.sectionflags	@""
	.align	2
.nv.shared._Z28gemm_half_q_half_gptq_kernelILi1ELb1ELb1EEvPK6__halfPKjS4_S2_PS0_iiiiiPKtibS2_i:
	.zero		1280


//--------------------- .nv.shared._Z28gemm_half_q_half_gptq_kernelILi8ELb1ELb0EEvPK6__halfPKjS4_S2_PS0_iiiiiPKtibS2_i --------------------------
	.section	.nv.shared._Z28gemm_half_q_half_gptq_kernelILi8ELb1ELb0EEvPK6__halfPKjS4_S2_PS0_iiiiiPKtibS2_i,"aw",@nobits
	.sectionflags	@""
	.align	2
.nv.shared._Z28gemm_half_q_half_gptq_kernelILi8ELb1ELb0EEvPK6__halfPKjS4_S2_PS0_iiiiiPKtibS2_i:
	.zero		3072


//--------------------- .nv.shared._Z28gemm_half_q_half_gptq_kernelILi7ELb1ELb0EEvPK6__halfPKjS4_S2_PS0_iiiiiPKtibS2_i --------------------------
	.section	.nv.shared._Z28gemm_half_q_half_gptq_kernelILi7ELb1ELb0EEvPK6__halfPKjS4_S2_PS0_iiiiiPKtibS2_i,"aw",@nobits
	.sectionflags	@""
	.align	2
.nv.shared._Z28gemm_half_q_half_gptq_kernelILi7ELb1ELb0EEvPK6__halfPKjS4_S2_PS0_iiiiiPKtibS2_i:
	.zero		2816


//--------------------- .nv.shared._Z28gemm_half_q_half_gptq_kernelILi6ELb1ELb0EEvPK6__halfPKjS4_S2_PS0_iiiiiPKtibS2_i --------------------------
	.section	.nv.shared._Z28gemm_half_q_half_gptq_kernelILi6ELb1ELb0EEvPK6__halfPKjS4_S2_PS0_iiiiiPKtibS2_i,"aw",@nobits
	.sectionflags	@""
	.align	2
.nv.shared._Z28gemm_half_q_half_gptq_kernelILi6ELb1ELb0EEvPK6__halfPKjS4_S2_PS0_iiiiiPKtibS2_i:
	.zero		2560


//--------------------- .nv.shared._Z28gemm_half_q_half_gptq_kernelILi5ELb1ELb0EEvPK6__halfPKjS4_S2_PS0_iiiiiPKtibS2_i --------------------------
	.section	.nv.shared._Z28gemm_half_q_half_gptq_kernelILi5ELb1ELb0EEvPK6__halfPKjS4_S2_PS0_iiiiiPKtibS2_i,"aw",@nobits
	.sectionflags	@""
	.align	2
.nv.shared._Z28gemm_half_q_half_gptq_kernelILi5ELb1ELb0EEvPK6__halfPKjS4_S2_PS0_iiiiiPKtibS2_i:
	.zero		2304


//--------------------- .nv.shared._Z28gemm_half_q_half_gptq_kernelILi4ELb1ELb0EEvPK6__halfPKjS4_S2_PS0_iiiiiPKtibS2_i --------------------------
	.section	.nv.shared._Z28gemm_half_q_half_gptq_kernelILi4ELb1ELb0EEvPK6__halfPKjS4_S2_PS0_iiiiiPKtibS2_i,"aw",@nobits
	.sectionflags	@""
	.align	2
.nv.shared._Z28gemm_half_q_half_gptq_kernelILi4ELb1ELb0EEvPK6__halfPKjS4_S2_PS0_iiiiiPKtibS2_i:
	.zero		2048


//--------------------- .nv.shared._Z28gemm_half_q_half_gptq_kernelILi3ELb1ELb0EEvPK6__halfPKjS4_S2_PS0_iiiiiPKtibS2_i --------------------------
	.section	.nv.shared._Z28gemm_half_q_half_gptq_kernelILi3ELb1ELb0EEvPK6__halfPKjS4_S2_PS0_iiiiiPKtibS2_i,"aw",@nobits
	.sectionflags	@""
	.align	2
.nv.shared._Z28gemm_half_q_half_gptq_kernelILi3ELb1ELb0EEvPK6__halfPKjS4_S2_PS0_iiiiiPKtibS2_i:
	.zero		1792


//--------------------- .nv.shared._Z28gemm_half_q_half_gptq_kernelILi2ELb1ELb0EEvPK6__halfPKjS4_S2_PS0_iiiiiPKtibS2_i --------------------------
	.section	.nv.shared._Z28gemm_half_q_half_gptq_kernelILi2ELb1ELb0EEvPK6__halfPKjS4_S2_PS0_iiiiiPKtibS2_i,"aw",@nobits
	.sectionflags	@""
	.align	2
.nv.shared._Z28gemm_half_q_half_gptq_kernelILi2ELb1ELb0EEvPK6__halfPKjS4_S2_PS0_iiiiiPKtibS2_i:
	.zero		1536


//--------------------- .nv.shared._Z28gemm_half_q_half_gptq_kernelILi1ELb1ELb0EEvPK6__halfPKjS4_S2_PS0_iiiiiPKtibS2_i --------------------------
	.section	.nv.shared._Z28gemm_half_q_half_gptq_kernelILi1ELb1ELb0EEvPK6__halfPKjS4_S2_PS0_iiiiiPKtibS2_i,"aw",@nobits
	.sectionflags	@""
	.align	2
.nv.shared._Z28gemm_half_q_half_gptq_kernelILi1ELb1ELb0EEvPK6__halfPKjS4_S2_PS0_iiiiiPKtibS2_i:
	.zero		1280


//--------------------- .nv.shared._Z28gemm_half_q_half_gptq_kernelILi8ELb0ELb1EEvPK6__halfPKjS4_S2_PS0_iiiiiPKtibS2_i --------------------------
	.section	.nv.shared._Z28gemm_half_q_half_gptq_kernelILi8ELb0ELb1EEvPK6__halfPKjS4_S2_PS0_iiiiiPKtibS2_i,"aw",@nobits
	.sectionflags	@""
	.align	2
.nv.shared._Z28gemm_half_q_half_gptq_kernelILi8ELb0ELb1EEvPK6__halfPKjS4_S2_PS0_iiiiiPKtibS2_i:
	.zero		3072


//--------------------- .nv.shared._Z28gemm_half_q_half_gptq_kernelILi7ELb0ELb1EEvPK6__halfPKjS4_S2_PS0_iiiiiPKtibS2_i --------------------------
	.section	.nv.shared._Z28gemm_half_q_half_gptq_kernelILi7ELb0ELb1EEvPK6__halfPKjS4_S2_PS0_iiiiiPKtibS2_i,"aw",@nobits
	.sectionflags	@""
	.align	2
.nv.shared._Z28gemm_half_q_half_gptq_kernelILi7ELb0ELb1EEvPK6__halfPKjS4_S2_PS0_iiiiiPKtibS2_i:
	.zero		2816


//--------------------- .nv.shared._Z28gemm_half_q_half_gptq_kernelILi6ELb0ELb1EEvPK6__halfPKjS4_S2_PS0_iiiiiPKtibS2_i --------------------------
	.section	.nv.shared._Z28gemm_half_q_half_gptq_kernelILi6ELb0ELb1EEvPK6__halfPKjS4_S2_PS0_iiiiiPKtibS2_i,"aw",@nobits
	.sectionflags	@""
	.align	2
.nv.shared._Z28gemm_half_q_half_gptq_kernelILi6ELb0ELb1EEvPK6__halfPKjS4_S2_PS0_iiiiiPKtibS2_i:
	.zero		2560


//--------------------- .nv.shared._Z28gemm_half_q_half_gptq_kernelILi5ELb0ELb1EEvPK6__halfPKjS4_S2_PS0_iiiiiPKtibS2_i --------------------------
	.section	.nv.shared._Z28gemm_half_q_half_gptq_kernelILi5ELb0ELb1EEvPK6__halfPKjS4_S2_PS0_iiiiiPKtibS2_i,"aw",@nobits
	.sectionflags	@""
	.align	2
.nv.shared._Z28gemm_half_q_half_gptq_kernelILi5ELb0ELb1EEvPK6__halfPKjS4_S2_PS0_iiiiiPKtibS2_i:
	.zero		2304


//--------------------- .nv.shared._Z28gemm_half_q_half_gptq_kernelILi4ELb0ELb1EEvPK6__halfPKjS4_S2_PS0_iiiiiPKtibS2_i --------------------------
	.section	.nv.shared._Z28gemm_half_q_half_gptq_kernelILi4ELb0ELb1EEvPK6__halfPKjS4_S2_PS0_iiiiiPKtibS2_i,"aw",@nobits
	.sectionflags	@""
	.align	2
.nv.shared._Z28gemm_half_q_half_gptq_kernelILi4ELb0ELb1EEvPK6__halfPKjS4_S2_PS0_iiiiiPKtibS2_i:
	.zero		2048


//--------------------- .nv.shared._Z28gemm_half_q_half_gptq_kernelILi3ELb0ELb1EEvPK6__halfPKjS4_S2_PS0_iiiiiPKtibS2_i --------------------------
	.section	.nv.shared._Z28gemm_half_q_half_gptq_kernelILi3ELb0ELb1EEvPK6__halfPKjS4_S2_PS0_iiiiiPKtibS2_i,"aw",@nobits
	.sectionflags	@""
	.align	2
.nv.shared._Z28gemm_half_q_half_gptq_kernelILi3ELb0ELb1EEvPK6__halfPKjS4_S2_PS0_iiiiiPKtibS2_i:
	.zero		1792


//--------------------- .nv.shared._Z28gemm_half_q_half_gptq_kernelILi2ELb0ELb1EEvPK6__halfPKjS4_S2_PS0_iiiiiPKtibS2_i --------------------------
	.section	.nv.shared._Z28gemm_half_q_half_gptq_kernelILi2ELb0ELb1EEvPK6__halfPKjS4_S2_PS0_iiiiiPKtibS2_i,"aw",@nobits
	.sectionflags	@""
	.align	2
.nv.shared._Z28gemm_half_q_half_gptq_kernelILi2ELb0ELb1EEvPK6__halfPKjS4_S2_PS0_iiiiiPKtibS2_i:
	.zero		1536


//--------------------- .nv.shared._Z28gemm_half_q_half_gptq_kernelILi1ELb0ELb1EEvPK6__halfPKjS4_S2_PS0_iiiiiPKtibS2_i --------------------------
	.section	.nv.shared._Z28gemm_half_q_half_gptq_kernelILi1ELb0ELb1EEvPK6__halfPKjS4_S2_PS0_iiiiiPKtibS2_i,"aw",@nobits
	.sectionflags	@""
	.align	2
.nv.shared._Z28gemm_half_q_half_gptq_kernelILi1ELb0ELb1EEvPK6__halfPKjS4_S2_PS0_iiiiiPKtibS2_i:
	.zero		1280


//--------------------- .nv.shared._Z28gemm_half_q_half_gptq_kernelILi8ELb0ELb0EEvPK6__halfPKjS4_S2_PS0_iiiiiPKtibS2_i --------------------------
	.section	.nv.shared._Z28gemm_half_q_half_gptq_kernelILi8ELb0ELb0EEvPK6__halfPKjS4_S2_PS0_iiiiiPKtibS2_i,"aw",@nobits
	.sectionflags	@""
	.align	2
.nv.shared._Z28gemm_half_q_half_gptq_kernelILi8ELb0ELb0EEvPK6__halfPKjS4_S2_PS0_iiiiiPKtibS2_i:
	.zero		3072


//--------------------- .nv.shared._Z28gemm_half_q_half_gptq_kernelILi7ELb0ELb0EEvPK6__halfPKjS4_S2_PS0_iiiiiPKtibS2_i --------------------------
	.section	.nv.shared._Z28gemm_half_q_half_gptq_kernelILi7ELb0ELb0EEvPK6__halfPKjS4_S2_PS0_iiiiiPKtibS2_i,"aw",@nobits
	.sectionflags	@""
	.align	2
.nv.shared._Z28gemm_half_q_half_gptq_kernelILi7ELb0ELb0EEvPK6__halfPKjS4_S2_PS0_iiiiiPKtibS2_i:
	.zero		2816


//--------------------- .nv.shared._Z28gemm_half_q_half_gptq_kernelILi6ELb0ELb0EEvPK6__halfPKjS4_S2_PS0_iiiiiPKtibS2_i --------------------------
	.section	.nv.shared._Z28gemm_half_q_half_gptq_kernelILi6ELb0ELb0EEvPK6__halfPKjS4_S2_PS0_iiiiiPKtibS2_i,"aw",@nobits
	.sectionflags	@""
	.align	2
.nv.shared._Z28gemm_half_q_half_gptq_kernelILi6ELb0ELb0EEvPK6__halfPKjS4_S2_PS0_iiiiiPKtibS2_i:
	.zero		2560


//--------------------- .nv.shared._Z28gemm_half_q_half_gptq_kernelILi5ELb0ELb0EEvPK6__halfPKjS4_S2_PS0_iiiiiPKtibS2_i --------------------------
	.section	.nv.shared._Z28gemm_half_q_half_gptq_kernelILi5ELb0ELb0EEvPK6__halfPKjS4_S2_PS0_iiiiiPKtibS2_i,"aw",@nobits
	.sectionflags	@""
	.align	2
.nv.shared._Z28gemm_half_q_half_gptq_kernelILi5ELb0ELb0EEvPK6__halfPKjS4_S2_PS0_iiiiiPKtibS2_i:
	.zero		2304


//--------------------- .nv.shared._Z28gemm_half_q_half_gptq_kernelILi4ELb0ELb0EEvPK6__halfPKjS4_S2_PS0_iiiiiPKtibS2_i --------------------------
	.section	.nv.shared._Z28gemm_half_q_half_gptq_kernelILi4ELb0ELb0EEvPK6__halfPKjS4_S2_PS0_iiiiiPKtibS2_i,"aw",@nobits
	.sectionflags	@""
	.align	2
.nv.shared._Z28gemm_half_q_half_gptq_kernelILi4ELb0ELb0EEvPK6__halfPKjS4_S2_PS0_iiiiiPKtibS2_i:
	.zero		2048


//--------------------- .nv.shared._Z28gemm_half_q_half_gptq_kernelILi3ELb0ELb0EEvPK6__halfPKjS4_S2_PS0_iiiiiPKtibS2_i --------------------------
	.section	.nv.shared._Z28gemm_half_q_half_gptq_kernelILi3ELb0ELb0EEvPK6__halfPKjS4_S2_PS0_iiiiiPKtibS2_i,"aw",@nobits
	.sectionflags	@""
	.align	2
.nv.shared._Z28gemm_half_q_half_gptq_kernelILi3ELb0ELb0EEvPK6__halfPKjS4_S2_PS0_iiiiiPKtibS2_i:
	.zero		1792


//--------------------- .nv.shared._Z28gemm_half_q_half_gptq_kernelILi2ELb0ELb0EEvPK6__halfPKjS4_S2_PS0_iiiiiPKtibS2_i --------------------------
	.section	.nv.shared._Z28gemm_half_q_half_gptq_kernelILi2ELb0ELb0EEvPK6__halfPKjS4_S2_PS0_iiiiiPKtibS2_i,"aw",@nobits
	.sectionflags	@""
	.align	2
.nv.shared._Z28gemm_half_q_half_gptq_kernelILi2ELb0ELb0EEvPK6__halfPKjS4_S2_PS0_iiiiiPKtibS2_i:
	.zero		1536


//--------------------- .nv.shared._Z28gemm_half_q_half_gptq_kernelILi1ELb0ELb0EEvPK6__halfPKjS4_S2_PS0_iiiiiPKtibS2_i --------------------------
	.section	.nv.shared._Z28gemm_half_q_half_gptq_kernelILi1ELb0ELb0EEvPK6__halfPKjS4_S2_PS0_iiiiiPKtibS2_i,"aw",@nobits
	.sectionflags	@""
	.align	2
.nv.shared._Z28gemm_half_q_half_gptq_kernelILi1ELb0ELb0EEvPK6__halfPKjS4_S2_PS0_iiiiiPKtibS2_i:
	.zero		1280


//--------------------- .nv.shared._Z23gemm_half_q_half_kernelILi8ELb1ELb1EEvPK6__halfPKjS4_S2_PS0_iiiiPKtS7_iiiiiibS2_i --------------------------
	.section	.nv.shared._Z23gemm_half_q_half_kernelILi8ELb1ELb1EEvPK6__halfPKjS4_S2_PS0_iiiiPKtS7_iiiiiibS2_i,"aw",@nobits
	.sectionflags	@""
	.align	2
.nv.shared._Z23gemm_half_q_half_kernelILi8ELb1ELb1EEvPK6__halfPKjS4_S2_PS0_iiiiPKtS7_iiiiiibS2_i:
	.zero		2048


//--------------------- .nv.shared._Z23gemm_half_q_half_kernelILi7ELb1ELb1EEvPK6__halfPKjS4_S2_PS0_iiiiPKtS7_iiiiiibS2_i --------------------------
	.section	.nv.shared._Z23gemm_half_q_half_kernelILi7ELb1ELb1EEvPK6__halfPKjS4_S2_PS0_iiiiPKtS7_iiiiiibS2_i,"aw",@nobits
	.sectionflags	@""
	.align	2
.nv.shared._Z23gemm_half_q_half_kernelILi7ELb1ELb1EEvPK6__halfPKjS4_S2_PS0_iiiiPKtS7_iiiiiibS2_i:
	.zero		1920


//--------------------- .nv.shared._Z23gemm_half_q_half_kernelILi6ELb1ELb1EEvPK6__halfPKjS4_S2_PS0_iiiiPKtS7_iiiiiibS2_i --------------------------
	.section	.nv.shared._Z23gemm_half_q_half_kernelILi6ELb1ELb1EEvPK6__halfPKjS4_S2_PS0_iiiiPKtS7_iiiiiibS2_i,"aw",@nobits
	.sectionflags	@""
	.align	2
.nv.shared._Z23gemm_half_q_half_kernelILi6ELb1ELb1EEvPK6__halfPKjS4_S2_PS0_iiiiPKtS7_iiiiiibS2_i:
	.zero		1792


//--------------------- .nv.shared._Z23gemm_half_q_half_kernelILi5ELb1ELb1EEvPK6__halfPKjS4_S2_PS0_iiiiPKtS7_iiiiiibS2_i --------------------------
	.section	.nv.shared._Z23gemm_half_q_half_kernelILi5ELb1ELb1EEvPK6__halfPKjS4_S2_PS0_iiiiPKtS7_iiiiiibS2_i,"aw",@nobits
	.sectionflags	@""
	.align	2
.nv.shared._Z23gemm_half_q_half_kernelILi5ELb1ELb1EEvPK6__halfPKjS4_S2_PS0_iiiiPKtS7_iiiiiibS2_i:
	.zero		1664


//--------------------- .nv.shared._Z23gemm_half_q_half_kernelILi4ELb1ELb1EEvPK6__halfPKjS4_S2_PS0_iiiiPKtS7_iiiiiibS2_i --------------------------
	.section	.nv.shared._Z23gemm_half_q_half_kernelILi4ELb1ELb1EEvPK6__halfPKjS4_S2_PS0_iiiiPKtS7_iiiiiibS2_i,"aw",@nobits
	.sectionflags	@""
	.align	2
.nv.shared._Z23gemm_half_q_half_kernelILi4ELb1ELb1EEvPK6__halfPKjS4_S2_PS0_iiiiPKtS7_iiiiiibS2_i:
	.zero		1536


//--------------------- .nv.shared._Z23gemm_half_q_half_kernelILi3ELb1ELb1EEvPK6__halfPKjS4_S2_PS0_iiiiPKtS7_iiiiiibS2_i --------------------------
	.section	.nv.shared._Z23gemm_half_q_half_kernelILi3ELb1ELb1EEvPK6__halfPKjS4_S2_PS0_iiiiPKtS7_iiiiiibS2_i,"aw",@nobits
	.sectionflags	@""
	.align	2
.nv.shared._Z23gemm_half_q_half_kernelILi3ELb1ELb1EEvPK6__halfPKjS4_S2_PS0_iiiiPKtS7_iiiiiibS2_i:
	.zero		1408


//--------------------- .nv.shared._Z23gemm_half_q_half_kernelILi2ELb1ELb1EEvPK6__halfPKjS4_S2_PS0_iiiiPKtS7_iiiiiibS2_i --------------------------
	.section	.nv.shared._Z23gemm_half_q_half_kernelILi2ELb1ELb1EEvPK6__halfPKjS4_S2_PS0_iiiiPKtS7_iiiiiibS2_i,"aw",@nobits
	.sectionflags	@""
	.align	2
.nv.shared._Z23gemm_half_q_half_kernelILi2ELb1ELb1EEvPK6__halfPKjS4_S2_PS0_iiiiPKtS7_iiiiiibS2_i:
	.zero		1280


//--------------------- .nv.shared._Z23gemm_half_q_half_kernelILi1ELb1ELb1EEvPK6__halfPKjS4_S2_PS0_iiiiPKtS7_iiiiiibS2_i --------------------------
	.section	.nv.shared._Z23gemm_half_q_half_kernelILi1ELb1ELb1EEvPK6__halfPKjS4_S2_PS0_iiiiPKtS7_iiiiiibS2_i,"aw",@nobits
	.sectionflags	@""
	.align	2
.nv.shared._Z23gemm_half_q_half_kernelILi1ELb1ELb1EEvPK6__halfPKjS4_S2_PS0_iiiiPKtS7_iiiiiibS2_i:
	.zero		1152


//--------------------- .nv.shared._Z23gemm_half_q_half_kernelILi8ELb1ELb0EEvPK6__halfPKjS4_S2_PS0_iiiiPKtS7_iiiiiibS2_i --------------------------
	.section	.nv.shared._Z23gemm_half_q_half_kernelILi8ELb1ELb0EEvPK6__halfPKjS4_S2_PS0_iiiiPKtS7_iiiiiibS2_i,"aw",@nobits
	.sectionflags	@""
	.align	2
.nv.shared._Z23gemm_half_q_half_kernelILi8ELb1ELb0EEvPK6__halfPKjS4_S2_PS0_iiiiPKtS7_iiiiiibS2_i:
	.zero		2048


//--------------------- .nv.shared._Z23gemm_half_q_half_kernelILi7ELb1ELb0EEvPK6__halfPKjS4_S2_PS0_iiiiPKtS7_iiiiiibS2_i --------------------------
	.section	.nv.shared._Z23gemm_half_q_half_kernelILi7ELb1ELb0EEvPK6__halfPKjS4_S2_PS0_iiiiPKtS7_iiiiiibS2_i,"aw",@nobits
	.sectionflags	@""
	.align	2
.nv.shared._Z23gemm_half_q_half_kernelILi7ELb1ELb0EEvPK6__halfPKjS4_S2_PS0_iiiiPKtS7_iiiiiibS2_i:
	.zero		1920


//--------------------- .nv.shared._Z23gemm_half_q_half_kernelILi6ELb1ELb0EEvPK6__halfPKjS4_S2_PS0_iiiiPKtS7_iiiiiibS2_i --------------------------
	.section	.nv.shared._Z23gemm_half_q_half_kernelILi6ELb1ELb0EEvPK6__halfPKjS4_S2_PS0_iiiiPKtS7_iiiiiibS2_i,"aw",@nobits
	.sectionflags	@""
	.align	2
.nv.shared._Z23gemm_half_q_half_kernelILi6ELb1ELb0EEvPK6__halfPKjS4_S2_PS0_iiiiPKtS7_iiiiiibS2_i:
	.zero		1792


//--------------------- .nv.shared._Z23gemm_half_q_half_kernelILi5ELb1ELb0EEvPK6__halfPKjS4_S2_PS0_iiiiPKtS7_iiiiiibS2_i --------------------------
	.section	.nv.shared._Z23gemm_half_q_half_kernelILi5ELb1ELb0EEvPK6__halfPKjS4_S2_PS0_iiiiPKtS7_iiiiiibS2_i,"aw",@nobits
	.sectionflags	@""
	.align	2
.nv.shared._Z23gemm_half_q_half_kernelILi5ELb1ELb0EEvPK6__halfPKjS4_S2_PS0_iiiiPKtS7_iiiiiibS2_i:
	.zero		1664


//--------------------- .nv.shared._Z23gemm_half_q_half_kernelILi4ELb1ELb0EEvPK6__halfPKjS4_S2_PS0_iiiiPKtS7_iiiiiibS2_i --------------------------
	.section	.nv.shared._Z23gemm_half_q_half_kernelILi4ELb1ELb0EEvPK6__halfPKjS4_S2_PS0_iiiiPKtS7_iiiiiibS2_i,"aw",@nobits
	.sectionflags	@""
	.align	2
.nv.shared._Z23gemm_half_q_half_kernelILi4ELb1ELb0EEvPK6__halfPKjS4_S2_PS0_iiiiPKtS7_iiiiiibS2_i:
	.zero		1536


//--------------------- .nv.shared._Z23gemm_half_q_half_kernelILi3ELb1ELb0EEvPK6__halfPKjS4_S2_PS0_iiiiPKtS7_iiiiiibS2_i --------------------------
	.section	.nv.shared._Z23gemm_half_q_half_kernelILi3ELb1ELb0EEvPK6__halfPKjS4_S2_PS0_iiiiPKtS7_iiiiiibS2_i,"aw",@nobits
	.sectionflags	@""
	.align	2
.nv.shared._Z23gemm_half_q_half_kernelILi3ELb1ELb0EEvPK6__halfPKjS4_S2_PS0_iiiiPKtS7_iiiiiibS2_i:
	.zero		1408


//--------------------- .nv.shared._Z23gemm_half_q_half_kernelILi2ELb1ELb0EEvPK6__halfPKjS4_S2_PS0_iiiiPKtS7_iiiiiibS2_i --------------------------
	.section	.nv.shared._Z23gemm_half_q_half_kernelILi2ELb1ELb0EEvPK6__halfPKjS4_S2_PS0_iiiiPKtS7_iiiiiibS2_i,"aw",@nobits
	.sectionflags	@""
	.align	2
.nv.shared._Z23gemm_half_q_half_kernelILi2ELb1ELb0EEvPK6__halfPKjS4_S2_PS0_iiiiPKtS7_iiiiiibS2_i:
	.zero		1280


//--------------------- .nv.shared._Z23gemm_half_q_half_kernelILi1ELb1ELb0EEvPK6__halfPKjS4_S2_PS0_iiiiPKtS7_iiiiiibS2_i --------------------------
	.section	.nv.shared._Z23gemm_half_q_half_kernelILi1ELb1ELb0EEvPK6__halfPKjS4_S2_PS0_iiiiPKtS7_iiiiiibS2_i,"aw",@nobits
	.sectionflags	@""
	.align	2
.nv.shared._Z23gemm_half_q_half_kernelILi1ELb1ELb0EEvPK6__halfPKjS4_S2_PS0_iiiiPKtS7_iiiiiibS2_i:
	.zero		1152


//--------------------- .nv.shared._Z23gemm_half_q_half_kernelILi8ELb0ELb1EEvPK6__halfPKjS4_S2_PS0_iiiiPKtS7_iiiiiibS2_i --------------------------
	.section	.nv.shared._Z23gemm_half_q_half_kernelILi8ELb0ELb1EEvPK6__halfPKjS4_S2_PS0_iiiiPKtS7_iiiiiibS2_i,"aw",@nobits
	.sectionflags	@""
	.align	2
.nv.shared._Z23gemm_half_q_half_kernelILi8ELb0ELb1EEvPK6__halfPKjS4_S2_PS0_iiiiPKtS7_iiiiiibS2_i:
	.zero		2048


//--------------------- .nv.shared._Z23gemm_half_q_half_kernelILi7ELb0ELb1EEvPK6__halfPKjS4_S2_PS0_iiiiPKtS7_iiiiiibS2_i --------------------------
	.section	.nv.shared._Z23gemm_half_q_half_kernelILi7ELb0ELb1EEvPK6__halfPKjS4_S2_PS0_iiiiPKtS7_iiiiiibS2_i,"aw",@nobits
	.sectionflags	@""
	.align	2
.nv.shared._Z23gemm_half_q_half_kernelILi7ELb0ELb1EEvPK6__halfPKjS4_S2_PS0_iiiiPKtS7_iiiiiibS2_i:
	.zero		1920


//--------------------- .nv.shared._Z23gemm_half_q_half_kernelILi6ELb0ELb1EEvPK6__halfPKjS4_S2_PS0_iiiiPKtS7_iiiiiibS2_i --------------------------
	.section	.nv.shared._Z23gemm_half_q_half_kernelILi6ELb0ELb1EEvPK6__halfPKjS4_S2_PS0_iiiiPKtS7_iiiiiibS2_i,"aw",@nobits
	.sectionflags	@""
	.align	2
.nv.shared._Z23gemm_half_q_half_kernelILi6ELb0ELb1EEvPK6__halfPKjS4_S2_PS0_iiiiPKtS7_iiiiiibS2_i:
	.zero		1792


//--------------------- .nv.shared._Z23gemm_half_q_half_kernelILi5ELb0ELb1EEvPK6__halfPKjS4_S2_PS0_iiiiPKtS7_iiiiiibS2_i --------------------------
	.section	.nv.shared._Z23gemm_half_q_half_kernelILi5ELb0ELb1EEvPK6__halfPKjS4_S2_PS0_iiiiPKtS7_iiiiiibS2_i,"aw",@nobits
	.sectionflags	@""
	.align	2
.nv.shared._Z23gemm_half_q_half_kernelILi5ELb0ELb1EEvPK6__halfPKjS4_S2_PS0_iiiiPKtS7_iiiiiibS2_i:
	.zero		1664


//--------------------- .nv.shared._Z23gemm_half_q_half_kernelILi4ELb0ELb1EEvPK6__halfPKjS4_S2_PS0_iiiiPKtS7_iiiiiibS2_i --------------------------
	.section	.nv.shared._Z23gemm_half_q_half_kernelILi4ELb0ELb1EEvPK6__halfPKjS4_S2_PS0_iiiiPKtS7_iiiiiibS2_i,"aw",@nobits
	.sectionflags	@""
	.align	2
.nv.shared._Z23gemm_half_q_half_kernelILi4ELb0ELb1EEvPK6__halfPKjS4_S2_PS0_iiiiPKtS7_iiiiiibS2_i:
	.zero		1536


//--------------------- .nv.shared._Z23gemm_half_q_half_kernelILi3ELb0ELb1EEvPK6__halfPKjS4_S2_PS0_iiiiPKtS7_iiiiiibS2_i --------------------------
	.section	.nv.shared._Z23gemm_half_q_half_kernelILi3ELb0ELb1EEvPK6__halfPKjS4_S2_PS0_iiiiPKtS7_iiiiiibS2_i,"aw",@nobits
	.sectionflags	@""
	.align	2
.nv.shared._Z23gemm_half_q_half_kernelILi3ELb0ELb1EEvPK6__halfPKjS4_S2_PS0_iiiiPKtS7_iiiiiibS2_i:
	.zero		1408


//--------------------- .nv.shared._Z23gemm_half_q_half_kernelILi2ELb0ELb1EEvPK6__halfPKjS4_S2_PS0_iiiiPKtS7_iiiiiibS2_i --------------------------
	.section	.nv.shared._Z23gemm_half_q_half_kernelILi2ELb0ELb1EEvPK6__halfPKjS4_S2_PS0_iiiiPKtS7_iiiiiibS2_i,"aw",@nobits
	.sectionflags	@""
	.align	2
.nv.shared._Z23gemm_half_q_half_kernelILi2ELb0ELb1EEvPK6__halfPKjS4_S2_PS0_iiiiPKtS7_iiiiiibS2_i:
	.zero		1280


//--------------------- .nv.shared._Z23gemm_half_q_half_kernelILi1ELb0ELb1EEvPK6__halfPKjS4_S2_PS0_iiiiPKtS7_iiiiiibS2_i --------------------------
	.section	.nv.shared._Z23gemm_half_q_half_kernelILi1ELb0ELb1EEvPK6__halfPKjS4_S2_PS0_iiiiPKtS7_iiiiiibS2_i,"aw",@nobits
	.sectionflags	@""
	.align	2
.nv.shared._Z23gemm_half_q_half_kernelILi1ELb0ELb1EEvPK6__halfPKjS4_S2_PS0_iiiiPKtS7_iiiiiibS2_i:
	.zero		1152


//--------------------- .nv.shared._Z23gemm_half_q_half_kernelILi8ELb0ELb0EEvPK6__halfPKjS4_S2_PS0_iiiiPKtS7_iiiiiibS2_i --------------------------
	.section	.nv.shared._Z23gemm_half_q_half_kernelILi8ELb0ELb0EEvPK6__halfPKjS4_S2_PS0_iiiiPKtS7_iiiiiibS2_i,"aw",@nobits
	.sectionflags	@""
	.align	2
.nv.shared._Z23gemm_half_q_half_kernelILi8ELb0ELb0EEvPK6__halfPKjS4_S2_PS0_iiiiPKtS7_iiiiiibS2_i:
	.zero		2048


//--------------------- .nv.shared._Z23gemm_half_q_half_kernelILi7ELb0ELb0EEvPK6__halfPKjS4_S2_PS0_iiiiPKtS7_iiiiiibS2_i --------------------------
	.section	.nv.shared._Z23gemm_half_q_half_kernelILi7ELb0ELb0EEvPK6__halfPKjS4_S2_PS0_iiiiPKtS7_iiiiiibS2_i,"aw",@nobits
	.sectionflags	@""
	.align	2
.nv.shared._Z23gemm_half_q_half_kernelILi7ELb0ELb0EEvPK6__halfPKjS4_S2_PS0_iiiiPKtS7_iiiiiibS2_i:
	.zero		1920


//--------------------- .nv.shared._Z23gemm_half_q_half_kernelILi6ELb0ELb0EEvPK6__halfPKjS4_S2_PS0_iiiiPKtS7_iiiiiibS2_i --------------------------
	.section	.nv.shared._Z23gemm_half_q_half_kernelILi6ELb0ELb0EEvPK6__halfPKjS4_S2_PS0_iiiiPKtS7_iiiiiibS2_i,"aw",@nobits
	.sectionflags	@""
	.align	2
.nv.shared._Z23gemm_half_q_half_kernelILi6ELb0ELb0EEvPK6__halfPKjS4_S2_PS0_iiiiPKtS7_iiiiiibS2_i:
	.zero		1792


//--------------------- .nv.shared._Z23gemm_half_q_half_kernelILi5ELb0ELb0EEvPK6__halfPKjS4_S2_PS0_iiiiPKtS7_iiiiiibS2_i --------------------------
	.section	.nv.shared._Z23gemm_half_q_half_kernelILi5ELb0ELb0EEvPK6__halfPKjS4_S2_PS0_iiiiPKtS7_iiiiiibS2_i,"aw",@nobits
	.sectionflags	@""
	.align	2
.nv.shared._Z23gemm_half_q_half_kernelILi5ELb0ELb0EEvPK6__halfPKjS4_S2_PS0_iiiiPKtS7_iiiiiibS2_i:
	.zero		1664


//--------------------- .nv.shared._Z23gemm_half_q_half_kernelILi4ELb0ELb0EEvPK6__halfPKjS4_S2_PS0_iiiiPKtS7_iiiiiibS2_i --------------------------
	.section	.nv.shared._Z23gemm_half_q_half_kernelILi4ELb0ELb0EEvPK6__halfPKjS4_S2_PS0_iiiiPKtS7_iiiiiibS2_i,"aw",@nobits
	.sectionflags	@""
	.align	2
.nv.shared._Z23gemm_half_q_half_kernelILi4ELb0ELb0EEvPK6__halfPKjS4_S2_PS0_iiiiPKtS7_iiiiiibS2_i:
	.zero		1536


//--------------------- .nv.shared._Z23gemm_half_q_half_kernelILi3ELb0ELb0EEvPK6__halfPKjS4_S2_PS0_iiiiPKtS7_iiiiiibS2_i --------------------------
	.section	.nv.shared._Z23gemm_half_q_half_kernelILi3ELb0ELb0EEvPK6__halfPKjS4_S2_PS0_iiiiPKtS7_iiiiiibS2_i,"aw",@nobits
	.sectionflags	@""
	.align	2
.nv.shared._Z23gemm_half_q_half_kernelILi3ELb0ELb0EEvPK6__halfPKjS4_S2_PS0_iiiiPKtS7_iiiiiibS2_i:
	.zero		1408


//--------------------- .nv.shared._Z23gemm_half_q_half_kernelILi2ELb0ELb0EEvPK6__halfPKjS4_S2_PS0_iiiiPKtS7_iiiiiibS2_i --------------------------
	.section	.nv.shared._Z23gemm_half_q_half_kernelILi2ELb0ELb0EEvPK6__halfPKjS4_S2_PS0_iiiiPKtS7_iiiiiibS2_i,"aw",@nobits
	.sectionflags	@""
	.align	2
.nv.shared._Z23gemm_half_q_half_kernelILi2ELb0ELb0EEvPK6__halfPKjS4_S2_PS0_iiiiPKtS7_iiiiiibS2_i:
	.zero		1280


//--------------------- .nv.shared._Z23gemm_half_q_half_kernelILi1ELb0ELb0EEvPK6__halfPKjS4_S2_PS0_iiiiPKtS7_iiiiiibS2_i --------------------------
	.section	.nv.shared._Z23gemm_half_q_half_kernelILi1ELb0ELb0EEvPK6__halfPKjS4_S2_PS0_iiiiPKtS7_iiiiiibS2_i,"aw",@nobits
	.sectionflags	@""
	.align	2
.nv.shared._Z23gemm_half_q_half_kernelILi1ELb0ELb0EEvPK6__halfPKjS4_S2_PS0_iiiiPKtS7_iiiiiibS2_i:
	.zero		1152


//--------------------- .nv.constant0._Z12clear_kernelP6__halfii --------------------------
	.section	.nv.constant0._Z12clear_kernelP6__halfii,"a",@progbits
	.sectionflags	@""
	.align	4
.nv.constant0._Z12clear_kernelP6__halfii:
	.zero		544


//--------------------- .nv.constant0._Z28gemm_half_q_half_gptq_kernelILi8ELb1ELb1EEvPK6__halfPKjS4_S2_PS0_iiiiiPKtibS2_i --------------------------
	.section	.nv.constant0._Z28gemm_half_q_half_gptq_kernelILi8ELb1ELb1EEvPK6__halfPKjS4_S2_PS0_iiiiiPKtibS2_i,"a",@progbits
	.sectionflags	@""
	.align	4
.nv.constant0._Z28gemm_half_q_half_gptq_kernelILi8ELb1ELb1EEvPK6__halfPKjS4_S2_PS0_iiiiiPKtibS2_i:
	.zero		620


//--------------------- .nv.constant0._Z28gemm_half_q_half_gptq_kernelILi7ELb1ELb1EEvPK6__halfPKjS4_S2_PS0_iiiiiPKtibS2_i --------------------------
	.section	.nv.constant0._Z28gemm_half_q_half_gptq_kernelILi7ELb1ELb1EEvPK6__halfPKjS4_S2_PS0_iiiiiPKtibS2_i,"a",@progbits
	.sectionflags	@""
	.align	4
.nv.constant0._Z28gemm_half_q_half_gptq_kernelILi7ELb1ELb1EEvPK6__halfPKjS4_S2_PS0_iiiiiPKtibS2_i:
	.zero		620


//--------------------- .nv.constant0._Z28gemm_half_q_half_gptq_kernelILi6ELb1ELb1EEvPK6__halfPKjS4_S2_PS0_iiiiiPKtibS2_i --------------------------
	.section	.nv.constant0._Z28gemm_half_q_half_gptq_kernelILi6ELb1ELb1EEvPK6__halfPKjS4_S2_PS0_iiiiiPKtibS2_i,"a",@progbits
	.sectionflags	@""
	.align	4
.nv.constant0._Z28gemm_half_q_half_gptq_kernelILi6ELb1ELb1EEvPK6__halfPKjS4_S2_PS0_iiiiiPKtibS2_i:
	.zero		620


//--------------------- .nv.constant0._Z28gemm_half_q_half_gptq_kernelILi5ELb1ELb1EEvPK6__halfPKjS4_S2_PS0_iiiiiPKtibS2_i --------------------------
	.section	.nv.constant0._Z28gemm_half_q_half_gptq_kernelILi5ELb1ELb1EEvPK6__halfPKjS4_S2_PS0_iiiiiPKtibS2_i,"a",@progbits
	.sectionflags	@""
	.align	4
.nv.constant0._Z28gemm_half_q_half_gptq_kernelILi5ELb1ELb1EEvPK6__halfPKjS4_S2_PS0_iiiiiPKtibS2_i:
	.zero		620


//--------------------- .nv.constant0._Z28gemm_half_q_half_gptq_kernelILi4ELb1ELb1EEvPK6__halfPKjS4_S2_PS0_iiiiiPKtibS2_i --------------------------
	.section	.nv.constant0._Z28gemm_half_q_half_gptq_kernelILi4ELb1ELb1EEvPK6__halfPKjS4_S2_PS0_iiiiiPKtibS2_i,"a",@progbits
	.sectionflags	@""
	.align	4
.nv.constant0._Z28gemm_half_q_half_gptq_kernelILi4ELb1ELb1EEvPK6__halfPKjS4_S2_PS0_iiiiiPKtibS2_i:
	.zero		620


//--------------------- .nv.constant0._Z28gemm_half_q_half_gptq_kernelILi3ELb1ELb1EEvPK6__halfPKjS4_S2_PS0_iiiiiPKtibS2_i --------------------------
	.section	.nv.constant0._Z28gemm_half_q_half_gptq_kernelILi3ELb1ELb1EEvPK6__halfPKjS4_S2_PS0_iiiiiPKtibS2_i,"a",@progbits
	.sectionflags	@""
	.align	4
.nv.constant0._Z28gemm_half_q_half_gptq_kernelILi3ELb1ELb1EEvPK6__halfPKjS4_S2_PS0_iiiiiPKtibS2_i:
	.zero		620


//--------------------- .nv.constant0._Z28gemm_half_q_half_gptq_kernelILi2ELb1ELb1EEvPK6__halfPKjS4_S2_PS0_iiiiiPKtibS2_i --------------------------
	.section	.nv.constant0._Z28gemm_half_q_half_gptq_kernelILi2ELb1ELb1EEvPK6__halfPKjS4_S2_PS0_iiiiiPKtibS2_i,"a",@progbits
	.sectionflags	@""
	.align	4
.nv.constant0._Z28gemm_half_q_half_gptq_kernelILi2ELb1ELb1EEvPK6__halfPKjS4_S2_PS0_iiiiiPKtibS2_i:
	.zero		620


//--------------------- .nv.constant0._Z28gemm_half_q_half_gptq_kernelILi1ELb1ELb1EEvPK6__halfPKjS4_S2_PS0_iiiiiPKtibS2_i --------------------------
	.section	.nv.constant0._Z28gemm_half_q_half_gptq_kernelILi1ELb1ELb1EEvPK6__halfPKjS4_S2_PS0_iiiiiPKtibS2_i,"a",@progbits
	.sectionflags	@""
	.align	4
.nv.constant0._Z28gemm_half_q_half_gptq_kernelILi1ELb1ELb1EEvPK6__halfPKjS4_S2_PS0_iiiiiPKtibS2_i:
	.zero		620


//--------------------- .nv.constant0._Z28gemm_half_q_half_gptq_kernelILi8ELb1ELb0EEvPK6__halfPKjS4_S2_PS0_iiiiiPKtibS2_i --------------------------
	.section	.nv.constant0._Z28gemm_half_q_half_gptq_kernelILi8ELb1ELb0EEvPK6__halfPKjS4_S2_PS0_iiiiiPKtibS2_i,"a",@progbits
	.sectionflags	@""
	.align	4
.nv.constant0._Z28gemm_half_q_half_gptq_kernelILi8ELb1ELb0EEvPK6__halfPKjS4_S2_PS0_iiiiiPKtibS2_i:
	.zero		620


//--------------------- .nv.constant0._Z28gemm_half_q_half_gptq_kernelILi7ELb1ELb0EEvPK6__halfPKjS4_S2_PS0_iiiiiPKtibS2_i --------------------------
	.section	.nv.constant0._Z28gemm_half_q_half_gptq_kernelILi7ELb1ELb0EEvPK6__halfPKjS4_S2_PS0_iiiiiPKtibS2_i,"a",@progbits
	.sectionflags	@""
	.align	4
.nv.constant0._Z28gemm_half_q_half_gptq_kernelILi7ELb1ELb0EEvPK6__halfPKjS4_S2_PS0_iiiiiPKtibS2_i:
	.zero		620


//--------------------- .nv.constant0._Z28gemm_half_q_half_gptq_kernelILi6ELb1ELb0EEvPK6__halfPKjS4_S2_PS0_iiiiiPKtibS2_i --------------------------
	.section	.nv.constant0._Z28gemm_half_q_half_gptq_kernelILi6ELb1ELb0EEvPK6__halfPKjS4_S2_PS0_iiiiiPKtibS2_i,"a",@progbits
	.sectionflags	@""
	.align	4
.nv.constant0._Z28gemm_half_q_half_gptq_kernelILi6ELb1ELb0EEvPK6__halfPKjS4_S2_PS0_iiiiiPKtibS2_i:
	.zero		620


//--------------------- .nv.constant0._Z28gemm_half_q_half_gptq_kernelILi5ELb1ELb0EEvPK6__halfPKjS4_S2_PS0_iiiiiPKtibS2_i --------------------------
	.section	.nv.constant0._Z28gemm_half_q_half_gptq_kernelILi5ELb1ELb0EEvPK6__halfPKjS4_S2_PS0_iiiiiPKtibS2_i,"a",@progbits
	.sectionflags	@""
	.align	4
.nv.constant0._Z28gemm_half_q_half_gptq_kernelILi5ELb1ELb0EEvPK6__halfPKjS4_S2_PS0_iiiiiPKtibS2_i:
	.zero		620


//--------------------- .nv.constant0._Z28gemm_half_q_half_gptq_kernelILi4ELb1ELb0EEvPK6__halfPKjS4_S2_PS0_iiiiiPKtibS2_i --------------------------
	.section	.nv.constant0._Z28gemm_half_q_half_gptq_kernelILi4ELb1ELb0EEvPK6__halfPKjS4_S2_PS0_iiiiiPKtibS2_i,"a",@progbits
	.sectionflags	@""
	.align	4
.nv.constant0._Z28gemm_half_q_half_gptq_kernelILi4ELb1ELb0EEvPK6__halfPKjS4_S2_PS0_iiiiiPKtibS2_i:
	.zero		620


//--------------------- .nv.constant0._Z28gemm_half_q_half_gptq_kernelILi3ELb1ELb0EEvPK6__halfPKjS4_S2_PS0_iiiiiPKtibS2_i --------------------------
	.section	.nv.constant0._Z28gemm_half_q_half_gptq_kernelILi3ELb1ELb0EEvPK6__halfPKjS4_S2_PS0_iiiiiPKtibS2_i,"a",@progbits
	.sectionflags	@""
	.align	4
.nv.constant0._Z28gemm_half_q_half_gptq_kernelILi3ELb1ELb0EEvPK6__halfPKjS4_S2_PS0_iiiiiPKtibS2_i:
	.zero		620


//--------------------- .nv.constant0._Z28gemm_half_q_half_gptq_kernelILi2ELb1ELb0EEvPK6__halfPKjS4_S2_PS0_iiiiiPKtibS2_i --------------------------
	.section	.nv.constant0._Z28gemm_half_q_half_gptq_kernelILi2ELb1ELb0EEvPK6__halfPKjS4_S2_PS0_iiiiiPKtibS2_i,"a",@progbits
	.sectionflags	@""
	.align	4
.nv.constant0._Z28gemm_half_q_half_gptq_kernelILi2ELb1ELb0EEvPK6__halfPKjS4_S2_PS0_iiiiiPKtibS2_i:
	.zero		620


//--------------------- .nv.constant0._Z28gemm_half_q_half_gptq_kernelILi1ELb1ELb0EEvPK6__halfPKjS4_S2_PS0_iiiiiPKtibS2_i --------------------------
	.section	.nv.constant0._Z28gemm_half_q_half_gptq_kernelILi1ELb1ELb0EEvPK6__halfPKjS4_S2_PS0_iiiiiPKtibS2_i,"a",@progbits
	.sectionflags	@""
	.align	4
.nv.constant0._Z28gemm_half_q_half_gptq_kernelILi1ELb1ELb0EEvPK6__halfPKjS4_S2_PS0_iiiiiPKtibS2_i:
	.zero		620


//--------------------- .nv.constant0._Z28gemm_half_q_half_gptq_kernelILi8ELb0ELb1EEvPK6__halfPKjS4_S2_PS0_iiiiiPKtibS2_i --------------------------
	.section	.nv.constant0._Z28gemm_half_q_half_gptq_kernelILi8ELb0ELb1EEvPK6__halfPKjS4_S2_PS0_iiiiiPKtibS2_i,"a",@progbits
	.sectionflags	@""
	.align	4
.nv.constant0._Z28gemm_half_q_half_gptq_kernelILi8ELb0ELb1EEvPK6__halfPKjS4_S2_PS0_iiiiiPKtibS2_i:
	.zero		620


//--------------------- .nv.constant0._Z28gemm_half_q_half_gptq_kernelILi7ELb0ELb1EEvPK6__halfPKjS4_S2_PS0_iiiiiPKtibS2_i --------------------------
	.section	.nv.constant0._Z28gemm_half_q_half_gptq_kernelILi7ELb0ELb1EEvPK6__halfPKjS4_S2_PS0_iiiiiPKtibS2_i,"a",@progbits
	.sectionflags	@""
	.align	4
.nv.constant0._Z28gemm_half_q_half_gptq_kernelILi7ELb0ELb1EEvPK6__halfPKjS4_S2_PS0_iiiiiPKtibS2_i:
	.zero		620


//--------------------- .nv.constant0._Z28gemm_half_q_half_gptq_kernelILi6ELb0ELb1EEvPK6__halfPKjS4_S2_PS0_iiiiiPKtibS2_i --------------------------
	.section	.nv.constant0._Z28gemm_half_q_half_gptq_kernelILi6ELb0ELb1EEvPK6__halfPKjS4_S2_PS0_iiiiiPKtibS2_i,"a",@progbits
	.sectionflags	@""
	.align	4
.nv.constant0._Z28gemm_half_q_half_gptq_kernelILi6ELb0ELb1EEvPK6__halfPKjS4_S2_PS0_iiiiiPKtibS2_i:
	.zero		620


//--------------------- .nv.constant0._Z28gemm_half_q_half_gptq_kernelILi5ELb0ELb1EEvPK6__halfPKjS4_S2_PS0_iiiiiPKtibS2_i --------------------------
	.section	.nv.constant0._Z28gemm_half_q_half_gptq_kernelILi5ELb0ELb1EEvPK6__halfPKjS4_S2_PS0_iiiiiPKtibS2_i,"a",@progbits
	.sectionflags	@""
	.align	4
.nv.constant0._Z28gemm_half_q_half_gptq_kernelILi5ELb0ELb1EEvPK6__halfPKjS4_S2_PS0_iiiiiPKtibS2_i:
	.zero		620


//--------------------- .nv.constant0._Z28gemm_half_q_half_gptq_kernelILi4ELb0ELb1EEvPK6__halfPKjS4_S2_PS0_iiiiiPKtibS2_i --------------------------
	.section	.nv.constant0._Z28gemm_half_q_half_gptq_kernelILi4ELb0ELb1EEvPK6__halfPKjS4_S2_PS0_iiiiiPKtibS2_i,"a",@progbits
	.sectionflags	@""
	.align	4
.nv.constant0._Z28gemm_half_q_half_gptq_kernelILi4ELb0ELb1EEvPK6__halfPKjS4_S2_PS0_iiiiiPKtibS2_i:
	.zero		620


//--------------------- .nv.constant0._Z28gemm_half_q_half_gptq_kernelILi3ELb0ELb1EEvPK6__halfPKjS4_S2_PS0_iiiiiPKtibS2_i --------------------------
	.section	.nv.constant0._Z28gemm_half_q_half_gptq_kernelILi3ELb0ELb1EEvPK6__halfPKjS4_S2_PS0_iiiiiPKtibS2_i,"a",@progbits
	.sectionflags	@""
	.align	4
.nv.constant0._Z28gemm_half_q_half_gptq_kernelILi3ELb0ELb1EEvPK6__halfPKjS4_S2_PS0_iiiiiPKtibS2_i:
	.zero		620


//--------------------- .nv.constant0._Z28gemm_half_q_half_gptq_kernelILi2ELb0ELb1EEvPK6__halfPKjS4_S2_PS0_iiiiiPKtibS2_i --------------------------
	.section	.nv.constant0._Z28gemm_half_q_half_gptq_kernelILi2ELb0ELb1EEvPK6__halfPKjS4_S2_PS0_iiiiiPKtibS2_i,"a",@progbits
	.sectionflags	@""
	.align	4
.nv.constant0._Z28gemm_half_q_half_gptq_kernelILi2ELb0ELb1EEvPK6__halfPKjS4_S2_PS0_iiiiiPKtibS2_i:
	.zero		620


//--------------------- .nv.constant0._Z28gemm_half_q_half_gptq_kernelILi1ELb0ELb1EEvPK6__halfPKjS4_S2_PS0_iiiiiPKtibS2_i --------------------------
	.section	.nv.constant0._Z28gemm_half_q_half_gptq_kernelILi1ELb0ELb1EEvPK6__halfPKjS4_S2_PS0_iiiiiPKtibS2_i,"a",@progbits
	.sectionflags	@""
	.align	4
.nv.constant0._Z28gemm_half_q_half_gptq_kernelILi1ELb0ELb1EEvPK6__halfPKjS4_S2_PS0_iiiiiPKtibS2_i:
	.zero		620


//--------------------- .nv.constant0._Z28gemm_half_q_half_gptq_kernelILi8ELb0ELb0EEvPK6__halfPKjS4_S2_PS0_iiiiiPKtibS2_i --------------------------
	.section	.nv.constant0._Z28gemm_half_q_half_gptq_kernelILi8ELb0ELb0EEvPK6__halfPKjS4_S2_PS0_iiiiiPKtibS2_i,"a",@progbits
	.sectionflags	@""
	.align	4
.nv.constant0._Z28gemm_half_q_half_gptq_kernelILi8ELb0ELb0EEvPK6__halfPKjS4_S2_PS0_iiiiiPKtibS2_i:
	.zero		620


//--------------------- .nv.constant0._Z28gemm_half_q_half_gptq_kernelILi7ELb0ELb0EEvPK6__halfPKjS4_S2_PS0_iiiiiPKtibS2_i --------------------------
	.section	.nv.constant0._Z28gemm_half_q_half_gptq_kernelILi7ELb0ELb0EEvPK6__halfPKjS4_S2_PS0_iiiiiPKtibS2_i,"a",@progbits
	.sectionflags	@""
	.align	4
.nv.constant0._Z28gemm_half_q_half_gptq_kernelILi7ELb0ELb0EEvPK6__halfPKjS4_S2_PS0_iiiiiPKtibS2_i:
	.zero		620


//--------------------- .nv.constant0._Z28gemm_half_q_half_gptq_kernelILi6ELb0ELb0EEvPK6__halfPKjS4_S2_PS0_iiiiiPKtibS2_i --------------------------
	.section	.nv.constant0._Z28gemm_half_q_half_gptq_kernelILi6ELb0ELb0EEvPK6__halfPKjS4_S2_PS0_iiiiiPKtibS2_i,"a",@progbits
	.sectionflags	@""
	.align	4
.nv.constant0._Z28gemm_half_q_half_gptq_kernelILi6ELb0ELb0EEvPK6__halfPKjS4_S2_PS0_iiiiiPKtibS2_i:
	.zero		620


//--------------------- .nv.constant0._Z28gemm_half_q_half_gptq_kernelILi5ELb0ELb0EEvPK6__halfPKjS4_S2_PS0_iiiiiPKtibS2_i --------------------------
	.section	.nv.constant0._Z28gemm_half_q_half_gptq_kernelILi5ELb0ELb0EEvPK6__halfPKjS4_S2_PS0_iiiiiPKtibS2_i,"a",@progbits
	.sectionflags	@""
	.align	4
.nv.constant0._Z28gemm_half_q_half_gptq_kernelILi5ELb0ELb0EEvPK6__halfPKjS4_S2_PS0_iiiiiPKtibS2_i:
	.zero		620


//--------------------- .nv.constant0._Z28gemm_half_q_half_gptq_kernelILi4ELb0ELb0EEvPK6__halfPKjS4_S2_PS0_iiiiiPKtibS2_i --------------------------
	.section	.nv.constant0._Z28gemm_half_q_half_gptq_kernelILi4ELb0ELb0EEvPK6__halfPKjS4_S2_PS0_iiiiiPKtibS2_i,"a",@progbits
	.sectionflags	@""
	.align	4
.nv.constant0._Z28gemm_half_q_half_gptq_kernelILi4ELb0ELb0EEvPK6__halfPKjS4_S2_PS0_iiiiiPKtibS2_i:
	.zero		620


//--------------------- .nv.constant0._Z28gemm_half_q_half_gptq_kernelILi3ELb0ELb0EEvPK6__halfPKjS4_S2_PS0_iiiiiPKtibS2_i --------------------------
	.section	.nv.constant0._Z28gemm_half_q_half_gptq_kernelILi3ELb0ELb0EEvPK6__halfPKjS4_S2_PS0_iiiiiPKtibS2_i,"a",@progbits
	.sectionflags	@""
	.align	4
.nv.constant0._Z28gemm_half_q_half_gptq_kernelILi3ELb0ELb0EEvPK6__halfPKjS4_S2_PS0_iiiiiPKtibS2_i:
	.zero		620


//--------------------- .nv.constant0._Z28gemm_half_q_half_gptq_kernelILi2ELb0ELb0EEvPK6__halfPKjS4_S2_PS0_iiiiiPKtibS2_i --------------------------
	.section	.nv.constant0._Z28gemm_half_q_half_gptq_kernelILi2ELb0ELb0EEvPK6__halfPKjS4_S2_PS0_iiiiiPKtibS2_i,"a",@progbits
	.sectionflags	@""
	.align	4
.nv.constant0._Z28gemm_half_q_half_gptq_kernelILi2ELb0ELb0EEvPK6__halfPKjS4_S2_PS0_iiiiiPKtibS2_i:
	.zero		620


//--------------------- .nv.constant0._Z28gemm_half_q_half_gptq_kernelILi1ELb0ELb0EEvPK6__halfPKjS4_S2_PS0_iiiiiPKtibS2_i --------------------------
	.section	.nv.constant0._Z28gemm_half_q_half_gptq_kernelILi1ELb0ELb0EEvPK6__halfPKjS4_S2_PS0_iiiiiPKtibS2_i,"a",@progbits
	.sectionflags	@""
	.align	4
.nv.constant0._Z28gemm_half_q_half_gptq_kernelILi1ELb0ELb0EEvPK6__halfPKjS4_S2_PS0_iiiiiPKtibS2_i:
	.zero		620


//--------------------- .nv.constant0._Z23gemm_half_q_half_kernelILi8ELb1ELb1EEvPK6__halfPKjS4_S2_PS0_iiiiPKtS7_iiiiiibS2_i --------------------------
	.section	.nv.constant0._Z23gemm_half_q_half_kernelILi8ELb1ELb1EEvPK6__halfPKjS4_S2_PS0_iiiiPKtS7_iiiiiibS2_i,"a",@progbits
	.sectionflags	@""
	.align	4
.nv.constant0._Z23gemm_half_q_half_kernelILi8ELb1ELb1EEvPK6__halfPKjS4_S2_PS0_iiiiPKtS7_iiiiiibS2_i:
	.zero		644


//--------------------- .nv.constant0._Z23gemm_half_q_half_kernelILi7ELb1ELb1EEvPK6__halfPKjS4_S2_PS0_iiiiPKtS7_iiiiiibS2_i --------------------------
	.section	.nv.constant0._Z23gemm_half_q_half_kernelILi7ELb1ELb1EEvPK6__halfPKjS4_S2_PS0_iiiiPKtS7_iiiiiibS2_i,"a",@progbits
	.sectionflags	@""
	.align	4
.nv.constant0._Z23gemm_half_q_half_kernelILi7ELb1ELb1EEvPK6__halfPKjS4_S2_PS0_iiiiPKtS7_iiiiiibS2_i:
	.zero		644


//--------------------- .nv.constant0._Z23gemm_half_q_half_kernelILi6ELb1ELb1EEvPK6__halfPKjS4_S2_PS0_iiiiPKtS7_iiiiiibS2_i --------------------------
	.section	.nv.constant0._Z23gemm_half_q_half_kernelILi6ELb1ELb1EEvPK6__halfPKjS4_S2_PS0_iiiiPKtS7_iiiiiibS2_i,"a",@progbits
	.sectionflags	@""
	.align	4
.nv.constant0._Z23gemm_half_q_half_kernelILi6ELb1ELb1EEvPK6__halfPKjS4_S2_PS0_iiiiPKtS7_iiiiiibS2_i:
	.zero		644


//--------------------- .nv.constant0._Z23gemm_half_q_half_kernelILi5ELb1ELb1EEvPK6__halfPKjS4_S2_PS0_iiiiPKtS7_iiiiiibS2_i --------------------------
	.section	.nv.constant0._Z23gemm_half_q_half_kernelILi5ELb1ELb1EEvPK6__halfPKjS4_S2_PS0_iiiiPKtS7_iiiiiibS2_i,"a",@progbits
	.sectionflags	@""
	.align	4
.nv.constant0._Z23gemm_half_q_half_kernelILi5ELb1ELb1EEvPK6__halfPKjS4_S2_PS0_iiiiPKtS7_iiiiiibS2_i:
	.zero		644


//--------------------- .nv.constant0._Z23gemm_half_q_half_kernelILi4ELb1ELb1EEvPK6__halfPKjS4_S2_PS0_iiiiPKtS7_iiiiiibS2_i --------------------------
	.section	.nv.constant0._Z23gemm_half_q_half_kernelILi4ELb1ELb1EEvPK6__halfPKjS4_S2_PS0_iiiiPKtS7_iiiiiibS2_i,"a",@progbits
	.sectionflags	@""
	.align	4
.nv.constant0._Z23gemm_half_q_half_kernelILi4ELb1ELb1EEvPK6__halfPKjS4_S2_PS0_iiiiPKtS7_iiiiiibS2_i:
	.zero		644


//--------------------- .nv.constant0._Z23gemm_half_q_half_kernelILi3ELb1ELb1EEvPK6__halfPKjS4_S2_PS0_iiiiPKtS7_iiiiiibS2_i --------------------------
	.section	.nv.constant0._Z23gemm_half_q_half_kernelILi3ELb1ELb1EEvPK6__halfPKjS4_S2_PS0_iiiiPKtS7_iiiiiibS2_i,"a",@progbits
	.sectionflags	@""
	.align	4
.nv.constant0._Z23gemm_half_q_half_kernelILi3ELb1ELb1EEvPK6__halfPKjS4_S2_PS0_iiiiPKtS7_iiiiiibS2_i:
	.zero		644


//--------------------- .nv.constant0._Z23gemm_half_q_half_kernelILi2ELb1ELb1EEvPK6__halfPKjS4_S2_PS0_iiiiPKtS7_iiiiiibS2_i --------------------------
	.section	.nv.constant0._Z23gemm_half_q_half_kernelILi2ELb1ELb1EEvPK6__halfPKjS4_S2_PS0_iiiiPKtS7_iiiiiibS2_i,"a",@progbits
	.sectionflags	@""
	.align	4
.nv.constant0._Z23gemm_half_q_half_kernelILi2ELb1ELb1EEvPK6__halfPKjS4_S2_PS0_iiiiPKtS7_iiiiiibS2_i:
	.zero		644


//--------------------- .nv.constant0._Z23gemm_half_q_half_kernelILi1ELb1ELb1EEvPK6__halfPKjS4_S2_PS0_iiiiPKtS7_iiiiiibS2_i --------------------------
	.section	.nv.constant0._Z23gemm_half_q_half_kernelILi1ELb1ELb1EEvPK6__halfPKjS4_S2_PS0_iiiiPKtS7_iiiiiibS2_i,"a",@progbits
	.sectionflags	@""
	.align	4
.nv.constant0._Z23gemm_half_q_half_kernelILi1ELb1ELb1EEvPK6__halfPKjS4_S2_PS0_iiiiPKtS7_iiiiiibS2_i:
	.zero		644


//--------------------- .nv.constant0._Z23gemm_half_q_half_kernelILi8ELb1ELb0EEvPK6__halfPKjS4_S2_PS0_iiiiPKtS7_iiiiiibS2_i --------------------------
	.section	.nv.constant0._Z23gemm_half_q_half_kernelILi8ELb1ELb0EEvPK6__halfPKjS4_S2_PS0_iiiiPKtS7_iiiiiibS2_i,"a",@progbits
	.sectionflags	@""
	.align	4
.nv.constant0._Z23gemm_half_q_half_kernelILi8ELb1ELb0EEvPK6__halfPKjS4_S2_PS0_iiiiPKtS7_iiiiiibS2_i:
	.zero		644


//--------------------- .nv.constant0._Z23gemm_half_q_half_kernelILi7ELb1ELb0EEvPK6__halfPKjS4_S2_PS0_iiiiPKtS7_iiiiiibS2_i --------------------------
	.section	.nv.constant0._Z23gemm_half_q_half_kernelILi7ELb1ELb0EEvPK6__halfPKjS4_S2_PS0_iiiiPKtS7_iiiiiibS2_i,"a",@progbits
	.sectionflags	@""
	.align	4
.nv.constant0._Z23gemm_half_q_half_kernelILi7ELb1ELb0EEvPK6__halfPKjS4_S2_PS0_iiiiPKtS7_iiiiiibS2_i:
	.zero		644


//--------------------- .nv.constant0._Z23gemm_half_q_half_kernelILi6ELb1ELb0EEvPK6__halfPKjS4_S2_PS0_iiiiPKtS7_iiiiiibS2_i --------------------------
	.section	.nv.constant0._Z23gemm_half_q_half_kernelILi6ELb1ELb0EEvPK6__halfPKjS4_S2_PS0_iiiiPKtS7_iiiiiibS2_i,"a",@progbits
	.sectionflags	@""
	.align	4
.nv.constant0._Z23gemm_half_q_half_kernelILi6ELb1ELb0EEvPK6__halfPKjS4_S2_PS0_iiiiPKtS7_iiiiiibS2_i:
	.zero		644


//--------------------- .nv.constant0._Z23gemm_half_q_half_kernelILi5ELb1ELb0EEvPK6__halfPKjS4_S2_PS0_iiiiPKtS7_iiiiiibS2_i --------------------------
	.section	.nv.constant0._Z23gemm_half_q_half_kernelILi5ELb1ELb0EEvPK6__halfPKjS4_S2_PS0_iiiiPKtS7_iiiiiibS2_i,"a",@progbits
	.sectionflags	@""
	.align	4
.nv.constant0._Z23gemm_half_q_half_kernelILi5ELb1ELb0EEvPK6__halfPKjS4_S2_PS0_iiiiPKtS7_iiiiiibS2_i:
	.zero		644


//--------------------- .nv.constant0._Z23gemm_half_q_half_kernelILi4ELb1ELb0EEvPK6__halfPKjS4_S2_PS0_iiiiPKtS7_iiiiiibS2_i --------------------------
	.section	.nv.constant0._Z23gemm_half_q_half_kernelILi4ELb1ELb0EEvPK6__halfPKjS4_S2_PS0_iiiiPKtS7_iiiiiibS2_i,"a",@progbits
	.sectionflags	@""
	.align	4
.nv.constant0._Z23gemm_half_q_half_kernelILi4ELb1ELb0EEvPK6__halfPKjS4_S2_PS0_iiiiPKtS7_iiiiiibS2_i:
	.zero		644


//--------------------- .nv.constant0._Z23gemm_half_q_half_kernelILi3ELb1ELb0EEvPK6__halfPKjS4_S2_PS0_iiiiPKtS7_iiiiiibS2_i --------------------------
	.section	.nv.constant0._Z23gemm_half_q_half_kernelILi3ELb1ELb0EEvPK6__halfPKjS4_S2_PS0_iiiiPKtS7_iiiiiibS2_i,"a",@progbits
	.sectionflags	@""
	.align	4
.nv.constant0._Z23gemm_half_q_half_kernelILi3ELb1ELb0EEvPK6__halfPKjS4_S2_PS0_iiiiPKtS7_iiiiiibS2_i:
	.zero		644


//--------------------- .nv.constant0._Z23gemm_half_q_half_kernelILi2ELb1ELb0EEvPK6__halfPKjS4_S2_PS0_iiiiPKtS7_iiiiiibS2_i --------------------------
	.section	.nv.constant0._Z23gemm_half_q_half_kernelILi2ELb1ELb0EEvPK6__halfPKjS4_S2_PS0_iiiiPKtS7_iiiiiibS2_i,"a",@progbits
	.sectionflags	@""
	.align	4
.nv.constant0._Z23gemm_half_q_half_kernelILi2ELb1ELb0EEvPK6__halfPKjS4_S2_PS0_iiiiPKtS7_iiiiiibS2_i:
	.zero		644


//--------------------- .nv.constant0._Z23gemm_half_q_half_kernelILi1ELb1ELb0EEvPK6__halfPKjS4_S2_PS0_iiiiPKtS7_iiiiiibS2_i --------------------------
	.section	.nv.constant0._Z23gemm_half_q_half_kernelILi1ELb1ELb0EEvPK6__halfPKjS4_S2_PS0_iiiiPKtS7_iiiiiibS2_i,"a",@progbits
	.sectionflags	@""
	.align	4
.nv.constant0._Z23gemm_half_q_half_kernelILi1ELb1ELb0EEvPK6__halfPKjS4_S2_PS0_iiiiPKtS7_iiiiiibS2_i:
	.zero		644


//--------------------- .nv.constant0._Z23gemm_half_q_half_kernelILi8ELb0ELb1EEvPK6__halfPKjS4_S2_PS0_iiiiPKtS7_iiiiiibS2_i --------------------------
	.section	.nv.constant0._Z23gemm_half_q_half_kernelILi8ELb0ELb1EEvPK6__halfPKjS4_S2_PS0_iiiiPKtS7_iiiiiibS2_i,"a",@progbits
	.sectionflags	@""
	.align	4
.nv.constant0._Z23gemm_half_q_half_kernelILi8ELb0ELb1EEvPK6__halfPKjS4_S2_PS0_iiiiPKtS7_iiiiiibS2_i:
	.zero		644


//--------------------- .nv.constant0._Z23gemm_half_q_half_kernelILi7ELb0ELb1EEvPK6__halfPKjS4_S2_PS0_iiiiPKtS7_iiiiiibS2_i --------------------------
	.section	.nv.constant0._Z23gemm_half_q_half_kernelILi7ELb0ELb1EEvPK6__halfPKjS4_S2_PS0_iiiiPKtS7_iiiiiibS2_i,"a",@progbits
	.sectionflags	@""
	.align	4
.nv.constant0._Z23gemm_half_q_half_kernelILi7ELb0ELb1EEvPK6__halfPKjS4_S2_PS0_iiiiPKtS7_iiiiiibS2_i:
	.zero		644


//--------------------- .nv.constant0._Z23gemm_half_q_half_kernelILi6ELb0ELb1EEvPK6__halfPKjS4_S2_PS0_iiiiPKtS7_iiiiiibS2_i --------------------------
	.section	.nv.constant0._Z23gemm_half_q_half_kernelILi6ELb0ELb1EEvPK6__halfPKjS4_S2_PS0_iiiiPKtS7_iiiiiibS2_i,"a",@progbits
	.sectionflags	@""
	.align	4
.nv.constant0._Z23gemm_half_q_half_kernelILi6ELb0ELb1EEvPK6__halfPKjS4_S2_PS0_iiiiPKtS7_iiiiiibS2_i:
	.zero		644


//--------------------- .nv.constant0._Z23gemm_half_q_half_kernelILi5ELb0ELb1EEvPK6__halfPKjS4_S2_PS0_iiiiPKtS7_iiiiiibS2_i --------------------------
	.section	.nv.constant0._Z23gemm_half_q_half_kernelILi5ELb0ELb1EEvPK6__halfPKjS4_S2_PS0_iiiiPKtS7_iiiiiibS2_i,"a",@progbits
	.sectionflags	@""
	.align	4
.nv.constant0._Z23gemm_half_q_half_kernelILi5ELb0ELb1EEvPK6__halfPKjS4_S2_PS0_iiiiPKtS7_iiiiiibS2_i:
	.zero		644


//--------------------- .nv.constant0._Z23gemm_half_q_half_kernelILi4ELb0ELb1EEvPK6__halfPKjS4_S2_PS0_iiiiPKtS7_iiiiiibS2_i --------------------------
	.section	.nv.constant0._Z23gemm_half_q_half_kernelILi4ELb0ELb1EEvPK6__halfPKjS4_S2_PS0_iiiiPKtS7_iiiiiibS2_i,"a",@progbits
	.sectionflags	@""
	.align	4
.nv.constant0._Z23gemm_half_q_half_kernelILi4ELb0ELb1EEvPK6__halfPKjS4_S2_PS0_iiiiPKtS7_iiiiiibS2_i:
	.zero		644


//--------------------- .nv.constant0._Z23gemm_half_q_half_kernelILi3ELb0ELb1EEvPK6__halfPKjS4_S2_PS0_iiiiPKtS7_iiiiiibS2_i --------------------------
	.section	.nv.constant0._Z23gemm_half_q_half_kernelILi3ELb0ELb1EEvPK6__halfPKjS4_S2_PS0_iiiiPKtS7_iiiiiibS2_i,"a",@progbits
	.sectionflags	@""
	.align	4
.nv.constant0._Z23gemm_half_q_half_kernelILi3ELb0ELb1EEvPK6__halfPKjS4_S2_PS0_iiiiPKtS7_iiiiiibS2_i:
	.zero		644


//--------------------- .nv.constant0._Z23gemm_half_q_half_kernelILi2ELb0ELb1EEvPK6__halfPKjS4_S2_PS0_iiiiPKtS7_iiiiiibS2_i --------------------------
	.section	.nv.constant0._Z23gemm_half_q_half_kernelILi2ELb0ELb1EEvPK6__halfPKjS4_S2_PS0_iiiiPKtS7_iiiiiibS2_i,"a",@progbits
	.sectionflags	@""
	.align	4
.nv.constant0._Z23gemm_half_q_half_kernelILi2ELb0ELb1EEvPK6__halfPKjS4_S2_PS0_iiiiPKtS7_iiiiiibS2_i:
	.zero		644


//--------------------- .nv.constant0._Z23gemm_half_q_half_kernelILi1ELb0ELb1EEvPK6__halfPKjS4_S2_PS0_iiiiPKtS7_iiiiiibS2_i --------------------------
	.section	.nv.constant0._Z23gemm_half_q_half_kernelILi1ELb0ELb1EEvPK6__halfPKjS4_S2_PS0_iiiiPKtS7_iiiiiibS2_i,"a",@progbits
	.sectionflags	@""
	.align	4
.nv.constant0._Z23gemm_half_q_half_kernelILi1ELb0ELb1EEvPK6__halfPKjS4_S2_PS0_iiiiPKtS7_iiiiiibS2_i:
	.zero		644


//--------------------- .nv.constant0._Z23gemm_half_q_half_kernelILi8ELb0ELb0EEvPK6__halfPKjS4_S2_PS0_iiiiPKtS7_iiiiiibS2_i --------------------------
	.section	.nv.constant0._Z23gemm_half_q_half_kernelILi8ELb0ELb0EEvPK6__halfPKjS4_S2_PS0_iiiiPKtS7_iiiiiibS2_i,"a",@progbits
	.sectionflags	@""
	.align	4
.nv.constant0._Z23gemm_half_q_half_kernelILi8ELb0ELb0EEvPK6__halfPKjS4_S2_PS0_iiiiPKtS7_iiiiiibS2_i:
	.zero		644


//--------------------- .nv.constant0._Z23gemm_half_q_half_kernelILi7ELb0ELb0EEvPK6__halfPKjS4_S2_PS0_iiiiPKtS7_iiiiiibS2_i --------------------------
	.section	.nv.constant0._Z23gemm_half_q_half_kernelILi7ELb0ELb0EEvPK6__halfPKjS4_S2_PS0_iiiiPKtS7_iiiiiibS2_i,"a",@progbits
	.sectionflags	@""
	.align	4
.nv.constant0._Z23gemm_half_q_half_kernelILi7ELb0ELb0EEvPK6__halfPKjS4_S2_PS0_iiiiPKtS7_iiiiiibS2_i:
	.zero		644


//--------------------- .nv.constant0._Z23gemm_half_q_half_kernelILi6ELb0ELb0EEvPK6__halfPKjS4_S2_PS0_iiiiPKtS7_iiiiiibS2_i --------------------------
	.section	.nv.constant0._Z23gemm_half_q_half_kernelILi6ELb0ELb0EEvPK6__halfPKjS4_S2_PS0_iiiiPKtS7_iiiiiibS2_i,"a",@progbits
	.sectionflags	@""
	.align	4
.nv.constant0._Z23gemm_half_q_half_kernelILi6ELb0ELb0EEvPK6__halfPKjS4_S2_PS0_iiiiPKtS7_iiiiiibS2_i:
	.zero		644


//--------------------- .nv.constant0._Z23gemm_half_q_half_kernelILi5ELb0ELb0EEvPK6__halfPKjS4_S2_PS0_iiiiPKtS7_iiiiiibS2_i --------------------------
	.section	.nv.constant0._Z23gemm_half_q_half_kernelILi5ELb0ELb0EEvPK6__halfPKjS4_S2_PS0_iiiiPKtS7_iiiiiibS2_i,"a",@progbits
	.sectionflags	@""
	.align	4
.nv.constant0._Z23gemm_half_q_half_kernelILi5ELb0ELb0EEvPK6__halfPKjS4_S2_PS0_iiiiPKtS7_iiiiiibS2_i:
	.zero		644


//--------------------- .nv.constant0._Z23gemm_half_q_half_kernelILi4ELb0ELb0EEvPK6__halfPKjS4_S2_PS0_iiiiPKtS7_iiiiiibS2_i --------------------------
	.section	.nv.constant0._Z23gemm_half_q_half_kernelILi4ELb0ELb0EEvPK6__halfPKjS4_S2_PS0_iiiiPKtS7_iiiiiibS2_i,"a",@progbits
	.sectionflags	@""
	.align	4
.nv.constant0._Z23gemm_half_q_half_kernelILi4ELb0ELb0EEvPK6__halfPKjS4_S2_PS0_iiiiPKtS7_iiiiiibS2_i:
	.zero		644


//--------------------- .nv.constant0._Z23gemm_half_q_half_kernelILi3ELb0ELb0EEvPK6__halfPKjS4_S2_PS0_iiiiPKtS7_iiiiiibS2_i --------------------------
	.section	.nv.constant0._Z23gemm_half_q_half_kernelILi3ELb0ELb0EEvPK6__halfPKjS4_S2_PS0_iiiiPKtS7_iiiiiibS2_i,"a",@progbits
	.sectionflags	@""
	.align	4
.nv.constant0._Z23gemm_half_q_half_kernelILi3ELb0ELb0EEvPK6__halfPKjS4_S2_PS0_iiiiPKtS7_iiiiiibS2_i:
	.zero		644


//--------------------- .nv.constant0._Z23gemm_half_q_half_kernelILi2ELb0ELb0EEvPK6__halfPKjS4_S2_PS0_iiiiPKtS7_iiiiiibS2_i --------------------------
	.section	.nv.constant0._Z23gemm_half_q_half_kernelILi2ELb0ELb0EEvPK6__halfPKjS4_S2_PS0_iiiiPKtS7_iiiiiibS2_i,"a",@progbits
	.sectionflags	@""
	.align	4
.nv.constant0._Z23gemm_half_q_half_kernelILi2ELb0ELb0EEvPK6__halfPKjS4_S2_PS0_iiiiPKtS7_iiiiiibS2_i:
	.zero		644


//--------------------- .nv.constant0._Z23gemm_half_q_half_kernelILi1ELb0ELb0EEvPK6__halfPKjS4_S2_PS0_iiiiPKtS7_iiiiiibS2_i --------------------------
	.section	.nv.constant0._Z23gemm_half_q_half_kernelILi1ELb0ELb0EEvPK6__halfPKjS4_S2_PS0_iiiiPKtS7_iiiiiibS2_i,"a",@progbits
	.sectionflags	@""
	.align	4
.nv.constant0._Z23gemm_half_q_half_kernelILi1ELb0ELb0EEvPK6__halfPKjS4_S2_PS0_iiiiPKtS7_iiiiiibS2_i:
	.zero		644


//--------------------- SYMBOLS --------------------------

	.type		.nv.reservedSmem.offset0,@object
	.size		.nv.reservedSmem.offset0,0x4
